	.target	sm_80

	.elftype	@"ET_EXEC"


//--------------------- .note.nv.tkinfo           --------------------------
	.section	.note.nv.tkinfo,"",@"SHT_NOTE"
	.sectionflags	@"SHF_NOTE_NV_TKINFO"
	.tkinfo
        /*0018*/ 	.word	0x00000002
        /*0030*/ 	.string	""
        /*0030*/ 	.string	"ptxas"
        /*0030*/ 	.string	"Cuda compilation tools, release 13.0, V13.0.88"
        /*0030*/ 	.string	"Build cuda_13.0.r13.0/compiler.36424714_0"
        /*0030*/ 	.string	"-arch sm_80 -m 64 "



//--------------------- .note.nv.cuinfo           --------------------------
	.section	.note.nv.cuinfo,"",@"SHT_NOTE"
	.sectionflags	@"SHF_NOTE_NV_CUINFO"
        /*0018*/ 	.short	0x0002
        /*001a*/ 	.short	0x0050
        /*001c*/ 	.short	0x0082
	.zero		2


//--------------------- .nv.info                  --------------------------
	.section	.nv.info,"",@"SHT_CUDA_INFO"
	.align	4


	//----- nvinfo : EIATTR_REGCOUNT
	.align		4
        /*0000*/ 	.byte	0x04, 0x2f
        /*0002*/ 	.short	(.L_41 - .L_40)
	.align		4
.L_40:
        /*0004*/ 	.word	index@(_ZN2at6native29vectorized_elementwise_kernelILi8ENS0_13AUnaryFunctorIhhhZZZNS0_18lshift_kernel_cudaERNS_18TensorIteratorBaseEENKUlvE_clEvENKUlvE_clEvEUlhhE_EESt5arrayIPcLm2EEEEviT0_T1_)
        /*0008*/ 	.word	0x00000004


	//----- nvinfo : EIATTR_FRAME_SIZE
	.align		4
.L_41:
        /*000c*/ 	.byte	0x04, 0x11
        /*000e*/ 	.short	(.L_43 - .L_42)
	.align		4
.L_42:
        /*0010*/ 	.word	index@(_ZN2at6native29vectorized_elementwise_kernelILi8ENS0_13AUnaryFunctorIhhhZZZNS0_18lshift_kernel_cudaERNS_18TensorIteratorBaseEENKUlvE_clEvENKUlvE_clEvEUlhhE_EESt5arrayIPcLm2EEEEviT0_T1_)
        /*0014*/ 	.word	0x00000000


	//----- nvinfo : EIATTR_REGCOUNT
	.align		4
.L_43:
        /*0018*/ 	.byte	0x04, 0x2f
        /*001a*/ 	.short	(.L_45 - .L_44)
	.align		4
.L_44:
        /*001c*/ 	.word	index@(_ZN2at6native29vectorized_elementwise_kernelILi4ENS0_13AUnaryFunctorIhhhZZZNS0_18lshift_kernel_cudaERNS_18TensorIteratorBaseEENKUlvE_clEvENKUlvE_clEvEUlhhE_EESt5arrayIPcLm2EEEEviT0_T1_)
        /*0020*/ 	.word	0x0000001b


	//----- nvinfo : EIATTR_FRAME_SIZE
	.align		4
.L_45:
        /*0024*/ 	.byte	0x04, 0x11
        /*0026*/ 	.short	(.L_47 - .L_46)
	.align		4
.L_46:
        /*0028*/ 	.word	index@(_ZN2at6native29vectorized_elementwise_kernelILi4ENS0_13AUnaryFunctorIhhhZZZNS0_18lshift_kernel_cudaERNS_18TensorIteratorBaseEENKUlvE_clEvENKUlvE_clEvEUlhhE_EESt5arrayIPcLm2EEEEviT0_T1_)
        /*002c*/ 	.word	0x00000000


	//----- nvinfo : EIATTR_REGCOUNT
	.align		4
.L_47:
        /*0030*/ 	.byte	0x04, 0x2f
        /*0032*/ 	.short	(.L_49 - .L_48)
	.align		4
.L_48:
        /*0034*/ 	.word	index@(_ZN2at6native29vectorized_elementwise_kernelILi2ENS0_13AUnaryFunctorIhhhZZZNS0_18lshift_kernel_cudaERNS_18TensorIteratorBaseEENKUlvE_clEvENKUlvE_clEvEUlhhE_EESt5arrayIPcLm2EEEEviT0_T1_)
        /*0038*/ 	.word	0x0000001b


	//----- nvinfo : EIATTR_FRAME_SIZE
	.align		4
.L_49:
        /*003c*/ 	.byte	0x04, 0x11
        /*003e*/ 	.short	(.L_51 - .L_50)
	.align		4
.L_50:
        /*0040*/ 	.word	index@(_ZN2at6native29vectorized_elementwise_kernelILi2ENS0_13AUnaryFunctorIhhhZZZNS0_18lshift_kernel_cudaERNS_18TensorIteratorBaseEENKUlvE_clEvENKUlvE_clEvEUlhhE_EESt5arrayIPcLm2EEEEviT0_T1_)
        /*0044*/ 	.word	0x00000000


	//----- nvinfo : EIATTR_REGCOUNT
	.align		4
.L_51:
        /*0048*/ 	.byte	0x04, 0x2f
        /*004a*/ 	.short	(.L_53 - .L_52)
	.align		4
.L_52:
        /*004c*/ 	.word	index@(_ZN2at6native27unrolled_elementwise_kernelINS0_13AUnaryFunctorIhhhZZZNS0_18lshift_kernel_cudaERNS_18TensorIteratorBaseEENKUlvE_clEvENKUlvE_clEvEUlhhE_EESt5arrayIPcLm2EELi4E23TrivialOffsetCalculatorILi1EjESD_NS0_6memory15LoadWithoutCastENSE_16StoreWithoutCastEEEviT_T0_T2_T3_T4_T5_)
        /*0050*/ 	.word	0x00000013


	//----- nvinfo : EIATTR_FRAME_SIZE
	.align		4
.L_53:
        /*0054*/ 	.byte	0x04, 0x11
        /*0056*/ 	.short	(.L_55 - .L_54)
	.align		4
.L_54:
        /*0058*/ 	.word	index@(_ZN2at6native27unrolled_elementwise_kernelINS0_13AUnaryFunctorIhhhZZZNS0_18lshift_kernel_cudaERNS_18TensorIteratorBaseEENKUlvE_clEvENKUlvE_clEvEUlhhE_EESt5arrayIPcLm2EELi4E23TrivialOffsetCalculatorILi1EjESD_NS0_6memory15LoadWithoutCastENSE_16StoreWithoutCastEEEviT_T0_T2_T3_T4_T5_)
        /*005c*/ 	.word	0x00000000


	//----- nvinfo : EIATTR_REGCOUNT
	.align		4
.L_55:
        /*0060*/ 	.byte	0x04, 0x2f
        /*0062*/ 	.short	(.L_57 - .L_56)
	.align		4
.L_56:
        /*0064*/ 	.word	index@(_ZN2at6native18elementwise_kernelILi128ELi4EZNS0_22gpu_kernel_impl_nocastINS0_13AUnaryFunctorIhhhZZZNS0_18lshift_kernel_cudaERNS_18TensorIteratorBaseEENKUlvE_clEvENKUlvE_clEvEUlhhE_EEEEvS5_RKT_EUliE_EEviT1_)
        /*0068*/ 	.word	0x0000000c


	//----- nvinfo : EIATTR_FRAME_SIZE
	.align		4
.L_57:
        /*006c*/ 	.byte	0x04, 0x11
        /*006e*/ 	.short	(.L_59 - .L_58)
	.align		4
.L_58:
        /*0070*/ 	.word	index@(_ZN2at6native18elementwise_kernelILi128ELi4EZNS0_22gpu_kernel_impl_nocastINS0_13AUnaryFunctorIhhhZZZNS0_18lshift_kernel_cudaERNS_18TensorIteratorBaseEENKUlvE_clEvENKUlvE_clEvEUlhhE_EEEEvS5_RKT_EUliE_EEviT1_)
        /*0074*/ 	.word	0x00000000


	//----- nvinfo : EIATTR_REGCOUNT
	.align		4
.L_59:
        /*0078*/ 	.byte	0x04, 0x2f
        /*007a*/ 	.short	(.L_61 - .L_60)
	.align		4
.L_60:
        /*007c*/ 	.word	index@(_ZN2at6native27unrolled_elementwise_kernelINS0_13AUnaryFunctorIhhhZZZNS0_18lshift_kernel_cudaERNS_18TensorIteratorBaseEENKUlvE_clEvENKUlvE_clEvEUlhhE_EESt5arrayIPcLm2EELi4E23TrivialOffsetCalculatorILi1EjESD_NS0_6memory12LoadWithCastILi1EEENSE_13StoreWithCastILi1EEEEEviT_T0_T2_T3_T4_T5_)
        /*0080*/ 	.word	0x0000001d


	//----- nvinfo : EIATTR_FRAME_SIZE
	.align		4
.L_61:
        /*0084*/ 	.byte	0x04, 0x11
        /*0086*/ 	.short	(.L_63 - .L_62)
	.align		4
.L_62:
        /*0088*/ 	.word	index@(_ZN2at6native27unrolled_elementwise_kernelINS0_13AUnaryFunctorIhhhZZZNS0_18lshift_kernel_cudaERNS_18TensorIteratorBaseEENKUlvE_clEvENKUlvE_clEvEUlhhE_EESt5arrayIPcLm2EELi4E23TrivialOffsetCalculatorILi1EjESD_NS0_6memory12LoadWithCastILi1EEENSE_13StoreWithCastILi1EEEEEviT_T0_T2_T3_T4_T5_)
        /*008c*/ 	.word	0x00000000


	//----- nvinfo : EIATTR_REGCOUNT
	.align		4
.L_63:
        /*0090*/ 	.byte	0x04, 0x2f
        /*0092*/ 	.short	(.L_65 - .L_64)
	.align		4
.L_64:
        /*0094*/ 	.word	index@(_ZN2at6native18elementwise_kernelILi128ELi4EZNS0_15gpu_kernel_implINS0_13AUnaryFunctorIhhhZZZNS0_18lshift_kernel_cudaERNS_18TensorIteratorBaseEENKUlvE_clEvENKUlvE_clEvEUlhhE_EEEEvS5_RKT_EUliE_EEviT1_)
        /*0098*/ 	.word	0x0000001a


	//----- nvinfo : EIATTR_FRAME_SIZE
	.align		4
.L_65:
        /*009c*/ 	.byte	0x04, 0x11
        /*009e*/ 	.short	(.L_67 - .L_66)
	.align		4
.L_66:
        /*00a0*/ 	.word	index@(_ZN2at6native18elementwise_kernelILi128ELi4EZNS0_15gpu_kernel_implINS0_13AUnaryFunctorIhhhZZZNS0_18lshift_kernel_cudaERNS_18TensorIteratorBaseEENKUlvE_clEvENKUlvE_clEvEUlhhE_EEEEvS5_RKT_EUliE_EEviT1_)
        /*00a4*/ 	.word	0x00000000


	//----- nvinfo : EIATTR_REGCOUNT
	.align		4
.L_67:
        /*00a8*/ 	.byte	0x04, 0x2f
        /*00aa*/ 	.short	(.L_69 - .L_68)
	.align		4
.L_68:
        /*00ac*/ 	.word	index@(_ZN2at6native29vectorized_elementwise_kernelILi8ENS0_13BUnaryFunctorIhhhZZZNS0_18lshift_kernel_cudaERNS_18TensorIteratorBaseEENKUlvE_clEvENKUlvE_clEvEUlhhE_EESt5arrayIPcLm2EEEEviT0_T1_)
        /*00b0*/ 	.word	0x00000004


	//----- nvinfo : EIATTR_FRAME_SIZE
	.align		4
.L_69:
        /*00b4*/ 	.byte	0x04, 0x11
        /*00b6*/ 	.short	(.L_71 - .L_70)
	.align		4
.L_70:
        /*00b8*/ 	.word	index@(_ZN2at6native29vectorized_elementwise_kernelILi8ENS0_13BUnaryFunctorIhhhZZZNS0_18lshift_kernel_cudaERNS_18TensorIteratorBaseEENKUlvE_clEvENKUlvE_clEvEUlhhE_EESt5arrayIPcLm2EEEEviT0_T1_)
        /*00bc*/ 	.word	0x00000000


	//----- nvinfo : EIATTR_REGCOUNT
	.align		4
.L_71:
        /*00c0*/ 	.byte	0x04, 0x2f
        /*00c2*/ 	.short	(.L_73 - .L_72)
	.align		4
.L_72:
        /*00c4*/ 	.word	index@(_ZN2at6native29vectorized_elementwise_kernelILi4ENS0_13BUnaryFunctorIhhhZZZNS0_18lshift_kernel_cudaERNS_18TensorIteratorBaseEENKUlvE_clEvENKUlvE_clEvEUlhhE_EESt5arrayIPcLm2EEEEviT0_T1_)
        /*00c8*/ 	.word	0x00000020


	//----- nvinfo : EIATTR_FRAME_SIZE
	.align		4
.L_73:
        /*00cc*/ 	.byte	0x04, 0x11
        /*00ce*/ 	.short	(.L_75 - .L_74)
	.align		4
.L_74:
        /*00d0*/ 	.word	index@(_ZN2at6native29vectorized_elementwise_kernelILi4ENS0_13BUnaryFunctorIhhhZZZNS0_18lshift_kernel_cudaERNS_18TensorIteratorBaseEENKUlvE_clEvENKUlvE_clEvEUlhhE_EESt5arrayIPcLm2EEEEviT0_T1_)
        /*00d4*/ 	.word	0x00000000


	//----- nvinfo : EIATTR_REGCOUNT
	.align		4
.L_75:
        /*00d8*/ 	.byte	0x04, 0x2f
        /*00da*/ 	.short	(.L_77 - .L_76)
	.align		4
.L_76:
        /*00dc*/ 	.word	index@(_ZN2at6native29vectorized_elementwise_kernelILi2ENS0_13BUnaryFunctorIhhhZZZNS0_18lshift_kernel_cudaERNS_18TensorIteratorBaseEENKUlvE_clEvENKUlvE_clEvEUlhhE_EESt5arrayIPcLm2EEEEviT0_T1_)
        /*00e0*/ 	.word	0x00000020


	//----- nvinfo : EIATTR_FRAME_SIZE
	.align		4
.L_77:
        /*00e4*/ 	.byte	0x04, 0x11
        /*00e6*/ 	.short	(.L_79 - .L_78)
	.align		4
.L_78:
        /*00e8*/ 	.word	index@(_ZN2at6native29vectorized_elementwise_kernelILi2ENS0_13BUnaryFunctorIhhhZZZNS0_18lshift_kernel_cudaERNS_18TensorIteratorBaseEENKUlvE_clEvENKUlvE_clEvEUlhhE_EESt5arrayIPcLm2EEEEviT0_T1_)
        /*00ec*/ 	.word	0x00000000


	//----- nvinfo : EIATTR_REGCOUNT
	.align		4
.L_79:
        /*00f0*/ 	.byte	0x04, 0x2f
        /*00f2*/ 	.short	(.L_81 - .L_80)
	.align		4
.L_80:
        /*00f4*/ 	.word	index@(_ZN2at6native27unrolled_elementwise_kernelINS0_13BUnaryFunctorIhhhZZZNS0_18lshift_kernel_cudaERNS_18TensorIteratorBaseEENKUlvE_clEvENKUlvE_clEvEUlhhE_EESt5arrayIPcLm2EELi4E23TrivialOffsetCalculatorILi1EjESD_NS0_6memory15LoadWithoutCastENSE_16StoreWithoutCastEEEviT_T0_T2_T3_T4_T5_)
        /*00f8*/ 	.word	0x00000014


	//----- nvinfo : EIATTR_FRAME_SIZE
	.align		4
.L_81:
        /*00fc*/ 	.byte	0x04, 0x11
        /*00fe*/ 	.short	(.L_83 - .L_82)
	.align		4
.L_82:
        /*0100*/ 	.word	index@(_ZN2at6native27unrolled_elementwise_kernelINS0_13BUnaryFunctorIhhhZZZNS0_18lshift_kernel_cudaERNS_18TensorIteratorBaseEENKUlvE_clEvENKUlvE_clEvEUlhhE_EESt5arrayIPcLm2EELi4E23TrivialOffsetCalculatorILi1EjESD_NS0_6memory15LoadWithoutCastENSE_16StoreWithoutCastEEEviT_T0_T2_T3_T4_T5_)
        /*0104*/ 	.word	0x00000000


	//----- nvinfo : EIATTR_REGCOUNT
	.align		4
.L_83:
        /*0108*/ 	.byte	0x04, 0x2f
        /*010a*/ 	.short	(.L_85 - .L_84)
	.align		4
.L_84:
        /*010c*/ 	.word	index@(_ZN2at6native18elementwise_kernelILi128ELi4EZNS0_22gpu_kernel_impl_nocastINS0_13BUnaryFunctorIhhhZZZNS0_18lshift_kernel_cudaERNS_18TensorIteratorBaseEENKUlvE_clEvENKUlvE_clEvEUlhhE_EEEEvS5_RKT_EUliE_EEviT1_)
        /*0110*/ 	.word	0x0000000c


	//----- nvinfo : EIATTR_FRAME_SIZE
	.align		4
.L_85:
        /*0114*/ 	.byte	0x04, 0x11
        /*0116*/ 	.short	(.L_87 - .L_86)
	.align		4
.L_86:
        /*0118*/ 	.word	index@(_ZN2at6native18elementwise_kernelILi128ELi4EZNS0_22gpu_kernel_impl_nocastINS0_13BUnaryFunctorIhhhZZZNS0_18lshift_kernel_cudaERNS_18TensorIteratorBaseEENKUlvE_clEvENKUlvE_clEvEUlhhE_EEEEvS5_RKT_EUliE_EEviT1_)
        /*011c*/ 	.word	0x00000000


	//----- nvinfo : EIATTR_REGCOUNT
	.align		4
.L_87:
        /*0120*/ 	.byte	0x04, 0x2f
        /*0122*/ 	.short	(.L_89 - .L_88)
	.align		4
.L_88:
        /*0124*/ 	.word	index@(_ZN2at6native27unrolled_elementwise_kernelINS0_13BUnaryFunctorIhhhZZZNS0_18lshift_kernel_cudaERNS_18TensorIteratorBaseEENKUlvE_clEvENKUlvE_clEvEUlhhE_EESt5arrayIPcLm2EELi4E23TrivialOffsetCalculatorILi1EjESD_NS0_6memory12LoadWithCastILi1EEENSE_13StoreWithCastILi1EEEEEviT_T0_T2_T3_T4_T5_)
        /*0128*/ 	.word	0x0000001f


	//----- nvinfo : EIATTR_FRAME_SIZE
	.align		4
.L_89:
        /*012c*/ 	.byte	0x04, 0x11
        /*012e*/ 	.short	(.L_91 - .L_90)
	.align		4
.L_90:
        /*0130*/ 	.word	index@(_ZN2at6native27unrolled_elementwise_kernelINS0_13BUnaryFunctorIhhhZZZNS0_18lshift_kernel_cudaERNS_18TensorIteratorBaseEENKUlvE_clEvENKUlvE_clEvEUlhhE_EESt5arrayIPcLm2EELi4E23TrivialOffsetCalculatorILi1EjESD_NS0_6memory12LoadWithCastILi1EEENSE_13StoreWithCastILi1EEEEEviT_T0_T2_T3_T4_T5_)
        /*0134*/ 	.word	0x00000000


	//----- nvinfo : EIATTR_REGCOUNT
	.align		4
.L_91:
        /*0138*/ 	.byte	0x04, 0x2f
        /*013a*/ 	.short	(.L_93 - .L_92)
	.align		4
.L_92:
        /*013c*/ 	.word	index@(_ZN2at6native18elementwise_kernelILi128ELi4EZNS0_15gpu_kernel_implINS0_13BUnaryFunctorIhhhZZZNS0_18lshift_kernel_cudaERNS_18TensorIteratorBaseEENKUlvE_clEvENKUlvE_clEvEUlhhE_EEEEvS5_RKT_EUliE_EEviT1_)
        /*0140*/ 	.word	0x0000001a


	//----- nvinfo : EIATTR_FRAME_SIZE
	.align		4
.L_93:
        /*0144*/ 	.byte	0x04, 0x11
        /*0146*/ 	.short	(.L_95 - .L_94)
	.align		4
.L_94:
        /*0148*/ 	.word	index@(_ZN2at6native18elementwise_kernelILi128ELi4EZNS0_15gpu_kernel_implINS0_13BUnaryFunctorIhhhZZZNS0_18lshift_kernel_cudaERNS_18TensorIteratorBaseEENKUlvE_clEvENKUlvE_clEvEUlhhE_EEEEvS5_RKT_EUliE_EEviT1_)
        /*014c*/ 	.word	0x00000000


	//----- nvinfo : EIATTR_REGCOUNT
	.align		4
.L_95:
        /*0150*/ 	.byte	0x04, 0x2f
        /*0152*/ 	.short	(.L_97 - .L_96)
	.align		4
.L_96:
        /*0154*/ 	.word	index@(_ZN2at6native29vectorized_elementwise_kernelILi8ENS0_13BinaryFunctorIhhhZZZNS0_18lshift_kernel_cudaERNS_18TensorIteratorBaseEENKUlvE_clEvENKUlvE_clEvEUlhhE_EESt5arrayIPcLm3EEEEviT0_T1_)
        /*0158*/ 	.word	0x00000004


	//----- nvinfo : EIATTR_FRAME_SIZE
	.align		4
.L_97:
        /*015c*/ 	.byte	0x04, 0x11
        /*015e*/ 	.short	(.L_99 - .L_98)
	.align		4
.L_98:
        /*0160*/ 	.word	index@(_ZN2at6native29vectorized_elementwise_kernelILi8ENS0_13BinaryFunctorIhhhZZZNS0_18lshift_kernel_cudaERNS_18TensorIteratorBaseEENKUlvE_clEvENKUlvE_clEvEUlhhE_EESt5arrayIPcLm3EEEEviT0_T1_)
        /*0164*/ 	.word	0x00000000


	//----- nvinfo : EIATTR_REGCOUNT
	.align		4
.L_99:
        /*0168*/ 	.byte	0x04, 0x2f
        /*016a*/ 	.short	(.L_101 - .L_100)
	.align		4
.L_100:
        /*016c*/ 	.word	index@(_ZN2at6native29vectorized_elementwise_kernelILi4ENS0_13BinaryFunctorIhhhZZZNS0_18lshift_kernel_cudaERNS_18TensorIteratorBaseEENKUlvE_clEvENKUlvE_clEvEUlhhE_EESt5arrayIPcLm3EEEEviT0_T1_)
        /*0170*/ 	.word	0x00000020


	//----- nvinfo : EIATTR_FRAME_SIZE
	.align		4
.L_101:
        /*0174*/ 	.byte	0x04, 0x11
        /*0176*/ 	.short	(.L_103 - .L_102)
	.align		4
.L_102:
        /*0178*/ 	.word	index@(_ZN2at6native29vectorized_elementwise_kernelILi4ENS0_13BinaryFunctorIhhhZZZNS0_18lshift_kernel_cudaERNS_18TensorIteratorBaseEENKUlvE_clEvENKUlvE_clEvEUlhhE_EESt5arrayIPcLm3EEEEviT0_T1_)
        /*017c*/ 	.word	0x00000000


	//----- nvinfo : EIATTR_REGCOUNT
	.align		4
.L_103:
        /*0180*/ 	.byte	0x04, 0x2f
        /*0182*/ 	.short	(.L_105 - .L_104)
	.align		4
.L_104:
        /*0184*/ 	.word	index@(_ZN2at6native29vectorized_elementwise_kernelILi2ENS0_13BinaryFunctorIhhhZZZNS0_18lshift_kernel_cudaERNS_18TensorIteratorBaseEENKUlvE_clEvENKUlvE_clEvEUlhhE_EESt5arrayIPcLm3EEEEviT0_T1_)
        /*0188*/ 	.word	0x00000020


	//----- nvinfo : EIATTR_FRAME_SIZE
	.align		4
.L_105:
        /*018c*/ 	.byte	0x04, 0x11
        /*018e*/ 	.short	(.L_107 - .L_106)
	.align		4
.L_106:
        /*0190*/ 	.word	index@(_ZN2at6native29vectorized_elementwise_kernelILi2ENS0_13BinaryFunctorIhhhZZZNS0_18lshift_kernel_cudaERNS_18TensorIteratorBaseEENKUlvE_clEvENKUlvE_clEvEUlhhE_EESt5arrayIPcLm3EEEEviT0_T1_)
        /*0194*/ 	.word	0x00000000


	//----- nvinfo : EIATTR_REGCOUNT
	.align		4
.L_107:
        /*0198*/ 	.byte	0x04, 0x2f
        /*019a*/ 	.short	(.L_109 - .L_108)
	.align		4
.L_108:
        /*019c*/ 	.word	index@(_ZN2at6native27unrolled_elementwise_kernelINS0_13BinaryFunctorIhhhZZZNS0_18lshift_kernel_cudaERNS_18TensorIteratorBaseEENKUlvE_clEvENKUlvE_clEvEUlhhE_EESt5arrayIPcLm3EELi4E23TrivialOffsetCalculatorILi2EjESC_ILi1EjENS0_6memory15LoadWithoutCastENSF_16StoreWithoutCastEEEviT_T0_T2_T3_T4_T5_)
        /*01a0*/ 	.word	0x00000018


	//----- nvinfo : EIATTR_FRAME_SIZE
	.align		4
.L_109:
        /*01a4*/ 	.byte	0x04, 0x11
        /*01a6*/ 	.short	(.L_111 - .L_110)
	.align		4
.L_110:
        /*01a8*/ 	.word	index@(_ZN2at6native27unrolled_elementwise_kernelINS0_13BinaryFunctorIhhhZZZNS0_18lshift_kernel_cudaERNS_18TensorIteratorBaseEENKUlvE_clEvENKUlvE_clEvEUlhhE_EESt5arrayIPcLm3EELi4E23TrivialOffsetCalculatorILi2EjESC_ILi1EjENS0_6memory15LoadWithoutCastENSF_16StoreWithoutCastEEEviT_T0_T2_T3_T4_T5_)
        /*01ac*/ 	.word	0x00000000


	//----- nvinfo : EIATTR_REGCOUNT
	.align		4
.L_111:
        /*01b0*/ 	.byte	0x04, 0x2f
        /*01b2*/ 	.short	(.L_113 - .L_112)
	.align		4
.L_112:
        /*01b4*/ 	.word	index@(_ZN2at6native18elementwise_kernelILi128ELi4EZNS0_22gpu_kernel_impl_nocastINS0_13BinaryFunctorIhhhZZZNS0_18lshift_kernel_cudaERNS_18TensorIteratorBaseEENKUlvE_clEvENKUlvE_clEvEUlhhE_EEEEvS5_RKT_EUliE_EEviT1_)
        /*01b8*/ 	.word	0x0000000c


	//----- nvinfo : EIATTR_FRAME_SIZE
	.align		4
.L_113:
        /*01bc*/ 	.byte	0x04, 0x11
        /*01be*/ 	.short	(.L_115 - .L_114)
	.align		4
.L_114:
        /*01c0*/ 	.word	index@(_ZN2at6native18elementwise_kernelILi128ELi4EZNS0_22gpu_kernel_impl_nocastINS0_13BinaryFunctorIhhhZZZNS0_18lshift_kernel_cudaERNS_18TensorIteratorBaseEENKUlvE_clEvENKUlvE_clEvEUlhhE_EEEEvS5_RKT_EUliE_EEviT1_)
        /*01c4*/ 	.word	0x00000000


	//----- nvinfo : EIATTR_REGCOUNT
	.align		4
.L_115:
        /*01c8*/ 	.byte	0x04, 0x2f
        /*01ca*/ 	.short	(.L_117 - .L_116)
	.align		4
.L_116:
        /*01cc*/ 	.word	index@(_ZN2at6native27unrolled_elementwise_kernelINS0_13BinaryFunctorIhhhZZZNS0_18lshift_kernel_cudaERNS_18TensorIteratorBaseEENKUlvE_clEvENKUlvE_clEvEUlhhE_EESt5arrayIPcLm3EELi4E23TrivialOffsetCalculatorILi2EjESC_ILi1EjENS0_6memory12LoadWithCastILi2EEENSF_13StoreWithCastILi1EEEEEviT_T0_T2_T3_T4_T5_)
        /*01d0*/ 	.word	0x00000020


	//----- nvinfo : EIATTR_FRAME_SIZE
	.align		4
.L_117:
        /*01d4*/ 	.byte	0x04, 0x11
        /*01d6*/ 	.short	(.L_119 - .L_118)
	.align		4
.L_118:
        /*01d8*/ 	.word	index@(_ZN2at6native27unrolled_elementwise_kernelINS0_13BinaryFunctorIhhhZZZNS0_18lshift_kernel_cudaERNS_18TensorIteratorBaseEENKUlvE_clEvENKUlvE_clEvEUlhhE_EESt5arrayIPcLm3EELi4E23TrivialOffsetCalculatorILi2EjESC_ILi1EjENS0_6memory12LoadWithCastILi2EEENSF_13StoreWithCastILi1EEEEEviT_T0_T2_T3_T4_T5_)
        /*01dc*/ 	.word	0x00000000


	//----- nvinfo : EIATTR_REGCOUNT
	.align		4
.L_119:
        /*01e0*/ 	.byte	0x04, 0x2f
        /*01e2*/ 	.short	(.L_121 - .L_120)
	.align		4
.L_120:
        /*01e4*/ 	.word	index@(_ZN2at6native18elementwise_kernelILi128ELi4EZNS0_15gpu_kernel_implINS0_13BinaryFunctorIhhhZZZNS0_18lshift_kernel_cudaERNS_18TensorIteratorBaseEENKUlvE_clEvENKUlvE_clEvEUlhhE_EEEEvS5_RKT_EUliE_EEviT1_)
        /*01e8*/ 	.word	0x0000001a


	//----- nvinfo : EIATTR_FRAME_SIZE
	.align		4
.L_121:
        /*01ec*/ 	.byte	0x04, 0x11
        /*01ee*/ 	.short	(.L_123 - .L_122)
	.align		4
.L_122:
        /*01f0*/ 	.word	index@(_ZN2at6native18elementwise_kernelILi128ELi4EZNS0_15gpu_kernel_implINS0_13BinaryFunctorIhhhZZZNS0_18lshift_kernel_cudaERNS_18TensorIteratorBaseEENKUlvE_clEvENKUlvE_clEvEUlhhE_EEEEvS5_RKT_EUliE_EEviT1_)
        /*01f4*/ 	.word	0x00000000


	//----- nvinfo : EIATTR_REGCOUNT
	.align		4
.L_123:
        /*01f8*/ 	.byte	0x04, 0x2f
        /*01fa*/ 	.short	(.L_125 - .L_124)
	.align		4
.L_124:
        /*01fc*/ 	.word	index@(_ZN2at6native29vectorized_elementwise_kernelILi8ENS0_13AUnaryFunctorIaaaZZZNS0_18lshift_kernel_cudaERNS_18TensorIteratorBaseEENKUlvE_clEvENKUlvE0_clEvEUlaaE_EESt5arrayIPcLm2EEEEviT0_T1_)
        /*0200*/ 	.word	0x00000004


	//----- nvinfo : EIATTR_FRAME_SIZE
	.align		4
.L_125:
        /*0204*/ 	.byte	0x04, 0x11
        /*0206*/ 	.short	(.L_127 - .L_126)
	.align		4
.L_126:
        /*0208*/ 	.word	index@(_ZN2at6native29vectorized_elementwise_kernelILi8ENS0_13AUnaryFunctorIaaaZZZNS0_18lshift_kernel_cudaERNS_18TensorIteratorBaseEENKUlvE_clEvENKUlvE0_clEvEUlaaE_EESt5arrayIPcLm2EEEEviT0_T1_)
        /*020c*/ 	.word	0x00000000


	//----- nvinfo : EIATTR_REGCOUNT
	.align		4
.L_127:
        /*0210*/ 	.byte	0x04, 0x2f
        /*0212*/ 	.short	(.L_129 - .L_128)
	.align		4
.L_128:
        /*0214*/ 	.word	index@(_ZN2at6native29vectorized_elementwise_kernelILi4ENS0_13AUnaryFunctorIaaaZZZNS0_18lshift_kernel_cudaERNS_18TensorIteratorBaseEENKUlvE_clEvENKUlvE0_clEvEUlaaE_EESt5arrayIPcLm2EEEEviT0_T1_)
        /*0218*/ 	.word	0x00000019


	//----- nvinfo : EIATTR_FRAME_SIZE
	.align		4
.L_129:
        /*021c*/ 	.byte	0x04, 0x11
        /*021e*/ 	.short	(.L_131 - .L_130)
	.align		4
.L_130:
        /*0220*/ 	.word	index@(_ZN2at6native29vectorized_elementwise_kernelILi4ENS0_13AUnaryFunctorIaaaZZZNS0_18lshift_kernel_cudaERNS_18TensorIteratorBaseEENKUlvE_clEvENKUlvE0_clEvEUlaaE_EESt5arrayIPcLm2EEEEviT0_T1_)
        /*0224*/ 	.word	0x00000000


	//----- nvinfo : EIATTR_REGCOUNT
	.align		4
.L_131:
        /*0228*/ 	.byte	0x04, 0x2f
        /*022a*/ 	.short	(.L_133 - .L_132)
	.align		4
.L_132:
        /*022c*/ 	.word	index@(_ZN2at6native29vectorized_elementwise_kernelILi2ENS0_13AUnaryFunctorIaaaZZZNS0_18lshift_kernel_cudaERNS_18TensorIteratorBaseEENKUlvE_clEvENKUlvE0_clEvEUlaaE_EESt5arrayIPcLm2EEEEviT0_T1_)
        /*0230*/ 	.word	0x00000019


	//----- nvinfo : EIATTR_FRAME_SIZE
	.align		4
.L_133:
        /*0234*/ 	.byte	0x04, 0x11
        /*0236*/ 	.short	(.L_135 - .L_134)
	.align		4
.L_134:
        /*0238*/ 	.word	index@(_ZN2at6native29vectorized_elementwise_kernelILi2ENS0_13AUnaryFunctorIaaaZZZNS0_18lshift_kernel_cudaERNS_18TensorIteratorBaseEENKUlvE_clEvENKUlvE0_clEvEUlaaE_EESt5arrayIPcLm2EEEEviT0_T1_)
        /*023c*/ 	.word	0x00000000


	//----- nvinfo : EIATTR_REGCOUNT
	.align		4
.L_135:
        /*0240*/ 	.byte	0x04, 0x2f
        /*0242*/ 	.short	(.L_137 - .L_136)
	.align		4
.L_136:
        /*0244*/ 	.word	index@(_ZN2at6native27unrolled_elementwise_kernelINS0_13AUnaryFunctorIaaaZZZNS0_18lshift_kernel_cudaERNS_18TensorIteratorBaseEENKUlvE_clEvENKUlvE0_clEvEUlaaE_EESt5arrayIPcLm2EELi4E23TrivialOffsetCalculatorILi1EjESD_NS0_6memory15LoadWithoutCastENSE_16StoreWithoutCastEEEviT_T0_T2_T3_T4_T5_)
        /*0248*/ 	.word	0x00000013


	//----- nvinfo : EIATTR_FRAME_SIZE
	.align		4
.L_137:
        /*024c*/ 	.byte	0x04, 0x11
        /*024e*/ 	.short	(.L_139 - .L_138)
	.align		4
.L_138:
        /*0250*/ 	.word	index@(_ZN2at6native27unrolled_elementwise_kernelINS0_13AUnaryFunctorIaaaZZZNS0_18lshift_kernel_cudaERNS_18TensorIteratorBaseEENKUlvE_clEvENKUlvE0_clEvEUlaaE_EESt5arrayIPcLm2EELi4E23TrivialOffsetCalculatorILi1EjESD_NS0_6memory15LoadWithoutCastENSE_16StoreWithoutCastEEEviT_T0_T2_T3_T4_T5_)
        /*0254*/ 	.word	0x00000000


	//----- nvinfo : EIATTR_REGCOUNT
	.align		4
.L_139:
        /*0258*/ 	.byte	0x04, 0x2f
        /*025a*/ 	.short	(.L_141 - .L_140)
	.align		4
.L_140:
        /*025c*/ 	.word	index@(_ZN2at6native18elementwise_kernelILi128ELi4EZNS0_22gpu_kernel_impl_nocastINS0_13AUnaryFunctorIaaaZZZNS0_18lshift_kernel_cudaERNS_18TensorIteratorBaseEENKUlvE_clEvENKUlvE0_clEvEUlaaE_EEEEvS5_RKT_EUliE_EEviT1_)
        /*0260*/ 	.word	0x0000000c


	//----- nvinfo : EIATTR_FRAME_SIZE
	.align		4
.L_141:
        /*0264*/ 	.byte	0x04, 0x11
        /*0266*/ 	.short	(.L_143 - .L_142)
	.align		4
.L_142:
        /*0268*/ 	.word	index@(_ZN2at6native18elementwise_kernelILi128ELi4EZNS0_22gpu_kernel_impl_nocastINS0_13AUnaryFunctorIaaaZZZNS0_18lshift_kernel_cudaERNS_18TensorIteratorBaseEENKUlvE_clEvENKUlvE0_clEvEUlaaE_EEEEvS5_RKT_EUliE_EEviT1_)
        /*026c*/ 	.word	0x00000000


	//----- nvinfo : EIATTR_REGCOUNT
	.align		4
.L_143:
        /*0270*/ 	.byte	0x04, 0x2f
        /*0272*/ 	.short	(.L_145 - .L_144)
	.align		4
.L_144:
        /*0274*/ 	.word	index@(_ZN2at6native27unrolled_elementwise_kernelINS0_13AUnaryFunctorIaaaZZZNS0_18lshift_kernel_cudaERNS_18TensorIteratorBaseEENKUlvE_clEvENKUlvE0_clEvEUlaaE_EESt5arrayIPcLm2EELi4E23TrivialOffsetCalculatorILi1EjESD_NS0_6memory12LoadWithCastILi1EEENSE_13StoreWithCastILi1EEEEEviT_T0_T2_T3_T4_T5_)
        /*0278*/ 	.word	0x0000001d


	//----- nvinfo : EIATTR_FRAME_SIZE
	.align		4
.L_145:
        /*027c*/ 	.byte	0x04, 0x11
        /*027e*/ 	.short	(.L_147 - .L_146)
	.align		4
.L_146:
        /*0280*/ 	.word	index@(_ZN2at6native27unrolled_elementwise_kernelINS0_13AUnaryFunctorIaaaZZZNS0_18lshift_kernel_cudaERNS_18TensorIteratorBaseEENKUlvE_clEvENKUlvE0_clEvEUlaaE_EESt5arrayIPcLm2EELi4E23TrivialOffsetCalculatorILi1EjESD_NS0_6memory12LoadWithCastILi1EEENSE_13StoreWithCastILi1EEEEEviT_T0_T2_T3_T4_T5_)
        /*0284*/ 	.word	0x00000000


	//----- nvinfo : EIATTR_REGCOUNT
	.align		4
.L_147:
        /*0288*/ 	.byte	0x04, 0x2f
        /*028a*/ 	.short	(.L_149 - .L_148)
	.align		4
.L_148:
        /*028c*/ 	.word	index@(_ZN2at6native18elementwise_kernelILi128ELi4EZNS0_15gpu_kernel_implINS0_13AUnaryFunctorIaaaZZZNS0_18lshift_kernel_cudaERNS_18TensorIteratorBaseEENKUlvE_clEvENKUlvE0_clEvEUlaaE_EEEEvS5_RKT_EUliE_EEviT1_)
        /*0290*/ 	.word	0x0000001a


	//----- nvinfo : EIATTR_FRAME_SIZE
	.align		4
.L_149:
        /*0294*/ 	.byte	0x04, 0x11
        /*0296*/ 	.short	(.L_151 - .L_150)
	.align		4
.L_150:
        /*0298*/ 	.word	index@(_ZN2at6native18elementwise_kernelILi128ELi4EZNS0_15gpu_kernel_implINS0_13AUnaryFunctorIaaaZZZNS0_18lshift_kernel_cudaERNS_18TensorIteratorBaseEENKUlvE_clEvENKUlvE0_clEvEUlaaE_EEEEvS5_RKT_EUliE_EEviT1_)
        /*029c*/ 	.word	0x00000000


	//----- nvinfo : EIATTR_REGCOUNT
	.align		4
.L_151:
        /*02a0*/ 	.byte	0x04, 0x2f
        /*02a2*/ 	.short	(.L_153 - .L_152)
	.align		4
.L_152:
        /*02a4*/ 	.word	index@(_ZN2at6native29vectorized_elementwise_kernelILi8ENS0_13BUnaryFunctorIaaaZZZNS0_18lshift_kernel_cudaERNS_18TensorIteratorBaseEENKUlvE_clEvENKUlvE0_clEvEUlaaE_EESt5arrayIPcLm2EEEEviT0_T1_)
        /*02a8*/ 	.word	0x00000004


	//----- nvinfo : EIATTR_FRAME_SIZE
	.align		4
.L_153:
        /*02ac*/ 	.byte	0x04, 0x11
        /*02ae*/ 	.short	(.L_155 - .L_154)
	.align		4
.L_154:
        /*02b0*/ 	.word	index@(_ZN2at6native29vectorized_elementwise_kernelILi8ENS0_13BUnaryFunctorIaaaZZZNS0_18lshift_kernel_cudaERNS_18TensorIteratorBaseEENKUlvE_clEvENKUlvE0_clEvEUlaaE_EESt5arrayIPcLm2EEEEviT0_T1_)
        /*02b4*/ 	.word	0x00000000


	//----- nvinfo : EIATTR_REGCOUNT
	.align		4
.L_155:
        /*02b8*/ 	.byte	0x04, 0x2f
        /*02ba*/ 	.short	(.L_157 - .L_156)
	.align		4
.L_156:
        /*02bc*/ 	.word	index@(_ZN2at6native29vectorized_elementwise_kernelILi4ENS0_13BUnaryFunctorIaaaZZZNS0_18lshift_kernel_cudaERNS_18TensorIteratorBaseEENKUlvE_clEvENKUlvE0_clEvEUlaaE_EESt5arrayIPcLm2EEEEviT0_T1_)
        /*02c0*/ 	.word	0x0000001c


	//----- nvinfo : EIATTR_FRAME_SIZE
	.align		4
.L_157:
        /*02c4*/ 	.byte	0x04, 0x11
        /*02c6*/ 	.short	(.L_159 - .L_158)
	.align		4
.L_158:
        /*02c8*/ 	.word	index@(_ZN2at6native29vectorized_elementwise_kernelILi4ENS0_13BUnaryFunctorIaaaZZZNS0_18lshift_kernel_cudaERNS_18TensorIteratorBaseEENKUlvE_clEvENKUlvE0_clEvEUlaaE_EESt5arrayIPcLm2EEEEviT0_T1_)
        /*02cc*/ 	.word	0x00000000


	//----- nvinfo : EIATTR_REGCOUNT
	.align		4
.L_159:
        /*02d0*/ 	.byte	0x04, 0x2f
        /*02d2*/ 	.short	(.L_161 - .L_160)
	.align		4
.L_160:
        /*02d4*/ 	.word	index@(_ZN2at6native29vectorized_elementwise_kernelILi2ENS0_13BUnaryFunctorIaaaZZZNS0_18lshift_kernel_cudaERNS_18TensorIteratorBaseEENKUlvE_clEvENKUlvE0_clEvEUlaaE_EESt5arrayIPcLm2EEEEviT0_T1_)
        /*02d8*/ 	.word	0x0000001c


	//----- nvinfo : EIATTR_FRAME_SIZE
	.align		4
.L_161:
        /*02dc*/ 	.byte	0x04, 0x11
        /*02de*/ 	.short	(.L_163 - .L_162)
	.align		4
.L_162:
        /*02e0*/ 	.word	index@(_ZN2at6native29vectorized_elementwise_kernelILi2ENS0_13BUnaryFunctorIaaaZZZNS0_18lshift_kernel_cudaERNS_18TensorIteratorBaseEENKUlvE_clEvENKUlvE0_clEvEUlaaE_EESt5arrayIPcLm2EEEEviT0_T1_)
        /*02e4*/ 	.word	0x00000000


	//----- nvinfo : EIATTR_REGCOUNT
	.align		4
.L_163:
        /*02e8*/ 	.byte	0x04, 0x2f
        /*02ea*/ 	.short	(.L_165 - .L_164)
	.align		4
.L_164:
        /*02ec*/ 	.word	index@(_ZN2at6native27unrolled_elementwise_kernelINS0_13BUnaryFunctorIaaaZZZNS0_18lshift_kernel_cudaERNS_18TensorIteratorBaseEENKUlvE_clEvENKUlvE0_clEvEUlaaE_EESt5arrayIPcLm2EELi4E23TrivialOffsetCalculatorILi1EjESD_NS0_6memory15LoadWithoutCastENSE_16StoreWithoutCastEEEviT_T0_T2_T3_T4_T5_)
        /*02f0*/ 	.word	0x00000015


	//----- nvinfo : EIATTR_FRAME_SIZE
	.align		4
.L_165:
        /*02f4*/ 	.byte	0x04, 0x11
        /*02f6*/ 	.short	(.L_167 - .L_166)
	.align		4
.L_166:
        /*02f8*/ 	.word	index@(_ZN2at6native27unrolled_elementwise_kernelINS0_13BUnaryFunctorIaaaZZZNS0_18lshift_kernel_cudaERNS_18TensorIteratorBaseEENKUlvE_clEvENKUlvE0_clEvEUlaaE_EESt5arrayIPcLm2EELi4E23TrivialOffsetCalculatorILi1EjESD_NS0_6memory15LoadWithoutCastENSE_16StoreWithoutCastEEEviT_T0_T2_T3_T4_T5_)
        /*02fc*/ 	.word	0x00000000


	//----- nvinfo : EIATTR_REGCOUNT
	.align		4
.L_167:
        /*0300*/ 	.byte	0x04, 0x2f
        /*0302*/ 	.short	(.L_169 - .L_168)
	.align		4
.L_168:
        /*0304*/ 	.word	index@(_ZN2at6native18elementwise_kernelILi128ELi4EZNS0_22gpu_kernel_impl_nocastINS0_13BUnaryFunctorIaaaZZZNS0_18lshift_kernel_cudaERNS_18TensorIteratorBaseEENKUlvE_clEvENKUlvE0_clEvEUlaaE_EEEEvS5_RKT_EUliE_EEviT1_)
        /*0308*/ 	.word	0x0000000e


	//----- nvinfo : EIATTR_FRAME_SIZE
	.align		4
.L_169:
        /*030c*/ 	.byte	0x04, 0x11
        /*030e*/ 	.short	(.L_171 - .L_170)
	.align		4
.L_170:
        /*0310*/ 	.word	index@(_ZN2at6native18elementwise_kernelILi128ELi4EZNS0_22gpu_kernel_impl_nocastINS0_13BUnaryFunctorIaaaZZZNS0_18lshift_kernel_cudaERNS_18TensorIteratorBaseEENKUlvE_clEvENKUlvE0_clEvEUlaaE_EEEEvS5_RKT_EUliE_EEviT1_)
        /*0314*/ 	.word	0x00000000


	//----- nvinfo : EIATTR_REGCOUNT
	.align		4
.L_171:
        /*0318*/ 	.byte	0x04, 0x2f
        /*031a*/ 	.short	(.L_173 - .L_172)
	.align		4
.L_172:
        /*031c*/ 	.word	index@(_ZN2at6native27unrolled_elementwise_kernelINS0_13BUnaryFunctorIaaaZZZNS0_18lshift_kernel_cudaERNS_18TensorIteratorBaseEENKUlvE_clEvENKUlvE0_clEvEUlaaE_EESt5arrayIPcLm2EELi4E23TrivialOffsetCalculatorILi1EjESD_NS0_6memory12LoadWithCastILi1EEENSE_13StoreWithCastILi1EEEEEviT_T0_T2_T3_T4_T5_)
        /*0320*/ 	.word	0x0000001f


	//----- nvinfo : EIATTR_FRAME_SIZE
	.align		4
.L_173:
        /*0324*/ 	.byte	0x04, 0x11
        /*0326*/ 	.short	(.L_175 - .L_174)
	.align		4
.L_174:
        /*0328*/ 	.word	index@(_ZN2at6native27unrolled_elementwise_kernelINS0_13BUnaryFunctorIaaaZZZNS0_18lshift_kernel_cudaERNS_18TensorIteratorBaseEENKUlvE_clEvENKUlvE0_clEvEUlaaE_EESt5arrayIPcLm2EELi4E23TrivialOffsetCalculatorILi1EjESD_NS0_6memory12LoadWithCastILi1EEENSE_13StoreWithCastILi1EEEEEviT_T0_T2_T3_T4_T5_)
        /*032c*/ 	.word	0x00000000


	//----- nvinfo : EIATTR_REGCOUNT
	.align		4
.L_175:
        /*0330*/ 	.byte	0x04, 0x2f
        /*0332*/ 	.short	(.L_177 - .L_176)
	.align		4
.L_176:
        /*0334*/ 	.word	index@(_ZN2at6native18elementwise_kernelILi128ELi4EZNS0_15gpu_kernel_implINS0_13BUnaryFunctorIaaaZZZNS0_18lshift_kernel_cudaERNS_18TensorIteratorBaseEENKUlvE_clEvENKUlvE0_clEvEUlaaE_EEEEvS5_RKT_EUliE_EEviT1_)
        /*0338*/ 	.word	0x0000001a


	//----- nvinfo : EIATTR_FRAME_SIZE
	.align		4
.L_177:
        /*033c*/ 	.byte	0x04, 0x11
        /*033e*/ 	.short	(.L_179 - .L_178)
	.align		4
.L_178:
        /*0340*/ 	.word	index@(_ZN2at6native18elementwise_kernelILi128ELi4EZNS0_15gpu_kernel_implINS0_13BUnaryFunctorIaaaZZZNS0_18lshift_kernel_cudaERNS_18TensorIteratorBaseEENKUlvE_clEvENKUlvE0_clEvEUlaaE_EEEEvS5_RKT_EUliE_EEviT1_)
        /*0344*/ 	.word	0x00000000


	//----- nvinfo : EIATTR_REGCOUNT
	.align		4
.L_179:
        /*0348*/ 	.byte	0x04, 0x2f
        /*034a*/ 	.short	(.L_181 - .L_180)
	.align		4
.L_180:
        /*034c*/ 	.word	index@(_ZN2at6native29vectorized_elementwise_kernelILi8ENS0_13BinaryFunctorIaaaZZZNS0_18lshift_kernel_cudaERNS_18TensorIteratorBaseEENKUlvE_clEvENKUlvE0_clEvEUlaaE_EESt5arrayIPcLm3EEEEviT0_T1_)
        /*0350*/ 	.word	0x00000004


	//----- nvinfo : EIATTR_FRAME_SIZE
	.align		4
.L_181:
        /*0354*/ 	.byte	0x04, 0x11
        /*0356*/ 	.short	(.L_183 - .L_182)
	.align		4
.L_182:
        /*0358*/ 	.word	index@(_ZN2at6native29vectorized_elementwise_kernelILi8ENS0_13BinaryFunctorIaaaZZZNS0_18lshift_kernel_cudaERNS_18TensorIteratorBaseEENKUlvE_clEvENKUlvE0_clEvEUlaaE_EESt5arrayIPcLm3EEEEviT0_T1_)
        /*035c*/ 	.word	0x00000000


	//----- nvinfo : EIATTR_REGCOUNT
	.align		4
.L_183:
        /*0360*/ 	.byte	0x04, 0x2f
        /*0362*/ 	.short	(.L_185 - .L_184)
	.align		4
.L_184:
        /*0364*/ 	.word	index@(_ZN2at6native29vectorized_elementwise_kernelILi4ENS0_13BinaryFunctorIaaaZZZNS0_18lshift_kernel_cudaERNS_18TensorIteratorBaseEENKUlvE_clEvENKUlvE0_clEvEUlaaE_EESt5arrayIPcLm3EEEEviT0_T1_)
        /*0368*/ 	.word	0x00000020


	//----- nvinfo : EIATTR_FRAME_SIZE
	.align		4
.L_185:
        /*036c*/ 	.byte	0x04, 0x11
        /*036e*/ 	.short	(.L_187 - .L_186)
	.align		4
.L_186:
        /*0370*/ 	.word	index@(_ZN2at6native29vectorized_elementwise_kernelILi4ENS0_13BinaryFunctorIaaaZZZNS0_18lshift_kernel_cudaERNS_18TensorIteratorBaseEENKUlvE_clEvENKUlvE0_clEvEUlaaE_EESt5arrayIPcLm3EEEEviT0_T1_)
        /*0374*/ 	.word	0x00000000


	//----- nvinfo : EIATTR_REGCOUNT
	.align		4
.L_187:
        /*0378*/ 	.byte	0x04, 0x2f
        /*037a*/ 	.short	(.L_189 - .L_188)
	.align		4
.L_188:
        /*037c*/ 	.word	index@(_ZN2at6native29vectorized_elementwise_kernelILi2ENS0_13BinaryFunctorIaaaZZZNS0_18lshift_kernel_cudaERNS_18TensorIteratorBaseEENKUlvE_clEvENKUlvE0_clEvEUlaaE_EESt5arrayIPcLm3EEEEviT0_T1_)
        /*0380*/ 	.word	0x00000020


	//----- nvinfo : EIATTR_FRAME_SIZE
	.align		4
.L_189:
        /*0384*/ 	.byte	0x04, 0x11
        /*0386*/ 	.short	(.L_191 - .L_190)
	.align		4
.L_190:
        /*0388*/ 	.word	index@(_ZN2at6native29vectorized_elementwise_kernelILi2ENS0_13BinaryFunctorIaaaZZZNS0_18lshift_kernel_cudaERNS_18TensorIteratorBaseEENKUlvE_clEvENKUlvE0_clEvEUlaaE_EESt5arrayIPcLm3EEEEviT0_T1_)
        /*038c*/ 	.word	0x00000000


	//----- nvinfo : EIATTR_REGCOUNT
	.align		4
.L_191:
        /*0390*/ 	.byte	0x04, 0x2f
        /*0392*/ 	.short	(.L_193 - .L_192)
	.align		4
.L_192:
        /*0394*/ 	.word	index@(_ZN2at6native27unrolled_elementwise_kernelINS0_13BinaryFunctorIaaaZZZNS0_18lshift_kernel_cudaERNS_18TensorIteratorBaseEENKUlvE_clEvENKUlvE0_clEvEUlaaE_EESt5arrayIPcLm3EELi4E23TrivialOffsetCalculatorILi2EjESC_ILi1EjENS0_6memory15LoadWithoutCastENSF_16StoreWithoutCastEEEviT_T0_T2_T3_T4_T5_)
        /*0398*/ 	.word	0x00000016


	//----- nvinfo : EIATTR_FRAME_SIZE
	.align		4
.L_193:
        /*039c*/ 	.byte	0x04, 0x11
        /*039e*/ 	.short	(.L_195 - .L_194)
	.align		4
.L_194:
        /*03a0*/ 	.word	index@(_ZN2at6native27unrolled_elementwise_kernelINS0_13BinaryFunctorIaaaZZZNS0_18lshift_kernel_cudaERNS_18TensorIteratorBaseEENKUlvE_clEvENKUlvE0_clEvEUlaaE_EESt5arrayIPcLm3EELi4E23TrivialOffsetCalculatorILi2EjESC_ILi1EjENS0_6memory15LoadWithoutCastENSF_16StoreWithoutCastEEEviT_T0_T2_T3_T4_T5_)
        /*03a4*/ 	.word	0x00000000


	//----- nvinfo : EIATTR_REGCOUNT
	.align		4
.L_195:
        /*03a8*/ 	.byte	0x04, 0x2f
        /*03aa*/ 	.short	(.L_197 - .L_196)
	.align		4
.L_196:
        /*03ac*/ 	.word	index@(_ZN2at6native18elementwise_kernelILi128ELi4EZNS0_22gpu_kernel_impl_nocastINS0_13BinaryFunctorIaaaZZZNS0_18lshift_kernel_cudaERNS_18TensorIteratorBaseEENKUlvE_clEvENKUlvE0_clEvEUlaaE_EEEEvS5_RKT_EUliE_EEviT1_)
        /*03b0*/ 	.word	0x0000000c


	//----- nvinfo : EIATTR_FRAME_SIZE
	.align		4
.L_197:
        /*03b4*/ 	.byte	0x04, 0x11
        /*03b6*/ 	.short	(.L_199 - .L_198)
	.align		4
.L_198:
        /*03b8*/ 	.word	index@(_ZN2at6native18elementwise_kernelILi128ELi4EZNS0_22gpu_kernel_impl_nocastINS0_13BinaryFunctorIaaaZZZNS0_18lshift_kernel_cudaERNS_18TensorIteratorBaseEENKUlvE_clEvENKUlvE0_clEvEUlaaE_EEEEvS5_RKT_EUliE_EEviT1_)
        /*03bc*/ 	.word	0x00000000


	//----- nvinfo : EIATTR_REGCOUNT
	.align		4
.L_199:
        /*03c0*/ 	.byte	0x04, 0x2f
        /*03c2*/ 	.short	(.L_201 - .L_200)
	.align		4
.L_200:
        /*03c4*/ 	.word	index@(_ZN2at6native27unrolled_elementwise_kernelINS0_13BinaryFunctorIaaaZZZNS0_18lshift_kernel_cudaERNS_18TensorIteratorBaseEENKUlvE_clEvENKUlvE0_clEvEUlaaE_EESt5arrayIPcLm3EELi4E23TrivialOffsetCalculatorILi2EjESC_ILi1EjENS0_6memory12LoadWithCastILi2EEENSF_13StoreWithCastILi1EEEEEviT_T0_T2_T3_T4_T5_)
        /*03c8*/ 	.word	0x00000020


	//----- nvinfo : EIATTR_FRAME_SIZE
	.align		4
.L_201:
        /*03cc*/ 	.byte	0x04, 0x11
        /*03ce*/ 	.short	(.L_203 - .L_202)
	.align		4
.L_202:
        /*03d0*/ 	.word	index@(_ZN2at6native27unrolled_elementwise_kernelINS0_13BinaryFunctorIaaaZZZNS0_18lshift_kernel_cudaERNS_18TensorIteratorBaseEENKUlvE_clEvENKUlvE0_clEvEUlaaE_EESt5arrayIPcLm3EELi4E23TrivialOffsetCalculatorILi2EjESC_ILi1EjENS0_6memory12LoadWithCastILi2EEENSF_13StoreWithCastILi1EEEEEviT_T0_T2_T3_T4_T5_)
        /*03d4*/ 	.word	0x00000000


	//----- nvinfo : EIATTR_REGCOUNT
	.align		4
.L_203:
        /*03d8*/ 	.byte	0x04, 0x2f
        /*03da*/ 	.short	(.L_205 - .L_204)
	.align		4
.L_204:
        /*03dc*/ 	.word	index@(_ZN2at6native18elementwise_kernelILi128ELi4EZNS0_15gpu_kernel_implINS0_13BinaryFunctorIaaaZZZNS0_18lshift_kernel_cudaERNS_18TensorIteratorBaseEENKUlvE_clEvENKUlvE0_clEvEUlaaE_EEEEvS5_RKT_EUliE_EEviT1_)
        /*03e0*/ 	.word	0x0000001a


	//----- nvinfo : EIATTR_FRAME_SIZE
	.align		4
.L_205:
        /*03e4*/ 	.byte	0x04, 0x11
        /*03e6*/ 	.short	(.L_207 - .L_206)
	.align		4
.L_206:
        /*03e8*/ 	.word	index@(_ZN2at6native18elementwise_kernelILi128ELi4EZNS0_15gpu_kernel_implINS0_13BinaryFunctorIaaaZZZNS0_18lshift_kernel_cudaERNS_18TensorIteratorBaseEENKUlvE_clEvENKUlvE0_clEvEUlaaE_EEEEvS5_RKT_EUliE_EEviT1_)
        /*03ec*/ 	.word	0x00000000


	//----- nvinfo : EIATTR_REGCOUNT
	.align		4
.L_207:
        /*03f0*/ 	.byte	0x04, 0x2f
        /*03f2*/ 	.short	(.L_209 - .L_208)
	.align		4
.L_208:
        /*03f4*/ 	.word	index@(_ZN2at6native29vectorized_elementwise_kernelILi8ENS0_13AUnaryFunctorIiiiZZZNS0_18lshift_kernel_cudaERNS_18TensorIteratorBaseEENKUlvE_clEvENKUlvE1_clEvEUliiE_EESt5arrayIPcLm2EEEEviT0_T1_)
        /*03f8*/ 	.word	0x00000004


	//----- nvinfo : EIATTR_FRAME_SIZE
	.align		4
.L_209:
        /*03fc*/ 	.byte	0x04, 0x11
        /*03fe*/ 	.short	(.L_211 - .L_210)
	.align		4
.L_210:
        /*0400*/ 	.word	index@(_ZN2at6native29vectorized_elementwise_kernelILi8ENS0_13AUnaryFunctorIiiiZZZNS0_18lshift_kernel_cudaERNS_18TensorIteratorBaseEENKUlvE_clEvENKUlvE1_clEvEUliiE_EESt5arrayIPcLm2EEEEviT0_T1_)
        /*0404*/ 	.word	0x00000000


	//----- nvinfo : EIATTR_REGCOUNT
	.align		4
.L_211:
        /*0408*/ 	.byte	0x04, 0x2f
        /*040a*/ 	.short	(.L_213 - .L_212)
	.align		4
.L_212:
        /*040c*/ 	.word	index@(_ZN2at6native29vectorized_elementwise_kernelILi4ENS0_13AUnaryFunctorIiiiZZZNS0_18lshift_kernel_cudaERNS_18TensorIteratorBaseEENKUlvE_clEvENKUlvE1_clEvEUliiE_EESt5arrayIPcLm2EEEEviT0_T1_)
        /*0410*/ 	.word	0x0000001c


	//----- nvinfo : EIATTR_FRAME_SIZE
	.align		4
.L_213:
        /*0414*/ 	.byte	0x04, 0x11
        /*0416*/ 	.short	(.L_215 - .L_214)
	.align		4
.L_214:
        /*0418*/ 	.word	index@(_ZN2at6native29vectorized_elementwise_kernelILi4ENS0_13AUnaryFunctorIiiiZZZNS0_18lshift_kernel_cudaERNS_18TensorIteratorBaseEENKUlvE_clEvENKUlvE1_clEvEUliiE_EESt5arrayIPcLm2EEEEviT0_T1_)
        /*041c*/ 	.word	0x00000000


	//----- nvinfo : EIATTR_REGCOUNT
	.align		4
.L_215:
        /*0420*/ 	.byte	0x04, 0x2f
        /*0422*/ 	.short	(.L_217 - .L_216)
	.align		4
.L_216:
        /*0424*/ 	.word	index@(_ZN2at6native29vectorized_elementwise_kernelILi2ENS0_13AUnaryFunctorIiiiZZZNS0_18lshift_kernel_cudaERNS_18TensorIteratorBaseEENKUlvE_clEvENKUlvE1_clEvEUliiE_EESt5arrayIPcLm2EEEEviT0_T1_)
        /*0428*/ 	.word	0x0000001c


	//----- nvinfo : EIATTR_FRAME_SIZE
	.align		4
.L_217:
        /*042c*/ 	.byte	0x04, 0x11
        /*042e*/ 	.short	(.L_219 - .L_218)
	.align		4
.L_218:
        /*0430*/ 	.word	index@(_ZN2at6native29vectorized_elementwise_kernelILi2ENS0_13AUnaryFunctorIiiiZZZNS0_18lshift_kernel_cudaERNS_18TensorIteratorBaseEENKUlvE_clEvENKUlvE1_clEvEUliiE_EESt5arrayIPcLm2EEEEviT0_T1_)
        /*0434*/ 	.word	0x00000000


	//----- nvinfo : EIATTR_REGCOUNT
	.align		4
.L_219:
        /*0438*/ 	.byte	0x04, 0x2f
        /*043a*/ 	.short	(.L_221 - .L_220)
	.align		4
.L_220:
        /*043c*/ 	.word	index@(_ZN2at6native27unrolled_elementwise_kernelINS0_13AUnaryFunctorIiiiZZZNS0_18lshift_kernel_cudaERNS_18TensorIteratorBaseEENKUlvE_clEvENKUlvE1_clEvEUliiE_EESt5arrayIPcLm2EELi4E23TrivialOffsetCalculatorILi1EjESD_NS0_6memory15LoadWithoutCastENSE_16StoreWithoutCastEEEviT_T0_T2_T3_T4_T5_)
        /*0440*/ 	.word	0x00000014


	//----- nvinfo : EIATTR_FRAME_SIZE
	.align		4
.L_221:
        /*0444*/ 	.byte	0x04, 0x11
        /*0446*/ 	.short	(.L_223 - .L_222)
	.align		4
.L_222:
        /*0448*/ 	.word	index@(_ZN2at6native27unrolled_elementwise_kernelINS0_13AUnaryFunctorIiiiZZZNS0_18lshift_kernel_cudaERNS_18TensorIteratorBaseEENKUlvE_clEvENKUlvE1_clEvEUliiE_EESt5arrayIPcLm2EELi4E23TrivialOffsetCalculatorILi1EjESD_NS0_6memory15LoadWithoutCastENSE_16StoreWithoutCastEEEviT_T0_T2_T3_T4_T5_)
        /*044c*/ 	.word	0x00000000


	//----- nvinfo : EIATTR_REGCOUNT
	.align		4
.L_223:
        /*0450*/ 	.byte	0x04, 0x2f
        /*0452*/ 	.short	(.L_225 - .L_224)
	.align		4
.L_224:
        /*0454*/ 	.word	index@(_ZN2at6native18elementwise_kernelILi128ELi2EZNS0_22gpu_kernel_impl_nocastINS0_13AUnaryFunctorIiiiZZZNS0_18lshift_kernel_cudaERNS_18TensorIteratorBaseEENKUlvE_clEvENKUlvE1_clEvEUliiE_EEEEvS5_RKT_EUliE_EEviT1_)
        /*0458*/ 	.word	0x0000000c


	//----- nvinfo : EIATTR_FRAME_SIZE
	.align		4
.L_225:
        /*045c*/ 	.byte	0x04, 0x11
        /*045e*/ 	.short	(.L_227 - .L_226)
	.align		4
.L_226:
        /*0460*/ 	.word	index@(_ZN2at6native18elementwise_kernelILi128ELi2EZNS0_22gpu_kernel_impl_nocastINS0_13AUnaryFunctorIiiiZZZNS0_18lshift_kernel_cudaERNS_18TensorIteratorBaseEENKUlvE_clEvENKUlvE1_clEvEUliiE_EEEEvS5_RKT_EUliE_EEviT1_)
        /*0464*/ 	.word	0x00000000


	//----- nvinfo : EIATTR_REGCOUNT
	.align		4
.L_227:
        /*0468*/ 	.byte	0x04, 0x2f
        /*046a*/ 	.short	(.L_229 - .L_228)
	.align		4
.L_228:
        /*046c*/ 	.word	index@(_ZN2at6native27unrolled_elementwise_kernelINS0_13AUnaryFunctorIiiiZZZNS0_18lshift_kernel_cudaERNS_18TensorIteratorBaseEENKUlvE_clEvENKUlvE1_clEvEUliiE_EESt5arrayIPcLm2EELi4E23TrivialOffsetCalculatorILi1EjESD_NS0_6memory12LoadWithCastILi1EEENSE_13StoreWithCastILi1EEEEEviT_T0_T2_T3_T4_T5_)
        /*0470*/ 	.word	0x0000001e


	//----- nvinfo : EIATTR_FRAME_SIZE
	.align		4
.L_229:
        /*0474*/ 	.byte	0x04, 0x11
        /*0476*/ 	.short	(.L_231 - .L_230)
	.align		4
.L_230:
        /*0478*/ 	.word	index@(_ZN2at6native27unrolled_elementwise_kernelINS0_13AUnaryFunctorIiiiZZZNS0_18lshift_kernel_cudaERNS_18TensorIteratorBaseEENKUlvE_clEvENKUlvE1_clEvEUliiE_EESt5arrayIPcLm2EELi4E23TrivialOffsetCalculatorILi1EjESD_NS0_6memory12LoadWithCastILi1EEENSE_13StoreWithCastILi1EEEEEviT_T0_T2_T3_T4_T5_)
        /*047c*/ 	.word	0x00000000


	//----- nvinfo : EIATTR_REGCOUNT
	.align		4
.L_231:
        /*0480*/ 	.byte	0x04, 0x2f
        /*0482*/ 	.short	(.L_233 - .L_232)
	.align		4
.L_232:
        /*0484*/ 	.word	index@(_ZN2at6native18elementwise_kernelILi128ELi4EZNS0_15gpu_kernel_implINS0_13AUnaryFunctorIiiiZZZNS0_18lshift_kernel_cudaERNS_18TensorIteratorBaseEENKUlvE_clEvENKUlvE1_clEvEUliiE_EEEEvS5_RKT_EUliE_EEviT1_)
        /*0488*/ 	.word	0x0000001a


	//----- nvinfo : EIATTR_FRAME_SIZE
	.align		4
.L_233:
        /*048c*/ 	.byte	0x04, 0x11
        /*048e*/ 	.short	(.L_235 - .L_234)
	.align		4
.L_234:
        /*0490*/ 	.word	index@(_ZN2at6native18elementwise_kernelILi128ELi4EZNS0_15gpu_kernel_implINS0_13AUnaryFunctorIiiiZZZNS0_18lshift_kernel_cudaERNS_18TensorIteratorBaseEENKUlvE_clEvENKUlvE1_clEvEUliiE_EEEEvS5_RKT_EUliE_EEviT1_)
        /*0494*/ 	.word	0x00000000


	//----- nvinfo : EIATTR_REGCOUNT
	.align		4
.L_235:
        /*0498*/ 	.byte	0x04, 0x2f
        /*049a*/ 	.short	(.L_237 - .L_236)
	.align		4
.L_236:
        /*049c*/ 	.word	index@(_ZN2at6native29vectorized_elementwise_kernelILi8ENS0_13BUnaryFunctorIiiiZZZNS0_18lshift_kernel_cudaERNS_18TensorIteratorBaseEENKUlvE_clEvENKUlvE1_clEvEUliiE_EESt5arrayIPcLm2EEEEviT0_T1_)
        /*04a0*/ 	.word	0x00000004


	//----- nvinfo : EIATTR_FRAME_SIZE
	.align		4
.L_237:
        /*04a4*/ 	.byte	0x04, 0x11
        /*04a6*/ 	.short	(.L_239 - .L_238)
	.align		4
.L_238:
        /*04a8*/ 	.word	index@(_ZN2at6native29vectorized_elementwise_kernelILi8ENS0_13BUnaryFunctorIiiiZZZNS0_18lshift_kernel_cudaERNS_18TensorIteratorBaseEENKUlvE_clEvENKUlvE1_clEvEUliiE_EESt5arrayIPcLm2EEEEviT0_T1_)
        /*04ac*/ 	.word	0x00000000


	//----- nvinfo : EIATTR_REGCOUNT
	.align		4
.L_239:
        /*04b0*/ 	.byte	0x04, 0x2f
        /*04b2*/ 	.short	(.L_241 - .L_240)
	.align		4
.L_240:
        /*04b4*/ 	.word	index@(_ZN2at6native29vectorized_elementwise_kernelILi4ENS0_13BUnaryFunctorIiiiZZZNS0_18lshift_kernel_cudaERNS_18TensorIteratorBaseEENKUlvE_clEvENKUlvE1_clEvEUliiE_EESt5arrayIPcLm2EEEEviT0_T1_)
        /*04b8*/ 	.word	0x0000001d


	//----- nvinfo : EIATTR_FRAME_SIZE
	.align		4
.L_241:
        /*04bc*/ 	.byte	0x04, 0x11
        /*04be*/ 	.short	(.L_243 - .L_242)
	.align		4
.L_242:
        /*04c0*/ 	.word	index@(_ZN2at6native29vectorized_elementwise_kernelILi4ENS0_13BUnaryFunctorIiiiZZZNS0_18lshift_kernel_cudaERNS_18TensorIteratorBaseEENKUlvE_clEvENKUlvE1_clEvEUliiE_EESt5arrayIPcLm2EEEEviT0_T1_)
        /*04c4*/ 	.word	0x00000000


	//----- nvinfo : EIATTR_REGCOUNT
	.align		4
.L_243:
        /*04c8*/ 	.byte	0x04, 0x2f
        /*04ca*/ 	.short	(.L_245 - .L_244)
	.align		4
.L_244:
        /*04cc*/ 	.word	index@(_ZN2at6native29vectorized_elementwise_kernelILi2ENS0_13BUnaryFunctorIiiiZZZNS0_18lshift_kernel_cudaERNS_18TensorIteratorBaseEENKUlvE_clEvENKUlvE1_clEvEUliiE_EESt5arrayIPcLm2EEEEviT0_T1_)
        /*04d0*/ 	.word	0x0000001d


	//----- nvinfo : EIATTR_FRAME_SIZE
	.align		4
.L_245:
        /*04d4*/ 	.byte	0x04, 0x11
        /*04d6*/ 	.short	(.L_247 - .L_246)
	.align		4
.L_246:
        /*04d8*/ 	.word	index@(_ZN2at6native29vectorized_elementwise_kernelILi2ENS0_13BUnaryFunctorIiiiZZZNS0_18lshift_kernel_cudaERNS_18TensorIteratorBaseEENKUlvE_clEvENKUlvE1_clEvEUliiE_EESt5arrayIPcLm2EEEEviT0_T1_)
        /*04dc*/ 	.word	0x00000000


	//----- nvinfo : EIATTR_REGCOUNT
	.align		4
.L_247:
        /*04e0*/ 	.byte	0x04, 0x2f
        /*04e2*/ 	.short	(.L_249 - .L_248)
	.align		4
.L_248:
        /*04e4*/ 	.word	index@(_ZN2at6native27unrolled_elementwise_kernelINS0_13BUnaryFunctorIiiiZZZNS0_18lshift_kernel_cudaERNS_18TensorIteratorBaseEENKUlvE_clEvENKUlvE1_clEvEUliiE_EESt5arrayIPcLm2EELi4E23TrivialOffsetCalculatorILi1EjESD_NS0_6memory15LoadWithoutCastENSE_16StoreWithoutCastEEEviT_T0_T2_T3_T4_T5_)
        /*04e8*/ 	.word	0x00000014


	//----- nvinfo : EIATTR_FRAME_SIZE
	.align		4
.L_249:
        /*04ec*/ 	.byte	0x04, 0x11
        /*04ee*/ 	.short	(.L_251 - .L_250)
	.align		4
.L_250:
        /*04f0*/ 	.word	index@(_ZN2at6native27unrolled_elementwise_kernelINS0_13BUnaryFunctorIiiiZZZNS0_18lshift_kernel_cudaERNS_18TensorIteratorBaseEENKUlvE_clEvENKUlvE1_clEvEUliiE_EESt5arrayIPcLm2EELi4E23TrivialOffsetCalculatorILi1EjESD_NS0_6memory15LoadWithoutCastENSE_16StoreWithoutCastEEEviT_T0_T2_T3_T4_T5_)
        /*04f4*/ 	.word	0x00000000


	//----- nvinfo : EIATTR_REGCOUNT
	.align		4
.L_251:
        /*04f8*/ 	.byte	0x04, 0x2f
        /*04fa*/ 	.short	(.L_253 - .L_252)
	.align		4
.L_252:
        /*04fc*/ 	.word	index@(_ZN2at6native18elementwise_kernelILi128ELi2EZNS0_22gpu_kernel_impl_nocastINS0_13BUnaryFunctorIiiiZZZNS0_18lshift_kernel_cudaERNS_18TensorIteratorBaseEENKUlvE_clEvENKUlvE1_clEvEUliiE_EEEEvS5_RKT_EUliE_EEviT1_)
        /*0500*/ 	.word	0x0000000c


	//----- nvinfo : EIATTR_FRAME_SIZE
	.align		4
.L_253:
        /*0504*/ 	.byte	0x04, 0x11
        /*0506*/ 	.short	(.L_255 - .L_254)
	.align		4
.L_254:
        /*0508*/ 	.word	index@(_ZN2at6native18elementwise_kernelILi128ELi2EZNS0_22gpu_kernel_impl_nocastINS0_13BUnaryFunctorIiiiZZZNS0_18lshift_kernel_cudaERNS_18TensorIteratorBaseEENKUlvE_clEvENKUlvE1_clEvEUliiE_EEEEvS5_RKT_EUliE_EEviT1_)
        /*050c*/ 	.word	0x00000000


	//----- nvinfo : EIATTR_REGCOUNT
	.align		4
.L_255:
        /*0510*/ 	.byte	0x04, 0x2f
        /*0512*/ 	.short	(.L_257 - .L_256)
	.align		4
.L_256:
        /*0514*/ 	.word	index@(_ZN2at6native27unrolled_elementwise_kernelINS0_13BUnaryFunctorIiiiZZZNS0_18lshift_kernel_cudaERNS_18TensorIteratorBaseEENKUlvE_clEvENKUlvE1_clEvEUliiE_EESt5arrayIPcLm2EELi4E23TrivialOffsetCalculatorILi1EjESD_NS0_6memory12LoadWithCastILi1EEENSE_13StoreWithCastILi1EEEEEviT_T0_T2_T3_T4_T5_)
        /*0518*/ 	.word	0x0000001e


	//----- nvinfo : EIATTR_FRAME_SIZE
	.align		4
.L_257:
        /*051c*/ 	.byte	0x04, 0x11
        /*051e*/ 	.short	(.L_259 - .L_258)
	.align		4
.L_258:
        /*0520*/ 	.word	index@(_ZN2at6native27unrolled_elementwise_kernelINS0_13BUnaryFunctorIiiiZZZNS0_18lshift_kernel_cudaERNS_18TensorIteratorBaseEENKUlvE_clEvENKUlvE1_clEvEUliiE_EESt5arrayIPcLm2EELi4E23TrivialOffsetCalculatorILi1EjESD_NS0_6memory12LoadWithCastILi1EEENSE_13StoreWithCastILi1EEEEEviT_T0_T2_T3_T4_T5_)
        /*0524*/ 	.word	0x00000000


	//----- nvinfo : EIATTR_REGCOUNT
	.align		4
.L_259:
        /*0528*/ 	.byte	0x04, 0x2f
        /*052a*/ 	.short	(.L_261 - .L_260)
	.align		4
.L_260:
        /*052c*/ 	.word	index@(_ZN2at6native18elementwise_kernelILi128ELi4EZNS0_15gpu_kernel_implINS0_13BUnaryFunctorIiiiZZZNS0_18lshift_kernel_cudaERNS_18TensorIteratorBaseEENKUlvE_clEvENKUlvE1_clEvEUliiE_EEEEvS5_RKT_EUliE_EEviT1_)
        /*0530*/ 	.word	0x0000001a


	//----- nvinfo : EIATTR_FRAME_SIZE
	.align		4
.L_261:
        /*0534*/ 	.byte	0x04, 0x11
        /*0536*/ 	.short	(.L_263 - .L_262)
	.align		4
.L_262:
        /*0538*/ 	.word	index@(_ZN2at6native18elementwise_kernelILi128ELi4EZNS0_15gpu_kernel_implINS0_13BUnaryFunctorIiiiZZZNS0_18lshift_kernel_cudaERNS_18TensorIteratorBaseEENKUlvE_clEvENKUlvE1_clEvEUliiE_EEEEvS5_RKT_EUliE_EEviT1_)
        /*053c*/ 	.word	0x00000000


	//----- nvinfo : EIATTR_REGCOUNT
	.align		4
.L_263:
        /*0540*/ 	.byte	0x04, 0x2f
        /*0542*/ 	.short	(.L_265 - .L_264)
	.align		4
.L_264:
        /*0544*/ 	.word	index@(_ZN2at6native29vectorized_elementwise_kernelILi8ENS0_13BinaryFunctorIiiiZZZNS0_18lshift_kernel_cudaERNS_18TensorIteratorBaseEENKUlvE_clEvENKUlvE1_clEvEUliiE_EESt5arrayIPcLm3EEEEviT0_T1_)
        /*0548*/ 	.word	0x00000004


	//----- nvinfo : EIATTR_FRAME_SIZE
	.align		4
.L_265:
        /*054c*/ 	.byte	0x04, 0x11
        /*054e*/ 	.short	(.L_267 - .L_266)
	.align		4
.L_266:
        /*0550*/ 	.word	index@(_ZN2at6native29vectorized_elementwise_kernelILi8ENS0_13BinaryFunctorIiiiZZZNS0_18lshift_kernel_cudaERNS_18TensorIteratorBaseEENKUlvE_clEvENKUlvE1_clEvEUliiE_EESt5arrayIPcLm3EEEEviT0_T1_)
        /*0554*/ 	.word	0x00000000


	//----- nvinfo : EIATTR_REGCOUNT
	.align		4
.L_267:
        /*0558*/ 	.byte	0x04, 0x2f
        /*055a*/ 	.short	(.L_269 - .L_268)
	.align		4
.L_268:
        /*055c*/ 	.word	index@(_ZN2at6native29vectorized_elementwise_kernelILi4ENS0_13BinaryFunctorIiiiZZZNS0_18lshift_kernel_cudaERNS_18TensorIteratorBaseEENKUlvE_clEvENKUlvE1_clEvEUliiE_EESt5arrayIPcLm3EEEEviT0_T1_)
        /*0560*/ 	.word	0x00000020


	//----- nvinfo : EIATTR_FRAME_SIZE
	.align		4
.L_269:
        /*0564*/ 	.byte	0x04, 0x11
        /*0566*/ 	.short	(.L_271 - .L_270)
	.align		4
.L_270:
        /*0568*/ 	.word	index@(_ZN2at6native29vectorized_elementwise_kernelILi4ENS0_13BinaryFunctorIiiiZZZNS0_18lshift_kernel_cudaERNS_18TensorIteratorBaseEENKUlvE_clEvENKUlvE1_clEvEUliiE_EESt5arrayIPcLm3EEEEviT0_T1_)
        /*056c*/ 	.word	0x00000000


	//----- nvinfo : EIATTR_REGCOUNT
	.align		4
.L_271:
        /*0570*/ 	.byte	0x04, 0x2f
        /*0572*/ 	.short	(.L_273 - .L_272)
	.align		4
.L_272:
        /*0574*/ 	.word	index@(_ZN2at6native29vectorized_elementwise_kernelILi2ENS0_13BinaryFunctorIiiiZZZNS0_18lshift_kernel_cudaERNS_18TensorIteratorBaseEENKUlvE_clEvENKUlvE1_clEvEUliiE_EESt5arrayIPcLm3EEEEviT0_T1_)
        /*0578*/ 	.word	0x00000020


	//----- nvinfo : EIATTR_FRAME_SIZE
	.align		4
.L_273:
        /*057c*/ 	.byte	0x04, 0x11
        /*057e*/ 	.short	(.L_275 - .L_274)
	.align		4
.L_274:
        /*0580*/ 	.word	index@(_ZN2at6native29vectorized_elementwise_kernelILi2ENS0_13BinaryFunctorIiiiZZZNS0_18lshift_kernel_cudaERNS_18TensorIteratorBaseEENKUlvE_clEvENKUlvE1_clEvEUliiE_EESt5arrayIPcLm3EEEEviT0_T1_)
        /*0584*/ 	.word	0x00000000


	//----- nvinfo : EIATTR_REGCOUNT
	.align		4
.L_275:
        /*0588*/ 	.byte	0x04, 0x2f
        /*058a*/ 	.short	(.L_277 - .L_276)
	.align		4
.L_276:
        /*058c*/ 	.word	index@(_ZN2at6native27unrolled_elementwise_kernelINS0_13BinaryFunctorIiiiZZZNS0_18lshift_kernel_cudaERNS_18TensorIteratorBaseEENKUlvE_clEvENKUlvE1_clEvEUliiE_EESt5arrayIPcLm3EELi4E23TrivialOffsetCalculatorILi2EjESC_ILi1EjENS0_6memory15LoadWithoutCastENSF_16StoreWithoutCastEEEviT_T0_T2_T3_T4_T5_)
        /*0590*/ 	.word	0x0000001a


	//----- nvinfo : EIATTR_FRAME_SIZE
	.align		4
.L_277:
        /*0594*/ 	.byte	0x04, 0x11
        /*0596*/ 	.short	(.L_279 - .L_278)
	.align		4
.L_278:
        /*0598*/ 	.word	index@(_ZN2at6native27unrolled_elementwise_kernelINS0_13BinaryFunctorIiiiZZZNS0_18lshift_kernel_cudaERNS_18TensorIteratorBaseEENKUlvE_clEvENKUlvE1_clEvEUliiE_EESt5arrayIPcLm3EELi4E23TrivialOffsetCalculatorILi2EjESC_ILi1EjENS0_6memory15LoadWithoutCastENSF_16StoreWithoutCastEEEviT_T0_T2_T3_T4_T5_)
        /*059c*/ 	.word	0x00000000


	//----- nvinfo : EIATTR_REGCOUNT
	.align		4
.L_279:
        /*05a0*/ 	.byte	0x04, 0x2f
        /*05a2*/ 	.short	(.L_281 - .L_280)
	.align		4
.L_280:
        /*05a4*/ 	.word	index@(_ZN2at6native18elementwise_kernelILi128ELi2EZNS0_22gpu_kernel_impl_nocastINS0_13BinaryFunctorIiiiZZZNS0_18lshift_kernel_cudaERNS_18TensorIteratorBaseEENKUlvE_clEvENKUlvE1_clEvEUliiE_EEEEvS5_RKT_EUliE_EEviT1_)
        /*05a8*/ 	.word	0x0000000e


	//----- nvinfo : EIATTR_FRAME_SIZE
	.align		4
.L_281:
        /*05ac*/ 	.byte	0x04, 0x11
        /*05ae*/ 	.short	(.L_283 - .L_282)
	.align		4
.L_282:
        /*05b0*/ 	.word	index@(_ZN2at6native18elementwise_kernelILi128ELi2EZNS0_22gpu_kernel_impl_nocastINS0_13BinaryFunctorIiiiZZZNS0_18lshift_kernel_cudaERNS_18TensorIteratorBaseEENKUlvE_clEvENKUlvE1_clEvEUliiE_EEEEvS5_RKT_EUliE_EEviT1_)
        /*05b4*/ 	.word	0x00000000


	//----- nvinfo : EIATTR_REGCOUNT
	.align		4
.L_283:
        /*05b8*/ 	.byte	0x04, 0x2f
        /*05ba*/ 	.short	(.L_285 - .L_284)
	.align		4
.L_284:
        /*05bc*/ 	.word	index@(_ZN2at6native27unrolled_elementwise_kernelINS0_13BinaryFunctorIiiiZZZNS0_18lshift_kernel_cudaERNS_18TensorIteratorBaseEENKUlvE_clEvENKUlvE1_clEvEUliiE_EESt5arrayIPcLm3EELi4E23TrivialOffsetCalculatorILi2EjESC_ILi1EjENS0_6memory12LoadWithCastILi2EEENSF_13StoreWithCastILi1EEEEEviT_T0_T2_T3_T4_T5_)
        /*05c0*/ 	.word	0x00000020


	//----- nvinfo : EIATTR_FRAME_SIZE
	.align		4
.L_285:
        /*05c4*/ 	.byte	0x04, 0x11
        /*05c6*/ 	.short	(.L_287 - .L_286)
	.align		4
.L_286:
        /*05c8*/ 	.word	index@(_ZN2at6native27unrolled_elementwise_kernelINS0_13BinaryFunctorIiiiZZZNS0_18lshift_kernel_cudaERNS_18TensorIteratorBaseEENKUlvE_clEvENKUlvE1_clEvEUliiE_EESt5arrayIPcLm3EELi4E23TrivialOffsetCalculatorILi2EjESC_ILi1EjENS0_6memory12LoadWithCastILi2EEENSF_13StoreWithCastILi1EEEEEviT_T0_T2_T3_T4_T5_)
        /*05cc*/ 	.word	0x00000000


	//----- nvinfo : EIATTR_REGCOUNT
	.align		4
.L_287:
        /*05d0*/ 	.byte	0x04, 0x2f
        /*05d2*/ 	.short	(.L_289 - .L_288)
	.align		4
.L_288:
        /*05d4*/ 	.word	index@(_ZN2at6native18elementwise_kernelILi128ELi4EZNS0_15gpu_kernel_implINS0_13BinaryFunctorIiiiZZZNS0_18lshift_kernel_cudaERNS_18TensorIteratorBaseEENKUlvE_clEvENKUlvE1_clEvEUliiE_EEEEvS5_RKT_EUliE_EEviT1_)
        /*05d8*/ 	.word	0x0000001b


	//----- nvinfo : EIATTR_FRAME_SIZE
	.align		4
.L_289:
        /*05dc*/ 	.byte	0x04, 0x11
        /*05de*/ 	.short	(.L_291 - .L_290)
	.align		4
.L_290:
        /*05e0*/ 	.word	index@(_ZN2at6native18elementwise_kernelILi128ELi4EZNS0_15gpu_kernel_implINS0_13BinaryFunctorIiiiZZZNS0_18lshift_kernel_cudaERNS_18TensorIteratorBaseEENKUlvE_clEvENKUlvE1_clEvEUliiE_EEEEvS5_RKT_EUliE_EEviT1_)
        /*05e4*/ 	.word	0x00000000


	//----- nvinfo : EIATTR_REGCOUNT
	.align		4
.L_291:
        /*05e8*/ 	.byte	0x04, 0x2f
        /*05ea*/ 	.short	(.L_293 - .L_292)
	.align		4
.L_292:
        /*05ec*/ 	.word	index@(_ZN2at6native29vectorized_elementwise_kernelILi8ENS0_13AUnaryFunctorIlllZZZNS0_18lshift_kernel_cudaERNS_18TensorIteratorBaseEENKUlvE_clEvENKUlvE2_clEvEUlllE_EESt5arrayIPcLm2EEEEviT0_T1_)
        /*05f0*/ 	.word	0x00000004


	//----- nvinfo : EIATTR_FRAME_SIZE
	.align		4
.L_293:
        /*05f4*/ 	.byte	0x04, 0x11
        /*05f6*/ 	.short	(.L_295 - .L_294)
	.align		4
.L_294:
        /*05f8*/ 	.word	index@(_ZN2at6native29vectorized_elementwise_kernelILi8ENS0_13AUnaryFunctorIlllZZZNS0_18lshift_kernel_cudaERNS_18TensorIteratorBaseEENKUlvE_clEvENKUlvE2_clEvEUlllE_EESt5arrayIPcLm2EEEEviT0_T1_)
        /*05fc*/ 	.word	0x00000000


	//----- nvinfo : EIATTR_REGCOUNT
	.align		4
.L_295:
        /*0600*/ 	.byte	0x04, 0x2f
        /*0602*/ 	.short	(.L_297 - .L_296)
	.align		4
.L_296:
        /*0604*/ 	.word	index@(_ZN2at6native29vectorized_elementwise_kernelILi4ENS0_13AUnaryFunctorIlllZZZNS0_18lshift_kernel_cudaERNS_18TensorIteratorBaseEENKUlvE_clEvENKUlvE2_clEvEUlllE_EESt5arrayIPcLm2EEEEviT0_T1_)
        /*0608*/ 	.word	0x00000020


	//----- nvinfo : EIATTR_FRAME_SIZE
	.align		4
.L_297:
        /*060c*/ 	.byte	0x04, 0x11
        /*060e*/ 	.short	(.L_299 - .L_298)
	.align		4
.L_298:
        /*0610*/ 	.word	index@(_ZN2at6native29vectorized_elementwise_kernelILi4ENS0_13AUnaryFunctorIlllZZZNS0_18lshift_kernel_cudaERNS_18TensorIteratorBaseEENKUlvE_clEvENKUlvE2_clEvEUlllE_EESt5arrayIPcLm2EEEEviT0_T1_)
        /*0614*/ 	.word	0x00000000


	//----- nvinfo : EIATTR_REGCOUNT
	.align		4
.L_299:
        /*0618*/ 	.byte	0x04, 0x2f
        /*061a*/ 	.short	(.L_301 - .L_300)
	.align		4
.L_300:
        /*061c*/ 	.word	index@(_ZN2at6native29vectorized_elementwise_kernelILi2ENS0_13AUnaryFunctorIlllZZZNS0_18lshift_kernel_cudaERNS_18TensorIteratorBaseEENKUlvE_clEvENKUlvE2_clEvEUlllE_EESt5arrayIPcLm2EEEEviT0_T1_)
        /*0620*/ 	.word	0x00000020


	//----- nvinfo : EIATTR_FRAME_SIZE
	.align		4
.L_301:
        /*0624*/ 	.byte	0x04, 0x11
        /*0626*/ 	.short	(.L_303 - .L_302)
	.align		4
.L_302:
        /*0628*/ 	.word	index@(_ZN2at6native29vectorized_elementwise_kernelILi2ENS0_13AUnaryFunctorIlllZZZNS0_18lshift_kernel_cudaERNS_18TensorIteratorBaseEENKUlvE_clEvENKUlvE2_clEvEUlllE_EESt5arrayIPcLm2EEEEviT0_T1_)
        /*062c*/ 	.word	0x00000000


	//----- nvinfo : EIATTR_REGCOUNT
	.align		4
.L_303:
        /*0630*/ 	.byte	0x04, 0x2f
        /*0632*/ 	.short	(.L_305 - .L_304)
	.align		4
.L_304:
        /*0634*/ 	.word	index@(_ZN2at6native27unrolled_elementwise_kernelINS0_13AUnaryFunctorIlllZZZNS0_18lshift_kernel_cudaERNS_18TensorIteratorBaseEENKUlvE_clEvENKUlvE2_clEvEUlllE_EESt5arrayIPcLm2EELi4E23TrivialOffsetCalculatorILi1EjESD_NS0_6memory15LoadWithoutCastENSE_16StoreWithoutCastEEEviT_T0_T2_T3_T4_T5_)
        /*0638*/ 	.word	0x00000017


	//----- nvinfo : EIATTR_FRAME_SIZE
	.align		4
.L_305:
        /*063c*/ 	.byte	0x04, 0x11
        /*063e*/ 	.short	(.L_307 - .L_306)
	.align		4
.L_306:
        /*0640*/ 	.word	index@(_ZN2at6native27unrolled_elementwise_kernelINS0_13AUnaryFunctorIlllZZZNS0_18lshift_kernel_cudaERNS_18TensorIteratorBaseEENKUlvE_clEvENKUlvE2_clEvEUlllE_EESt5arrayIPcLm2EELi4E23TrivialOffsetCalculatorILi1EjESD_NS0_6memory15LoadWithoutCastENSE_16StoreWithoutCastEEEviT_T0_T2_T3_T4_T5_)
        /*0644*/ 	.word	0x00000000


	//----- nvinfo : EIATTR_REGCOUNT
	.align		4
.L_307:
        /*0648*/ 	.byte	0x04, 0x2f
        /*064a*/ 	.short	(.L_309 - .L_308)
	.align		4
.L_308:
        /*064c*/ 	.word	index@(_ZN2at6native18elementwise_kernelILi128ELi2EZNS0_22gpu_kernel_impl_nocastINS0_13AUnaryFunctorIlllZZZNS0_18lshift_kernel_cudaERNS_18TensorIteratorBaseEENKUlvE_clEvENKUlvE2_clEvEUlllE_EEEEvS5_RKT_EUliE_EEviT1_)
        /*0650*/ 	.word	0x0000000c


	//----- nvinfo : EIATTR_FRAME_SIZE
	.align		4
.L_309:
        /*0654*/ 	.byte	0x04, 0x11
        /*0656*/ 	.short	(.L_311 - .L_310)
	.align		4
.L_310:
        /*0658*/ 	.word	index@(_ZN2at6native18elementwise_kernelILi128ELi2EZNS0_22gpu_kernel_impl_nocastINS0_13AUnaryFunctorIlllZZZNS0_18lshift_kernel_cudaERNS_18TensorIteratorBaseEENKUlvE_clEvENKUlvE2_clEvEUlllE_EEEEvS5_RKT_EUliE_EEviT1_)
        /*065c*/ 	.word	0x00000000


	//----- nvinfo : EIATTR_REGCOUNT
	.align		4
.L_311:
        /*0660*/ 	.byte	0x04, 0x2f
        /*0662*/ 	.short	(.L_313 - .L_312)
	.align		4
.L_312:
        /*0664*/ 	.word	index@(_ZN2at6native27unrolled_elementwise_kernelINS0_13AUnaryFunctorIlllZZZNS0_18lshift_kernel_cudaERNS_18TensorIteratorBaseEENKUlvE_clEvENKUlvE2_clEvEUlllE_EESt5arrayIPcLm2EELi4E23TrivialOffsetCalculatorILi1EjESD_NS0_6memory12LoadWithCastILi1EEENSE_13StoreWithCastILi1EEEEEviT_T0_T2_T3_T4_T5_)
        /*0668*/ 	.word	0x00000020


	//----- nvinfo : EIATTR_FRAME_SIZE
	.align		4
.L_313:
        /*066c*/ 	.byte	0x04, 0x11
        /*066e*/ 	.short	(.L_315 - .L_314)
	.align		4
.L_314:
        /*0670*/ 	.word	index@(_ZN2at6native27unrolled_elementwise_kernelINS0_13AUnaryFunctorIlllZZZNS0_18lshift_kernel_cudaERNS_18TensorIteratorBaseEENKUlvE_clEvENKUlvE2_clEvEUlllE_EESt5arrayIPcLm2EELi4E23TrivialOffsetCalculatorILi1EjESD_NS0_6memory12LoadWithCastILi1EEENSE_13StoreWithCastILi1EEEEEviT_T0_T2_T3_T4_T5_)
        /*0674*/ 	.word	0x00000000


	//----- nvinfo : EIATTR_REGCOUNT
	.align		4
.L_315:
        /*0678*/ 	.byte	0x04, 0x2f
        /*067a*/ 	.short	(.L_317 - .L_316)
	.align		4
.L_316:
        /*067c*/ 	.word	index@(_ZN2at6native18elementwise_kernelILi128ELi4EZNS0_15gpu_kernel_implINS0_13AUnaryFunctorIlllZZZNS0_18lshift_kernel_cudaERNS_18TensorIteratorBaseEENKUlvE_clEvENKUlvE2_clEvEUlllE_EEEEvS5_RKT_EUliE_EEviT1_)
        /*0680*/ 	.word	0x0000001a


	//----- nvinfo : EIATTR_FRAME_SIZE
	.align		4
.L_317:
        /*0684*/ 	.byte	0x04, 0x11
        /*0686*/ 	.short	(.L_319 - .L_318)
	.align		4
.L_318:
        /*0688*/ 	.word	index@(_ZN2at6native18elementwise_kernelILi128ELi4EZNS0_15gpu_kernel_implINS0_13AUnaryFunctorIlllZZZNS0_18lshift_kernel_cudaERNS_18TensorIteratorBaseEENKUlvE_clEvENKUlvE2_clEvEUlllE_EEEEvS5_RKT_EUliE_EEviT1_)
        /*068c*/ 	.word	0x00000000


	//----- nvinfo : EIATTR_REGCOUNT
	.align		4
.L_319:
        /*0690*/ 	.byte	0x04, 0x2f
        /*0692*/ 	.short	(.L_321 - .L_320)
	.align		4
.L_320:
        /*0694*/ 	.word	index@(_ZN2at6native29vectorized_elementwise_kernelILi8ENS0_13BUnaryFunctorIlllZZZNS0_18lshift_kernel_cudaERNS_18TensorIteratorBaseEENKUlvE_clEvENKUlvE2_clEvEUlllE_EESt5arrayIPcLm2EEEEviT0_T1_)
        /*0698*/ 	.word	0x00000004


	//----- nvinfo : EIATTR_FRAME_SIZE
	.align		4
.L_321:
        /*069c*/ 	.byte	0x04, 0x11
        /*069e*/ 	.short	(.L_323 - .L_322)
	.align		4
.L_322:
        /*06a0*/ 	.word	index@(_ZN2at6native29vectorized_elementwise_kernelILi8ENS0_13BUnaryFunctorIlllZZZNS0_18lshift_kernel_cudaERNS_18TensorIteratorBaseEENKUlvE_clEvENKUlvE2_clEvEUlllE_EESt5arrayIPcLm2EEEEviT0_T1_)
        /*06a4*/ 	.word	0x00000000


	//----- nvinfo : EIATTR_REGCOUNT
	.align		4
.L_323:
        /*06a8*/ 	.byte	0x04, 0x2f
        /*06aa*/ 	.short	(.L_325 - .L_324)
	.align		4
.L_324:
        /*06ac*/ 	.word	index@(_ZN2at6native29vectorized_elementwise_kernelILi4ENS0_13BUnaryFunctorIlllZZZNS0_18lshift_kernel_cudaERNS_18TensorIteratorBaseEENKUlvE_clEvENKUlvE2_clEvEUlllE_EESt5arrayIPcLm2EEEEviT0_T1_)
        /*06b0*/ 	.word	0x00000026


	//----- nvinfo : EIATTR_FRAME_SIZE
	.align		4
.L_325:
        /*06b4*/ 	.byte	0x04, 0x11
        /*06b6*/ 	.short	(.L_327 - .L_326)
	.align		4
.L_326:
        /*06b8*/ 	.word	index@(_ZN2at6native29vectorized_elementwise_kernelILi4ENS0_13BUnaryFunctorIlllZZZNS0_18lshift_kernel_cudaERNS_18TensorIteratorBaseEENKUlvE_clEvENKUlvE2_clEvEUlllE_EESt5arrayIPcLm2EEEEviT0_T1_)
        /*06bc*/ 	.word	0x00000000


	//----- nvinfo : EIATTR_REGCOUNT
	.align		4
.L_327:
        /*06c0*/ 	.byte	0x04, 0x2f
        /*06c2*/ 	.short	(.L_329 - .L_328)
	.align		4
.L_328:
        /*06c4*/ 	.word	index@(_ZN2at6native29vectorized_elementwise_kernelILi2ENS0_13BUnaryFunctorIlllZZZNS0_18lshift_kernel_cudaERNS_18TensorIteratorBaseEENKUlvE_clEvENKUlvE2_clEvEUlllE_EESt5arrayIPcLm2EEEEviT0_T1_)
        /*06c8*/ 	.word	0x00000026


	//----- nvinfo : EIATTR_FRAME_SIZE
	.align		4
.L_329:
        /*06cc*/ 	.byte	0x04, 0x11
        /*06ce*/ 	.short	(.L_331 - .L_330)
	.align		4
.L_330:
        /*06d0*/ 	.word	index@(_ZN2at6native29vectorized_elementwise_kernelILi2ENS0_13BUnaryFunctorIlllZZZNS0_18lshift_kernel_cudaERNS_18TensorIteratorBaseEENKUlvE_clEvENKUlvE2_clEvEUlllE_EESt5arrayIPcLm2EEEEviT0_T1_)
        /*06d4*/ 	.word	0x00000000


	//----- nvinfo : EIATTR_REGCOUNT
	.align		4
.L_331:
        /*06d8*/ 	.byte	0x04, 0x2f
        /*06da*/ 	.short	(.L_333 - .L_332)
	.align		4
.L_332:
        /*06dc*/ 	.word	index@(_ZN2at6native27unrolled_elementwise_kernelINS0_13BUnaryFunctorIlllZZZNS0_18lshift_kernel_cudaERNS_18TensorIteratorBaseEENKUlvE_clEvENKUlvE2_clEvEUlllE_EESt5arrayIPcLm2EELi4E23TrivialOffsetCalculatorILi1EjESD_NS0_6memory15LoadWithoutCastENSE_16StoreWithoutCastEEEviT_T0_T2_T3_T4_T5_)
        /*06e0*/ 	.word	0x0000001c


	//----- nvinfo : EIATTR_FRAME_SIZE
	.align		4
.L_333:
        /*06e4*/ 	.byte	0x04, 0x11
        /*06e6*/ 	.short	(.L_335 - .L_334)
	.align		4
.L_334:
        /*06e8*/ 	.word	index@(_ZN2at6native27unrolled_elementwise_kernelINS0_13BUnaryFunctorIlllZZZNS0_18lshift_kernel_cudaERNS_18TensorIteratorBaseEENKUlvE_clEvENKUlvE2_clEvEUlllE_EESt5arrayIPcLm2EELi4E23TrivialOffsetCalculatorILi1EjESD_NS0_6memory15LoadWithoutCastENSE_16StoreWithoutCastEEEviT_T0_T2_T3_T4_T5_)
        /*06ec*/ 	.word	0x00000000


	//----- nvinfo : EIATTR_REGCOUNT
	.align		4
.L_335:
        /*06f0*/ 	.byte	0x04, 0x2f
        /*06f2*/ 	.short	(.L_337 - .L_336)
	.align		4
.L_336:
        /*06f4*/ 	.word	index@(_ZN2at6native18elementwise_kernelILi128ELi2EZNS0_22gpu_kernel_impl_nocastINS0_13BUnaryFunctorIlllZZZNS0_18lshift_kernel_cudaERNS_18TensorIteratorBaseEENKUlvE_clEvENKUlvE2_clEvEUlllE_EEEEvS5_RKT_EUliE_EEviT1_)
        /*06f8*/ 	.word	0x0000000c


	//----- nvinfo : EIATTR_FRAME_SIZE
	.align		4
.L_337:
        /*06fc*/ 	.byte	0x04, 0x11
        /*06fe*/ 	.short	(.L_339 - .L_338)
	.align		4
.L_338:
        /*0700*/ 	.word	index@(_ZN2at6native18elementwise_kernelILi128ELi2EZNS0_22gpu_kernel_impl_nocastINS0_13BUnaryFunctorIlllZZZNS0_18lshift_kernel_cudaERNS_18TensorIteratorBaseEENKUlvE_clEvENKUlvE2_clEvEUlllE_EEEEvS5_RKT_EUliE_EEviT1_)
        /*0704*/ 	.word	0x00000000


	//----- nvinfo : EIATTR_REGCOUNT
	.align		4
.L_339:
        /*0708*/ 	.byte	0x04, 0x2f
        /*070a*/ 	.short	(.L_341 - .L_340)
	.align		4
.L_340:
        /*070c*/ 	.word	index@(_ZN2at6native27unrolled_elementwise_kernelINS0_13BUnaryFunctorIlllZZZNS0_18lshift_kernel_cudaERNS_18TensorIteratorBaseEENKUlvE_clEvENKUlvE2_clEvEUlllE_EESt5arrayIPcLm2EELi4E23TrivialOffsetCalculatorILi1EjESD_NS0_6memory12LoadWithCastILi1EEENSE_13StoreWithCastILi1EEEEEviT_T0_T2_T3_T4_T5_)
        /*0710*/ 	.word	0x00000020


	//----- nvinfo : EIATTR_FRAME_SIZE
	.align		4
.L_341:
        /*0714*/ 	.byte	0x04, 0x11
        /*0716*/ 	.short	(.L_343 - .L_342)
	.align		4
.L_342:
        /*0718*/ 	.word	index@(_ZN2at6native27unrolled_elementwise_kernelINS0_13BUnaryFunctorIlllZZZNS0_18lshift_kernel_cudaERNS_18TensorIteratorBaseEENKUlvE_clEvENKUlvE2_clEvEUlllE_EESt5arrayIPcLm2EELi4E23TrivialOffsetCalculatorILi1EjESD_NS0_6memory12LoadWithCastILi1EEENSE_13StoreWithCastILi1EEEEEviT_T0_T2_T3_T4_T5_)
        /*071c*/ 	.word	0x00000000


	//----- nvinfo : EIATTR_REGCOUNT
	.align		4
.L_343:
        /*0720*/ 	.byte	0x04, 0x2f
        /*0722*/ 	.short	(.L_345 - .L_344)
	.align		4
.L_344:
        /*0724*/ 	.word	index@(_ZN2at6native18elementwise_kernelILi128ELi4EZNS0_15gpu_kernel_implINS0_13BUnaryFunctorIlllZZZNS0_18lshift_kernel_cudaERNS_18TensorIteratorBaseEENKUlvE_clEvENKUlvE2_clEvEUlllE_EEEEvS5_RKT_EUliE_EEviT1_)
        /*0728*/ 	.word	0x0000001a


	//----- nvinfo : EIATTR_FRAME_SIZE
	.align		4
.L_345:
        /*072c*/ 	.byte	0x04, 0x11
        /*072e*/ 	.short	(.L_347 - .L_346)
	.align		4
.L_346:
        /*0730*/ 	.word	index@(_ZN2at6native18elementwise_kernelILi128ELi4EZNS0_15gpu_kernel_implINS0_13BUnaryFunctorIlllZZZNS0_18lshift_kernel_cudaERNS_18TensorIteratorBaseEENKUlvE_clEvENKUlvE2_clEvEUlllE_EEEEvS5_RKT_EUliE_EEviT1_)
        /*0734*/ 	.word	0x00000000


	//----- nvinfo : EIATTR_REGCOUNT
	.align		4
.L_347:
        /*0738*/ 	.byte	0x04, 0x2f
        /*073a*/ 	.short	(.L_349 - .L_348)
	.align		4
.L_348:
        /*073c*/ 	.word	index@(_ZN2at6native29vectorized_elementwise_kernelILi8ENS0_13BinaryFunctorIlllZZZNS0_18lshift_kernel_cudaERNS_18TensorIteratorBaseEENKUlvE_clEvENKUlvE2_clEvEUlllE_EESt5arrayIPcLm3EEEEviT0_T1_)
        /*0740*/ 	.word	0x00000004


	//----- nvinfo : EIATTR_FRAME_SIZE
	.align		4
.L_349:
        /*0744*/ 	.byte	0x04, 0x11
        /*0746*/ 	.short	(.L_351 - .L_350)
	.align		4
.L_350:
        /*0748*/ 	.word	index@(_ZN2at6native29vectorized_elementwise_kernelILi8ENS0_13BinaryFunctorIlllZZZNS0_18lshift_kernel_cudaERNS_18TensorIteratorBaseEENKUlvE_clEvENKUlvE2_clEvEUlllE_EESt5arrayIPcLm3EEEEviT0_T1_)
        /*074c*/ 	.word	0x00000000


	//----- nvinfo : EIATTR_REGCOUNT
	.align		4
.L_351:
        /*0750*/ 	.byte	0x04, 0x2f
        /*0752*/ 	.short	(.L_353 - .L_352)
	.align		4
.L_352:
        /*0754*/ 	.word	index@(_ZN2at6native29vectorized_elementwise_kernelILi4ENS0_13BinaryFunctorIlllZZZNS0_18lshift_kernel_cudaERNS_18TensorIteratorBaseEENKUlvE_clEvENKUlvE2_clEvEUlllE_EESt5arrayIPcLm3EEEEviT0_T1_)
        /*0758*/ 	.word	0x00000022


	//----- nvinfo : EIATTR_FRAME_SIZE
	.align		4
.L_353:
        /*075c*/ 	.byte	0x04, 0x11
        /*075e*/ 	.short	(.L_355 - .L_354)
	.align		4
.L_354:
        /*0760*/ 	.word	index@(_ZN2at6native29vectorized_elementwise_kernelILi4ENS0_13BinaryFunctorIlllZZZNS0_18lshift_kernel_cudaERNS_18TensorIteratorBaseEENKUlvE_clEvENKUlvE2_clEvEUlllE_EESt5arrayIPcLm3EEEEviT0_T1_)
        /*0764*/ 	.word	0x00000000


	//----- nvinfo : EIATTR_REGCOUNT
	.align		4
.L_355:
        /*0768*/ 	.byte	0x04, 0x2f
        /*076a*/ 	.short	(.L_357 - .L_356)
	.align		4
.L_356:
        /*076c*/ 	.word	index@(_ZN2at6native29vectorized_elementwise_kernelILi2ENS0_13BinaryFunctorIlllZZZNS0_18lshift_kernel_cudaERNS_18TensorIteratorBaseEENKUlvE_clEvENKUlvE2_clEvEUlllE_EESt5arrayIPcLm3EEEEviT0_T1_)
        /*0770*/ 	.word	0x00000022


	//----- nvinfo : EIATTR_FRAME_SIZE
	.align		4
.L_357:
        /*0774*/ 	.byte	0x04, 0x11
        /*0776*/ 	.short	(.L_359 - .L_358)
	.align		4
.L_358:
        /*0778*/ 	.word	index@(_ZN2at6native29vectorized_elementwise_kernelILi2ENS0_13BinaryFunctorIlllZZZNS0_18lshift_kernel_cudaERNS_18TensorIteratorBaseEENKUlvE_clEvENKUlvE2_clEvEUlllE_EESt5arrayIPcLm3EEEEviT0_T1_)
        /*077c*/ 	.word	0x00000000


	//----- nvinfo : EIATTR_REGCOUNT
	.align		4
.L_359:
        /*0780*/ 	.byte	0x04, 0x2f
        /*0782*/ 	.short	(.L_361 - .L_360)
	.align		4
.L_360:
        /*0784*/ 	.word	index@(_ZN2at6native27unrolled_elementwise_kernelINS0_13BinaryFunctorIlllZZZNS0_18lshift_kernel_cudaERNS_18TensorIteratorBaseEENKUlvE_clEvENKUlvE2_clEvEUlllE_EESt5arrayIPcLm3EELi4E23TrivialOffsetCalculatorILi2EjESC_ILi1EjENS0_6memory15LoadWithoutCastENSF_16StoreWithoutCastEEEviT_T0_T2_T3_T4_T5_)
        /*0788*/ 	.word	0x00000020


	//----- nvinfo : EIATTR_FRAME_SIZE
	.align		4
.L_361:
        /*078c*/ 	.byte	0x04, 0x11
        /*078e*/ 	.short	(.L_363 - .L_362)
	.align		4
.L_362:
        /*0790*/ 	.word	index@(_ZN2at6native27unrolled_elementwise_kernelINS0_13BinaryFunctorIlllZZZNS0_18lshift_kernel_cudaERNS_18TensorIteratorBaseEENKUlvE_clEvENKUlvE2_clEvEUlllE_EESt5arrayIPcLm3EELi4E23TrivialOffsetCalculatorILi2EjESC_ILi1EjENS0_6memory15LoadWithoutCastENSF_16StoreWithoutCastEEEviT_T0_T2_T3_T4_T5_)
        /*0794*/ 	.word	0x00000000


	//----- nvinfo : EIATTR_REGCOUNT
	.align		4
.L_363:
        /*0798*/ 	.byte	0x04, 0x2f
        /*079a*/ 	.short	(.L_365 - .L_364)
	.align		4
.L_364:
        /*079c*/ 	.word	index@(_ZN2at6native18elementwise_kernelILi128ELi2EZNS0_22gpu_kernel_impl_nocastINS0_13BinaryFunctorIlllZZZNS0_18lshift_kernel_cudaERNS_18TensorIteratorBaseEENKUlvE_clEvENKUlvE2_clEvEUlllE_EEEEvS5_RKT_EUliE_EEviT1_)
        /*07a0*/ 	.word	0x0000000e


	//----- nvinfo : EIATTR_FRAME_SIZE
	.align		4
.L_365:
        /*07a4*/ 	.byte	0x04, 0x11
        /*07a6*/ 	.short	(.L_367 - .L_366)
	.align		4
.L_366:
        /*07a8*/ 	.word	index@(_ZN2at6native18elementwise_kernelILi128ELi2EZNS0_22gpu_kernel_impl_nocastINS0_13BinaryFunctorIlllZZZNS0_18lshift_kernel_cudaERNS_18TensorIteratorBaseEENKUlvE_clEvENKUlvE2_clEvEUlllE_EEEEvS5_RKT_EUliE_EEviT1_)
        /*07ac*/ 	.word	0x00000000


	//----- nvinfo : EIATTR_REGCOUNT
	.align		4
.L_367:
        /*07b0*/ 	.byte	0x04, 0x2f
        /*07b2*/ 	.short	(.L_369 - .L_368)
	.align		4
.L_368:
        /*07b4*/ 	.word	index@(_ZN2at6native27unrolled_elementwise_kernelINS0_13BinaryFunctorIlllZZZNS0_18lshift_kernel_cudaERNS_18TensorIteratorBaseEENKUlvE_clEvENKUlvE2_clEvEUlllE_EESt5arrayIPcLm3EELi4E23TrivialOffsetCalculatorILi2EjESC_ILi1EjENS0_6memory12LoadWithCastILi2EEENSF_13StoreWithCastILi1EEEEEviT_T0_T2_T3_T4_T5_)
        /*07b8*/ 	.word	0x00000028


	//----- nvinfo : EIATTR_FRAME_SIZE
	.align		4
.L_369:
        /*07bc*/ 	.byte	0x04, 0x11
        /*07be*/ 	.short	(.L_371 - .L_370)
	.align		4
.L_370:
        /*07c0*/ 	.word	index@(_ZN2at6native27unrolled_elementwise_kernelINS0_13BinaryFunctorIlllZZZNS0_18lshift_kernel_cudaERNS_18TensorIteratorBaseEENKUlvE_clEvENKUlvE2_clEvEUlllE_EESt5arrayIPcLm3EELi4E23TrivialOffsetCalculatorILi2EjESC_ILi1EjENS0_6memory12LoadWithCastILi2EEENSF_13StoreWithCastILi1EEEEEviT_T0_T2_T3_T4_T5_)
        /*07c4*/ 	.word	0x00000000


	//----- nvinfo : EIATTR_REGCOUNT
	.align		4
.L_371:
        /*07c8*/ 	.byte	0x04, 0x2f
        /*07ca*/ 	.short	(.L_373 - .L_372)
	.align		4
.L_372:
        /*07cc*/ 	.word	index@(_ZN2at6native18elementwise_kernelILi128ELi4EZNS0_15gpu_kernel_implINS0_13BinaryFunctorIlllZZZNS0_18lshift_kernel_cudaERNS_18TensorIteratorBaseEENKUlvE_clEvENKUlvE2_clEvEUlllE_EEEEvS5_RKT_EUliE_EEviT1_)
        /*07d0*/ 	.word	0x0000001c


	//----- nvinfo : EIATTR_FRAME_SIZE
	.align		4
.L_373:
        /*07d4*/ 	.byte	0x04, 0x11
        /*07d6*/ 	.short	(.L_375 - .L_374)
	.align		4
.L_374:
        /*07d8*/ 	.word	index@(_ZN2at6native18elementwise_kernelILi128ELi4EZNS0_15gpu_kernel_implINS0_13BinaryFunctorIlllZZZNS0_18lshift_kernel_cudaERNS_18TensorIteratorBaseEENKUlvE_clEvENKUlvE2_clEvEUlllE_EEEEvS5_RKT_EUliE_EEviT1_)
        /*07dc*/ 	.word	0x00000000


	//----- nvinfo : EIATTR_REGCOUNT
	.align		4
.L_375:
        /*07e0*/ 	.byte	0x04, 0x2f
        /*07e2*/ 	.short	(.L_377 - .L_376)
	.align		4
.L_376:
        /*07e4*/ 	.word	index@(_ZN2at6native29vectorized_elementwise_kernelILi8ENS0_13AUnaryFunctorIsssZZZNS0_18lshift_kernel_cudaERNS_18TensorIteratorBaseEENKUlvE_clEvENKUlvE3_clEvEUlssE_EESt5arrayIPcLm2EEEEviT0_T1_)
        /*07e8*/ 	.word	0x00000004


	//----- nvinfo : EIATTR_FRAME_SIZE
	.align		4
.L_377:
        /*07ec*/ 	.byte	0x04, 0x11
        /*07ee*/ 	.short	(.L_379 - .L_378)
	.align		4
.L_378:
        /*07f0*/ 	.word	index@(_ZN2at6native29vectorized_elementwise_kernelILi8ENS0_13AUnaryFunctorIsssZZZNS0_18lshift_kernel_cudaERNS_18TensorIteratorBaseEENKUlvE_clEvENKUlvE3_clEvEUlssE_EESt5arrayIPcLm2EEEEviT0_T1_)
        /*07f4*/ 	.word	0x00000000


	//----- nvinfo : EIATTR_REGCOUNT
	.align		4
.L_379:
        /*07f8*/ 	.byte	0x04, 0x2f
        /*07fa*/ 	.short	(.L_381 - .L_380)
	.align		4
.L_380:
        /*07fc*/ 	.word	index@(_ZN2at6native29vectorized_elementwise_kernelILi4ENS0_13AUnaryFunctorIsssZZZNS0_18lshift_kernel_cudaERNS_18TensorIteratorBaseEENKUlvE_clEvENKUlvE3_clEvEUlssE_EESt5arrayIPcLm2EEEEviT0_T1_)
        /*0800*/ 	.word	0x0000001a


	//----- nvinfo : EIATTR_FRAME_SIZE
	.align		4
.L_381:
        /*0804*/ 	.byte	0x04, 0x11
        /*0806*/ 	.short	(.L_383 - .L_382)
	.align		4
.L_382:
        /*0808*/ 	.word	index@(_ZN2at6native29vectorized_elementwise_kernelILi4ENS0_13AUnaryFunctorIsssZZZNS0_18lshift_kernel_cudaERNS_18TensorIteratorBaseEENKUlvE_clEvENKUlvE3_clEvEUlssE_EESt5arrayIPcLm2EEEEviT0_T1_)
        /*080c*/ 	.word	0x00000000


	//----- nvinfo : EIATTR_REGCOUNT
	.align		4
.L_383:
        /*0810*/ 	.byte	0x04, 0x2f
        /*0812*/ 	.short	(.L_385 - .L_384)
	.align		4
.L_384:
        /*0814*/ 	.word	index@(_ZN2at6native29vectorized_elementwise_kernelILi2ENS0_13AUnaryFunctorIsssZZZNS0_18lshift_kernel_cudaERNS_18TensorIteratorBaseEENKUlvE_clEvENKUlvE3_clEvEUlssE_EESt5arrayIPcLm2EEEEviT0_T1_)
        /*0818*/ 	.word	0x0000001a


	//----- nvinfo : EIATTR_FRAME_SIZE
	.align		4
.L_385:
        /*081c*/ 	.byte	0x04, 0x11
        /*081e*/ 	.short	(.L_387 - .L_386)
	.align		4
.L_386:
        /*0820*/ 	.word	index@(_ZN2at6native29vectorized_elementwise_kernelILi2ENS0_13AUnaryFunctorIsssZZZNS0_18lshift_kernel_cudaERNS_18TensorIteratorBaseEENKUlvE_clEvENKUlvE3_clEvEUlssE_EESt5arrayIPcLm2EEEEviT0_T1_)
        /*0824*/ 	.word	0x00000000


	//----- nvinfo : EIATTR_REGCOUNT
	.align		4
.L_387:
        /*0828*/ 	.byte	0x04, 0x2f
        /*082a*/ 	.short	(.L_389 - .L_388)
	.align		4
.L_388:
        /*082c*/ 	.word	index@(_ZN2at6native27unrolled_elementwise_kernelINS0_13AUnaryFunctorIsssZZZNS0_18lshift_kernel_cudaERNS_18TensorIteratorBaseEENKUlvE_clEvENKUlvE3_clEvEUlssE_EESt5arrayIPcLm2EELi4E23TrivialOffsetCalculatorILi1EjESD_NS0_6memory15LoadWithoutCastENSE_16StoreWithoutCastEEEviT_T0_T2_T3_T4_T5_)
        /*0830*/ 	.word	0x00000016


	//----- nvinfo : EIATTR_FRAME_SIZE
	.align		4
.L_389:
        /*0834*/ 	.byte	0x04, 0x11
        /*0836*/ 	.short	(.L_391 - .L_390)
	.align		4
.L_390:
        /*0838*/ 	.word	index@(_ZN2at6native27unrolled_elementwise_kernelINS0_13AUnaryFunctorIsssZZZNS0_18lshift_kernel_cudaERNS_18TensorIteratorBaseEENKUlvE_clEvENKUlvE3_clEvEUlssE_EESt5arrayIPcLm2EELi4E23TrivialOffsetCalculatorILi1EjESD_NS0_6memory15LoadWithoutCastENSE_16StoreWithoutCastEEEviT_T0_T2_T3_T4_T5_)
        /*083c*/ 	.word	0x00000000


	//----- nvinfo : EIATTR_REGCOUNT
	.align		4
.L_391:
        /*0840*/ 	.byte	0x04, 0x2f
        /*0842*/ 	.short	(.L_393 - .L_392)
	.align		4
.L_392:
        /*0844*/ 	.word	index@(_ZN2at6native18elementwise_kernelILi128ELi4EZNS0_22gpu_kernel_impl_nocastINS0_13AUnaryFunctorIsssZZZNS0_18lshift_kernel_cudaERNS_18TensorIteratorBaseEENKUlvE_clEvENKUlvE3_clEvEUlssE_EEEEvS5_RKT_EUliE_EEviT1_)
        /*0848*/ 	.word	0x0000000c


	//----- nvinfo : EIATTR_FRAME_SIZE
	.align		4
.L_393:
        /*084c*/ 	.byte	0x04, 0x11
        /*084e*/ 	.short	(.L_395 - .L_394)
	.align		4
.L_394:
        /*0850*/ 	.word	index@(_ZN2at6native18elementwise_kernelILi128ELi4EZNS0_22gpu_kernel_impl_nocastINS0_13AUnaryFunctorIsssZZZNS0_18lshift_kernel_cudaERNS_18TensorIteratorBaseEENKUlvE_clEvENKUlvE3_clEvEUlssE_EEEEvS5_RKT_EUliE_EEviT1_)
        /*0854*/ 	.word	0x00000000


	//----- nvinfo : EIATTR_REGCOUNT
	.align		4
.L_395:
        /*0858*/ 	.byte	0x04, 0x2f
        /*085a*/ 	.short	(.L_397 - .L_396)
	.align		4
.L_396:
        /*085c*/ 	.word	index@(_ZN2at6native27unrolled_elementwise_kernelINS0_13AUnaryFunctorIsssZZZNS0_18lshift_kernel_cudaERNS_18TensorIteratorBaseEENKUlvE_clEvENKUlvE3_clEvEUlssE_EESt5arrayIPcLm2EELi4E23TrivialOffsetCalculatorILi1EjESD_NS0_6memory12LoadWithCastILi1EEENSE_13StoreWithCastILi1EEEEEviT_T0_T2_T3_T4_T5_)
        /*0860*/ 	.word	0x0000001c


	//----- nvinfo : EIATTR_FRAME_SIZE
	.align		4
.L_397:
        /*0864*/ 	.byte	0x04, 0x11
        /*0866*/ 	.short	(.L_399 - .L_398)
	.align		4
.L_398:
        /*0868*/ 	.word	index@(_ZN2at6native27unrolled_elementwise_kernelINS0_13AUnaryFunctorIsssZZZNS0_18lshift_kernel_cudaERNS_18TensorIteratorBaseEENKUlvE_clEvENKUlvE3_clEvEUlssE_EESt5arrayIPcLm2EELi4E23TrivialOffsetCalculatorILi1EjESD_NS0_6memory12LoadWithCastILi1EEENSE_13StoreWithCastILi1EEEEEviT_T0_T2_T3_T4_T5_)
        /*086c*/ 	.word	0x00000000


	//----- nvinfo : EIATTR_REGCOUNT
	.align		4
.L_399:
        /*0870*/ 	.byte	0x04, 0x2f
        /*0872*/ 	.short	(.L_401 - .L_400)
	.align		4
.L_400:
        /*0874*/ 	.word	index@(_ZN2at6native18elementwise_kernelILi128ELi4EZNS0_15gpu_kernel_implINS0_13AUnaryFunctorIsssZZZNS0_18lshift_kernel_cudaERNS_18TensorIteratorBaseEENKUlvE_clEvENKUlvE3_clEvEUlssE_EEEEvS5_RKT_EUliE_EEviT1_)
        /*0878*/ 	.word	0x0000001a


	//----- nvinfo : EIATTR_FRAME_SIZE
	.align		4
.L_401:
        /*087c*/ 	.byte	0x04, 0x11
        /*087e*/ 	.short	(.L_403 - .L_402)
	.align		4
.L_402:
        /*0880*/ 	.word	index@(_ZN2at6native18elementwise_kernelILi128ELi4EZNS0_15gpu_kernel_implINS0_13AUnaryFunctorIsssZZZNS0_18lshift_kernel_cudaERNS_18TensorIteratorBaseEENKUlvE_clEvENKUlvE3_clEvEUlssE_EEEEvS5_RKT_EUliE_EEviT1_)
        /*0884*/ 	.word	0x00000000


	//----- nvinfo : EIATTR_REGCOUNT
	.align		4
.L_403:
        /*0888*/ 	.byte	0x04, 0x2f
        /*088a*/ 	.short	(.L_405 - .L_404)
	.align		4
.L_404:
        /*088c*/ 	.word	index@(_ZN2at6native29vectorized_elementwise_kernelILi8ENS0_13BUnaryFunctorIsssZZZNS0_18lshift_kernel_cudaERNS_18TensorIteratorBaseEENKUlvE_clEvENKUlvE3_clEvEUlssE_EESt5arrayIPcLm2EEEEviT0_T1_)
        /*0890*/ 	.word	0x00000004


	//----- nvinfo : EIATTR_FRAME_SIZE
	.align		4
.L_405:
        /*0894*/ 	.byte	0x04, 0x11
        /*0896*/ 	.short	(.L_407 - .L_406)
	.align		4
.L_406:
        /*0898*/ 	.word	index@(_ZN2at6native29vectorized_elementwise_kernelILi8ENS0_13BUnaryFunctorIsssZZZNS0_18lshift_kernel_cudaERNS_18TensorIteratorBaseEENKUlvE_clEvENKUlvE3_clEvEUlssE_EESt5arrayIPcLm2EEEEviT0_T1_)
        /*089c*/ 	.word	0x00000000


	//----- nvinfo : EIATTR_REGCOUNT
	.align		4
.L_407:
        /*08a0*/ 	.byte	0x04, 0x2f
        /*08a2*/ 	.short	(.L_409 - .L_408)
	.align		4
.L_408:
        /*08a4*/ 	.word	index@(_ZN2at6native29vectorized_elementwise_kernelILi4ENS0_13BUnaryFunctorIsssZZZNS0_18lshift_kernel_cudaERNS_18TensorIteratorBaseEENKUlvE_clEvENKUlvE3_clEvEUlssE_EESt5arrayIPcLm2EEEEviT0_T1_)
        /*08a8*/ 	.word	0x0000001d


	//----- nvinfo : EIATTR_FRAME_SIZE
	.align		4
.L_409:
        /*08ac*/ 	.byte	0x04, 0x11
        /*08ae*/ 	.short	(.L_411 - .L_410)
	.align		4
.L_410:
        /*08b0*/ 	.word	index@(_ZN2at6native29vectorized_elementwise_kernelILi4ENS0_13BUnaryFunctorIsssZZZNS0_18lshift_kernel_cudaERNS_18TensorIteratorBaseEENKUlvE_clEvENKUlvE3_clEvEUlssE_EESt5arrayIPcLm2EEEEviT0_T1_)
        /*08b4*/ 	.word	0x00000000


	//----- nvinfo : EIATTR_REGCOUNT
	.align		4
.L_411:
        /*08b8*/ 	.byte	0x04, 0x2f
        /*08ba*/ 	.short	(.L_413 - .L_412)
	.align		4
.L_412:
        /*08bc*/ 	.word	index@(_ZN2at6native29vectorized_elementwise_kernelILi2ENS0_13BUnaryFunctorIsssZZZNS0_18lshift_kernel_cudaERNS_18TensorIteratorBaseEENKUlvE_clEvENKUlvE3_clEvEUlssE_EESt5arrayIPcLm2EEEEviT0_T1_)
        /*08c0*/ 	.word	0x0000001d


	//----- nvinfo : EIATTR_FRAME_SIZE
	.align		4
.L_413:
        /*08c4*/ 	.byte	0x04, 0x11
        /*08c6*/ 	.short	(.L_415 - .L_414)
	.align		4
.L_414:
        /*08c8*/ 	.word	index@(_ZN2at6native29vectorized_elementwise_kernelILi2ENS0_13BUnaryFunctorIsssZZZNS0_18lshift_kernel_cudaERNS_18TensorIteratorBaseEENKUlvE_clEvENKUlvE3_clEvEUlssE_EESt5arrayIPcLm2EEEEviT0_T1_)
        /*08cc*/ 	.word	0x00000000


	//----- nvinfo : EIATTR_REGCOUNT
	.align		4
.L_415:
        /*08d0*/ 	.byte	0x04, 0x2f
        /*08d2*/ 	.short	(.L_417 - .L_416)
	.align		4
.L_416:
        /*08d4*/ 	.word	index@(_ZN2at6native27unrolled_elementwise_kernelINS0_13BUnaryFunctorIsssZZZNS0_18lshift_kernel_cudaERNS_18TensorIteratorBaseEENKUlvE_clEvENKUlvE3_clEvEUlssE_EESt5arrayIPcLm2EELi4E23TrivialOffsetCalculatorILi1EjESD_NS0_6memory15LoadWithoutCastENSE_16StoreWithoutCastEEEviT_T0_T2_T3_T4_T5_)
        /*08d8*/ 	.word	0x00000017


	//----- nvinfo : EIATTR_FRAME_SIZE
	.align		4
.L_417:
        /*08dc*/ 	.byte	0x04, 0x11
        /*08de*/ 	.short	(.L_419 - .L_418)
	.align		4
.L_418:
        /*08e0*/ 	.word	index@(_ZN2at6native27unrolled_elementwise_kernelINS0_13BUnaryFunctorIsssZZZNS0_18lshift_kernel_cudaERNS_18TensorIteratorBaseEENKUlvE_clEvENKUlvE3_clEvEUlssE_EESt5arrayIPcLm2EELi4E23TrivialOffsetCalculatorILi1EjESD_NS0_6memory15LoadWithoutCastENSE_16StoreWithoutCastEEEviT_T0_T2_T3_T4_T5_)
        /*08e4*/ 	.word	0x00000000


	//----- nvinfo : EIATTR_REGCOUNT
	.align		4
.L_419:
        /*08e8*/ 	.byte	0x04, 0x2f
        /*08ea*/ 	.short	(.L_421 - .L_420)
	.align		4
.L_420:
        /*08ec*/ 	.word	index@(_ZN2at6native18elementwise_kernelILi128ELi4EZNS0_22gpu_kernel_impl_nocastINS0_13BUnaryFunctorIsssZZZNS0_18lshift_kernel_cudaERNS_18TensorIteratorBaseEENKUlvE_clEvENKUlvE3_clEvEUlssE_EEEEvS5_RKT_EUliE_EEviT1_)
        /*08f0*/ 	.word	0x0000000c


	//----- nvinfo : EIATTR_FRAME_SIZE
	.align		4
.L_421:
        /*08f4*/ 	.byte	0x04, 0x11
        /*08f6*/ 	.short	(.L_423 - .L_422)
	.align		4
.L_422:
        /*08f8*/ 	.word	index@(_ZN2at6native18elementwise_kernelILi128ELi4EZNS0_22gpu_kernel_impl_nocastINS0_13BUnaryFunctorIsssZZZNS0_18lshift_kernel_cudaERNS_18TensorIteratorBaseEENKUlvE_clEvENKUlvE3_clEvEUlssE_EEEEvS5_RKT_EUliE_EEviT1_)
        /*08fc*/ 	.word	0x00000000


	//----- nvinfo : EIATTR_REGCOUNT
	.align		4
.L_423:
        /*0900*/ 	.byte	0x04, 0x2f
        /*0902*/ 	.short	(.L_425 - .L_424)
	.align		4
.L_424:
        /*0904*/ 	.word	index@(_ZN2at6native27unrolled_elementwise_kernelINS0_13BUnaryFunctorIsssZZZNS0_18lshift_kernel_cudaERNS_18TensorIteratorBaseEENKUlvE_clEvENKUlvE3_clEvEUlssE_EESt5arrayIPcLm2EELi4E23TrivialOffsetCalculatorILi1EjESD_NS0_6memory12LoadWithCastILi1EEENSE_13StoreWithCastILi1EEEEEviT_T0_T2_T3_T4_T5_)
        /*0908*/ 	.word	0x0000001e


	//----- nvinfo : EIATTR_FRAME_SIZE
	.align		4
.L_425:
        /*090c*/ 	.byte	0x04, 0x11
        /*090e*/ 	.short	(.L_427 - .L_426)
	.align		4
.L_426:
        /*0910*/ 	.word	index@(_ZN2at6native27unrolled_elementwise_kernelINS0_13BUnaryFunctorIsssZZZNS0_18lshift_kernel_cudaERNS_18TensorIteratorBaseEENKUlvE_clEvENKUlvE3_clEvEUlssE_EESt5arrayIPcLm2EELi4E23TrivialOffsetCalculatorILi1EjESD_NS0_6memory12LoadWithCastILi1EEENSE_13StoreWithCastILi1EEEEEviT_T0_T2_T3_T4_T5_)
        /*0914*/ 	.word	0x00000000


	//----- nvinfo : EIATTR_REGCOUNT
	.align		4
.L_427:
        /*0918*/ 	.byte	0x04, 0x2f
        /*091a*/ 	.short	(.L_429 - .L_428)
	.align		4
.L_428:
        /*091c*/ 	.word	index@(_ZN2at6native18elementwise_kernelILi128ELi4EZNS0_15gpu_kernel_implINS0_13BUnaryFunctorIsssZZZNS0_18lshift_kernel_cudaERNS_18TensorIteratorBaseEENKUlvE_clEvENKUlvE3_clEvEUlssE_EEEEvS5_RKT_EUliE_EEviT1_)
        /*0920*/ 	.word	0x0000001a


	//----- nvinfo : EIATTR_FRAME_SIZE
	.align		4
.L_429:
        /*0924*/ 	.byte	0x04, 0x11
        /*0926*/ 	.short	(.L_431 - .L_430)
	.align		4
.L_430:
        /*0928*/ 	.word	index@(_ZN2at6native18elementwise_kernelILi128ELi4EZNS0_15gpu_kernel_implINS0_13BUnaryFunctorIsssZZZNS0_18lshift_kernel_cudaERNS_18TensorIteratorBaseEENKUlvE_clEvENKUlvE3_clEvEUlssE_EEEEvS5_RKT_EUliE_EEviT1_)
        /*092c*/ 	.word	0x00000000


	//----- nvinfo : EIATTR_REGCOUNT
	.align		4
.L_431:
        /*0930*/ 	.byte	0x04, 0x2f
        /*0932*/ 	.short	(.L_433 - .L_432)
	.align		4
.L_432:
        /*0934*/ 	.word	index@(_ZN2at6native29vectorized_elementwise_kernelILi8ENS0_13BinaryFunctorIsssZZZNS0_18lshift_kernel_cudaERNS_18TensorIteratorBaseEENKUlvE_clEvENKUlvE3_clEvEUlssE_EESt5arrayIPcLm3EEEEviT0_T1_)
        /*0938*/ 	.word	0x00000004


	//----- nvinfo : EIATTR_FRAME_SIZE
	.align		4
.L_433:
        /*093c*/ 	.byte	0x04, 0x11
        /*093e*/ 	.short	(.L_435 - .L_434)
	.align		4
.L_434:
        /*0940*/ 	.word	index@(_ZN2at6native29vectorized_elementwise_kernelILi8ENS0_13BinaryFunctorIsssZZZNS0_18lshift_kernel_cudaERNS_18TensorIteratorBaseEENKUlvE_clEvENKUlvE3_clEvEUlssE_EESt5arrayIPcLm3EEEEviT0_T1_)
        /*0944*/ 	.word	0x00000000


	//----- nvinfo : EIATTR_REGCOUNT
	.align		4
.L_435:
        /*0948*/ 	.byte	0x04, 0x2f
        /*094a*/ 	.short	(.L_437 - .L_436)
	.align		4
.L_436:
        /*094c*/ 	.word	index@(_ZN2at6native29vectorized_elementwise_kernelILi4ENS0_13BinaryFunctorIsssZZZNS0_18lshift_kernel_cudaERNS_18TensorIteratorBaseEENKUlvE_clEvENKUlvE3_clEvEUlssE_EESt5arrayIPcLm3EEEEviT0_T1_)
        /*0950*/ 	.word	0x00000020


	//----- nvinfo : EIATTR_FRAME_SIZE
	.align		4
.L_437:
        /*0954*/ 	.byte	0x04, 0x11
        /*0956*/ 	.short	(.L_439 - .L_438)
	.align		4
.L_438:
        /*0958*/ 	.word	index@(_ZN2at6native29vectorized_elementwise_kernelILi4ENS0_13BinaryFunctorIsssZZZNS0_18lshift_kernel_cudaERNS_18TensorIteratorBaseEENKUlvE_clEvENKUlvE3_clEvEUlssE_EESt5arrayIPcLm3EEEEviT0_T1_)
        /*095c*/ 	.word	0x00000000


	//----- nvinfo : EIATTR_REGCOUNT
	.align		4
.L_439:
        /*0960*/ 	.byte	0x04, 0x2f
        /*0962*/ 	.short	(.L_441 - .L_440)
	.align		4
.L_440:
        /*0964*/ 	.word	index@(_ZN2at6native29vectorized_elementwise_kernelILi2ENS0_13BinaryFunctorIsssZZZNS0_18lshift_kernel_cudaERNS_18TensorIteratorBaseEENKUlvE_clEvENKUlvE3_clEvEUlssE_EESt5arrayIPcLm3EEEEviT0_T1_)
        /*0968*/ 	.word	0x00000020


	//----- nvinfo : EIATTR_FRAME_SIZE
	.align		4
.L_441:
        /*096c*/ 	.byte	0x04, 0x11
        /*096e*/ 	.short	(.L_443 - .L_442)
	.align		4
.L_442:
        /*0970*/ 	.word	index@(_ZN2at6native29vectorized_elementwise_kernelILi2ENS0_13BinaryFunctorIsssZZZNS0_18lshift_kernel_cudaERNS_18TensorIteratorBaseEENKUlvE_clEvENKUlvE3_clEvEUlssE_EESt5arrayIPcLm3EEEEviT0_T1_)
        /*0974*/ 	.word	0x00000000


	//----- nvinfo : EIATTR_REGCOUNT
	.align		4
.L_443:
        /*0978*/ 	.byte	0x04, 0x2f
        /*097a*/ 	.short	(.L_445 - .L_444)
	.align		4
.L_444:
        /*097c*/ 	.word	index@(_ZN2at6native27unrolled_elementwise_kernelINS0_13BinaryFunctorIsssZZZNS0_18lshift_kernel_cudaERNS_18TensorIteratorBaseEENKUlvE_clEvENKUlvE3_clEvEUlssE_EESt5arrayIPcLm3EELi4E23TrivialOffsetCalculatorILi2EjESC_ILi1EjENS0_6memory15LoadWithoutCastENSF_16StoreWithoutCastEEEviT_T0_T2_T3_T4_T5_)
        /*0980*/ 	.word	0x0000001c


	//----- nvinfo : EIATTR_FRAME_SIZE
	.align		4
.L_445:
        /*0984*/ 	.byte	0x04, 0x11
        /*0986*/ 	.short	(.L_447 - .L_446)
	.align		4
.L_446:
        /*0988*/ 	.word	index@(_ZN2at6native27unrolled_elementwise_kernelINS0_13BinaryFunctorIsssZZZNS0_18lshift_kernel_cudaERNS_18TensorIteratorBaseEENKUlvE_clEvENKUlvE3_clEvEUlssE_EESt5arrayIPcLm3EELi4E23TrivialOffsetCalculatorILi2EjESC_ILi1EjENS0_6memory15LoadWithoutCastENSF_16StoreWithoutCastEEEviT_T0_T2_T3_T4_T5_)
        /*098c*/ 	.word	0x00000000


	//----- nvinfo : EIATTR_REGCOUNT
	.align		4
.L_447:
        /*0990*/ 	.byte	0x04, 0x2f
        /*0992*/ 	.short	(.L_449 - .L_448)
	.align		4
.L_448:
        /*0994*/ 	.word	index@(_ZN2at6native18elementwise_kernelILi128ELi4EZNS0_22gpu_kernel_impl_nocastINS0_13BinaryFunctorIsssZZZNS0_18lshift_kernel_cudaERNS_18TensorIteratorBaseEENKUlvE_clEvENKUlvE3_clEvEUlssE_EEEEvS5_RKT_EUliE_EEviT1_)
        /*0998*/ 	.word	0x0000000c


	//----- nvinfo : EIATTR_FRAME_SIZE
	.align		4
.L_449:
        /*099c*/ 	.byte	0x04, 0x11
        /*099e*/ 	.short	(.L_451 - .L_450)
	.align		4
.L_450:
        /*09a0*/ 	.word	index@(_ZN2at6native18elementwise_kernelILi128ELi4EZNS0_22gpu_kernel_impl_nocastINS0_13BinaryFunctorIsssZZZNS0_18lshift_kernel_cudaERNS_18TensorIteratorBaseEENKUlvE_clEvENKUlvE3_clEvEUlssE_EEEEvS5_RKT_EUliE_EEviT1_)
        /*09a4*/ 	.word	0x00000000


	//----- nvinfo : EIATTR_REGCOUNT
	.align		4
.L_451:
        /*09a8*/ 	.byte	0x04, 0x2f
        /*09aa*/ 	.short	(.L_453 - .L_452)
	.align		4
.L_452:
        /*09ac*/ 	.word	index@(_ZN2at6native27unrolled_elementwise_kernelINS0_13BinaryFunctorIsssZZZNS0_18lshift_kernel_cudaERNS_18TensorIteratorBaseEENKUlvE_clEvENKUlvE3_clEvEUlssE_EESt5arrayIPcLm3EELi4E23TrivialOffsetCalculatorILi2EjESC_ILi1EjENS0_6memory12LoadWithCastILi2EEENSF_13StoreWithCastILi1EEEEEviT_T0_T2_T3_T4_T5_)
        /*09b0*/ 	.word	0x00000020


	//----- nvinfo : EIATTR_FRAME_SIZE
	.align		4
.L_453:
        /*09b4*/ 	.byte	0x04, 0x11
        /*09b6*/ 	.short	(.L_455 - .L_454)
	.align		4
.L_454:
        /*09b8*/ 	.word	index@(_ZN2at6native27unrolled_elementwise_kernelINS0_13BinaryFunctorIsssZZZNS0_18lshift_kernel_cudaERNS_18TensorIteratorBaseEENKUlvE_clEvENKUlvE3_clEvEUlssE_EESt5arrayIPcLm3EELi4E23TrivialOffsetCalculatorILi2EjESC_ILi1EjENS0_6memory12LoadWithCastILi2EEENSF_13StoreWithCastILi1EEEEEviT_T0_T2_T3_T4_T5_)
        /*09bc*/ 	.word	0x00000000


	//----- nvinfo : EIATTR_REGCOUNT
	.align		4
.L_455:
        /*09c0*/ 	.byte	0x04, 0x2f
        /*09c2*/ 	.short	(.L_457 - .L_456)
	.align		4
.L_456:
        /*09c4*/ 	.word	index@(_ZN2at6native18elementwise_kernelILi128ELi4EZNS0_15gpu_kernel_implINS0_13BinaryFunctorIsssZZZNS0_18lshift_kernel_cudaERNS_18TensorIteratorBaseEENKUlvE_clEvENKUlvE3_clEvEUlssE_EEEEvS5_RKT_EUliE_EEviT1_)
        /*09c8*/ 	.word	0x0000001a


	//----- nvinfo : EIATTR_FRAME_SIZE
	.align		4
.L_457:
        /*09cc*/ 	.byte	0x04, 0x11
        /*09ce*/ 	.short	(.L_459 - .L_458)
	.align		4
.L_458:
        /*09d0*/ 	.word	index@(_ZN2at6native18elementwise_kernelILi128ELi4EZNS0_15gpu_kernel_implINS0_13BinaryFunctorIsssZZZNS0_18lshift_kernel_cudaERNS_18TensorIteratorBaseEENKUlvE_clEvENKUlvE3_clEvEUlssE_EEEEvS5_RKT_EUliE_EEviT1_)
        /*09d4*/ 	.word	0x00000000


	//----- nvinfo : EIATTR_REGCOUNT
	.align		4
.L_459:
        /*09d8*/ 	.byte	0x04, 0x2f
        /*09da*/ 	.short	(.L_461 - .L_460)
	.align		4
.L_460:
        /*09dc*/ 	.word	index@(_ZN2at6native29vectorized_elementwise_kernelILi8ENS0_13AUnaryFunctorIhhhZZZNS0_18rshift_kernel_cudaERNS_18TensorIteratorBaseEENKUlvE_clEvENKUlvE_clEvEUlhhE_EESt5arrayIPcLm2EEEEviT0_T1_)
        /*09e0*/ 	.word	0x00000004


	//----- nvinfo : EIATTR_FRAME_SIZE
	.align		4
.L_461:
        /*09e4*/ 	.byte	0x04, 0x11
        /*09e6*/ 	.short	(.L_463 - .L_462)
	.align		4
.L_462:
        /*09e8*/ 	.word	index@(_ZN2at6native29vectorized_elementwise_kernelILi8ENS0_13AUnaryFunctorIhhhZZZNS0_18rshift_kernel_cudaERNS_18TensorIteratorBaseEENKUlvE_clEvENKUlvE_clEvEUlhhE_EESt5arrayIPcLm2EEEEviT0_T1_)
        /*09ec*/ 	.word	0x00000000


	//----- nvinfo : EIATTR_REGCOUNT
	.align		4
.L_463:
        /*09f0*/ 	.byte	0x04, 0x2f
        /*09f2*/ 	.short	(.L_465 - .L_464)
	.align		4
.L_464:
        /*09f4*/ 	.word	index@(_ZN2at6native29vectorized_elementwise_kernelILi4ENS0_13AUnaryFunctorIhhhZZZNS0_18rshift_kernel_cudaERNS_18TensorIteratorBaseEENKUlvE_clEvENKUlvE_clEvEUlhhE_EESt5arrayIPcLm2EEEEviT0_T1_)
        /*09f8*/ 	.word	0x0000001b


	//----- nvinfo : EIATTR_FRAME_SIZE
	.align		4
.L_465:
        /*09fc*/ 	.byte	0x04, 0x11
        /*09fe*/ 	.short	(.L_467 - .L_466)
	.align		4
.L_466:
        /*0a00*/ 	.word	index@(_ZN2at6native29vectorized_elementwise_kernelILi4ENS0_13AUnaryFunctorIhhhZZZNS0_18rshift_kernel_cudaERNS_18TensorIteratorBaseEENKUlvE_clEvENKUlvE_clEvEUlhhE_EESt5arrayIPcLm2EEEEviT0_T1_)
        /*0a04*/ 	.word	0x00000000


	//----- nvinfo : EIATTR_REGCOUNT
	.align		4
.L_467:
        /*0a08*/ 	.byte	0x04, 0x2f
        /*0a0a*/ 	.short	(.L_469 - .L_468)
	.align		4
.L_468:
        /*0a0c*/ 	.word	index@(_ZN2at6native29vectorized_elementwise_kernelILi2ENS0_13AUnaryFunctorIhhhZZZNS0_18rshift_kernel_cudaERNS_18TensorIteratorBaseEENKUlvE_clEvENKUlvE_clEvEUlhhE_EESt5arrayIPcLm2EEEEviT0_T1_)
        /*0a10*/ 	.word	0x0000001b


	//----- nvinfo : EIATTR_FRAME_SIZE
	.align		4
.L_469:
        /*0a14*/ 	.byte	0x04, 0x11
        /*0a16*/ 	.short	(.L_471 - .L_470)
	.align		4
.L_470:
        /*0a18*/ 	.word	index@(_ZN2at6native29vectorized_elementwise_kernelILi2ENS0_13AUnaryFunctorIhhhZZZNS0_18rshift_kernel_cudaERNS_18TensorIteratorBaseEENKUlvE_clEvENKUlvE_clEvEUlhhE_EESt5arrayIPcLm2EEEEviT0_T1_)
        /*0a1c*/ 	.word	0x00000000


	//----- nvinfo : EIATTR_REGCOUNT
	.align		4
.L_471:
        /*0a20*/ 	.byte	0x04, 0x2f
        /*0a22*/ 	.short	(.L_473 - .L_472)
	.align		4
.L_472:
        /*0a24*/ 	.word	index@(_ZN2at6native27unrolled_elementwise_kernelINS0_13AUnaryFunctorIhhhZZZNS0_18rshift_kernel_cudaERNS_18TensorIteratorBaseEENKUlvE_clEvENKUlvE_clEvEUlhhE_EESt5arrayIPcLm2EELi4E23TrivialOffsetCalculatorILi1EjESD_NS0_6memory15LoadWithoutCastENSE_16StoreWithoutCastEEEviT_T0_T2_T3_T4_T5_)
        /*0a28*/ 	.word	0x00000013


	//----- nvinfo : EIATTR_FRAME_SIZE
	.align		4
.L_473:
        /*0a2c*/ 	.byte	0x04, 0x11
        /*0a2e*/ 	.short	(.L_475 - .L_474)
	.align		4
.L_474:
        /*0a30*/ 	.word	index@(_ZN2at6native27unrolled_elementwise_kernelINS0_13AUnaryFunctorIhhhZZZNS0_18rshift_kernel_cudaERNS_18TensorIteratorBaseEENKUlvE_clEvENKUlvE_clEvEUlhhE_EESt5arrayIPcLm2EELi4E23TrivialOffsetCalculatorILi1EjESD_NS0_6memory15LoadWithoutCastENSE_16StoreWithoutCastEEEviT_T0_T2_T3_T4_T5_)
        /*0a34*/ 	.word	0x00000000


	//----- nvinfo : EIATTR_REGCOUNT
	.align		4
.L_475:
        /*0a38*/ 	.byte	0x04, 0x2f
        /*0a3a*/ 	.short	(.L_477 - .L_476)
	.align		4
.L_476:
        /*0a3c*/ 	.word	index@(_ZN2at6native18elementwise_kernelILi128ELi4EZNS0_22gpu_kernel_impl_nocastINS0_13AUnaryFunctorIhhhZZZNS0_18rshift_kernel_cudaERNS_18TensorIteratorBaseEENKUlvE_clEvENKUlvE_clEvEUlhhE_EEEEvS5_RKT_EUliE_EEviT1_)
        /*0a40*/ 	.word	0x0000000c


	//----- nvinfo : EIATTR_FRAME_SIZE
	.align		4
.L_477:
        /*0a44*/ 	.byte	0x04, 0x11
        /*0a46*/ 	.short	(.L_479 - .L_478)
	.align		4
.L_478:
        /*0a48*/ 	.word	index@(_ZN2at6native18elementwise_kernelILi128ELi4EZNS0_22gpu_kernel_impl_nocastINS0_13AUnaryFunctorIhhhZZZNS0_18rshift_kernel_cudaERNS_18TensorIteratorBaseEENKUlvE_clEvENKUlvE_clEvEUlhhE_EEEEvS5_RKT_EUliE_EEviT1_)
        /*0a4c*/ 	.word	0x00000000


	//----- nvinfo : EIATTR_REGCOUNT
	.align		4
.L_479:
        /*0a50*/ 	.byte	0x04, 0x2f
        /*0a52*/ 	.short	(.L_481 - .L_480)
	.align		4
.L_480:
        /*0a54*/ 	.word	index@(_ZN2at6native27unrolled_elementwise_kernelINS0_13AUnaryFunctorIhhhZZZNS0_18rshift_kernel_cudaERNS_18TensorIteratorBaseEENKUlvE_clEvENKUlvE_clEvEUlhhE_EESt5arrayIPcLm2EELi4E23TrivialOffsetCalculatorILi1EjESD_NS0_6memory12LoadWithCastILi1EEENSE_13StoreWithCastILi1EEEEEviT_T0_T2_T3_T4_T5_)
        /*0a58*/ 	.word	0x0000001d


	//----- nvinfo : EIATTR_FRAME_SIZE
	.align		4
.L_481:
        /*0a5c*/ 	.byte	0x04, 0x11
        /*0a5e*/ 	.short	(.L_483 - .L_482)
	.align		4
.L_482:
        /*0a60*/ 	.word	index@(_ZN2at6native27unrolled_elementwise_kernelINS0_13AUnaryFunctorIhhhZZZNS0_18rshift_kernel_cudaERNS_18TensorIteratorBaseEENKUlvE_clEvENKUlvE_clEvEUlhhE_EESt5arrayIPcLm2EELi4E23TrivialOffsetCalculatorILi1EjESD_NS0_6memory12LoadWithCastILi1EEENSE_13StoreWithCastILi1EEEEEviT_T0_T2_T3_T4_T5_)
        /*0a64*/ 	.word	0x00000000


	//----- nvinfo : EIATTR_REGCOUNT
	.align		4
.L_483:
        /*0a68*/ 	.byte	0x04, 0x2f
        /*0a6a*/ 	.short	(.L_485 - .L_484)
	.align		4
.L_484:
        /*0a6c*/ 	.word	index@(_ZN2at6native18elementwise_kernelILi128ELi4EZNS0_15gpu_kernel_implINS0_13AUnaryFunctorIhhhZZZNS0_18rshift_kernel_cudaERNS_18TensorIteratorBaseEENKUlvE_clEvENKUlvE_clEvEUlhhE_EEEEvS5_RKT_EUliE_EEviT1_)
        /*0a70*/ 	.word	0x0000001a


	//----- nvinfo : EIATTR_FRAME_SIZE
	.align		4
.L_485:
        /*0a74*/ 	.byte	0x04, 0x11
        /*0a76*/ 	.short	(.L_487 - .L_486)
	.align		4
.L_486:
        /*0a78*/ 	.word	index@(_ZN2at6native18elementwise_kernelILi128ELi4EZNS0_15gpu_kernel_implINS0_13AUnaryFunctorIhhhZZZNS0_18rshift_kernel_cudaERNS_18TensorIteratorBaseEENKUlvE_clEvENKUlvE_clEvEUlhhE_EEEEvS5_RKT_EUliE_EEviT1_)
        /*0a7c*/ 	.word	0x00000000


	//----- nvinfo : EIATTR_REGCOUNT
	.align		4
.L_487:
        /*0a80*/ 	.byte	0x04, 0x2f
        /*0a82*/ 	.short	(.L_489 - .L_488)
	.align		4
.L_488:
        /*0a84*/ 	.word	index@(_ZN2at6native29vectorized_elementwise_kernelILi8ENS0_13BUnaryFunctorIhhhZZZNS0_18rshift_kernel_cudaERNS_18TensorIteratorBaseEENKUlvE_clEvENKUlvE_clEvEUlhhE_EESt5arrayIPcLm2EEEEviT0_T1_)
        /*0a88*/ 	.word	0x00000004


	//----- nvinfo : EIATTR_FRAME_SIZE
	.align		4
.L_489:
        /*0a8c*/ 	.byte	0x04, 0x11
        /*0a8e*/ 	.short	(.L_491 - .L_490)
	.align		4
.L_490:
        /*0a90*/ 	.word	index@(_ZN2at6native29vectorized_elementwise_kernelILi8ENS0_13BUnaryFunctorIhhhZZZNS0_18rshift_kernel_cudaERNS_18TensorIteratorBaseEENKUlvE_clEvENKUlvE_clEvEUlhhE_EESt5arrayIPcLm2EEEEviT0_T1_)
        /*0a94*/ 	.word	0x00000000


	//----- nvinfo : EIATTR_REGCOUNT
	.align		4
.L_491:
        /*0a98*/ 	.byte	0x04, 0x2f
        /*0a9a*/ 	.short	(.L_493 - .L_492)
	.align		4
.L_492:
        /*0a9c*/ 	.word	index@(_ZN2at6native29vectorized_elementwise_kernelILi4ENS0_13BUnaryFunctorIhhhZZZNS0_18rshift_kernel_cudaERNS_18TensorIteratorBaseEENKUlvE_clEvENKUlvE_clEvEUlhhE_EESt5arrayIPcLm2EEEEviT0_T1_)
        /*0aa0*/ 	.word	0x00000020


	//----- nvinfo : EIATTR_FRAME_SIZE
	.align		4
.L_493:
        /*0aa4*/ 	.byte	0x04, 0x11
        /*0aa6*/ 	.short	(.L_495 - .L_494)
	.align		4
.L_494:
        /*0aa8*/ 	.word	index@(_ZN2at6native29vectorized_elementwise_kernelILi4ENS0_13BUnaryFunctorIhhhZZZNS0_18rshift_kernel_cudaERNS_18TensorIteratorBaseEENKUlvE_clEvENKUlvE_clEvEUlhhE_EESt5arrayIPcLm2EEEEviT0_T1_)
        /*0aac*/ 	.word	0x00000000


	//----- nvinfo : EIATTR_REGCOUNT
	.align		4
.L_495:
        /*0ab0*/ 	.byte	0x04, 0x2f
        /*0ab2*/ 	.short	(.L_497 - .L_496)
	.align		4
.L_496:
        /*0ab4*/ 	.word	index@(_ZN2at6native29vectorized_elementwise_kernelILi2ENS0_13BUnaryFunctorIhhhZZZNS0_18rshift_kernel_cudaERNS_18TensorIteratorBaseEENKUlvE_clEvENKUlvE_clEvEUlhhE_EESt5arrayIPcLm2EEEEviT0_T1_)
        /*0ab8*/ 	.word	0x00000020


	//----- nvinfo : EIATTR_FRAME_SIZE
	.align		4
.L_497:
        /*0abc*/ 	.byte	0x04, 0x11
        /*0abe*/ 	.short	(.L_499 - .L_498)
	.align		4
.L_498:
        /*0ac0*/ 	.word	index@(_ZN2at6native29vectorized_elementwise_kernelILi2ENS0_13BUnaryFunctorIhhhZZZNS0_18rshift_kernel_cudaERNS_18TensorIteratorBaseEENKUlvE_clEvENKUlvE_clEvEUlhhE_EESt5arrayIPcLm2EEEEviT0_T1_)
        /*0ac4*/ 	.word	0x00000000


	//----- nvinfo : EIATTR_REGCOUNT
	.align		4
.L_499:
        /*0ac8*/ 	.byte	0x04, 0x2f
        /*0aca*/ 	.short	(.L_501 - .L_500)
	.align		4
.L_500:
        /*0acc*/ 	.word	index@(_ZN2at6native27unrolled_elementwise_kernelINS0_13BUnaryFunctorIhhhZZZNS0_18rshift_kernel_cudaERNS_18TensorIteratorBaseEENKUlvE_clEvENKUlvE_clEvEUlhhE_EESt5arrayIPcLm2EELi4E23TrivialOffsetCalculatorILi1EjESD_NS0_6memory15LoadWithoutCastENSE_16StoreWithoutCastEEEviT_T0_T2_T3_T4_T5_)
        /*0ad0*/ 	.word	0x00000014


	//----- nvinfo : EIATTR_FRAME_SIZE
	.align		4
.L_501:
        /*0ad4*/ 	.byte	0x04, 0x11
        /*0ad6*/ 	.short	(.L_503 - .L_502)
	.align		4
.L_502:
        /*0ad8*/ 	.word	index@(_ZN2at6native27unrolled_elementwise_kernelINS0_13BUnaryFunctorIhhhZZZNS0_18rshift_kernel_cudaERNS_18TensorIteratorBaseEENKUlvE_clEvENKUlvE_clEvEUlhhE_EESt5arrayIPcLm2EELi4E23TrivialOffsetCalculatorILi1EjESD_NS0_6memory15LoadWithoutCastENSE_16StoreWithoutCastEEEviT_T0_T2_T3_T4_T5_)
        /*0adc*/ 	.word	0x00000000


	//----- nvinfo : EIATTR_REGCOUNT
	.align		4
.L_503:
        /*0ae0*/ 	.byte	0x04, 0x2f
        /*0ae2*/ 	.short	(.L_505 - .L_504)
	.align		4
.L_504:
        /*0ae4*/ 	.word	index@(_ZN2at6native18elementwise_kernelILi128ELi4EZNS0_22gpu_kernel_impl_nocastINS0_13BUnaryFunctorIhhhZZZNS0_18rshift_kernel_cudaERNS_18TensorIteratorBaseEENKUlvE_clEvENKUlvE_clEvEUlhhE_EEEEvS5_RKT_EUliE_EEviT1_)
        /*0ae8*/ 	.word	0x0000000c


	//----- nvinfo : EIATTR_FRAME_SIZE
	.align		4
.L_505:
        /*0aec*/ 	.byte	0x04, 0x11
        /*0aee*/ 	.short	(.L_507 - .L_506)
	.align		4
.L_506:
        /*0af0*/ 	.word	index@(_ZN2at6native18elementwise_kernelILi128ELi4EZNS0_22gpu_kernel_impl_nocastINS0_13BUnaryFunctorIhhhZZZNS0_18rshift_kernel_cudaERNS_18TensorIteratorBaseEENKUlvE_clEvENKUlvE_clEvEUlhhE_EEEEvS5_RKT_EUliE_EEviT1_)
        /*0af4*/ 	.word	0x00000000


	//----- nvinfo : EIATTR_REGCOUNT
	.align		4
.L_507:
        /*0af8*/ 	.byte	0x04, 0x2f
        /*0afa*/ 	.short	(.L_509 - .L_508)
	.align		4
.L_508:
        /*0afc*/ 	.word	index@(_ZN2at6native27unrolled_elementwise_kernelINS0_13BUnaryFunctorIhhhZZZNS0_18rshift_kernel_cudaERNS_18TensorIteratorBaseEENKUlvE_clEvENKUlvE_clEvEUlhhE_EESt5arrayIPcLm2EELi4E23TrivialOffsetCalculatorILi1EjESD_NS0_6memory12LoadWithCastILi1EEENSE_13StoreWithCastILi1EEEEEviT_T0_T2_T3_T4_T5_)
        /*0b00*/ 	.word	0x0000001f


	//----- nvinfo : EIATTR_FRAME_SIZE
	.align		4
.L_509:
        /*0b04*/ 	.byte	0x04, 0x11
        /*0b06*/ 	.short	(.L_511 - .L_510)
	.align		4
.L_510:
        /*0b08*/ 	.word	index@(_ZN2at6native27unrolled_elementwise_kernelINS0_13BUnaryFunctorIhhhZZZNS0_18rshift_kernel_cudaERNS_18TensorIteratorBaseEENKUlvE_clEvENKUlvE_clEvEUlhhE_EESt5arrayIPcLm2EELi4E23TrivialOffsetCalculatorILi1EjESD_NS0_6memory12LoadWithCastILi1EEENSE_13StoreWithCastILi1EEEEEviT_T0_T2_T3_T4_T5_)
        /*0b0c*/ 	.word	0x00000000


	//----- nvinfo : EIATTR_REGCOUNT
	.align		4
.L_511:
        /*0b10*/ 	.byte	0x04, 0x2f
        /*0b12*/ 	.short	(.L_513 - .L_512)
	.align		4
.L_512:
        /*0b14*/ 	.word	index@(_ZN2at6native18elementwise_kernelILi128ELi4EZNS0_15gpu_kernel_implINS0_13BUnaryFunctorIhhhZZZNS0_18rshift_kernel_cudaERNS_18TensorIteratorBaseEENKUlvE_clEvENKUlvE_clEvEUlhhE_EEEEvS5_RKT_EUliE_EEviT1_)
        /*0b18*/ 	.word	0x0000001a


	//----- nvinfo : EIATTR_FRAME_SIZE
	.align		4
.L_513:
        /*0b1c*/ 	.byte	0x04, 0x11
        /*0b1e*/ 	.short	(.L_515 - .L_514)
	.align		4
.L_514:
        /*0b20*/ 	.word	index@(_ZN2at6native18elementwise_kernelILi128ELi4EZNS0_15gpu_kernel_implINS0_13BUnaryFunctorIhhhZZZNS0_18rshift_kernel_cudaERNS_18TensorIteratorBaseEENKUlvE_clEvENKUlvE_clEvEUlhhE_EEEEvS5_RKT_EUliE_EEviT1_)
        /*0b24*/ 	.word	0x00000000


	//----- nvinfo : EIATTR_REGCOUNT
	.align		4
.L_515:
        /*0b28*/ 	.byte	0x04, 0x2f
        /*0b2a*/ 	.short	(.L_517 - .L_516)
	.align		4
.L_516:
        /*0b2c*/ 	.word	index@(_ZN2at6native29vectorized_elementwise_kernelILi8ENS0_13BinaryFunctorIhhhZZZNS0_18rshift_kernel_cudaERNS_18TensorIteratorBaseEENKUlvE_clEvENKUlvE_clEvEUlhhE_EESt5arrayIPcLm3EEEEviT0_T1_)
        /*0b30*/ 	.word	0x00000004


	//----- nvinfo : EIATTR_FRAME_SIZE
	.align		4
.L_517:
        /*0b34*/ 	.byte	0x04, 0x11
        /*0b36*/ 	.short	(.L_519 - .L_518)
	.align		4
.L_518:
        /*0b38*/ 	.word	index@(_ZN2at6native29vectorized_elementwise_kernelILi8ENS0_13BinaryFunctorIhhhZZZNS0_18rshift_kernel_cudaERNS_18TensorIteratorBaseEENKUlvE_clEvENKUlvE_clEvEUlhhE_EESt5arrayIPcLm3EEEEviT0_T1_)
        /*0b3c*/ 	.word	0x00000000


	//----- nvinfo : EIATTR_REGCOUNT
	.align		4
.L_519:
        /*0b40*/ 	.byte	0x04, 0x2f
        /*0b42*/ 	.short	(.L_521 - .L_520)
	.align		4
.L_520:
        /*0b44*/ 	.word	index@(_ZN2at6native29vectorized_elementwise_kernelILi4ENS0_13BinaryFunctorIhhhZZZNS0_18rshift_kernel_cudaERNS_18TensorIteratorBaseEENKUlvE_clEvENKUlvE_clEvEUlhhE_EESt5arrayIPcLm3EEEEviT0_T1_)
        /*0b48*/ 	.word	0x00000020


	//----- nvinfo : EIATTR_FRAME_SIZE
	.align		4
.L_521:
        /*0b4c*/ 	.byte	0x04, 0x11
        /*0b4e*/ 	.short	(.L_523 - .L_522)
	.align		4
.L_522:
        /*0b50*/ 	.word	index@(_ZN2at6native29vectorized_elementwise_kernelILi4ENS0_13BinaryFunctorIhhhZZZNS0_18rshift_kernel_cudaERNS_18TensorIteratorBaseEENKUlvE_clEvENKUlvE_clEvEUlhhE_EESt5arrayIPcLm3EEEEviT0_T1_)
        /*0b54*/ 	.word	0x00000000


	//----- nvinfo : EIATTR_REGCOUNT
	.align		4
.L_523:
        /*0b58*/ 	.byte	0x04, 0x2f
        /*0b5a*/ 	.short	(.L_525 - .L_524)
	.align		4
.L_524:
        /*0b5c*/ 	.word	index@(_ZN2at6native29vectorized_elementwise_kernelILi2ENS0_13BinaryFunctorIhhhZZZNS0_18rshift_kernel_cudaERNS_18TensorIteratorBaseEENKUlvE_clEvENKUlvE_clEvEUlhhE_EESt5arrayIPcLm3EEEEviT0_T1_)
        /*0b60*/ 	.word	0x00000020


	//----- nvinfo : EIATTR_FRAME_SIZE
	.align		4
.L_525:
        /*0b64*/ 	.byte	0x04, 0x11
        /*0b66*/ 	.short	(.L_527 - .L_526)
	.align		4
.L_526:
        /*0b68*/ 	.word	index@(_ZN2at6native29vectorized_elementwise_kernelILi2ENS0_13BinaryFunctorIhhhZZZNS0_18rshift_kernel_cudaERNS_18TensorIteratorBaseEENKUlvE_clEvENKUlvE_clEvEUlhhE_EESt5arrayIPcLm3EEEEviT0_T1_)
        /*0b6c*/ 	.word	0x00000000


	//----- nvinfo : EIATTR_REGCOUNT
	.align		4
.L_527:
        /*0b70*/ 	.byte	0x04, 0x2f
        /*0b72*/ 	.short	(.L_529 - .L_528)
	.align		4
.L_528:
        /*0b74*/ 	.word	index@(_ZN2at6native27unrolled_elementwise_kernelINS0_13BinaryFunctorIhhhZZZNS0_18rshift_kernel_cudaERNS_18TensorIteratorBaseEENKUlvE_clEvENKUlvE_clEvEUlhhE_EESt5arrayIPcLm3EELi4E23TrivialOffsetCalculatorILi2EjESC_ILi1EjENS0_6memory15LoadWithoutCastENSF_16StoreWithoutCastEEEviT_T0_T2_T3_T4_T5_)
        /*0b78*/ 	.word	0x00000018


	//----- nvinfo : EIATTR_FRAME_SIZE
	.align		4
.L_529:
        /*0b7c*/ 	.byte	0x04, 0x11
        /*0b7e*/ 	.short	(.L_531 - .L_530)
	.align		4
.L_530:
        /*0b80*/ 	.word	index@(_ZN2at6native27unrolled_elementwise_kernelINS0_13BinaryFunctorIhhhZZZNS0_18rshift_kernel_cudaERNS_18TensorIteratorBaseEENKUlvE_clEvENKUlvE_clEvEUlhhE_EESt5arrayIPcLm3EELi4E23TrivialOffsetCalculatorILi2EjESC_ILi1EjENS0_6memory15LoadWithoutCastENSF_16StoreWithoutCastEEEviT_T0_T2_T3_T4_T5_)
        /*0b84*/ 	.word	0x00000000


	//----- nvinfo : EIATTR_REGCOUNT
	.align		4
.L_531:
        /*0b88*/ 	.byte	0x04, 0x2f
        /*0b8a*/ 	.short	(.L_533 - .L_532)
	.align		4
.L_532:
        /*0b8c*/ 	.word	index@(_ZN2at6native18elementwise_kernelILi128ELi4EZNS0_22gpu_kernel_impl_nocastINS0_13BinaryFunctorIhhhZZZNS0_18rshift_kernel_cudaERNS_18TensorIteratorBaseEENKUlvE_clEvENKUlvE_clEvEUlhhE_EEEEvS5_RKT_EUliE_EEviT1_)
        /*0b90*/ 	.word	0x0000000c


	//----- nvinfo : EIATTR_FRAME_SIZE
	.align		4
.L_533:
        /*0b94*/ 	.byte	0x04, 0x11
        /*0b96*/ 	.short	(.L_535 - .L_534)
	.align		4
.L_534:
        /*0b98*/ 	.word	index@(_ZN2at6native18elementwise_kernelILi128ELi4EZNS0_22gpu_kernel_impl_nocastINS0_13BinaryFunctorIhhhZZZNS0_18rshift_kernel_cudaERNS_18TensorIteratorBaseEENKUlvE_clEvENKUlvE_clEvEUlhhE_EEEEvS5_RKT_EUliE_EEviT1_)
        /*0b9c*/ 	.word	0x00000000


	//----- nvinfo : EIATTR_REGCOUNT
	.align		4
.L_535:
        /*0ba0*/ 	.byte	0x04, 0x2f
        /*0ba2*/ 	.short	(.L_537 - .L_536)
	.align		4
.L_536:
        /*0ba4*/ 	.word	index@(_ZN2at6native27unrolled_elementwise_kernelINS0_13BinaryFunctorIhhhZZZNS0_18rshift_kernel_cudaERNS_18TensorIteratorBaseEENKUlvE_clEvENKUlvE_clEvEUlhhE_EESt5arrayIPcLm3EELi4E23TrivialOffsetCalculatorILi2EjESC_ILi1EjENS0_6memory12LoadWithCastILi2EEENSF_13StoreWithCastILi1EEEEEviT_T0_T2_T3_T4_T5_)
        /*0ba8*/ 	.word	0x00000020


	//----- nvinfo : EIATTR_FRAME_SIZE
	.align		4
.L_537:
        /*0bac*/ 	.byte	0x04, 0x11
        /*0bae*/ 	.short	(.L_539 - .L_538)
	.align		4
.L_538:
        /*0bb0*/ 	.word	index@(_ZN2at6native27unrolled_elementwise_kernelINS0_13BinaryFunctorIhhhZZZNS0_18rshift_kernel_cudaERNS_18TensorIteratorBaseEENKUlvE_clEvENKUlvE_clEvEUlhhE_EESt5arrayIPcLm3EELi4E23TrivialOffsetCalculatorILi2EjESC_ILi1EjENS0_6memory12LoadWithCastILi2EEENSF_13StoreWithCastILi1EEEEEviT_T0_T2_T3_T4_T5_)
        /*0bb4*/ 	.word	0x00000000


	//----- nvinfo : EIATTR_REGCOUNT
	.align		4
.L_539:
        /*0bb8*/ 	.byte	0x04, 0x2f
        /*0bba*/ 	.short	(.L_541 - .L_540)
	.align		4
.L_540:
        /*0bbc*/ 	.word	index@(_ZN2at6native18elementwise_kernelILi128ELi4EZNS0_15gpu_kernel_implINS0_13BinaryFunctorIhhhZZZNS0_18rshift_kernel_cudaERNS_18TensorIteratorBaseEENKUlvE_clEvENKUlvE_clEvEUlhhE_EEEEvS5_RKT_EUliE_EEviT1_)
        /*0bc0*/ 	.word	0x0000001a


	//----- nvinfo : EIATTR_FRAME_SIZE
	.align		4
.L_541:
        /*0bc4*/ 	.byte	0x04, 0x11
        /*0bc6*/ 	.short	(.L_543 - .L_542)
	.align		4
.L_542:
        /*0bc8*/ 	.word	index@(_ZN2at6native18elementwise_kernelILi128ELi4EZNS0_15gpu_kernel_implINS0_13BinaryFunctorIhhhZZZNS0_18rshift_kernel_cudaERNS_18TensorIteratorBaseEENKUlvE_clEvENKUlvE_clEvEUlhhE_EEEEvS5_RKT_EUliE_EEviT1_)
        /*0bcc*/ 	.word	0x00000000


	//----- nvinfo : EIATTR_REGCOUNT
	.align		4
.L_543:
        /*0bd0*/ 	.byte	0x04, 0x2f
        /*0bd2*/ 	.short	(.L_545 - .L_544)
	.align		4
.L_544:
        /*0bd4*/ 	.word	index@(_ZN2at6native29vectorized_elementwise_kernelILi8ENS0_13AUnaryFunctorIaaaZZZNS0_18rshift_kernel_cudaERNS_18TensorIteratorBaseEENKUlvE_clEvENKUlvE0_clEvEUlaaE_EESt5arrayIPcLm2EEEEviT0_T1_)
        /*0bd8*/ 	.word	0x00000004


	//----- nvinfo : EIATTR_FRAME_SIZE
	.align		4
.L_545:
        /*0bdc*/ 	.byte	0x04, 0x11
        /*0bde*/ 	.short	(.L_547 - .L_546)
	.align		4
.L_546:
        /*0be0*/ 	.word	index@(_ZN2at6native29vectorized_elementwise_kernelILi8ENS0_13AUnaryFunctorIaaaZZZNS0_18rshift_kernel_cudaERNS_18TensorIteratorBaseEENKUlvE_clEvENKUlvE0_clEvEUlaaE_EESt5arrayIPcLm2EEEEviT0_T1_)
        /*0be4*/ 	.word	0x00000000


	//----- nvinfo : EIATTR_REGCOUNT
	.align		4
.L_547:
        /*0be8*/ 	.byte	0x04, 0x2f
        /*0bea*/ 	.short	(.L_549 - .L_548)
	.align		4
.L_548:
        /*0bec*/ 	.word	index@(_ZN2at6native29vectorized_elementwise_kernelILi4ENS0_13AUnaryFunctorIaaaZZZNS0_18rshift_kernel_cudaERNS_18TensorIteratorBaseEENKUlvE_clEvENKUlvE0_clEvEUlaaE_EESt5arrayIPcLm2EEEEviT0_T1_)
        /*0bf0*/ 	.word	0x0000001b


	//----- nvinfo : EIATTR_FRAME_SIZE
	.align		4
.L_549:
        /*0bf4*/ 	.byte	0x04, 0x11
        /*0bf6*/ 	.short	(.L_551 - .L_550)
	.align		4
.L_550:
        /*0bf8*/ 	.word	index@(_ZN2at6native29vectorized_elementwise_kernelILi4ENS0_13AUnaryFunctorIaaaZZZNS0_18rshift_kernel_cudaERNS_18TensorIteratorBaseEENKUlvE_clEvENKUlvE0_clEvEUlaaE_EESt5arrayIPcLm2EEEEviT0_T1_)
        /*0bfc*/ 	.word	0x00000000


	//----- nvinfo : EIATTR_REGCOUNT
	.align		4
.L_551:
        /*0c00*/ 	.byte	0x04, 0x2f
        /*0c02*/ 	.short	(.L_553 - .L_552)
	.align		4
.L_552:
        /*0c04*/ 	.word	index@(_ZN2at6native29vectorized_elementwise_kernelILi2ENS0_13AUnaryFunctorIaaaZZZNS0_18rshift_kernel_cudaERNS_18TensorIteratorBaseEENKUlvE_clEvENKUlvE0_clEvEUlaaE_EESt5arrayIPcLm2EEEEviT0_T1_)
        /*0c08*/ 	.word	0x0000001b


	//----- nvinfo : EIATTR_FRAME_SIZE
	.align		4
.L_553:
        /*0c0c*/ 	.byte	0x04, 0x11
        /*0c0e*/ 	.short	(.L_555 - .L_554)
	.align		4
.L_554:
        /*0c10*/ 	.word	index@(_ZN2at6native29vectorized_elementwise_kernelILi2ENS0_13AUnaryFunctorIaaaZZZNS0_18rshift_kernel_cudaERNS_18TensorIteratorBaseEENKUlvE_clEvENKUlvE0_clEvEUlaaE_EESt5arrayIPcLm2EEEEviT0_T1_)
        /*0c14*/ 	.word	0x00000000


	//----- nvinfo : EIATTR_REGCOUNT
	.align		4
.L_555:
        /*0c18*/ 	.byte	0x04, 0x2f
        /*0c1a*/ 	.short	(.L_557 - .L_556)
	.align		4
.L_556:
        /*0c1c*/ 	.word	index@(_ZN2at6native27unrolled_elementwise_kernelINS0_13AUnaryFunctorIaaaZZZNS0_18rshift_kernel_cudaERNS_18TensorIteratorBaseEENKUlvE_clEvENKUlvE0_clEvEUlaaE_EESt5arrayIPcLm2EELi4E23TrivialOffsetCalculatorILi1EjESD_NS0_6memory15LoadWithoutCastENSE_16StoreWithoutCastEEEviT_T0_T2_T3_T4_T5_)
        /*0c20*/ 	.word	0x00000012


	//----- nvinfo : EIATTR_FRAME_SIZE
	.align		4
.L_557:
        /*0c24*/ 	.byte	0x04, 0x11
        /*0c26*/ 	.short	(.L_559 - .L_558)
	.align		4
.L_558:
        /*0c28*/ 	.word	index@(_ZN2at6native27unrolled_elementwise_kernelINS0_13AUnaryFunctorIaaaZZZNS0_18rshift_kernel_cudaERNS_18TensorIteratorBaseEENKUlvE_clEvENKUlvE0_clEvEUlaaE_EESt5arrayIPcLm2EELi4E23TrivialOffsetCalculatorILi1EjESD_NS0_6memory15LoadWithoutCastENSE_16StoreWithoutCastEEEviT_T0_T2_T3_T4_T5_)
        /*0c2c*/ 	.word	0x00000000


	//----- nvinfo : EIATTR_REGCOUNT
	.align		4
.L_559:
        /*0c30*/ 	.byte	0x04, 0x2f
        /*0c32*/ 	.short	(.L_561 - .L_560)
	.align		4
.L_560:
        /*0c34*/ 	.word	index@(_ZN2at6native18elementwise_kernelILi128ELi4EZNS0_22gpu_kernel_impl_nocastINS0_13AUnaryFunctorIaaaZZZNS0_18rshift_kernel_cudaERNS_18TensorIteratorBaseEENKUlvE_clEvENKUlvE0_clEvEUlaaE_EEEEvS5_RKT_EUliE_EEviT1_)
        /*0c38*/ 	.word	0x0000000c


	//----- nvinfo : EIATTR_FRAME_SIZE
	.align		4
.L_561:
        /*0c3c*/ 	.byte	0x04, 0x11
        /*0c3e*/ 	.short	(.L_563 - .L_562)
	.align		4
.L_562:
        /*0c40*/ 	.word	index@(_ZN2at6native18elementwise_kernelILi128ELi4EZNS0_22gpu_kernel_impl_nocastINS0_13AUnaryFunctorIaaaZZZNS0_18rshift_kernel_cudaERNS_18TensorIteratorBaseEENKUlvE_clEvENKUlvE0_clEvEUlaaE_EEEEvS5_RKT_EUliE_EEviT1_)
        /*0c44*/ 	.word	0x00000000


	//----- nvinfo : EIATTR_REGCOUNT
	.align		4
.L_563:
        /*0c48*/ 	.byte	0x04, 0x2f
        /*0c4a*/ 	.short	(.L_565 - .L_564)
	.align		4
.L_564:
        /*0c4c*/ 	.word	index@(_ZN2at6native27unrolled_elementwise_kernelINS0_13AUnaryFunctorIaaaZZZNS0_18rshift_kernel_cudaERNS_18TensorIteratorBaseEENKUlvE_clEvENKUlvE0_clEvEUlaaE_EESt5arrayIPcLm2EELi4E23TrivialOffsetCalculatorILi1EjESD_NS0_6memory12LoadWithCastILi1EEENSE_13StoreWithCastILi1EEEEEviT_T0_T2_T3_T4_T5_)
        /*0c50*/ 	.word	0x0000001d


	//----- nvinfo : EIATTR_FRAME_SIZE
	.align		4
.L_565:
        /*0c54*/ 	.byte	0x04, 0x11
        /*0c56*/ 	.short	(.L_567 - .L_566)
	.align		4
.L_566:
        /*0c58*/ 	.word	index@(_ZN2at6native27unrolled_elementwise_kernelINS0_13AUnaryFunctorIaaaZZZNS0_18rshift_kernel_cudaERNS_18TensorIteratorBaseEENKUlvE_clEvENKUlvE0_clEvEUlaaE_EESt5arrayIPcLm2EELi4E23TrivialOffsetCalculatorILi1EjESD_NS0_6memory12LoadWithCastILi1EEENSE_13StoreWithCastILi1EEEEEviT_T0_T2_T3_T4_T5_)
        /*0c5c*/ 	.word	0x00000000


	//----- nvinfo : EIATTR_REGCOUNT
	.align		4
.L_567:
        /*0c60*/ 	.byte	0x04, 0x2f
        /*0c62*/ 	.short	(.L_569 - .L_568)
	.align		4
.L_568:
        /*0c64*/ 	.word	index@(_ZN2at6native18elementwise_kernelILi128ELi4EZNS0_15gpu_kernel_implINS0_13AUnaryFunctorIaaaZZZNS0_18rshift_kernel_cudaERNS_18TensorIteratorBaseEENKUlvE_clEvENKUlvE0_clEvEUlaaE_EEEEvS5_RKT_EUliE_EEviT1_)
        /*0c68*/ 	.word	0x0000001a


	//----- nvinfo : EIATTR_FRAME_SIZE
	.align		4
.L_569:
        /*0c6c*/ 	.byte	0x04, 0x11
        /*0c6e*/ 	.short	(.L_571 - .L_570)
	.align		4
.L_570:
        /*0c70*/ 	.word	index@(_ZN2at6native18elementwise_kernelILi128ELi4EZNS0_15gpu_kernel_implINS0_13AUnaryFunctorIaaaZZZNS0_18rshift_kernel_cudaERNS_18TensorIteratorBaseEENKUlvE_clEvENKUlvE0_clEvEUlaaE_EEEEvS5_RKT_EUliE_EEviT1_)
        /*0c74*/ 	.word	0x00000000


	//----- nvinfo : EIATTR_REGCOUNT
	.align		4
.L_571:
        /*0c78*/ 	.byte	0x04, 0x2f
        /*0c7a*/ 	.short	(.L_573 - .L_572)
	.align		4
.L_572:
        /*0c7c*/ 	.word	index@(_ZN2at6native29vectorized_elementwise_kernelILi8ENS0_13BUnaryFunctorIaaaZZZNS0_18rshift_kernel_cudaERNS_18TensorIteratorBaseEENKUlvE_clEvENKUlvE0_clEvEUlaaE_EESt5arrayIPcLm2EEEEviT0_T1_)
        /*0c80*/ 	.word	0x00000004


	//----- nvinfo : EIATTR_FRAME_SIZE
	.align		4
.L_573:
        /*0c84*/ 	.byte	0x04, 0x11
        /*0c86*/ 	.short	(.L_575 - .L_574)
	.align		4
.L_574:
        /*0c88*/ 	.word	index@(_ZN2at6native29vectorized_elementwise_kernelILi8ENS0_13BUnaryFunctorIaaaZZZNS0_18rshift_kernel_cudaERNS_18TensorIteratorBaseEENKUlvE_clEvENKUlvE0_clEvEUlaaE_EESt5arrayIPcLm2EEEEviT0_T1_)
        /*0c8c*/ 	.word	0x00000000


	//----- nvinfo : EIATTR_REGCOUNT
	.align		4
.L_575:
        /*0c90*/ 	.byte	0x04, 0x2f
        /*0c92*/ 	.short	(.L_577 - .L_576)
	.align		4
.L_576:
        /*0c94*/ 	.word	index@(_ZN2at6native29vectorized_elementwise_kernelILi4ENS0_13BUnaryFunctorIaaaZZZNS0_18rshift_kernel_cudaERNS_18TensorIteratorBaseEENKUlvE_clEvENKUlvE0_clEvEUlaaE_EESt5arrayIPcLm2EEEEviT0_T1_)
        /*0c98*/ 	.word	0x0000001c


	//----- nvinfo : EIATTR_FRAME_SIZE
	.align		4
.L_577:
        /*0c9c*/ 	.byte	0x04, 0x11
        /*0c9e*/ 	.short	(.L_579 - .L_578)
	.align		4
.L_578:
        /*0ca0*/ 	.word	index@(_ZN2at6native29vectorized_elementwise_kernelILi4ENS0_13BUnaryFunctorIaaaZZZNS0_18rshift_kernel_cudaERNS_18TensorIteratorBaseEENKUlvE_clEvENKUlvE0_clEvEUlaaE_EESt5arrayIPcLm2EEEEviT0_T1_)
        /*0ca4*/ 	.word	0x00000000


	//----- nvinfo : EIATTR_REGCOUNT
	.align		4
.L_579:
        /*0ca8*/ 	.byte	0x04, 0x2f
        /*0caa*/ 	.short	(.L_581 - .L_580)
	.align		4
.L_580:
        /*0cac*/ 	.word	index@(_ZN2at6native29vectorized_elementwise_kernelILi2ENS0_13BUnaryFunctorIaaaZZZNS0_18rshift_kernel_cudaERNS_18TensorIteratorBaseEENKUlvE_clEvENKUlvE0_clEvEUlaaE_EESt5arrayIPcLm2EEEEviT0_T1_)
        /*0cb0*/ 	.word	0x0000001c


	//----- nvinfo : EIATTR_FRAME_SIZE
	.align		4
.L_581:
        /*0cb4*/ 	.byte	0x04, 0x11
        /*0cb6*/ 	.short	(.L_583 - .L_582)
	.align		4
.L_582:
        /*0cb8*/ 	.word	index@(_ZN2at6native29vectorized_elementwise_kernelILi2ENS0_13BUnaryFunctorIaaaZZZNS0_18rshift_kernel_cudaERNS_18TensorIteratorBaseEENKUlvE_clEvENKUlvE0_clEvEUlaaE_EESt5arrayIPcLm2EEEEviT0_T1_)
        /*0cbc*/ 	.word	0x00000000


	//----- nvinfo : EIATTR_REGCOUNT
	.align		4
.L_583:
        /*0cc0*/ 	.byte	0x04, 0x2f
        /*0cc2*/ 	.short	(.L_585 - .L_584)
	.align		4
.L_584:
        /*0cc4*/ 	.word	index@(_ZN2at6native27unrolled_elementwise_kernelINS0_13BUnaryFunctorIaaaZZZNS0_18rshift_kernel_cudaERNS_18TensorIteratorBaseEENKUlvE_clEvENKUlvE0_clEvEUlaaE_EESt5arrayIPcLm2EELi4E23TrivialOffsetCalculatorILi1EjESD_NS0_6memory15LoadWithoutCastENSE_16StoreWithoutCastEEEviT_T0_T2_T3_T4_T5_)
        /*0cc8*/ 	.word	0x00000012


	//----- nvinfo : EIATTR_FRAME_SIZE
	.align		4
.L_585:
        /*0ccc*/ 	.byte	0x04, 0x11
        /*0cce*/ 	.short	(.L_587 - .L_586)
	.align		4
.L_586:
        /*0cd0*/ 	.word	index@(_ZN2at6native27unrolled_elementwise_kernelINS0_13BUnaryFunctorIaaaZZZNS0_18rshift_kernel_cudaERNS_18TensorIteratorBaseEENKUlvE_clEvENKUlvE0_clEvEUlaaE_EESt5arrayIPcLm2EELi4E23TrivialOffsetCalculatorILi1EjESD_NS0_6memory15LoadWithoutCastENSE_16StoreWithoutCastEEEviT_T0_T2_T3_T4_T5_)
        /*0cd4*/ 	.word	0x00000000


	//----- nvinfo : EIATTR_REGCOUNT
	.align		4
.L_587:
        /*0cd8*/ 	.byte	0x04, 0x2f
        /*0cda*/ 	.short	(.L_589 - .L_588)
	.align		4
.L_588:
        /*0cdc*/ 	.word	index@(_ZN2at6native18elementwise_kernelILi128ELi4EZNS0_22gpu_kernel_impl_nocastINS0_13BUnaryFunctorIaaaZZZNS0_18rshift_kernel_cudaERNS_18TensorIteratorBaseEENKUlvE_clEvENKUlvE0_clEvEUlaaE_EEEEvS5_RKT_EUliE_EEviT1_)
        /*0ce0*/ 	.word	0x0000000c


	//----- nvinfo : EIATTR_FRAME_SIZE
	.align		4
.L_589:
        /*0ce4*/ 	.byte	0x04, 0x11
        /*0ce6*/ 	.short	(.L_591 - .L_590)
	.align		4
.L_590:
        /*0ce8*/ 	.word	index@(_ZN2at6native18elementwise_kernelILi128ELi4EZNS0_22gpu_kernel_impl_nocastINS0_13BUnaryFunctorIaaaZZZNS0_18rshift_kernel_cudaERNS_18TensorIteratorBaseEENKUlvE_clEvENKUlvE0_clEvEUlaaE_EEEEvS5_RKT_EUliE_EEviT1_)
        /*0cec*/ 	.word	0x00000000


	//----- nvinfo : EIATTR_REGCOUNT
	.align		4
.L_591:
        /*0cf0*/ 	.byte	0x04, 0x2f
        /*0cf2*/ 	.short	(.L_593 - .L_592)
	.align		4
.L_592:
        /*0cf4*/ 	.word	index@(_ZN2at6native27unrolled_elementwise_kernelINS0_13BUnaryFunctorIaaaZZZNS0_18rshift_kernel_cudaERNS_18TensorIteratorBaseEENKUlvE_clEvENKUlvE0_clEvEUlaaE_EESt5arrayIPcLm2EELi4E23TrivialOffsetCalculatorILi1EjESD_NS0_6memory12LoadWithCastILi1EEENSE_13StoreWithCastILi1EEEEEviT_T0_T2_T3_T4_T5_)
        /*0cf8*/ 	.word	0x0000001d


	//----- nvinfo : EIATTR_FRAME_SIZE
	.align		4
.L_593:
        /*0cfc*/ 	.byte	0x04, 0x11
        /*0cfe*/ 	.short	(.L_595 - .L_594)
	.align		4
.L_594:
        /*0d00*/ 	.word	index@(_ZN2at6native27unrolled_elementwise_kernelINS0_13BUnaryFunctorIaaaZZZNS0_18rshift_kernel_cudaERNS_18TensorIteratorBaseEENKUlvE_clEvENKUlvE0_clEvEUlaaE_EESt5arrayIPcLm2EELi4E23TrivialOffsetCalculatorILi1EjESD_NS0_6memory12LoadWithCastILi1EEENSE_13StoreWithCastILi1EEEEEviT_T0_T2_T3_T4_T5_)
        /*0d04*/ 	.word	0x00000000


	//----- nvinfo : EIATTR_REGCOUNT
	.align		4
.L_595:
        /*0d08*/ 	.byte	0x04, 0x2f
        /*0d0a*/ 	.short	(.L_597 - .L_596)
	.align		4
.L_596:
        /*0d0c*/ 	.word	index@(_ZN2at6native18elementwise_kernelILi128ELi4EZNS0_15gpu_kernel_implINS0_13BUnaryFunctorIaaaZZZNS0_18rshift_kernel_cudaERNS_18TensorIteratorBaseEENKUlvE_clEvENKUlvE0_clEvEUlaaE_EEEEvS5_RKT_EUliE_EEviT1_)
        /*0d10*/ 	.word	0x0000001a


	//----- nvinfo : EIATTR_FRAME_SIZE
	.align		4
.L_597:
        /*0d14*/ 	.byte	0x04, 0x11
        /*0d16*/ 	.short	(.L_599 - .L_598)
	.align		4
.L_598:
        /*0d18*/ 	.word	index@(_ZN2at6native18elementwise_kernelILi128ELi4EZNS0_15gpu_kernel_implINS0_13BUnaryFunctorIaaaZZZNS0_18rshift_kernel_cudaERNS_18TensorIteratorBaseEENKUlvE_clEvENKUlvE0_clEvEUlaaE_EEEEvS5_RKT_EUliE_EEviT1_)
        /*0d1c*/ 	.word	0x00000000


	//----- nvinfo : EIATTR_REGCOUNT
	.align		4
.L_599:
        /*0d20*/ 	.byte	0x04, 0x2f
        /*0d22*/ 	.short	(.L_601 - .L_600)
	.align		4
.L_600:
        /*0d24*/ 	.word	index@(_ZN2at6native29vectorized_elementwise_kernelILi8ENS0_13BinaryFunctorIaaaZZZNS0_18rshift_kernel_cudaERNS_18TensorIteratorBaseEENKUlvE_clEvENKUlvE0_clEvEUlaaE_EESt5arrayIPcLm3EEEEviT0_T1_)
        /*0d28*/ 	.word	0x00000004


	//----- nvinfo : EIATTR_FRAME_SIZE
	.align		4
.L_601:
        /*0d2c*/ 	.byte	0x04, 0x11
        /*0d2e*/ 	.short	(.L_603 - .L_602)
	.align		4
.L_602:
        /*0d30*/ 	.word	index@(_ZN2at6native29vectorized_elementwise_kernelILi8ENS0_13BinaryFunctorIaaaZZZNS0_18rshift_kernel_cudaERNS_18TensorIteratorBaseEENKUlvE_clEvENKUlvE0_clEvEUlaaE_EESt5arrayIPcLm3EEEEviT0_T1_)
        /*0d34*/ 	.word	0x00000000


	//----- nvinfo : EIATTR_REGCOUNT
	.align		4
.L_603:
        /*0d38*/ 	.byte	0x04, 0x2f
        /*0d3a*/ 	.short	(.L_605 - .L_604)
	.align		4
.L_604:
        /*0d3c*/ 	.word	index@(_ZN2at6native29vectorized_elementwise_kernelILi4ENS0_13BinaryFunctorIaaaZZZNS0_18rshift_kernel_cudaERNS_18TensorIteratorBaseEENKUlvE_clEvENKUlvE0_clEvEUlaaE_EESt5arrayIPcLm3EEEEviT0_T1_)
        /*0d40*/ 	.word	0x00000020


	//----- nvinfo : EIATTR_FRAME_SIZE
	.align		4
.L_605:
        /*0d44*/ 	.byte	0x04, 0x11
        /*0d46*/ 	.short	(.L_607 - .L_606)
	.align		4
.L_606:
        /*0d48*/ 	.word	index@(_ZN2at6native29vectorized_elementwise_kernelILi4ENS0_13BinaryFunctorIaaaZZZNS0_18rshift_kernel_cudaERNS_18TensorIteratorBaseEENKUlvE_clEvENKUlvE0_clEvEUlaaE_EESt5arrayIPcLm3EEEEviT0_T1_)
        /*0d4c*/ 	.word	0x00000000


	//----- nvinfo : EIATTR_REGCOUNT
	.align		4
.L_607:
        /*0d50*/ 	.byte	0x04, 0x2f
        /*0d52*/ 	.short	(.L_609 - .L_608)
	.align		4
.L_608:
        /*0d54*/ 	.word	index@(_ZN2at6native29vectorized_elementwise_kernelILi2ENS0_13BinaryFunctorIaaaZZZNS0_18rshift_kernel_cudaERNS_18TensorIteratorBaseEENKUlvE_clEvENKUlvE0_clEvEUlaaE_EESt5arrayIPcLm3EEEEviT0_T1_)
        /*0d58*/ 	.word	0x00000020


	//----- nvinfo : EIATTR_FRAME_SIZE
	.align		4
.L_609:
        /*0d5c*/ 	.byte	0x04, 0x11
        /*0d5e*/ 	.short	(.L_611 - .L_610)
	.align		4
.L_610:
        /*0d60*/ 	.word	index@(_ZN2at6native29vectorized_elementwise_kernelILi2ENS0_13BinaryFunctorIaaaZZZNS0_18rshift_kernel_cudaERNS_18TensorIteratorBaseEENKUlvE_clEvENKUlvE0_clEvEUlaaE_EESt5arrayIPcLm3EEEEviT0_T1_)
        /*0d64*/ 	.word	0x00000000


	//----- nvinfo : EIATTR_REGCOUNT
	.align		4
.L_611:
        /*0d68*/ 	.byte	0x04, 0x2f
        /*0d6a*/ 	.short	(.L_613 - .L_612)
	.align		4
.L_612:
        /*0d6c*/ 	.word	index@(_ZN2at6native27unrolled_elementwise_kernelINS0_13BinaryFunctorIaaaZZZNS0_18rshift_kernel_cudaERNS_18TensorIteratorBaseEENKUlvE_clEvENKUlvE0_clEvEUlaaE_EESt5arrayIPcLm3EELi4E23TrivialOffsetCalculatorILi2EjESC_ILi1EjENS0_6memory15LoadWithoutCastENSF_16StoreWithoutCastEEEviT_T0_T2_T3_T4_T5_)
        /*0d70*/ 	.word	0x00000018


	//----- nvinfo : EIATTR_FRAME_SIZE
	.align		4
.L_613:
        /*0d74*/ 	.byte	0x04, 0x11
        /*0d76*/ 	.short	(.L_615 - .L_614)
	.align		4
.L_614:
        /*0d78*/ 	.word	index@(_ZN2at6native27unrolled_elementwise_kernelINS0_13BinaryFunctorIaaaZZZNS0_18rshift_kernel_cudaERNS_18TensorIteratorBaseEENKUlvE_clEvENKUlvE0_clEvEUlaaE_EESt5arrayIPcLm3EELi4E23TrivialOffsetCalculatorILi2EjESC_ILi1EjENS0_6memory15LoadWithoutCastENSF_16StoreWithoutCastEEEviT_T0_T2_T3_T4_T5_)
        /*0d7c*/ 	.word	0x00000000


	//----- nvinfo : EIATTR_REGCOUNT
	.align		4
.L_615:
        /*0d80*/ 	.byte	0x04, 0x2f
        /*0d82*/ 	.short	(.L_617 - .L_616)
	.align		4
.L_616:
        /*0d84*/ 	.word	index@(_ZN2at6native18elementwise_kernelILi128ELi4EZNS0_22gpu_kernel_impl_nocastINS0_13BinaryFunctorIaaaZZZNS0_18rshift_kernel_cudaERNS_18TensorIteratorBaseEENKUlvE_clEvENKUlvE0_clEvEUlaaE_EEEEvS5_RKT_EUliE_EEviT1_)
        /*0d88*/ 	.word	0x0000000c


	//----- nvinfo : EIATTR_FRAME_SIZE
	.align		4
.L_617:
        /*0d8c*/ 	.byte	0x04, 0x11
        /*0d8e*/ 	.short	(.L_619 - .L_618)
	.align		4
.L_618:
        /*0d90*/ 	.word	index@(_ZN2at6native18elementwise_kernelILi128ELi4EZNS0_22gpu_kernel_impl_nocastINS0_13BinaryFunctorIaaaZZZNS0_18rshift_kernel_cudaERNS_18TensorIteratorBaseEENKUlvE_clEvENKUlvE0_clEvEUlaaE_EEEEvS5_RKT_EUliE_EEviT1_)
        /*0d94*/ 	.word	0x00000000


	//----- nvinfo : EIATTR_REGCOUNT
	.align		4
.L_619:
        /*0d98*/ 	.byte	0x04, 0x2f
        /*0d9a*/ 	.short	(.L_621 - .L_620)
	.align		4
.L_620:
        /*0d9c*/ 	.word	index@(_ZN2at6native27unrolled_elementwise_kernelINS0_13BinaryFunctorIaaaZZZNS0_18rshift_kernel_cudaERNS_18TensorIteratorBaseEENKUlvE_clEvENKUlvE0_clEvEUlaaE_EESt5arrayIPcLm3EELi4E23TrivialOffsetCalculatorILi2EjESC_ILi1EjENS0_6memory12LoadWithCastILi2EEENSF_13StoreWithCastILi1EEEEEviT_T0_T2_T3_T4_T5_)
        /*0da0*/ 	.word	0x00000020


	//----- nvinfo : EIATTR_FRAME_SIZE
	.align		4
.L_621:
        /*0da4*/ 	.byte	0x04, 0x11
        /*0da6*/ 	.short	(.L_623 - .L_622)
	.align		4
.L_622:
        /*0da8*/ 	.word	index@(_ZN2at6native27unrolled_elementwise_kernelINS0_13BinaryFunctorIaaaZZZNS0_18rshift_kernel_cudaERNS_18TensorIteratorBaseEENKUlvE_clEvENKUlvE0_clEvEUlaaE_EESt5arrayIPcLm3EELi4E23TrivialOffsetCalculatorILi2EjESC_ILi1EjENS0_6memory12LoadWithCastILi2EEENSF_13StoreWithCastILi1EEEEEviT_T0_T2_T3_T4_T5_)
        /*0dac*/ 	.word	0x00000000


	//----- nvinfo : EIATTR_REGCOUNT
	.align		4
.L_623:
        /*0db0*/ 	.byte	0x04, 0x2f
        /*0db2*/ 	.short	(.L_625 - .L_624)
	.align		4
.L_624:
        /*0db4*/ 	.word	index@(_ZN2at6native18elementwise_kernelILi128ELi4EZNS0_15gpu_kernel_implINS0_13BinaryFunctorIaaaZZZNS0_18rshift_kernel_cudaERNS_18TensorIteratorBaseEENKUlvE_clEvENKUlvE0_clEvEUlaaE_EEEEvS5_RKT_EUliE_EEviT1_)
        /*0db8*/ 	.word	0x0000001a


	//----- nvinfo : EIATTR_FRAME_SIZE
	.align		4
.L_625:
        /*0dbc*/ 	.byte	0x04, 0x11
        /*0dbe*/ 	.short	(.L_627 - .L_626)
	.align		4
.L_626:
        /*0dc0*/ 	.word	index@(_ZN2at6native18elementwise_kernelILi128ELi4EZNS0_15gpu_kernel_implINS0_13BinaryFunctorIaaaZZZNS0_18rshift_kernel_cudaERNS_18TensorIteratorBaseEENKUlvE_clEvENKUlvE0_clEvEUlaaE_EEEEvS5_RKT_EUliE_EEviT1_)
        /*0dc4*/ 	.word	0x00000000


	//----- nvinfo : EIATTR_REGCOUNT
	.align		4
.L_627:
        /*0dc8*/ 	.byte	0x04, 0x2f
        /*0dca*/ 	.short	(.L_629 - .L_628)
	.align		4
.L_628:
        /*0dcc*/ 	.word	index@(_ZN2at6native29vectorized_elementwise_kernelILi8ENS0_13AUnaryFunctorIiiiZZZNS0_18rshift_kernel_cudaERNS_18TensorIteratorBaseEENKUlvE_clEvENKUlvE1_clEvEUliiE_EESt5arrayIPcLm2EEEEviT0_T1_)
        /*0dd0*/ 	.word	0x00000004


	//----- nvinfo : EIATTR_FRAME_SIZE
	.align		4
.L_629:
        /*0dd4*/ 	.byte	0x04, 0x11
        /*0dd6*/ 	.short	(.L_631 - .L_630)
	.align		4
.L_630:
        /*0dd8*/ 	.word	index@(_ZN2at6native29vectorized_elementwise_kernelILi8ENS0_13AUnaryFunctorIiiiZZZNS0_18rshift_kernel_cudaERNS_18TensorIteratorBaseEENKUlvE_clEvENKUlvE1_clEvEUliiE_EESt5arrayIPcLm2EEEEviT0_T1_)
        /*0ddc*/ 	.word	0x00000000


	//----- nvinfo : EIATTR_REGCOUNT
	.align		4
.L_631:
        /*0de0*/ 	.byte	0x04, 0x2f
        /*0de2*/ 	.short	(.L_633 - .L_632)
	.align		4
.L_632:
        /*0de4*/ 	.word	index@(_ZN2at6native29vectorized_elementwise_kernelILi4ENS0_13AUnaryFunctorIiiiZZZNS0_18rshift_kernel_cudaERNS_18TensorIteratorBaseEENKUlvE_clEvENKUlvE1_clEvEUliiE_EESt5arrayIPcLm2EEEEviT0_T1_)
        /*0de8*/ 	.word	0x0000001d


	//----- nvinfo : EIATTR_FRAME_SIZE
	.align		4
.L_633:
        /*0dec*/ 	.byte	0x04, 0x11
        /*0dee*/ 	.short	(.L_635 - .L_634)
	.align		4
.L_634:
        /*0df0*/ 	.word	index@(_ZN2at6native29vectorized_elementwise_kernelILi4ENS0_13AUnaryFunctorIiiiZZZNS0_18rshift_kernel_cudaERNS_18TensorIteratorBaseEENKUlvE_clEvENKUlvE1_clEvEUliiE_EESt5arrayIPcLm2EEEEviT0_T1_)
        /*0df4*/ 	.word	0x00000000


	//----- nvinfo : EIATTR_REGCOUNT
	.align		4
.L_635:
        /*0df8*/ 	.byte	0x04, 0x2f
        /*0dfa*/ 	.short	(.L_637 - .L_636)
	.align		4
.L_636:
        /*0dfc*/ 	.word	index@(_ZN2at6native29vectorized_elementwise_kernelILi2ENS0_13AUnaryFunctorIiiiZZZNS0_18rshift_kernel_cudaERNS_18TensorIteratorBaseEENKUlvE_clEvENKUlvE1_clEvEUliiE_EESt5arrayIPcLm2EEEEviT0_T1_)
        /*0e00*/ 	.word	0x0000001d


	//----- nvinfo : EIATTR_FRAME_SIZE
	.align		4
.L_637:
        /*0e04*/ 	.byte	0x04, 0x11
        /*0e06*/ 	.short	(.L_639 - .L_638)
	.align		4
.L_638:
        /*0e08*/ 	.word	index@(_ZN2at6native29vectorized_elementwise_kernelILi2ENS0_13AUnaryFunctorIiiiZZZNS0_18rshift_kernel_cudaERNS_18TensorIteratorBaseEENKUlvE_clEvENKUlvE1_clEvEUliiE_EESt5arrayIPcLm2EEEEviT0_T1_)
        /*0e0c*/ 	.word	0x00000000


	//----- nvinfo : EIATTR_REGCOUNT
	.align		4
.L_639:
        /*0e10*/ 	.byte	0x04, 0x2f
        /*0e12*/ 	.short	(.L_641 - .L_640)
	.align		4
.L_640:
        /*0e14*/ 	.word	index@(_ZN2at6native27unrolled_elementwise_kernelINS0_13AUnaryFunctorIiiiZZZNS0_18rshift_kernel_cudaERNS_18TensorIteratorBaseEENKUlvE_clEvENKUlvE1_clEvEUliiE_EESt5arrayIPcLm2EELi4E23TrivialOffsetCalculatorILi1EjESD_NS0_6memory15LoadWithoutCastENSE_16StoreWithoutCastEEEviT_T0_T2_T3_T4_T5_)
        /*0e18*/ 	.word	0x00000014


	//----- nvinfo : EIATTR_FRAME_SIZE
	.align		4
.L_641:
        /*0e1c*/ 	.byte	0x04, 0x11
        /*0e1e*/ 	.short	(.L_643 - .L_642)
	.align		4
.L_642:
        /*0e20*/ 	.word	index@(_ZN2at6native27unrolled_elementwise_kernelINS0_13AUnaryFunctorIiiiZZZNS0_18rshift_kernel_cudaERNS_18TensorIteratorBaseEENKUlvE_clEvENKUlvE1_clEvEUliiE_EESt5arrayIPcLm2EELi4E23TrivialOffsetCalculatorILi1EjESD_NS0_6memory15LoadWithoutCastENSE_16StoreWithoutCastEEEviT_T0_T2_T3_T4_T5_)
        /*0e24*/ 	.word	0x00000000


	//----- nvinfo : EIATTR_REGCOUNT
	.align		4
.L_643:
        /*0e28*/ 	.byte	0x04, 0x2f
        /*0e2a*/ 	.short	(.L_645 - .L_644)
	.align		4
.L_644:
        /*0e2c*/ 	.word	index@(_ZN2at6native18elementwise_kernelILi128ELi2EZNS0_22gpu_kernel_impl_nocastINS0_13AUnaryFunctorIiiiZZZNS0_18rshift_kernel_cudaERNS_18TensorIteratorBaseEENKUlvE_clEvENKUlvE1_clEvEUliiE_EEEEvS5_RKT_EUliE_EEviT1_)
        /*0e30*/ 	.word	0x0000000c


	//----- nvinfo : EIATTR_FRAME_SIZE
	.align		4
.L_645:
        /*0e34*/ 	.byte	0x04, 0x11
        /*0e36*/ 	.short	(.L_647 - .L_646)
	.align		4
.L_646:
        /*0e38*/ 	.word	index@(_ZN2at6native18elementwise_kernelILi128ELi2EZNS0_22gpu_kernel_impl_nocastINS0_13AUnaryFunctorIiiiZZZNS0_18rshift_kernel_cudaERNS_18TensorIteratorBaseEENKUlvE_clEvENKUlvE1_clEvEUliiE_EEEEvS5_RKT_EUliE_EEviT1_)
        /*0e3c*/ 	.word	0x00000000


	//----- nvinfo : EIATTR_REGCOUNT
	.align		4
.L_647:
        /*0e40*/ 	.byte	0x04, 0x2f
        /*0e42*/ 	.short	(.L_649 - .L_648)
	.align		4
.L_648:
        /*0e44*/ 	.word	index@(_ZN2at6native27unrolled_elementwise_kernelINS0_13AUnaryFunctorIiiiZZZNS0_18rshift_kernel_cudaERNS_18TensorIteratorBaseEENKUlvE_clEvENKUlvE1_clEvEUliiE_EESt5arrayIPcLm2EELi4E23TrivialOffsetCalculatorILi1EjESD_NS0_6memory12LoadWithCastILi1EEENSE_13StoreWithCastILi1EEEEEviT_T0_T2_T3_T4_T5_)
        /*0e48*/ 	.word	0x0000001e


	//----- nvinfo : EIATTR_FRAME_SIZE
	.align		4
.L_649:
        /*0e4c*/ 	.byte	0x04, 0x11
        /*0e4e*/ 	.short	(.L_651 - .L_650)
	.align		4
.L_650:
        /*0e50*/ 	.word	index@(_ZN2at6native27unrolled_elementwise_kernelINS0_13AUnaryFunctorIiiiZZZNS0_18rshift_kernel_cudaERNS_18TensorIteratorBaseEENKUlvE_clEvENKUlvE1_clEvEUliiE_EESt5arrayIPcLm2EELi4E23TrivialOffsetCalculatorILi1EjESD_NS0_6memory12LoadWithCastILi1EEENSE_13StoreWithCastILi1EEEEEviT_T0_T2_T3_T4_T5_)
        /*0e54*/ 	.word	0x00000000


	//----- nvinfo : EIATTR_REGCOUNT
	.align		4
.L_651:
        /*0e58*/ 	.byte	0x04, 0x2f
        /*0e5a*/ 	.short	(.L_653 - .L_652)
	.align		4
.L_652:
        /*0e5c*/ 	.word	index@(_ZN2at6native18elementwise_kernelILi128ELi4EZNS0_15gpu_kernel_implINS0_13AUnaryFunctorIiiiZZZNS0_18rshift_kernel_cudaERNS_18TensorIteratorBaseEENKUlvE_clEvENKUlvE1_clEvEUliiE_EEEEvS5_RKT_EUliE_EEviT1_)
        /*0e60*/ 	.word	0x0000001a


	//----- nvinfo : EIATTR_FRAME_SIZE
	.align		4
.L_653:
        /*0e64*/ 	.byte	0x04, 0x11
        /*0e66*/ 	.short	(.L_655 - .L_654)
	.align		4
.L_654:
        /*0e68*/ 	.word	index@(_ZN2at6native18elementwise_kernelILi128ELi4EZNS0_15gpu_kernel_implINS0_13AUnaryFunctorIiiiZZZNS0_18rshift_kernel_cudaERNS_18TensorIteratorBaseEENKUlvE_clEvENKUlvE1_clEvEUliiE_EEEEvS5_RKT_EUliE_EEviT1_)
        /*0e6c*/ 	.word	0x00000000


	//----- nvinfo : EIATTR_REGCOUNT
	.align		4
.L_655:
        /*0e70*/ 	.byte	0x04, 0x2f
        /*0e72*/ 	.short	(.L_657 - .L_656)
	.align		4
.L_656:
        /*0e74*/ 	.word	index@(_ZN2at6native29vectorized_elementwise_kernelILi8ENS0_13BUnaryFunctorIiiiZZZNS0_18rshift_kernel_cudaERNS_18TensorIteratorBaseEENKUlvE_clEvENKUlvE1_clEvEUliiE_EESt5arrayIPcLm2EEEEviT0_T1_)
        /*0e78*/ 	.word	0x00000004


	//----- nvinfo : EIATTR_FRAME_SIZE
	.align		4
.L_657:
        /*0e7c*/ 	.byte	0x04, 0x11
        /*0e7e*/ 	.short	(.L_659 - .L_658)
	.align		4
.L_658:
        /*0e80*/ 	.word	index@(_ZN2at6native29vectorized_elementwise_kernelILi8ENS0_13BUnaryFunctorIiiiZZZNS0_18rshift_kernel_cudaERNS_18TensorIteratorBaseEENKUlvE_clEvENKUlvE1_clEvEUliiE_EESt5arrayIPcLm2EEEEviT0_T1_)
        /*0e84*/ 	.word	0x00000000


	//----- nvinfo : EIATTR_REGCOUNT
	.align		4
.L_659:
        /*0e88*/ 	.byte	0x04, 0x2f
        /*0e8a*/ 	.short	(.L_661 - .L_660)
	.align		4
.L_660:
        /*0e8c*/ 	.word	index@(_ZN2at6native29vectorized_elementwise_kernelILi4ENS0_13BUnaryFunctorIiiiZZZNS0_18rshift_kernel_cudaERNS_18TensorIteratorBaseEENKUlvE_clEvENKUlvE1_clEvEUliiE_EESt5arrayIPcLm2EEEEviT0_T1_)
        /*0e90*/ 	.word	0x0000001f


	//----- nvinfo : EIATTR_FRAME_SIZE
	.align		4
.L_661:
        /*0e94*/ 	.byte	0x04, 0x11
        /*0e96*/ 	.short	(.L_663 - .L_662)
	.align		4
.L_662:
        /*0e98*/ 	.word	index@(_ZN2at6native29vectorized_elementwise_kernelILi4ENS0_13BUnaryFunctorIiiiZZZNS0_18rshift_kernel_cudaERNS_18TensorIteratorBaseEENKUlvE_clEvENKUlvE1_clEvEUliiE_EESt5arrayIPcLm2EEEEviT0_T1_)
        /*0e9c*/ 	.word	0x00000000


	//----- nvinfo : EIATTR_REGCOUNT
	.align		4
.L_663:
        /*0ea0*/ 	.byte	0x04, 0x2f
        /*0ea2*/ 	.short	(.L_665 - .L_664)
	.align		4
.L_664:
        /*0ea4*/ 	.word	index@(_ZN2at6native29vectorized_elementwise_kernelILi2ENS0_13BUnaryFunctorIiiiZZZNS0_18rshift_kernel_cudaERNS_18TensorIteratorBaseEENKUlvE_clEvENKUlvE1_clEvEUliiE_EESt5arrayIPcLm2EEEEviT0_T1_)
        /*0ea8*/ 	.word	0x0000001f


	//----- nvinfo : EIATTR_FRAME_SIZE
	.align		4
.L_665:
        /*0eac*/ 	.byte	0x04, 0x11
        /*0eae*/ 	.short	(.L_667 - .L_666)
	.align		4
.L_666:
        /*0eb0*/ 	.word	index@(_ZN2at6native29vectorized_elementwise_kernelILi2ENS0_13BUnaryFunctorIiiiZZZNS0_18rshift_kernel_cudaERNS_18TensorIteratorBaseEENKUlvE_clEvENKUlvE1_clEvEUliiE_EESt5arrayIPcLm2EEEEviT0_T1_)
        /*0eb4*/ 	.word	0x00000000


	//----- nvinfo : EIATTR_REGCOUNT
	.align		4
.L_667:
        /*0eb8*/ 	.byte	0x04, 0x2f
        /*0eba*/ 	.short	(.L_669 - .L_668)
	.align		4
.L_668:
        /*0ebc*/ 	.word	index@(_ZN2at6native27unrolled_elementwise_kernelINS0_13BUnaryFunctorIiiiZZZNS0_18rshift_kernel_cudaERNS_18TensorIteratorBaseEENKUlvE_clEvENKUlvE1_clEvEUliiE_EESt5arrayIPcLm2EELi4E23TrivialOffsetCalculatorILi1EjESD_NS0_6memory15LoadWithoutCastENSE_16StoreWithoutCastEEEviT_T0_T2_T3_T4_T5_)
        /*0ec0*/ 	.word	0x00000013


	//----- nvinfo : EIATTR_FRAME_SIZE
	.align		4
.L_669:
        /*0ec4*/ 	.byte	0x04, 0x11
        /*0ec6*/ 	.short	(.L_671 - .L_670)
	.align		4
.L_670:
        /*0ec8*/ 	.word	index@(_ZN2at6native27unrolled_elementwise_kernelINS0_13BUnaryFunctorIiiiZZZNS0_18rshift_kernel_cudaERNS_18TensorIteratorBaseEENKUlvE_clEvENKUlvE1_clEvEUliiE_EESt5arrayIPcLm2EELi4E23TrivialOffsetCalculatorILi1EjESD_NS0_6memory15LoadWithoutCastENSE_16StoreWithoutCastEEEviT_T0_T2_T3_T4_T5_)
        /*0ecc*/ 	.word	0x00000000


	//----- nvinfo : EIATTR_REGCOUNT
	.align		4
.L_671:
        /*0ed0*/ 	.byte	0x04, 0x2f
        /*0ed2*/ 	.short	(.L_673 - .L_672)
	.align		4
.L_672:
        /*0ed4*/ 	.word	index@(_ZN2at6native18elementwise_kernelILi128ELi2EZNS0_22gpu_kernel_impl_nocastINS0_13BUnaryFunctorIiiiZZZNS0_18rshift_kernel_cudaERNS_18TensorIteratorBaseEENKUlvE_clEvENKUlvE1_clEvEUliiE_EEEEvS5_RKT_EUliE_EEviT1_)
        /*0ed8*/ 	.word	0x0000000c


	//----- nvinfo : EIATTR_FRAME_SIZE
	.align		4
.L_673:
        /*0edc*/ 	.byte	0x04, 0x11
        /*0ede*/ 	.short	(.L_675 - .L_674)
	.align		4
.L_674:
        /*0ee0*/ 	.word	index@(_ZN2at6native18elementwise_kernelILi128ELi2EZNS0_22gpu_kernel_impl_nocastINS0_13BUnaryFunctorIiiiZZZNS0_18rshift_kernel_cudaERNS_18TensorIteratorBaseEENKUlvE_clEvENKUlvE1_clEvEUliiE_EEEEvS5_RKT_EUliE_EEviT1_)
        /*0ee4*/ 	.word	0x00000000


	//----- nvinfo : EIATTR_REGCOUNT
	.align		4
.L_675:
        /*0ee8*/ 	.byte	0x04, 0x2f
        /*0eea*/ 	.short	(.L_677 - .L_676)
	.align		4
.L_676:
        /*0eec*/ 	.word	index@(_ZN2at6native27unrolled_elementwise_kernelINS0_13BUnaryFunctorIiiiZZZNS0_18rshift_kernel_cudaERNS_18TensorIteratorBaseEENKUlvE_clEvENKUlvE1_clEvEUliiE_EESt5arrayIPcLm2EELi4E23TrivialOffsetCalculatorILi1EjESD_NS0_6memory12LoadWithCastILi1EEENSE_13StoreWithCastILi1EEEEEviT_T0_T2_T3_T4_T5_)
        /*0ef0*/ 	.word	0x0000001e


	//----- nvinfo : EIATTR_FRAME_SIZE
	.align		4
.L_677:
        /*0ef4*/ 	.byte	0x04, 0x11
        /*0ef6*/ 	.short	(.L_679 - .L_678)
	.align		4
.L_678:
        /*0ef8*/ 	.word	index@(_ZN2at6native27unrolled_elementwise_kernelINS0_13BUnaryFunctorIiiiZZZNS0_18rshift_kernel_cudaERNS_18TensorIteratorBaseEENKUlvE_clEvENKUlvE1_clEvEUliiE_EESt5arrayIPcLm2EELi4E23TrivialOffsetCalculatorILi1EjESD_NS0_6memory12LoadWithCastILi1EEENSE_13StoreWithCastILi1EEEEEviT_T0_T2_T3_T4_T5_)
        /*0efc*/ 	.word	0x00000000


	//----- nvinfo : EIATTR_REGCOUNT
	.align		4
.L_679:
        /*0f00*/ 	.byte	0x04, 0x2f
        /*0f02*/ 	.short	(.L_681 - .L_680)
	.align		4
.L_680:
        /*0f04*/ 	.word	index@(_ZN2at6native18elementwise_kernelILi128ELi4EZNS0_15gpu_kernel_implINS0_13BUnaryFunctorIiiiZZZNS0_18rshift_kernel_cudaERNS_18TensorIteratorBaseEENKUlvE_clEvENKUlvE1_clEvEUliiE_EEEEvS5_RKT_EUliE_EEviT1_)
        /*0f08*/ 	.word	0x0000001a


	//----- nvinfo : EIATTR_FRAME_SIZE
	.align		4
.L_681:
        /*0f0c*/ 	.byte	0x04, 0x11
        /*0f0e*/ 	.short	(.L_683 - .L_682)
	.align		4
.L_682:
        /*0f10*/ 	.word	index@(_ZN2at6native18elementwise_kernelILi128ELi4EZNS0_15gpu_kernel_implINS0_13BUnaryFunctorIiiiZZZNS0_18rshift_kernel_cudaERNS_18TensorIteratorBaseEENKUlvE_clEvENKUlvE1_clEvEUliiE_EEEEvS5_RKT_EUliE_EEviT1_)
        /*0f14*/ 	.word	0x00000000


	//----- nvinfo : EIATTR_REGCOUNT
	.align		4
.L_683:
        /*0f18*/ 	.byte	0x04, 0x2f
        /*0f1a*/ 	.short	(.L_685 - .L_684)
	.align		4
.L_684:
        /*0f1c*/ 	.word	index@(_ZN2at6native29vectorized_elementwise_kernelILi8ENS0_13BinaryFunctorIiiiZZZNS0_18rshift_kernel_cudaERNS_18TensorIteratorBaseEENKUlvE_clEvENKUlvE1_clEvEUliiE_EESt5arrayIPcLm3EEEEviT0_T1_)
        /*0f20*/ 	.word	0x00000004


	//----- nvinfo : EIATTR_FRAME_SIZE
	.align		4
.L_685:
        /*0f24*/ 	.byte	0x04, 0x11
        /*0f26*/ 	.short	(.L_687 - .L_686)
	.align		4
.L_686:
        /*0f28*/ 	.word	index@(_ZN2at6native29vectorized_elementwise_kernelILi8ENS0_13BinaryFunctorIiiiZZZNS0_18rshift_kernel_cudaERNS_18TensorIteratorBaseEENKUlvE_clEvENKUlvE1_clEvEUliiE_EESt5arrayIPcLm3EEEEviT0_T1_)
        /*0f2c*/ 	.word	0x00000000


	//----- nvinfo : EIATTR_REGCOUNT
	.align		4
.L_687:
        /*0f30*/ 	.byte	0x04, 0x2f
        /*0f32*/ 	.short	(.L_689 - .L_688)
	.align		4
.L_688:
        /*0f34*/ 	.word	index@(_ZN2at6native29vectorized_elementwise_kernelILi4ENS0_13BinaryFunctorIiiiZZZNS0_18rshift_kernel_cudaERNS_18TensorIteratorBaseEENKUlvE_clEvENKUlvE1_clEvEUliiE_EESt5arrayIPcLm3EEEEviT0_T1_)
        /*0f38*/ 	.word	0x00000020


	//----- nvinfo : EIATTR_FRAME_SIZE
	.align		4
.L_689:
        /*0f3c*/ 	.byte	0x04, 0x11
        /*0f3e*/ 	.short	(.L_691 - .L_690)
	.align		4
.L_690:
        /*0f40*/ 	.word	index@(_ZN2at6native29vectorized_elementwise_kernelILi4ENS0_13BinaryFunctorIiiiZZZNS0_18rshift_kernel_cudaERNS_18TensorIteratorBaseEENKUlvE_clEvENKUlvE1_clEvEUliiE_EESt5arrayIPcLm3EEEEviT0_T1_)
        /*0f44*/ 	.word	0x00000000


	//----- nvinfo : EIATTR_REGCOUNT
	.align		4
.L_691:
        /*0f48*/ 	.byte	0x04, 0x2f
        /*0f4a*/ 	.short	(.L_693 - .L_692)
	.align		4
.L_692:
        /*0f4c*/ 	.word	index@(_ZN2at6native29vectorized_elementwise_kernelILi2ENS0_13BinaryFunctorIiiiZZZNS0_18rshift_kernel_cudaERNS_18TensorIteratorBaseEENKUlvE_clEvENKUlvE1_clEvEUliiE_EESt5arrayIPcLm3EEEEviT0_T1_)
        /*0f50*/ 	.word	0x00000020


	//----- nvinfo : EIATTR_FRAME_SIZE
	.align		4
.L_693:
        /*0f54*/ 	.byte	0x04, 0x11
        /*0f56*/ 	.short	(.L_695 - .L_694)
	.align		4
.L_694:
        /*0f58*/ 	.word	index@(_ZN2at6native29vectorized_elementwise_kernelILi2ENS0_13BinaryFunctorIiiiZZZNS0_18rshift_kernel_cudaERNS_18TensorIteratorBaseEENKUlvE_clEvENKUlvE1_clEvEUliiE_EESt5arrayIPcLm3EEEEviT0_T1_)
        /*0f5c*/ 	.word	0x00000000


	//----- nvinfo : EIATTR_REGCOUNT
	.align		4
.L_695:
        /*0f60*/ 	.byte	0x04, 0x2f
        /*0f62*/ 	.short	(.L_697 - .L_696)
	.align		4
.L_696:
        /*0f64*/ 	.word	index@(_ZN2at6native27unrolled_elementwise_kernelINS0_13BinaryFunctorIiiiZZZNS0_18rshift_kernel_cudaERNS_18TensorIteratorBaseEENKUlvE_clEvENKUlvE1_clEvEUliiE_EESt5arrayIPcLm3EELi4E23TrivialOffsetCalculatorILi2EjESC_ILi1EjENS0_6memory15LoadWithoutCastENSF_16StoreWithoutCastEEEviT_T0_T2_T3_T4_T5_)
        /*0f68*/ 	.word	0x0000001a


	//----- nvinfo : EIATTR_FRAME_SIZE
	.align		4
.L_697:
        /*0f6c*/ 	.byte	0x04, 0x11
        /*0f6e*/ 	.short	(.L_699 - .L_698)
	.align		4
.L_698:
        /*0f70*/ 	.word	index@(_ZN2at6native27unrolled_elementwise_kernelINS0_13BinaryFunctorIiiiZZZNS0_18rshift_kernel_cudaERNS_18TensorIteratorBaseEENKUlvE_clEvENKUlvE1_clEvEUliiE_EESt5arrayIPcLm3EELi4E23TrivialOffsetCalculatorILi2EjESC_ILi1EjENS0_6memory15LoadWithoutCastENSF_16StoreWithoutCastEEEviT_T0_T2_T3_T4_T5_)
        /*0f74*/ 	.word	0x00000000


	//----- nvinfo : EIATTR_REGCOUNT
	.align		4
.L_699:
        /*0f78*/ 	.byte	0x04, 0x2f
        /*0f7a*/ 	.short	(.L_701 - .L_700)
	.align		4
.L_700:
        /*0f7c*/ 	.word	index@(_ZN2at6native18elementwise_kernelILi128ELi2EZNS0_22gpu_kernel_impl_nocastINS0_13BinaryFunctorIiiiZZZNS0_18rshift_kernel_cudaERNS_18TensorIteratorBaseEENKUlvE_clEvENKUlvE1_clEvEUliiE_EEEEvS5_RKT_EUliE_EEviT1_)
        /*0f80*/ 	.word	0x0000000e


	//----- nvinfo : EIATTR_FRAME_SIZE
	.align		4
.L_701:
        /*0f84*/ 	.byte	0x04, 0x11
        /*0f86*/ 	.short	(.L_703 - .L_702)
	.align		4
.L_702:
        /*0f88*/ 	.word	index@(_ZN2at6native18elementwise_kernelILi128ELi2EZNS0_22gpu_kernel_impl_nocastINS0_13BinaryFunctorIiiiZZZNS0_18rshift_kernel_cudaERNS_18TensorIteratorBaseEENKUlvE_clEvENKUlvE1_clEvEUliiE_EEEEvS5_RKT_EUliE_EEviT1_)
        /*0f8c*/ 	.word	0x00000000


	//----- nvinfo : EIATTR_REGCOUNT
	.align		4
.L_703:
        /*0f90*/ 	.byte	0x04, 0x2f
        /*0f92*/ 	.short	(.L_705 - .L_704)
	.align		4
.L_704:
        /*0f94*/ 	.word	index@(_ZN2at6native27unrolled_elementwise_kernelINS0_13BinaryFunctorIiiiZZZNS0_18rshift_kernel_cudaERNS_18TensorIteratorBaseEENKUlvE_clEvENKUlvE1_clEvEUliiE_EESt5arrayIPcLm3EELi4E23TrivialOffsetCalculatorILi2EjESC_ILi1EjENS0_6memory12LoadWithCastILi2EEENSF_13StoreWithCastILi1EEEEEviT_T0_T2_T3_T4_T5_)
        /*0f98*/ 	.word	0x00000020


	//----- nvinfo : EIATTR_FRAME_SIZE
	.align		4
.L_705:
        /*0f9c*/ 	.byte	0x04, 0x11
        /*0f9e*/ 	.short	(.L_707 - .L_706)
	.align		4
.L_706:
        /*0fa0*/ 	.word	index@(_ZN2at6native27unrolled_elementwise_kernelINS0_13BinaryFunctorIiiiZZZNS0_18rshift_kernel_cudaERNS_18TensorIteratorBaseEENKUlvE_clEvENKUlvE1_clEvEUliiE_EESt5arrayIPcLm3EELi4E23TrivialOffsetCalculatorILi2EjESC_ILi1EjENS0_6memory12LoadWithCastILi2EEENSF_13StoreWithCastILi1EEEEEviT_T0_T2_T3_T4_T5_)
        /*0fa4*/ 	.word	0x00000000


	//----- nvinfo : EIATTR_REGCOUNT
	.align		4
.L_707:
        /*0fa8*/ 	.byte	0x04, 0x2f
        /*0faa*/ 	.short	(.L_709 - .L_708)
	.align		4
.L_708:
        /*0fac*/ 	.word	index@(_ZN2at6native18elementwise_kernelILi128ELi4EZNS0_15gpu_kernel_implINS0_13BinaryFunctorIiiiZZZNS0_18rshift_kernel_cudaERNS_18TensorIteratorBaseEENKUlvE_clEvENKUlvE1_clEvEUliiE_EEEEvS5_RKT_EUliE_EEviT1_)
        /*0fb0*/ 	.word	0x0000001b


	//----- nvinfo : EIATTR_FRAME_SIZE
	.align		4
.L_709:
        /*0fb4*/ 	.byte	0x04, 0x11
        /*0fb6*/ 	.short	(.L_711 - .L_710)
	.align		4
.L_710:
        /*0fb8*/ 	.word	index@(_ZN2at6native18elementwise_kernelILi128ELi4EZNS0_15gpu_kernel_implINS0_13BinaryFunctorIiiiZZZNS0_18rshift_kernel_cudaERNS_18TensorIteratorBaseEENKUlvE_clEvENKUlvE1_clEvEUliiE_EEEEvS5_RKT_EUliE_EEviT1_)
        /*0fbc*/ 	.word	0x00000000


	//----- nvinfo : EIATTR_REGCOUNT
	.align		4
.L_711:
        /*0fc0*/ 	.byte	0x04, 0x2f
        /*0fc2*/ 	.short	(.L_713 - .L_712)
	.align		4
.L_712:
        /*0fc4*/ 	.word	index@(_ZN2at6native29vectorized_elementwise_kernelILi8ENS0_13AUnaryFunctorIlllZZZNS0_18rshift_kernel_cudaERNS_18TensorIteratorBaseEENKUlvE_clEvENKUlvE2_clEvEUlllE_EESt5arrayIPcLm2EEEEviT0_T1_)
        /*0fc8*/ 	.word	0x00000004


	//----- nvinfo : EIATTR_FRAME_SIZE
	.align		4
.L_713:
        /*0fcc*/ 	.byte	0x04, 0x11
        /*0fce*/ 	.short	(.L_715 - .L_714)
	.align		4
.L_714:
        /*0fd0*/ 	.word	index@(_ZN2at6native29vectorized_elementwise_kernelILi8ENS0_13AUnaryFunctorIlllZZZNS0_18rshift_kernel_cudaERNS_18TensorIteratorBaseEENKUlvE_clEvENKUlvE2_clEvEUlllE_EESt5arrayIPcLm2EEEEviT0_T1_)
        /*0fd4*/ 	.word	0x00000000


	//----- nvinfo : EIATTR_REGCOUNT
	.align		4
.L_715:
        /*0fd8*/ 	.byte	0x04, 0x2f
        /*0fda*/ 	.short	(.L_717 - .L_716)
	.align		4
.L_716:
        /*0fdc*/ 	.word	index@(_ZN2at6native29vectorized_elementwise_kernelILi4ENS0_13AUnaryFunctorIlllZZZNS0_18rshift_kernel_cudaERNS_18TensorIteratorBaseEENKUlvE_clEvENKUlvE2_clEvEUlllE_EESt5arrayIPcLm2EEEEviT0_T1_)
        /*0fe0*/ 	.word	0x00000020


	//----- nvinfo : EIATTR_FRAME_SIZE
	.align		4
.L_717:
        /*0fe4*/ 	.byte	0x04, 0x11
        /*0fe6*/ 	.short	(.L_719 - .L_718)
	.align		4
.L_718:
        /*0fe8*/ 	.word	index@(_ZN2at6native29vectorized_elementwise_kernelILi4ENS0_13AUnaryFunctorIlllZZZNS0_18rshift_kernel_cudaERNS_18TensorIteratorBaseEENKUlvE_clEvENKUlvE2_clEvEUlllE_EESt5arrayIPcLm2EEEEviT0_T1_)
        /*0fec*/ 	.word	0x00000000


	//----- nvinfo : EIATTR_REGCOUNT
	.align		4
.L_719:
        /*0ff0*/ 	.byte	0x04, 0x2f
        /*0ff2*/ 	.short	(.L_721 - .L_720)
	.align		4
.L_720:
        /*0ff4*/ 	.word	index@(_ZN2at6native29vectorized_elementwise_kernelILi2ENS0_13AUnaryFunctorIlllZZZNS0_18rshift_kernel_cudaERNS_18TensorIteratorBaseEENKUlvE_clEvENKUlvE2_clEvEUlllE_EESt5arrayIPcLm2EEEEviT0_T1_)
        /*0ff8*/ 	.word	0x00000020


	//----- nvinfo : EIATTR_FRAME_SIZE
	.align		4
.L_721:
        /*0ffc*/ 	.byte	0x04, 0x11
        /*0ffe*/ 	.short	(.L_723 - .L_722)
	.align		4
.L_722:
        /*1000*/ 	.word	index@(_ZN2at6native29vectorized_elementwise_kernelILi2ENS0_13AUnaryFunctorIlllZZZNS0_18rshift_kernel_cudaERNS_18TensorIteratorBaseEENKUlvE_clEvENKUlvE2_clEvEUlllE_EESt5arrayIPcLm2EEEEviT0_T1_)
        /*1004*/ 	.word	0x00000000


	//----- nvinfo : EIATTR_REGCOUNT
	.align		4
.L_723:
        /*1008*/ 	.byte	0x04, 0x2f
        /*100a*/ 	.short	(.L_725 - .L_724)
	.align		4
.L_724:
        /*100c*/ 	.word	index@(_ZN2at6native27unrolled_elementwise_kernelINS0_13AUnaryFunctorIlllZZZNS0_18rshift_kernel_cudaERNS_18TensorIteratorBaseEENKUlvE_clEvENKUlvE2_clEvEUlllE_EESt5arrayIPcLm2EELi4E23TrivialOffsetCalculatorILi1EjESD_NS0_6memory15LoadWithoutCastENSE_16StoreWithoutCastEEEviT_T0_T2_T3_T4_T5_)
        /*1010*/ 	.word	0x00000018


	//----- nvinfo : EIATTR_FRAME_SIZE
	.align		4
.L_725:
        /*1014*/ 	.byte	0x04, 0x11
        /*1016*/ 	.short	(.L_727 - .L_726)
	.align		4
.L_726:
        /*1018*/ 	.word	index@(_ZN2at6native27unrolled_elementwise_kernelINS0_13AUnaryFunctorIlllZZZNS0_18rshift_kernel_cudaERNS_18TensorIteratorBaseEENKUlvE_clEvENKUlvE2_clEvEUlllE_EESt5arrayIPcLm2EELi4E23TrivialOffsetCalculatorILi1EjESD_NS0_6memory15LoadWithoutCastENSE_16StoreWithoutCastEEEviT_T0_T2_T3_T4_T5_)
        /*101c*/ 	.word	0x00000000


	//----- nvinfo : EIATTR_REGCOUNT
	.align		4
.L_727:
        /*1020*/ 	.byte	0x04, 0x2f
        /*1022*/ 	.short	(.L_729 - .L_728)
	.align		4
.L_728:
        /*1024*/ 	.word	index@(_ZN2at6native18elementwise_kernelILi128ELi2EZNS0_22gpu_kernel_impl_nocastINS0_13AUnaryFunctorIlllZZZNS0_18rshift_kernel_cudaERNS_18TensorIteratorBaseEENKUlvE_clEvENKUlvE2_clEvEUlllE_EEEEvS5_RKT_EUliE_EEviT1_)
        /*1028*/ 	.word	0x0000000c


	//----- nvinfo : EIATTR_FRAME_SIZE
	.align		4
.L_729:
        /*102c*/ 	.byte	0x04, 0x11
        /*102e*/ 	.short	(.L_731 - .L_730)
	.align		4
.L_730:
        /*1030*/ 	.word	index@(_ZN2at6native18elementwise_kernelILi128ELi2EZNS0_22gpu_kernel_impl_nocastINS0_13AUnaryFunctorIlllZZZNS0_18rshift_kernel_cudaERNS_18TensorIteratorBaseEENKUlvE_clEvENKUlvE2_clEvEUlllE_EEEEvS5_RKT_EUliE_EEviT1_)
        /*1034*/ 	.word	0x00000000


	//----- nvinfo : EIATTR_REGCOUNT
	.align		4
.L_731:
        /*1038*/ 	.byte	0x04, 0x2f
        /*103a*/ 	.short	(.L_733 - .L_732)
	.align		4
.L_732:
        /*103c*/ 	.word	index@(_ZN2at6native27unrolled_elementwise_kernelINS0_13AUnaryFunctorIlllZZZNS0_18rshift_kernel_cudaERNS_18TensorIteratorBaseEENKUlvE_clEvENKUlvE2_clEvEUlllE_EESt5arrayIPcLm2EELi4E23TrivialOffsetCalculatorILi1EjESD_NS0_6memory12LoadWithCastILi1EEENSE_13StoreWithCastILi1EEEEEviT_T0_T2_T3_T4_T5_)
        /*1040*/ 	.word	0x00000020


	//----- nvinfo : EIATTR_FRAME_SIZE
	.align		4
.L_733:
        /*1044*/ 	.byte	0x04, 0x11
        /*1046*/ 	.short	(.L_735 - .L_734)
	.align		4
.L_734:
        /*1048*/ 	.word	index@(_ZN2at6native27unrolled_elementwise_kernelINS0_13AUnaryFunctorIlllZZZNS0_18rshift_kernel_cudaERNS_18TensorIteratorBaseEENKUlvE_clEvENKUlvE2_clEvEUlllE_EESt5arrayIPcLm2EELi4E23TrivialOffsetCalculatorILi1EjESD_NS0_6memory12LoadWithCastILi1EEENSE_13StoreWithCastILi1EEEEEviT_T0_T2_T3_T4_T5_)
        /*104c*/ 	.word	0x00000000


	//----- nvinfo : EIATTR_REGCOUNT
	.align		4
.L_735:
        /*1050*/ 	.byte	0x04, 0x2f
        /*1052*/ 	.short	(.L_737 - .L_736)
	.align		4
.L_736:
        /*1054*/ 	.word	index@(_ZN2at6native18elementwise_kernelILi128ELi4EZNS0_15gpu_kernel_implINS0_13AUnaryFunctorIlllZZZNS0_18rshift_kernel_cudaERNS_18TensorIteratorBaseEENKUlvE_clEvENKUlvE2_clEvEUlllE_EEEEvS5_RKT_EUliE_EEviT1_)
        /*1058*/ 	.word	0x0000001a


	//----- nvinfo : EIATTR_FRAME_SIZE
	.align		4
.L_737:
        /*105c*/ 	.byte	0x04, 0x11
        /*105e*/ 	.short	(.L_739 - .L_738)
	.align		4
.L_738:
        /*1060*/ 	.word	index@(_ZN2at6native18elementwise_kernelILi128ELi4EZNS0_15gpu_kernel_implINS0_13AUnaryFunctorIlllZZZNS0_18rshift_kernel_cudaERNS_18TensorIteratorBaseEENKUlvE_clEvENKUlvE2_clEvEUlllE_EEEEvS5_RKT_EUliE_EEviT1_)
        /*1064*/ 	.word	0x00000000


	//----- nvinfo : EIATTR_REGCOUNT
	.align		4
.L_739:
        /*1068*/ 	.byte	0x04, 0x2f
        /*106a*/ 	.short	(.L_741 - .L_740)
	.align		4
.L_740:
        /*106c*/ 	.word	index@(_ZN2at6native29vectorized_elementwise_kernelILi8ENS0_13BUnaryFunctorIlllZZZNS0_18rshift_kernel_cudaERNS_18TensorIteratorBaseEENKUlvE_clEvENKUlvE2_clEvEUlllE_EESt5arrayIPcLm2EEEEviT0_T1_)
        /*1070*/ 	.word	0x00000004


	//----- nvinfo : EIATTR_FRAME_SIZE
	.align		4
.L_741:
        /*1074*/ 	.byte	0x04, 0x11
        /*1076*/ 	.short	(.L_743 - .L_742)
	.align		4
.L_742:
        /*1078*/ 	.word	index@(_ZN2at6native29vectorized_elementwise_kernelILi8ENS0_13BUnaryFunctorIlllZZZNS0_18rshift_kernel_cudaERNS_18TensorIteratorBaseEENKUlvE_clEvENKUlvE2_clEvEUlllE_EESt5arrayIPcLm2EEEEviT0_T1_)
        /*107c*/ 	.word	0x00000000


	//----- nvinfo : EIATTR_REGCOUNT
	.align		4
.L_743:
        /*1080*/ 	.byte	0x04, 0x2f
        /*1082*/ 	.short	(.L_745 - .L_744)
	.align		4
.L_744:
        /*1084*/ 	.word	index@(_ZN2at6native29vectorized_elementwise_kernelILi4ENS0_13BUnaryFunctorIlllZZZNS0_18rshift_kernel_cudaERNS_18TensorIteratorBaseEENKUlvE_clEvENKUlvE2_clEvEUlllE_EESt5arrayIPcLm2EEEEviT0_T1_)
        /*1088*/ 	.word	0x00000020


	//----- nvinfo : EIATTR_FRAME_SIZE
	.align		4
.L_745:
        /*108c*/ 	.byte	0x04, 0x11
        /*108e*/ 	.short	(.L_747 - .L_746)
	.align		4
.L_746:
        /*1090*/ 	.word	index@(_ZN2at6native29vectorized_elementwise_kernelILi4ENS0_13BUnaryFunctorIlllZZZNS0_18rshift_kernel_cudaERNS_18TensorIteratorBaseEENKUlvE_clEvENKUlvE2_clEvEUlllE_EESt5arrayIPcLm2EEEEviT0_T1_)
        /*1094*/ 	.word	0x00000000


	//----- nvinfo : EIATTR_REGCOUNT
	.align		4
.L_747:
        /*1098*/ 	.byte	0x04, 0x2f
        /*109a*/ 	.short	(.L_749 - .L_748)
	.align		4
.L_748:
        /*109c*/ 	.word	index@(_ZN2at6native29vectorized_elementwise_kernelILi2ENS0_13BUnaryFunctorIlllZZZNS0_18rshift_kernel_cudaERNS_18TensorIteratorBaseEENKUlvE_clEvENKUlvE2_clEvEUlllE_EESt5arrayIPcLm2EEEEviT0_T1_)
        /*10a0*/ 	.word	0x00000020


	//----- nvinfo : EIATTR_FRAME_SIZE
	.align		4
.L_749:
        /*10a4*/ 	.byte	0x04, 0x11
        /*10a6*/ 	.short	(.L_751 - .L_750)
	.align		4
.L_750:
        /*10a8*/ 	.word	index@(_ZN2at6native29vectorized_elementwise_kernelILi2ENS0_13BUnaryFunctorIlllZZZNS0_18rshift_kernel_cudaERNS_18TensorIteratorBaseEENKUlvE_clEvENKUlvE2_clEvEUlllE_EESt5arrayIPcLm2EEEEviT0_T1_)
        /*10ac*/ 	.word	0x00000000


	//----- nvinfo : EIATTR_REGCOUNT
	.align		4
.L_751:
        /*10b0*/ 	.byte	0x04, 0x2f
        /*10b2*/ 	.short	(.L_753 - .L_752)
	.align		4
.L_752:
        /*10b4*/ 	.word	index@(_ZN2at6native27unrolled_elementwise_kernelINS0_13BUnaryFunctorIlllZZZNS0_18rshift_kernel_cudaERNS_18TensorIteratorBaseEENKUlvE_clEvENKUlvE2_clEvEUlllE_EESt5arrayIPcLm2EELi4E23TrivialOffsetCalculatorILi1EjESD_NS0_6memory15LoadWithoutCastENSE_16StoreWithoutCastEEEviT_T0_T2_T3_T4_T5_)
        /*10b8*/ 	.word	0x00000017


	//----- nvinfo : EIATTR_FRAME_SIZE
	.align		4
.L_753:
        /*10bc*/ 	.byte	0x04, 0x11
        /*10be*/ 	.short	(.L_755 - .L_754)
	.align		4
.L_754:
        /*10c0*/ 	.word	index@(_ZN2at6native27unrolled_elementwise_kernelINS0_13BUnaryFunctorIlllZZZNS0_18rshift_kernel_cudaERNS_18TensorIteratorBaseEENKUlvE_clEvENKUlvE2_clEvEUlllE_EESt5arrayIPcLm2EELi4E23TrivialOffsetCalculatorILi1EjESD_NS0_6memory15LoadWithoutCastENSE_16StoreWithoutCastEEEviT_T0_T2_T3_T4_T5_)
        /*10c4*/ 	.word	0x00000000


	//----- nvinfo : EIATTR_REGCOUNT
	.align		4
.L_755:
        /*10c8*/ 	.byte	0x04, 0x2f
        /*10ca*/ 	.short	(.L_757 - .L_756)
	.align		4
.L_756:
        /*10cc*/ 	.word	index@(_ZN2at6native18elementwise_kernelILi128ELi2EZNS0_22gpu_kernel_impl_nocastINS0_13BUnaryFunctorIlllZZZNS0_18rshift_kernel_cudaERNS_18TensorIteratorBaseEENKUlvE_clEvENKUlvE2_clEvEUlllE_EEEEvS5_RKT_EUliE_EEviT1_)
        /*10d0*/ 	.word	0x0000000c


	//----- nvinfo : EIATTR_FRAME_SIZE
	.align		4
.L_757:
        /*10d4*/ 	.byte	0x04, 0x11
        /*10d6*/ 	.short	(.L_759 - .L_758)
	.align		4
.L_758:
        /*10d8*/ 	.word	index@(_ZN2at6native18elementwise_kernelILi128ELi2EZNS0_22gpu_kernel_impl_nocastINS0_13BUnaryFunctorIlllZZZNS0_18rshift_kernel_cudaERNS_18TensorIteratorBaseEENKUlvE_clEvENKUlvE2_clEvEUlllE_EEEEvS5_RKT_EUliE_EEviT1_)
        /*10dc*/ 	.word	0x00000000


	//----- nvinfo : EIATTR_REGCOUNT
	.align		4
.L_759:
        /*10e0*/ 	.byte	0x04, 0x2f
        /*10e2*/ 	.short	(.L_761 - .L_760)
	.align		4
.L_760:
        /*10e4*/ 	.word	index@(_ZN2at6native27unrolled_elementwise_kernelINS0_13BUnaryFunctorIlllZZZNS0_18rshift_kernel_cudaERNS_18TensorIteratorBaseEENKUlvE_clEvENKUlvE2_clEvEUlllE_EESt5arrayIPcLm2EELi4E23TrivialOffsetCalculatorILi1EjESD_NS0_6memory12LoadWithCastILi1EEENSE_13StoreWithCastILi1EEEEEviT_T0_T2_T3_T4_T5_)
        /*10e8*/ 	.word	0x00000020


	//----- nvinfo : EIATTR_FRAME_SIZE
	.align		4
.L_761:
        /*10ec*/ 	.byte	0x04, 0x11
        /*10ee*/ 	.short	(.L_763 - .L_762)
	.align		4
.L_762:
        /*10f0*/ 	.word	index@(_ZN2at6native27unrolled_elementwise_kernelINS0_13BUnaryFunctorIlllZZZNS0_18rshift_kernel_cudaERNS_18TensorIteratorBaseEENKUlvE_clEvENKUlvE2_clEvEUlllE_EESt5arrayIPcLm2EELi4E23TrivialOffsetCalculatorILi1EjESD_NS0_6memory12LoadWithCastILi1EEENSE_13StoreWithCastILi1EEEEEviT_T0_T2_T3_T4_T5_)
        /*10f4*/ 	.word	0x00000000


	//----- nvinfo : EIATTR_REGCOUNT
	.align		4
.L_763:
        /*10f8*/ 	.byte	0x04, 0x2f
        /*10fa*/ 	.short	(.L_765 - .L_764)
	.align		4
.L_764:
        /*10fc*/ 	.word	index@(_ZN2at6native18elementwise_kernelILi128ELi4EZNS0_15gpu_kernel_implINS0_13BUnaryFunctorIlllZZZNS0_18rshift_kernel_cudaERNS_18TensorIteratorBaseEENKUlvE_clEvENKUlvE2_clEvEUlllE_EEEEvS5_RKT_EUliE_EEviT1_)
        /*1100*/ 	.word	0x0000001a


	//----- nvinfo : EIATTR_FRAME_SIZE
	.align		4
.L_765:
        /*1104*/ 	.byte	0x04, 0x11
        /*1106*/ 	.short	(.L_767 - .L_766)
	.align		4
.L_766:
        /*1108*/ 	.word	index@(_ZN2at6native18elementwise_kernelILi128ELi4EZNS0_15gpu_kernel_implINS0_13BUnaryFunctorIlllZZZNS0_18rshift_kernel_cudaERNS_18TensorIteratorBaseEENKUlvE_clEvENKUlvE2_clEvEUlllE_EEEEvS5_RKT_EUliE_EEviT1_)
        /*110c*/ 	.word	0x00000000


	//----- nvinfo : EIATTR_REGCOUNT
	.align		4
.L_767:
        /*1110*/ 	.byte	0x04, 0x2f
        /*1112*/ 	.short	(.L_769 - .L_768)
	.align		4
.L_768:
        /*1114*/ 	.word	index@(_ZN2at6native29vectorized_elementwise_kernelILi8ENS0_13BinaryFunctorIlllZZZNS0_18rshift_kernel_cudaERNS_18TensorIteratorBaseEENKUlvE_clEvENKUlvE2_clEvEUlllE_EESt5arrayIPcLm3EEEEviT0_T1_)
        /*1118*/ 	.word	0x00000004


	//----- nvinfo : EIATTR_FRAME_SIZE
	.align		4
.L_769:
        /*111c*/ 	.byte	0x04, 0x11
        /*111e*/ 	.short	(.L_771 - .L_770)
	.align		4
.L_770:
        /*1120*/ 	.word	index@(_ZN2at6native29vectorized_elementwise_kernelILi8ENS0_13BinaryFunctorIlllZZZNS0_18rshift_kernel_cudaERNS_18TensorIteratorBaseEENKUlvE_clEvENKUlvE2_clEvEUlllE_EESt5arrayIPcLm3EEEEviT0_T1_)
        /*1124*/ 	.word	0x00000000


	//----- nvinfo : EIATTR_REGCOUNT
	.align		4
.L_771:
        /*1128*/ 	.byte	0x04, 0x2f
        /*112a*/ 	.short	(.L_773 - .L_772)
	.align		4
.L_772:
        /*112c*/ 	.word	index@(_ZN2at6native29vectorized_elementwise_kernelILi4ENS0_13BinaryFunctorIlllZZZNS0_18rshift_kernel_cudaERNS_18TensorIteratorBaseEENKUlvE_clEvENKUlvE2_clEvEUlllE_EESt5arrayIPcLm3EEEEviT0_T1_)
        /*1130*/ 	.word	0x00000020


	//----- nvinfo : EIATTR_FRAME_SIZE
	.align		4
.L_773:
        /*1134*/ 	.byte	0x04, 0x11
        /*1136*/ 	.short	(.L_775 - .L_774)
	.align		4
.L_774:
        /*1138*/ 	.word	index@(_ZN2at6native29vectorized_elementwise_kernelILi4ENS0_13BinaryFunctorIlllZZZNS0_18rshift_kernel_cudaERNS_18TensorIteratorBaseEENKUlvE_clEvENKUlvE2_clEvEUlllE_EESt5arrayIPcLm3EEEEviT0_T1_)
        /*113c*/ 	.word	0x00000000


	//----- nvinfo : EIATTR_REGCOUNT
	.align		4
.L_775:
        /*1140*/ 	.byte	0x04, 0x2f
        /*1142*/ 	.short	(.L_777 - .L_776)
	.align		4
.L_776:
        /*1144*/ 	.word	index@(_ZN2at6native29vectorized_elementwise_kernelILi2ENS0_13BinaryFunctorIlllZZZNS0_18rshift_kernel_cudaERNS_18TensorIteratorBaseEENKUlvE_clEvENKUlvE2_clEvEUlllE_EESt5arrayIPcLm3EEEEviT0_T1_)
        /*1148*/ 	.word	0x00000020


	//----- nvinfo : EIATTR_FRAME_SIZE
	.align		4
.L_777:
        /*114c*/ 	.byte	0x04, 0x11
        /*114e*/ 	.short	(.L_779 - .L_778)
	.align		4
.L_778:
        /*1150*/ 	.word	index@(_ZN2at6native29vectorized_elementwise_kernelILi2ENS0_13BinaryFunctorIlllZZZNS0_18rshift_kernel_cudaERNS_18TensorIteratorBaseEENKUlvE_clEvENKUlvE2_clEvEUlllE_EESt5arrayIPcLm3EEEEviT0_T1_)
        /*1154*/ 	.word	0x00000000


	//----- nvinfo : EIATTR_REGCOUNT
	.align		4
.L_779:
        /*1158*/ 	.byte	0x04, 0x2f
        /*115a*/ 	.short	(.L_781 - .L_780)
	.align		4
.L_780:
        /*115c*/ 	.word	index@(_ZN2at6native27unrolled_elementwise_kernelINS0_13BinaryFunctorIlllZZZNS0_18rshift_kernel_cudaERNS_18TensorIteratorBaseEENKUlvE_clEvENKUlvE2_clEvEUlllE_EESt5arrayIPcLm3EELi4E23TrivialOffsetCalculatorILi2EjESC_ILi1EjENS0_6memory15LoadWithoutCastENSF_16StoreWithoutCastEEEviT_T0_T2_T3_T4_T5_)
        /*1160*/ 	.word	0x00000020


	//----- nvinfo : EIATTR_FRAME_SIZE
	.align		4
.L_781:
        /*1164*/ 	.byte	0x04, 0x11
        /*1166*/ 	.short	(.L_783 - .L_782)
	.align		4
.L_782:
        /*1168*/ 	.word	index@(_ZN2at6native27unrolled_elementwise_kernelINS0_13BinaryFunctorIlllZZZNS0_18rshift_kernel_cudaERNS_18TensorIteratorBaseEENKUlvE_clEvENKUlvE2_clEvEUlllE_EESt5arrayIPcLm3EELi4E23TrivialOffsetCalculatorILi2EjESC_ILi1EjENS0_6memory15LoadWithoutCastENSF_16StoreWithoutCastEEEviT_T0_T2_T3_T4_T5_)
        /*116c*/ 	.word	0x00000000


	//----- nvinfo : EIATTR_REGCOUNT
	.align		4
.L_783:
        /*1170*/ 	.byte	0x04, 0x2f
        /*1172*/ 	.short	(.L_785 - .L_784)
	.align		4
.L_784:
        /*1174*/ 	.word	index@(_ZN2at6native18elementwise_kernelILi128ELi2EZNS0_22gpu_kernel_impl_nocastINS0_13BinaryFunctorIlllZZZNS0_18rshift_kernel_cudaERNS_18TensorIteratorBaseEENKUlvE_clEvENKUlvE2_clEvEUlllE_EEEEvS5_RKT_EUliE_EEviT1_)
        /*1178*/ 	.word	0x0000000e


	//----- nvinfo : EIATTR_FRAME_SIZE
	.align		4
.L_785:
        /*117c*/ 	.byte	0x04, 0x11
        /*117e*/ 	.short	(.L_787 - .L_786)
	.align		4
.L_786:
        /*1180*/ 	.word	index@(_ZN2at6native18elementwise_kernelILi128ELi2EZNS0_22gpu_kernel_impl_nocastINS0_13BinaryFunctorIlllZZZNS0_18rshift_kernel_cudaERNS_18TensorIteratorBaseEENKUlvE_clEvENKUlvE2_clEvEUlllE_EEEEvS5_RKT_EUliE_EEviT1_)
        /*1184*/ 	.word	0x00000000


	//----- nvinfo : EIATTR_REGCOUNT
	.align		4
.L_787:
        /*1188*/ 	.byte	0x04, 0x2f
        /*118a*/ 	.short	(.L_789 - .L_788)
	.align		4
.L_788:
        /*118c*/ 	.word	index@(_ZN2at6native27unrolled_elementwise_kernelINS0_13BinaryFunctorIlllZZZNS0_18rshift_kernel_cudaERNS_18TensorIteratorBaseEENKUlvE_clEvENKUlvE2_clEvEUlllE_EESt5arrayIPcLm3EELi4E23TrivialOffsetCalculatorILi2EjESC_ILi1EjENS0_6memory12LoadWithCastILi2EEENSF_13StoreWithCastILi1EEEEEviT_T0_T2_T3_T4_T5_)
        /*1190*/ 	.word	0x00000028


	//----- nvinfo : EIATTR_FRAME_SIZE
	.align		4
.L_789:
        /*1194*/ 	.byte	0x04, 0x11
        /*1196*/ 	.short	(.L_791 - .L_790)
	.align		4
.L_790:
        /*1198*/ 	.word	index@(_ZN2at6native27unrolled_elementwise_kernelINS0_13BinaryFunctorIlllZZZNS0_18rshift_kernel_cudaERNS_18TensorIteratorBaseEENKUlvE_clEvENKUlvE2_clEvEUlllE_EESt5arrayIPcLm3EELi4E23TrivialOffsetCalculatorILi2EjESC_ILi1EjENS0_6memory12LoadWithCastILi2EEENSF_13StoreWithCastILi1EEEEEviT_T0_T2_T3_T4_T5_)
        /*119c*/ 	.word	0x00000000


	//----- nvinfo : EIATTR_REGCOUNT
	.align		4
.L_791:
        /*11a0*/ 	.byte	0x04, 0x2f
        /*11a2*/ 	.short	(.L_793 - .L_792)
	.align		4
.L_792:
        /*11a4*/ 	.word	index@(_ZN2at6native18elementwise_kernelILi128ELi4EZNS0_15gpu_kernel_implINS0_13BinaryFunctorIlllZZZNS0_18rshift_kernel_cudaERNS_18TensorIteratorBaseEENKUlvE_clEvENKUlvE2_clEvEUlllE_EEEEvS5_RKT_EUliE_EEviT1_)
        /*11a8*/ 	.word	0x0000001c


	//----- nvinfo : EIATTR_FRAME_SIZE
	.align		4
.L_793:
        /*11ac*/ 	.byte	0x04, 0x11
        /*11ae*/ 	.short	(.L_795 - .L_794)
	.align		4
.L_794:
        /*11b0*/ 	.word	index@(_ZN2at6native18elementwise_kernelILi128ELi4EZNS0_15gpu_kernel_implINS0_13BinaryFunctorIlllZZZNS0_18rshift_kernel_cudaERNS_18TensorIteratorBaseEENKUlvE_clEvENKUlvE2_clEvEUlllE_EEEEvS5_RKT_EUliE_EEviT1_)
        /*11b4*/ 	.word	0x00000000


	//----- nvinfo : EIATTR_REGCOUNT
	.align		4
.L_795:
        /*11b8*/ 	.byte	0x04, 0x2f
        /*11ba*/ 	.short	(.L_797 - .L_796)
	.align		4
.L_796:
        /*11bc*/ 	.word	index@(_ZN2at6native29vectorized_elementwise_kernelILi8ENS0_13AUnaryFunctorIsssZZZNS0_18rshift_kernel_cudaERNS_18TensorIteratorBaseEENKUlvE_clEvENKUlvE3_clEvEUlssE_EESt5arrayIPcLm2EEEEviT0_T1_)
        /*11c0*/ 	.word	0x00000004


	//----- nvinfo : EIATTR_FRAME_SIZE
	.align		4
.L_797:
        /*11c4*/ 	.byte	0x04, 0x11
        /*11c6*/ 	.short	(.L_799 - .L_798)
	.align		4
.L_798:
        /*11c8*/ 	.word	index@(_ZN2at6native29vectorized_elementwise_kernelILi8ENS0_13AUnaryFunctorIsssZZZNS0_18rshift_kernel_cudaERNS_18TensorIteratorBaseEENKUlvE_clEvENKUlvE3_clEvEUlssE_EESt5arrayIPcLm2EEEEviT0_T1_)
        /*11cc*/ 	.word	0x00000000


	//----- nvinfo : EIATTR_REGCOUNT
	.align		4
.L_799:
        /*11d0*/ 	.byte	0x04, 0x2f
        /*11d2*/ 	.short	(.L_801 - .L_800)
	.align		4
.L_800:
        /*11d4*/ 	.word	index@(_ZN2at6native29vectorized_elementwise_kernelILi4ENS0_13AUnaryFunctorIsssZZZNS0_18rshift_kernel_cudaERNS_18TensorIteratorBaseEENKUlvE_clEvENKUlvE3_clEvEUlssE_EESt5arrayIPcLm2EEEEviT0_T1_)
        /*11d8*/ 	.word	0x0000001d


	//----- nvinfo : EIATTR_FRAME_SIZE
	.align		4
.L_801:
        /*11dc*/ 	.byte	0x04, 0x11
        /*11de*/ 	.short	(.L_803 - .L_802)
	.align		4
.L_802:
        /*11e0*/ 	.word	index@(_ZN2at6native29vectorized_elementwise_kernelILi4ENS0_13AUnaryFunctorIsssZZZNS0_18rshift_kernel_cudaERNS_18TensorIteratorBaseEENKUlvE_clEvENKUlvE3_clEvEUlssE_EESt5arrayIPcLm2EEEEviT0_T1_)
        /*11e4*/ 	.word	0x00000000


	//----- nvinfo : EIATTR_REGCOUNT
	.align		4
.L_803:
        /*11e8*/ 	.byte	0x04, 0x2f
        /*11ea*/ 	.short	(.L_805 - .L_804)
	.align		4
.L_804:
        /*11ec*/ 	.word	index@(_ZN2at6native29vectorized_elementwise_kernelILi2ENS0_13AUnaryFunctorIsssZZZNS0_18rshift_kernel_cudaERNS_18TensorIteratorBaseEENKUlvE_clEvENKUlvE3_clEvEUlssE_EESt5arrayIPcLm2EEEEviT0_T1_)
        /*11f0*/ 	.word	0x0000001d


	//----- nvinfo : EIATTR_FRAME_SIZE
	.align		4
.L_805:
        /*11f4*/ 	.byte	0x04, 0x11
        /*11f6*/ 	.short	(.L_807 - .L_806)
	.align		4
.L_806:
        /*11f8*/ 	.word	index@(_ZN2at6native29vectorized_elementwise_kernelILi2ENS0_13AUnaryFunctorIsssZZZNS0_18rshift_kernel_cudaERNS_18TensorIteratorBaseEENKUlvE_clEvENKUlvE3_clEvEUlssE_EESt5arrayIPcLm2EEEEviT0_T1_)
        /*11fc*/ 	.word	0x00000000


	//----- nvinfo : EIATTR_REGCOUNT
	.align		4
.L_807:
        /*1200*/ 	.byte	0x04, 0x2f
        /*1202*/ 	.short	(.L_809 - .L_808)
	.align		4
.L_808:
        /*1204*/ 	.word	index@(_ZN2at6native27unrolled_elementwise_kernelINS0_13AUnaryFunctorIsssZZZNS0_18rshift_kernel_cudaERNS_18TensorIteratorBaseEENKUlvE_clEvENKUlvE3_clEvEUlssE_EESt5arrayIPcLm2EELi4E23TrivialOffsetCalculatorILi1EjESD_NS0_6memory15LoadWithoutCastENSE_16StoreWithoutCastEEEviT_T0_T2_T3_T4_T5_)
        /*1208*/ 	.word	0x00000012


	//----- nvinfo : EIATTR_FRAME_SIZE
	.align		4
.L_809:
        /*120c*/ 	.byte	0x04, 0x11
        /*120e*/ 	.short	(.L_811 - .L_810)
	.align		4
.L_810:
        /*1210*/ 	.word	index@(_ZN2at6native27unrolled_elementwise_kernelINS0_13AUnaryFunctorIsssZZZNS0_18rshift_kernel_cudaERNS_18TensorIteratorBaseEENKUlvE_clEvENKUlvE3_clEvEUlssE_EESt5arrayIPcLm2EELi4E23TrivialOffsetCalculatorILi1EjESD_NS0_6memory15LoadWithoutCastENSE_16StoreWithoutCastEEEviT_T0_T2_T3_T4_T5_)
        /*1214*/ 	.word	0x00000000


	//----- nvinfo : EIATTR_REGCOUNT
	.align		4
.L_811:
        /*1218*/ 	.byte	0x04, 0x2f
        /*121a*/ 	.short	(.L_813 - .L_812)
	.align		4
.L_812:
        /*121c*/ 	.word	index@(_ZN2at6native18elementwise_kernelILi128ELi4EZNS0_22gpu_kernel_impl_nocastINS0_13AUnaryFunctorIsssZZZNS0_18rshift_kernel_cudaERNS_18TensorIteratorBaseEENKUlvE_clEvENKUlvE3_clEvEUlssE_EEEEvS5_RKT_EUliE_EEviT1_)
        /*1220*/ 	.word	0x0000000c


	//----- nvinfo : EIATTR_FRAME_SIZE
	.align		4
.L_813:
        /*1224*/ 	.byte	0x04, 0x11
        /*1226*/ 	.short	(.L_815 - .L_814)
	.align		4
.L_814:
        /*1228*/ 	.word	index@(_ZN2at6native18elementwise_kernelILi128ELi4EZNS0_22gpu_kernel_impl_nocastINS0_13AUnaryFunctorIsssZZZNS0_18rshift_kernel_cudaERNS_18TensorIteratorBaseEENKUlvE_clEvENKUlvE3_clEvEUlssE_EEEEvS5_RKT_EUliE_EEviT1_)
        /*122c*/ 	.word	0x00000000


	//----- nvinfo : EIATTR_REGCOUNT
	.align		4
.L_815:
        /*1230*/ 	.byte	0x04, 0x2f
        /*1232*/ 	.short	(.L_817 - .L_816)
	.align		4
.L_816:
        /*1234*/ 	.word	index@(_ZN2at6native27unrolled_elementwise_kernelINS0_13AUnaryFunctorIsssZZZNS0_18rshift_kernel_cudaERNS_18TensorIteratorBaseEENKUlvE_clEvENKUlvE3_clEvEUlssE_EESt5arrayIPcLm2EELi4E23TrivialOffsetCalculatorILi1EjESD_NS0_6memory12LoadWithCastILi1EEENSE_13StoreWithCastILi1EEEEEviT_T0_T2_T3_T4_T5_)
        /*1238*/ 	.word	0x0000001c


	//----- nvinfo : EIATTR_FRAME_SIZE
	.align		4
.L_817:
        /*123c*/ 	.byte	0x04, 0x11
        /*123e*/ 	.short	(.L_819 - .L_818)
	.align		4
.L_818:
        /*1240*/ 	.word	index@(_ZN2at6native27unrolled_elementwise_kernelINS0_13AUnaryFunctorIsssZZZNS0_18rshift_kernel_cudaERNS_18TensorIteratorBaseEENKUlvE_clEvENKUlvE3_clEvEUlssE_EESt5arrayIPcLm2EELi4E23TrivialOffsetCalculatorILi1EjESD_NS0_6memory12LoadWithCastILi1EEENSE_13StoreWithCastILi1EEEEEviT_T0_T2_T3_T4_T5_)
        /*1244*/ 	.word	0x00000000


	//----- nvinfo : EIATTR_REGCOUNT
	.align		4
.L_819:
        /*1248*/ 	.byte	0x04, 0x2f
        /*124a*/ 	.short	(.L_821 - .L_820)
	.align		4
.L_820:
        /*124c*/ 	.word	index@(_ZN2at6native18elementwise_kernelILi128ELi4EZNS0_15gpu_kernel_implINS0_13AUnaryFunctorIsssZZZNS0_18rshift_kernel_cudaERNS_18TensorIteratorBaseEENKUlvE_clEvENKUlvE3_clEvEUlssE_EEEEvS5_RKT_EUliE_EEviT1_)
        /*1250*/ 	.word	0x0000001a


	//----- nvinfo : EIATTR_FRAME_SIZE
	.align		4
.L_821:
        /*1254*/ 	.byte	0x04, 0x11
        /*1256*/ 	.short	(.L_823 - .L_822)
	.align		4
.L_822:
        /*1258*/ 	.word	index@(_ZN2at6native18elementwise_kernelILi128ELi4EZNS0_15gpu_kernel_implINS0_13AUnaryFunctorIsssZZZNS0_18rshift_kernel_cudaERNS_18TensorIteratorBaseEENKUlvE_clEvENKUlvE3_clEvEUlssE_EEEEvS5_RKT_EUliE_EEviT1_)
        /*125c*/ 	.word	0x00000000


	//----- nvinfo : EIATTR_REGCOUNT
	.align		4
.L_823:
        /*1260*/ 	.byte	0x04, 0x2f
        /*1262*/ 	.short	(.L_825 - .L_824)
	.align		4
.L_824:
        /*1264*/ 	.word	index@(_ZN2at6native29vectorized_elementwise_kernelILi8ENS0_13BUnaryFunctorIsssZZZNS0_18rshift_kernel_cudaERNS_18TensorIteratorBaseEENKUlvE_clEvENKUlvE3_clEvEUlssE_EESt5arrayIPcLm2EEEEviT0_T1_)
        /*1268*/ 	.word	0x00000004


	//----- nvinfo : EIATTR_FRAME_SIZE
	.align		4
.L_825:
        /*126c*/ 	.byte	0x04, 0x11
        /*126e*/ 	.short	(.L_827 - .L_826)
	.align		4
.L_826:
        /*1270*/ 	.word	index@(_ZN2at6native29vectorized_elementwise_kernelILi8ENS0_13BUnaryFunctorIsssZZZNS0_18rshift_kernel_cudaERNS_18TensorIteratorBaseEENKUlvE_clEvENKUlvE3_clEvEUlssE_EESt5arrayIPcLm2EEEEviT0_T1_)
        /*1274*/ 	.word	0x00000000


	//----- nvinfo : EIATTR_REGCOUNT
	.align		4
.L_827:
        /*1278*/ 	.byte	0x04, 0x2f
        /*127a*/ 	.short	(.L_829 - .L_828)
	.align		4
.L_828:
        /*127c*/ 	.word	index@(_ZN2at6native29vectorized_elementwise_kernelILi4ENS0_13BUnaryFunctorIsssZZZNS0_18rshift_kernel_cudaERNS_18TensorIteratorBaseEENKUlvE_clEvENKUlvE3_clEvEUlssE_EESt5arrayIPcLm2EEEEviT0_T1_)
        /*1280*/ 	.word	0x0000001f


	//----- nvinfo : EIATTR_FRAME_SIZE
	.align		4
.L_829:
        /*1284*/ 	.byte	0x04, 0x11
        /*1286*/ 	.short	(.L_831 - .L_830)
	.align		4
.L_830:
        /*1288*/ 	.word	index@(_ZN2at6native29vectorized_elementwise_kernelILi4ENS0_13BUnaryFunctorIsssZZZNS0_18rshift_kernel_cudaERNS_18TensorIteratorBaseEENKUlvE_clEvENKUlvE3_clEvEUlssE_EESt5arrayIPcLm2EEEEviT0_T1_)
        /*128c*/ 	.word	0x00000000


	//----- nvinfo : EIATTR_REGCOUNT
	.align		4
.L_831:
        /*1290*/ 	.byte	0x04, 0x2f
        /*1292*/ 	.short	(.L_833 - .L_832)
	.align		4
.L_832:
        /*1294*/ 	.word	index@(_ZN2at6native29vectorized_elementwise_kernelILi2ENS0_13BUnaryFunctorIsssZZZNS0_18rshift_kernel_cudaERNS_18TensorIteratorBaseEENKUlvE_clEvENKUlvE3_clEvEUlssE_EESt5arrayIPcLm2EEEEviT0_T1_)
        /*1298*/ 	.word	0x0000001f


	//----- nvinfo : EIATTR_FRAME_SIZE
	.align		4
.L_833:
        /*129c*/ 	.byte	0x04, 0x11
        /*129e*/ 	.short	(.L_835 - .L_834)
	.align		4
.L_834:
        /*12a0*/ 	.word	index@(_ZN2at6native29vectorized_elementwise_kernelILi2ENS0_13BUnaryFunctorIsssZZZNS0_18rshift_kernel_cudaERNS_18TensorIteratorBaseEENKUlvE_clEvENKUlvE3_clEvEUlssE_EESt5arrayIPcLm2EEEEviT0_T1_)
        /*12a4*/ 	.word	0x00000000


	//----- nvinfo : EIATTR_REGCOUNT
	.align		4
.L_835:
        /*12a8*/ 	.byte	0x04, 0x2f
        /*12aa*/ 	.short	(.L_837 - .L_836)
	.align		4
.L_836:
        /*12ac*/ 	.word	index@(_ZN2at6native27unrolled_elementwise_kernelINS0_13BUnaryFunctorIsssZZZNS0_18rshift_kernel_cudaERNS_18TensorIteratorBaseEENKUlvE_clEvENKUlvE3_clEvEUlssE_EESt5arrayIPcLm2EELi4E23TrivialOffsetCalculatorILi1EjESD_NS0_6memory15LoadWithoutCastENSE_16StoreWithoutCastEEEviT_T0_T2_T3_T4_T5_)
        /*12b0*/ 	.word	0x00000013


	//----- nvinfo : EIATTR_FRAME_SIZE
	.align		4
.L_837:
        /*12b4*/ 	.byte	0x04, 0x11
        /*12b6*/ 	.short	(.L_839 - .L_838)
	.align		4
.L_838:
        /*12b8*/ 	.word	index@(_ZN2at6native27unrolled_elementwise_kernelINS0_13BUnaryFunctorIsssZZZNS0_18rshift_kernel_cudaERNS_18TensorIteratorBaseEENKUlvE_clEvENKUlvE3_clEvEUlssE_EESt5arrayIPcLm2EELi4E23TrivialOffsetCalculatorILi1EjESD_NS0_6memory15LoadWithoutCastENSE_16StoreWithoutCastEEEviT_T0_T2_T3_T4_T5_)
        /*12bc*/ 	.word	0x00000000


	//----- nvinfo : EIATTR_REGCOUNT
	.align		4
.L_839:
        /*12c0*/ 	.byte	0x04, 0x2f
        /*12c2*/ 	.short	(.L_841 - .L_840)
	.align		4
.L_840:
        /*12c4*/ 	.word	index@(_ZN2at6native18elementwise_kernelILi128ELi4EZNS0_22gpu_kernel_impl_nocastINS0_13BUnaryFunctorIsssZZZNS0_18rshift_kernel_cudaERNS_18TensorIteratorBaseEENKUlvE_clEvENKUlvE3_clEvEUlssE_EEEEvS5_RKT_EUliE_EEviT1_)
        /*12c8*/ 	.word	0x0000000c


	//----- nvinfo : EIATTR_FRAME_SIZE
	.align		4
.L_841:
        /*12cc*/ 	.byte	0x04, 0x11
        /*12ce*/ 	.short	(.L_843 - .L_842)
	.align		4
.L_842:
        /*12d0*/ 	.word	index@(_ZN2at6native18elementwise_kernelILi128ELi4EZNS0_22gpu_kernel_impl_nocastINS0_13BUnaryFunctorIsssZZZNS0_18rshift_kernel_cudaERNS_18TensorIteratorBaseEENKUlvE_clEvENKUlvE3_clEvEUlssE_EEEEvS5_RKT_EUliE_EEviT1_)
        /*12d4*/ 	.word	0x00000000


	//----- nvinfo : EIATTR_REGCOUNT
	.align		4
.L_843:
        /*12d8*/ 	.byte	0x04, 0x2f
        /*12da*/ 	.short	(.L_845 - .L_844)
	.align		4
.L_844:
        /*12dc*/ 	.word	index@(_ZN2at6native27unrolled_elementwise_kernelINS0_13BUnaryFunctorIsssZZZNS0_18rshift_kernel_cudaERNS_18TensorIteratorBaseEENKUlvE_clEvENKUlvE3_clEvEUlssE_EESt5arrayIPcLm2EELi4E23TrivialOffsetCalculatorILi1EjESD_NS0_6memory12LoadWithCastILi1EEENSE_13StoreWithCastILi1EEEEEviT_T0_T2_T3_T4_T5_)
        /*12e0*/ 	.word	0x0000001c


	//----- nvinfo : EIATTR_FRAME_SIZE
	.align		4
.L_845:
        /*12e4*/ 	.byte	0x04, 0x11
        /*12e6*/ 	.short	(.L_847 - .L_846)
	.align		4
.L_846:
        /*12e8*/ 	.word	index@(_ZN2at6native27unrolled_elementwise_kernelINS0_13BUnaryFunctorIsssZZZNS0_18rshift_kernel_cudaERNS_18TensorIteratorBaseEENKUlvE_clEvENKUlvE3_clEvEUlssE_EESt5arrayIPcLm2EELi4E23TrivialOffsetCalculatorILi1EjESD_NS0_6memory12LoadWithCastILi1EEENSE_13StoreWithCastILi1EEEEEviT_T0_T2_T3_T4_T5_)
        /*12ec*/ 	.word	0x00000000


	//----- nvinfo : EIATTR_REGCOUNT
	.align		4
.L_847:
        /*12f0*/ 	.byte	0x04, 0x2f
        /*12f2*/ 	.short	(.L_849 - .L_848)
	.align		4
.L_848:
        /*12f4*/ 	.word	index@(_ZN2at6native18elementwise_kernelILi128ELi4EZNS0_15gpu_kernel_implINS0_13BUnaryFunctorIsssZZZNS0_18rshift_kernel_cudaERNS_18TensorIteratorBaseEENKUlvE_clEvENKUlvE3_clEvEUlssE_EEEEvS5_RKT_EUliE_EEviT1_)
        /*12f8*/ 	.word	0x0000001a


	//----- nvinfo : EIATTR_FRAME_SIZE
	.align		4
.L_849:
        /*12fc*/ 	.byte	0x04, 0x11
        /*12fe*/ 	.short	(.L_851 - .L_850)
	.align		4
.L_850:
        /*1300*/ 	.word	index@(_ZN2at6native18elementwise_kernelILi128ELi4EZNS0_15gpu_kernel_implINS0_13BUnaryFunctorIsssZZZNS0_18rshift_kernel_cudaERNS_18TensorIteratorBaseEENKUlvE_clEvENKUlvE3_clEvEUlssE_EEEEvS5_RKT_EUliE_EEviT1_)
        /*1304*/ 	.word	0x00000000


	//----- nvinfo : EIATTR_REGCOUNT
	.align		4
.L_851:
        /*1308*/ 	.byte	0x04, 0x2f
        /*130a*/ 	.short	(.L_853 - .L_852)
	.align		4
.L_852:
        /*130c*/ 	.word	index@(_ZN2at6native29vectorized_elementwise_kernelILi8ENS0_13BinaryFunctorIsssZZZNS0_18rshift_kernel_cudaERNS_18TensorIteratorBaseEENKUlvE_clEvENKUlvE3_clEvEUlssE_EESt5arrayIPcLm3EEEEviT0_T1_)
        /*1310*/ 	.word	0x00000004


	//----- nvinfo : EIATTR_FRAME_SIZE
	.align		4
.L_853:
        /*1314*/ 	.byte	0x04, 0x11
        /*1316*/ 	.short	(.L_855 - .L_854)
	.align		4
.L_854:
        /*1318*/ 	.word	index@(_ZN2at6native29vectorized_elementwise_kernelILi8ENS0_13BinaryFunctorIsssZZZNS0_18rshift_kernel_cudaERNS_18TensorIteratorBaseEENKUlvE_clEvENKUlvE3_clEvEUlssE_EESt5arrayIPcLm3EEEEviT0_T1_)
        /*131c*/ 	.word	0x00000000


	//----- nvinfo : EIATTR_REGCOUNT
	.align		4
.L_855:
        /*1320*/ 	.byte	0x04, 0x2f
        /*1322*/ 	.short	(.L_857 - .L_856)
	.align		4
.L_856:
        /*1324*/ 	.word	index@(_ZN2at6native29vectorized_elementwise_kernelILi4ENS0_13BinaryFunctorIsssZZZNS0_18rshift_kernel_cudaERNS_18TensorIteratorBaseEENKUlvE_clEvENKUlvE3_clEvEUlssE_EESt5arrayIPcLm3EEEEviT0_T1_)
        /*1328*/ 	.word	0x00000020


	//----- nvinfo : EIATTR_FRAME_SIZE
	.align		4
.L_857:
        /*132c*/ 	.byte	0x04, 0x11
        /*132e*/ 	.short	(.L_859 - .L_858)
	.align		4
.L_858:
        /*1330*/ 	.word	index@(_ZN2at6native29vectorized_elementwise_kernelILi4ENS0_13BinaryFunctorIsssZZZNS0_18rshift_kernel_cudaERNS_18TensorIteratorBaseEENKUlvE_clEvENKUlvE3_clEvEUlssE_EESt5arrayIPcLm3EEEEviT0_T1_)
        /*1334*/ 	.word	0x00000000


	//----- nvinfo : EIATTR_REGCOUNT
	.align		4
.L_859:
        /*1338*/ 	.byte	0x04, 0x2f
        /*133a*/ 	.short	(.L_861 - .L_860)
	.align		4
.L_860:
        /*133c*/ 	.word	index@(_ZN2at6native29vectorized_elementwise_kernelILi2ENS0_13BinaryFunctorIsssZZZNS0_18rshift_kernel_cudaERNS_18TensorIteratorBaseEENKUlvE_clEvENKUlvE3_clEvEUlssE_EESt5arrayIPcLm3EEEEviT0_T1_)
        /*1340*/ 	.word	0x00000020


	//----- nvinfo : EIATTR_FRAME_SIZE
	.align		4
.L_861:
        /*1344*/ 	.byte	0x04, 0x11
        /*1346*/ 	.short	(.L_863 - .L_862)
	.align		4
.L_862:
        /*1348*/ 	.word	index@(_ZN2at6native29vectorized_elementwise_kernelILi2ENS0_13BinaryFunctorIsssZZZNS0_18rshift_kernel_cudaERNS_18TensorIteratorBaseEENKUlvE_clEvENKUlvE3_clEvEUlssE_EESt5arrayIPcLm3EEEEviT0_T1_)
        /*134c*/ 	.word	0x00000000


	//----- nvinfo : EIATTR_REGCOUNT
	.align		4
.L_863:
        /*1350*/ 	.byte	0x04, 0x2f
        /*1352*/ 	.short	(.L_865 - .L_864)
	.align		4
.L_864:
        /*1354*/ 	.word	index@(_ZN2at6native27unrolled_elementwise_kernelINS0_13BinaryFunctorIsssZZZNS0_18rshift_kernel_cudaERNS_18TensorIteratorBaseEENKUlvE_clEvENKUlvE3_clEvEUlssE_EESt5arrayIPcLm3EELi4E23TrivialOffsetCalculatorILi2EjESC_ILi1EjENS0_6memory15LoadWithoutCastENSF_16StoreWithoutCastEEEviT_T0_T2_T3_T4_T5_)
        /*1358*/ 	.word	0x0000001a


	//----- nvinfo : EIATTR_FRAME_SIZE
	.align		4
.L_865:
        /*135c*/ 	.byte	0x04, 0x11
        /*135e*/ 	.short	(.L_867 - .L_866)
	.align		4
.L_866:
        /*1360*/ 	.word	index@(_ZN2at6native27unrolled_elementwise_kernelINS0_13BinaryFunctorIsssZZZNS0_18rshift_kernel_cudaERNS_18TensorIteratorBaseEENKUlvE_clEvENKUlvE3_clEvEUlssE_EESt5arrayIPcLm3EELi4E23TrivialOffsetCalculatorILi2EjESC_ILi1EjENS0_6memory15LoadWithoutCastENSF_16StoreWithoutCastEEEviT_T0_T2_T3_T4_T5_)
        /*1364*/ 	.word	0x00000000


	//----- nvinfo : EIATTR_REGCOUNT
	.align		4
.L_867:
        /*1368*/ 	.byte	0x04, 0x2f
        /*136a*/ 	.short	(.L_869 - .L_868)
	.align		4
.L_868:
        /*136c*/ 	.word	index@(_ZN2at6native18elementwise_kernelILi128ELi4EZNS0_22gpu_kernel_impl_nocastINS0_13BinaryFunctorIsssZZZNS0_18rshift_kernel_cudaERNS_18TensorIteratorBaseEENKUlvE_clEvENKUlvE3_clEvEUlssE_EEEEvS5_RKT_EUliE_EEviT1_)
        /*1370*/ 	.word	0x0000000c


	//----- nvinfo : EIATTR_FRAME_SIZE
	.align		4
.L_869:
        /*1374*/ 	.byte	0x04, 0x11
        /*1376*/ 	.short	(.L_871 - .L_870)
	.align		4
.L_870:
        /*1378*/ 	.word	index@(_ZN2at6native18elementwise_kernelILi128ELi4EZNS0_22gpu_kernel_impl_nocastINS0_13BinaryFunctorIsssZZZNS0_18rshift_kernel_cudaERNS_18TensorIteratorBaseEENKUlvE_clEvENKUlvE3_clEvEUlssE_EEEEvS5_RKT_EUliE_EEviT1_)
        /*137c*/ 	.word	0x00000000


	//----- nvinfo : EIATTR_REGCOUNT
	.align		4
.L_871:
        /*1380*/ 	.byte	0x04, 0x2f
        /*1382*/ 	.short	(.L_873 - .L_872)
	.align		4
.L_872:
        /*1384*/ 	.word	index@(_ZN2at6native27unrolled_elementwise_kernelINS0_13BinaryFunctorIsssZZZNS0_18rshift_kernel_cudaERNS_18TensorIteratorBaseEENKUlvE_clEvENKUlvE3_clEvEUlssE_EESt5arrayIPcLm3EELi4E23TrivialOffsetCalculatorILi2EjESC_ILi1EjENS0_6memory12LoadWithCastILi2EEENSF_13StoreWithCastILi1EEEEEviT_T0_T2_T3_T4_T5_)
        /*1388*/ 	.word	0x00000020


	//----- nvinfo : EIATTR_FRAME_SIZE
	.align		4
.L_873:
        /*138c*/ 	.byte	0x04, 0x11
        /*138e*/ 	.short	(.L_875 - .L_874)
	.align		4
.L_874:
        /*1390*/ 	.word	index@(_ZN2at6native27unrolled_elementwise_kernelINS0_13BinaryFunctorIsssZZZNS0_18rshift_kernel_cudaERNS_18TensorIteratorBaseEENKUlvE_clEvENKUlvE3_clEvEUlssE_EESt5arrayIPcLm3EELi4E23TrivialOffsetCalculatorILi2EjESC_ILi1EjENS0_6memory12LoadWithCastILi2EEENSF_13StoreWithCastILi1EEEEEviT_T0_T2_T3_T4_T5_)
        /*1394*/ 	.word	0x00000000


	//----- nvinfo : EIATTR_REGCOUNT
	.align		4
.L_875:
        /*1398*/ 	.byte	0x04, 0x2f
        /*139a*/ 	.short	(.L_877 - .L_876)
	.align		4
.L_876:
        /*139c*/ 	.word	index@(_ZN2at6native18elementwise_kernelILi128ELi4EZNS0_15gpu_kernel_implINS0_13BinaryFunctorIsssZZZNS0_18rshift_kernel_cudaERNS_18TensorIteratorBaseEENKUlvE_clEvENKUlvE3_clEvEUlssE_EEEEvS5_RKT_EUliE_EEviT1_)
        /*13a0*/ 	.word	0x0000001a


	//----- nvinfo : EIATTR_FRAME_SIZE
	.align		4
.L_877:
        /*13a4*/ 	.byte	0x04, 0x11
        /*13a6*/ 	.short	(.L_879 - .L_878)
	.align		4
.L_878:
        /*13a8*/ 	.word	index@(_ZN2at6native18elementwise_kernelILi128ELi4EZNS0_15gpu_kernel_implINS0_13BinaryFunctorIsssZZZNS0_18rshift_kernel_cudaERNS_18TensorIteratorBaseEENKUlvE_clEvENKUlvE3_clEvEUlssE_EEEEvS5_RKT_EUliE_EEviT1_)
        /*13ac*/ 	.word	0x00000000


	//----- nvinfo : EIATTR_MIN_STACK_SIZE
	.align		4
.L_879:
        /*13b0*/ 	.byte	0x04, 0x12
        /*13b2*/ 	.short	(.L_881 - .L_880)
	.align		4
.L_880:
        /*13b4*/ 	.word	index@(_ZN2at6native18elementwise_kernelILi128ELi4EZNS0_15gpu_kernel_implINS0_13BinaryFunctorIsssZZZNS0_18rshift_kernel_cudaERNS_18TensorIteratorBaseEENKUlvE_clEvENKUlvE3_clEvEUlssE_EEEEvS5_RKT_EUliE_EEviT1_)
        /*13b8*/ 	.word	0x00000000


	//----- nvinfo : EIATTR_MIN_STACK_SIZE
	.align		4
.L_881:
        /*13bc*/ 	.byte	0x04, 0x12
        /*13be*/ 	.short	(.L_883 - .L_882)
	.align		4
.L_882:
        /*13c0*/ 	.word	index@(_ZN2at6native27unrolled_elementwise_kernelINS0_13BinaryFunctorIsssZZZNS0_18rshift_kernel_cudaERNS_18TensorIteratorBaseEENKUlvE_clEvENKUlvE3_clEvEUlssE_EESt5arrayIPcLm3EELi4E23TrivialOffsetCalculatorILi2EjESC_ILi1EjENS0_6memory12LoadWithCastILi2EEENSF_13StoreWithCastILi1EEEEEviT_T0_T2_T3_T4_T5_)
        /*13c4*/ 	.word	0x00000000


	//----- nvinfo : EIATTR_MIN_STACK_SIZE
	.align		4
.L_883:
        /*13c8*/ 	.byte	0x04, 0x12
        /*13ca*/ 	.short	(.L_885 - .L_884)
	.align		4
.L_884:
        /*13cc*/ 	.word	index@(_ZN2at6native18elementwise_kernelILi128ELi4EZNS0_22gpu_kernel_impl_nocastINS0_13BinaryFunctorIsssZZZNS0_18rshift_kernel_cudaERNS_18TensorIteratorBaseEENKUlvE_clEvENKUlvE3_clEvEUlssE_EEEEvS5_RKT_EUliE_EEviT1_)
        /*13d0*/ 	.word	0x00000000


	//----- nvinfo : EIATTR_MIN_STACK_SIZE
	.align		4
.L_885:
        /*13d4*/ 	.byte	0x04, 0x12
        /*13d6*/ 	.short	(.L_887 - .L_886)
	.align		4
.L_886:
        /*13d8*/ 	.word	index@(_ZN2at6native27unrolled_elementwise_kernelINS0_13BinaryFunctorIsssZZZNS0_18rshift_kernel_cudaERNS_18TensorIteratorBaseEENKUlvE_clEvENKUlvE3_clEvEUlssE_EESt5arrayIPcLm3EELi4E23TrivialOffsetCalculatorILi2EjESC_ILi1EjENS0_6memory15LoadWithoutCastENSF_16StoreWithoutCastEEEviT_T0_T2_T3_T4_T5_)
        /*13dc*/ 	.word	0x00000000


	//----- nvinfo : EIATTR_MIN_STACK_SIZE
	.align		4
.L_887:
        /*13e0*/ 	.byte	0x04, 0x12
        /*13e2*/ 	.short	(.L_889 - .L_888)
	.align		4
.L_888:
        /*13e4*/ 	.word	index@(_ZN2at6native29vectorized_elementwise_kernelILi2ENS0_13BinaryFunctorIsssZZZNS0_18rshift_kernel_cudaERNS_18TensorIteratorBaseEENKUlvE_clEvENKUlvE3_clEvEUlssE_EESt5arrayIPcLm3EEEEviT0_T1_)
        /*13e8*/ 	.word	0x00000000


	//----- nvinfo : EIATTR_MIN_STACK_SIZE
	.align		4
.L_889:
        /*13ec*/ 	.byte	0x04, 0x12
        /*13ee*/ 	.short	(.L_891 - .L_890)
	.align		4
.L_890:
        /*13f0*/ 	.word	index@(_ZN2at6native29vectorized_elementwise_kernelILi4ENS0_13BinaryFunctorIsssZZZNS0_18rshift_kernel_cudaERNS_18TensorIteratorBaseEENKUlvE_clEvENKUlvE3_clEvEUlssE_EESt5arrayIPcLm3EEEEviT0_T1_)
        /*13f4*/ 	.word	0x00000000


	//----- nvinfo : EIATTR_MIN_STACK_SIZE
	.align		4
.L_891:
        /*13f8*/ 	.byte	0x04, 0x12
        /*13fa*/ 	.short	(.L_893 - .L_892)
	.align		4
.L_892:
        /*13fc*/ 	.word	index@(_ZN2at6native29vectorized_elementwise_kernelILi8ENS0_13BinaryFunctorIsssZZZNS0_18rshift_kernel_cudaERNS_18TensorIteratorBaseEENKUlvE_clEvENKUlvE3_clEvEUlssE_EESt5arrayIPcLm3EEEEviT0_T1_)
        /*1400*/ 	.word	0x00000000


	//----- nvinfo : EIATTR_MIN_STACK_SIZE
	.align		4
.L_893:
        /*1404*/ 	.byte	0x04, 0x12
        /*1406*/ 	.short	(.L_895 - .L_894)
	.align		4
.L_894:
        /*1408*/ 	.word	index@(_ZN2at6native18elementwise_kernelILi128ELi4EZNS0_15gpu_kernel_implINS0_13BUnaryFunctorIsssZZZNS0_18rshift_kernel_cudaERNS_18TensorIteratorBaseEENKUlvE_clEvENKUlvE3_clEvEUlssE_EEEEvS5_RKT_EUliE_EEviT1_)
        /*140c*/ 	.word	0x00000000


	//----- nvinfo : EIATTR_MIN_STACK_SIZE
	.align		4
.L_895:
        /*1410*/ 	.byte	0x04, 0x12
        /*1412*/ 	.short	(.L_897 - .L_896)
	.align		4
.L_896:
        /*1414*/ 	.word	index@(_ZN2at6native27unrolled_elementwise_kernelINS0_13BUnaryFunctorIsssZZZNS0_18rshift_kernel_cudaERNS_18TensorIteratorBaseEENKUlvE_clEvENKUlvE3_clEvEUlssE_EESt5arrayIPcLm2EELi4E23TrivialOffsetCalculatorILi1EjESD_NS0_6memory12LoadWithCastILi1EEENSE_13StoreWithCastILi1EEEEEviT_T0_T2_T3_T4_T5_)
        /*1418*/ 	.word	0x00000000


	//----- nvinfo : EIATTR_MIN_STACK_SIZE
	.align		4
.L_897:
        /*141c*/ 	.byte	0x04, 0x12
        /*141e*/ 	.short	(.L_899 - .L_898)
	.align		4
.L_898:
        /*1420*/ 	.word	index@(_ZN2at6native18elementwise_kernelILi128ELi4EZNS0_22gpu_kernel_impl_nocastINS0_13BUnaryFunctorIsssZZZNS0_18rshift_kernel_cudaERNS_18TensorIteratorBaseEENKUlvE_clEvENKUlvE3_clEvEUlssE_EEEEvS5_RKT_EUliE_EEviT1_)
        /*1424*/ 	.word	0x00000000


	//----- nvinfo : EIATTR_MIN_STACK_SIZE
	.align		4
.L_899:
        /*1428*/ 	.byte	0x04, 0x12
        /*142a*/ 	.short	(.L_901 - .L_900)
	.align		4
.L_900:
        /*142c*/ 	.word	index@(_ZN2at6native27unrolled_elementwise_kernelINS0_13BUnaryFunctorIsssZZZNS0_18rshift_kernel_cudaERNS_18TensorIteratorBaseEENKUlvE_clEvENKUlvE3_clEvEUlssE_EESt5arrayIPcLm2EELi4E23TrivialOffsetCalculatorILi1EjESD_NS0_6memory15LoadWithoutCastENSE_16StoreWithoutCastEEEviT_T0_T2_T3_T4_T5_)
        /*1430*/ 	.word	0x00000000


	//----- nvinfo : EIATTR_MIN_STACK_SIZE
	.align		4
.L_901:
        /*1434*/ 	.byte	0x04, 0x12
        /*1436*/ 	.short	(.L_903 - .L_902)
	.align		4
.L_902:
        /*1438*/ 	.word	index@(_ZN2at6native29vectorized_elementwise_kernelILi2ENS0_13BUnaryFunctorIsssZZZNS0_18rshift_kernel_cudaERNS_18TensorIteratorBaseEENKUlvE_clEvENKUlvE3_clEvEUlssE_EESt5arrayIPcLm2EEEEviT0_T1_)
        /*143c*/ 	.word	0x00000000


	//----- nvinfo : EIATTR_MIN_STACK_SIZE
	.align		4
.L_903:
        /*1440*/ 	.byte	0x04, 0x12
        /*1442*/ 	.short	(.L_905 - .L_904)
	.align		4
.L_904:
        /*1444*/ 	.word	index@(_ZN2at6native29vectorized_elementwise_kernelILi4ENS0_13BUnaryFunctorIsssZZZNS0_18rshift_kernel_cudaERNS_18TensorIteratorBaseEENKUlvE_clEvENKUlvE3_clEvEUlssE_EESt5arrayIPcLm2EEEEviT0_T1_)
        /*1448*/ 	.word	0x00000000


	//----- nvinfo : EIATTR_MIN_STACK_SIZE
	.align		4
.L_905:
        /*144c*/ 	.byte	0x04, 0x12
        /*144e*/ 	.short	(.L_907 - .L_906)
	.align		4
.L_906:
        /*1450*/ 	.word	index@(_ZN2at6native29vectorized_elementwise_kernelILi8ENS0_13BUnaryFunctorIsssZZZNS0_18rshift_kernel_cudaERNS_18TensorIteratorBaseEENKUlvE_clEvENKUlvE3_clEvEUlssE_EESt5arrayIPcLm2EEEEviT0_T1_)
        /*1454*/ 	.word	0x00000000


	//----- nvinfo : EIATTR_MIN_STACK_SIZE
	.align		4
.L_907:
        /*1458*/ 	.byte	0x04, 0x12
        /*145a*/ 	.short	(.L_909 - .L_908)
	.align		4
.L_908:
        /*145c*/ 	.word	index@(_ZN2at6native18elementwise_kernelILi128ELi4EZNS0_15gpu_kernel_implINS0_13AUnaryFunctorIsssZZZNS0_18rshift_kernel_cudaERNS_18TensorIteratorBaseEENKUlvE_clEvENKUlvE3_clEvEUlssE_EEEEvS5_RKT_EUliE_EEviT1_)
        /*1460*/ 	.word	0x00000000


	//----- nvinfo : EIATTR_MIN_STACK_SIZE
	.align		4
.L_909:
        /*1464*/ 	.byte	0x04, 0x12
        /*1466*/ 	.short	(.L_911 - .L_910)
	.align		4
.L_910:
        /*1468*/ 	.word	index@(_ZN2at6native27unrolled_elementwise_kernelINS0_13AUnaryFunctorIsssZZZNS0_18rshift_kernel_cudaERNS_18TensorIteratorBaseEENKUlvE_clEvENKUlvE3_clEvEUlssE_EESt5arrayIPcLm2EELi4E23TrivialOffsetCalculatorILi1EjESD_NS0_6memory12LoadWithCastILi1EEENSE_13StoreWithCastILi1EEEEEviT_T0_T2_T3_T4_T5_)
        /*146c*/ 	.word	0x00000000


	//----- nvinfo : EIATTR_MIN_STACK_SIZE
	.align		4
.L_911:
        /*1470*/ 	.byte	0x04, 0x12
        /*1472*/ 	.short	(.L_913 - .L_912)
	.align		4
.L_912:
        /*1474*/ 	.word	index@(_ZN2at6native18elementwise_kernelILi128ELi4EZNS0_22gpu_kernel_impl_nocastINS0_13AUnaryFunctorIsssZZZNS0_18rshift_kernel_cudaERNS_18TensorIteratorBaseEENKUlvE_clEvENKUlvE3_clEvEUlssE_EEEEvS5_RKT_EUliE_EEviT1_)
        /*1478*/ 	.word	0x00000000


	//----- nvinfo : EIATTR_MIN_STACK_SIZE
	.align		4
.L_913:
        /*147c*/ 	.byte	0x04, 0x12
        /*147e*/ 	.short	(.L_915 - .L_914)
	.align		4
.L_914:
        /*1480*/ 	.word	index@(_ZN2at6native27unrolled_elementwise_kernelINS0_13AUnaryFunctorIsssZZZNS0_18rshift_kernel_cudaERNS_18TensorIteratorBaseEENKUlvE_clEvENKUlvE3_clEvEUlssE_EESt5arrayIPcLm2EELi4E23TrivialOffsetCalculatorILi1EjESD_NS0_6memory15LoadWithoutCastENSE_16StoreWithoutCastEEEviT_T0_T2_T3_T4_T5_)
        /*1484*/ 	.word	0x00000000


	//----- nvinfo : EIATTR_MIN_STACK_SIZE
	.align		4
.L_915:
        /*1488*/ 	.byte	0x04, 0x12
        /*148a*/ 	.short	(.L_917 - .L_916)
	.align		4
.L_916:
        /*148c*/ 	.word	index@(_ZN2at6native29vectorized_elementwise_kernelILi2ENS0_13AUnaryFunctorIsssZZZNS0_18rshift_kernel_cudaERNS_18TensorIteratorBaseEENKUlvE_clEvENKUlvE3_clEvEUlssE_EESt5arrayIPcLm2EEEEviT0_T1_)
        /*1490*/ 	.word	0x00000000


	//----- nvinfo : EIATTR_MIN_STACK_SIZE
	.align		4
.L_917:
        /*1494*/ 	.byte	0x04, 0x12
        /*1496*/ 	.short	(.L_919 - .L_918)
	.align		4
.L_918:
        /*1498*/ 	.word	index@(_ZN2at6native29vectorized_elementwise_kernelILi4ENS0_13AUnaryFunctorIsssZZZNS0_18rshift_kernel_cudaERNS_18TensorIteratorBaseEENKUlvE_clEvENKUlvE3_clEvEUlssE_EESt5arrayIPcLm2EEEEviT0_T1_)
        /*149c*/ 	.word	0x00000000


	//----- nvinfo : EIATTR_MIN_STACK_SIZE
	.align		4
.L_919:
        /*14a0*/ 	.byte	0x04, 0x12
        /*14a2*/ 	.short	(.L_921 - .L_920)
	.align		4
.L_920:
        /*14a4*/ 	.word	index@(_ZN2at6native29vectorized_elementwise_kernelILi8ENS0_13AUnaryFunctorIsssZZZNS0_18rshift_kernel_cudaERNS_18TensorIteratorBaseEENKUlvE_clEvENKUlvE3_clEvEUlssE_EESt5arrayIPcLm2EEEEviT0_T1_)
        /*14a8*/ 	.word	0x00000000


	//----- nvinfo : EIATTR_MIN_STACK_SIZE
	.align		4
.L_921:
        /*14ac*/ 	.byte	0x04, 0x12
        /*14ae*/ 	.short	(.L_923 - .L_922)
	.align		4
.L_922:
        /*14b0*/ 	.word	index@(_ZN2at6native18elementwise_kernelILi128ELi4EZNS0_15gpu_kernel_implINS0_13BinaryFunctorIlllZZZNS0_18rshift_kernel_cudaERNS_18TensorIteratorBaseEENKUlvE_clEvENKUlvE2_clEvEUlllE_EEEEvS5_RKT_EUliE_EEviT1_)
        /*14b4*/ 	.word	0x00000000


	//----- nvinfo : EIATTR_MIN_STACK_SIZE
	.align		4
.L_923:
        /*14b8*/ 	.byte	0x04, 0x12
        /*14ba*/ 	.short	(.L_925 - .L_924)
	.align		4
.L_924:
        /*14bc*/ 	.word	index@(_ZN2at6native27unrolled_elementwise_kernelINS0_13BinaryFunctorIlllZZZNS0_18rshift_kernel_cudaERNS_18TensorIteratorBaseEENKUlvE_clEvENKUlvE2_clEvEUlllE_EESt5arrayIPcLm3EELi4E23TrivialOffsetCalculatorILi2EjESC_ILi1EjENS0_6memory12LoadWithCastILi2EEENSF_13StoreWithCastILi1EEEEEviT_T0_T2_T3_T4_T5_)
        /*14c0*/ 	.word	0x00000000


	//----- nvinfo : EIATTR_MIN_STACK_SIZE
	.align		4
.L_925:
        /*14c4*/ 	.byte	0x04, 0x12
        /*14c6*/ 	.short	(.L_927 - .L_926)
	.align		4
.L_926:
        /*14c8*/ 	.word	index@(_ZN2at6native18elementwise_kernelILi128ELi2EZNS0_22gpu_kernel_impl_nocastINS0_13BinaryFunctorIlllZZZNS0_18rshift_kernel_cudaERNS_18TensorIteratorBaseEENKUlvE_clEvENKUlvE2_clEvEUlllE_EEEEvS5_RKT_EUliE_EEviT1_)
        /*14cc*/ 	.word	0x00000000


	//----- nvinfo : EIATTR_MIN_STACK_SIZE
	.align		4
.L_927:
        /*14d0*/ 	.byte	0x04, 0x12
        /*14d2*/ 	.short	(.L_929 - .L_928)
	.align		4
.L_928:
        /*14d4*/ 	.word	index@(_ZN2at6native27unrolled_elementwise_kernelINS0_13BinaryFunctorIlllZZZNS0_18rshift_kernel_cudaERNS_18TensorIteratorBaseEENKUlvE_clEvENKUlvE2_clEvEUlllE_EESt5arrayIPcLm3EELi4E23TrivialOffsetCalculatorILi2EjESC_ILi1EjENS0_6memory15LoadWithoutCastENSF_16StoreWithoutCastEEEviT_T0_T2_T3_T4_T5_)
        /*14d8*/ 	.word	0x00000000


	//----- nvinfo : EIATTR_MIN_STACK_SIZE
	.align		4
.L_929:
        /*14dc*/ 	.byte	0x04, 0x12
        /*14de*/ 	.short	(.L_931 - .L_930)
	.align		4
.L_930:
        /*14e0*/ 	.word	index@(_ZN2at6native29vectorized_elementwise_kernelILi2ENS0_13BinaryFunctorIlllZZZNS0_18rshift_kernel_cudaERNS_18TensorIteratorBaseEENKUlvE_clEvENKUlvE2_clEvEUlllE_EESt5arrayIPcLm3EEEEviT0_T1_)
        /*14e4*/ 	.word	0x00000000


	//----- nvinfo : EIATTR_MIN_STACK_SIZE
	.align		4
.L_931:
        /*14e8*/ 	.byte	0x04, 0x12
        /*14ea*/ 	.short	(.L_933 - .L_932)
	.align		4
.L_932:
        /*14ec*/ 	.word	index@(_ZN2at6native29vectorized_elementwise_kernelILi4ENS0_13BinaryFunctorIlllZZZNS0_18rshift_kernel_cudaERNS_18TensorIteratorBaseEENKUlvE_clEvENKUlvE2_clEvEUlllE_EESt5arrayIPcLm3EEEEviT0_T1_)
        /*14f0*/ 	.word	0x00000000


	//----- nvinfo : EIATTR_MIN_STACK_SIZE
	.align		4
.L_933:
        /*14f4*/ 	.byte	0x04, 0x12
        /*14f6*/ 	.short	(.L_935 - .L_934)
	.align		4
.L_934:
        /*14f8*/ 	.word	index@(_ZN2at6native29vectorized_elementwise_kernelILi8ENS0_13BinaryFunctorIlllZZZNS0_18rshift_kernel_cudaERNS_18TensorIteratorBaseEENKUlvE_clEvENKUlvE2_clEvEUlllE_EESt5arrayIPcLm3EEEEviT0_T1_)
        /*14fc*/ 	.word	0x00000000


	//----- nvinfo : EIATTR_MIN_STACK_SIZE
	.align		4
.L_935:
        /*1500*/ 	.byte	0x04, 0x12
        /*1502*/ 	.short	(.L_937 - .L_936)
	.align		4
.L_936:
        /*1504*/ 	.word	index@(_ZN2at6native18elementwise_kernelILi128ELi4EZNS0_15gpu_kernel_implINS0_13BUnaryFunctorIlllZZZNS0_18rshift_kernel_cudaERNS_18TensorIteratorBaseEENKUlvE_clEvENKUlvE2_clEvEUlllE_EEEEvS5_RKT_EUliE_EEviT1_)
        /*1508*/ 	.word	0x00000000


	//----- nvinfo : EIATTR_MIN_STACK_SIZE
	.align		4
.L_937:
        /*150c*/ 	.byte	0x04, 0x12
        /*150e*/ 	.short	(.L_939 - .L_938)
	.align		4
.L_938:
        /*1510*/ 	.word	index@(_ZN2at6native27unrolled_elementwise_kernelINS0_13BUnaryFunctorIlllZZZNS0_18rshift_kernel_cudaERNS_18TensorIteratorBaseEENKUlvE_clEvENKUlvE2_clEvEUlllE_EESt5arrayIPcLm2EELi4E23TrivialOffsetCalculatorILi1EjESD_NS0_6memory12LoadWithCastILi1EEENSE_13StoreWithCastILi1EEEEEviT_T0_T2_T3_T4_T5_)
        /*1514*/ 	.word	0x00000000


	//----- nvinfo : EIATTR_MIN_STACK_SIZE
	.align		4
.L_939:
        /*1518*/ 	.byte	0x04, 0x12
        /*151a*/ 	.short	(.L_941 - .L_940)
	.align		4
.L_940:
        /*151c*/ 	.word	index@(_ZN2at6native18elementwise_kernelILi128ELi2EZNS0_22gpu_kernel_impl_nocastINS0_13BUnaryFunctorIlllZZZNS0_18rshift_kernel_cudaERNS_18TensorIteratorBaseEENKUlvE_clEvENKUlvE2_clEvEUlllE_EEEEvS5_RKT_EUliE_EEviT1_)
        /*1520*/ 	.word	0x00000000


	//----- nvinfo : EIATTR_MIN_STACK_SIZE
	.align		4
.L_941:
        /*1524*/ 	.byte	0x04, 0x12
        /*1526*/ 	.short	(.L_943 - .L_942)
	.align		4
.L_942:
        /*1528*/ 	.word	index@(_ZN2at6native27unrolled_elementwise_kernelINS0_13BUnaryFunctorIlllZZZNS0_18rshift_kernel_cudaERNS_18TensorIteratorBaseEENKUlvE_clEvENKUlvE2_clEvEUlllE_EESt5arrayIPcLm2EELi4E23TrivialOffsetCalculatorILi1EjESD_NS0_6memory15LoadWithoutCastENSE_16StoreWithoutCastEEEviT_T0_T2_T3_T4_T5_)
        /*152c*/ 	.word	0x00000000


	//----- nvinfo : EIATTR_MIN_STACK_SIZE
	.align		4
.L_943:
        /*1530*/ 	.byte	0x04, 0x12
        /*1532*/ 	.short	(.L_945 - .L_944)
	.align		4
.L_944:
        /*1534*/ 	.word	index@(_ZN2at6native29vectorized_elementwise_kernelILi2ENS0_13BUnaryFunctorIlllZZZNS0_18rshift_kernel_cudaERNS_18TensorIteratorBaseEENKUlvE_clEvENKUlvE2_clEvEUlllE_EESt5arrayIPcLm2EEEEviT0_T1_)
        /*1538*/ 	.word	0x00000000


	//----- nvinfo : EIATTR_MIN_STACK_SIZE
	.align		4
.L_945:
        /*153c*/ 	.byte	0x04, 0x12
        /*153e*/ 	.short	(.L_947 - .L_946)
	.align		4
.L_946:
        /*1540*/ 	.word	index@(_ZN2at6native29vectorized_elementwise_kernelILi4ENS0_13BUnaryFunctorIlllZZZNS0_18rshift_kernel_cudaERNS_18TensorIteratorBaseEENKUlvE_clEvENKUlvE2_clEvEUlllE_EESt5arrayIPcLm2EEEEviT0_T1_)
        /*1544*/ 	.word	0x00000000


	//----- nvinfo : EIATTR_MIN_STACK_SIZE
	.align		4
.L_947:
        /*1548*/ 	.byte	0x04, 0x12
        /*154a*/ 	.short	(.L_949 - .L_948)
	.align		4
.L_948:
        /*154c*/ 	.word	index@(_ZN2at6native29vectorized_elementwise_kernelILi8ENS0_13BUnaryFunctorIlllZZZNS0_18rshift_kernel_cudaERNS_18TensorIteratorBaseEENKUlvE_clEvENKUlvE2_clEvEUlllE_EESt5arrayIPcLm2EEEEviT0_T1_)
        /*1550*/ 	.word	0x00000000


	//----- nvinfo : EIATTR_MIN_STACK_SIZE
	.align		4
.L_949:
        /*1554*/ 	.byte	0x04, 0x12
        /*1556*/ 	.short	(.L_951 - .L_950)
	.align		4
.L_950:
        /*1558*/ 	.word	index@(_ZN2at6native18elementwise_kernelILi128ELi4EZNS0_15gpu_kernel_implINS0_13AUnaryFunctorIlllZZZNS0_18rshift_kernel_cudaERNS_18TensorIteratorBaseEENKUlvE_clEvENKUlvE2_clEvEUlllE_EEEEvS5_RKT_EUliE_EEviT1_)
        /*155c*/ 	.word	0x00000000


	//----- nvinfo : EIATTR_MIN_STACK_SIZE
	.align		4
.L_951:
        /*1560*/ 	.byte	0x04, 0x12
        /*1562*/ 	.short	(.L_953 - .L_952)
	.align		4
.L_952:
        /*1564*/ 	.word	index@(_ZN2at6native27unrolled_elementwise_kernelINS0_13AUnaryFunctorIlllZZZNS0_18rshift_kernel_cudaERNS_18TensorIteratorBaseEENKUlvE_clEvENKUlvE2_clEvEUlllE_EESt5arrayIPcLm2EELi4E23TrivialOffsetCalculatorILi1EjESD_NS0_6memory12LoadWithCastILi1EEENSE_13StoreWithCastILi1EEEEEviT_T0_T2_T3_T4_T5_)
        /*1568*/ 	.word	0x00000000


	//----- nvinfo : EIATTR_MIN_STACK_SIZE
	.align		4
.L_953:
        /*156c*/ 	.byte	0x04, 0x12
        /*156e*/ 	.short	(.L_955 - .L_954)
	.align		4
.L_954:
        /*1570*/ 	.word	index@(_ZN2at6native18elementwise_kernelILi128ELi2EZNS0_22gpu_kernel_impl_nocastINS0_13AUnaryFunctorIlllZZZNS0_18rshift_kernel_cudaERNS_18TensorIteratorBaseEENKUlvE_clEvENKUlvE2_clEvEUlllE_EEEEvS5_RKT_EUliE_EEviT1_)
        /*1574*/ 	.word	0x00000000


	//----- nvinfo : EIATTR_MIN_STACK_SIZE
	.align		4
.L_955:
        /*1578*/ 	.byte	0x04, 0x12
        /*157a*/ 	.short	(.L_957 - .L_956)
	.align		4
.L_956:
        /*157c*/ 	.word	index@(_ZN2at6native27unrolled_elementwise_kernelINS0_13AUnaryFunctorIlllZZZNS0_18rshift_kernel_cudaERNS_18TensorIteratorBaseEENKUlvE_clEvENKUlvE2_clEvEUlllE_EESt5arrayIPcLm2EELi4E23TrivialOffsetCalculatorILi1EjESD_NS0_6memory15LoadWithoutCastENSE_16StoreWithoutCastEEEviT_T0_T2_T3_T4_T5_)
        /*1580*/ 	.word	0x00000000


	//----- nvinfo : EIATTR_MIN_STACK_SIZE
	.align		4
.L_957:
        /*1584*/ 	.byte	0x04, 0x12
        /*1586*/ 	.short	(.L_959 - .L_958)
	.align		4
.L_958:
        /*1588*/ 	.word	index@(_ZN2at6native29vectorized_elementwise_kernelILi2ENS0_13AUnaryFunctorIlllZZZNS0_18rshift_kernel_cudaERNS_18TensorIteratorBaseEENKUlvE_clEvENKUlvE2_clEvEUlllE_EESt5arrayIPcLm2EEEEviT0_T1_)
        /*158c*/ 	.word	0x00000000


	//----- nvinfo : EIATTR_MIN_STACK_SIZE
	.align		4
.L_959:
        /*1590*/ 	.byte	0x04, 0x12
        /*1592*/ 	.short	(.L_961 - .L_960)
	.align		4
.L_960:
        /*1594*/ 	.word	index@(_ZN2at6native29vectorized_elementwise_kernelILi4ENS0_13AUnaryFunctorIlllZZZNS0_18rshift_kernel_cudaERNS_18TensorIteratorBaseEENKUlvE_clEvENKUlvE2_clEvEUlllE_EESt5arrayIPcLm2EEEEviT0_T1_)
        /*1598*/ 	.word	0x00000000


	//----- nvinfo : EIATTR_MIN_STACK_SIZE
	.align		4
.L_961:
        /*159c*/ 	.byte	0x04, 0x12
        /*159e*/ 	.short	(.L_963 - .L_962)
	.align		4
.L_962:
        /*15a0*/ 	.word	index@(_ZN2at6native29vectorized_elementwise_kernelILi8ENS0_13AUnaryFunctorIlllZZZNS0_18rshift_kernel_cudaERNS_18TensorIteratorBaseEENKUlvE_clEvENKUlvE2_clEvEUlllE_EESt5arrayIPcLm2EEEEviT0_T1_)
        /*15a4*/ 	.word	0x00000000


	//----- nvinfo : EIATTR_MIN_STACK_SIZE
	.align		4
.L_963:
        /*15a8*/ 	.byte	0x04, 0x12
        /*15aa*/ 	.short	(.L_965 - .L_964)
	.align		4
.L_964:
        /*15ac*/ 	.word	index@(_ZN2at6native18elementwise_kernelILi128ELi4EZNS0_15gpu_kernel_implINS0_13BinaryFunctorIiiiZZZNS0_18rshift_kernel_cudaERNS_18TensorIteratorBaseEENKUlvE_clEvENKUlvE1_clEvEUliiE_EEEEvS5_RKT_EUliE_EEviT1_)
        /*15b0*/ 	.word	0x00000000


	//----- nvinfo : EIATTR_MIN_STACK_SIZE
	.align		4
.L_965:
        /*15b4*/ 	.byte	0x04, 0x12
        /*15b6*/ 	.short	(.L_967 - .L_966)
	.align		4
.L_966:
        /*15b8*/ 	.word	index@(_ZN2at6native27unrolled_elementwise_kernelINS0_13BinaryFunctorIiiiZZZNS0_18rshift_kernel_cudaERNS_18TensorIteratorBaseEENKUlvE_clEvENKUlvE1_clEvEUliiE_EESt5arrayIPcLm3EELi4E23TrivialOffsetCalculatorILi2EjESC_ILi1EjENS0_6memory12LoadWithCastILi2EEENSF_13StoreWithCastILi1EEEEEviT_T0_T2_T3_T4_T5_)
        /*15bc*/ 	.word	0x00000000


	//----- nvinfo : EIATTR_MIN_STACK_SIZE
	.align		4
.L_967:
        /*15c0*/ 	.byte	0x04, 0x12
        /*15c2*/ 	.short	(.L_969 - .L_968)
	.align		4
.L_968:
        /*15c4*/ 	.word	index@(_ZN2at6native18elementwise_kernelILi128ELi2EZNS0_22gpu_kernel_impl_nocastINS0_13BinaryFunctorIiiiZZZNS0_18rshift_kernel_cudaERNS_18TensorIteratorBaseEENKUlvE_clEvENKUlvE1_clEvEUliiE_EEEEvS5_RKT_EUliE_EEviT1_)
        /*15c8*/ 	.word	0x00000000


	//----- nvinfo : EIATTR_MIN_STACK_SIZE
	.align		4
.L_969:
        /*15cc*/ 	.byte	0x04, 0x12
        /*15ce*/ 	.short	(.L_971 - .L_970)
	.align		4
.L_970:
        /*15d0*/ 	.word	index@(_ZN2at6native27unrolled_elementwise_kernelINS0_13BinaryFunctorIiiiZZZNS0_18rshift_kernel_cudaERNS_18TensorIteratorBaseEENKUlvE_clEvENKUlvE1_clEvEUliiE_EESt5arrayIPcLm3EELi4E23TrivialOffsetCalculatorILi2EjESC_ILi1EjENS0_6memory15LoadWithoutCastENSF_16StoreWithoutCastEEEviT_T0_T2_T3_T4_T5_)
        /*15d4*/ 	.word	0x00000000


	//----- nvinfo : EIATTR_MIN_STACK_SIZE
	.align		4
.L_971:
        /*15d8*/ 	.byte	0x04, 0x12
        /*15da*/ 	.short	(.L_973 - .L_972)
	.align		4
.L_972:
        /*15dc*/ 	.word	index@(_ZN2at6native29vectorized_elementwise_kernelILi2ENS0_13BinaryFunctorIiiiZZZNS0_18rshift_kernel_cudaERNS_18TensorIteratorBaseEENKUlvE_clEvENKUlvE1_clEvEUliiE_EESt5arrayIPcLm3EEEEviT0_T1_)
        /*15e0*/ 	.word	0x00000000


	//----- nvinfo : EIATTR_MIN_STACK_SIZE
	.align		4
.L_973:
        /*15e4*/ 	.byte	0x04, 0x12
        /*15e6*/ 	.short	(.L_975 - .L_974)
	.align		4
.L_974:
        /*15e8*/ 	.word	index@(_ZN2at6native29vectorized_elementwise_kernelILi4ENS0_13BinaryFunctorIiiiZZZNS0_18rshift_kernel_cudaERNS_18TensorIteratorBaseEENKUlvE_clEvENKUlvE1_clEvEUliiE_EESt5arrayIPcLm3EEEEviT0_T1_)
        /*15ec*/ 	.word	0x00000000


	//----- nvinfo : EIATTR_MIN_STACK_SIZE
	.align		4
.L_975:
        /*15f0*/ 	.byte	0x04, 0x12
        /*15f2*/ 	.short	(.L_977 - .L_976)
	.align		4
.L_976:
        /*15f4*/ 	.word	index@(_ZN2at6native29vectorized_elementwise_kernelILi8ENS0_13BinaryFunctorIiiiZZZNS0_18rshift_kernel_cudaERNS_18TensorIteratorBaseEENKUlvE_clEvENKUlvE1_clEvEUliiE_EESt5arrayIPcLm3EEEEviT0_T1_)
        /*15f8*/ 	.word	0x00000000


	//----- nvinfo : EIATTR_MIN_STACK_SIZE
	.align		4
.L_977:
        /*15fc*/ 	.byte	0x04, 0x12
        /*15fe*/ 	.short	(.L_979 - .L_978)
	.align		4
.L_978:
        /*1600*/ 	.word	index@(_ZN2at6native18elementwise_kernelILi128ELi4EZNS0_15gpu_kernel_implINS0_13BUnaryFunctorIiiiZZZNS0_18rshift_kernel_cudaERNS_18TensorIteratorBaseEENKUlvE_clEvENKUlvE1_clEvEUliiE_EEEEvS5_RKT_EUliE_EEviT1_)
        /*1604*/ 	.word	0x00000000


	//----- nvinfo : EIATTR_MIN_STACK_SIZE
	.align		4
.L_979:
        /*1608*/ 	.byte	0x04, 0x12
        /*160a*/ 	.short	(.L_981 - .L_980)
	.align		4
.L_980:
        /*160c*/ 	.word	index@(_ZN2at6native27unrolled_elementwise_kernelINS0_13BUnaryFunctorIiiiZZZNS0_18rshift_kernel_cudaERNS_18TensorIteratorBaseEENKUlvE_clEvENKUlvE1_clEvEUliiE_EESt5arrayIPcLm2EELi4E23TrivialOffsetCalculatorILi1EjESD_NS0_6memory12LoadWithCastILi1EEENSE_13StoreWithCastILi1EEEEEviT_T0_T2_T3_T4_T5_)
        /*1610*/ 	.word	0x00000000


	//----- nvinfo : EIATTR_MIN_STACK_SIZE
	.align		4
.L_981:
        /*1614*/ 	.byte	0x04, 0x12
        /*1616*/ 	.short	(.L_983 - .L_982)
	.align		4
.L_982:
        /*1618*/ 	.word	index@(_ZN2at6native18elementwise_kernelILi128ELi2EZNS0_22gpu_kernel_impl_nocastINS0_13BUnaryFunctorIiiiZZZNS0_18rshift_kernel_cudaERNS_18TensorIteratorBaseEENKUlvE_clEvENKUlvE1_clEvEUliiE_EEEEvS5_RKT_EUliE_EEviT1_)
        /*161c*/ 	.word	0x00000000


	//----- nvinfo : EIATTR_MIN_STACK_SIZE
	.align		4
.L_983:
        /*1620*/ 	.byte	0x04, 0x12
        /*1622*/ 	.short	(.L_985 - .L_984)
	.align		4
.L_984:
        /*1624*/ 	.word	index@(_ZN2at6native27unrolled_elementwise_kernelINS0_13BUnaryFunctorIiiiZZZNS0_18rshift_kernel_cudaERNS_18TensorIteratorBaseEENKUlvE_clEvENKUlvE1_clEvEUliiE_EESt5arrayIPcLm2EELi4E23TrivialOffsetCalculatorILi1EjESD_NS0_6memory15LoadWithoutCastENSE_16StoreWithoutCastEEEviT_T0_T2_T3_T4_T5_)
        /*1628*/ 	.word	0x00000000


	//----- nvinfo : EIATTR_MIN_STACK_SIZE
	.align		4
.L_985:
        /*162c*/ 	.byte	0x04, 0x12
        /*162e*/ 	.short	(.L_987 - .L_986)
	.align		4
.L_986:
        /*1630*/ 	.word	index@(_ZN2at6native29vectorized_elementwise_kernelILi2ENS0_13BUnaryFunctorIiiiZZZNS0_18rshift_kernel_cudaERNS_18TensorIteratorBaseEENKUlvE_clEvENKUlvE1_clEvEUliiE_EESt5arrayIPcLm2EEEEviT0_T1_)
        /*1634*/ 	.word	0x00000000


	//----- nvinfo : EIATTR_MIN_STACK_SIZE
	.align		4
.L_987:
        /*1638*/ 	.byte	0x04, 0x12
        /*163a*/ 	.short	(.L_989 - .L_988)
	.align		4
.L_988:
        /*163c*/ 	.word	index@(_ZN2at6native29vectorized_elementwise_kernelILi4ENS0_13BUnaryFunctorIiiiZZZNS0_18rshift_kernel_cudaERNS_18TensorIteratorBaseEENKUlvE_clEvENKUlvE1_clEvEUliiE_EESt5arrayIPcLm2EEEEviT0_T1_)
        /*1640*/ 	.word	0x00000000


	//----- nvinfo : EIATTR_MIN_STACK_SIZE
	.align		4
.L_989:
        /*1644*/ 	.byte	0x04, 0x12
        /*1646*/ 	.short	(.L_991 - .L_990)
	.align		4
.L_990:
        /*1648*/ 	.word	index@(_ZN2at6native29vectorized_elementwise_kernelILi8ENS0_13BUnaryFunctorIiiiZZZNS0_18rshift_kernel_cudaERNS_18TensorIteratorBaseEENKUlvE_clEvENKUlvE1_clEvEUliiE_EESt5arrayIPcLm2EEEEviT0_T1_)
        /*164c*/ 	.word	0x00000000


	//----- nvinfo : EIATTR_MIN_STACK_SIZE
	.align		4
.L_991:
        /*1650*/ 	.byte	0x04, 0x12
        /*1652*/ 	.short	(.L_993 - .L_992)
	.align		4
.L_992:
        /*1654*/ 	.word	index@(_ZN2at6native18elementwise_kernelILi128ELi4EZNS0_15gpu_kernel_implINS0_13AUnaryFunctorIiiiZZZNS0_18rshift_kernel_cudaERNS_18TensorIteratorBaseEENKUlvE_clEvENKUlvE1_clEvEUliiE_EEEEvS5_RKT_EUliE_EEviT1_)
        /*1658*/ 	.word	0x00000000


	//----- nvinfo : EIATTR_MIN_STACK_SIZE
	.align		4
.L_993:
        /*165c*/ 	.byte	0x04, 0x12
        /*165e*/ 	.short	(.L_995 - .L_994)
	.align		4
.L_994:
        /*1660*/ 	.word	index@(_ZN2at6native27unrolled_elementwise_kernelINS0_13AUnaryFunctorIiiiZZZNS0_18rshift_kernel_cudaERNS_18TensorIteratorBaseEENKUlvE_clEvENKUlvE1_clEvEUliiE_EESt5arrayIPcLm2EELi4E23TrivialOffsetCalculatorILi1EjESD_NS0_6memory12LoadWithCastILi1EEENSE_13StoreWithCastILi1EEEEEviT_T0_T2_T3_T4_T5_)
        /*1664*/ 	.word	0x00000000


	//----- nvinfo : EIATTR_MIN_STACK_SIZE
	.align		4
.L_995:
        /*1668*/ 	.byte	0x04, 0x12
        /*166a*/ 	.short	(.L_997 - .L_996)
	.align		4
.L_996:
        /*166c*/ 	.word	index@(_ZN2at6native18elementwise_kernelILi128ELi2EZNS0_22gpu_kernel_impl_nocastINS0_13AUnaryFunctorIiiiZZZNS0_18rshift_kernel_cudaERNS_18TensorIteratorBaseEENKUlvE_clEvENKUlvE1_clEvEUliiE_EEEEvS5_RKT_EUliE_EEviT1_)
        /*1670*/ 	.word	0x00000000


	//----- nvinfo : EIATTR_MIN_STACK_SIZE
	.align		4
.L_997:
        /*1674*/ 	.byte	0x04, 0x12
        /*1676*/ 	.short	(.L_999 - .L_998)
	.align		4
.L_998:
        /*1678*/ 	.word	index@(_ZN2at6native27unrolled_elementwise_kernelINS0_13AUnaryFunctorIiiiZZZNS0_18rshift_kernel_cudaERNS_18TensorIteratorBaseEENKUlvE_clEvENKUlvE1_clEvEUliiE_EESt5arrayIPcLm2EELi4E23TrivialOffsetCalculatorILi1EjESD_NS0_6memory15LoadWithoutCastENSE_16StoreWithoutCastEEEviT_T0_T2_T3_T4_T5_)
        /*167c*/ 	.word	0x00000000


	//----- nvinfo : EIATTR_MIN_STACK_SIZE
	.align		4
.L_999:
        /*1680*/ 	.byte	0x04, 0x12
        /*1682*/ 	.short	(.L_1001 - .L_1000)
	.align		4
.L_1000:
        /*1684*/ 	.word	index@(_ZN2at6native29vectorized_elementwise_kernelILi2ENS0_13AUnaryFunctorIiiiZZZNS0_18rshift_kernel_cudaERNS_18TensorIteratorBaseEENKUlvE_clEvENKUlvE1_clEvEUliiE_EESt5arrayIPcLm2EEEEviT0_T1_)
        /*1688*/ 	.word	0x00000000


	//----- nvinfo : EIATTR_MIN_STACK_SIZE
	.align		4
.L_1001:
        /*168c*/ 	.byte	0x04, 0x12
        /*168e*/ 	.short	(.L_1003 - .L_1002)
	.align		4
.L_1002:
        /*1690*/ 	.word	index@(_ZN2at6native29vectorized_elementwise_kernelILi4ENS0_13AUnaryFunctorIiiiZZZNS0_18rshift_kernel_cudaERNS_18TensorIteratorBaseEENKUlvE_clEvENKUlvE1_clEvEUliiE_EESt5arrayIPcLm2EEEEviT0_T1_)
        /*1694*/ 	.word	0x00000000


	//----- nvinfo : EIATTR_MIN_STACK_SIZE
	.align		4
.L_1003:
        /*1698*/ 	.byte	0x04, 0x12
        /*169a*/ 	.short	(.L_1005 - .L_1004)
	.align		4
.L_1004:
        /*169c*/ 	.word	index@(_ZN2at6native29vectorized_elementwise_kernelILi8ENS0_13AUnaryFunctorIiiiZZZNS0_18rshift_kernel_cudaERNS_18TensorIteratorBaseEENKUlvE_clEvENKUlvE1_clEvEUliiE_EESt5arrayIPcLm2EEEEviT0_T1_)
        /*16a0*/ 	.word	0x00000000


	//----- nvinfo : EIATTR_MIN_STACK_SIZE
	.align		4
.L_1005:
        /*16a4*/ 	.byte	0x04, 0x12
        /*16a6*/ 	.short	(.L_1007 - .L_1006)
	.align		4
.L_1006:
        /*16a8*/ 	.word	index@(_ZN2at6native18elementwise_kernelILi128ELi4EZNS0_15gpu_kernel_implINS0_13BinaryFunctorIaaaZZZNS0_18rshift_kernel_cudaERNS_18TensorIteratorBaseEENKUlvE_clEvENKUlvE0_clEvEUlaaE_EEEEvS5_RKT_EUliE_EEviT1_)
        /*16ac*/ 	.word	0x00000000


	//----- nvinfo : EIATTR_MIN_STACK_SIZE
	.align		4
.L_1007:
        /*16b0*/ 	.byte	0x04, 0x12
        /*16b2*/ 	.short	(.L_1009 - .L_1008)
	.align		4
.L_1008:
        /*16b4*/ 	.word	index@(_ZN2at6native27unrolled_elementwise_kernelINS0_13BinaryFunctorIaaaZZZNS0_18rshift_kernel_cudaERNS_18TensorIteratorBaseEENKUlvE_clEvENKUlvE0_clEvEUlaaE_EESt5arrayIPcLm3EELi4E23TrivialOffsetCalculatorILi2EjESC_ILi1EjENS0_6memory12LoadWithCastILi2EEENSF_13StoreWithCastILi1EEEEEviT_T0_T2_T3_T4_T5_)
        /*16b8*/ 	.word	0x00000000


	//----- nvinfo : EIATTR_MIN_STACK_SIZE
	.align		4
.L_1009:
        /*16bc*/ 	.byte	0x04, 0x12
        /*16be*/ 	.short	(.L_1011 - .L_1010)
	.align		4
.L_1010:
        /*16c0*/ 	.word	index@(_ZN2at6native18elementwise_kernelILi128ELi4EZNS0_22gpu_kernel_impl_nocastINS0_13BinaryFunctorIaaaZZZNS0_18rshift_kernel_cudaERNS_18TensorIteratorBaseEENKUlvE_clEvENKUlvE0_clEvEUlaaE_EEEEvS5_RKT_EUliE_EEviT1_)
        /*16c4*/ 	.word	0x00000000


	//----- nvinfo : EIATTR_MIN_STACK_SIZE
	.align		4
.L_1011:
        /*16c8*/ 	.byte	0x04, 0x12
        /*16ca*/ 	.short	(.L_1013 - .L_1012)
	.align		4
.L_1012:
        /*16cc*/ 	.word	index@(_ZN2at6native27unrolled_elementwise_kernelINS0_13BinaryFunctorIaaaZZZNS0_18rshift_kernel_cudaERNS_18TensorIteratorBaseEENKUlvE_clEvENKUlvE0_clEvEUlaaE_EESt5arrayIPcLm3EELi4E23TrivialOffsetCalculatorILi2EjESC_ILi1EjENS0_6memory15LoadWithoutCastENSF_16StoreWithoutCastEEEviT_T0_T2_T3_T4_T5_)
        /*16d0*/ 	.word	0x00000000


	//----- nvinfo : EIATTR_MIN_STACK_SIZE
	.align		4
.L_1013:
        /*16d4*/ 	.byte	0x04, 0x12
        /*16d6*/ 	.short	(.L_1015 - .L_1014)
	.align		4
.L_1014:
        /*16d8*/ 	.word	index@(_ZN2at6native29vectorized_elementwise_kernelILi2ENS0_13BinaryFunctorIaaaZZZNS0_18rshift_kernel_cudaERNS_18TensorIteratorBaseEENKUlvE_clEvENKUlvE0_clEvEUlaaE_EESt5arrayIPcLm3EEEEviT0_T1_)
        /*16dc*/ 	.word	0x00000000


	//----- nvinfo : EIATTR_MIN_STACK_SIZE
	.align		4
.L_1015:
        /*16e0*/ 	.byte	0x04, 0x12
        /*16e2*/ 	.short	(.L_1017 - .L_1016)
	.align		4
.L_1016:
        /*16e4*/ 	.word	index@(_ZN2at6native29vectorized_elementwise_kernelILi4ENS0_13BinaryFunctorIaaaZZZNS0_18rshift_kernel_cudaERNS_18TensorIteratorBaseEENKUlvE_clEvENKUlvE0_clEvEUlaaE_EESt5arrayIPcLm3EEEEviT0_T1_)
        /*16e8*/ 	.word	0x00000000


	//----- nvinfo : EIATTR_MIN_STACK_SIZE
	.align		4
.L_1017:
        /*16ec*/ 	.byte	0x04, 0x12
        /*16ee*/ 	.short	(.L_1019 - .L_1018)
	.align		4
.L_1018:
        /*16f0*/ 	.word	index@(_ZN2at6native29vectorized_elementwise_kernelILi8ENS0_13BinaryFunctorIaaaZZZNS0_18rshift_kernel_cudaERNS_18TensorIteratorBaseEENKUlvE_clEvENKUlvE0_clEvEUlaaE_EESt5arrayIPcLm3EEEEviT0_T1_)
        /*16f4*/ 	.word	0x00000000


	//----- nvinfo : EIATTR_MIN_STACK_SIZE
	.align		4
.L_1019:
        /*16f8*/ 	.byte	0x04, 0x12
        /*16fa*/ 	.short	(.L_1021 - .L_1020)
	.align		4
.L_1020:
        /*16fc*/ 	.word	index@(_ZN2at6native18elementwise_kernelILi128ELi4EZNS0_15gpu_kernel_implINS0_13BUnaryFunctorIaaaZZZNS0_18rshift_kernel_cudaERNS_18TensorIteratorBaseEENKUlvE_clEvENKUlvE0_clEvEUlaaE_EEEEvS5_RKT_EUliE_EEviT1_)
        /*1700*/ 	.word	0x00000000


	//----- nvinfo : EIATTR_MIN_STACK_SIZE
	.align		4
.L_1021:
        /*1704*/ 	.byte	0x04, 0x12
        /*1706*/ 	.short	(.L_1023 - .L_1022)
	.align		4
.L_1022:
        /*1708*/ 	.word	index@(_ZN2at6native27unrolled_elementwise_kernelINS0_13BUnaryFunctorIaaaZZZNS0_18rshift_kernel_cudaERNS_18TensorIteratorBaseEENKUlvE_clEvENKUlvE0_clEvEUlaaE_EESt5arrayIPcLm2EELi4E23TrivialOffsetCalculatorILi1EjESD_NS0_6memory12LoadWithCastILi1EEENSE_13StoreWithCastILi1EEEEEviT_T0_T2_T3_T4_T5_)
        /*170c*/ 	.word	0x00000000


	//----- nvinfo : EIATTR_MIN_STACK_SIZE
	.align		4
.L_1023:
        /*1710*/ 	.byte	0x04, 0x12
        /*1712*/ 	.short	(.L_1025 - .L_1024)
	.align		4
.L_1024:
        /*1714*/ 	.word	index@(_ZN2at6native18elementwise_kernelILi128ELi4EZNS0_22gpu_kernel_impl_nocastINS0_13BUnaryFunctorIaaaZZZNS0_18rshift_kernel_cudaERNS_18TensorIteratorBaseEENKUlvE_clEvENKUlvE0_clEvEUlaaE_EEEEvS5_RKT_EUliE_EEviT1_)
        /*1718*/ 	.word	0x00000000


	//----- nvinfo : EIATTR_MIN_STACK_SIZE
	.align		4
.L_1025:
        /*171c*/ 	.byte	0x04, 0x12
        /*171e*/ 	.short	(.L_1027 - .L_1026)
	.align		4
.L_1026:
        /*1720*/ 	.word	index@(_ZN2at6native27unrolled_elementwise_kernelINS0_13BUnaryFunctorIaaaZZZNS0_18rshift_kernel_cudaERNS_18TensorIteratorBaseEENKUlvE_clEvENKUlvE0_clEvEUlaaE_EESt5arrayIPcLm2EELi4E23TrivialOffsetCalculatorILi1EjESD_NS0_6memory15LoadWithoutCastENSE_16StoreWithoutCastEEEviT_T0_T2_T3_T4_T5_)
        /*1724*/ 	.word	0x00000000


	//----- nvinfo : EIATTR_MIN_STACK_SIZE
	.align		4
.L_1027:
        /*1728*/ 	.byte	0x04, 0x12
        /*172a*/ 	.short	(.L_1029 - .L_1028)
	.align		4
.L_1028:
        /*172c*/ 	.word	index@(_ZN2at6native29vectorized_elementwise_kernelILi2ENS0_13BUnaryFunctorIaaaZZZNS0_18rshift_kernel_cudaERNS_18TensorIteratorBaseEENKUlvE_clEvENKUlvE0_clEvEUlaaE_EESt5arrayIPcLm2EEEEviT0_T1_)
        /*1730*/ 	.word	0x00000000


	//----- nvinfo : EIATTR_MIN_STACK_SIZE
	.align		4
.L_1029:
        /*1734*/ 	.byte	0x04, 0x12
        /*1736*/ 	.short	(.L_1031 - .L_1030)
	.align		4
.L_1030:
        /*1738*/ 	.word	index@(_ZN2at6native29vectorized_elementwise_kernelILi4ENS0_13BUnaryFunctorIaaaZZZNS0_18rshift_kernel_cudaERNS_18TensorIteratorBaseEENKUlvE_clEvENKUlvE0_clEvEUlaaE_EESt5arrayIPcLm2EEEEviT0_T1_)
        /*173c*/ 	.word	0x00000000


	//----- nvinfo : EIATTR_MIN_STACK_SIZE
	.align		4
.L_1031:
        /*1740*/ 	.byte	0x04, 0x12
        /*1742*/ 	.short	(.L_1033 - .L_1032)
	.align		4
.L_1032:
        /*1744*/ 	.word	index@(_ZN2at6native29vectorized_elementwise_kernelILi8ENS0_13BUnaryFunctorIaaaZZZNS0_18rshift_kernel_cudaERNS_18TensorIteratorBaseEENKUlvE_clEvENKUlvE0_clEvEUlaaE_EESt5arrayIPcLm2EEEEviT0_T1_)
        /*1748*/ 	.word	0x00000000


	//----- nvinfo : EIATTR_MIN_STACK_SIZE
	.align		4
.L_1033:
        /*174c*/ 	.byte	0x04, 0x12
        /*174e*/ 	.short	(.L_1035 - .L_1034)
	.align		4
.L_1034:
        /*1750*/ 	.word	index@(_ZN2at6native18elementwise_kernelILi128ELi4EZNS0_15gpu_kernel_implINS0_13AUnaryFunctorIaaaZZZNS0_18rshift_kernel_cudaERNS_18TensorIteratorBaseEENKUlvE_clEvENKUlvE0_clEvEUlaaE_EEEEvS5_RKT_EUliE_EEviT1_)
        /*1754*/ 	.word	0x00000000


	//----- nvinfo : EIATTR_MIN_STACK_SIZE
	.align		4
.L_1035:
        /*1758*/ 	.byte	0x04, 0x12
        /*175a*/ 	.short	(.L_1037 - .L_1036)
	.align		4
.L_1036:
        /*175c*/ 	.word	index@(_ZN2at6native27unrolled_elementwise_kernelINS0_13AUnaryFunctorIaaaZZZNS0_18rshift_kernel_cudaERNS_18TensorIteratorBaseEENKUlvE_clEvENKUlvE0_clEvEUlaaE_EESt5arrayIPcLm2EELi4E23TrivialOffsetCalculatorILi1EjESD_NS0_6memory12LoadWithCastILi1EEENSE_13StoreWithCastILi1EEEEEviT_T0_T2_T3_T4_T5_)
        /*1760*/ 	.word	0x00000000


	//----- nvinfo : EIATTR_MIN_STACK_SIZE
	.align		4
.L_1037:
        /*1764*/ 	.byte	0x04, 0x12
        /*1766*/ 	.short	(.L_1039 - .L_1038)
	.align		4
.L_1038:
        /*1768*/ 	.word	index@(_ZN2at6native18elementwise_kernelILi128ELi4EZNS0_22gpu_kernel_impl_nocastINS0_13AUnaryFunctorIaaaZZZNS0_18rshift_kernel_cudaERNS_18TensorIteratorBaseEENKUlvE_clEvENKUlvE0_clEvEUlaaE_EEEEvS5_RKT_EUliE_EEviT1_)
        /*176c*/ 	.word	0x00000000


	//----- nvinfo : EIATTR_MIN_STACK_SIZE
	.align		4
.L_1039:
        /*1770*/ 	.byte	0x04, 0x12
        /*1772*/ 	.short	(.L_1041 - .L_1040)
	.align		4
.L_1040:
        /*1774*/ 	.word	index@(_ZN2at6native27unrolled_elementwise_kernelINS0_13AUnaryFunctorIaaaZZZNS0_18rshift_kernel_cudaERNS_18TensorIteratorBaseEENKUlvE_clEvENKUlvE0_clEvEUlaaE_EESt5arrayIPcLm2EELi4E23TrivialOffsetCalculatorILi1EjESD_NS0_6memory15LoadWithoutCastENSE_16StoreWithoutCastEEEviT_T0_T2_T3_T4_T5_)
        /*1778*/ 	.word	0x00000000


	//----- nvinfo : EIATTR_MIN_STACK_SIZE
	.align		4
.L_1041:
        /*177c*/ 	.byte	0x04, 0x12
        /*177e*/ 	.short	(.L_1043 - .L_1042)
	.align		4
.L_1042:
        /*1780*/ 	.word	index@(_ZN2at6native29vectorized_elementwise_kernelILi2ENS0_13AUnaryFunctorIaaaZZZNS0_18rshift_kernel_cudaERNS_18TensorIteratorBaseEENKUlvE_clEvENKUlvE0_clEvEUlaaE_EESt5arrayIPcLm2EEEEviT0_T1_)
        /*1784*/ 	.word	0x00000000


	//----- nvinfo : EIATTR_MIN_STACK_SIZE
	.align		4
.L_1043:
        /*1788*/ 	.byte	0x04, 0x12
        /*178a*/ 	.short	(.L_1045 - .L_1044)
	.align		4
.L_1044:
        /*178c*/ 	.word	index@(_ZN2at6native29vectorized_elementwise_kernelILi4ENS0_13AUnaryFunctorIaaaZZZNS0_18rshift_kernel_cudaERNS_18TensorIteratorBaseEENKUlvE_clEvENKUlvE0_clEvEUlaaE_EESt5arrayIPcLm2EEEEviT0_T1_)
        /*1790*/ 	.word	0x00000000


	//----- nvinfo : EIATTR_MIN_STACK_SIZE
	.align		4
.L_1045:
        /*1794*/ 	.byte	0x04, 0x12
        /*1796*/ 	.short	(.L_1047 - .L_1046)
	.align		4
.L_1046:
        /*1798*/ 	.word	index@(_ZN2at6native29vectorized_elementwise_kernelILi8ENS0_13AUnaryFunctorIaaaZZZNS0_18rshift_kernel_cudaERNS_18TensorIteratorBaseEENKUlvE_clEvENKUlvE0_clEvEUlaaE_EESt5arrayIPcLm2EEEEviT0_T1_)
        /*179c*/ 	.word	0x00000000


	//----- nvinfo : EIATTR_MIN_STACK_SIZE
	.align		4
.L_1047:
        /*17a0*/ 	.byte	0x04, 0x12
        /*17a2*/ 	.short	(.L_1049 - .L_1048)
	.align		4
.L_1048:
        /*17a4*/ 	.word	index@(_ZN2at6native18elementwise_kernelILi128ELi4EZNS0_15gpu_kernel_implINS0_13BinaryFunctorIhhhZZZNS0_18rshift_kernel_cudaERNS_18TensorIteratorBaseEENKUlvE_clEvENKUlvE_clEvEUlhhE_EEEEvS5_RKT_EUliE_EEviT1_)
        /*17a8*/ 	.word	0x00000000


	//----- nvinfo : EIATTR_MIN_STACK_SIZE
	.align		4
.L_1049:
        /*17ac*/ 	.byte	0x04, 0x12
        /*17ae*/ 	.short	(.L_1051 - .L_1050)
	.align		4
.L_1050:
        /*17b0*/ 	.word	index@(_ZN2at6native27unrolled_elementwise_kernelINS0_13BinaryFunctorIhhhZZZNS0_18rshift_kernel_cudaERNS_18TensorIteratorBaseEENKUlvE_clEvENKUlvE_clEvEUlhhE_EESt5arrayIPcLm3EELi4E23TrivialOffsetCalculatorILi2EjESC_ILi1EjENS0_6memory12LoadWithCastILi2EEENSF_13StoreWithCastILi1EEEEEviT_T0_T2_T3_T4_T5_)
        /*17b4*/ 	.word	0x00000000


	//----- nvinfo : EIATTR_MIN_STACK_SIZE
	.align		4
.L_1051:
        /*17b8*/ 	.byte	0x04, 0x12
        /*17ba*/ 	.short	(.L_1053 - .L_1052)
	.align		4
.L_1052:
        /*17bc*/ 	.word	index@(_ZN2at6native18elementwise_kernelILi128ELi4EZNS0_22gpu_kernel_impl_nocastINS0_13BinaryFunctorIhhhZZZNS0_18rshift_kernel_cudaERNS_18TensorIteratorBaseEENKUlvE_clEvENKUlvE_clEvEUlhhE_EEEEvS5_RKT_EUliE_EEviT1_)
        /*17c0*/ 	.word	0x00000000


	//----- nvinfo : EIATTR_MIN_STACK_SIZE
	.align		4
.L_1053:
        /*17c4*/ 	.byte	0x04, 0x12
        /*17c6*/ 	.short	(.L_1055 - .L_1054)
	.align		4
.L_1054:
        /*17c8*/ 	.word	index@(_ZN2at6native27unrolled_elementwise_kernelINS0_13BinaryFunctorIhhhZZZNS0_18rshift_kernel_cudaERNS_18TensorIteratorBaseEENKUlvE_clEvENKUlvE_clEvEUlhhE_EESt5arrayIPcLm3EELi4E23TrivialOffsetCalculatorILi2EjESC_ILi1EjENS0_6memory15LoadWithoutCastENSF_16StoreWithoutCastEEEviT_T0_T2_T3_T4_T5_)
        /*17cc*/ 	.word	0x00000000


	//----- nvinfo : EIATTR_MIN_STACK_SIZE
	.align		4
.L_1055:
        /*17d0*/ 	.byte	0x04, 0x12
        /*17d2*/ 	.short	(.L_1057 - .L_1056)
	.align		4
.L_1056:
        /*17d4*/ 	.word	index@(_ZN2at6native29vectorized_elementwise_kernelILi2ENS0_13BinaryFunctorIhhhZZZNS0_18rshift_kernel_cudaERNS_18TensorIteratorBaseEENKUlvE_clEvENKUlvE_clEvEUlhhE_EESt5arrayIPcLm3EEEEviT0_T1_)
        /*17d8*/ 	.word	0x00000000


	//----- nvinfo : EIATTR_MIN_STACK_SIZE
	.align		4
.L_1057:
        /*17dc*/ 	.byte	0x04, 0x12
        /*17de*/ 	.short	(.L_1059 - .L_1058)
	.align		4
.L_1058:
        /*17e0*/ 	.word	index@(_ZN2at6native29vectorized_elementwise_kernelILi4ENS0_13BinaryFunctorIhhhZZZNS0_18rshift_kernel_cudaERNS_18TensorIteratorBaseEENKUlvE_clEvENKUlvE_clEvEUlhhE_EESt5arrayIPcLm3EEEEviT0_T1_)
        /*17e4*/ 	.word	0x00000000


	//----- nvinfo : EIATTR_MIN_STACK_SIZE
	.align		4
.L_1059:
        /*17e8*/ 	.byte	0x04, 0x12
        /*17ea*/ 	.short	(.L_1061 - .L_1060)
	.align		4
.L_1060:
        /*17ec*/ 	.word	index@(_ZN2at6native29vectorized_elementwise_kernelILi8ENS0_13BinaryFunctorIhhhZZZNS0_18rshift_kernel_cudaERNS_18TensorIteratorBaseEENKUlvE_clEvENKUlvE_clEvEUlhhE_EESt5arrayIPcLm3EEEEviT0_T1_)
        /*17f0*/ 	.word	0x00000000


	//----- nvinfo : EIATTR_MIN_STACK_SIZE
	.align		4
.L_1061:
        /*17f4*/ 	.byte	0x04, 0x12
        /*17f6*/ 	.short	(.L_1063 - .L_1062)
	.align		4
.L_1062:
        /*17f8*/ 	.word	index@(_ZN2at6native18elementwise_kernelILi128ELi4EZNS0_15gpu_kernel_implINS0_13BUnaryFunctorIhhhZZZNS0_18rshift_kernel_cudaERNS_18TensorIteratorBaseEENKUlvE_clEvENKUlvE_clEvEUlhhE_EEEEvS5_RKT_EUliE_EEviT1_)
        /*17fc*/ 	.word	0x00000000


	//----- nvinfo : EIATTR_MIN_STACK_SIZE
	.align		4
.L_1063:
        /*1800*/ 	.byte	0x04, 0x12
        /*1802*/ 	.short	(.L_1065 - .L_1064)
	.align		4
.L_1064:
        /*1804*/ 	.word	index@(_ZN2at6native27unrolled_elementwise_kernelINS0_13BUnaryFunctorIhhhZZZNS0_18rshift_kernel_cudaERNS_18TensorIteratorBaseEENKUlvE_clEvENKUlvE_clEvEUlhhE_EESt5arrayIPcLm2EELi4E23TrivialOffsetCalculatorILi1EjESD_NS0_6memory12LoadWithCastILi1EEENSE_13StoreWithCastILi1EEEEEviT_T0_T2_T3_T4_T5_)
        /*1808*/ 	.word	0x00000000


	//----- nvinfo : EIATTR_MIN_STACK_SIZE
	.align		4
.L_1065:
        /*180c*/ 	.byte	0x04, 0x12
        /*180e*/ 	.short	(.L_1067 - .L_1066)
	.align		4
.L_1066:
        /*1810*/ 	.word	index@(_ZN2at6native18elementwise_kernelILi128ELi4EZNS0_22gpu_kernel_impl_nocastINS0_13BUnaryFunctorIhhhZZZNS0_18rshift_kernel_cudaERNS_18TensorIteratorBaseEENKUlvE_clEvENKUlvE_clEvEUlhhE_EEEEvS5_RKT_EUliE_EEviT1_)
        /*1814*/ 	.word	0x00000000


	//----- nvinfo : EIATTR_MIN_STACK_SIZE
	.align		4
.L_1067:
        /*1818*/ 	.byte	0x04, 0x12
        /*181a*/ 	.short	(.L_1069 - .L_1068)
	.align		4
.L_1068:
        /*181c*/ 	.word	index@(_ZN2at6native27unrolled_elementwise_kernelINS0_13BUnaryFunctorIhhhZZZNS0_18rshift_kernel_cudaERNS_18TensorIteratorBaseEENKUlvE_clEvENKUlvE_clEvEUlhhE_EESt5arrayIPcLm2EELi4E23TrivialOffsetCalculatorILi1EjESD_NS0_6memory15LoadWithoutCastENSE_16StoreWithoutCastEEEviT_T0_T2_T3_T4_T5_)
        /*1820*/ 	.word	0x00000000


	//----- nvinfo : EIATTR_MIN_STACK_SIZE
	.align		4
.L_1069:
        /*1824*/ 	.byte	0x04, 0x12
        /*1826*/ 	.short	(.L_1071 - .L_1070)
	.align		4
.L_1070:
        /*1828*/ 	.word	index@(_ZN2at6native29vectorized_elementwise_kernelILi2ENS0_13BUnaryFunctorIhhhZZZNS0_18rshift_kernel_cudaERNS_18TensorIteratorBaseEENKUlvE_clEvENKUlvE_clEvEUlhhE_EESt5arrayIPcLm2EEEEviT0_T1_)
        /*182c*/ 	.word	0x00000000


	//----- nvinfo : EIATTR_MIN_STACK_SIZE
	.align		4
.L_1071:
        /*1830*/ 	.byte	0x04, 0x12
        /*1832*/ 	.short	(.L_1073 - .L_1072)
	.align		4
.L_1072:
        /*1834*/ 	.word	index@(_ZN2at6native29vectorized_elementwise_kernelILi4ENS0_13BUnaryFunctorIhhhZZZNS0_18rshift_kernel_cudaERNS_18TensorIteratorBaseEENKUlvE_clEvENKUlvE_clEvEUlhhE_EESt5arrayIPcLm2EEEEviT0_T1_)
        /*1838*/ 	.word	0x00000000


	//----- nvinfo : EIATTR_MIN_STACK_SIZE
	.align		4
.L_1073:
        /*183c*/ 	.byte	0x04, 0x12
        /*183e*/ 	.short	(.L_1075 - .L_1074)
	.align		4
.L_1074:
        /*1840*/ 	.word	index@(_ZN2at6native29vectorized_elementwise_kernelILi8ENS0_13BUnaryFunctorIhhhZZZNS0_18rshift_kernel_cudaERNS_18TensorIteratorBaseEENKUlvE_clEvENKUlvE_clEvEUlhhE_EESt5arrayIPcLm2EEEEviT0_T1_)
        /*1844*/ 	.word	0x00000000


	//----- nvinfo : EIATTR_MIN_STACK_SIZE
	.align		4
.L_1075:
        /*1848*/ 	.byte	0x04, 0x12
        /*184a*/ 	.short	(.L_1077 - .L_1076)
	.align		4
.L_1076:
        /*184c*/ 	.word	index@(_ZN2at6native18elementwise_kernelILi128ELi4EZNS0_15gpu_kernel_implINS0_13AUnaryFunctorIhhhZZZNS0_18rshift_kernel_cudaERNS_18TensorIteratorBaseEENKUlvE_clEvENKUlvE_clEvEUlhhE_EEEEvS5_RKT_EUliE_EEviT1_)
        /*1850*/ 	.word	0x00000000


	//----- nvinfo : EIATTR_MIN_STACK_SIZE
	.align		4
.L_1077:
        /*1854*/ 	.byte	0x04, 0x12
        /*1856*/ 	.short	(.L_1079 - .L_1078)
	.align		4
.L_1078:
        /*1858*/ 	.word	index@(_ZN2at6native27unrolled_elementwise_kernelINS0_13AUnaryFunctorIhhhZZZNS0_18rshift_kernel_cudaERNS_18TensorIteratorBaseEENKUlvE_clEvENKUlvE_clEvEUlhhE_EESt5arrayIPcLm2EELi4E23TrivialOffsetCalculatorILi1EjESD_NS0_6memory12LoadWithCastILi1EEENSE_13StoreWithCastILi1EEEEEviT_T0_T2_T3_T4_T5_)
        /*185c*/ 	.word	0x00000000


	//----- nvinfo : EIATTR_MIN_STACK_SIZE
	.align		4
.L_1079:
        /*1860*/ 	.byte	0x04, 0x12
        /*1862*/ 	.short	(.L_1081 - .L_1080)
	.align		4
.L_1080:
        /*1864*/ 	.word	index@(_ZN2at6native18elementwise_kernelILi128ELi4EZNS0_22gpu_kernel_impl_nocastINS0_13AUnaryFunctorIhhhZZZNS0_18rshift_kernel_cudaERNS_18TensorIteratorBaseEENKUlvE_clEvENKUlvE_clEvEUlhhE_EEEEvS5_RKT_EUliE_EEviT1_)
        /*1868*/ 	.word	0x00000000


	//----- nvinfo : EIATTR_MIN_STACK_SIZE
	.align		4
.L_1081:
        /*186c*/ 	.byte	0x04, 0x12
        /*186e*/ 	.short	(.L_1083 - .L_1082)
	.align		4
.L_1082:
        /*1870*/ 	.word	index@(_ZN2at6native27unrolled_elementwise_kernelINS0_13AUnaryFunctorIhhhZZZNS0_18rshift_kernel_cudaERNS_18TensorIteratorBaseEENKUlvE_clEvENKUlvE_clEvEUlhhE_EESt5arrayIPcLm2EELi4E23TrivialOffsetCalculatorILi1EjESD_NS0_6memory15LoadWithoutCastENSE_16StoreWithoutCastEEEviT_T0_T2_T3_T4_T5_)
        /*1874*/ 	.word	0x00000000


	//----- nvinfo : EIATTR_MIN_STACK_SIZE
	.align		4
.L_1083:
        /*1878*/ 	.byte	0x04, 0x12
        /*187a*/ 	.short	(.L_1085 - .L_1084)
	.align		4
.L_1084:
        /*187c*/ 	.word	index@(_ZN2at6native29vectorized_elementwise_kernelILi2ENS0_13AUnaryFunctorIhhhZZZNS0_18rshift_kernel_cudaERNS_18TensorIteratorBaseEENKUlvE_clEvENKUlvE_clEvEUlhhE_EESt5arrayIPcLm2EEEEviT0_T1_)
        /*1880*/ 	.word	0x00000000


	//----- nvinfo : EIATTR_MIN_STACK_SIZE
	.align		4
.L_1085:
        /*1884*/ 	.byte	0x04, 0x12
        /*1886*/ 	.short	(.L_1087 - .L_1086)
	.align		4
.L_1086:
        /*1888*/ 	.word	index@(_ZN2at6native29vectorized_elementwise_kernelILi4ENS0_13AUnaryFunctorIhhhZZZNS0_18rshift_kernel_cudaERNS_18TensorIteratorBaseEENKUlvE_clEvENKUlvE_clEvEUlhhE_EESt5arrayIPcLm2EEEEviT0_T1_)
        /*188c*/ 	.word	0x00000000


	//----- nvinfo : EIATTR_MIN_STACK_SIZE
	.align		4
.L_1087:
        /*1890*/ 	.byte	0x04, 0x12
        /*1892*/ 	.short	(.L_1089 - .L_1088)
	.align		4
.L_1088:
        /*1894*/ 	.word	index@(_ZN2at6native29vectorized_elementwise_kernelILi8ENS0_13AUnaryFunctorIhhhZZZNS0_18rshift_kernel_cudaERNS_18TensorIteratorBaseEENKUlvE_clEvENKUlvE_clEvEUlhhE_EESt5arrayIPcLm2EEEEviT0_T1_)
        /*1898*/ 	.word	0x00000000


	//----- nvinfo : EIATTR_MIN_STACK_SIZE
	.align		4
.L_1089:
        /*189c*/ 	.byte	0x04, 0x12
        /*189e*/ 	.short	(.L_1091 - .L_1090)
	.align		4
.L_1090:
        /*18a0*/ 	.word	index@(_ZN2at6native18elementwise_kernelILi128ELi4EZNS0_15gpu_kernel_implINS0_13BinaryFunctorIsssZZZNS0_18lshift_kernel_cudaERNS_18TensorIteratorBaseEENKUlvE_clEvENKUlvE3_clEvEUlssE_EEEEvS5_RKT_EUliE_EEviT1_)
        /*18a4*/ 	.word	0x00000000


	//----- nvinfo : EIATTR_MIN_STACK_SIZE
	.align		4
.L_1091:
        /*18a8*/ 	.byte	0x04, 0x12
        /*18aa*/ 	.short	(.L_1093 - .L_1092)
	.align		4
.L_1092:
        /*18ac*/ 	.word	index@(_ZN2at6native27unrolled_elementwise_kernelINS0_13BinaryFunctorIsssZZZNS0_18lshift_kernel_cudaERNS_18TensorIteratorBaseEENKUlvE_clEvENKUlvE3_clEvEUlssE_EESt5arrayIPcLm3EELi4E23TrivialOffsetCalculatorILi2EjESC_ILi1EjENS0_6memory12LoadWithCastILi2EEENSF_13StoreWithCastILi1EEEEEviT_T0_T2_T3_T4_T5_)
        /*18b0*/ 	.word	0x00000000


	//----- nvinfo : EIATTR_MIN_STACK_SIZE
	.align		4
.L_1093:
        /*18b4*/ 	.byte	0x04, 0x12
        /*18b6*/ 	.short	(.L_1095 - .L_1094)
	.align		4
.L_1094:
        /*18b8*/ 	.word	index@(_ZN2at6native18elementwise_kernelILi128ELi4EZNS0_22gpu_kernel_impl_nocastINS0_13BinaryFunctorIsssZZZNS0_18lshift_kernel_cudaERNS_18TensorIteratorBaseEENKUlvE_clEvENKUlvE3_clEvEUlssE_EEEEvS5_RKT_EUliE_EEviT1_)
        /*18bc*/ 	.word	0x00000000


	//----- nvinfo : EIATTR_MIN_STACK_SIZE
	.align		4
.L_1095:
        /*18c0*/ 	.byte	0x04, 0x12
        /*18c2*/ 	.short	(.L_1097 - .L_1096)
	.align		4
.L_1096:
        /*18c4*/ 	.word	index@(_ZN2at6native27unrolled_elementwise_kernelINS0_13BinaryFunctorIsssZZZNS0_18lshift_kernel_cudaERNS_18TensorIteratorBaseEENKUlvE_clEvENKUlvE3_clEvEUlssE_EESt5arrayIPcLm3EELi4E23TrivialOffsetCalculatorILi2EjESC_ILi1EjENS0_6memory15LoadWithoutCastENSF_16StoreWithoutCastEEEviT_T0_T2_T3_T4_T5_)
        /*18c8*/ 	.word	0x00000000


	//----- nvinfo : EIATTR_MIN_STACK_SIZE
	.align		4
.L_1097:
        /*18cc*/ 	.byte	0x04, 0x12
        /*18ce*/ 	.short	(.L_1099 - .L_1098)
	.align		4
.L_1098:
        /*18d0*/ 	.word	index@(_ZN2at6native29vectorized_elementwise_kernelILi2ENS0_13BinaryFunctorIsssZZZNS0_18lshift_kernel_cudaERNS_18TensorIteratorBaseEENKUlvE_clEvENKUlvE3_clEvEUlssE_EESt5arrayIPcLm3EEEEviT0_T1_)
        /*18d4*/ 	.word	0x00000000


	//----- nvinfo : EIATTR_MIN_STACK_SIZE
	.align		4
.L_1099:
        /*18d8*/ 	.byte	0x04, 0x12
        /*18da*/ 	.short	(.L_1101 - .L_1100)
	.align		4
.L_1100:
        /*18dc*/ 	.word	index@(_ZN2at6native29vectorized_elementwise_kernelILi4ENS0_13BinaryFunctorIsssZZZNS0_18lshift_kernel_cudaERNS_18TensorIteratorBaseEENKUlvE_clEvENKUlvE3_clEvEUlssE_EESt5arrayIPcLm3EEEEviT0_T1_)
        /*18e0*/ 	.word	0x00000000


	//----- nvinfo : EIATTR_MIN_STACK_SIZE
	.align		4
.L_1101:
        /*18e4*/ 	.byte	0x04, 0x12
        /*18e6*/ 	.short	(.L_1103 - .L_1102)
	.align		4
.L_1102:
        /*18e8*/ 	.word	index@(_ZN2at6native29vectorized_elementwise_kernelILi8ENS0_13BinaryFunctorIsssZZZNS0_18lshift_kernel_cudaERNS_18TensorIteratorBaseEENKUlvE_clEvENKUlvE3_clEvEUlssE_EESt5arrayIPcLm3EEEEviT0_T1_)
        /*18ec*/ 	.word	0x00000000


	//----- nvinfo : EIATTR_MIN_STACK_SIZE
	.align		4
.L_1103:
        /*18f0*/ 	.byte	0x04, 0x12
        /*18f2*/ 	.short	(.L_1105 - .L_1104)
	.align		4
.L_1104:
        /*18f4*/ 	.word	index@(_ZN2at6native18elementwise_kernelILi128ELi4EZNS0_15gpu_kernel_implINS0_13BUnaryFunctorIsssZZZNS0_18lshift_kernel_cudaERNS_18TensorIteratorBaseEENKUlvE_clEvENKUlvE3_clEvEUlssE_EEEEvS5_RKT_EUliE_EEviT1_)
        /*18f8*/ 	.word	0x00000000


	//----- nvinfo : EIATTR_MIN_STACK_SIZE
	.align		4
.L_1105:
        /*18fc*/ 	.byte	0x04, 0x12
        /*18fe*/ 	.short	(.L_1107 - .L_1106)
	.align		4
.L_1106:
        /*1900*/ 	.word	index@(_ZN2at6native27unrolled_elementwise_kernelINS0_13BUnaryFunctorIsssZZZNS0_18lshift_kernel_cudaERNS_18TensorIteratorBaseEENKUlvE_clEvENKUlvE3_clEvEUlssE_EESt5arrayIPcLm2EELi4E23TrivialOffsetCalculatorILi1EjESD_NS0_6memory12LoadWithCastILi1EEENSE_13StoreWithCastILi1EEEEEviT_T0_T2_T3_T4_T5_)
        /*1904*/ 	.word	0x00000000


	//----- nvinfo : EIATTR_MIN_STACK_SIZE
	.align		4
.L_1107:
        /*1908*/ 	.byte	0x04, 0x12
        /*190a*/ 	.short	(.L_1109 - .L_1108)
	.align		4
.L_1108:
        /*190c*/ 	.word	index@(_ZN2at6native18elementwise_kernelILi128ELi4EZNS0_22gpu_kernel_impl_nocastINS0_13BUnaryFunctorIsssZZZNS0_18lshift_kernel_cudaERNS_18TensorIteratorBaseEENKUlvE_clEvENKUlvE3_clEvEUlssE_EEEEvS5_RKT_EUliE_EEviT1_)
        /*1910*/ 	.word	0x00000000


	//----- nvinfo : EIATTR_MIN_STACK_SIZE
	.align		4
.L_1109:
        /*1914*/ 	.byte	0x04, 0x12
        /*1916*/ 	.short	(.L_1111 - .L_1110)
	.align		4
.L_1110:
        /*1918*/ 	.word	index@(_ZN2at6native27unrolled_elementwise_kernelINS0_13BUnaryFunctorIsssZZZNS0_18lshift_kernel_cudaERNS_18TensorIteratorBaseEENKUlvE_clEvENKUlvE3_clEvEUlssE_EESt5arrayIPcLm2EELi4E23TrivialOffsetCalculatorILi1EjESD_NS0_6memory15LoadWithoutCastENSE_16StoreWithoutCastEEEviT_T0_T2_T3_T4_T5_)
        /*191c*/ 	.word	0x00000000


	//----- nvinfo : EIATTR_MIN_STACK_SIZE
	.align		4
.L_1111:
        /*1920*/ 	.byte	0x04, 0x12
        /*1922*/ 	.short	(.L_1113 - .L_1112)
	.align		4
.L_1112:
        /*1924*/ 	.word	index@(_ZN2at6native29vectorized_elementwise_kernelILi2ENS0_13BUnaryFunctorIsssZZZNS0_18lshift_kernel_cudaERNS_18TensorIteratorBaseEENKUlvE_clEvENKUlvE3_clEvEUlssE_EESt5arrayIPcLm2EEEEviT0_T1_)
        /*1928*/ 	.word	0x00000000


	//----- nvinfo : EIATTR_MIN_STACK_SIZE
	.align		4
.L_1113:
        /*192c*/ 	.byte	0x04, 0x12
        /*192e*/ 	.short	(.L_1115 - .L_1114)
	.align		4
.L_1114:
        /*1930*/ 	.word	index@(_ZN2at6native29vectorized_elementwise_kernelILi4ENS0_13BUnaryFunctorIsssZZZNS0_18lshift_kernel_cudaERNS_18TensorIteratorBaseEENKUlvE_clEvENKUlvE3_clEvEUlssE_EESt5arrayIPcLm2EEEEviT0_T1_)
        /*1934*/ 	.word	0x00000000


	//----- nvinfo : EIATTR_MIN_STACK_SIZE
	.align		4
.L_1115:
        /*1938*/ 	.byte	0x04, 0x12
        /*193a*/ 	.short	(.L_1117 - .L_1116)
	.align		4
.L_1116:
        /*193c*/ 	.word	index@(_ZN2at6native29vectorized_elementwise_kernelILi8ENS0_13BUnaryFunctorIsssZZZNS0_18lshift_kernel_cudaERNS_18TensorIteratorBaseEENKUlvE_clEvENKUlvE3_clEvEUlssE_EESt5arrayIPcLm2EEEEviT0_T1_)
        /*1940*/ 	.word	0x00000000


	//----- nvinfo : EIATTR_MIN_STACK_SIZE
	.align		4
.L_1117:
        /*1944*/ 	.byte	0x04, 0x12
        /*1946*/ 	.short	(.L_1119 - .L_1118)
	.align		4
.L_1118:
        /*1948*/ 	.word	index@(_ZN2at6native18elementwise_kernelILi128ELi4EZNS0_15gpu_kernel_implINS0_13AUnaryFunctorIsssZZZNS0_18lshift_kernel_cudaERNS_18TensorIteratorBaseEENKUlvE_clEvENKUlvE3_clEvEUlssE_EEEEvS5_RKT_EUliE_EEviT1_)
        /*194c*/ 	.word	0x00000000


	//----- nvinfo : EIATTR_MIN_STACK_SIZE
	.align		4
.L_1119:
        /*1950*/ 	.byte	0x04, 0x12
        /*1952*/ 	.short	(.L_1121 - .L_1120)
	.align		4
.L_1120:
        /*1954*/ 	.word	index@(_ZN2at6native27unrolled_elementwise_kernelINS0_13AUnaryFunctorIsssZZZNS0_18lshift_kernel_cudaERNS_18TensorIteratorBaseEENKUlvE_clEvENKUlvE3_clEvEUlssE_EESt5arrayIPcLm2EELi4E23TrivialOffsetCalculatorILi1EjESD_NS0_6memory12LoadWithCastILi1EEENSE_13StoreWithCastILi1EEEEEviT_T0_T2_T3_T4_T5_)
        /*1958*/ 	.word	0x00000000


	//----- nvinfo : EIATTR_MIN_STACK_SIZE
	.align		4
.L_1121:
        /*195c*/ 	.byte	0x04, 0x12
        /*195e*/ 	.short	(.L_1123 - .L_1122)
	.align		4
.L_1122:
        /*1960*/ 	.word	index@(_ZN2at6native18elementwise_kernelILi128ELi4EZNS0_22gpu_kernel_impl_nocastINS0_13AUnaryFunctorIsssZZZNS0_18lshift_kernel_cudaERNS_18TensorIteratorBaseEENKUlvE_clEvENKUlvE3_clEvEUlssE_EEEEvS5_RKT_EUliE_EEviT1_)
        /*1964*/ 	.word	0x00000000


	//----- nvinfo : EIATTR_MIN_STACK_SIZE
	.align		4
.L_1123:
        /*1968*/ 	.byte	0x04, 0x12
        /*196a*/ 	.short	(.L_1125 - .L_1124)
	.align		4
.L_1124:
        /*196c*/ 	.word	index@(_ZN2at6native27unrolled_elementwise_kernelINS0_13AUnaryFunctorIsssZZZNS0_18lshift_kernel_cudaERNS_18TensorIteratorBaseEENKUlvE_clEvENKUlvE3_clEvEUlssE_EESt5arrayIPcLm2EELi4E23TrivialOffsetCalculatorILi1EjESD_NS0_6memory15LoadWithoutCastENSE_16StoreWithoutCastEEEviT_T0_T2_T3_T4_T5_)
        /*1970*/ 	.word	0x00000000


	//----- nvinfo : EIATTR_MIN_STACK_SIZE
	.align		4
.L_1125:
        /*1974*/ 	.byte	0x04, 0x12
        /*1976*/ 	.short	(.L_1127 - .L_1126)
	.align		4
.L_1126:
        /*1978*/ 	.word	index@(_ZN2at6native29vectorized_elementwise_kernelILi2ENS0_13AUnaryFunctorIsssZZZNS0_18lshift_kernel_cudaERNS_18TensorIteratorBaseEENKUlvE_clEvENKUlvE3_clEvEUlssE_EESt5arrayIPcLm2EEEEviT0_T1_)
        /*197c*/ 	.word	0x00000000


	//----- nvinfo : EIATTR_MIN_STACK_SIZE
	.align		4
.L_1127:
        /*1980*/ 	.byte	0x04, 0x12
        /*1982*/ 	.short	(.L_1129 - .L_1128)
	.align		4
.L_1128:
        /*1984*/ 	.word	index@(_ZN2at6native29vectorized_elementwise_kernelILi4ENS0_13AUnaryFunctorIsssZZZNS0_18lshift_kernel_cudaERNS_18TensorIteratorBaseEENKUlvE_clEvENKUlvE3_clEvEUlssE_EESt5arrayIPcLm2EEEEviT0_T1_)
        /*1988*/ 	.word	0x00000000


	//----- nvinfo : EIATTR_MIN_STACK_SIZE
	.align		4
.L_1129:
        /*198c*/ 	.byte	0x04, 0x12
        /*198e*/ 	.short	(.L_1131 - .L_1130)
	.align		4
.L_1130:
        /*1990*/ 	.word	index@(_ZN2at6native29vectorized_elementwise_kernelILi8ENS0_13AUnaryFunctorIsssZZZNS0_18lshift_kernel_cudaERNS_18TensorIteratorBaseEENKUlvE_clEvENKUlvE3_clEvEUlssE_EESt5arrayIPcLm2EEEEviT0_T1_)
        /*1994*/ 	.word	0x00000000


	//----- nvinfo : EIATTR_MIN_STACK_SIZE
	.align		4
.L_1131:
        /*1998*/ 	.byte	0x04, 0x12
        /*199a*/ 	.short	(.L_1133 - .L_1132)
	.align		4
.L_1132:
        /*199c*/ 	.word	index@(_ZN2at6native18elementwise_kernelILi128ELi4EZNS0_15gpu_kernel_implINS0_13BinaryFunctorIlllZZZNS0_18lshift_kernel_cudaERNS_18TensorIteratorBaseEENKUlvE_clEvENKUlvE2_clEvEUlllE_EEEEvS5_RKT_EUliE_EEviT1_)
        /*19a0*/ 	.word	0x00000000


	//----- nvinfo : EIATTR_MIN_STACK_SIZE
	.align		4
.L_1133:
        /*19a4*/ 	.byte	0x04, 0x12
        /*19a6*/ 	.short	(.L_1135 - .L_1134)
	.align		4
.L_1134:
        /*19a8*/ 	.word	index@(_ZN2at6native27unrolled_elementwise_kernelINS0_13BinaryFunctorIlllZZZNS0_18lshift_kernel_cudaERNS_18TensorIteratorBaseEENKUlvE_clEvENKUlvE2_clEvEUlllE_EESt5arrayIPcLm3EELi4E23TrivialOffsetCalculatorILi2EjESC_ILi1EjENS0_6memory12LoadWithCastILi2EEENSF_13StoreWithCastILi1EEEEEviT_T0_T2_T3_T4_T5_)
        /*19ac*/ 	.word	0x00000000


	//----- nvinfo : EIATTR_MIN_STACK_SIZE
	.align		4
.L_1135:
        /*19b0*/ 	.byte	0x04, 0x12
        /*19b2*/ 	.short	(.L_1137 - .L_1136)
	.align		4
.L_1136:
        /*19b4*/ 	.word	index@(_ZN2at6native18elementwise_kernelILi128ELi2EZNS0_22gpu_kernel_impl_nocastINS0_13BinaryFunctorIlllZZZNS0_18lshift_kernel_cudaERNS_18TensorIteratorBaseEENKUlvE_clEvENKUlvE2_clEvEUlllE_EEEEvS5_RKT_EUliE_EEviT1_)
        /*19b8*/ 	.word	0x00000000


	//----- nvinfo : EIATTR_MIN_STACK_SIZE
	.align		4
.L_1137:
        /*19bc*/ 	.byte	0x04, 0x12
        /*19be*/ 	.short	(.L_1139 - .L_1138)
	.align		4
.L_1138:
        /*19c0*/ 	.word	index@(_ZN2at6native27unrolled_elementwise_kernelINS0_13BinaryFunctorIlllZZZNS0_18lshift_kernel_cudaERNS_18TensorIteratorBaseEENKUlvE_clEvENKUlvE2_clEvEUlllE_EESt5arrayIPcLm3EELi4E23TrivialOffsetCalculatorILi2EjESC_ILi1EjENS0_6memory15LoadWithoutCastENSF_16StoreWithoutCastEEEviT_T0_T2_T3_T4_T5_)
        /*19c4*/ 	.word	0x00000000


	//----- nvinfo : EIATTR_MIN_STACK_SIZE
	.align		4
.L_1139:
        /*19c8*/ 	.byte	0x04, 0x12
        /*19ca*/ 	.short	(.L_1141 - .L_1140)
	.align		4
.L_1140:
        /*19cc*/ 	.word	index@(_ZN2at6native29vectorized_elementwise_kernelILi2ENS0_13BinaryFunctorIlllZZZNS0_18lshift_kernel_cudaERNS_18TensorIteratorBaseEENKUlvE_clEvENKUlvE2_clEvEUlllE_EESt5arrayIPcLm3EEEEviT0_T1_)
        /*19d0*/ 	.word	0x00000000


	//----- nvinfo : EIATTR_MIN_STACK_SIZE
	.align		4
.L_1141:
        /*19d4*/ 	.byte	0x04, 0x12
        /*19d6*/ 	.short	(.L_1143 - .L_1142)
	.align		4
.L_1142:
        /*19d8*/ 	.word	index@(_ZN2at6native29vectorized_elementwise_kernelILi4ENS0_13BinaryFunctorIlllZZZNS0_18lshift_kernel_cudaERNS_18TensorIteratorBaseEENKUlvE_clEvENKUlvE2_clEvEUlllE_EESt5arrayIPcLm3EEEEviT0_T1_)
        /*19dc*/ 	.word	0x00000000


	//----- nvinfo : EIATTR_MIN_STACK_SIZE
	.align		4
.L_1143:
        /*19e0*/ 	.byte	0x04, 0x12
        /*19e2*/ 	.short	(.L_1145 - .L_1144)
	.align		4
.L_1144:
        /*19e4*/ 	.word	index@(_ZN2at6native29vectorized_elementwise_kernelILi8ENS0_13BinaryFunctorIlllZZZNS0_18lshift_kernel_cudaERNS_18TensorIteratorBaseEENKUlvE_clEvENKUlvE2_clEvEUlllE_EESt5arrayIPcLm3EEEEviT0_T1_)
        /*19e8*/ 	.word	0x00000000


	//----- nvinfo : EIATTR_MIN_STACK_SIZE
	.align		4
.L_1145:
        /*19ec*/ 	.byte	0x04, 0x12
        /*19ee*/ 	.short	(.L_1147 - .L_1146)
	.align		4
.L_1146:
        /*19f0*/ 	.word	index@(_ZN2at6native18elementwise_kernelILi128ELi4EZNS0_15gpu_kernel_implINS0_13BUnaryFunctorIlllZZZNS0_18lshift_kernel_cudaERNS_18TensorIteratorBaseEENKUlvE_clEvENKUlvE2_clEvEUlllE_EEEEvS5_RKT_EUliE_EEviT1_)
        /*19f4*/ 	.word	0x00000000


	//----- nvinfo : EIATTR_MIN_STACK_SIZE
	.align		4
.L_1147:
        /*19f8*/ 	.byte	0x04, 0x12
        /*19fa*/ 	.short	(.L_1149 - .L_1148)
	.align		4
.L_1148:
        /*19fc*/ 	.word	index@(_ZN2at6native27unrolled_elementwise_kernelINS0_13BUnaryFunctorIlllZZZNS0_18lshift_kernel_cudaERNS_18TensorIteratorBaseEENKUlvE_clEvENKUlvE2_clEvEUlllE_EESt5arrayIPcLm2EELi4E23TrivialOffsetCalculatorILi1EjESD_NS0_6memory12LoadWithCastILi1EEENSE_13StoreWithCastILi1EEEEEviT_T0_T2_T3_T4_T5_)
        /*1a00*/ 	.word	0x00000000


	//----- nvinfo : EIATTR_MIN_STACK_SIZE
	.align		4
.L_1149:
        /*1a04*/ 	.byte	0x04, 0x12
        /*1a06*/ 	.short	(.L_1151 - .L_1150)
	.align		4
.L_1150:
        /*1a08*/ 	.word	index@(_ZN2at6native18elementwise_kernelILi128ELi2EZNS0_22gpu_kernel_impl_nocastINS0_13BUnaryFunctorIlllZZZNS0_18lshift_kernel_cudaERNS_18TensorIteratorBaseEENKUlvE_clEvENKUlvE2_clEvEUlllE_EEEEvS5_RKT_EUliE_EEviT1_)
        /*1a0c*/ 	.word	0x00000000


	//----- nvinfo : EIATTR_MIN_STACK_SIZE
	.align		4
.L_1151:
        /*1a10*/ 	.byte	0x04, 0x12
        /*1a12*/ 	.short	(.L_1153 - .L_1152)
	.align		4
.L_1152:
        /*1a14*/ 	.word	index@(_ZN2at6native27unrolled_elementwise_kernelINS0_13BUnaryFunctorIlllZZZNS0_18lshift_kernel_cudaERNS_18TensorIteratorBaseEENKUlvE_clEvENKUlvE2_clEvEUlllE_EESt5arrayIPcLm2EELi4E23TrivialOffsetCalculatorILi1EjESD_NS0_6memory15LoadWithoutCastENSE_16StoreWithoutCastEEEviT_T0_T2_T3_T4_T5_)
        /*1a18*/ 	.word	0x00000000


	//----- nvinfo : EIATTR_MIN_STACK_SIZE
	.align		4
.L_1153:
        /*1a1c*/ 	.byte	0x04, 0x12
        /*1a1e*/ 	.short	(.L_1155 - .L_1154)
	.align		4
.L_1154:
        /*1a20*/ 	.word	index@(_ZN2at6native29vectorized_elementwise_kernelILi2ENS0_13BUnaryFunctorIlllZZZNS0_18lshift_kernel_cudaERNS_18TensorIteratorBaseEENKUlvE_clEvENKUlvE2_clEvEUlllE_EESt5arrayIPcLm2EEEEviT0_T1_)
        /*1a24*/ 	.word	0x00000000


	//----- nvinfo : EIATTR_MIN_STACK_SIZE
	.align		4
.L_1155:
        /*1a28*/ 	.byte	0x04, 0x12
        /*1a2a*/ 	.short	(.L_1157 - .L_1156)
	.align		4
.L_1156:
        /*1a2c*/ 	.word	index@(_ZN2at6native29vectorized_elementwise_kernelILi4ENS0_13BUnaryFunctorIlllZZZNS0_18lshift_kernel_cudaERNS_18TensorIteratorBaseEENKUlvE_clEvENKUlvE2_clEvEUlllE_EESt5arrayIPcLm2EEEEviT0_T1_)
        /*1a30*/ 	.word	0x00000000


	//----- nvinfo : EIATTR_MIN_STACK_SIZE
	.align		4
.L_1157:
        /*1a34*/ 	.byte	0x04, 0x12
        /*1a36*/ 	.short	(.L_1159 - .L_1158)
	.align		4
.L_1158:
        /*1a38*/ 	.word	index@(_ZN2at6native29vectorized_elementwise_kernelILi8ENS0_13BUnaryFunctorIlllZZZNS0_18lshift_kernel_cudaERNS_18TensorIteratorBaseEENKUlvE_clEvENKUlvE2_clEvEUlllE_EESt5arrayIPcLm2EEEEviT0_T1_)
        /*1a3c*/ 	.word	0x00000000


	//----- nvinfo : EIATTR_MIN_STACK_SIZE
	.align		4
.L_1159:
        /*1a40*/ 	.byte	0x04, 0x12
        /*1a42*/ 	.short	(.L_1161 - .L_1160)
	.align		4
.L_1160:
        /*1a44*/ 	.word	index@(_ZN2at6native18elementwise_kernelILi128ELi4EZNS0_15gpu_kernel_implINS0_13AUnaryFunctorIlllZZZNS0_18lshift_kernel_cudaERNS_18TensorIteratorBaseEENKUlvE_clEvENKUlvE2_clEvEUlllE_EEEEvS5_RKT_EUliE_EEviT1_)
        /*1a48*/ 	.word	0x00000000


	//----- nvinfo : EIATTR_MIN_STACK_SIZE
	.align		4
.L_1161:
        /*1a4c*/ 	.byte	0x04, 0x12
        /*1a4e*/ 	.short	(.L_1163 - .L_1162)
	.align		4
.L_1162:
        /*1a50*/ 	.word	index@(_ZN2at6native27unrolled_elementwise_kernelINS0_13AUnaryFunctorIlllZZZNS0_18lshift_kernel_cudaERNS_18TensorIteratorBaseEENKUlvE_clEvENKUlvE2_clEvEUlllE_EESt5arrayIPcLm2EELi4E23TrivialOffsetCalculatorILi1EjESD_NS0_6memory12LoadWithCastILi1EEENSE_13StoreWithCastILi1EEEEEviT_T0_T2_T3_T4_T5_)
        /*1a54*/ 	.word	0x00000000


	//----- nvinfo : EIATTR_MIN_STACK_SIZE
	.align		4
.L_1163:
        /*1a58*/ 	.byte	0x04, 0x12
        /*1a5a*/ 	.short	(.L_1165 - .L_1164)
	.align		4
.L_1164:
        /*1a5c*/ 	.word	index@(_ZN2at6native18elementwise_kernelILi128ELi2EZNS0_22gpu_kernel_impl_nocastINS0_13AUnaryFunctorIlllZZZNS0_18lshift_kernel_cudaERNS_18TensorIteratorBaseEENKUlvE_clEvENKUlvE2_clEvEUlllE_EEEEvS5_RKT_EUliE_EEviT1_)
        /*1a60*/ 	.word	0x00000000


	//----- nvinfo : EIATTR_MIN_STACK_SIZE
	.align		4
.L_1165:
        /*1a64*/ 	.byte	0x04, 0x12
        /*1a66*/ 	.short	(.L_1167 - .L_1166)
	.align		4
.L_1166:
        /*1a68*/ 	.word	index@(_ZN2at6native27unrolled_elementwise_kernelINS0_13AUnaryFunctorIlllZZZNS0_18lshift_kernel_cudaERNS_18TensorIteratorBaseEENKUlvE_clEvENKUlvE2_clEvEUlllE_EESt5arrayIPcLm2EELi4E23TrivialOffsetCalculatorILi1EjESD_NS0_6memory15LoadWithoutCastENSE_16StoreWithoutCastEEEviT_T0_T2_T3_T4_T5_)
        /*1a6c*/ 	.word	0x00000000


	//----- nvinfo : EIATTR_MIN_STACK_SIZE
	.align		4
.L_1167:
        /*1a70*/ 	.byte	0x04, 0x12
        /*1a72*/ 	.short	(.L_1169 - .L_1168)
	.align		4
.L_1168:
        /*1a74*/ 	.word	index@(_ZN2at6native29vectorized_elementwise_kernelILi2ENS0_13AUnaryFunctorIlllZZZNS0_18lshift_kernel_cudaERNS_18TensorIteratorBaseEENKUlvE_clEvENKUlvE2_clEvEUlllE_EESt5arrayIPcLm2EEEEviT0_T1_)
        /*1a78*/ 	.word	0x00000000


	//----- nvinfo : EIATTR_MIN_STACK_SIZE
	.align		4
.L_1169:
        /*1a7c*/ 	.byte	0x04, 0x12
        /*1a7e*/ 	.short	(.L_1171 - .L_1170)
	.align		4
.L_1170:
        /*1a80*/ 	.word	index@(_ZN2at6native29vectorized_elementwise_kernelILi4ENS0_13AUnaryFunctorIlllZZZNS0_18lshift_kernel_cudaERNS_18TensorIteratorBaseEENKUlvE_clEvENKUlvE2_clEvEUlllE_EESt5arrayIPcLm2EEEEviT0_T1_)
        /*1a84*/ 	.word	0x00000000


	//----- nvinfo : EIATTR_MIN_STACK_SIZE
	.align		4
.L_1171:
        /*1a88*/ 	.byte	0x04, 0x12
        /*1a8a*/ 	.short	(.L_1173 - .L_1172)
	.align		4
.L_1172:
        /*1a8c*/ 	.word	index@(_ZN2at6native29vectorized_elementwise_kernelILi8ENS0_13AUnaryFunctorIlllZZZNS0_18lshift_kernel_cudaERNS_18TensorIteratorBaseEENKUlvE_clEvENKUlvE2_clEvEUlllE_EESt5arrayIPcLm2EEEEviT0_T1_)
        /*1a90*/ 	.word	0x00000000


	//----- nvinfo : EIATTR_MIN_STACK_SIZE
	.align		4
.L_1173:
        /*1a94*/ 	.byte	0x04, 0x12
        /*1a96*/ 	.short	(.L_1175 - .L_1174)
	.align		4
.L_1174:
        /*1a98*/ 	.word	index@(_ZN2at6native18elementwise_kernelILi128ELi4EZNS0_15gpu_kernel_implINS0_13BinaryFunctorIiiiZZZNS0_18lshift_kernel_cudaERNS_18TensorIteratorBaseEENKUlvE_clEvENKUlvE1_clEvEUliiE_EEEEvS5_RKT_EUliE_EEviT1_)
        /*1a9c*/ 	.word	0x00000000


	//----- nvinfo : EIATTR_MIN_STACK_SIZE
	.align		4
.L_1175:
        /*1aa0*/ 	.byte	0x04, 0x12
        /*1aa2*/ 	.short	(.L_1177 - .L_1176)
	.align		4
.L_1176:
        /*1aa4*/ 	.word	index@(_ZN2at6native27unrolled_elementwise_kernelINS0_13BinaryFunctorIiiiZZZNS0_18lshift_kernel_cudaERNS_18TensorIteratorBaseEENKUlvE_clEvENKUlvE1_clEvEUliiE_EESt5arrayIPcLm3EELi4E23TrivialOffsetCalculatorILi2EjESC_ILi1EjENS0_6memory12LoadWithCastILi2EEENSF_13StoreWithCastILi1EEEEEviT_T0_T2_T3_T4_T5_)
        /*1aa8*/ 	.word	0x00000000


	//----- nvinfo : EIATTR_MIN_STACK_SIZE
	.align		4
.L_1177:
        /*1aac*/ 	.byte	0x04, 0x12
        /*1aae*/ 	.short	(.L_1179 - .L_1178)
	.align		4
.L_1178:
        /*1ab0*/ 	.word	index@(_ZN2at6native18elementwise_kernelILi128ELi2EZNS0_22gpu_kernel_impl_nocastINS0_13BinaryFunctorIiiiZZZNS0_18lshift_kernel_cudaERNS_18TensorIteratorBaseEENKUlvE_clEvENKUlvE1_clEvEUliiE_EEEEvS5_RKT_EUliE_EEviT1_)
        /*1ab4*/ 	.word	0x00000000


	//----- nvinfo : EIATTR_MIN_STACK_SIZE
	.align		4
.L_1179:
        /*1ab8*/ 	.byte	0x04, 0x12
        /*1aba*/ 	.short	(.L_1181 - .L_1180)
	.align		4
.L_1180:
        /*1abc*/ 	.word	index@(_ZN2at6native27unrolled_elementwise_kernelINS0_13BinaryFunctorIiiiZZZNS0_18lshift_kernel_cudaERNS_18TensorIteratorBaseEENKUlvE_clEvENKUlvE1_clEvEUliiE_EESt5arrayIPcLm3EELi4E23TrivialOffsetCalculatorILi2EjESC_ILi1EjENS0_6memory15LoadWithoutCastENSF_16StoreWithoutCastEEEviT_T0_T2_T3_T4_T5_)
        /*1ac0*/ 	.word	0x00000000


	//----- nvinfo : EIATTR_MIN_STACK_SIZE
	.align		4
.L_1181:
        /*1ac4*/ 	.byte	0x04, 0x12
        /*1ac6*/ 	.short	(.L_1183 - .L_1182)
	.align		4
.L_1182:
        /*1ac8*/ 	.word	index@(_ZN2at6native29vectorized_elementwise_kernelILi2ENS0_13BinaryFunctorIiiiZZZNS0_18lshift_kernel_cudaERNS_18TensorIteratorBaseEENKUlvE_clEvENKUlvE1_clEvEUliiE_EESt5arrayIPcLm3EEEEviT0_T1_)
        /*1acc*/ 	.word	0x00000000


	//----- nvinfo : EIATTR_MIN_STACK_SIZE
	.align		4
.L_1183:
        /*1ad0*/ 	.byte	0x04, 0x12
        /*1ad2*/ 	.short	(.L_1185 - .L_1184)
	.align		4
.L_1184:
        /*1ad4*/ 	.word	index@(_ZN2at6native29vectorized_elementwise_kernelILi4ENS0_13BinaryFunctorIiiiZZZNS0_18lshift_kernel_cudaERNS_18TensorIteratorBaseEENKUlvE_clEvENKUlvE1_clEvEUliiE_EESt5arrayIPcLm3EEEEviT0_T1_)
        /*1ad8*/ 	.word	0x00000000


	//----- nvinfo : EIATTR_MIN_STACK_SIZE
	.align		4
.L_1185:
        /*1adc*/ 	.byte	0x04, 0x12
        /*1ade*/ 	.short	(.L_1187 - .L_1186)
	.align		4
.L_1186:
        /*1ae0*/ 	.word	index@(_ZN2at6native29vectorized_elementwise_kernelILi8ENS0_13BinaryFunctorIiiiZZZNS0_18lshift_kernel_cudaERNS_18TensorIteratorBaseEENKUlvE_clEvENKUlvE1_clEvEUliiE_EESt5arrayIPcLm3EEEEviT0_T1_)
        /*1ae4*/ 	.word	0x00000000


	//----- nvinfo : EIATTR_MIN_STACK_SIZE
	.align		4
.L_1187:
        /*1ae8*/ 	.byte	0x04, 0x12
        /*1aea*/ 	.short	(.L_1189 - .L_1188)
	.align		4
.L_1188:
        /*1aec*/ 	.word	index@(_ZN2at6native18elementwise_kernelILi128ELi4EZNS0_15gpu_kernel_implINS0_13BUnaryFunctorIiiiZZZNS0_18lshift_kernel_cudaERNS_18TensorIteratorBaseEENKUlvE_clEvENKUlvE1_clEvEUliiE_EEEEvS5_RKT_EUliE_EEviT1_)
        /*1af0*/ 	.word	0x00000000


	//----- nvinfo : EIATTR_MIN_STACK_SIZE
	.align		4
.L_1189:
        /*1af4*/ 	.byte	0x04, 0x12
        /*1af6*/ 	.short	(.L_1191 - .L_1190)
	.align		4
.L_1190:
        /*1af8*/ 	.word	index@(_ZN2at6native27unrolled_elementwise_kernelINS0_13BUnaryFunctorIiiiZZZNS0_18lshift_kernel_cudaERNS_18TensorIteratorBaseEENKUlvE_clEvENKUlvE1_clEvEUliiE_EESt5arrayIPcLm2EELi4E23TrivialOffsetCalculatorILi1EjESD_NS0_6memory12LoadWithCastILi1EEENSE_13StoreWithCastILi1EEEEEviT_T0_T2_T3_T4_T5_)
        /*1afc*/ 	.word	0x00000000


	//----- nvinfo : EIATTR_MIN_STACK_SIZE
	.align		4
.L_1191:
        /*1b00*/ 	.byte	0x04, 0x12
        /*1b02*/ 	.short	(.L_1193 - .L_1192)
	.align		4
.L_1192:
        /*1b04*/ 	.word	index@(_ZN2at6native18elementwise_kernelILi128ELi2EZNS0_22gpu_kernel_impl_nocastINS0_13BUnaryFunctorIiiiZZZNS0_18lshift_kernel_cudaERNS_18TensorIteratorBaseEENKUlvE_clEvENKUlvE1_clEvEUliiE_EEEEvS5_RKT_EUliE_EEviT1_)
        /*1b08*/ 	.word	0x00000000


	//----- nvinfo : EIATTR_MIN_STACK_SIZE
	.align		4
.L_1193:
        /*1b0c*/ 	.byte	0x04, 0x12
        /*1b0e*/ 	.short	(.L_1195 - .L_1194)
	.align		4
.L_1194:
        /*1b10*/ 	.word	index@(_ZN2at6native27unrolled_elementwise_kernelINS0_13BUnaryFunctorIiiiZZZNS0_18lshift_kernel_cudaERNS_18TensorIteratorBaseEENKUlvE_clEvENKUlvE1_clEvEUliiE_EESt5arrayIPcLm2EELi4E23TrivialOffsetCalculatorILi1EjESD_NS0_6memory15LoadWithoutCastENSE_16StoreWithoutCastEEEviT_T0_T2_T3_T4_T5_)
        /*1b14*/ 	.word	0x00000000


	//----- nvinfo : EIATTR_MIN_STACK_SIZE
	.align		4
.L_1195:
        /*1b18*/ 	.byte	0x04, 0x12
        /*1b1a*/ 	.short	(.L_1197 - .L_1196)
	.align		4
.L_1196:
        /*1b1c*/ 	.word	index@(_ZN2at6native29vectorized_elementwise_kernelILi2ENS0_13BUnaryFunctorIiiiZZZNS0_18lshift_kernel_cudaERNS_18TensorIteratorBaseEENKUlvE_clEvENKUlvE1_clEvEUliiE_EESt5arrayIPcLm2EEEEviT0_T1_)
        /*1b20*/ 	.word	0x00000000


	//----- nvinfo : EIATTR_MIN_STACK_SIZE
	.align		4
.L_1197:
        /*1b24*/ 	.byte	0x04, 0x12
        /*1b26*/ 	.short	(.L_1199 - .L_1198)
	.align		4
.L_1198:
        /*1b28*/ 	.word	index@(_ZN2at6native29vectorized_elementwise_kernelILi4ENS0_13BUnaryFunctorIiiiZZZNS0_18lshift_kernel_cudaERNS_18TensorIteratorBaseEENKUlvE_clEvENKUlvE1_clEvEUliiE_EESt5arrayIPcLm2EEEEviT0_T1_)
        /*1b2c*/ 	.word	0x00000000


	//----- nvinfo : EIATTR_MIN_STACK_SIZE
	.align		4
.L_1199:
        /*1b30*/ 	.byte	0x04, 0x12
        /*1b32*/ 	.short	(.L_1201 - .L_1200)
	.align		4
.L_1200:
        /*1b34*/ 	.word	index@(_ZN2at6native29vectorized_elementwise_kernelILi8ENS0_13BUnaryFunctorIiiiZZZNS0_18lshift_kernel_cudaERNS_18TensorIteratorBaseEENKUlvE_clEvENKUlvE1_clEvEUliiE_EESt5arrayIPcLm2EEEEviT0_T1_)
        /*1b38*/ 	.word	0x00000000


	//----- nvinfo : EIATTR_MIN_STACK_SIZE
	.align		4
.L_1201:
        /*1b3c*/ 	.byte	0x04, 0x12
        /*1b3e*/ 	.short	(.L_1203 - .L_1202)
	.align		4
.L_1202:
        /*1b40*/ 	.word	index@(_ZN2at6native18elementwise_kernelILi128ELi4EZNS0_15gpu_kernel_implINS0_13AUnaryFunctorIiiiZZZNS0_18lshift_kernel_cudaERNS_18TensorIteratorBaseEENKUlvE_clEvENKUlvE1_clEvEUliiE_EEEEvS5_RKT_EUliE_EEviT1_)
        /*1b44*/ 	.word	0x00000000


	//----- nvinfo : EIATTR_MIN_STACK_SIZE
	.align		4
.L_1203:
        /*1b48*/ 	.byte	0x04, 0x12
        /*1b4a*/ 	.short	(.L_1205 - .L_1204)
	.align		4
.L_1204:
        /*1b4c*/ 	.word	index@(_ZN2at6native27unrolled_elementwise_kernelINS0_13AUnaryFunctorIiiiZZZNS0_18lshift_kernel_cudaERNS_18TensorIteratorBaseEENKUlvE_clEvENKUlvE1_clEvEUliiE_EESt5arrayIPcLm2EELi4E23TrivialOffsetCalculatorILi1EjESD_NS0_6memory12LoadWithCastILi1EEENSE_13StoreWithCastILi1EEEEEviT_T0_T2_T3_T4_T5_)
        /*1b50*/ 	.word	0x00000000


	//----- nvinfo : EIATTR_MIN_STACK_SIZE
	.align		4
.L_1205:
        /*1b54*/ 	.byte	0x04, 0x12
        /*1b56*/ 	.short	(.L_1207 - .L_1206)
	.align		4
.L_1206:
        /*1b58*/ 	.word	index@(_ZN2at6native18elementwise_kernelILi128ELi2EZNS0_22gpu_kernel_impl_nocastINS0_13AUnaryFunctorIiiiZZZNS0_18lshift_kernel_cudaERNS_18TensorIteratorBaseEENKUlvE_clEvENKUlvE1_clEvEUliiE_EEEEvS5_RKT_EUliE_EEviT1_)
        /*1b5c*/ 	.word	0x00000000


	//----- nvinfo : EIATTR_MIN_STACK_SIZE
	.align		4
.L_1207:
        /*1b60*/ 	.byte	0x04, 0x12
        /*1b62*/ 	.short	(.L_1209 - .L_1208)
	.align		4
.L_1208:
        /*1b64*/ 	.word	index@(_ZN2at6native27unrolled_elementwise_kernelINS0_13AUnaryFunctorIiiiZZZNS0_18lshift_kernel_cudaERNS_18TensorIteratorBaseEENKUlvE_clEvENKUlvE1_clEvEUliiE_EESt5arrayIPcLm2EELi4E23TrivialOffsetCalculatorILi1EjESD_NS0_6memory15LoadWithoutCastENSE_16StoreWithoutCastEEEviT_T0_T2_T3_T4_T5_)
        /*1b68*/ 	.word	0x00000000


	//----- nvinfo : EIATTR_MIN_STACK_SIZE
	.align		4
.L_1209:
        /*1b6c*/ 	.byte	0x04, 0x12
        /*1b6e*/ 	.short	(.L_1211 - .L_1210)
	.align		4
.L_1210:
        /*1b70*/ 	.word	index@(_ZN2at6native29vectorized_elementwise_kernelILi2ENS0_13AUnaryFunctorIiiiZZZNS0_18lshift_kernel_cudaERNS_18TensorIteratorBaseEENKUlvE_clEvENKUlvE1_clEvEUliiE_EESt5arrayIPcLm2EEEEviT0_T1_)
        /*1b74*/ 	.word	0x00000000


	//----- nvinfo : EIATTR_MIN_STACK_SIZE
	.align		4
.L_1211:
        /*1b78*/ 	.byte	0x04, 0x12
        /*1b7a*/ 	.short	(.L_1213 - .L_1212)
	.align		4
.L_1212:
        /*1b7c*/ 	.word	index@(_ZN2at6native29vectorized_elementwise_kernelILi4ENS0_13AUnaryFunctorIiiiZZZNS0_18lshift_kernel_cudaERNS_18TensorIteratorBaseEENKUlvE_clEvENKUlvE1_clEvEUliiE_EESt5arrayIPcLm2EEEEviT0_T1_)
        /*1b80*/ 	.word	0x00000000


	//----- nvinfo : EIATTR_MIN_STACK_SIZE
	.align		4
.L_1213:
        /*1b84*/ 	.byte	0x04, 0x12
        /*1b86*/ 	.short	(.L_1215 - .L_1214)
	.align		4
.L_1214:
        /*1b88*/ 	.word	index@(_ZN2at6native29vectorized_elementwise_kernelILi8ENS0_13AUnaryFunctorIiiiZZZNS0_18lshift_kernel_cudaERNS_18TensorIteratorBaseEENKUlvE_clEvENKUlvE1_clEvEUliiE_EESt5arrayIPcLm2EEEEviT0_T1_)
        /*1b8c*/ 	.word	0x00000000


	//----- nvinfo : EIATTR_MIN_STACK_SIZE
	.align		4
.L_1215:
        /*1b90*/ 	.byte	0x04, 0x12
        /*1b92*/ 	.short	(.L_1217 - .L_1216)
	.align		4
.L_1216:
        /*1b94*/ 	.word	index@(_ZN2at6native18elementwise_kernelILi128ELi4EZNS0_15gpu_kernel_implINS0_13BinaryFunctorIaaaZZZNS0_18lshift_kernel_cudaERNS_18TensorIteratorBaseEENKUlvE_clEvENKUlvE0_clEvEUlaaE_EEEEvS5_RKT_EUliE_EEviT1_)
        /*1b98*/ 	.word	0x00000000


	//----- nvinfo : EIATTR_MIN_STACK_SIZE
	.align		4
.L_1217:
        /*1b9c*/ 	.byte	0x04, 0x12
        /*1b9e*/ 	.short	(.L_1219 - .L_1218)
	.align		4
.L_1218:
        /*1ba0*/ 	.word	index@(_ZN2at6native27unrolled_elementwise_kernelINS0_13BinaryFunctorIaaaZZZNS0_18lshift_kernel_cudaERNS_18TensorIteratorBaseEENKUlvE_clEvENKUlvE0_clEvEUlaaE_EESt5arrayIPcLm3EELi4E23TrivialOffsetCalculatorILi2EjESC_ILi1EjENS0_6memory12LoadWithCastILi2EEENSF_13StoreWithCastILi1EEEEEviT_T0_T2_T3_T4_T5_)
        /*1ba4*/ 	.word	0x00000000


	//----- nvinfo : EIATTR_MIN_STACK_SIZE
	.align		4
.L_1219:
        /*1ba8*/ 	.byte	0x04, 0x12
        /*1baa*/ 	.short	(.L_1221 - .L_1220)
	.align		4
.L_1220:
        /*1bac*/ 	.word	index@(_ZN2at6native18elementwise_kernelILi128ELi4EZNS0_22gpu_kernel_impl_nocastINS0_13BinaryFunctorIaaaZZZNS0_18lshift_kernel_cudaERNS_18TensorIteratorBaseEENKUlvE_clEvENKUlvE0_clEvEUlaaE_EEEEvS5_RKT_EUliE_EEviT1_)
        /*1bb0*/ 	.word	0x00000000


	//----- nvinfo : EIATTR_MIN_STACK_SIZE
	.align		4
.L_1221:
        /*1bb4*/ 	.byte	0x04, 0x12
        /*1bb6*/ 	.short	(.L_1223 - .L_1222)
	.align		4
.L_1222:
        /*1bb8*/ 	.word	index@(_ZN2at6native27unrolled_elementwise_kernelINS0_13BinaryFunctorIaaaZZZNS0_18lshift_kernel_cudaERNS_18TensorIteratorBaseEENKUlvE_clEvENKUlvE0_clEvEUlaaE_EESt5arrayIPcLm3EELi4E23TrivialOffsetCalculatorILi2EjESC_ILi1EjENS0_6memory15LoadWithoutCastENSF_16StoreWithoutCastEEEviT_T0_T2_T3_T4_T5_)
        /*1bbc*/ 	.word	0x00000000


	//----- nvinfo : EIATTR_MIN_STACK_SIZE
	.align		4
.L_1223:
        /*1bc0*/ 	.byte	0x04, 0x12
        /*1bc2*/ 	.short	(.L_1225 - .L_1224)
	.align		4
.L_1224:
        /*1bc4*/ 	.word	index@(_ZN2at6native29vectorized_elementwise_kernelILi2ENS0_13BinaryFunctorIaaaZZZNS0_18lshift_kernel_cudaERNS_18TensorIteratorBaseEENKUlvE_clEvENKUlvE0_clEvEUlaaE_EESt5arrayIPcLm3EEEEviT0_T1_)
        /*1bc8*/ 	.word	0x00000000


	//----- nvinfo : EIATTR_MIN_STACK_SIZE
	.align		4
.L_1225:
        /*1bcc*/ 	.byte	0x04, 0x12
        /*1bce*/ 	.short	(.L_1227 - .L_1226)
	.align		4
.L_1226:
        /*1bd0*/ 	.word	index@(_ZN2at6native29vectorized_elementwise_kernelILi4ENS0_13BinaryFunctorIaaaZZZNS0_18lshift_kernel_cudaERNS_18TensorIteratorBaseEENKUlvE_clEvENKUlvE0_clEvEUlaaE_EESt5arrayIPcLm3EEEEviT0_T1_)
        /*1bd4*/ 	.word	0x00000000


	//----- nvinfo : EIATTR_MIN_STACK_SIZE
	.align		4
.L_1227:
        /*1bd8*/ 	.byte	0x04, 0x12
        /*1bda*/ 	.short	(.L_1229 - .L_1228)
	.align		4
.L_1228:
        /*1bdc*/ 	.word	index@(_ZN2at6native29vectorized_elementwise_kernelILi8ENS0_13BinaryFunctorIaaaZZZNS0_18lshift_kernel_cudaERNS_18TensorIteratorBaseEENKUlvE_clEvENKUlvE0_clEvEUlaaE_EESt5arrayIPcLm3EEEEviT0_T1_)
        /*1be0*/ 	.word	0x00000000


	//----- nvinfo : EIATTR_MIN_STACK_SIZE
	.align		4
.L_1229:
        /*1be4*/ 	.byte	0x04, 0x12
        /*1be6*/ 	.short	(.L_1231 - .L_1230)
	.align		4
.L_1230:
        /*1be8*/ 	.word	index@(_ZN2at6native18elementwise_kernelILi128ELi4EZNS0_15gpu_kernel_implINS0_13BUnaryFunctorIaaaZZZNS0_18lshift_kernel_cudaERNS_18TensorIteratorBaseEENKUlvE_clEvENKUlvE0_clEvEUlaaE_EEEEvS5_RKT_EUliE_EEviT1_)
        /*1bec*/ 	.word	0x00000000


	//----- nvinfo : EIATTR_MIN_STACK_SIZE
	.align		4
.L_1231:
        /*1bf0*/ 	.byte	0x04, 0x12
        /*1bf2*/ 	.short	(.L_1233 - .L_1232)
	.align		4
.L_1232:
        /*1bf4*/ 	.word	index@(_ZN2at6native27unrolled_elementwise_kernelINS0_13BUnaryFunctorIaaaZZZNS0_18lshift_kernel_cudaERNS_18TensorIteratorBaseEENKUlvE_clEvENKUlvE0_clEvEUlaaE_EESt5arrayIPcLm2EELi4E23TrivialOffsetCalculatorILi1EjESD_NS0_6memory12LoadWithCastILi1EEENSE_13StoreWithCastILi1EEEEEviT_T0_T2_T3_T4_T5_)
        /*1bf8*/ 	.word	0x00000000


	//----- nvinfo : EIATTR_MIN_STACK_SIZE
	.align		4
.L_1233:
        /*1bfc*/ 	.byte	0x04, 0x12
        /*1bfe*/ 	.short	(.L_1235 - .L_1234)
	.align		4
.L_1234:
        /*1c00*/ 	.word	index@(_ZN2at6native18elementwise_kernelILi128ELi4EZNS0_22gpu_kernel_impl_nocastINS0_13BUnaryFunctorIaaaZZZNS0_18lshift_kernel_cudaERNS_18TensorIteratorBaseEENKUlvE_clEvENKUlvE0_clEvEUlaaE_EEEEvS5_RKT_EUliE_EEviT1_)
        /*1c04*/ 	.word	0x00000000


	//----- nvinfo : EIATTR_MIN_STACK_SIZE
	.align		4
.L_1235:
        /*1c08*/ 	.byte	0x04, 0x12
        /*1c0a*/ 	.short	(.L_1237 - .L_1236)
	.align		4
.L_1236:
        /*1c0c*/ 	.word	index@(_ZN2at6native27unrolled_elementwise_kernelINS0_13BUnaryFunctorIaaaZZZNS0_18lshift_kernel_cudaERNS_18TensorIteratorBaseEENKUlvE_clEvENKUlvE0_clEvEUlaaE_EESt5arrayIPcLm2EELi4E23TrivialOffsetCalculatorILi1EjESD_NS0_6memory15LoadWithoutCastENSE_16StoreWithoutCastEEEviT_T0_T2_T3_T4_T5_)
        /*1c10*/ 	.word	0x00000000


	//----- nvinfo : EIATTR_MIN_STACK_SIZE
	.align		4
.L_1237:
        /*1c14*/ 	.byte	0x04, 0x12
        /*1c16*/ 	.short	(.L_1239 - .L_1238)
	.align		4
.L_1238:
        /*1c18*/ 	.word	index@(_ZN2at6native29vectorized_elementwise_kernelILi2ENS0_13BUnaryFunctorIaaaZZZNS0_18lshift_kernel_cudaERNS_18TensorIteratorBaseEENKUlvE_clEvENKUlvE0_clEvEUlaaE_EESt5arrayIPcLm2EEEEviT0_T1_)
        /*1c1c*/ 	.word	0x00000000


	//----- nvinfo : EIATTR_MIN_STACK_SIZE
	.align		4
.L_1239:
        /*1c20*/ 	.byte	0x04, 0x12
        /*1c22*/ 	.short	(.L_1241 - .L_1240)
	.align		4
.L_1240:
        /*1c24*/ 	.word	index@(_ZN2at6native29vectorized_elementwise_kernelILi4ENS0_13BUnaryFunctorIaaaZZZNS0_18lshift_kernel_cudaERNS_18TensorIteratorBaseEENKUlvE_clEvENKUlvE0_clEvEUlaaE_EESt5arrayIPcLm2EEEEviT0_T1_)
        /*1c28*/ 	.word	0x00000000


	//----- nvinfo : EIATTR_MIN_STACK_SIZE
	.align		4
.L_1241:
        /*1c2c*/ 	.byte	0x04, 0x12
        /*1c2e*/ 	.short	(.L_1243 - .L_1242)
	.align		4
.L_1242:
        /*1c30*/ 	.word	index@(_ZN2at6native29vectorized_elementwise_kernelILi8ENS0_13BUnaryFunctorIaaaZZZNS0_18lshift_kernel_cudaERNS_18TensorIteratorBaseEENKUlvE_clEvENKUlvE0_clEvEUlaaE_EESt5arrayIPcLm2EEEEviT0_T1_)
        /*1c34*/ 	.word	0x00000000


	//----- nvinfo : EIATTR_MIN_STACK_SIZE
	.align		4
.L_1243:
        /*1c38*/ 	.byte	0x04, 0x12
        /*1c3a*/ 	.short	(.L_1245 - .L_1244)
	.align		4
.L_1244:
        /*1c3c*/ 	.word	index@(_ZN2at6native18elementwise_kernelILi128ELi4EZNS0_15gpu_kernel_implINS0_13AUnaryFunctorIaaaZZZNS0_18lshift_kernel_cudaERNS_18TensorIteratorBaseEENKUlvE_clEvENKUlvE0_clEvEUlaaE_EEEEvS5_RKT_EUliE_EEviT1_)
        /*1c40*/ 	.word	0x00000000


	//----- nvinfo : EIATTR_MIN_STACK_SIZE
	.align		4
.L_1245:
        /*1c44*/ 	.byte	0x04, 0x12
        /*1c46*/ 	.short	(.L_1247 - .L_1246)
	.align		4
.L_1246:
        /*1c48*/ 	.word	index@(_ZN2at6native27unrolled_elementwise_kernelINS0_13AUnaryFunctorIaaaZZZNS0_18lshift_kernel_cudaERNS_18TensorIteratorBaseEENKUlvE_clEvENKUlvE0_clEvEUlaaE_EESt5arrayIPcLm2EELi4E23TrivialOffsetCalculatorILi1EjESD_NS0_6memory12LoadWithCastILi1EEENSE_13StoreWithCastILi1EEEEEviT_T0_T2_T3_T4_T5_)
        /*1c4c*/ 	.word	0x00000000


	//----- nvinfo : EIATTR_MIN_STACK_SIZE
	.align		4
.L_1247:
        /*1c50*/ 	.byte	0x04, 0x12
        /*1c52*/ 	.short	(.L_1249 - .L_1248)
	.align		4
.L_1248:
        /*1c54*/ 	.word	index@(_ZN2at6native18elementwise_kernelILi128ELi4EZNS0_22gpu_kernel_impl_nocastINS0_13AUnaryFunctorIaaaZZZNS0_18lshift_kernel_cudaERNS_18TensorIteratorBaseEENKUlvE_clEvENKUlvE0_clEvEUlaaE_EEEEvS5_RKT_EUliE_EEviT1_)
        /*1c58*/ 	.word	0x00000000


	//----- nvinfo : EIATTR_MIN_STACK_SIZE
	.align		4
.L_1249:
        /*1c5c*/ 	.byte	0x04, 0x12
        /*1c5e*/ 	.short	(.L_1251 - .L_1250)
	.align		4
.L_1250:
        /*1c60*/ 	.word	index@(_ZN2at6native27unrolled_elementwise_kernelINS0_13AUnaryFunctorIaaaZZZNS0_18lshift_kernel_cudaERNS_18TensorIteratorBaseEENKUlvE_clEvENKUlvE0_clEvEUlaaE_EESt5arrayIPcLm2EELi4E23TrivialOffsetCalculatorILi1EjESD_NS0_6memory15LoadWithoutCastENSE_16StoreWithoutCastEEEviT_T0_T2_T3_T4_T5_)
        /*1c64*/ 	.word	0x00000000


	//----- nvinfo : EIATTR_MIN_STACK_SIZE
	.align		4
.L_1251:
        /*1c68*/ 	.byte	0x04, 0x12
        /*1c6a*/ 	.short	(.L_1253 - .L_1252)
	.align		4
.L_1252:
        /*1c6c*/ 	.word	index@(_ZN2at6native29vectorized_elementwise_kernelILi2ENS0_13AUnaryFunctorIaaaZZZNS0_18lshift_kernel_cudaERNS_18TensorIteratorBaseEENKUlvE_clEvENKUlvE0_clEvEUlaaE_EESt5arrayIPcLm2EEEEviT0_T1_)
        /*1c70*/ 	.word	0x00000000


	//----- nvinfo : EIATTR_MIN_STACK_SIZE
	.align		4
.L_1253:
        /*1c74*/ 	.byte	0x04, 0x12
        /*1c76*/ 	.short	(.L_1255 - .L_1254)
	.align		4
.L_1254:
        /*1c78*/ 	.word	index@(_ZN2at6native29vectorized_elementwise_kernelILi4ENS0_13AUnaryFunctorIaaaZZZNS0_18lshift_kernel_cudaERNS_18TensorIteratorBaseEENKUlvE_clEvENKUlvE0_clEvEUlaaE_EESt5arrayIPcLm2EEEEviT0_T1_)
        /*1c7c*/ 	.word	0x00000000


	//----- nvinfo : EIATTR_MIN_STACK_SIZE
	.align		4
.L_1255:
        /*1c80*/ 	.byte	0x04, 0x12
        /*1c82*/ 	.short	(.L_1257 - .L_1256)
	.align		4
.L_1256:
        /*1c84*/ 	.word	index@(_ZN2at6native29vectorized_elementwise_kernelILi8ENS0_13AUnaryFunctorIaaaZZZNS0_18lshift_kernel_cudaERNS_18TensorIteratorBaseEENKUlvE_clEvENKUlvE0_clEvEUlaaE_EESt5arrayIPcLm2EEEEviT0_T1_)
        /*1c88*/ 	.word	0x00000000


	//----- nvinfo : EIATTR_MIN_STACK_SIZE
	.align		4
.L_1257:
        /*1c8c*/ 	.byte	0x04, 0x12
        /*1c8e*/ 	.short	(.L_1259 - .L_1258)
	.align		4
.L_1258:
        /*1c90*/ 	.word	index@(_ZN2at6native18elementwise_kernelILi128ELi4EZNS0_15gpu_kernel_implINS0_13BinaryFunctorIhhhZZZNS0_18lshift_kernel_cudaERNS_18TensorIteratorBaseEENKUlvE_clEvENKUlvE_clEvEUlhhE_EEEEvS5_RKT_EUliE_EEviT1_)
        /*1c94*/ 	.word	0x00000000


	//----- nvinfo : EIATTR_MIN_STACK_SIZE
	.align		4
.L_1259:
        /*1c98*/ 	.byte	0x04, 0x12
        /*1c9a*/ 	.short	(.L_1261 - .L_1260)
	.align		4
.L_1260:
        /*1c9c*/ 	.word	index@(_ZN2at6native27unrolled_elementwise_kernelINS0_13BinaryFunctorIhhhZZZNS0_18lshift_kernel_cudaERNS_18TensorIteratorBaseEENKUlvE_clEvENKUlvE_clEvEUlhhE_EESt5arrayIPcLm3EELi4E23TrivialOffsetCalculatorILi2EjESC_ILi1EjENS0_6memory12LoadWithCastILi2EEENSF_13StoreWithCastILi1EEEEEviT_T0_T2_T3_T4_T5_)
        /*1ca0*/ 	.word	0x00000000


	//----- nvinfo : EIATTR_MIN_STACK_SIZE
	.align		4
.L_1261:
        /*1ca4*/ 	.byte	0x04, 0x12
        /*1ca6*/ 	.short	(.L_1263 - .L_1262)
	.align		4
.L_1262:
        /*1ca8*/ 	.word	index@(_ZN2at6native18elementwise_kernelILi128ELi4EZNS0_22gpu_kernel_impl_nocastINS0_13BinaryFunctorIhhhZZZNS0_18lshift_kernel_cudaERNS_18TensorIteratorBaseEENKUlvE_clEvENKUlvE_clEvEUlhhE_EEEEvS5_RKT_EUliE_EEviT1_)
        /*1cac*/ 	.word	0x00000000


	//----- nvinfo : EIATTR_MIN_STACK_SIZE
	.align		4
.L_1263:
        /*1cb0*/ 	.byte	0x04, 0x12
        /*1cb2*/ 	.short	(.L_1265 - .L_1264)
	.align		4
.L_1264:
        /*1cb4*/ 	.word	index@(_ZN2at6native27unrolled_elementwise_kernelINS0_13BinaryFunctorIhhhZZZNS0_18lshift_kernel_cudaERNS_18TensorIteratorBaseEENKUlvE_clEvENKUlvE_clEvEUlhhE_EESt5arrayIPcLm3EELi4E23TrivialOffsetCalculatorILi2EjESC_ILi1EjENS0_6memory15LoadWithoutCastENSF_16StoreWithoutCastEEEviT_T0_T2_T3_T4_T5_)
        /*1cb8*/ 	.word	0x00000000


	//----- nvinfo : EIATTR_MIN_STACK_SIZE
	.align		4
.L_1265:
        /*1cbc*/ 	.byte	0x04, 0x12
        /*1cbe*/ 	.short	(.L_1267 - .L_1266)
	.align		4
.L_1266:
        /*1cc0*/ 	.word	index@(_ZN2at6native29vectorized_elementwise_kernelILi2ENS0_13BinaryFunctorIhhhZZZNS0_18lshift_kernel_cudaERNS_18TensorIteratorBaseEENKUlvE_clEvENKUlvE_clEvEUlhhE_EESt5arrayIPcLm3EEEEviT0_T1_)
        /*1cc4*/ 	.word	0x00000000


	//----- nvinfo : EIATTR_MIN_STACK_SIZE
	.align		4
.L_1267:
        /*1cc8*/ 	.byte	0x04, 0x12
        /*1cca*/ 	.short	(.L_1269 - .L_1268)
	.align		4
.L_1268:
        /*1ccc*/ 	.word	index@(_ZN2at6native29vectorized_elementwise_kernelILi4ENS0_13BinaryFunctorIhhhZZZNS0_18lshift_kernel_cudaERNS_18TensorIteratorBaseEENKUlvE_clEvENKUlvE_clEvEUlhhE_EESt5arrayIPcLm3EEEEviT0_T1_)
        /*1cd0*/ 	.word	0x00000000


	//----- nvinfo : EIATTR_MIN_STACK_SIZE
	.align		4
.L_1269:
        /*1cd4*/ 	.byte	0x04, 0x12
        /*1cd6*/ 	.short	(.L_1271 - .L_1270)
	.align		4
.L_1270:
        /*1cd8*/ 	.word	index@(_ZN2at6native29vectorized_elementwise_kernelILi8ENS0_13BinaryFunctorIhhhZZZNS0_18lshift_kernel_cudaERNS_18TensorIteratorBaseEENKUlvE_clEvENKUlvE_clEvEUlhhE_EESt5arrayIPcLm3EEEEviT0_T1_)
        /*1cdc*/ 	.word	0x00000000


	//----- nvinfo : EIATTR_MIN_STACK_SIZE
	.align		4
.L_1271:
        /*1ce0*/ 	.byte	0x04, 0x12
        /*1ce2*/ 	.short	(.L_1273 - .L_1272)
	.align		4
.L_1272:
        /*1ce4*/ 	.word	index@(_ZN2at6native18elementwise_kernelILi128ELi4EZNS0_15gpu_kernel_implINS0_13BUnaryFunctorIhhhZZZNS0_18lshift_kernel_cudaERNS_18TensorIteratorBaseEENKUlvE_clEvENKUlvE_clEvEUlhhE_EEEEvS5_RKT_EUliE_EEviT1_)
        /*1ce8*/ 	.word	0x00000000


	//----- nvinfo : EIATTR_MIN_STACK_SIZE
	.align		4
.L_1273:
        /*1cec*/ 	.byte	0x04, 0x12
        /*1cee*/ 	.short	(.L_1275 - .L_1274)
	.align		4
.L_1274:
        /*1cf0*/ 	.word	index@(_ZN2at6native27unrolled_elementwise_kernelINS0_13BUnaryFunctorIhhhZZZNS0_18lshift_kernel_cudaERNS_18TensorIteratorBaseEENKUlvE_clEvENKUlvE_clEvEUlhhE_EESt5arrayIPcLm2EELi4E23TrivialOffsetCalculatorILi1EjESD_NS0_6memory12LoadWithCastILi1EEENSE_13StoreWithCastILi1EEEEEviT_T0_T2_T3_T4_T5_)
        /*1cf4*/ 	.word	0x00000000


	//----- nvinfo : EIATTR_MIN_STACK_SIZE
	.align		4
.L_1275:
        /*1cf8*/ 	.byte	0x04, 0x12
        /*1cfa*/ 	.short	(.L_1277 - .L_1276)
	.align		4
.L_1276:
        /*1cfc*/ 	.word	index@(_ZN2at6native18elementwise_kernelILi128ELi4EZNS0_22gpu_kernel_impl_nocastINS0_13BUnaryFunctorIhhhZZZNS0_18lshift_kernel_cudaERNS_18TensorIteratorBaseEENKUlvE_clEvENKUlvE_clEvEUlhhE_EEEEvS5_RKT_EUliE_EEviT1_)
        /*1d00*/ 	.word	0x00000000


	//----- nvinfo : EIATTR_MIN_STACK_SIZE
	.align		4
.L_1277:
        /*1d04*/ 	.byte	0x04, 0x12
        /*1d06*/ 	.short	(.L_1279 - .L_1278)
	.align		4
.L_1278:
        /*1d08*/ 	.word	index@(_ZN2at6native27unrolled_elementwise_kernelINS0_13BUnaryFunctorIhhhZZZNS0_18lshift_kernel_cudaERNS_18TensorIteratorBaseEENKUlvE_clEvENKUlvE_clEvEUlhhE_EESt5arrayIPcLm2EELi4E23TrivialOffsetCalculatorILi1EjESD_NS0_6memory15LoadWithoutCastENSE_16StoreWithoutCastEEEviT_T0_T2_T3_T4_T5_)
        /*1d0c*/ 	.word	0x00000000


	//----- nvinfo : EIATTR_MIN_STACK_SIZE
	.align		4
.L_1279:
        /*1d10*/ 	.byte	0x04, 0x12
        /*1d12*/ 	.short	(.L_1281 - .L_1280)
	.align		4
.L_1280:
        /*1d14*/ 	.word	index@(_ZN2at6native29vectorized_elementwise_kernelILi2ENS0_13BUnaryFunctorIhhhZZZNS0_18lshift_kernel_cudaERNS_18TensorIteratorBaseEENKUlvE_clEvENKUlvE_clEvEUlhhE_EESt5arrayIPcLm2EEEEviT0_T1_)
        /*1d18*/ 	.word	0x00000000


	//----- nvinfo : EIATTR_MIN_STACK_SIZE
	.align		4
.L_1281:
        /*1d1c*/ 	.byte	0x04, 0x12
        /*1d1e*/ 	.short	(.L_1283 - .L_1282)
	.align		4
.L_1282:
        /*1d20*/ 	.word	index@(_ZN2at6native29vectorized_elementwise_kernelILi4ENS0_13BUnaryFunctorIhhhZZZNS0_18lshift_kernel_cudaERNS_18TensorIteratorBaseEENKUlvE_clEvENKUlvE_clEvEUlhhE_EESt5arrayIPcLm2EEEEviT0_T1_)
        /*1d24*/ 	.word	0x00000000


	//----- nvinfo : EIATTR_MIN_STACK_SIZE
	.align		4
.L_1283:
        /*1d28*/ 	.byte	0x04, 0x12
        /*1d2a*/ 	.short	(.L_1285 - .L_1284)
	.align		4
.L_1284:
        /*1d2c*/ 	.word	index@(_ZN2at6native29vectorized_elementwise_kernelILi8ENS0_13BUnaryFunctorIhhhZZZNS0_18lshift_kernel_cudaERNS_18TensorIteratorBaseEENKUlvE_clEvENKUlvE_clEvEUlhhE_EESt5arrayIPcLm2EEEEviT0_T1_)
        /*1d30*/ 	.word	0x00000000


	//----- nvinfo : EIATTR_MIN_STACK_SIZE
	.align		4
.L_1285:
        /*1d34*/ 	.byte	0x04, 0x12
        /*1d36*/ 	.short	(.L_1287 - .L_1286)
	.align		4
.L_1286:
        /*1d38*/ 	.word	index@(_ZN2at6native18elementwise_kernelILi128ELi4EZNS0_15gpu_kernel_implINS0_13AUnaryFunctorIhhhZZZNS0_18lshift_kernel_cudaERNS_18TensorIteratorBaseEENKUlvE_clEvENKUlvE_clEvEUlhhE_EEEEvS5_RKT_EUliE_EEviT1_)
        /*1d3c*/ 	.word	0x00000000


	//----- nvinfo : EIATTR_MIN_STACK_SIZE
	.align		4
.L_1287:
        /*1d40*/ 	.byte	0x04, 0x12
        /*1d42*/ 	.short	(.L_1289 - .L_1288)
	.align		4
.L_1288:
        /*1d44*/ 	.word	index@(_ZN2at6native27unrolled_elementwise_kernelINS0_13AUnaryFunctorIhhhZZZNS0_18lshift_kernel_cudaERNS_18TensorIteratorBaseEENKUlvE_clEvENKUlvE_clEvEUlhhE_EESt5arrayIPcLm2EELi4E23TrivialOffsetCalculatorILi1EjESD_NS0_6memory12LoadWithCastILi1EEENSE_13StoreWithCastILi1EEEEEviT_T0_T2_T3_T4_T5_)
        /*1d48*/ 	.word	0x00000000


	//----- nvinfo : EIATTR_MIN_STACK_SIZE
	.align		4
.L_1289:
        /*1d4c*/ 	.byte	0x04, 0x12
        /*1d4e*/ 	.short	(.L_1291 - .L_1290)
	.align		4
.L_1290:
        /*1d50*/ 	.word	index@(_ZN2at6native18elementwise_kernelILi128ELi4EZNS0_22gpu_kernel_impl_nocastINS0_13AUnaryFunctorIhhhZZZNS0_18lshift_kernel_cudaERNS_18TensorIteratorBaseEENKUlvE_clEvENKUlvE_clEvEUlhhE_EEEEvS5_RKT_EUliE_EEviT1_)
        /*1d54*/ 	.word	0x00000000


	//----- nvinfo : EIATTR_MIN_STACK_SIZE
	.align		4
.L_1291:
        /*1d58*/ 	.byte	0x04, 0x12
        /*1d5a*/ 	.short	(.L_1293 - .L_1292)
	.align		4
.L_1292:
        /*1d5c*/ 	.word	index@(_ZN2at6native27unrolled_elementwise_kernelINS0_13AUnaryFunctorIhhhZZZNS0_18lshift_kernel_cudaERNS_18TensorIteratorBaseEENKUlvE_clEvENKUlvE_clEvEUlhhE_EESt5arrayIPcLm2EELi4E23TrivialOffsetCalculatorILi1EjESD_NS0_6memory15LoadWithoutCastENSE_16StoreWithoutCastEEEviT_T0_T2_T3_T4_T5_)
        /*1d60*/ 	.word	0x00000000


	//----- nvinfo : EIATTR_MIN_STACK_SIZE
	.align		4
.L_1293:
        /*1d64*/ 	.byte	0x04, 0x12
        /*1d66*/ 	.short	(.L_1295 - .L_1294)
	.align		4
.L_1294:
        /*1d68*/ 	.word	index@(_ZN2at6native29vectorized_elementwise_kernelILi2ENS0_13AUnaryFunctorIhhhZZZNS0_18lshift_kernel_cudaERNS_18TensorIteratorBaseEENKUlvE_clEvENKUlvE_clEvEUlhhE_EESt5arrayIPcLm2EEEEviT0_T1_)
        /*1d6c*/ 	.word	0x00000000


	//----- nvinfo : EIATTR_MIN_STACK_SIZE
	.align		4
.L_1295:
        /*1d70*/ 	.byte	0x04, 0x12
        /*1d72*/ 	.short	(.L_1297 - .L_1296)
	.align		4
.L_1296:
        /*1d74*/ 	.word	index@(_ZN2at6native29vectorized_elementwise_kernelILi4ENS0_13AUnaryFunctorIhhhZZZNS0_18lshift_kernel_cudaERNS_18TensorIteratorBaseEENKUlvE_clEvENKUlvE_clEvEUlhhE_EESt5arrayIPcLm2EEEEviT0_T1_)
        /*1d78*/ 	.word	0x00000000


	//----- nvinfo : EIATTR_MIN_STACK_SIZE
	.align		4
.L_1297:
        /*1d7c*/ 	.byte	0x04, 0x12
        /*1d7e*/ 	.short	(.L_1299 - .L_1298)
	.align		4
.L_1298:
        /*1d80*/ 	.word	index@(_ZN2at6native29vectorized_elementwise_kernelILi8ENS0_13AUnaryFunctorIhhhZZZNS0_18lshift_kernel_cudaERNS_18TensorIteratorBaseEENKUlvE_clEvENKUlvE_clEvEUlhhE_EESt5arrayIPcLm2EEEEviT0_T1_)
        /*1d84*/ 	.word	0x00000000
.L_1299:


//--------------------- .nv.info._ZN2at6native18elementwise_kernelILi128ELi4EZNS0_15gpu_kernel_implINS0_13BinaryFunctorIsssZZZNS0_18rshift_kernel_cudaERNS_18TensorIteratorBaseEENKUlvE_clEvENKUlvE3_clEvEUlssE_EEEEvS5_RKT_EUliE_EEviT1_ --------------------------
	.section	.nv.info._ZN2at6native18elementwise_kernelILi128ELi4EZNS0_15gpu_kernel_implINS0_13BinaryFunctorIsssZZZNS0_18rshift_kernel_cudaERNS_18TensorIteratorBaseEENKUlvE_clEvENKUlvE3_clEvEUlssE_EEEEvS5_RKT_EUliE_EEviT1_,"",@"SHT_CUDA_INFO"
	.sectionflags	@""
	.align	4


	//----- nvinfo : EIATTR_CUDA_API_VERSION
	.align		4
        /*0000*/ 	.byte	0x04, 0x37
        /*0002*/ 	.short	(.L_1301 - .L_1300)
.L_1300:
        /*0004*/ 	.word	0x00000082


	//----- nvinfo : EIATTR_SW2861232_WAR
	.align		4
.L_1301:
        /*0008*/ 	.byte	0x01, 0x35
	.zero		2


	//----- nvinfo : EIATTR_PARAM_CBANK
	.align		4
        /*000c*/ 	.byte	0x04, 0x0a
        /*000e*/ 	.short	(.L_1303 - .L_1302)
	.align		4
.L_1302:
        /*0010*/ 	.word	index@(.nv.constant0._ZN2at6native18elementwise_kernelILi128ELi4EZNS0_15gpu_kernel_implINS0_13BinaryFunctorIsssZZZNS0_18rshift_kernel_cudaERNS_18TensorIteratorBaseEENKUlvE_clEvENKUlvE3_clEvEUlssE_EEEEvS5_RKT_EUliE_EEviT1_)
        /*0014*/ 	.short	0x0160
        /*0016*/ 	.short	0x0290


	//----- nvinfo : EIATTR_CBANK_PARAM_SIZE
	.align		4
.L_1303:
        /*0018*/ 	.byte	0x03, 0x19
        /*001a*/ 	.short	0x0290


	//----- nvinfo : EIATTR_KPARAM_INFO
	.align		4
        /*001c*/ 	.byte	0x04, 0x17
        /*001e*/ 	.short	(.L_1305 - .L_1304)
.L_1304:
        /*0020*/ 	.word	0x00000000
        /*0024*/ 	.short	0x0001
        /*0026*/ 	.short	0x0008
        /*0028*/ 	.byte	0x00, 0xf0, 0x21, 0x0a


	//----- nvinfo : EIATTR_KPARAM_INFO
	.align		4
.L_1305:
        /*002c*/ 	.byte	0x04, 0x17
        /*002e*/ 	.short	(.L_1307 - .L_1306)
.L_1306:
        /*0030*/ 	.word	0x00000000
        /*0034*/ 	.short	0x0000
        /*0036*/ 	.short	0x0000
        /*0038*/ 	.byte	0x00, 0xf0, 0x11, 0x00


	//----- nvinfo : EIATTR_MAXREG_COUNT
	.align		4
.L_1307:
        /*003c*/ 	.byte	0x03, 0x1b
        /*003e*/ 	.short	0x0080


	//----- nvinfo : EIATTR_EXTERNS
	.align		4
        /*0040*/ 	.byte	0x04, 0x0f
        /*0042*/ 	.short	(.L_1309 - .L_1308)


	//   ....[0]....
	.align		4
.L_1308:
        /*0044*/ 	.word	index@(__assertfail)


	//----- nvinfo : EIATTR_MERCURY_ISA_VERSION
	.align		4
.L_1309:
        /*0048*/ 	.byte	0x03, 0x5f
        /*004a*/ 	.short	0x0000


	//----- nvinfo : EIATTR_SYSCALL_OFFSETS
	.align		4
        /*004c*/ 	.byte	0x04, 0x46
        /*004e*/ 	.short	(.L_1311 - .L_1310)


	//   ....[0]....
.L_1310:
        /*0050*/ 	.word	0x00001ed0


	//   ....[1]....
        /*0054*/ 	.word	0x00002d60


	//   ....[2]....
        /*0058*/ 	.word	0x00003c30


	//   ....[3]....
        /*005c*/ 	.word	0x00005b50


	//   ....[4]....
        /*0060*/ 	.word	0x000069e0


	//   ....[5]....
        /*0064*/ 	.word	0x000078b0


	//   ....[6]....
        /*0068*/ 	.word	0x000097a0


	//   ....[7]....
        /*006c*/ 	.word	0x0000a630


	//   ....[8]....
        /*0070*/ 	.word	0x0000b500


	//   ....[9]....
        /*0074*/ 	.word	0x0000d400


	//   ....[10]....
        /*0078*/ 	.word	0x0000e290


	//   ....[11]....
        /*007c*/ 	.word	0x0000f160


	//----- nvinfo : EIATTR_EXIT_INSTR_OFFSETS
	.align		4
.L_1311:
        /*0080*/ 	.byte	0x04, 0x1c
        /*0082*/ 	.short	(.L_1313 - .L_1312)


	//   ....[0]....
.L_1312:
        /*0084*/ 	.word	0x0000b5a0


	//   ....[1]....
        /*0088*/ 	.word	0x0000e400


	//   ....[2]....
        /*008c*/ 	.word	0x0000e420


	//   ....[3]....
        /*0090*/ 	.word	0x0000e4c0


	//   ....[4]....
        /*0094*/ 	.word	0x0000e4e0


	//   ....[5]....
        /*0098*/ 	.word	0x0000e500


	//   ....[6]....
        /*009c*/ 	.word	0x0000e590


	//   ....[7]....
        /*00a0*/ 	.word	0x0000e5d0


	//   ....[8]....
        /*00a4*/ 	.word	0x0000e670


	//   ....[9]....
        /*00a8*/ 	.word	0x0000e6c0


	//   ....[10]....
        /*00ac*/ 	.word	0x0000e6f0


	//   ....[11]....
        /*00b0*/ 	.word	0x0000e7c0


	//   ....[12]....
        /*00b4*/ 	.word	0x0000e800


	//   ....[13]....
        /*00b8*/ 	.word	0x0000e990


	//   ....[14]....
        /*00bc*/ 	.word	0x0000eaf0


	//   ....[15]....
        /*00c0*/ 	.word	0x0000eb30


	//   ....[16]....
        /*00c4*/ 	.word	0x0000ebd0


	//   ....[17]....
        /*00c8*/ 	.word	0x0000ed50


	//   ....[18]....
        /*00cc*/ 	.word	0x0000eed0


	//   ....[19]....
        /*00d0*/ 	.word	0x0000f030


	//   ....[20]....
        /*00d4*/ 	.word	0x0000f170


	//   ....[21]....
        /*00d8*/ 	.word	0x0000f1b0


	//   ....[22]....
        /*00dc*/ 	.word	0x0000f1d0


	//----- nvinfo : EIATTR_MAX_THREADS
	.align		4
.L_1313:
        /*00e0*/ 	.byte	0x04, 0x05
        /*00e2*/ 	.short	(.L_1315 - .L_1314)
.L_1314:
        /*00e4*/ 	.word	0x00000080
        /*00e8*/ 	.word	0x00000001
        /*00ec*/ 	.word	0x00000001


	//----- nvinfo : EIATTR_CRS_STACK_SIZE
	.align		4
.L_1315:
        /*00f0*/ 	.byte	0x04, 0x1e
        /*00f2*/ 	.short	(.L_1317 - .L_1316)
.L_1316:
        /*00f4*/ 	.word	0x00000000
.L_1317:


//--------------------- .nv.info._ZN2at6native27unrolled_elementwise_kernelINS0_13BinaryFunctorIsssZZZNS0_18rshift_kernel_cudaERNS_18TensorIteratorBaseEENKUlvE_clEvENKUlvE3_clEvEUlssE_EESt5arrayIPcLm3EELi4E23TrivialOffsetCalculatorILi2EjESC_ILi1EjENS0_6memory12LoadWithCastILi2EEENSF_13StoreWithCastILi1EEEEEviT_T0_T2_T3_T4_T5_ --------------------------
	.section	.nv.info._ZN2at6native27unrolled_elementwise_kernelINS0_13BinaryFunctorIsssZZZNS0_18rshift_kernel_cudaERNS_18TensorIteratorBaseEENKUlvE_clEvENKUlvE3_clEvEUlssE_EESt5arrayIPcLm3EELi4E23TrivialOffsetCalculatorILi2EjESC_ILi1EjENS0_6memory12LoadWithCastILi2EEENSF_13StoreWithCastILi1EEEEEviT_T0_T2_T3_T4_T5_,"",@"SHT_CUDA_INFO"
	.sectionflags	@""
	.align	4


	//----- nvinfo : EIATTR_CUDA_API_VERSION
	.align		4
        /*0000*/ 	.byte	0x04, 0x37
        /*0002*/ 	.short	(.L_1319 - .L_1318)
.L_1318:
        /*0004*/ 	.word	0x00000082


	//----- nvinfo : EIATTR_SW2861232_WAR
	.align		4
.L_1319:
        /*0008*/ 	.byte	0x01, 0x35
	.zero		2


	//----- nvinfo : EIATTR_PARAM_CBANK
	.align		4
        /*000c*/ 	.byte	0x04, 0x0a
        /*000e*/ 	.short	(.L_1321 - .L_1320)
	.align		4
.L_1320:
        /*0010*/ 	.word	index@(.nv.constant0._ZN2at6native27unrolled_elementwise_kernelINS0_13BinaryFunctorIsssZZZNS0_18rshift_kernel_cudaERNS_18TensorIteratorBaseEENKUlvE_clEvENKUlvE3_clEvEUlssE_EESt5arrayIPcLm3EELi4E23TrivialOffsetCalculatorILi2EjESC_ILi1EjENS0_6memory12LoadWithCastILi2EEENSF_13StoreWithCastILi1EEEEEviT_T0_T2_T3_T4_T5_)
        /*0014*/ 	.short	0x0160
        /*0016*/ 	.short	0x0038


	//----- nvinfo : EIATTR_CBANK_PARAM_SIZE
	.align		4
.L_1321:
        /*0018*/ 	.byte	0x03, 0x19
        /*001a*/ 	.short	0x0038


	//----- nvinfo : EIATTR_KPARAM_INFO
	.align		4
        /*001c*/ 	.byte	0x04, 0x17
        /*001e*/ 	.short	(.L_1323 - .L_1322)
.L_1322:
        /*0020*/ 	.word	0x00000000
        /*0024*/ 	.short	0x0006
        /*0026*/ 	.short	0x0030
        /*0028*/ 	.byte	0x00, 0xf0, 0x21, 0x00


	//----- nvinfo : EIATTR_KPARAM_INFO
	.align		4
.L_1323:
        /*002c*/ 	.byte	0x04, 0x17
        /*002e*/ 	.short	(.L_1325 - .L_1324)
.L_1324:
        /*0030*/ 	.word	0x00000000
        /*0034*/ 	.short	0x0005
        /*0036*/ 	.short	0x0024
        /*0038*/ 	.byte	0x00, 0xf0, 0x31, 0x00


	//----- nvinfo : EIATTR_KPARAM_INFO
	.align		4
.L_1325:
        /*003c*/ 	.byte	0x04, 0x17
        /*003e*/ 	.short	(.L_1327 - .L_1326)
.L_1326:
        /*0040*/ 	.word	0x00000000
        /*0044*/ 	.short	0x0004
        /*0046*/ 	.short	0x0021
        /*0048*/ 	.byte	0x00, 0xf0, 0x05, 0x00


	//----- nvinfo : EIATTR_KPARAM_INFO
	.align		4
.L_1327:
        /*004c*/ 	.byte	0x04, 0x17
        /*004e*/ 	.short	(.L_1329 - .L_1328)
.L_1328:
        /*0050*/ 	.word	0x00000000
        /*0054*/ 	.short	0x0003
        /*0056*/ 	.short	0x0020
        /*0058*/ 	.byte	0x00, 0xf0, 0x05, 0x00


	//----- nvinfo : EIATTR_KPARAM_INFO
	.align		4
.L_1329:
        /*005c*/ 	.byte	0x04, 0x17
        /*005e*/ 	.short	(.L_1331 - .L_1330)
.L_1330:
        /*0060*/ 	.word	0x00000000
        /*0064*/ 	.short	0x0002
        /*0066*/ 	.short	0x0008
        /*0068*/ 	.byte	0x00, 0xf0, 0x61, 0x00


	//----- nvinfo : EIATTR_KPARAM_INFO
	.align		4
.L_1331:
        /*006c*/ 	.byte	0x04, 0x17
        /*006e*/ 	.short	(.L_1333 - .L_1332)
.L_1332:
        /*0070*/ 	.word	0x00000000
        /*0074*/ 	.short	0x0001
        /*0076*/ 	.short	0x0004
        /*0078*/ 	.byte	0x00, 0xf0, 0x05, 0x00


	//----- nvinfo : EIATTR_KPARAM_INFO
	.align		4
.L_1333:
        /*007c*/ 	.byte	0x04, 0x17
        /*007e*/ 	.short	(.L_1335 - .L_1334)
.L_1334:
        /*0080*/ 	.word	0x00000000
        /*0084*/ 	.short	0x0000
        /*0086*/ 	.short	0x0000
        /*0088*/ 	.byte	0x00, 0xf0, 0x11, 0x00


	//----- nvinfo : EIATTR_MAXREG_COUNT
	.align		4
.L_1335:
        /*008c*/ 	.byte	0x03, 0x1b
        /*008e*/ 	.short	0x00ff


	//----- nvinfo : EIATTR_EXTERNS
	.align		4
        /*0090*/ 	.byte	0x04, 0x0f
        /*0092*/ 	.short	(.L_1337 - .L_1336)


	//   ....[0]....
	.align		4
.L_1336:
        /*0094*/ 	.word	index@(__assertfail)


	//----- nvinfo : EIATTR_MERCURY_ISA_VERSION
	.align		4
.L_1337:
        /*0098*/ 	.byte	0x03, 0x5f
        /*009a*/ 	.short	0x0000


	//----- nvinfo : EIATTR_SYSCALL_OFFSETS
	.align		4
        /*009c*/ 	.byte	0x04, 0x46
        /*009e*/ 	.short	(.L_1339 - .L_1338)


	//   ....[0]....
.L_1338:
        /*00a0*/ 	.word	0x00000f40


	//   ....[1]....
        /*00a4*/ 	.word	0x00001de0


	//   ....[2]....
        /*00a8*/ 	.word	0x00002d00


	//   ....[3]....
        /*00ac*/ 	.word	0x00003ba0


	//   ....[4]....
        /*00b0*/ 	.word	0x00004ad0


	//   ....[5]....
        /*00b4*/ 	.word	0x00005970


	//   ....[6]....
        /*00b8*/ 	.word	0x00006880


	//   ....[7]....
        /*00bc*/ 	.word	0x00007720


	//   ....[8]....
        /*00c0*/ 	.word	0x00008930


	//   ....[9]....
        /*00c4*/ 	.word	0x000098b0


	//   ....[10]....
        /*00c8*/ 	.word	0x0000a7e0


	//   ....[11]....
        /*00cc*/ 	.word	0x0000b710


	//----- nvinfo : EIATTR_EXIT_INSTR_OFFSETS
	.align		4
.L_1339:
        /*00d0*/ 	.byte	0x04, 0x1c
        /*00d2*/ 	.short	(.L_1341 - .L_1340)


	//   ....[0]....
.L_1340:
        /*00d4*/ 	.word	0x0000a890


	//   ....[1]....
        /*00d8*/ 	.word	0x0000a9a0


	//   ....[2]....
        /*00dc*/ 	.word	0x0000a9c0


	//   ....[3]....
        /*00e0*/ 	.word	0x0000aa60


	//   ....[4]....
        /*00e4*/ 	.word	0x0000aa90


	//   ....[5]....
        /*00e8*/ 	.word	0x0000aab0


	//   ....[6]....
        /*00ec*/ 	.word	0x0000ab40


	//   ....[7]....
        /*00f0*/ 	.word	0x0000ab80


	//   ....[8]....
        /*00f4*/ 	.word	0x0000ac20


	//   ....[9]....
        /*00f8*/ 	.word	0x0000ac70


	//   ....[10]....
        /*00fc*/ 	.word	0x0000aca0


	//   ....[11]....
        /*0100*/ 	.word	0x0000ad70


	//   ....[12]....
        /*0104*/ 	.word	0x0000adb0


	//   ....[13]....
        /*0108*/ 	.word	0x0000af40


	//   ....[14]....
        /*010c*/ 	.word	0x0000b0a0


	//   ....[15]....
        /*0110*/ 	.word	0x0000b0e0


	//   ....[16]....
        /*0114*/ 	.word	0x0000b180


	//   ....[17]....
        /*0118*/ 	.word	0x0000b300


	//   ....[18]....
        /*011c*/ 	.word	0x0000b480


	//   ....[19]....
        /*0120*/ 	.word	0x0000b5e0


	//   ....[20]....
        /*0124*/ 	.word	0x0000b720


	//   ....[21]....
        /*0128*/ 	.word	0x0000b760


	//   ....[22]....
        /*012c*/ 	.word	0x0000b790


	//----- nvinfo : EIATTR_MAX_THREADS
	.align		4
.L_1341:
        /*0130*/ 	.byte	0x04, 0x05
        /*0132*/ 	.short	(.L_1343 - .L_1342)
.L_1342:
        /*0134*/ 	.word	0x00000080
        /*0138*/ 	.word	0x00000001
        /*013c*/ 	.word	0x00000001


	//----- nvinfo : EIATTR_CRS_STACK_SIZE
	.align		4
.L_1343:
        /*0140*/ 	.byte	0x04, 0x1e
        /*0142*/ 	.short	(.L_1345 - .L_1344)
.L_1344:
        /*0144*/ 	.word	0x00000000
.L_1345:


//--------------------- .nv.info._ZN2at6native18elementwise_kernelILi128ELi4EZNS0_22gpu_kernel_impl_nocastINS0_13BinaryFunctorIsssZZZNS0_18rshift_kernel_cudaERNS_18TensorIteratorBaseEENKUlvE_clEvENKUlvE3_clEvEUlssE_EEEEvS5_RKT_EUliE_EEviT1_ --------------------------
	.section	.nv.info._ZN2at6native18elementwise_kernelILi128ELi4EZNS0_22gpu_kernel_impl_nocastINS0_13BinaryFunctorIsssZZZNS0_18rshift_kernel_cudaERNS_18TensorIteratorBaseEENKUlvE_clEvENKUlvE3_clEvEUlssE_EEEEvS5_RKT_EUliE_EEviT1_,"",@"SHT_CUDA_INFO"
	.sectionflags	@""
	.align	4


	//----- nvinfo : EIATTR_CUDA_API_VERSION
	.align		4
        /*0000*/ 	.byte	0x04, 0x37
        /*0002*/ 	.short	(.L_1347 - .L_1346)
.L_1346:
        /*0004*/ 	.word	0x00000082


	//----- nvinfo : EIATTR_SW2861232_WAR
	.align		4
.L_1347:
        /*0008*/ 	.byte	0x01, 0x35
	.zero		2


	//----- nvinfo : EIATTR_PARAM_CBANK
	.align		4
        /*000c*/ 	.byte	0x04, 0x0a
        /*000e*/ 	.short	(.L_1349 - .L_1348)
	.align		4
.L_1348:
        /*0010*/ 	.word	index@(.nv.constant0._ZN2at6native18elementwise_kernelILi128ELi4EZNS0_22gpu_kernel_impl_nocastINS0_13BinaryFunctorIsssZZZNS0_18rshift_kernel_cudaERNS_18TensorIteratorBaseEENKUlvE_clEvENKUlvE3_clEvEUlssE_EEEEvS5_RKT_EUliE_EEviT1_)
        /*0014*/ 	.short	0x0160
        /*0016*/ 	.short	0x0290


	//----- nvinfo : EIATTR_CBANK_PARAM_SIZE
	.align		4
.L_1349:
        /*0018*/ 	.byte	0x03, 0x19
        /*001a*/ 	.short	0x0290


	//----- nvinfo : EIATTR_KPARAM_INFO
	.align		4
        /*001c*/ 	.byte	0x04, 0x17
        /*001e*/ 	.short	(.L_1351 - .L_1350)
.L_1350:
        /*0020*/ 	.word	0x00000000
        /*0024*/ 	.short	0x0001
        /*0026*/ 	.short	0x0008
        /*0028*/ 	.byte	0x00, 0xf0, 0x21, 0x0a


	//----- nvinfo : EIATTR_KPARAM_INFO
	.align		4
.L_1351:
        /*002c*/ 	.byte	0x04, 0x17
        /*002e*/ 	.short	(.L_1353 - .L_1352)
.L_1352:
        /*0030*/ 	.word	0x00000000
        /*0034*/ 	.short	0x0000
        /*0036*/ 	.short	0x0000
        /*0038*/ 	.byte	0x00, 0xf0, 0x11, 0x00


	//----- nvinfo : EIATTR_MAXREG_COUNT
	.align		4
.L_1353:
        /*003c*/ 	.byte	0x03, 0x1b
        /*003e*/ 	.short	0x0080


	//----- nvinfo : EIATTR_MERCURY_ISA_VERSION
	.align		4
        /*0040*/ 	.byte	0x03, 0x5f
        /*0042*/ 	.short	0x0000


	//----- nvinfo : EIATTR_EXIT_INSTR_OFFSETS
	.align		4
        /*0044*/ 	.byte	0x04, 0x1c
        /*0046*/ 	.short	(.L_1355 - .L_1354)


	//   ....[0]....
.L_1354:
        /*0048*/ 	.word	0x000032b0


	//   ....[1]....
        /*004c*/ 	.word	0x00004340


	//----- nvinfo : EIATTR_MAX_THREADS
	.align		4
.L_1355:
        /*0050*/ 	.byte	0x04, 0x05
        /*0052*/ 	.short	(.L_1357 - .L_1356)
.L_1356:
        /*0054*/ 	.word	0x00000080
        /*0058*/ 	.word	0x00000001
        /*005c*/ 	.word	0x00000001


	//----- nvinfo : EIATTR_CRS_STACK_SIZE
	.align		4
.L_1357:
        /*0060*/ 	.byte	0x04, 0x1e
        /*0062*/ 	.short	(.L_1359 - .L_1358)
.L_1358:
        /*0064*/ 	.word	0x00000000
.L_1359:


//--------------------- .nv.info._ZN2at6native27unrolled_elementwise_kernelINS0_13BinaryFunctorIsssZZZNS0_18rshift_kernel_cudaERNS_18TensorIteratorBaseEENKUlvE_clEvENKUlvE3_clEvEUlssE_EESt5arrayIPcLm3EELi4E23TrivialOffsetCalculatorILi2EjESC_ILi1EjENS0_6memory15LoadWithoutCastENSF_16StoreWithoutCastEEEviT_T0_T2_T3_T4_T5_ --------------------------
	.section	.nv.info._ZN2at6native27unrolled_elementwise_kernelINS0_13BinaryFunctorIsssZZZNS0_18rshift_kernel_cudaERNS_18TensorIteratorBaseEENKUlvE_clEvENKUlvE3_clEvEUlssE_EESt5arrayIPcLm3EELi4E23TrivialOffsetCalculatorILi2EjESC_ILi1EjENS0_6memory15LoadWithoutCastENSF_16StoreWithoutCastEEEviT_T0_T2_T3_T4_T5_,"",@"SHT_CUDA_INFO"
	.sectionflags	@""
	.align	4


	//----- nvinfo : EIATTR_CUDA_API_VERSION
	.align		4
        /*0000*/ 	.byte	0x04, 0x37
        /*0002*/ 	.short	(.L_1361 - .L_1360)
.L_1360:
        /*0004*/ 	.word	0x00000082


	//----- nvinfo : EIATTR_SW2861232_WAR
	.align		4
.L_1361:
        /*0008*/ 	.byte	0x01, 0x35
	.zero		2


	//----- nvinfo : EIATTR_PARAM_CBANK
	.align		4
        /*000c*/ 	.byte	0x04, 0x0a
        /*000e*/ 	.short	(.L_1363 - .L_1362)
	.align		4
.L_1362:
        /*0010*/ 	.word	index@(.nv.constant0._ZN2at6native27unrolled_elementwise_kernelINS0_13BinaryFunctorIsssZZZNS0_18rshift_kernel_cudaERNS_18TensorIteratorBaseEENKUlvE_clEvENKUlvE3_clEvEUlssE_EESt5arrayIPcLm3EELi4E23TrivialOffsetCalculatorILi2EjESC_ILi1EjENS0_6memory15LoadWithoutCastENSF_16StoreWithoutCastEEEviT_T0_T2_T3_T4_T5_)
        /*0014*/ 	.short	0x0160
        /*0016*/ 	.short	0x0024


	//----- nvinfo : EIATTR_CBANK_PARAM_SIZE
	.align		4
.L_1363:
        /*0018*/ 	.byte	0x03, 0x19
        /*001a*/ 	.short	0x0024


	//----- nvinfo : EIATTR_KPARAM_INFO
	.align		4
        /*001c*/ 	.byte	0x04, 0x17
        /*001e*/ 	.short	(.L_1365 - .L_1364)
.L_1364:
        /*0020*/ 	.word	0x00000000
        /*0024*/ 	.short	0x0006
        /*0026*/ 	.short	0x0023
        /*0028*/ 	.byte	0x00, 0xf0, 0x05, 0x00


	//----- nvinfo : EIATTR_KPARAM_INFO
	.align		4
.L_1365:
        /*002c*/ 	.byte	0x04, 0x17
        /*002e*/ 	.short	(.L_1367 - .L_1366)
.L_1366:
        /*0030*/ 	.word	0x00000000
        /*0034*/ 	.short	0x0005
        /*0036*/ 	.short	0x0022
        /*0038*/ 	.byte	0x00, 0xf0, 0x05, 0x00


	//----- nvinfo : EIATTR_KPARAM_INFO
	.align		4
.L_1367:
        /*003c*/ 	.byte	0x04, 0x17
        /*003e*/ 	.short	(.L_1369 - .L_1368)
.L_1368:
        /*0040*/ 	.word	0x00000000
        /*0044*/ 	.short	0x0004
        /*0046*/ 	.short	0x0021
        /*0048*/ 	.byte	0x00, 0xf0, 0x05, 0x00


	//----- nvinfo : EIATTR_KPARAM_INFO
	.align		4
.L_1369:
        /*004c*/ 	.byte	0x04, 0x17
        /*004e*/ 	.short	(.L_1371 - .L_1370)
.L_1370:
        /*0050*/ 	.word	0x00000000
        /*0054*/ 	.short	0x0003
        /*0056*/ 	.short	0x0020
        /*0058*/ 	.byte	0x00, 0xf0, 0x05, 0x00


	//----- nvinfo : EIATTR_KPARAM_INFO
	.align		4
.L_1371:
        /*005c*/ 	.byte	0x04, 0x17
        /*005e*/ 	.short	(.L_1373 - .L_1372)
.L_1372:
        /*0060*/ 	.word	0x00000000
        /*0064*/ 	.short	0x0002
        /*0066*/ 	.short	0x0008
        /*0068*/ 	.byte	0x00, 0xf0, 0x61, 0x00


	//----- nvinfo : EIATTR_KPARAM_INFO
	.align		4
.L_1373:
        /*006c*/ 	.byte	0x04, 0x17
        /*006e*/ 	.short	(.L_1375 - .L_1374)
.L_1374:
        /*0070*/ 	.word	0x00000000
        /*0074*/ 	.short	0x0001
        /*0076*/ 	.short	0x0004
        /*0078*/ 	.byte	0x00, 0xf0, 0x05, 0x00


	//----- nvinfo : EIATTR_KPARAM_INFO
	.align		4
.L_1375:
        /*007c*/ 	.byte	0x04, 0x17
        /*007e*/ 	.short	(.L_1377 - .L_1376)
.L_1376:
        /*0080*/ 	.word	0x00000000
        /*0084*/ 	.short	0x0000
        /*0086*/ 	.short	0x0000
        /*0088*/ 	.byte	0x00, 0xf0, 0x11, 0x00


	//----- nvinfo : EIATTR_MAXREG_COUNT
	.align		4
.L_1377:
        /*008c*/ 	.byte	0x03, 0x1b
        /*008e*/ 	.short	0x00ff


	//----- nvinfo : EIATTR_MERCURY_ISA_VERSION
	.align		4
        /*0090*/ 	.byte	0x03, 0x5f
        /*0092*/ 	.short	0x0000


	//----- nvinfo : EIATTR_EXIT_INSTR_OFFSETS
	.align		4
        /*0094*/ 	.byte	0x04, 0x1c
        /*0096*/ 	.short	(.L_1379 - .L_1378)


	//   ....[0]....
.L_1378:
        /*0098*/ 	.word	0x00000470


	//   ....[1]....
        /*009c*/ 	.word	0x000004d0


	//----- nvinfo : EIATTR_MAX_THREADS
	.align		4
.L_1379:
        /*00a0*/ 	.byte	0x04, 0x05
        /*00a2*/ 	.short	(.L_1381 - .L_1380)
.L_1380:
        /*00a4*/ 	.word	0x00000080
        /*00a8*/ 	.word	0x00000001
        /*00ac*/ 	.word	0x00000001


	//----- nvinfo : EIATTR_CRS_STACK_SIZE
	.align		4
.L_1381:
        /*00b0*/ 	.byte	0x04, 0x1e
        /*00b2*/ 	.short	(.L_1383 - .L_1382)
.L_1382:
        /*00b4*/ 	.word	0x00000000
.L_1383:


//--------------------- .nv.info._ZN2at6native29vectorized_elementwise_kernelILi2ENS0_13BinaryFunctorIsssZZZNS0_18rshift_kernel_cudaERNS_18TensorIteratorBaseEENKUlvE_clEvENKUlvE3_clEvEUlssE_EESt5arrayIPcLm3EEEEviT0_T1_ --------------------------
	.section	.nv.info._ZN2at6native29vectorized_elementwise_kernelILi2ENS0_13BinaryFunctorIsssZZZNS0_18rshift_kernel_cudaERNS_18TensorIteratorBaseEENKUlvE_clEvENKUlvE3_clEvEUlssE_EESt5arrayIPcLm3EEEEviT0_T1_,"",@"SHT_CUDA_INFO"
	.sectionflags	@""
	.align	4


	//----- nvinfo : EIATTR_CUDA_API_VERSION
	.align		4
        /*0000*/ 	.byte	0x04, 0x37
        /*0002*/ 	.short	(.L_1385 - .L_1384)
.L_1384:
        /*0004*/ 	.word	0x00000082


	//----- nvinfo : EIATTR_SW2861232_WAR
	.align		4
.L_1385:
        /*0008*/ 	.byte	0x01, 0x35
	.zero		2


	//----- nvinfo : EIATTR_PARAM_CBANK
	.align		4
        /*000c*/ 	.byte	0x04, 0x0a
        /*000e*/ 	.short	(.L_1387 - .L_1386)
	.align		4
.L_1386:
        /*0010*/ 	.word	index@(.nv.constant0._ZN2at6native29vectorized_elementwise_kernelILi2ENS0_13BinaryFunctorIsssZZZNS0_18rshift_kernel_cudaERNS_18TensorIteratorBaseEENKUlvE_clEvENKUlvE3_clEvEUlssE_EESt5arrayIPcLm3EEEEviT0_T1_)
        /*0014*/ 	.short	0x0160
        /*0016*/ 	.short	0x0020


	//----- nvinfo : EIATTR_CBANK_PARAM_SIZE
	.align		4
.L_1387:
        /*0018*/ 	.byte	0x03, 0x19
        /*001a*/ 	.short	0x0020


	//----- nvinfo : EIATTR_KPARAM_INFO
	.align		4
        /*001c*/ 	.byte	0x04, 0x17
        /*001e*/ 	.short	(.L_1389 - .L_1388)
.L_1388:
        /*0020*/ 	.word	0x00000000
        /*0024*/ 	.short	0x0002
        /*0026*/ 	.short	0x0008
        /*0028*/ 	.byte	0x00, 0xf0, 0x61, 0x00


	//----- nvinfo : EIATTR_KPARAM_INFO
	.align		4
.L_1389:
        /*002c*/ 	.byte	0x04, 0x17
        /*002e*/ 	.short	(.L_1391 - .L_1390)
.L_1390:
        /*0030*/ 	.word	0x00000000
        /*0034*/ 	.short	0x0001
        /*0036*/ 	.short	0x0004
        /*0038*/ 	.byte	0x00, 0xf0, 0x05, 0x00


	//----- nvinfo : EIATTR_KPARAM_INFO
	.align		4
.L_1391:
        /*003c*/ 	.byte	0x04, 0x17
        /*003e*/ 	.short	(.L_1393 - .L_1392)
.L_1392:
        /*0040*/ 	.word	0x00000000
        /*0044*/ 	.short	0x0000
        /*0046*/ 	.short	0x0000
        /*0048*/ 	.byte	0x00, 0xf0, 0x11, 0x00


	//----- nvinfo : EIATTR_MAXREG_COUNT
	.align		4
.L_1393:
        /*004c*/ 	.byte	0x03, 0x1b
        /*004e*/ 	.short	0x00ff


	//----- nvinfo : EIATTR_MERCURY_ISA_VERSION
	.align		4
        /*0050*/ 	.byte	0x03, 0x5f
        /*0052*/ 	.short	0x0000


	//----- nvinfo : EIATTR_EXIT_INSTR_OFFSETS
	.align		4
        /*0054*/ 	.byte	0x04, 0x1c
        /*0056*/ 	.short	(.L_1395 - .L_1394)


	//   ....[0]....
.L_1394:
        /*0058*/ 	.word	0x000004e0


	//   ....[1]....
        /*005c*/ 	.word	0x00000e00


	//   ....[2]....
        /*0060*/ 	.word	0x00000e50


	//----- nvinfo : EIATTR_MAX_THREADS
	.align		4
.L_1395:
        /*0064*/ 	.byte	0x04, 0x05
        /*0066*/ 	.short	(.L_1397 - .L_1396)
.L_1396:
        /*0068*/ 	.word	0x00000080
        /*006c*/ 	.word	0x00000001
        /*0070*/ 	.word	0x00000001


	//----- nvinfo : EIATTR_CRS_STACK_SIZE
	.align		4
.L_1397:
        /*0074*/ 	.byte	0x04, 0x1e
        /*0076*/ 	.short	(.L_1399 - .L_1398)
.L_1398:
        /*0078*/ 	.word	0x00000000
.L_1399:


//--------------------- .nv.info._ZN2at6native29vectorized_elementwise_kernelILi4ENS0_13BinaryFunctorIsssZZZNS0_18rshift_kernel_cudaERNS_18TensorIteratorBaseEENKUlvE_clEvENKUlvE3_clEvEUlssE_EESt5arrayIPcLm3EEEEviT0_T1_ --------------------------
	.section	.nv.info._ZN2at6native29vectorized_elementwise_kernelILi4ENS0_13BinaryFunctorIsssZZZNS0_18rshift_kernel_cudaERNS_18TensorIteratorBaseEENKUlvE_clEvENKUlvE3_clEvEUlssE_EESt5arrayIPcLm3EEEEviT0_T1_,"",@"SHT_CUDA_INFO"
	.sectionflags	@""
	.align	4


	//----- nvinfo : EIATTR_CUDA_API_VERSION
	.align		4
        /*0000*/ 	.byte	0x04, 0x37
        /*0002*/ 	.short	(.L_1401 - .L_1400)
.L_1400:
        /*0004*/ 	.word	0x00000082


	//----- nvinfo : EIATTR_SW2861232_WAR
	.align		4
.L_1401:
        /*0008*/ 	.byte	0x01, 0x35
	.zero		2


	//----- nvinfo : EIATTR_PARAM_CBANK
	.align		4
        /*000c*/ 	.byte	0x04, 0x0a
        /*000e*/ 	.short	(.L_1403 - .L_1402)
	.align		4
.L_1402:
        /*0010*/ 	.word	index@(.nv.constant0._ZN2at6native29vectorized_elementwise_kernelILi4ENS0_13BinaryFunctorIsssZZZNS0_18rshift_kernel_cudaERNS_18TensorIteratorBaseEENKUlvE_clEvENKUlvE3_clEvEUlssE_EESt5arrayIPcLm3EEEEviT0_T1_)
        /*0014*/ 	.short	0x0160
        /*0016*/ 	.short	0x0020


	//----- nvinfo : EIATTR_CBANK_PARAM_SIZE
	.align		4
.L_1403:
        /*0018*/ 	.byte	0x03, 0x19
        /*001a*/ 	.short	0x0020


	//----- nvinfo : EIATTR_KPARAM_INFO
	.align		4
        /*001c*/ 	.byte	0x04, 0x17
        /*001e*/ 	.short	(.L_1405 - .L_1404)
.L_1404:
        /*0020*/ 	.word	0x00000000
        /*0024*/ 	.short	0x0002
        /*0026*/ 	.short	0x0008
        /*0028*/ 	.byte	0x00, 0xf0, 0x61, 0x00


	//----- nvinfo : EIATTR_KPARAM_INFO
	.align		4
.L_1405:
        /*002c*/ 	.byte	0x04, 0x17
        /*002e*/ 	.short	(.L_1407 - .L_1406)
.L_1406:
        /*0030*/ 	.word	0x00000000
        /*0034*/ 	.short	0x0001
        /*0036*/ 	.short	0x0004
        /*0038*/ 	.byte	0x00, 0xf0, 0x05, 0x00


	//----- nvinfo : EIATTR_KPARAM_INFO
	.align		4
.L_1407:
        /*003c*/ 	.byte	0x04, 0x17
        /*003e*/ 	.short	(.L_1409 - .L_1408)
.L_1408:
        /*0040*/ 	.word	0x00000000
        /*0044*/ 	.short	0x0000
        /*0046*/ 	.short	0x0000
        /*0048*/ 	.byte	0x00, 0xf0, 0x11, 0x00


	//----- nvinfo : EIATTR_MAXREG_COUNT
	.align		4
.L_1409:
        /*004c*/ 	.byte	0x03, 0x1b
        /*004e*/ 	.short	0x00ff


	//----- nvinfo : EIATTR_MERCURY_ISA_VERSION
	.align		4
        /*0050*/ 	.byte	0x03, 0x5f
        /*0052*/ 	.short	0x0000


	//----- nvinfo : EIATTR_EXIT_INSTR_OFFSETS
	.align		4
        /*0054*/ 	.byte	0x04, 0x1c
        /*0056*/ 	.short	(.L_1411 - .L_1410)


	//   ....[0]....
.L_1410:
        /*0058*/ 	.word	0x00000480


	//   ....[1]....
        /*005c*/ 	.word	0x00000da0


	//   ....[2]....
        /*0060*/ 	.word	0x00000df0


	//----- nvinfo : EIATTR_MAX_THREADS
	.align		4
.L_1411:
        /*0064*/ 	.byte	0x04, 0x05
        /*0066*/ 	.short	(.L_1413 - .L_1412)
.L_1412:
        /*0068*/ 	.word	0x00000080
        /*006c*/ 	.word	0x00000001
        /*0070*/ 	.word	0x00000001


	//----- nvinfo : EIATTR_CRS_STACK_SIZE
	.align		4
.L_1413:
        /*0074*/ 	.byte	0x04, 0x1e
        /*0076*/ 	.short	(.L_1415 - .L_1414)
.L_1414:
        /*0078*/ 	.word	0x00000000
.L_1415:


//--------------------- .nv.info._ZN2at6native29vectorized_elementwise_kernelILi8ENS0_13BinaryFunctorIsssZZZNS0_18rshift_kernel_cudaERNS_18TensorIteratorBaseEENKUlvE_clEvENKUlvE3_clEvEUlssE_EESt5arrayIPcLm3EEEEviT0_T1_ --------------------------
	.section	.nv.info._ZN2at6native29vectorized_elementwise_kernelILi8ENS0_13BinaryFunctorIsssZZZNS0_18rshift_kernel_cudaERNS_18TensorIteratorBaseEENKUlvE_clEvENKUlvE3_clEvEUlssE_EESt5arrayIPcLm3EEEEviT0_T1_,"",@"SHT_CUDA_INFO"
	.sectionflags	@""
	.align	4


	//----- nvinfo : EIATTR_CUDA_API_VERSION
	.align		4
        /*0000*/ 	.byte	0x04, 0x37
        /*0002*/ 	.short	(.L_1417 - .L_1416)
.L_1416:
        /*0004*/ 	.word	0x00000082


	//----- nvinfo : EIATTR_SW2861232_WAR
	.align		4
.L_1417:
        /*0008*/ 	.byte	0x01, 0x35
	.zero		2


	//----- nvinfo : EIATTR_PARAM_CBANK
	.align		4
        /*000c*/ 	.byte	0x04, 0x0a
        /*000e*/ 	.short	(.L_1419 - .L_1418)
	.align		4
.L_1418:
        /*0010*/ 	.word	index@(.nv.constant0._ZN2at6native29vectorized_elementwise_kernelILi8ENS0_13BinaryFunctorIsssZZZNS0_18rshift_kernel_cudaERNS_18TensorIteratorBaseEENKUlvE_clEvENKUlvE3_clEvEUlssE_EESt5arrayIPcLm3EEEEviT0_T1_)
        /*0014*/ 	.short	0x0160
        /*0016*/ 	.short	0x0020


	//----- nvinfo : EIATTR_CBANK_PARAM_SIZE
	.align		4
.L_1419:
        /*0018*/ 	.byte	0x03, 0x19
        /*001a*/ 	.short	0x0020


	//----- nvinfo : EIATTR_KPARAM_INFO
	.align		4
        /*001c*/ 	.byte	0x04, 0x17
        /*001e*/ 	.short	(.L_1421 - .L_1420)
.L_1420:
        /*0020*/ 	.word	0x00000000
        /*0024*/ 	.short	0x0002
        /*0026*/ 	.short	0x0008
        /*0028*/ 	.byte	0x00, 0xf0, 0x61, 0x00


	//----- nvinfo : EIATTR_KPARAM_INFO
	.align		4
.L_1421:
        /*002c*/ 	.byte	0x04, 0x17
        /*002e*/ 	.short	(.L_1423 - .L_1422)
.L_1422:
        /*0030*/ 	.word	0x00000000
        /*0034*/ 	.short	0x0001
        /*0036*/ 	.short	0x0004
        /*0038*/ 	.byte	0x00, 0xf0, 0x05, 0x00


	//----- nvinfo : EIATTR_KPARAM_INFO
	.align		4
.L_1423:
        /*003c*/ 	.byte	0x04, 0x17
        /*003e*/ 	.short	(.L_1425 - .L_1424)
.L_1424:
        /*0040*/ 	.word	0x00000000
        /*0044*/ 	.short	0x0000
        /*0046*/ 	.short	0x0000
        /*0048*/ 	.byte	0x00, 0xf0, 0x11, 0x00


	//----- nvinfo : EIATTR_MAXREG_COUNT
	.align		4
.L_1425:
        /*004c*/ 	.byte	0x03, 0x1b
        /*004e*/ 	.short	0x00ff


	//----- nvinfo : EIATTR_MERCURY_ISA_VERSION
	.align		4
        /*0050*/ 	.byte	0x03, 0x5f
        /*0052*/ 	.short	0x0000


	//----- nvinfo : EIATTR_EXIT_INSTR_OFFSETS
	.align		4
        /*0054*/ 	.byte	0x04, 0x1c
        /*0056*/ 	.short	(.L_1427 - .L_1426)


	//   ....[0]....
.L_1426:
        /*0058*/ 	.word	0x00000010


	//----- nvinfo : EIATTR_MAX_THREADS
	.align		4
.L_1427:
        /*005c*/ 	.byte	0x04, 0x05
        /*005e*/ 	.short	(.L_1429 - .L_1428)
.L_1428:
        /*0060*/ 	.word	0x00000080
        /*0064*/ 	.word	0x00000001
        /*0068*/ 	.word	0x00000001
.L_1429:


//--------------------- .nv.info._ZN2at6native18elementwise_kernelILi128ELi4EZNS0_15gpu_kernel_implINS0_13BUnaryFunctorIsssZZZNS0_18rshift_kernel_cudaERNS_18TensorIteratorBaseEENKUlvE_clEvENKUlvE3_clEvEUlssE_EEEEvS5_RKT_EUliE_EEviT1_ --------------------------
	.section	.nv.info._ZN2at6native18elementwise_kernelILi128ELi4EZNS0_15gpu_kernel_implINS0_13BUnaryFunctorIsssZZZNS0_18rshift_kernel_cudaERNS_18TensorIteratorBaseEENKUlvE_clEvENKUlvE3_clEvEUlssE_EEEEvS5_RKT_EUliE_EEviT1_,"",@"SHT_CUDA_INFO"
	.sectionflags	@""
	.align	4


	//----- nvinfo : EIATTR_CUDA_API_VERSION
	.align		4
        /*0000*/ 	.byte	0x04, 0x37
        /*0002*/ 	.short	(.L_1431 - .L_1430)
.L_1430:
        /*0004*/ 	.word	0x00000082


	//----- nvinfo : EIATTR_SW2861232_WAR
	.align		4
.L_1431:
        /*0008*/ 	.byte	0x01, 0x35
	.zero		2


	//----- nvinfo : EIATTR_PARAM_CBANK
	.align		4
        /*000c*/ 	.byte	0x04, 0x0a
        /*000e*/ 	.short	(.L_1433 - .L_1432)
	.align		4
.L_1432:
        /*0010*/ 	.word	index@(.nv.constant0._ZN2at6native18elementwise_kernelILi128ELi4EZNS0_15gpu_kernel_implINS0_13BUnaryFunctorIsssZZZNS0_18rshift_kernel_cudaERNS_18TensorIteratorBaseEENKUlvE_clEvENKUlvE3_clEvEUlssE_EEEEvS5_RKT_EUliE_EEviT1_)
        /*0014*/ 	.short	0x0160
        /*0016*/ 	.short	0x0220


	//----- nvinfo : EIATTR_CBANK_PARAM_SIZE
	.align		4
.L_1433:
        /*0018*/ 	.byte	0x03, 0x19
        /*001a*/ 	.short	0x0220


	//----- nvinfo : EIATTR_KPARAM_INFO
	.align		4
        /*001c*/ 	.byte	0x04, 0x17
        /*001e*/ 	.short	(.L_1435 - .L_1434)
.L_1434:
        /*0020*/ 	.word	0x00000000
        /*0024*/ 	.short	0x0001
        /*0026*/ 	.short	0x0008
        /*0028*/ 	.byte	0x00, 0xf0, 0x61, 0x08


	//----- nvinfo : EIATTR_KPARAM_INFO
	.align		4
.L_1435:
        /*002c*/ 	.byte	0x04, 0x17
        /*002e*/ 	.short	(.L_1437 - .L_1436)
.L_1436:
        /*0030*/ 	.word	0x00000000
        /*0034*/ 	.short	0x0000
        /*0036*/ 	.short	0x0000
        /*0038*/ 	.byte	0x00, 0xf0, 0x11, 0x00


	//----- nvinfo : EIATTR_MAXREG_COUNT
	.align		4
.L_1437:
        /*003c*/ 	.byte	0x03, 0x1b
        /*003e*/ 	.short	0x0080


	//----- nvinfo : EIATTR_EXTERNS
	.align		4
        /*0040*/ 	.byte	0x04, 0x0f
        /*0042*/ 	.short	(.L_1439 - .L_1438)


	//   ....[0]....
	.align		4
.L_1438:
        /*0044*/ 	.word	index@(__assertfail)


	//----- nvinfo : EIATTR_MERCURY_ISA_VERSION
	.align		4
.L_1439:
        /*0048*/ 	.byte	0x03, 0x5f
        /*004a*/ 	.short	0x0000


	//----- nvinfo : EIATTR_SYSCALL_OFFSETS
	.align		4
        /*004c*/ 	.byte	0x04, 0x46
        /*004e*/ 	.short	(.L_1441 - .L_1440)


	//   ....[0]....
.L_1440:
        /*0050*/ 	.word	0x00001d20


	//   ....[1]....
        /*0054*/ 	.word	0x00002c10


	//   ....[2]....
        /*0058*/ 	.word	0x00004970


	//   ....[3]....
        /*005c*/ 	.word	0x00005860


	//   ....[4]....
        /*0060*/ 	.word	0x00007590


	//   ....[5]....
        /*0064*/ 	.word	0x00008480


	//   ....[6]....
        /*0068*/ 	.word	0x0000a1c0


	//   ....[7]....
        /*006c*/ 	.word	0x0000b0b0


	//----- nvinfo : EIATTR_EXIT_INSTR_OFFSETS
	.align		4
.L_1441:
        /*0070*/ 	.byte	0x04, 0x1c
        /*0072*/ 	.short	(.L_1443 - .L_1442)


	//   ....[0]....
.L_1442:
        /*0074*/ 	.word	0x00008520


	//   ....[1]....
        /*0078*/ 	.word	0x0000a350


	//   ....[2]....
        /*007c*/ 	.word	0x0000a370


	//   ....[3]....
        /*0080*/ 	.word	0x0000a410


	//   ....[4]....
        /*0084*/ 	.word	0x0000a430


	//   ....[5]....
        /*0088*/ 	.word	0x0000a450


	//   ....[6]....
        /*008c*/ 	.word	0x0000a4e0


	//   ....[7]....
        /*0090*/ 	.word	0x0000a520


	//   ....[8]....
        /*0094*/ 	.word	0x0000a5c0


	//   ....[9]....
        /*0098*/ 	.word	0x0000a610


	//   ....[10]....
        /*009c*/ 	.word	0x0000a640


	//   ....[11]....
        /*00a0*/ 	.word	0x0000a710


	//   ....[12]....
        /*00a4*/ 	.word	0x0000a750


	//   ....[13]....
        /*00a8*/ 	.word	0x0000a8e0


	//   ....[14]....
        /*00ac*/ 	.word	0x0000aa40


	//   ....[15]....
        /*00b0*/ 	.word	0x0000aa80


	//   ....[16]....
        /*00b4*/ 	.word	0x0000ab20


	//   ....[17]....
        /*00b8*/ 	.word	0x0000aca0


	//   ....[18]....
        /*00bc*/ 	.word	0x0000ae20


	//   ....[19]....
        /*00c0*/ 	.word	0x0000af80


	//   ....[20]....
        /*00c4*/ 	.word	0x0000b0c0


	//   ....[21]....
        /*00c8*/ 	.word	0x0000b100


	//   ....[22]....
        /*00cc*/ 	.word	0x0000b120


	//----- nvinfo : EIATTR_MAX_THREADS
	.align		4
.L_1443:
        /*00d0*/ 	.byte	0x04, 0x05
        /*00d2*/ 	.short	(.L_1445 - .L_1444)
.L_1444:
        /*00d4*/ 	.word	0x00000080
        /*00d8*/ 	.word	0x00000001
        /*00dc*/ 	.word	0x00000001


	//----- nvinfo : EIATTR_CRS_STACK_SIZE
	.align		4
.L_1445:
        /*00e0*/ 	.byte	0x04, 0x1e
        /*00e2*/ 	.short	(.L_1447 - .L_1446)
.L_1446:
        /*00e4*/ 	.word	0x00000000
.L_1447:


//--------------------- .nv.info._ZN2at6native27unrolled_elementwise_kernelINS0_13BUnaryFunctorIsssZZZNS0_18rshift_kernel_cudaERNS_18TensorIteratorBaseEENKUlvE_clEvENKUlvE3_clEvEUlssE_EESt5arrayIPcLm2EELi4E23TrivialOffsetCalculatorILi1EjESD_NS0_6memory12LoadWithCastILi1EEENSE_13StoreWithCastILi1EEEEEviT_T0_T2_T3_T4_T5_ --------------------------
	.section	.nv.info._ZN2at6native27unrolled_elementwise_kernelINS0_13BUnaryFunctorIsssZZZNS0_18rshift_kernel_cudaERNS_18TensorIteratorBaseEENKUlvE_clEvENKUlvE3_clEvEUlssE_EESt5arrayIPcLm2EELi4E23TrivialOffsetCalculatorILi1EjESD_NS0_6memory12LoadWithCastILi1EEENSE_13StoreWithCastILi1EEEEEviT_T0_T2_T3_T4_T5_,"",@"SHT_CUDA_INFO"
	.sectionflags	@""
	.align	4


	//----- nvinfo : EIATTR_CUDA_API_VERSION
	.align		4
        /*0000*/ 	.byte	0x04, 0x37
        /*0002*/ 	.short	(.L_1449 - .L_1448)
.L_1448:
        /*0004*/ 	.word	0x00000082


	//----- nvinfo : EIATTR_SW2861232_WAR
	.align		4
.L_1449:
        /*0008*/ 	.byte	0x01, 0x35
	.zero		2


	//----- nvinfo : EIATTR_PARAM_CBANK
	.align		4
        /*000c*/ 	.byte	0x04, 0x0a
        /*000e*/ 	.short	(.L_1451 - .L_1450)
	.align		4
.L_1450:
        /*0010*/ 	.word	index@(.nv.constant0._ZN2at6native27unrolled_elementwise_kernelINS0_13BUnaryFunctorIsssZZZNS0_18rshift_kernel_cudaERNS_18TensorIteratorBaseEENKUlvE_clEvENKUlvE3_clEvEUlssE_EESt5arrayIPcLm2EELi4E23TrivialOffsetCalculatorILi1EjESD_NS0_6memory12LoadWithCastILi1EEENSE_13StoreWithCastILi1EEEEEviT_T0_T2_T3_T4_T5_)
        /*0014*/ 	.short	0x0160
        /*0016*/ 	.short	0x002c


	//----- nvinfo : EIATTR_CBANK_PARAM_SIZE
	.align		4
.L_1451:
        /*0018*/ 	.byte	0x03, 0x19
        /*001a*/ 	.short	0x002c


	//----- nvinfo : EIATTR_KPARAM_INFO
	.align		4
        /*001c*/ 	.byte	0x04, 0x17
        /*001e*/ 	.short	(.L_1453 - .L_1452)
.L_1452:
        /*0020*/ 	.word	0x00000000
        /*0024*/ 	.short	0x0006
        /*0026*/ 	.short	0x0024
        /*0028*/ 	.byte	0x00, 0xf0, 0x21, 0x00


	//----- nvinfo : EIATTR_KPARAM_INFO
	.align		4
.L_1453:
        /*002c*/ 	.byte	0x04, 0x17
        /*002e*/ 	.short	(.L_1455 - .L_1454)
.L_1454:
        /*0030*/ 	.word	0x00000000
        /*0034*/ 	.short	0x0005
        /*0036*/ 	.short	0x001c
        /*0038*/ 	.byte	0x00, 0xf0, 0x21, 0x00


	//----- nvinfo : EIATTR_KPARAM_INFO
	.align		4
.L_1455:
        /*003c*/ 	.byte	0x04, 0x17
        /*003e*/ 	.short	(.L_1457 - .L_1456)
.L_1456:
        /*0040*/ 	.word	0x00000000
        /*0044*/ 	.short	0x0004
        /*0046*/ 	.short	0x0019
        /*0048*/ 	.byte	0x00, 0xf0, 0x05, 0x00


	//----- nvinfo : EIATTR_KPARAM_INFO
	.align		4
.L_1457:
        /*004c*/ 	.byte	0x04, 0x17
        /*004e*/ 	.short	(.L_1459 - .L_1458)
.L_1458:
        /*0050*/ 	.word	0x00000000
        /*0054*/ 	.short	0x0003
        /*0056*/ 	.short	0x0018
        /*0058*/ 	.byte	0x00, 0xf0, 0x05, 0x00


	//----- nvinfo : EIATTR_KPARAM_INFO
	.align		4
.L_1459:
        /*005c*/ 	.byte	0x04, 0x17
        /*005e*/ 	.short	(.L_1461 - .L_1460)
.L_1460:
        /*0060*/ 	.word	0x00000000
        /*0064*/ 	.short	0x0002
        /*0066*/ 	.short	0x0008
        /*0068*/ 	.byte	0x00, 0xf0, 0x41, 0x00


	//----- nvinfo : EIATTR_KPARAM_INFO
	.align		4
.L_1461:
        /*006c*/ 	.byte	0x04, 0x17
        /*006e*/ 	.short	(.L_1463 - .L_1462)
.L_1462:
        /*0070*/ 	.word	0x00000000
        /*0074*/ 	.short	0x0001
        /*0076*/ 	.short	0x0004
        /*0078*/ 	.byte	0x00, 0xf0, 0x11, 0x00


	//----- nvinfo : EIATTR_KPARAM_INFO
	.align		4
.L_1463:
        /*007c*/ 	.byte	0x04, 0x17
        /*007e*/ 	.short	(.L_1465 - .L_1464)
.L_1464:
        /*0080*/ 	.word	0x00000000
        /*0084*/ 	.short	0x0000
        /*0086*/ 	.short	0x0000
        /*0088*/ 	.byte	0x00, 0xf0, 0x11, 0x00


	//----- nvinfo : EIATTR_MAXREG_COUNT
	.align		4
.L_1465:
        /*008c*/ 	.byte	0x03, 0x1b
        /*008e*/ 	.short	0x00ff


	//----- nvinfo : EIATTR_EXTERNS
	.align		4
        /*0090*/ 	.byte	0x04, 0x0f
        /*0092*/ 	.short	(.L_1467 - .L_1466)


	//   ....[0]....
	.align		4
.L_1466:
        /*0094*/ 	.word	index@(__assertfail)


	//----- nvinfo : EIATTR_MERCURY_ISA_VERSION
	.align		4
.L_1467:
        /*0098*/ 	.byte	0x03, 0x5f
        /*009a*/ 	.short	0x0000


	//----- nvinfo : EIATTR_SYSCALL_OFFSETS
	.align		4
        /*009c*/ 	.byte	0x04, 0x46
        /*009e*/ 	.short	(.L_1469 - .L_1468)


	//   ....[0]....
.L_1468:
        /*00a0*/ 	.word	0x00000f20


	//   ....[1]....
        /*00a4*/ 	.word	0x00001e40


	//   ....[2]....
        /*00a8*/ 	.word	0x00002d70


	//   ....[3]....
        /*00ac*/ 	.word	0x00003c70


	//   ....[4]....
        /*00b0*/ 	.word	0x00004c70


	//   ....[5]....
        /*00b4*/ 	.word	0x00005bb0


	//   ....[6]....
        /*00b8*/ 	.word	0x00006ae0


	//   ....[7]....
        /*00bc*/ 	.word	0x00007a10


	//----- nvinfo : EIATTR_EXIT_INSTR_OFFSETS
	.align		4
.L_1469:
        /*00c0*/ 	.byte	0x04, 0x1c
        /*00c2*/ 	.short	(.L_1471 - .L_1470)


	//   ....[0]....
.L_1470:
        /*00c4*/ 	.word	0x00006b90


	//   ....[1]....
        /*00c8*/ 	.word	0x00006ca0


	//   ....[2]....
        /*00cc*/ 	.word	0x00006cc0


	//   ....[3]....
        /*00d0*/ 	.word	0x00006d60


	//   ....[4]....
        /*00d4*/ 	.word	0x00006d90


	//   ....[5]....
        /*00d8*/ 	.word	0x00006db0


	//   ....[6]....
        /*00dc*/ 	.word	0x00006e40


	//   ....[7]....
        /*00e0*/ 	.word	0x00006e80


	//   ....[8]....
        /*00e4*/ 	.word	0x00006f20


	//   ....[9]....
        /*00e8*/ 	.word	0x00006f70


	//   ....[10]....
        /*00ec*/ 	.word	0x00006fa0


	//   ....[11]....
        /*00f0*/ 	.word	0x00007070


	//   ....[12]....
        /*00f4*/ 	.word	0x000070b0


	//   ....[13]....
        /*00f8*/ 	.word	0x00007240


	//   ....[14]....
        /*00fc*/ 	.word	0x000073a0


	//   ....[15]....
        /*0100*/ 	.word	0x000073e0


	//   ....[16]....
        /*0104*/ 	.word	0x00007480


	//   ....[17]....
        /*0108*/ 	.word	0x00007600


	//   ....[18]....
        /*010c*/ 	.word	0x00007780


	//   ....[19]....
        /*0110*/ 	.word	0x000078e0


	//   ....[20]....
        /*0114*/ 	.word	0x00007a20


	//   ....[21]....
        /*0118*/ 	.word	0x00007a60


	//   ....[22]....
        /*011c*/ 	.word	0x00007a90


	//----- nvinfo : EIATTR_MAX_THREADS
	.align		4
.L_1471:
        /*0120*/ 	.byte	0x04, 0x05
        /*0122*/ 	.short	(.L_1473 - .L_1472)
.L_1472:
        /*0124*/ 	.word	0x00000080
        /*0128*/ 	.word	0x00000001
        /*012c*/ 	.word	0x00000001


	//----- nvinfo : EIATTR_CRS_STACK_SIZE
	.align		4
.L_1473:
        /*0130*/ 	.byte	0x04, 0x1e
        /*0132*/ 	.short	(.L_1475 - .L_1474)
.L_1474:
        /*0134*/ 	.word	0x00000000
.L_1475:


//--------------------- .nv.info._ZN2at6native18elementwise_kernelILi128ELi4EZNS0_22gpu_kernel_impl_nocastINS0_13BUnaryFunctorIsssZZZNS0_18rshift_kernel_cudaERNS_18TensorIteratorBaseEENKUlvE_clEvENKUlvE3_clEvEUlssE_EEEEvS5_RKT_EUliE_EEviT1_ --------------------------
	.section	.nv.info._ZN2at6native18elementwise_kernelILi128ELi4EZNS0_22gpu_kernel_impl_nocastINS0_13BUnaryFunctorIsssZZZNS0_18rshift_kernel_cudaERNS_18TensorIteratorBaseEENKUlvE_clEvENKUlvE3_clEvEUlssE_EEEEvS5_RKT_EUliE_EEviT1_,"",@"SHT_CUDA_INFO"
	.sectionflags	@""
	.align	4


	//----- nvinfo : EIATTR_CUDA_API_VERSION
	.align		4
        /*0000*/ 	.byte	0x04, 0x37
        /*0002*/ 	.short	(.L_1477 - .L_1476)
.L_1476:
        /*0004*/ 	.word	0x00000082


	//----- nvinfo : EIATTR_SW2861232_WAR
	.align		4
.L_1477:
        /*0008*/ 	.byte	0x01, 0x35
	.zero		2


	//----- nvinfo : EIATTR_PARAM_CBANK
	.align		4
        /*000c*/ 	.byte	0x04, 0x0a
        /*000e*/ 	.short	(.L_1479 - .L_1478)
	.align		4
.L_1478:
        /*0010*/ 	.word	index@(.nv.constant0._ZN2at6native18elementwise_kernelILi128ELi4EZNS0_22gpu_kernel_impl_nocastINS0_13BUnaryFunctorIsssZZZNS0_18rshift_kernel_cudaERNS_18TensorIteratorBaseEENKUlvE_clEvENKUlvE3_clEvEUlssE_EEEEvS5_RKT_EUliE_EEviT1_)
        /*0014*/ 	.short	0x0160
        /*0016*/ 	.short	0x0220


	//----- nvinfo : EIATTR_CBANK_PARAM_SIZE
	.align		4
.L_1479:
        /*0018*/ 	.byte	0x03, 0x19
        /*001a*/ 	.short	0x0220


	//----- nvinfo : EIATTR_KPARAM_INFO
	.align		4
        /*001c*/ 	.byte	0x04, 0x17
        /*001e*/ 	.short	(.L_1481 - .L_1480)
.L_1480:
        /*0020*/ 	.word	0x00000000
        /*0024*/ 	.short	0x0001
        /*0026*/ 	.short	0x0008
        /*0028*/ 	.byte	0x00, 0xf0, 0x61, 0x08


	//----- nvinfo : EIATTR_KPARAM_INFO
	.align		4
.L_1481:
        /*002c*/ 	.byte	0x04, 0x17
        /*002e*/ 	.short	(.L_1483 - .L_1482)
.L_1482:
        /*0030*/ 	.word	0x00000000
        /*0034*/ 	.short	0x0000
        /*0036*/ 	.short	0x0000
        /*0038*/ 	.byte	0x00, 0xf0, 0x11, 0x00


	//----- nvinfo : EIATTR_MAXREG_COUNT
	.align		4
.L_1483:
        /*003c*/ 	.byte	0x03, 0x1b
        /*003e*/ 	.short	0x0080


	//----- nvinfo : EIATTR_MERCURY_ISA_VERSION
	.align		4
        /*0040*/ 	.byte	0x03, 0x5f
        /*0042*/ 	.short	0x0000


	//----- nvinfo : EIATTR_EXIT_INSTR_OFFSETS
	.align		4
        /*0044*/ 	.byte	0x04, 0x1c
        /*0046*/ 	.short	(.L_1485 - .L_1484)


	//   ....[0]....
.L_1484:
        /*0048*/ 	.word	0x00002dd0


	//   ....[1]....
        /*004c*/ 	.word	0x00003cc0


	//----- nvinfo : EIATTR_MAX_THREADS
	.align		4
.L_1485:
        /*0050*/ 	.byte	0x04, 0x05
        /*0052*/ 	.short	(.L_1487 - .L_1486)
.L_1486:
        /*0054*/ 	.word	0x00000080
        /*0058*/ 	.word	0x00000001
        /*005c*/ 	.word	0x00000001


	//----- nvinfo : EIATTR_CRS_STACK_SIZE
	.align		4
.L_1487:
        /*0060*/ 	.byte	0x04, 0x1e
        /*0062*/ 	.short	(.L_1489 - .L_1488)
.L_1488:
        /*0064*/ 	.word	0x00000000
.L_1489:


//--------------------- .nv.info._ZN2at6native27unrolled_elementwise_kernelINS0_13BUnaryFunctorIsssZZZNS0_18rshift_kernel_cudaERNS_18TensorIteratorBaseEENKUlvE_clEvENKUlvE3_clEvEUlssE_EESt5arrayIPcLm2EELi4E23TrivialOffsetCalculatorILi1EjESD_NS0_6memory15LoadWithoutCastENSE_16StoreWithoutCastEEEviT_T0_T2_T3_T4_T5_ --------------------------
	.section	.nv.info._ZN2at6native27unrolled_elementwise_kernelINS0_13BUnaryFunctorIsssZZZNS0_18rshift_kernel_cudaERNS_18TensorIteratorBaseEENKUlvE_clEvENKUlvE3_clEvEUlssE_EESt5arrayIPcLm2EELi4E23TrivialOffsetCalculatorILi1EjESD_NS0_6memory15LoadWithoutCastENSE_16StoreWithoutCastEEEviT_T0_T2_T3_T4_T5_,"",@"SHT_CUDA_INFO"
	.sectionflags	@""
	.align	4


	//----- nvinfo : EIATTR_CUDA_API_VERSION
	.align		4
        /*0000*/ 	.byte	0x04, 0x37
        /*0002*/ 	.short	(.L_1491 - .L_1490)
.L_1490:
        /*0004*/ 	.word	0x00000082


	//----- nvinfo : EIATTR_SW2861232_WAR
	.align		4
.L_1491:
        /*0008*/ 	.byte	0x01, 0x35
	.zero		2


	//----- nvinfo : EIATTR_PARAM_CBANK
	.align		4
        /*000c*/ 	.byte	0x04, 0x0a
        /*000e*/ 	.short	(.L_1493 - .L_1492)
	.align		4
.L_1492:
        /*0010*/ 	.word	index@(.nv.constant0._ZN2at6native27unrolled_elementwise_kernelINS0_13BUnaryFunctorIsssZZZNS0_18rshift_kernel_cudaERNS_18TensorIteratorBaseEENKUlvE_clEvENKUlvE3_clEvEUlssE_EESt5arrayIPcLm2EELi4E23TrivialOffsetCalculatorILi1EjESD_NS0_6memory15LoadWithoutCastENSE_16StoreWithoutCastEEEviT_T0_T2_T3_T4_T5_)
        /*0014*/ 	.short	0x0160
        /*0016*/ 	.short	0x001c


	//----- nvinfo : EIATTR_CBANK_PARAM_SIZE
	.align		4
.L_1493:
        /*0018*/ 	.byte	0x03, 0x19
        /*001a*/ 	.short	0x001c


	//----- nvinfo : EIATTR_KPARAM_INFO
	.align		4
        /*001c*/ 	.byte	0x04, 0x17
        /*001e*/ 	.short	(.L_1495 - .L_1494)
.L_1494:
        /*0020*/ 	.word	0x00000000
        /*0024*/ 	.short	0x0006
        /*0026*/ 	.short	0x001b
        /*0028*/ 	.byte	0x00, 0xf0, 0x05, 0x00


	//----- nvinfo : EIATTR_KPARAM_INFO
	.align		4
.L_1495:
        /*002c*/ 	.byte	0x04, 0x17
        /*002e*/ 	.short	(.L_1497 - .L_1496)
.L_1496:
        /*0030*/ 	.word	0x00000000
        /*0034*/ 	.short	0x0005
        /*0036*/ 	.short	0x001a
        /*0038*/ 	.byte	0x00, 0xf0, 0x05, 0x00


	//----- nvinfo : EIATTR_KPARAM_INFO
	.align		4
.L_1497:
        /*003c*/ 	.byte	0x04, 0x17
        /*003e*/ 	.short	(.L_1499 - .L_1498)
.L_1498:
        /*0040*/ 	.word	0x00000000
        /*0044*/ 	.short	0x0004
        /*0046*/ 	.short	0x0019
        /*0048*/ 	.byte	0x00, 0xf0, 0x05, 0x00


	//----- nvinfo : EIATTR_KPARAM_INFO
	.align		4
.L_1499:
        /*004c*/ 	.byte	0x04, 0x17
        /*004e*/ 	.short	(.L_1501 - .L_1500)
.L_1500:
        /*0050*/ 	.word	0x00000000
        /*0054*/ 	.short	0x0003
        /*0056*/ 	.short	0x0018
        /*0058*/ 	.byte	0x00, 0xf0, 0x05, 0x00


	//----- nvinfo : EIATTR_KPARAM_INFO
	.align		4
.L_1501:
        /*005c*/ 	.byte	0x04, 0x17
        /*005e*/ 	.short	(.L_1503 - .L_1502)
.L_1502:
        /*0060*/ 	.word	0x00000000
        /*0064*/ 	.short	0x0002
        /*0066*/ 	.short	0x0008
        /*0068*/ 	.byte	0x00, 0xf0, 0x41, 0x00


	//----- nvinfo : EIATTR_KPARAM_INFO
	.align		4
.L_1503:
        /*006c*/ 	.byte	0x04, 0x17
        /*006e*/ 	.short	(.L_1505 - .L_1504)
.L_1504:
        /*0070*/ 	.word	0x00000000
        /*0074*/ 	.short	0x0001
        /*0076*/ 	.short	0x0004
        /*0078*/ 	.byte	0x00, 0xf0, 0x11, 0x00


	//----- nvinfo : EIATTR_KPARAM_INFO
	.align		4
.L_1505:
        /*007c*/ 	.byte	0x04, 0x17
        /*007e*/ 	.short	(.L_1507 - .L_1506)
.L_1506:
        /*0080*/ 	.word	0x00000000
        /*0084*/ 	.short	0x0000
        /*0086*/ 	.short	0x0000
        /*0088*/ 	.byte	0x00, 0xf0, 0x11, 0x00


	//----- nvinfo : EIATTR_MAXREG_COUNT
	.align		4
.L_1507:
        /*008c*/ 	.byte	0x03, 0x1b
        /*008e*/ 	.short	0x00ff


	//----- nvinfo : EIATTR_MERCURY_ISA_VERSION
	.align		4
        /*0090*/ 	.byte	0x03, 0x5f
        /*0092*/ 	.short	0x0000


	//----- nvinfo : EIATTR_EXIT_INSTR_OFFSETS
	.align		4
        /*0094*/ 	.byte	0x04, 0x1c
        /*0096*/ 	.short	(.L_1509 - .L_1508)


	//   ....[0]....
.L_1508:
        /*0098*/ 	.word	0x000003e0


	//   ....[1]....
        /*009c*/ 	.word	0x00000430


	//----- nvinfo : EIATTR_MAX_THREADS
	.align		4
.L_1509:
        /*00a0*/ 	.byte	0x04, 0x05
        /*00a2*/ 	.short	(.L_1511 - .L_1510)
.L_1510:
        /*00a4*/ 	.word	0x00000080
        /*00a8*/ 	.word	0x00000001
        /*00ac*/ 	.word	0x00000001


	//----- nvinfo : EIATTR_CRS_STACK_SIZE
	.align		4
.L_1511:
        /*00b0*/ 	.byte	0x04, 0x1e
        /*00b2*/ 	.short	(.L_1513 - .L_1512)
.L_1512:
        /*00b4*/ 	.word	0x00000000
.L_1513:


//--------------------- .nv.info._ZN2at6native29vectorized_elementwise_kernelILi2ENS0_13BUnaryFunctorIsssZZZNS0_18rshift_kernel_cudaERNS_18TensorIteratorBaseEENKUlvE_clEvENKUlvE3_clEvEUlssE_EESt5arrayIPcLm2EEEEviT0_T1_ --------------------------
	.section	.nv.info._ZN2at6native29vectorized_elementwise_kernelILi2ENS0_13BUnaryFunctorIsssZZZNS0_18rshift_kernel_cudaERNS_18TensorIteratorBaseEENKUlvE_clEvENKUlvE3_clEvEUlssE_EESt5arrayIPcLm2EEEEviT0_T1_,"",@"SHT_CUDA_INFO"
	.sectionflags	@""
	.align	4


	//----- nvinfo : EIATTR_CUDA_API_VERSION
	.align		4
        /*0000*/ 	.byte	0x04, 0x37
        /*0002*/ 	.short	(.L_1515 - .L_1514)
.L_1514:
        /*0004*/ 	.word	0x00000082


	//----- nvinfo : EIATTR_SW2861232_WAR
	.align		4
.L_1515:
        /*0008*/ 	.byte	0x01, 0x35
	.zero		2


	//----- nvinfo : EIATTR_PARAM_CBANK
	.align		4
        /*000c*/ 	.byte	0x04, 0x0a
        /*000e*/ 	.short	(.L_1517 - .L_1516)
	.align		4
.L_1516:
        /*0010*/ 	.word	index@(.nv.constant0._ZN2at6native29vectorized_elementwise_kernelILi2ENS0_13BUnaryFunctorIsssZZZNS0_18rshift_kernel_cudaERNS_18TensorIteratorBaseEENKUlvE_clEvENKUlvE3_clEvEUlssE_EESt5arrayIPcLm2EEEEviT0_T1_)
        /*0014*/ 	.short	0x0160
        /*0016*/ 	.short	0x0018


	//----- nvinfo : EIATTR_CBANK_PARAM_SIZE
	.align		4
.L_1517:
        /*0018*/ 	.byte	0x03, 0x19
        /*001a*/ 	.short	0x0018


	//----- nvinfo : EIATTR_KPARAM_INFO
	.align		4
        /*001c*/ 	.byte	0x04, 0x17
        /*001e*/ 	.short	(.L_1519 - .L_1518)
.L_1518:
        /*0020*/ 	.word	0x00000000
        /*0024*/ 	.short	0x0002
        /*0026*/ 	.short	0x0008
        /*0028*/ 	.byte	0x00, 0xf0, 0x41, 0x00


	//----- nvinfo : EIATTR_KPARAM_INFO
	.align		4
.L_1519:
        /*002c*/ 	.byte	0x04, 0x17
        /*002e*/ 	.short	(.L_1521 - .L_1520)
.L_1520:
        /*0030*/ 	.word	0x00000000
        /*0034*/ 	.short	0x0001
        /*0036*/ 	.short	0x0004
        /*0038*/ 	.byte	0x00, 0xf0, 0x11, 0x00


	//----- nvinfo : EIATTR_KPARAM_INFO
	.align		4
.L_1521:
        /*003c*/ 	.byte	0x04, 0x17
        /*003e*/ 	.short	(.L_1523 - .L_1522)
.L_1522:
        /*0040*/ 	.word	0x00000000
        /*0044*/ 	.short	0x0000
        /*0046*/ 	.short	0x0000
        /*0048*/ 	.byte	0x00, 0xf0, 0x11, 0x00


	//----- nvinfo : EIATTR_MAXREG_COUNT
	.align		4
.L_1523:
        /*004c*/ 	.byte	0x03, 0x1b
        /*004e*/ 	.short	0x00ff


	//----- nvinfo : EIATTR_MERCURY_ISA_VERSION
	.align		4
        /*0050*/ 	.byte	0x03, 0x5f
        /*0052*/ 	.short	0x0000


	//----- nvinfo : EIATTR_EXIT_INSTR_OFFSETS
	.align		4
        /*0054*/ 	.byte	0x04, 0x1c
        /*0056*/ 	.short	(.L_1525 - .L_1524)


	//   ....[0]....
.L_1524:
        /*0058*/ 	.word	0x00000300


	//   ....[1]....
        /*005c*/ 	.word	0x00000a80


	//   ....[2]....
        /*0060*/ 	.word	0x00000ad0


	//----- nvinfo : EIATTR_MAX_THREADS
	.align		4
.L_1525:
        /*0064*/ 	.byte	0x04, 0x05
        /*0066*/ 	.short	(.L_1527 - .L_1526)
.L_1526:
        /*0068*/ 	.word	0x00000080
        /*006c*/ 	.word	0x00000001
        /*0070*/ 	.word	0x00000001


	//----- nvinfo : EIATTR_CRS_STACK_SIZE
	.align		4
.L_1527:
        /*0074*/ 	.byte	0x04, 0x1e
        /*0076*/ 	.short	(.L_1529 - .L_1528)
.L_1528:
        /*0078*/ 	.word	0x00000000
.L_1529:


//--------------------- .nv.info._ZN2at6native29vectorized_elementwise_kernelILi4ENS0_13BUnaryFunctorIsssZZZNS0_18rshift_kernel_cudaERNS_18TensorIteratorBaseEENKUlvE_clEvENKUlvE3_clEvEUlssE_EESt5arrayIPcLm2EEEEviT0_T1_ --------------------------
	.section	.nv.info._ZN2at6native29vectorized_elementwise_kernelILi4ENS0_13BUnaryFunctorIsssZZZNS0_18rshift_kernel_cudaERNS_18TensorIteratorBaseEENKUlvE_clEvENKUlvE3_clEvEUlssE_EESt5arrayIPcLm2EEEEviT0_T1_,"",@"SHT_CUDA_INFO"
	.sectionflags	@""
	.align	4


	//----- nvinfo : EIATTR_CUDA_API_VERSION
	.align		4
        /*0000*/ 	.byte	0x04, 0x37
        /*0002*/ 	.short	(.L_1531 - .L_1530)
.L_1530:
        /*0004*/ 	.word	0x00000082


	//----- nvinfo : EIATTR_SW2861232_WAR
	.align		4
.L_1531:
        /*0008*/ 	.byte	0x01, 0x35
	.zero		2


	//----- nvinfo : EIATTR_PARAM_CBANK
	.align		4
        /*000c*/ 	.byte	0x04, 0x0a
        /*000e*/ 	.short	(.L_1533 - .L_1532)
	.align		4
.L_1532:
        /*0010*/ 	.word	index@(.nv.constant0._ZN2at6native29vectorized_elementwise_kernelILi4ENS0_13BUnaryFunctorIsssZZZNS0_18rshift_kernel_cudaERNS_18TensorIteratorBaseEENKUlvE_clEvENKUlvE3_clEvEUlssE_EESt5arrayIPcLm2EEEEviT0_T1_)
        /*0014*/ 	.short	0x0160
        /*0016*/ 	.short	0x0018


	//----- nvinfo : EIATTR_CBANK_PARAM_SIZE
	.align		4
.L_1533:
        /*0018*/ 	.byte	0x03, 0x19
        /*001a*/ 	.short	0x0018


	//----- nvinfo : EIATTR_KPARAM_INFO
	.align		4
        /*001c*/ 	.byte	0x04, 0x17
        /*001e*/ 	.short	(.L_1535 - .L_1534)
.L_1534:
        /*0020*/ 	.word	0x00000000
        /*0024*/ 	.short	0x0002
        /*0026*/ 	.short	0x0008
        /*0028*/ 	.byte	0x00, 0xf0, 0x41, 0x00


	//----- nvinfo : EIATTR_KPARAM_INFO
	.align		4
.L_1535:
        /*002c*/ 	.byte	0x04, 0x17
        /*002e*/ 	.short	(.L_1537 - .L_1536)
.L_1536:
        /*0030*/ 	.word	0x00000000
        /*0034*/ 	.short	0x0001
        /*0036*/ 	.short	0x0004
        /*0038*/ 	.byte	0x00, 0xf0, 0x11, 0x00


	//----- nvinfo : EIATTR_KPARAM_INFO
	.align		4
.L_1537:
        /*003c*/ 	.byte	0x04, 0x17
        /*003e*/ 	.short	(.L_1539 - .L_1538)
.L_1538:
        /*0040*/ 	.word	0x00000000
        /*0044*/ 	.short	0x0000
        /*0046*/ 	.short	0x0000
        /*0048*/ 	.byte	0x00, 0xf0, 0x11, 0x00


	//----- nvinfo : EIATTR_MAXREG_COUNT
	.align		4
.L_1539:
        /*004c*/ 	.byte	0x03, 0x1b
        /*004e*/ 	.short	0x00ff


	//----- nvinfo : EIATTR_MERCURY_ISA_VERSION
	.align		4
        /*0050*/ 	.byte	0x03, 0x5f
        /*0052*/ 	.short	0x0000


	//----- nvinfo : EIATTR_EXIT_INSTR_OFFSETS
	.align		4
        /*0054*/ 	.byte	0x04, 0x1c
        /*0056*/ 	.short	(.L_1541 - .L_1540)


	//   ....[0]....
.L_1540:
        /*0058*/ 	.word	0x00000310


	//   ....[1]....
        /*005c*/ 	.word	0x00000a90


	//   ....[2]....
        /*0060*/ 	.word	0x00000ae0


	//----- nvinfo : EIATTR_MAX_THREADS
	.align		4
.L_1541:
        /*0064*/ 	.byte	0x04, 0x05
        /*0066*/ 	.short	(.L_1543 - .L_1542)
.L_1542:
        /*0068*/ 	.word	0x00000080
        /*006c*/ 	.word	0x00000001
        /*0070*/ 	.word	0x00000001


	//----- nvinfo : EIATTR_CRS_STACK_SIZE
	.align		4
.L_1543:
        /*0074*/ 	.byte	0x04, 0x1e
        /*0076*/ 	.short	(.L_1545 - .L_1544)
.L_1544:
        /*0078*/ 	.word	0x00000000
.L_1545:


//--------------------- .nv.info._ZN2at6native29vectorized_elementwise_kernelILi8ENS0_13BUnaryFunctorIsssZZZNS0_18rshift_kernel_cudaERNS_18TensorIteratorBaseEENKUlvE_clEvENKUlvE3_clEvEUlssE_EESt5arrayIPcLm2EEEEviT0_T1_ --------------------------
	.section	.nv.info._ZN2at6native29vectorized_elementwise_kernelILi8ENS0_13BUnaryFunctorIsssZZZNS0_18rshift_kernel_cudaERNS_18TensorIteratorBaseEENKUlvE_clEvENKUlvE3_clEvEUlssE_EESt5arrayIPcLm2EEEEviT0_T1_,"",@"SHT_CUDA_INFO"
	.sectionflags	@""
	.align	4


	//----- nvinfo : EIATTR_CUDA_API_VERSION
	.align		4
        /*0000*/ 	.byte	0x04, 0x37
        /*0002*/ 	.short	(.L_1547 - .L_1546)
.L_1546:
        /*0004*/ 	.word	0x00000082


	//----- nvinfo : EIATTR_SW2861232_WAR
	.align		4
.L_1547:
        /*0008*/ 	.byte	0x01, 0x35
	.zero		2


	//----- nvinfo : EIATTR_PARAM_CBANK
	.align		4
        /*000c*/ 	.byte	0x04, 0x0a
        /*000e*/ 	.short	(.L_1549 - .L_1548)
	.align		4
.L_1548:
        /*0010*/ 	.word	index@(.nv.constant0._ZN2at6native29vectorized_elementwise_kernelILi8ENS0_13BUnaryFunctorIsssZZZNS0_18rshift_kernel_cudaERNS_18TensorIteratorBaseEENKUlvE_clEvENKUlvE3_clEvEUlssE_EESt5arrayIPcLm2EEEEviT0_T1_)
        /*0014*/ 	.short	0x0160
        /*0016*/ 	.short	0x0018


	//----- nvinfo : EIATTR_CBANK_PARAM_SIZE
	.align		4
.L_1549:
        /*0018*/ 	.byte	0x03, 0x19
        /*001a*/ 	.short	0x0018


	//----- nvinfo : EIATTR_KPARAM_INFO
	.align		4
        /*001c*/ 	.byte	0x04, 0x17
        /*001e*/ 	.short	(.L_1551 - .L_1550)
.L_1550:
        /*0020*/ 	.word	0x00000000
        /*0024*/ 	.short	0x0002
        /*0026*/ 	.short	0x0008
        /*0028*/ 	.byte	0x00, 0xf0, 0x41, 0x00


	//----- nvinfo : EIATTR_KPARAM_INFO
	.align		4
.L_1551:
        /*002c*/ 	.byte	0x04, 0x17
        /*002e*/ 	.short	(.L_1553 - .L_1552)
.L_1552:
        /*0030*/ 	.word	0x00000000
        /*0034*/ 	.short	0x0001
        /*0036*/ 	.short	0x0004
        /*0038*/ 	.byte	0x00, 0xf0, 0x11, 0x00


	//----- nvinfo : EIATTR_KPARAM_INFO
	.align		4
.L_1553:
        /*003c*/ 	.byte	0x04, 0x17
        /*003e*/ 	.short	(.L_1555 - .L_1554)
.L_1554:
        /*0040*/ 	.word	0x00000000
        /*0044*/ 	.short	0x0000
        /*0046*/ 	.short	0x0000
        /*0048*/ 	.byte	0x00, 0xf0, 0x11, 0x00


	//----- nvinfo : EIATTR_MAXREG_COUNT
	.align		4
.L_1555:
        /*004c*/ 	.byte	0x03, 0x1b
        /*004e*/ 	.short	0x00ff


	//----- nvinfo : EIATTR_MERCURY_ISA_VERSION
	.align		4
        /*0050*/ 	.byte	0x03, 0x5f
        /*0052*/ 	.short	0x0000


	//----- nvinfo : EIATTR_EXIT_INSTR_OFFSETS
	.align		4
        /*0054*/ 	.byte	0x04, 0x1c
        /*0056*/ 	.short	(.L_1557 - .L_1556)


	//   ....[0]....
.L_1556:
        /*0058*/ 	.word	0x00000010


	//----- nvinfo : EIATTR_MAX_THREADS
	.align		4
.L_1557:
        /*005c*/ 	.byte	0x04, 0x05
        /*005e*/ 	.short	(.L_1559 - .L_1558)
.L_1558:
        /*0060*/ 	.word	0x00000080
        /*0064*/ 	.word	0x00000001
        /*0068*/ 	.word	0x00000001
.L_1559:


//--------------------- .nv.info._ZN2at6native18elementwise_kernelILi128ELi4EZNS0_15gpu_kernel_implINS0_13AUnaryFunctorIsssZZZNS0_18rshift_kernel_cudaERNS_18TensorIteratorBaseEENKUlvE_clEvENKUlvE3_clEvEUlssE_EEEEvS5_RKT_EUliE_EEviT1_ --------------------------
	.section	.nv.info._ZN2at6native18elementwise_kernelILi128ELi4EZNS0_15gpu_kernel_implINS0_13AUnaryFunctorIsssZZZNS0_18rshift_kernel_cudaERNS_18TensorIteratorBaseEENKUlvE_clEvENKUlvE3_clEvEUlssE_EEEEvS5_RKT_EUliE_EEviT1_,"",@"SHT_CUDA_INFO"
	.sectionflags	@""
	.align	4


	//----- nvinfo : EIATTR_CUDA_API_VERSION
	.align		4
        /*0000*/ 	.byte	0x04, 0x37
        /*0002*/ 	.short	(.L_1561 - .L_1560)
.L_1560:
        /*0004*/ 	.word	0x00000082


	//----- nvinfo : EIATTR_SW2861232_WAR
	.align		4
.L_1561:
        /*0008*/ 	.byte	0x01, 0x35
	.zero		2


	//----- nvinfo : EIATTR_PARAM_CBANK
	.align		4
        /*000c*/ 	.byte	0x04, 0x0a
        /*000e*/ 	.short	(.L_1563 - .L_1562)
	.align		4
.L_1562:
        /*0010*/ 	.word	index@(.nv.constant0._ZN2at6native18elementwise_kernelILi128ELi4EZNS0_15gpu_kernel_implINS0_13AUnaryFunctorIsssZZZNS0_18rshift_kernel_cudaERNS_18TensorIteratorBaseEENKUlvE_clEvENKUlvE3_clEvEUlssE_EEEEvS5_RKT_EUliE_EEviT1_)
        /*0014*/ 	.short	0x0160
        /*0016*/ 	.short	0x0220


	//----- nvinfo : EIATTR_CBANK_PARAM_SIZE
	.align		4
.L_1563:
        /*0018*/ 	.byte	0x03, 0x19
        /*001a*/ 	.short	0x0220


	//----- nvinfo : EIATTR_KPARAM_INFO
	.align		4
        /*001c*/ 	.byte	0x04, 0x17
        /*001e*/ 	.short	(.L_1565 - .L_1564)
.L_1564:
        /*0020*/ 	.word	0x00000000
        /*0024*/ 	.short	0x0001
        /*0026*/ 	.short	0x0008
        /*0028*/ 	.byte	0x00, 0xf0, 0x61, 0x08


	//----- nvinfo : EIATTR_KPARAM_INFO
	.align		4
.L_1565:
        /*002c*/ 	.byte	0x04, 0x17
        /*002e*/ 	.short	(.L_1567 - .L_1566)
.L_1566:
        /*0030*/ 	.word	0x00000000
        /*0034*/ 	.short	0x0000
        /*0036*/ 	.short	0x0000
        /*0038*/ 	.byte	0x00, 0xf0, 0x11, 0x00


	//----- nvinfo : EIATTR_MAXREG_COUNT
	.align		4
.L_1567:
        /*003c*/ 	.byte	0x03, 0x1b
        /*003e*/ 	.short	0x0080


	//----- nvinfo : EIATTR_EXTERNS
	.align		4
        /*0040*/ 	.byte	0x04, 0x0f
        /*0042*/ 	.short	(.L_1569 - .L_1568)


	//   ....[0]....
	.align		4
.L_1568:
        /*0044*/ 	.word	index@(__assertfail)


	//----- nvinfo : EIATTR_MERCURY_ISA_VERSION
	.align		4
.L_1569:
        /*0048*/ 	.byte	0x03, 0x5f
        /*004a*/ 	.short	0x0000


	//----- nvinfo : EIATTR_SYSCALL_OFFSETS
	.align		4
        /*004c*/ 	.byte	0x04, 0x46
        /*004e*/ 	.short	(.L_1571 - .L_1570)


	//   ....[0]....
.L_1570:
        /*0050*/ 	.word	0x00001d20


	//   ....[1]....
        /*0054*/ 	.word	0x00002c10


	//   ....[2]....
        /*0058*/ 	.word	0x00004970


	//   ....[3]....
        /*005c*/ 	.word	0x00005850


	//   ....[4]....
        /*0060*/ 	.word	0x00007580


	//   ....[5]....
        /*0064*/ 	.word	0x00008460


	//   ....[6]....
        /*0068*/ 	.word	0x0000a1a0


	//   ....[7]....
        /*006c*/ 	.word	0x0000b080


	//----- nvinfo : EIATTR_EXIT_INSTR_OFFSETS
	.align		4
.L_1571:
        /*0070*/ 	.byte	0x04, 0x1c
        /*0072*/ 	.short	(.L_1573 - .L_1572)


	//   ....[0]....
.L_1572:
        /*0074*/ 	.word	0x00008500


	//   ....[1]....
        /*0078*/ 	.word	0x0000a320


	//   ....[2]....
        /*007c*/ 	.word	0x0000a340


	//   ....[3]....
        /*0080*/ 	.word	0x0000a3e0


	//   ....[4]....
        /*0084*/ 	.word	0x0000a400


	//   ....[5]....
        /*0088*/ 	.word	0x0000a420


	//   ....[6]....
        /*008c*/ 	.word	0x0000a4b0


	//   ....[7]....
        /*0090*/ 	.word	0x0000a4f0


	//   ....[8]....
        /*0094*/ 	.word	0x0000a590


	//   ....[9]....
        /*0098*/ 	.word	0x0000a5e0


	//   ....[10]....
        /*009c*/ 	.word	0x0000a610


	//   ....[11]....
        /*00a0*/ 	.word	0x0000a6e0


	//   ....[12]....
        /*00a4*/ 	.word	0x0000a720


	//   ....[13]....
        /*00a8*/ 	.word	0x0000a8b0


	//   ....[14]....
        /*00ac*/ 	.word	0x0000aa10


	//   ....[15]....
        /*00b0*/ 	.word	0x0000aa50


	//   ....[16]....
        /*00b4*/ 	.word	0x0000aaf0


	//   ....[17]....
        /*00b8*/ 	.word	0x0000ac70


	//   ....[18]....
        /*00bc*/ 	.word	0x0000adf0


	//   ....[19]....
        /*00c0*/ 	.word	0x0000af50


	//   ....[20]....
        /*00c4*/ 	.word	0x0000b090


	//   ....[21]....
        /*00c8*/ 	.word	0x0000b0d0


	//   ....[22]....
        /*00cc*/ 	.word	0x0000b0f0


	//----- nvinfo : EIATTR_MAX_THREADS
	.align		4
.L_1573:
        /*00d0*/ 	.byte	0x04, 0x05
        /*00d2*/ 	.short	(.L_1575 - .L_1574)
.L_1574:
        /*00d4*/ 	.word	0x00000080
        /*00d8*/ 	.word	0x00000001
        /*00dc*/ 	.word	0x00000001


	//----- nvinfo : EIATTR_CRS_STACK_SIZE
	.align		4
.L_1575:
        /*00e0*/ 	.byte	0x04, 0x1e
        /*00e2*/ 	.short	(.L_1577 - .L_1576)
.L_1576:
        /*00e4*/ 	.word	0x00000000
.L_1577:


//--------------------- .nv.info._ZN2at6native27unrolled_elementwise_kernelINS0_13AUnaryFunctorIsssZZZNS0_18rshift_kernel_cudaERNS_18TensorIteratorBaseEENKUlvE_clEvENKUlvE3_clEvEUlssE_EESt5arrayIPcLm2EELi4E23TrivialOffsetCalculatorILi1EjESD_NS0_6memory12LoadWithCastILi1EEENSE_13StoreWithCastILi1EEEEEviT_T0_T2_T3_T4_T5_ --------------------------
	.section	.nv.info._ZN2at6native27unrolled_elementwise_kernelINS0_13AUnaryFunctorIsssZZZNS0_18rshift_kernel_cudaERNS_18TensorIteratorBaseEENKUlvE_clEvENKUlvE3_clEvEUlssE_EESt5arrayIPcLm2EELi4E23TrivialOffsetCalculatorILi1EjESD_NS0_6memory12LoadWithCastILi1EEENSE_13StoreWithCastILi1EEEEEviT_T0_T2_T3_T4_T5_,"",@"SHT_CUDA_INFO"
	.sectionflags	@""
	.align	4


	//----- nvinfo : EIATTR_CUDA_API_VERSION
	.align		4
        /*0000*/ 	.byte	0x04, 0x37
        /*0002*/ 	.short	(.L_1579 - .L_1578)
.L_1578:
        /*0004*/ 	.word	0x00000082


	//----- nvinfo : EIATTR_SW2861232_WAR
	.align		4
.L_1579:
        /*0008*/ 	.byte	0x01, 0x35
	.zero		2


	//----- nvinfo : EIATTR_PARAM_CBANK
	.align		4
        /*000c*/ 	.byte	0x04, 0x0a
        /*000e*/ 	.short	(.L_1581 - .L_1580)
	.align		4
.L_1580:
        /*0010*/ 	.word	index@(.nv.constant0._ZN2at6native27unrolled_elementwise_kernelINS0_13AUnaryFunctorIsssZZZNS0_18rshift_kernel_cudaERNS_18TensorIteratorBaseEENKUlvE_clEvENKUlvE3_clEvEUlssE_EESt5arrayIPcLm2EELi4E23TrivialOffsetCalculatorILi1EjESD_NS0_6memory12LoadWithCastILi1EEENSE_13StoreWithCastILi1EEEEEviT_T0_T2_T3_T4_T5_)
        /*0014*/ 	.short	0x0160
        /*0016*/ 	.short	0x002c


	//----- nvinfo : EIATTR_CBANK_PARAM_SIZE
	.align		4
.L_1581:
        /*0018*/ 	.byte	0x03, 0x19
        /*001a*/ 	.short	0x002c


	//----- nvinfo : EIATTR_KPARAM_INFO
	.align		4
        /*001c*/ 	.byte	0x04, 0x17
        /*001e*/ 	.short	(.L_1583 - .L_1582)
.L_1582:
        /*0020*/ 	.word	0x00000000
        /*0024*/ 	.short	0x0006
        /*0026*/ 	.short	0x0024
        /*0028*/ 	.byte	0x00, 0xf0, 0x21, 0x00


	//----- nvinfo : EIATTR_KPARAM_INFO
	.align		4
.L_1583:
        /*002c*/ 	.byte	0x04, 0x17
        /*002e*/ 	.short	(.L_1585 - .L_1584)
.L_1584:
        /*0030*/ 	.word	0x00000000
        /*0034*/ 	.short	0x0005
        /*0036*/ 	.short	0x001c
        /*0038*/ 	.byte	0x00, 0xf0, 0x21, 0x00


	//----- nvinfo : EIATTR_KPARAM_INFO
	.align		4
.L_1585:
        /*003c*/ 	.byte	0x04, 0x17
        /*003e*/ 	.short	(.L_1587 - .L_1586)
.L_1586:
        /*0040*/ 	.word	0x00000000
        /*0044*/ 	.short	0x0004
        /*0046*/ 	.short	0x0019
        /*0048*/ 	.byte	0x00, 0xf0, 0x05, 0x00


	//----- nvinfo : EIATTR_KPARAM_INFO
	.align		4
.L_1587:
        /*004c*/ 	.byte	0x04, 0x17
        /*004e*/ 	.short	(.L_1589 - .L_1588)
.L_1588:
        /*0050*/ 	.word	0x00000000
        /*0054*/ 	.short	0x0003
        /*0056*/ 	.short	0x0018
        /*0058*/ 	.byte	0x00, 0xf0, 0x05, 0x00


	//----- nvinfo : EIATTR_KPARAM_INFO
	.align		4
.L_1589:
        /*005c*/ 	.byte	0x04, 0x17
        /*005e*/ 	.short	(.L_1591 - .L_1590)
.L_1590:
        /*0060*/ 	.word	0x00000000
        /*0064*/ 	.short	0x0002
        /*0066*/ 	.short	0x0008
        /*0068*/ 	.byte	0x00, 0xf0, 0x41, 0x00


	//----- nvinfo : EIATTR_KPARAM_INFO
	.align		4
.L_1591:
        /*006c*/ 	.byte	0x04, 0x17
        /*006e*/ 	.short	(.L_1593 - .L_1592)
.L_1592:
        /*0070*/ 	.word	0x00000000
        /*0074*/ 	.short	0x0001
        /*0076*/ 	.short	0x0004
        /*0078*/ 	.byte	0x00, 0xf0, 0x11, 0x00


	//----- nvinfo : EIATTR_KPARAM_INFO
	.align		4
.L_1593:
        /*007c*/ 	.byte	0x04, 0x17
        /*007e*/ 	.short	(.L_1595 - .L_1594)
.L_1594:
        /*0080*/ 	.word	0x00000000
        /*0084*/ 	.short	0x0000
        /*0086*/ 	.short	0x0000
        /*0088*/ 	.byte	0x00, 0xf0, 0x11, 0x00


	//----- nvinfo : EIATTR_MAXREG_COUNT
	.align		4
.L_1595:
        /*008c*/ 	.byte	0x03, 0x1b
        /*008e*/ 	.short	0x00ff


	//----- nvinfo : EIATTR_EXTERNS
	.align		4
        /*0090*/ 	.byte	0x04, 0x0f
        /*0092*/ 	.short	(.L_1597 - .L_1596)


	//   ....[0]....
	.align		4
.L_1596:
        /*0094*/ 	.word	index@(__assertfail)


	//----- nvinfo : EIATTR_MERCURY_ISA_VERSION
	.align		4
.L_1597:
        /*0098*/ 	.byte	0x03, 0x5f
        /*009a*/ 	.short	0x0000


	//----- nvinfo : EIATTR_SYSCALL_OFFSETS
	.align		4
        /*009c*/ 	.byte	0x04, 0x46
        /*009e*/ 	.short	(.L_1599 - .L_1598)


	//   ....[0]....
.L_1598:
        /*00a0*/ 	.word	0x00000f20


	//   ....[1]....
        /*00a4*/ 	.word	0x00001e40


	//   ....[2]....
        /*00a8*/ 	.word	0x00002d70


	//   ....[3]....
        /*00ac*/ 	.word	0x00003c70


	//   ....[4]....
        /*00b0*/ 	.word	0x00004ca0


	//   ....[5]....
        /*00b4*/ 	.word	0x00005be0


	//   ....[6]....
        /*00b8*/ 	.word	0x00006b10


	//   ....[7]....
        /*00bc*/ 	.word	0x00007a40


	//----- nvinfo : EIATTR_EXIT_INSTR_OFFSETS
	.align		4
.L_1599:
        /*00c0*/ 	.byte	0x04, 0x1c
        /*00c2*/ 	.short	(.L_1601 - .L_1600)


	//   ....[0]....
.L_1600:
        /*00c4*/ 	.word	0x00006bc0


	//   ....[1]....
        /*00c8*/ 	.word	0x00006cd0


	//   ....[2]....
        /*00cc*/ 	.word	0x00006cf0


	//   ....[3]....
        /*00d0*/ 	.word	0x00006d90


	//   ....[4]....
        /*00d4*/ 	.word	0x00006dc0


	//   ....[5]....
        /*00d8*/ 	.word	0x00006de0


	//   ....[6]....
        /*00dc*/ 	.word	0x00006e70


	//   ....[7]....
        /*00e0*/ 	.word	0x00006eb0


	//   ....[8]....
        /*00e4*/ 	.word	0x00006f50


	//   ....[9]....
        /*00e8*/ 	.word	0x00006fa0


	//   ....[10]....
        /*00ec*/ 	.word	0x00006fd0


	//   ....[11]....
        /*00f0*/ 	.word	0x000070a0


	//   ....[12]....
        /*00f4*/ 	.word	0x000070e0


	//   ....[13]....
        /*00f8*/ 	.word	0x00007270


	//   ....[14]....
        /*00fc*/ 	.word	0x000073d0


	//   ....[15]....
        /*0100*/ 	.word	0x00007410


	//   ....[16]....
        /*0104*/ 	.word	0x000074b0


	//   ....[17]....
        /*0108*/ 	.word	0x00007630


	//   ....[18]....
        /*010c*/ 	.word	0x000077b0


	//   ....[19]....
        /*0110*/ 	.word	0x00007910


	//   ....[20]....
        /*0114*/ 	.word	0x00007a50


	//   ....[21]....
        /*0118*/ 	.word	0x00007a90


	//   ....[22]....
        /*011c*/ 	.word	0x00007ac0


	//----- nvinfo : EIATTR_MAX_THREADS
	.align		4
.L_1601:
        /*0120*/ 	.byte	0x04, 0x05
        /*0122*/ 	.short	(.L_1603 - .L_1602)
.L_1602:
        /*0124*/ 	.word	0x00000080
        /*0128*/ 	.word	0x00000001
        /*012c*/ 	.word	0x00000001


	//----- nvinfo : EIATTR_CRS_STACK_SIZE
	.align		4
.L_1603:
        /*0130*/ 	.byte	0x04, 0x1e
        /*0132*/ 	.short	(.L_1605 - .L_1604)
.L_1604:
        /*0134*/ 	.word	0x00000000
.L_1605:


//--------------------- .nv.info._ZN2at6native18elementwise_kernelILi128ELi4EZNS0_22gpu_kernel_impl_nocastINS0_13AUnaryFunctorIsssZZZNS0_18rshift_kernel_cudaERNS_18TensorIteratorBaseEENKUlvE_clEvENKUlvE3_clEvEUlssE_EEEEvS5_RKT_EUliE_EEviT1_ --------------------------
	.section	.nv.info._ZN2at6native18elementwise_kernelILi128ELi4EZNS0_22gpu_kernel_impl_nocastINS0_13AUnaryFunctorIsssZZZNS0_18rshift_kernel_cudaERNS_18TensorIteratorBaseEENKUlvE_clEvENKUlvE3_clEvEUlssE_EEEEvS5_RKT_EUliE_EEviT1_,"",@"SHT_CUDA_INFO"
	.sectionflags	@""
	.align	4


	//----- nvinfo : EIATTR_CUDA_API_VERSION
	.align		4
        /*0000*/ 	.byte	0x04, 0x37
        /*0002*/ 	.short	(.L_1607 - .L_1606)
.L_1606:
        /*0004*/ 	.word	0x00000082


	//----- nvinfo : EIATTR_SW2861232_WAR
	.align		4
.L_1607:
        /*0008*/ 	.byte	0x01, 0x35
	.zero		2


	//----- nvinfo : EIATTR_PARAM_CBANK
	.align		4
        /*000c*/ 	.byte	0x04, 0x0a
        /*000e*/ 	.short	(.L_1609 - .L_1608)
	.align		4
.L_1608:
        /*0010*/ 	.word	index@(.nv.constant0._ZN2at6native18elementwise_kernelILi128ELi4EZNS0_22gpu_kernel_impl_nocastINS0_13AUnaryFunctorIsssZZZNS0_18rshift_kernel_cudaERNS_18TensorIteratorBaseEENKUlvE_clEvENKUlvE3_clEvEUlssE_EEEEvS5_RKT_EUliE_EEviT1_)
        /*0014*/ 	.short	0x0160
        /*0016*/ 	.short	0x0220


	//----- nvinfo : EIATTR_CBANK_PARAM_SIZE
	.align		4
.L_1609:
        /*0018*/ 	.byte	0x03, 0x19
        /*001a*/ 	.short	0x0220


	//----- nvinfo : EIATTR_KPARAM_INFO
	.align		4
        /*001c*/ 	.byte	0x04, 0x17
        /*001e*/ 	.short	(.L_1611 - .L_1610)
.L_1610:
        /*0020*/ 	.word	0x00000000
        /*0024*/ 	.short	0x0001
        /*0026*/ 	.short	0x0008
        /*0028*/ 	.byte	0x00, 0xf0, 0x61, 0x08


	//----- nvinfo : EIATTR_KPARAM_INFO
	.align		4
.L_1611:
        /*002c*/ 	.byte	0x04, 0x17
        /*002e*/ 	.short	(.L_1613 - .L_1612)
.L_1612:
        /*0030*/ 	.word	0x00000000
        /*0034*/ 	.short	0x0000
        /*0036*/ 	.short	0x0000
        /*0038*/ 	.byte	0x00, 0xf0, 0x11, 0x00


	//----- nvinfo : EIATTR_MAXREG_COUNT
	.align		4
.L_1613:
        /*003c*/ 	.byte	0x03, 0x1b
        /*003e*/ 	.short	0x0080


	//----- nvinfo : EIATTR_MERCURY_ISA_VERSION
	.align		4
        /*0040*/ 	.byte	0x03, 0x5f
        /*0042*/ 	.short	0x0000


	//----- nvinfo : EIATTR_EXIT_INSTR_OFFSETS
	.align		4
        /*0044*/ 	.byte	0x04, 0x1c
        /*0046*/ 	.short	(.L_1615 - .L_1614)


	//   ....[0]....
.L_1614:
        /*0048*/ 	.word	0x00002da0


	//   ....[1]....
        /*004c*/ 	.word	0x00003c80


	//----- nvinfo : EIATTR_MAX_THREADS
	.align		4
.L_1615:
        /*0050*/ 	.byte	0x04, 0x05
        /*0052*/ 	.short	(.L_1617 - .L_1616)
.L_1616:
        /*0054*/ 	.word	0x00000080
        /*0058*/ 	.word	0x00000001
        /*005c*/ 	.word	0x00000001


	//----- nvinfo : EIATTR_CRS_STACK_SIZE
	.align		4
.L_1617:
        /*0060*/ 	.byte	0x04, 0x1e
        /*0062*/ 	.short	(.L_1619 - .L_1618)
.L_1618:
        /*0064*/ 	.word	0x00000000
.L_1619:


//--------------------- .nv.info._ZN2at6native27unrolled_elementwise_kernelINS0_13AUnaryFunctorIsssZZZNS0_18rshift_kernel_cudaERNS_18TensorIteratorBaseEENKUlvE_clEvENKUlvE3_clEvEUlssE_EESt5arrayIPcLm2EELi4E23TrivialOffsetCalculatorILi1EjESD_NS0_6memory15LoadWithoutCastENSE_16StoreWithoutCastEEEviT_T0_T2_T3_T4_T5_ --------------------------
	.section	.nv.info._ZN2at6native27unrolled_elementwise_kernelINS0_13AUnaryFunctorIsssZZZNS0_18rshift_kernel_cudaERNS_18TensorIteratorBaseEENKUlvE_clEvENKUlvE3_clEvEUlssE_EESt5arrayIPcLm2EELi4E23TrivialOffsetCalculatorILi1EjESD_NS0_6memory15LoadWithoutCastENSE_16StoreWithoutCastEEEviT_T0_T2_T3_T4_T5_,"",@"SHT_CUDA_INFO"
	.sectionflags	@""
	.align	4


	//----- nvinfo : EIATTR_CUDA_API_VERSION
	.align		4
        /*0000*/ 	.byte	0x04, 0x37
        /*0002*/ 	.short	(.L_1621 - .L_1620)
.L_1620:
        /*0004*/ 	.word	0x00000082


	//----- nvinfo : EIATTR_SW2861232_WAR
	.align		4
.L_1621:
        /*0008*/ 	.byte	0x01, 0x35
	.zero		2


	//----- nvinfo : EIATTR_PARAM_CBANK
	.align		4
        /*000c*/ 	.byte	0x04, 0x0a
        /*000e*/ 	.short	(.L_1623 - .L_1622)
	.align		4
.L_1622:
        /*0010*/ 	.word	index@(.nv.constant0._ZN2at6native27unrolled_elementwise_kernelINS0_13AUnaryFunctorIsssZZZNS0_18rshift_kernel_cudaERNS_18TensorIteratorBaseEENKUlvE_clEvENKUlvE3_clEvEUlssE_EESt5arrayIPcLm2EELi4E23TrivialOffsetCalculatorILi1EjESD_NS0_6memory15LoadWithoutCastENSE_16StoreWithoutCastEEEviT_T0_T2_T3_T4_T5_)
        /*0014*/ 	.short	0x0160
        /*0016*/ 	.short	0x001c


	//----- nvinfo : EIATTR_CBANK_PARAM_SIZE
	.align		4
.L_1623:
        /*0018*/ 	.byte	0x03, 0x19
        /*001a*/ 	.short	0x001c


	//----- nvinfo : EIATTR_KPARAM_INFO
	.align		4
        /*001c*/ 	.byte	0x04, 0x17
        /*001e*/ 	.short	(.L_1625 - .L_1624)
.L_1624:
        /*0020*/ 	.word	0x00000000
        /*0024*/ 	.short	0x0006
        /*0026*/ 	.short	0x001b
        /*0028*/ 	.byte	0x00, 0xf0, 0x05, 0x00


	//----- nvinfo : EIATTR_KPARAM_INFO
	.align		4
.L_1625:
        /*002c*/ 	.byte	0x04, 0x17
        /*002e*/ 	.short	(.L_1627 - .L_1626)
.L_1626:
        /*0030*/ 	.word	0x00000000
        /*0034*/ 	.short	0x0005
        /*0036*/ 	.short	0x001a
        /*0038*/ 	.byte	0x00, 0xf0, 0x05, 0x00


	//----- nvinfo : EIATTR_KPARAM_INFO
	.align		4
.L_1627:
        /*003c*/ 	.byte	0x04, 0x17
        /*003e*/ 	.short	(.L_1629 - .L_1628)
.L_1628:
        /*0040*/ 	.word	0x00000000
        /*0044*/ 	.short	0x0004
        /*0046*/ 	.short	0x0019
        /*0048*/ 	.byte	0x00, 0xf0, 0x05, 0x00


	//----- nvinfo : EIATTR_KPARAM_INFO
	.align		4
.L_1629:
        /*004c*/ 	.byte	0x04, 0x17
        /*004e*/ 	.short	(.L_1631 - .L_1630)
.L_1630:
        /*0050*/ 	.word	0x00000000
        /*0054*/ 	.short	0x0003
        /*0056*/ 	.short	0x0018
        /*0058*/ 	.byte	0x00, 0xf0, 0x05, 0x00


	//----- nvinfo : EIATTR_KPARAM_INFO
	.align		4
.L_1631:
        /*005c*/ 	.byte	0x04, 0x17
        /*005e*/ 	.short	(.L_1633 - .L_1632)
.L_1632:
        /*0060*/ 	.word	0x00000000
        /*0064*/ 	.short	0x0002
        /*0066*/ 	.short	0x0008
        /*0068*/ 	.byte	0x00, 0xf0, 0x41, 0x00


	//----- nvinfo : EIATTR_KPARAM_INFO
	.align		4
.L_1633:
        /*006c*/ 	.byte	0x04, 0x17
        /*006e*/ 	.short	(.L_1635 - .L_1634)
.L_1634:
        /*0070*/ 	.word	0x00000000
        /*0074*/ 	.short	0x0001
        /*0076*/ 	.short	0x0004
        /*0078*/ 	.byte	0x00, 0xf0, 0x11, 0x00


	//----- nvinfo : EIATTR_KPARAM_INFO
	.align		4
.L_1635:
        /*007c*/ 	.byte	0x04, 0x17
        /*007e*/ 	.short	(.L_1637 - .L_1636)
.L_1636:
        /*0080*/ 	.word	0x00000000
        /*0084*/ 	.short	0x0000
        /*0086*/ 	.short	0x0000
        /*0088*/ 	.byte	0x00, 0xf0, 0x11, 0x00


	//----- nvinfo : EIATTR_MAXREG_COUNT
	.align		4
.L_1637:
        /*008c*/ 	.byte	0x03, 0x1b
        /*008e*/ 	.short	0x00ff


	//----- nvinfo : EIATTR_MERCURY_ISA_VERSION
	.align		4
        /*0090*/ 	.byte	0x03, 0x5f
        /*0092*/ 	.short	0x0000


	//----- nvinfo : EIATTR_EXIT_INSTR_OFFSETS
	.align		4
        /*0094*/ 	.byte	0x04, 0x1c
        /*0096*/ 	.short	(.L_1639 - .L_1638)


	//   ....[0]....
.L_1638:
        /*0098*/ 	.word	0x000003f0


	//   ....[1]....
        /*009c*/ 	.word	0x00000450


	//----- nvinfo : EIATTR_MAX_THREADS
	.align		4
.L_1639:
        /*00a0*/ 	.byte	0x04, 0x05
        /*00a2*/ 	.short	(.L_1641 - .L_1640)
.L_1640:
        /*00a4*/ 	.word	0x00000080
        /*00a8*/ 	.word	0x00000001
        /*00ac*/ 	.word	0x00000001


	//----- nvinfo : EIATTR_CRS_STACK_SIZE
	.align		4
.L_1641:
        /*00b0*/ 	.byte	0x04, 0x1e
        /*00b2*/ 	.short	(.L_1643 - .L_1642)
.L_1642:
        /*00b4*/ 	.word	0x00000000
.L_1643:


//--------------------- .nv.info._ZN2at6native29vectorized_elementwise_kernelILi2ENS0_13AUnaryFunctorIsssZZZNS0_18rshift_kernel_cudaERNS_18TensorIteratorBaseEENKUlvE_clEvENKUlvE3_clEvEUlssE_EESt5arrayIPcLm2EEEEviT0_T1_ --------------------------
	.section	.nv.info._ZN2at6native29vectorized_elementwise_kernelILi2ENS0_13AUnaryFunctorIsssZZZNS0_18rshift_kernel_cudaERNS_18TensorIteratorBaseEENKUlvE_clEvENKUlvE3_clEvEUlssE_EESt5arrayIPcLm2EEEEviT0_T1_,"",@"SHT_CUDA_INFO"
	.sectionflags	@""
	.align	4


	//----- nvinfo : EIATTR_CUDA_API_VERSION
	.align		4
        /*0000*/ 	.byte	0x04, 0x37
        /*0002*/ 	.short	(.L_1645 - .L_1644)
.L_1644:
        /*0004*/ 	.word	0x00000082


	//----- nvinfo : EIATTR_SW2861232_WAR
	.align		4
.L_1645:
        /*0008*/ 	.byte	0x01, 0x35
	.zero		2


	//----- nvinfo : EIATTR_PARAM_CBANK
	.align		4
        /*000c*/ 	.byte	0x04, 0x0a
        /*000e*/ 	.short	(.L_1647 - .L_1646)
	.align		4
.L_1646:
        /*0010*/ 	.word	index@(.nv.constant0._ZN2at6native29vectorized_elementwise_kernelILi2ENS0_13AUnaryFunctorIsssZZZNS0_18rshift_kernel_cudaERNS_18TensorIteratorBaseEENKUlvE_clEvENKUlvE3_clEvEUlssE_EESt5arrayIPcLm2EEEEviT0_T1_)
        /*0014*/ 	.short	0x0160
        /*0016*/ 	.short	0x0018


	//----- nvinfo : EIATTR_CBANK_PARAM_SIZE
	.align		4
.L_1647:
        /*0018*/ 	.byte	0x03, 0x19
        /*001a*/ 	.short	0x0018


	//----- nvinfo : EIATTR_KPARAM_INFO
	.align		4
        /*001c*/ 	.byte	0x04, 0x17
        /*001e*/ 	.short	(.L_1649 - .L_1648)
.L_1648:
        /*0020*/ 	.word	0x00000000
        /*0024*/ 	.short	0x0002
        /*0026*/ 	.short	0x0008
        /*0028*/ 	.byte	0x00, 0xf0, 0x41, 0x00


	//----- nvinfo : EIATTR_KPARAM_INFO
	.align		4
.L_1649:
        /*002c*/ 	.byte	0x04, 0x17
        /*002e*/ 	.short	(.L_1651 - .L_1650)
.L_1650:
        /*0030*/ 	.word	0x00000000
        /*0034*/ 	.short	0x0001
        /*0036*/ 	.short	0x0004
        /*0038*/ 	.byte	0x00, 0xf0, 0x11, 0x00


	//----- nvinfo : EIATTR_KPARAM_INFO
	.align		4
.L_1651:
        /*003c*/ 	.byte	0x04, 0x17
        /*003e*/ 	.short	(.L_1653 - .L_1652)
.L_1652:
        /*0040*/ 	.word	0x00000000
        /*0044*/ 	.short	0x0000
        /*0046*/ 	.short	0x0000
        /*0048*/ 	.byte	0x00, 0xf0, 0x11, 0x00


	//----- nvinfo : EIATTR_MAXREG_COUNT
	.align		4
.L_1653:
        /*004c*/ 	.byte	0x03, 0x1b
        /*004e*/ 	.short	0x00ff


	//----- nvinfo : EIATTR_MERCURY_ISA_VERSION
	.align		4
        /*0050*/ 	.byte	0x03, 0x5f
        /*0052*/ 	.short	0x0000


	//----- nvinfo : EIATTR_EXIT_INSTR_OFFSETS
	.align		4
        /*0054*/ 	.byte	0x04, 0x1c
        /*0056*/ 	.short	(.L_1655 - .L_1654)


	//   ....[0]....
.L_1654:
        /*0058*/ 	.word	0x000003a0


	//   ....[1]....
        /*005c*/ 	.word	0x00000b90


	//   ....[2]....
        /*0060*/ 	.word	0x00000be0


	//----- nvinfo : EIATTR_MAX_THREADS
	.align		4
.L_1655:
        /*0064*/ 	.byte	0x04, 0x05
        /*0066*/ 	.short	(.L_1657 - .L_1656)
.L_1656:
        /*0068*/ 	.word	0x00000080
        /*006c*/ 	.word	0x00000001
        /*0070*/ 	.word	0x00000001


	//----- nvinfo : EIATTR_CRS_STACK_SIZE
	.align		4
.L_1657:
        /*0074*/ 	.byte	0x04, 0x1e
        /*0076*/ 	.short	(.L_1659 - .L_1658)
.L_1658:
        /*0078*/ 	.word	0x00000000
.L_1659:


//--------------------- .nv.info._ZN2at6native29vectorized_elementwise_kernelILi4ENS0_13AUnaryFunctorIsssZZZNS0_18rshift_kernel_cudaERNS_18TensorIteratorBaseEENKUlvE_clEvENKUlvE3_clEvEUlssE_EESt5arrayIPcLm2EEEEviT0_T1_ --------------------------
	.section	.nv.info._ZN2at6native29vectorized_elementwise_kernelILi4ENS0_13AUnaryFunctorIsssZZZNS0_18rshift_kernel_cudaERNS_18TensorIteratorBaseEENKUlvE_clEvENKUlvE3_clEvEUlssE_EESt5arrayIPcLm2EEEEviT0_T1_,"",@"SHT_CUDA_INFO"
	.sectionflags	@""
	.align	4


	//----- nvinfo : EIATTR_CUDA_API_VERSION
	.align		4
        /*0000*/ 	.byte	0x04, 0x37
        /*0002*/ 	.short	(.L_1661 - .L_1660)
.L_1660:
        /*0004*/ 	.word	0x00000082


	//----- nvinfo : EIATTR_SW2861232_WAR
	.align		4
.L_1661:
        /*0008*/ 	.byte	0x01, 0x35
	.zero		2


	//----- nvinfo : EIATTR_PARAM_CBANK
	.align		4
        /*000c*/ 	.byte	0x04, 0x0a
        /*000e*/ 	.short	(.L_1663 - .L_1662)
	.align		4
.L_1662:
        /*0010*/ 	.word	index@(.nv.constant0._ZN2at6native29vectorized_elementwise_kernelILi4ENS0_13AUnaryFunctorIsssZZZNS0_18rshift_kernel_cudaERNS_18TensorIteratorBaseEENKUlvE_clEvENKUlvE3_clEvEUlssE_EESt5arrayIPcLm2EEEEviT0_T1_)
        /*0014*/ 	.short	0x0160
        /*0016*/ 	.short	0x0018


	//----- nvinfo : EIATTR_CBANK_PARAM_SIZE
	.align		4
.L_1663:
        /*0018*/ 	.byte	0x03, 0x19
        /*001a*/ 	.short	0x0018


	//----- nvinfo : EIATTR_KPARAM_INFO
	.align		4
        /*001c*/ 	.byte	0x04, 0x17
        /*001e*/ 	.short	(.L_1665 - .L_1664)
.L_1664:
        /*0020*/ 	.word	0x00000000
        /*0024*/ 	.short	0x0002
        /*0026*/ 	.short	0x0008
        /*0028*/ 	.byte	0x00, 0xf0, 0x41, 0x00


	//----- nvinfo : EIATTR_KPARAM_INFO
	.align		4
.L_1665:
        /*002c*/ 	.byte	0x04, 0x17
        /*002e*/ 	.short	(.L_1667 - .L_1666)
.L_1666:
        /*0030*/ 	.word	0x00000000
        /*0034*/ 	.short	0x0001
        /*0036*/ 	.short	0x0004
        /*0038*/ 	.byte	0x00, 0xf0, 0x11, 0x00


	//----- nvinfo : EIATTR_KPARAM_INFO
	.align		4
.L_1667:
        /*003c*/ 	.byte	0x04, 0x17
        /*003e*/ 	.short	(.L_1669 - .L_1668)
.L_1668:
        /*0040*/ 	.word	0x00000000
        /*0044*/ 	.short	0x0000
        /*0046*/ 	.short	0x0000
        /*0048*/ 	.byte	0x00, 0xf0, 0x11, 0x00


	//----- nvinfo : EIATTR_MAXREG_COUNT
	.align		4
.L_1669:
        /*004c*/ 	.byte	0x03, 0x1b
        /*004e*/ 	.short	0x00ff


	//----- nvinfo : EIATTR_MERCURY_ISA_VERSION
	.align		4
        /*0050*/ 	.byte	0x03, 0x5f
        /*0052*/ 	.short	0x0000


	//----- nvinfo : EIATTR_EXIT_INSTR_OFFSETS
	.align		4
        /*0054*/ 	.byte	0x04, 0x1c
        /*0056*/ 	.short	(.L_1671 - .L_1670)


	//   ....[0]....
.L_1670:
        /*0058*/ 	.word	0x00000340


	//   ....[1]....
        /*005c*/ 	.word	0x00000b30


	//   ....[2]....
        /*0060*/ 	.word	0x00000b80


	//----- nvinfo : EIATTR_MAX_THREADS
	.align		4
.L_1671:
        /*0064*/ 	.byte	0x04, 0x05
        /*0066*/ 	.short	(.L_1673 - .L_1672)
.L_1672:
        /*0068*/ 	.word	0x00000080
        /*006c*/ 	.word	0x00000001
        /*0070*/ 	.word	0x00000001


	//----- nvinfo : EIATTR_CRS_STACK_SIZE
	.align		4
.L_1673:
        /*0074*/ 	.byte	0x04, 0x1e
        /*0076*/ 	.short	(.L_1675 - .L_1674)
.L_1674:
        /*0078*/ 	.word	0x00000000
.L_1675:


//--------------------- .nv.info._ZN2at6native29vectorized_elementwise_kernelILi8ENS0_13AUnaryFunctorIsssZZZNS0_18rshift_kernel_cudaERNS_18TensorIteratorBaseEENKUlvE_clEvENKUlvE3_clEvEUlssE_EESt5arrayIPcLm2EEEEviT0_T1_ --------------------------
	.section	.nv.info._ZN2at6native29vectorized_elementwise_kernelILi8ENS0_13AUnaryFunctorIsssZZZNS0_18rshift_kernel_cudaERNS_18TensorIteratorBaseEENKUlvE_clEvENKUlvE3_clEvEUlssE_EESt5arrayIPcLm2EEEEviT0_T1_,"",@"SHT_CUDA_INFO"
	.sectionflags	@""
	.align	4


	//----- nvinfo : EIATTR_CUDA_API_VERSION
	.align		4
        /*0000*/ 	.byte	0x04, 0x37
        /*0002*/ 	.short	(.L_1677 - .L_1676)
.L_1676:
        /*0004*/ 	.word	0x00000082


	//----- nvinfo : EIATTR_SW2861232_WAR
	.align		4
.L_1677:
        /*0008*/ 	.byte	0x01, 0x35
	.zero		2


	//----- nvinfo : EIATTR_PARAM_CBANK
	.align		4
        /*000c*/ 	.byte	0x04, 0x0a
        /*000e*/ 	.short	(.L_1679 - .L_1678)
	.align		4
.L_1678:
        /*0010*/ 	.word	index@(.nv.constant0._ZN2at6native29vectorized_elementwise_kernelILi8ENS0_13AUnaryFunctorIsssZZZNS0_18rshift_kernel_cudaERNS_18TensorIteratorBaseEENKUlvE_clEvENKUlvE3_clEvEUlssE_EESt5arrayIPcLm2EEEEviT0_T1_)
        /*0014*/ 	.short	0x0160
        /*0016*/ 	.short	0x0018


	//----- nvinfo : EIATTR_CBANK_PARAM_SIZE
	.align		4
.L_1679:
        /*0018*/ 	.byte	0x03, 0x19
        /*001a*/ 	.short	0x0018


	//----- nvinfo : EIATTR_KPARAM_INFO
	.align		4
        /*001c*/ 	.byte	0x04, 0x17
        /*001e*/ 	.short	(.L_1681 - .L_1680)
.L_1680:
        /*0020*/ 	.word	0x00000000
        /*0024*/ 	.short	0x0002
        /*0026*/ 	.short	0x0008
        /*0028*/ 	.byte	0x00, 0xf0, 0x41, 0x00


	//----- nvinfo : EIATTR_KPARAM_INFO
	.align		4
.L_1681:
        /*002c*/ 	.byte	0x04, 0x17
        /*002e*/ 	.short	(.L_1683 - .L_1682)
.L_1682:
        /*0030*/ 	.word	0x00000000
        /*0034*/ 	.short	0x0001
        /*0036*/ 	.short	0x0004
        /*0038*/ 	.byte	0x00, 0xf0, 0x11, 0x00


	//----- nvinfo : EIATTR_KPARAM_INFO
	.align		4
.L_1683:
        /*003c*/ 	.byte	0x04, 0x17
        /*003e*/ 	.short	(.L_1685 - .L_1684)
.L_1684:
        /*0040*/ 	.word	0x00000000
        /*0044*/ 	.short	0x0000
        /*0046*/ 	.short	0x0000
        /*0048*/ 	.byte	0x00, 0xf0, 0x11, 0x00


	//----- nvinfo : EIATTR_MAXREG_COUNT
	.align		4
.L_1685:
        /*004c*/ 	.byte	0x03, 0x1b
        /*004e*/ 	.short	0x00ff


	//----- nvinfo : EIATTR_MERCURY_ISA_VERSION
	.align		4
        /*0050*/ 	.byte	0x03, 0x5f
        /*0052*/ 	.short	0x0000


	//----- nvinfo : EIATTR_EXIT_INSTR_OFFSETS
	.align		4
        /*0054*/ 	.byte	0x04, 0x1c
        /*0056*/ 	.short	(.L_1687 - .L_1686)


	//   ....[0]....
.L_1686:
        /*0058*/ 	.word	0x00000010


	//----- nvinfo : EIATTR_MAX_THREADS
	.align		4
.L_1687:
        /*005c*/ 	.byte	0x04, 0x05
        /*005e*/ 	.short	(.L_1689 - .L_1688)
.L_1688:
        /*0060*/ 	.word	0x00000080
        /*0064*/ 	.word	0x00000001
        /*0068*/ 	.word	0x00000001
.L_1689:


//--------------------- .nv.info._ZN2at6native18elementwise_kernelILi128ELi4EZNS0_15gpu_kernel_implINS0_13BinaryFunctorIlllZZZNS0_18rshift_kernel_cudaERNS_18TensorIteratorBaseEENKUlvE_clEvENKUlvE2_clEvEUlllE_EEEEvS5_RKT_EUliE_EEviT1_ --------------------------
	.section	.nv.info._ZN2at6native18elementwise_kernelILi128ELi4EZNS0_15gpu_kernel_implINS0_13BinaryFunctorIlllZZZNS0_18rshift_kernel_cudaERNS_18TensorIteratorBaseEENKUlvE_clEvENKUlvE2_clEvEUlllE_EEEEvS5_RKT_EUliE_EEviT1_,"",@"SHT_CUDA_INFO"
	.sectionflags	@""
	.align	4


	//----- nvinfo : EIATTR_CUDA_API_VERSION
	.align		4
        /*0000*/ 	.byte	0x04, 0x37
        /*0002*/ 	.short	(.L_1691 - .L_1690)
.L_1690:
        /*0004*/ 	.word	0x00000082


	//----- nvinfo : EIATTR_SW2861232_WAR
	.align		4
.L_1691:
        /*0008*/ 	.byte	0x01, 0x35
	.zero		2


	//----- nvinfo : EIATTR_PARAM_CBANK
	.align		4
        /*000c*/ 	.byte	0x04, 0x0a
        /*000e*/ 	.short	(.L_1693 - .L_1692)
	.align		4
.L_1692:
        /*0010*/ 	.word	index@(.nv.constant0._ZN2at6native18elementwise_kernelILi128ELi4EZNS0_15gpu_kernel_implINS0_13BinaryFunctorIlllZZZNS0_18rshift_kernel_cudaERNS_18TensorIteratorBaseEENKUlvE_clEvENKUlvE2_clEvEUlllE_EEEEvS5_RKT_EUliE_EEviT1_)
        /*0014*/ 	.short	0x0160
        /*0016*/ 	.short	0x0290


	//----- nvinfo : EIATTR_CBANK_PARAM_SIZE
	.align		4
.L_1693:
        /*0018*/ 	.byte	0x03, 0x19
        /*001a*/ 	.short	0x0290


	//----- nvinfo : EIATTR_KPARAM_INFO
	.align		4
        /*001c*/ 	.byte	0x04, 0x17
        /*001e*/ 	.short	(.L_1695 - .L_1694)
.L_1694:
        /*0020*/ 	.word	0x00000000
        /*0024*/ 	.short	0x0001
        /*0026*/ 	.short	0x0008
        /*0028*/ 	.byte	0x00, 0xf0, 0x21, 0x0a


	//----- nvinfo : EIATTR_KPARAM_INFO
	.align		4
.L_1695:
        /*002c*/ 	.byte	0x04, 0x17
        /*002e*/ 	.short	(.L_1697 - .L_1696)
.L_1696:
        /*0030*/ 	.word	0x00000000
        /*0034*/ 	.short	0x0000
        /*0036*/ 	.short	0x0000
        /*0038*/ 	.byte	0x00, 0xf0, 0x11, 0x00


	//----- nvinfo : EIATTR_MAXREG_COUNT
	.align		4
.L_1697:
        /*003c*/ 	.byte	0x03, 0x1b
        /*003e*/ 	.short	0x0080


	//----- nvinfo : EIATTR_EXTERNS
	.align		4
        /*0040*/ 	.byte	0x04, 0x0f
        /*0042*/ 	.short	(.L_1699 - .L_1698)


	//   ....[0]....
	.align		4
.L_1698:
        /*0044*/ 	.word	index@(__assertfail)


	//----- nvinfo : EIATTR_MERCURY_ISA_VERSION
	.align		4
.L_1699:
        /*0048*/ 	.byte	0x03, 0x5f
        /*004a*/ 	.short	0x0000


	//----- nvinfo : EIATTR_SYSCALL_OFFSETS
	.align		4
        /*004c*/ 	.byte	0x04, 0x46
        /*004e*/ 	.short	(.L_1701 - .L_1700)


	//   ....[0]....
.L_1700:
        /*0050*/ 	.word	0x00001ec0


	//   ....[1]....
        /*0054*/ 	.word	0x00002d50


	//   ....[2]....
        /*0058*/ 	.word	0x00003c40


	//   ....[3]....
        /*005c*/ 	.word	0x00005b20


	//   ....[4]....
        /*0060*/ 	.word	0x000069b0


	//   ....[5]....
        /*0064*/ 	.word	0x000078a0


	//   ....[6]....
        /*0068*/ 	.word	0x00009750


	//   ....[7]....
        /*006c*/ 	.word	0x0000a5e0


	//   ....[8]....
        /*0070*/ 	.word	0x0000b4d0


	//   ....[9]....
        /*0074*/ 	.word	0x0000d390


	//   ....[10]....
        /*0078*/ 	.word	0x0000e220


	//   ....[11]....
        /*007c*/ 	.word	0x0000f110


	//----- nvinfo : EIATTR_EXIT_INSTR_OFFSETS
	.align		4
.L_1701:
        /*0080*/ 	.byte	0x04, 0x1c
        /*0082*/ 	.short	(.L_1703 - .L_1702)


	//   ....[0]....
.L_1702:
        /*0084*/ 	.word	0x0000b550


	//   ....[1]....
        /*0088*/ 	.word	0x0000e3c0


	//   ....[2]....
        /*008c*/ 	.word	0x0000e3e0


	//   ....[3]....
        /*0090*/ 	.word	0x0000e460


	//   ....[4]....
        /*0094*/ 	.word	0x0000e480


	//   ....[5]....
        /*0098*/ 	.word	0x0000e4a0


	//   ....[6]....
        /*009c*/ 	.word	0x0000e530


	//   ....[7]....
        /*00a0*/ 	.word	0x0000e570


	//   ....[8]....
        /*00a4*/ 	.word	0x0000e610


	//   ....[9]....
        /*00a8*/ 	.word	0x0000e660


	//   ....[10]....
        /*00ac*/ 	.word	0x0000e690


	//   ....[11]....
        /*00b0*/ 	.word	0x0000e760


	//   ....[12]....
        /*00b4*/ 	.word	0x0000e7a0


	//   ....[13]....
        /*00b8*/ 	.word	0x0000e930


	//   ....[14]....
        /*00bc*/ 	.word	0x0000ea90


	//   ....[15]....
        /*00c0*/ 	.word	0x0000ead0


	//   ....[16]....
        /*00c4*/ 	.word	0x0000eb70


	//   ....[17]....
        /*00c8*/ 	.word	0x0000ecf0


	//   ....[18]....
        /*00cc*/ 	.word	0x0000ee70


	//   ....[19]....
        /*00d0*/ 	.word	0x0000efe0


	//   ....[20]....
        /*00d4*/ 	.word	0x0000f120


	//   ....[21]....
        /*00d8*/ 	.word	0x0000f140


	//   ....[22]....
        /*00dc*/ 	.word	0x0000f160


	//----- nvinfo : EIATTR_MAX_THREADS
	.align		4
.L_1703:
        /*00e0*/ 	.byte	0x04, 0x05
        /*00e2*/ 	.short	(.L_1705 - .L_1704)
.L_1704:
        /*00e4*/ 	.word	0x00000080
        /*00e8*/ 	.word	0x00000001
        /*00ec*/ 	.word	0x00000001


	//----- nvinfo : EIATTR_CRS_STACK_SIZE
	.align		4
.L_1705:
        /*00f0*/ 	.byte	0x04, 0x1e
        /*00f2*/ 	.short	(.L_1707 - .L_1706)
.L_1706:
        /*00f4*/ 	.word	0x00000000
.L_1707:


//--------------------- .nv.info._ZN2at6native27unrolled_elementwise_kernelINS0_13BinaryFunctorIlllZZZNS0_18rshift_kernel_cudaERNS_18TensorIteratorBaseEENKUlvE_clEvENKUlvE2_clEvEUlllE_EESt5arrayIPcLm3EELi4E23TrivialOffsetCalculatorILi2EjESC_ILi1EjENS0_6memory12LoadWithCastILi2EEENSF_13StoreWithCastILi1EEEEEviT_T0_T2_T3_T4_T5_ --------------------------
	.section	.nv.info._ZN2at6native27unrolled_elementwise_kernelINS0_13BinaryFunctorIlllZZZNS0_18rshift_kernel_cudaERNS_18TensorIteratorBaseEENKUlvE_clEvENKUlvE2_clEvEUlllE_EESt5arrayIPcLm3EELi4E23TrivialOffsetCalculatorILi2EjESC_ILi1EjENS0_6memory12LoadWithCastILi2EEENSF_13StoreWithCastILi1EEEEEviT_T0_T2_T3_T4_T5_,"",@"SHT_CUDA_INFO"
	.sectionflags	@""
	.align	4


	//----- nvinfo : EIATTR_CUDA_API_VERSION
	.align		4
        /*0000*/ 	.byte	0x04, 0x37
        /*0002*/ 	.short	(.L_1709 - .L_1708)
.L_1708:
        /*0004*/ 	.word	0x00000082


	//----- nvinfo : EIATTR_SW2861232_WAR
	.align		4
.L_1709:
        /*0008*/ 	.byte	0x01, 0x35
	.zero		2


	//----- nvinfo : EIATTR_PARAM_CBANK
	.align		4
        /*000c*/ 	.byte	0x04, 0x0a
        /*000e*/ 	.short	(.L_1711 - .L_1710)
	.align		4
.L_1710:
        /*0010*/ 	.word	index@(.nv.constant0._ZN2at6native27unrolled_elementwise_kernelINS0_13BinaryFunctorIlllZZZNS0_18rshift_kernel_cudaERNS_18TensorIteratorBaseEENKUlvE_clEvENKUlvE2_clEvEUlllE_EESt5arrayIPcLm3EELi4E23TrivialOffsetCalculatorILi2EjESC_ILi1EjENS0_6memory12LoadWithCastILi2EEENSF_13StoreWithCastILi1EEEEEviT_T0_T2_T3_T4_T5_)
        /*0014*/ 	.short	0x0160
        /*0016*/ 	.short	0x0038


	//----- nvinfo : EIATTR_CBANK_PARAM_SIZE
	.align		4
.L_1711:
        /*0018*/ 	.byte	0x03, 0x19
        /*001a*/ 	.short	0x0038


	//----- nvinfo : EIATTR_KPARAM_INFO
	.align		4
        /*001c*/ 	.byte	0x04, 0x17
        /*001e*/ 	.short	(.L_1713 - .L_1712)
.L_1712:
        /*0020*/ 	.word	0x00000000
        /*0024*/ 	.short	0x0006
        /*0026*/ 	.short	0x0030
        /*0028*/ 	.byte	0x00, 0xf0, 0x21, 0x00


	//----- nvinfo : EIATTR_KPARAM_INFO
	.align		4
.L_1713:
        /*002c*/ 	.byte	0x04, 0x17
        /*002e*/ 	.short	(.L_1715 - .L_1714)
.L_1714:
        /*0030*/ 	.word	0x00000000
        /*0034*/ 	.short	0x0005
        /*0036*/ 	.short	0x0024
        /*0038*/ 	.byte	0x00, 0xf0, 0x31, 0x00


	//----- nvinfo : EIATTR_KPARAM_INFO
	.align		4
.L_1715:
        /*003c*/ 	.byte	0x04, 0x17
        /*003e*/ 	.short	(.L_1717 - .L_1716)
.L_1716:
        /*0040*/ 	.word	0x00000000
        /*0044*/ 	.short	0x0004
        /*0046*/ 	.short	0x0021
        /*0048*/ 	.byte	0x00, 0xf0, 0x05, 0x00


	//----- nvinfo : EIATTR_KPARAM_INFO
	.align		4
.L_1717:
        /*004c*/ 	.byte	0x04, 0x17
        /*004e*/ 	.short	(.L_1719 - .L_1718)
.L_1718:
        /*0050*/ 	.word	0x00000000
        /*0054*/ 	.short	0x0003
        /*0056*/ 	.short	0x0020
        /*0058*/ 	.byte	0x00, 0xf0, 0x05, 0x00


	//----- nvinfo : EIATTR_KPARAM_INFO
	.align		4
.L_1719:
        /*005c*/ 	.byte	0x04, 0x17
        /*005e*/ 	.short	(.L_1721 - .L_1720)
.L_1720:
        /*0060*/ 	.word	0x00000000
        /*0064*/ 	.short	0x0002
        /*0066*/ 	.short	0x0008
        /*0068*/ 	.byte	0x00, 0xf0, 0x61, 0x00


	//----- nvinfo : EIATTR_KPARAM_INFO
	.align		4
.L_1721:
        /*006c*/ 	.byte	0x04, 0x17
        /*006e*/ 	.short	(.L_1723 - .L_1722)
.L_1722:
        /*0070*/ 	.word	0x00000000
        /*0074*/ 	.short	0x0001
        /*0076*/ 	.short	0x0004
        /*0078*/ 	.byte	0x00, 0xf0, 0x05, 0x00


	//----- nvinfo : EIATTR_KPARAM_INFO
	.align		4
.L_1723:
        /*007c*/ 	.byte	0x04, 0x17
        /*007e*/ 	.short	(.L_1725 - .L_1724)
.L_1724:
        /*0080*/ 	.word	0x00000000
        /*0084*/ 	.short	0x0000
        /*0086*/ 	.short	0x0000
        /*0088*/ 	.byte	0x00, 0xf0, 0x11, 0x00


	//----- nvinfo : EIATTR_MAXREG_COUNT
	.align		4
.L_1725:
        /*008c*/ 	.byte	0x03, 0x1b
        /*008e*/ 	.short	0x00ff


	//----- nvinfo : EIATTR_EXTERNS
	.align		4
        /*0090*/ 	.byte	0x04, 0x0f
        /*0092*/ 	.short	(.L_1727 - .L_1726)


	//   ....[0]....
	.align		4
.L_1726:
        /*0094*/ 	.word	index@(__assertfail)


	//----- nvinfo : EIATTR_MERCURY_ISA_VERSION
	.align		4
.L_1727:
        /*0098*/ 	.byte	0x03, 0x5f
        /*009a*/ 	.short	0x0000


	//----- nvinfo : EIATTR_SYSCALL_OFFSETS
	.align		4
        /*009c*/ 	.byte	0x04, 0x46
        /*009e*/ 	.short	(.L_1729 - .L_1728)


	//   ....[0]....
.L_1728:
        /*00a0*/ 	.word	0x00000f20


	//   ....[1]....
        /*00a4*/ 	.word	0x00001db0


	//   ....[2]....
        /*00a8*/ 	.word	0x00002cc0


	//   ....[3]....
        /*00ac*/ 	.word	0x00003b50


	//   ....[4]....
        /*00b0*/ 	.word	0x00004a70


	//   ....[5]....
        /*00b4*/ 	.word	0x00005900


	//   ....[6]....
        /*00b8*/ 	.word	0x00006800


	//   ....[7]....
        /*00bc*/ 	.word	0x00007690


	//   ....[8]....
        /*00c0*/ 	.word	0x000086e0


	//   ....[9]....
        /*00c4*/ 	.word	0x000095c0


	//   ....[10]....
        /*00c8*/ 	.word	0x0000a470


	//   ....[11]....
        /*00cc*/ 	.word	0x0000b340


	//----- nvinfo : EIATTR_EXIT_INSTR_OFFSETS
	.align		4
.L_1729:
        /*00d0*/ 	.byte	0x04, 0x1c
        /*00d2*/ 	.short	(.L_1731 - .L_1730)


	//   ....[0]....
.L_1730:
        /*00d4*/ 	.word	0x0000a4f0


	//   ....[1]....
        /*00d8*/ 	.word	0x0000a600


	//   ....[2]....
        /*00dc*/ 	.word	0x0000a620


	//   ....[3]....
        /*00e0*/ 	.word	0x0000a6a0


	//   ....[4]....
        /*00e4*/ 	.word	0x0000a6c0


	//   ....[5]....
        /*00e8*/ 	.word	0x0000a6e0


	//   ....[6]....
        /*00ec*/ 	.word	0x0000a770


	//   ....[7]....
        /*00f0*/ 	.word	0x0000a7b0


	//   ....[8]....
        /*00f4*/ 	.word	0x0000a850


	//   ....[9]....
        /*00f8*/ 	.word	0x0000a8a0


	//   ....[10]....
        /*00fc*/ 	.word	0x0000a8d0


	//   ....[11]....
        /*0100*/ 	.word	0x0000a9a0


	//   ....[12]....
        /*0104*/ 	.word	0x0000a9e0


	//   ....[13]....
        /*0108*/ 	.word	0x0000ab70


	//   ....[14]....
        /*010c*/ 	.word	0x0000acd0


	//   ....[15]....
        /*0110*/ 	.word	0x0000ad10


	//   ....[16]....
        /*0114*/ 	.word	0x0000adb0


	//   ....[17]....
        /*0118*/ 	.word	0x0000af30


	//   ....[18]....
        /*011c*/ 	.word	0x0000b0b0


	//   ....[19]....
        /*0120*/ 	.word	0x0000b210


	//   ....[20]....
        /*0124*/ 	.word	0x0000b350


	//   ....[21]....
        /*0128*/ 	.word	0x0000b370


	//   ....[22]....
        /*012c*/ 	.word	0x0000b390


	//----- nvinfo : EIATTR_MAX_THREADS
	.align		4
.L_1731:
        /*0130*/ 	.byte	0x04, 0x05
        /*0132*/ 	.short	(.L_1733 - .L_1732)
.L_1732:
        /*0134*/ 	.word	0x00000080
        /*0138*/ 	.word	0x00000001
        /*013c*/ 	.word	0x00000001


	//----- nvinfo : EIATTR_CRS_STACK_SIZE
	.align		4
.L_1733:
        /*0140*/ 	.byte	0x04, 0x1e
        /*0142*/ 	.short	(.L_1735 - .L_1734)
.L_1734:
        /*0144*/ 	.word	0x00000000
.L_1735:


//--------------------- .nv.info._ZN2at6native18elementwise_kernelILi128ELi2EZNS0_22gpu_kernel_impl_nocastINS0_13BinaryFunctorIlllZZZNS0_18rshift_kernel_cudaERNS_18TensorIteratorBaseEENKUlvE_clEvENKUlvE2_clEvEUlllE_EEEEvS5_RKT_EUliE_EEviT1_ --------------------------
	.section	.nv.info._ZN2at6native18elementwise_kernelILi128ELi2EZNS0_22gpu_kernel_impl_nocastINS0_13BinaryFunctorIlllZZZNS0_18rshift_kernel_cudaERNS_18TensorIteratorBaseEENKUlvE_clEvENKUlvE2_clEvEUlllE_EEEEvS5_RKT_EUliE_EEviT1_,"",@"SHT_CUDA_INFO"
	.sectionflags	@""
	.align	4


	//----- nvinfo : EIATTR_CUDA_API_VERSION
	.align		4
        /*0000*/ 	.byte	0x04, 0x37
        /*0002*/ 	.short	(.L_1737 - .L_1736)
.L_1736:
        /*0004*/ 	.word	0x00000082


	//----- nvinfo : EIATTR_SW2861232_WAR
	.align		4
.L_1737:
        /*0008*/ 	.byte	0x01, 0x35
	.zero		2


	//----- nvinfo : EIATTR_PARAM_CBANK
	.align		4
        /*000c*/ 	.byte	0x04, 0x0a
        /*000e*/ 	.short	(.L_1739 - .L_1738)
	.align		4
.L_1738:
        /*0010*/ 	.word	index@(.nv.constant0._ZN2at6native18elementwise_kernelILi128ELi2EZNS0_22gpu_kernel_impl_nocastINS0_13BinaryFunctorIlllZZZNS0_18rshift_kernel_cudaERNS_18TensorIteratorBaseEENKUlvE_clEvENKUlvE2_clEvEUlllE_EEEEvS5_RKT_EUliE_EEviT1_)
        /*0014*/ 	.short	0x0160
        /*0016*/ 	.short	0x0290


	//----- nvinfo : EIATTR_CBANK_PARAM_SIZE
	.align		4
.L_1739:
        /*0018*/ 	.byte	0x03, 0x19
        /*001a*/ 	.short	0x0290


	//----- nvinfo : EIATTR_KPARAM_INFO
	.align		4
        /*001c*/ 	.byte	0x04, 0x17
        /*001e*/ 	.short	(.L_1741 - .L_1740)
.L_1740:
        /*0020*/ 	.word	0x00000000
        /*0024*/ 	.short	0x0001
        /*0026*/ 	.short	0x0008
        /*0028*/ 	.byte	0x00, 0xf0, 0x21, 0x0a


	//----- nvinfo : EIATTR_KPARAM_INFO
	.align		4
.L_1741:
        /*002c*/ 	.byte	0x04, 0x17
        /*002e*/ 	.short	(.L_1743 - .L_1742)
.L_1742:
        /*0030*/ 	.word	0x00000000
        /*0034*/ 	.short	0x0000
        /*0036*/ 	.short	0x0000
        /*0038*/ 	.byte	0x00, 0xf0, 0x11, 0x00


	//----- nvinfo : EIATTR_MAXREG_COUNT
	.align		4
.L_1743:
        /*003c*/ 	.byte	0x03, 0x1b
        /*003e*/ 	.short	0x0080


	//----- nvinfo : EIATTR_MERCURY_ISA_VERSION
	.align		4
        /*0040*/ 	.byte	0x03, 0x5f
        /*0042*/ 	.short	0x0000


	//----- nvinfo : EIATTR_EXIT_INSTR_OFFSETS
	.align		4
        /*0044*/ 	.byte	0x04, 0x1c
        /*0046*/ 	.short	(.L_1745 - .L_1744)


	//   ....[0]....
.L_1744:
        /*0048*/ 	.word	0x00001170


	//   ....[1]....
        /*004c*/ 	.word	0x00002230


	//----- nvinfo : EIATTR_MAX_THREADS
	.align		4
.L_1745:
        /*0050*/ 	.byte	0x04, 0x05
        /*0052*/ 	.short	(.L_1747 - .L_1746)
.L_1746:
        /*0054*/ 	.word	0x00000080
        /*0058*/ 	.word	0x00000001
        /*005c*/ 	.word	0x00000001


	//----- nvinfo : EIATTR_CRS_STACK_SIZE
	.align		4
.L_1747:
        /*0060*/ 	.byte	0x04, 0x1e
        /*0062*/ 	.short	(.L_1749 - .L_1748)
.L_1748:
        /*0064*/ 	.word	0x00000000
.L_1749:


//--------------------- .nv.info._ZN2at6native27unrolled_elementwise_kernelINS0_13BinaryFunctorIlllZZZNS0_18rshift_kernel_cudaERNS_18TensorIteratorBaseEENKUlvE_clEvENKUlvE2_clEvEUlllE_EESt5arrayIPcLm3EELi4E23TrivialOffsetCalculatorILi2EjESC_ILi1EjENS0_6memory15LoadWithoutCastENSF_16StoreWithoutCastEEEviT_T0_T2_T3_T4_T5_ --------------------------
	.section	.nv.info._ZN2at6native27unrolled_elementwise_kernelINS0_13BinaryFunctorIlllZZZNS0_18rshift_kernel_cudaERNS_18TensorIteratorBaseEENKUlvE_clEvENKUlvE2_clEvEUlllE_EESt5arrayIPcLm3EELi4E23TrivialOffsetCalculatorILi2EjESC_ILi1EjENS0_6memory15LoadWithoutCastENSF_16StoreWithoutCastEEEviT_T0_T2_T3_T4_T5_,"",@"SHT_CUDA_INFO"
	.sectionflags	@""
	.align	4


	//----- nvinfo : EIATTR_CUDA_API_VERSION
	.align		4
        /*0000*/ 	.byte	0x04, 0x37
        /*0002*/ 	.short	(.L_1751 - .L_1750)
.L_1750:
        /*0004*/ 	.word	0x00000082


	//----- nvinfo : EIATTR_SW2861232_WAR
	.align		4
.L_1751:
        /*0008*/ 	.byte	0x01, 0x35
	.zero		2


	//----- nvinfo : EIATTR_PARAM_CBANK
	.align		4
        /*000c*/ 	.byte	0x04, 0x0a
        /*000e*/ 	.short	(.L_1753 - .L_1752)
	.align		4
.L_1752:
        /*0010*/ 	.word	index@(.nv.constant0._ZN2at6native27unrolled_elementwise_kernelINS0_13BinaryFunctorIlllZZZNS0_18rshift_kernel_cudaERNS_18TensorIteratorBaseEENKUlvE_clEvENKUlvE2_clEvEUlllE_EESt5arrayIPcLm3EELi4E23TrivialOffsetCalculatorILi2EjESC_ILi1EjENS0_6memory15LoadWithoutCastENSF_16StoreWithoutCastEEEviT_T0_T2_T3_T4_T5_)
        /*0014*/ 	.short	0x0160
        /*0016*/ 	.short	0x0024


	//----- nvinfo : EIATTR_CBANK_PARAM_SIZE
	.align		4
.L_1753:
        /*0018*/ 	.byte	0x03, 0x19
        /*001a*/ 	.short	0x0024


	//----- nvinfo : EIATTR_KPARAM_INFO
	.align		4
        /*001c*/ 	.byte	0x04, 0x17
        /*001e*/ 	.short	(.L_1755 - .L_1754)
.L_1754:
        /*0020*/ 	.word	0x00000000
        /*0024*/ 	.short	0x0006
        /*0026*/ 	.short	0x0023
        /*0028*/ 	.byte	0x00, 0xf0, 0x05, 0x00


	//----- nvinfo : EIATTR_KPARAM_INFO
	.align		4
.L_1755:
        /*002c*/ 	.byte	0x04, 0x17
        /*002e*/ 	.short	(.L_1757 - .L_1756)
.L_1756:
        /*0030*/ 	.word	0x00000000
        /*0034*/ 	.short	0x0005
        /*0036*/ 	.short	0x0022
        /*0038*/ 	.byte	0x00, 0xf0, 0x05, 0x00


	//----- nvinfo : EIATTR_KPARAM_INFO
	.align		4
.L_1757:
        /*003c*/ 	.byte	0x04, 0x17
        /*003e*/ 	.short	(.L_1759 - .L_1758)
.L_1758:
        /*0040*/ 	.word	0x00000000
        /*0044*/ 	.short	0x0004
        /*0046*/ 	.short	0x0021
        /*0048*/ 	.byte	0x00, 0xf0, 0x05, 0x00


	//----- nvinfo : EIATTR_KPARAM_INFO
	.align		4
.L_1759:
        /*004c*/ 	.byte	0x04, 0x17
        /*004e*/ 	.short	(.L_1761 - .L_1760)
.L_1760:
        /*0050*/ 	.word	0x00000000
        /*0054*/ 	.short	0x0003
        /*0056*/ 	.short	0x0020
        /*0058*/ 	.byte	0x00, 0xf0, 0x05, 0x00


	//----- nvinfo : EIATTR_KPARAM_INFO
	.align		4
.L_1761:
        /*005c*/ 	.byte	0x04, 0x17
        /*005e*/ 	.short	(.L_1763 - .L_1762)
.L_1762:
        /*0060*/ 	.word	0x00000000
        /*0064*/ 	.short	0x0002
        /*0066*/ 	.short	0x0008
        /*0068*/ 	.byte	0x00, 0xf0, 0x61, 0x00


	//----- nvinfo : EIATTR_KPARAM_INFO
	.align		4
.L_1763:
        /*006c*/ 	.byte	0x04, 0x17
        /*006e*/ 	.short	(.L_1765 - .L_1764)
.L_1764:
        /*0070*/ 	.word	0x00000000
        /*0074*/ 	.short	0x0001
        /*0076*/ 	.short	0x0004
        /*0078*/ 	.byte	0x00, 0xf0, 0x05, 0x00


	//----- nvinfo : EIATTR_KPARAM_INFO
	.align		4
.L_1765:
        /*007c*/ 	.byte	0x04, 0x17
        /*007e*/ 	.short	(.L_1767 - .L_1766)
.L_1766:
        /*0080*/ 	.word	0x00000000
        /*0084*/ 	.short	0x0000
        /*0086*/ 	.short	0x0000
        /*0088*/ 	.byte	0x00, 0xf0, 0x11, 0x00


	//----- nvinfo : EIATTR_MAXREG_COUNT
	.align		4
.L_1767:
        /*008c*/ 	.byte	0x03, 0x1b
        /*008e*/ 	.short	0x00ff


	//----- nvinfo : EIATTR_MERCURY_ISA_VERSION
	.align		4
        /*0090*/ 	.byte	0x03, 0x5f
        /*0092*/ 	.short	0x0000


	//----- nvinfo : EIATTR_EXIT_INSTR_OFFSETS
	.align		4
        /*0094*/ 	.byte	0x04, 0x1c
        /*0096*/ 	.short	(.L_1769 - .L_1768)


	//   ....[0]....
.L_1768:
        /*0098*/ 	.word	0x00000560


	//   ....[1]....
        /*009c*/ 	.word	0x000005d0


	//----- nvinfo : EIATTR_MAX_THREADS
	.align		4
.L_1769:
        /*00a0*/ 	.byte	0x04, 0x05
        /*00a2*/ 	.short	(.L_1771 - .L_1770)
.L_1770:
        /*00a4*/ 	.word	0x00000080
        /*00a8*/ 	.word	0x00000001
        /*00ac*/ 	.word	0x00000001


	//----- nvinfo : EIATTR_CRS_STACK_SIZE
	.align		4
.L_1771:
        /*00b0*/ 	.byte	0x04, 0x1e
        /*00b2*/ 	.short	(.L_1773 - .L_1772)
.L_1772:
        /*00b4*/ 	.word	0x00000000
.L_1773:


//--------------------- .nv.info._ZN2at6native29vectorized_elementwise_kernelILi2ENS0_13BinaryFunctorIlllZZZNS0_18rshift_kernel_cudaERNS_18TensorIteratorBaseEENKUlvE_clEvENKUlvE2_clEvEUlllE_EESt5arrayIPcLm3EEEEviT0_T1_ --------------------------
	.section	.nv.info._ZN2at6native29vectorized_elementwise_kernelILi2ENS0_13BinaryFunctorIlllZZZNS0_18rshift_kernel_cudaERNS_18TensorIteratorBaseEENKUlvE_clEvENKUlvE2_clEvEUlllE_EESt5arrayIPcLm3EEEEviT0_T1_,"",@"SHT_CUDA_INFO"
	.sectionflags	@""
	.align	4


	//----- nvinfo : EIATTR_CUDA_API_VERSION
	.align		4
        /*0000*/ 	.byte	0x04, 0x37
        /*0002*/ 	.short	(.L_1775 - .L_1774)
.L_1774:
        /*0004*/ 	.word	0x00000082


	//----- nvinfo : EIATTR_SW2861232_WAR
	.align		4
.L_1775:
        /*0008*/ 	.byte	0x01, 0x35
	.zero		2


	//----- nvinfo : EIATTR_PARAM_CBANK
	.align		4
        /*000c*/ 	.byte	0x04, 0x0a
        /*000e*/ 	.short	(.L_1777 - .L_1776)
	.align		4
.L_1776:
        /*0010*/ 	.word	index@(.nv.constant0._ZN2at6native29vectorized_elementwise_kernelILi2ENS0_13BinaryFunctorIlllZZZNS0_18rshift_kernel_cudaERNS_18TensorIteratorBaseEENKUlvE_clEvENKUlvE2_clEvEUlllE_EESt5arrayIPcLm3EEEEviT0_T1_)
        /*0014*/ 	.short	0x0160
        /*0016*/ 	.short	0x0020


	//----- nvinfo : EIATTR_CBANK_PARAM_SIZE
	.align		4
.L_1777:
        /*0018*/ 	.byte	0x03, 0x19
        /*001a*/ 	.short	0x0020


	//----- nvinfo : EIATTR_KPARAM_INFO
	.align		4
        /*001c*/ 	.byte	0x04, 0x17
        /*001e*/ 	.short	(.L_1779 - .L_1778)
.L_1778:
        /*0020*/ 	.word	0x00000000
        /*0024*/ 	.short	0x0002
        /*0026*/ 	.short	0x0008
        /*0028*/ 	.byte	0x00, 0xf0, 0x61, 0x00


	//----- nvinfo : EIATTR_KPARAM_INFO
	.align		4
.L_1779:
        /*002c*/ 	.byte	0x04, 0x17
        /*002e*/ 	.short	(.L_1781 - .L_1780)
.L_1780:
        /*0030*/ 	.word	0x00000000
        /*0034*/ 	.short	0x0001
        /*0036*/ 	.short	0x0004
        /*0038*/ 	.byte	0x00, 0xf0, 0x05, 0x00


	//----- nvinfo : EIATTR_KPARAM_INFO
	.align		4
.L_1781:
        /*003c*/ 	.byte	0x04, 0x17
        /*003e*/ 	.short	(.L_1783 - .L_1782)
.L_1782:
        /*0040*/ 	.word	0x00000000
        /*0044*/ 	.short	0x0000
        /*0046*/ 	.short	0x0000
        /*0048*/ 	.byte	0x00, 0xf0, 0x11, 0x00


	//----- nvinfo : EIATTR_MAXREG_COUNT
	.align		4
.L_1783:
        /*004c*/ 	.byte	0x03, 0x1b
        /*004e*/ 	.short	0x00ff


	//----- nvinfo : EIATTR_MERCURY_ISA_VERSION
	.align		4
        /*0050*/ 	.byte	0x03, 0x5f
        /*0052*/ 	.short	0x0000


	//----- nvinfo : EIATTR_EXIT_INSTR_OFFSETS
	.align		4
        /*0054*/ 	.byte	0x04, 0x1c
        /*0056*/ 	.short	(.L_1785 - .L_1784)


	//   ....[0]....
.L_1784:
        /*0058*/ 	.word	0x000004f0


	//   ....[1]....
        /*005c*/ 	.word	0x00000ff0


	//   ....[2]....
        /*0060*/ 	.word	0x00001040


	//----- nvinfo : EIATTR_MAX_THREADS
	.align		4
.L_1785:
        /*0064*/ 	.byte	0x04, 0x05
        /*0066*/ 	.short	(.L_1787 - .L_1786)
.L_1786:
        /*0068*/ 	.word	0x00000080
        /*006c*/ 	.word	0x00000001
        /*0070*/ 	.word	0x00000001


	//----- nvinfo : EIATTR_CRS_STACK_SIZE
	.align		4
.L_1787:
        /*0074*/ 	.byte	0x04, 0x1e
        /*0076*/ 	.short	(.L_1789 - .L_1788)
.L_1788:
        /*0078*/ 	.word	0x00000000
.L_1789:


//--------------------- .nv.info._ZN2at6native29vectorized_elementwise_kernelILi4ENS0_13BinaryFunctorIlllZZZNS0_18rshift_kernel_cudaERNS_18TensorIteratorBaseEENKUlvE_clEvENKUlvE2_clEvEUlllE_EESt5arrayIPcLm3EEEEviT0_T1_ --------------------------
	.section	.nv.info._ZN2at6native29vectorized_elementwise_kernelILi4ENS0_13BinaryFunctorIlllZZZNS0_18rshift_kernel_cudaERNS_18TensorIteratorBaseEENKUlvE_clEvENKUlvE2_clEvEUlllE_EESt5arrayIPcLm3EEEEviT0_T1_,"",@"SHT_CUDA_INFO"
	.sectionflags	@""
	.align	4


	//----- nvinfo : EIATTR_CUDA_API_VERSION
	.align		4
        /*0000*/ 	.byte	0x04, 0x37
        /*0002*/ 	.short	(.L_1791 - .L_1790)
.L_1790:
        /*0004*/ 	.word	0x00000082


	//----- nvinfo : EIATTR_SW2861232_WAR
	.align		4
.L_1791:
        /*0008*/ 	.byte	0x01, 0x35
	.zero		2


	//----- nvinfo : EIATTR_PARAM_CBANK
	.align		4
        /*000c*/ 	.byte	0x04, 0x0a
        /*000e*/ 	.short	(.L_1793 - .L_1792)
	.align		4
.L_1792:
        /*0010*/ 	.word	index@(.nv.constant0._ZN2at6native29vectorized_elementwise_kernelILi4ENS0_13BinaryFunctorIlllZZZNS0_18rshift_kernel_cudaERNS_18TensorIteratorBaseEENKUlvE_clEvENKUlvE2_clEvEUlllE_EESt5arrayIPcLm3EEEEviT0_T1_)
        /*0014*/ 	.short	0x0160
        /*0016*/ 	.short	0x0020


	//----- nvinfo : EIATTR_CBANK_PARAM_SIZE
	.align		4
.L_1793:
        /*0018*/ 	.byte	0x03, 0x19
        /*001a*/ 	.short	0x0020


	//----- nvinfo : EIATTR_KPARAM_INFO
	.align		4
        /*001c*/ 	.byte	0x04, 0x17
        /*001e*/ 	.short	(.L_1795 - .L_1794)
.L_1794:
        /*0020*/ 	.word	0x00000000
        /*0024*/ 	.short	0x0002
        /*0026*/ 	.short	0x0008
        /*0028*/ 	.byte	0x00, 0xf0, 0x61, 0x00


	//----- nvinfo : EIATTR_KPARAM_INFO
	.align		4
.L_1795:
        /*002c*/ 	.byte	0x04, 0x17
        /*002e*/ 	.short	(.L_1797 - .L_1796)
.L_1796:
        /*0030*/ 	.word	0x00000000
        /*0034*/ 	.short	0x0001
        /*0036*/ 	.short	0x0004
        /*0038*/ 	.byte	0x00, 0xf0, 0x05, 0x00


	//----- nvinfo : EIATTR_KPARAM_INFO
	.align		4
.L_1797:
        /*003c*/ 	.byte	0x04, 0x17
        /*003e*/ 	.short	(.L_1799 - .L_1798)
.L_1798:
        /*0040*/ 	.word	0x00000000
        /*0044*/ 	.short	0x0000
        /*0046*/ 	.short	0x0000
        /*0048*/ 	.byte	0x00, 0xf0, 0x11, 0x00


	//----- nvinfo : EIATTR_MAXREG_COUNT
	.align		4
.L_1799:
        /*004c*/ 	.byte	0x03, 0x1b
        /*004e*/ 	.short	0x00ff


	//----- nvinfo : EIATTR_MERCURY_ISA_VERSION
	.align		4
        /*0050*/ 	.byte	0x03, 0x5f
        /*0052*/ 	.short	0x0000


	//----- nvinfo : EIATTR_EXIT_INSTR_OFFSETS
	.align		4
        /*0054*/ 	.byte	0x04, 0x1c
        /*0056*/ 	.short	(.L_1801 - .L_1800)


	//   ....[0]....
.L_1800:
        /*0058*/ 	.word	0x000004f0


	//   ....[1]....
        /*005c*/ 	.word	0x00000ff0


	//   ....[2]....
        /*0060*/ 	.word	0x00001040


	//----- nvinfo : EIATTR_MAX_THREADS
	.align		4
.L_1801:
        /*0064*/ 	.byte	0x04, 0x05
        /*0066*/ 	.short	(.L_1803 - .L_1802)
.L_1802:
        /*0068*/ 	.word	0x00000080
        /*006c*/ 	.word	0x00000001
        /*0070*/ 	.word	0x00000001


	//----- nvinfo : EIATTR_CRS_STACK_SIZE
	.align		4
.L_1803:
        /*0074*/ 	.byte	0x04, 0x1e
        /*0076*/ 	.short	(.L_1805 - .L_1804)
.L_1804:
        /*0078*/ 	.word	0x00000000
.L_1805:


//--------------------- .nv.info._ZN2at6native29vectorized_elementwise_kernelILi8ENS0_13BinaryFunctorIlllZZZNS0_18rshift_kernel_cudaERNS_18TensorIteratorBaseEENKUlvE_clEvENKUlvE2_clEvEUlllE_EESt5arrayIPcLm3EEEEviT0_T1_ --------------------------
	.section	.nv.info._ZN2at6native29vectorized_elementwise_kernelILi8ENS0_13BinaryFunctorIlllZZZNS0_18rshift_kernel_cudaERNS_18TensorIteratorBaseEENKUlvE_clEvENKUlvE2_clEvEUlllE_EESt5arrayIPcLm3EEEEviT0_T1_,"",@"SHT_CUDA_INFO"
	.sectionflags	@""
	.align	4


	//----- nvinfo : EIATTR_CUDA_API_VERSION
	.align		4
        /*0000*/ 	.byte	0x04, 0x37
        /*0002*/ 	.short	(.L_1807 - .L_1806)
.L_1806:
        /*0004*/ 	.word	0x00000082


	//----- nvinfo : EIATTR_SW2861232_WAR
	.align		4
.L_1807:
        /*0008*/ 	.byte	0x01, 0x35
	.zero		2


	//----- nvinfo : EIATTR_PARAM_CBANK
	.align		4
        /*000c*/ 	.byte	0x04, 0x0a
        /*000e*/ 	.short	(.L_1809 - .L_1808)
	.align		4
.L_1808:
        /*0010*/ 	.word	index@(.nv.constant0._ZN2at6native29vectorized_elementwise_kernelILi8ENS0_13BinaryFunctorIlllZZZNS0_18rshift_kernel_cudaERNS_18TensorIteratorBaseEENKUlvE_clEvENKUlvE2_clEvEUlllE_EESt5arrayIPcLm3EEEEviT0_T1_)
        /*0014*/ 	.short	0x0160
        /*0016*/ 	.short	0x0020


	//----- nvinfo : EIATTR_CBANK_PARAM_SIZE
	.align		4
.L_1809:
        /*0018*/ 	.byte	0x03, 0x19
        /*001a*/ 	.short	0x0020


	//----- nvinfo : EIATTR_KPARAM_INFO
	.align		4
        /*001c*/ 	.byte	0x04, 0x17
        /*001e*/ 	.short	(.L_1811 - .L_1810)
.L_1810:
        /*0020*/ 	.word	0x00000000
        /*0024*/ 	.short	0x0002
        /*0026*/ 	.short	0x0008
        /*0028*/ 	.byte	0x00, 0xf0, 0x61, 0x00


	//----- nvinfo : EIATTR_KPARAM_INFO
	.align		4
.L_1811:
        /*002c*/ 	.byte	0x04, 0x17
        /*002e*/ 	.short	(.L_1813 - .L_1812)
.L_1812:
        /*0030*/ 	.word	0x00000000
        /*0034*/ 	.short	0x0001
        /*0036*/ 	.short	0x0004
        /*0038*/ 	.byte	0x00, 0xf0, 0x05, 0x00


	//----- nvinfo : EIATTR_KPARAM_INFO
	.align		4
.L_1813:
        /*003c*/ 	.byte	0x04, 0x17
        /*003e*/ 	.short	(.L_1815 - .L_1814)
.L_1814:
        /*0040*/ 	.word	0x00000000
        /*0044*/ 	.short	0x0000
        /*0046*/ 	.short	0x0000
        /*0048*/ 	.byte	0x00, 0xf0, 0x11, 0x00


	//----- nvinfo : EIATTR_MAXREG_COUNT
	.align		4
.L_1815:
        /*004c*/ 	.byte	0x03, 0x1b
        /*004e*/ 	.short	0x00ff


	//----- nvinfo : EIATTR_MERCURY_ISA_VERSION
	.align		4
        /*0050*/ 	.byte	0x03, 0x5f
        /*0052*/ 	.short	0x0000


	//----- nvinfo : EIATTR_EXIT_INSTR_OFFSETS
	.align		4
        /*0054*/ 	.byte	0x04, 0x1c
        /*0056*/ 	.short	(.L_1817 - .L_1816)


	//   ....[0]....
.L_1816:
        /*0058*/ 	.word	0x00000010


	//----- nvinfo : EIATTR_MAX_THREADS
	.align		4
.L_1817:
        /*005c*/ 	.byte	0x04, 0x05
        /*005e*/ 	.short	(.L_1819 - .L_1818)
.L_1818:
        /*0060*/ 	.word	0x00000080
        /*0064*/ 	.word	0x00000001
        /*0068*/ 	.word	0x00000001
.L_1819:


//--------------------- .nv.info._ZN2at6native18elementwise_kernelILi128ELi4EZNS0_15gpu_kernel_implINS0_13BUnaryFunctorIlllZZZNS0_18rshift_kernel_cudaERNS_18TensorIteratorBaseEENKUlvE_clEvENKUlvE2_clEvEUlllE_EEEEvS5_RKT_EUliE_EEviT1_ --------------------------
	.section	.nv.info._ZN2at6native18elementwise_kernelILi128ELi4EZNS0_15gpu_kernel_implINS0_13BUnaryFunctorIlllZZZNS0_18rshift_kernel_cudaERNS_18TensorIteratorBaseEENKUlvE_clEvENKUlvE2_clEvEUlllE_EEEEvS5_RKT_EUliE_EEviT1_,"",@"SHT_CUDA_INFO"
	.sectionflags	@""
	.align	4


	//----- nvinfo : EIATTR_CUDA_API_VERSION
	.align		4
        /*0000*/ 	.byte	0x04, 0x37
        /*0002*/ 	.short	(.L_1821 - .L_1820)
.L_1820:
        /*0004*/ 	.word	0x00000082


	//----- nvinfo : EIATTR_SW2861232_WAR
	.align		4
.L_1821:
        /*0008*/ 	.byte	0x01, 0x35
	.zero		2


	//----- nvinfo : EIATTR_PARAM_CBANK
	.align		4
        /*000c*/ 	.byte	0x04, 0x0a
        /*000e*/ 	.short	(.L_1823 - .L_1822)
	.align		4
.L_1822:
        /*0010*/ 	.word	index@(.nv.constant0._ZN2at6native18elementwise_kernelILi128ELi4EZNS0_15gpu_kernel_implINS0_13BUnaryFunctorIlllZZZNS0_18rshift_kernel_cudaERNS_18TensorIteratorBaseEENKUlvE_clEvENKUlvE2_clEvEUlllE_EEEEvS5_RKT_EUliE_EEviT1_)
        /*0014*/ 	.short	0x0160
        /*0016*/ 	.short	0x0230


	//----- nvinfo : EIATTR_CBANK_PARAM_SIZE
	.align		4
.L_1823:
        /*0018*/ 	.byte	0x03, 0x19
        /*001a*/ 	.short	0x0230


	//----- nvinfo : EIATTR_KPARAM_INFO
	.align		4
        /*001c*/ 	.byte	0x04, 0x17
        /*001e*/ 	.short	(.L_1825 - .L_1824)
.L_1824:
        /*0020*/ 	.word	0x00000000
        /*0024*/ 	.short	0x0001
        /*0026*/ 	.short	0x0008
        /*0028*/ 	.byte	0x00, 0xf0, 0xa1, 0x08


	//----- nvinfo : EIATTR_KPARAM_INFO
	.align		4
.L_1825:
        /*002c*/ 	.byte	0x04, 0x17
        /*002e*/ 	.short	(.L_1827 - .L_1826)
.L_1826:
        /*0030*/ 	.word	0x00000000
        /*0034*/ 	.short	0x0000
        /*0036*/ 	.short	0x0000
        /*0038*/ 	.byte	0x00, 0xf0, 0x11, 0x00


	//----- nvinfo : EIATTR_MAXREG_COUNT
	.align		4
.L_1827:
        /*003c*/ 	.byte	0x03, 0x1b
        /*003e*/ 	.short	0x0080


	//----- nvinfo : EIATTR_EXTERNS
	.align		4
        /*0040*/ 	.byte	0x04, 0x0f
        /*0042*/ 	.short	(.L_1829 - .L_1828)


	//   ....[0]....
	.align		4
.L_1828:
        /*0044*/ 	.word	index@(__assertfail)


	//----- nvinfo : EIATTR_MERCURY_ISA_VERSION
	.align		4
.L_1829:
        /*0048*/ 	.byte	0x03, 0x5f
        /*004a*/ 	.short	0x0000


	//----- nvinfo : EIATTR_SYSCALL_OFFSETS
	.align		4
        /*004c*/ 	.byte	0x04, 0x46
        /*004e*/ 	.short	(.L_1831 - .L_1830)


	//   ....[0]....
.L_1830:
        /*0050*/ 	.word	0x00001d10


	//   ....[1]....
        /*0054*/ 	.word	0x00002c10


	//   ....[2]....
        /*0058*/ 	.word	0x00004940


	//   ....[3]....
        /*005c*/ 	.word	0x00005840


	//   ....[4]....
        /*0060*/ 	.word	0x00007540


	//   ....[5]....
        /*0064*/ 	.word	0x00008440


	//   ....[6]....
        /*0068*/ 	.word	0x0000a150


	//   ....[7]....
        /*006c*/ 	.word	0x0000b050


	//----- nvinfo : EIATTR_EXIT_INSTR_OFFSETS
	.align		4
.L_1831:
        /*0070*/ 	.byte	0x04, 0x1c
        /*0072*/ 	.short	(.L_1833 - .L_1832)


	//   ....[0]....
.L_1832:
        /*0074*/ 	.word	0x000084c0


	//   ....[1]....
        /*0078*/ 	.word	0x0000a300


	//   ....[2]....
        /*007c*/ 	.word	0x0000a320


	//   ....[3]....
        /*0080*/ 	.word	0x0000a3a0


	//   ....[4]....
        /*0084*/ 	.word	0x0000a3c0


	//   ....[5]....
        /*0088*/ 	.word	0x0000a3e0


	//   ....[6]....
        /*008c*/ 	.word	0x0000a470


	//   ....[7]....
        /*0090*/ 	.word	0x0000a4b0


	//   ....[8]....
        /*0094*/ 	.word	0x0000a550


	//   ....[9]....
        /*0098*/ 	.word	0x0000a5a0


	//   ....[10]....
        /*009c*/ 	.word	0x0000a5d0


	//   ....[11]....
        /*00a0*/ 	.word	0x0000a6a0


	//   ....[12]....
        /*00a4*/ 	.word	0x0000a6e0


	//   ....[13]....
        /*00a8*/ 	.word	0x0000a870


	//   ....[14]....
        /*00ac*/ 	.word	0x0000a9d0


	//   ....[15]....
        /*00b0*/ 	.word	0x0000aa10


	//   ....[16]....
        /*00b4*/ 	.word	0x0000aab0


	//   ....[17]....
        /*00b8*/ 	.word	0x0000ac30


	//   ....[18]....
        /*00bc*/ 	.word	0x0000adb0


	//   ....[19]....
        /*00c0*/ 	.word	0x0000af20


	//   ....[20]....
        /*00c4*/ 	.word	0x0000b060


	//   ....[21]....
        /*00c8*/ 	.word	0x0000b080


	//   ....[22]....
        /*00cc*/ 	.word	0x0000b0a0


	//----- nvinfo : EIATTR_MAX_THREADS
	.align		4
.L_1833:
        /*00d0*/ 	.byte	0x04, 0x05
        /*00d2*/ 	.short	(.L_1835 - .L_1834)
.L_1834:
        /*00d4*/ 	.word	0x00000080
        /*00d8*/ 	.word	0x00000001
        /*00dc*/ 	.word	0x00000001


	//----- nvinfo : EIATTR_CRS_STACK_SIZE
	.align		4
.L_1835:
        /*00e0*/ 	.byte	0x04, 0x1e
        /*00e2*/ 	.short	(.L_1837 - .L_1836)
.L_1836:
        /*00e4*/ 	.word	0x00000000
.L_1837:


//--------------------- .nv.info._ZN2at6native27unrolled_elementwise_kernelINS0_13BUnaryFunctorIlllZZZNS0_18rshift_kernel_cudaERNS_18TensorIteratorBaseEENKUlvE_clEvENKUlvE2_clEvEUlllE_EESt5arrayIPcLm2EELi4E23TrivialOffsetCalculatorILi1EjESD_NS0_6memory12LoadWithCastILi1EEENSE_13StoreWithCastILi1EEEEEviT_T0_T2_T3_T4_T5_ --------------------------
	.section	.nv.info._ZN2at6native27unrolled_elementwise_kernelINS0_13BUnaryFunctorIlllZZZNS0_18rshift_kernel_cudaERNS_18TensorIteratorBaseEENKUlvE_clEvENKUlvE2_clEvEUlllE_EESt5arrayIPcLm2EELi4E23TrivialOffsetCalculatorILi1EjESD_NS0_6memory12LoadWithCastILi1EEENSE_13StoreWithCastILi1EEEEEviT_T0_T2_T3_T4_T5_,"",@"SHT_CUDA_INFO"
	.sectionflags	@""
	.align	4


	//----- nvinfo : EIATTR_CUDA_API_VERSION
	.align		4
        /*0000*/ 	.byte	0x04, 0x37
        /*0002*/ 	.short	(.L_1839 - .L_1838)
.L_1838:
        /*0004*/ 	.word	0x00000082


	//----- nvinfo : EIATTR_SW2861232_WAR
	.align		4
.L_1839:
        /*0008*/ 	.byte	0x01, 0x35
	.zero		2


	//----- nvinfo : EIATTR_PARAM_CBANK
	.align		4
        /*000c*/ 	.byte	0x04, 0x0a
        /*000e*/ 	.short	(.L_1841 - .L_1840)
	.align		4
.L_1840:
        /*0010*/ 	.word	index@(.nv.constant0._ZN2at6native27unrolled_elementwise_kernelINS0_13BUnaryFunctorIlllZZZNS0_18rshift_kernel_cudaERNS_18TensorIteratorBaseEENKUlvE_clEvENKUlvE2_clEvEUlllE_EESt5arrayIPcLm2EELi4E23TrivialOffsetCalculatorILi1EjESD_NS0_6memory12LoadWithCastILi1EEENSE_13StoreWithCastILi1EEEEEviT_T0_T2_T3_T4_T5_)
        /*0014*/ 	.short	0x0160
        /*0016*/ 	.short	0x003c


	//----- nvinfo : EIATTR_CBANK_PARAM_SIZE
	.align		4
.L_1841:
        /*0018*/ 	.byte	0x03, 0x19
        /*001a*/ 	.short	0x003c


	//----- nvinfo : EIATTR_KPARAM_INFO
	.align		4
        /*001c*/ 	.byte	0x04, 0x17
        /*001e*/ 	.short	(.L_1843 - .L_1842)
.L_1842:
        /*0020*/ 	.word	0x00000000
        /*0024*/ 	.short	0x0006
        /*0026*/ 	.short	0x0034
        /*0028*/ 	.byte	0x00, 0xf0, 0x21, 0x00


	//----- nvinfo : EIATTR_KPARAM_INFO
	.align		4
.L_1843:
        /*002c*/ 	.byte	0x04, 0x17
        /*002e*/ 	.short	(.L_1845 - .L_1844)
.L_1844:
        /*0030*/ 	.word	0x00000000
        /*0034*/ 	.short	0x0005
        /*0036*/ 	.short	0x002c
        /*0038*/ 	.byte	0x00, 0xf0, 0x21, 0x00


	//----- nvinfo : EIATTR_KPARAM_INFO
	.align		4
.L_1845:
        /*003c*/ 	.byte	0x04, 0x17
        /*003e*/ 	.short	(.L_1847 - .L_1846)
.L_1846:
        /*0040*/ 	.word	0x00000000
        /*0044*/ 	.short	0x0004
        /*0046*/ 	.short	0x0029
        /*0048*/ 	.byte	0x00, 0xf0, 0x05, 0x00


	//----- nvinfo : EIATTR_KPARAM_INFO
	.align		4
.L_1847:
        /*004c*/ 	.byte	0x04, 0x17
        /*004e*/ 	.short	(.L_1849 - .L_1848)
.L_1848:
        /*0050*/ 	.word	0x00000000
        /*0054*/ 	.short	0x0003
        /*0056*/ 	.short	0x0028
        /*0058*/ 	.byte	0x00, 0xf0, 0x05, 0x00


	//----- nvinfo : EIATTR_KPARAM_INFO
	.align		4
.L_1849:
        /*005c*/ 	.byte	0x04, 0x17
        /*005e*/ 	.short	(.L_1851 - .L_1850)
.L_1850:
        /*0060*/ 	.word	0x00000000
        /*0064*/ 	.short	0x0002
        /*0066*/ 	.short	0x0018
        /*0068*/ 	.byte	0x00, 0xf0, 0x41, 0x00


	//----- nvinfo : EIATTR_KPARAM_INFO
	.align		4
.L_1851:
        /*006c*/ 	.byte	0x04, 0x17
        /*006e*/ 	.short	(.L_1853 - .L_1852)
.L_1852:
        /*0070*/ 	.word	0x00000000
        /*0074*/ 	.short	0x0001
        /*0076*/ 	.short	0x0008
        /*0078*/ 	.byte	0x00, 0xf0, 0x41, 0x00


	//----- nvinfo : EIATTR_KPARAM_INFO
	.align		4
.L_1853:
        /*007c*/ 	.byte	0x04, 0x17
        /*007e*/ 	.short	(.L_1855 - .L_1854)
.L_1854:
        /*0080*/ 	.word	0x00000000
        /*0084*/ 	.short	0x0000
        /*0086*/ 	.short	0x0000
        /*0088*/ 	.byte	0x00, 0xf0, 0x11, 0x00


	//----- nvinfo : EIATTR_MAXREG_COUNT
	.align		4
.L_1855:
        /*008c*/ 	.byte	0x03, 0x1b
        /*008e*/ 	.short	0x00ff


	//----- nvinfo : EIATTR_EXTERNS
	.align		4
        /*0090*/ 	.byte	0x04, 0x0f
        /*0092*/ 	.short	(.L_1857 - .L_1856)


	//   ....[0]....
	.align		4
.L_1856:
        /*0094*/ 	.word	index@(__assertfail)


	//----- nvinfo : EIATTR_MERCURY_ISA_VERSION
	.align		4
.L_1857:
        /*0098*/ 	.byte	0x03, 0x5f
        /*009a*/ 	.short	0x0000


	//----- nvinfo : EIATTR_SYSCALL_OFFSETS
	.align		4
        /*009c*/ 	.byte	0x04, 0x46
        /*009e*/ 	.short	(.L_1859 - .L_1858)


	//   ....[0]....
.L_1858:
        /*00a0*/ 	.word	0x00000f00


	//   ....[1]....
        /*00a4*/ 	.word	0x00001e10


	//   ....[2]....
        /*00a8*/ 	.word	0x00002d30


	//   ....[3]....
        /*00ac*/ 	.word	0x00003c20


	//   ....[4]....
        /*00b0*/ 	.word	0x00004d40


	//   ....[5]....
        /*00b4*/ 	.word	0x00005c60


	//   ....[6]....
        /*00b8*/ 	.word	0x00006b30


	//   ....[7]....
        /*00bc*/ 	.word	0x00007a10


	//----- nvinfo : EIATTR_EXIT_INSTR_OFFSETS
	.align		4
.L_1859:
        /*00c0*/ 	.byte	0x04, 0x1c
        /*00c2*/ 	.short	(.L_1861 - .L_1860)


	//   ....[0]....
.L_1860:
        /*00c4*/ 	.word	0x00006bb0


	//   ....[1]....
        /*00c8*/ 	.word	0x00006cd0


	//   ....[2]....
        /*00cc*/ 	.word	0x00006cf0


	//   ....[3]....
        /*00d0*/ 	.word	0x00006d70


	//   ....[4]....
        /*00d4*/ 	.word	0x00006d90


	//   ....[5]....
        /*00d8*/ 	.word	0x00006db0


	//   ....[6]....
        /*00dc*/ 	.word	0x00006e40


	//   ....[7]....
        /*00e0*/ 	.word	0x00006e80


	//   ....[8]....
        /*00e4*/ 	.word	0x00006f20


	//   ....[9]....
        /*00e8*/ 	.word	0x00006f70


	//   ....[10]....
        /*00ec*/ 	.word	0x00006fa0


	//   ....[11]....
        /*00f0*/ 	.word	0x00007070


	//   ....[12]....
        /*00f4*/ 	.word	0x000070b0


	//   ....[13]....
        /*00f8*/ 	.word	0x00007240


	//   ....[14]....
        /*00fc*/ 	.word	0x000073a0


	//   ....[15]....
        /*0100*/ 	.word	0x000073e0


	//   ....[16]....
        /*0104*/ 	.word	0x00007480


	//   ....[17]....
        /*0108*/ 	.word	0x00007600


	//   ....[18]....
        /*010c*/ 	.word	0x00007780


	//   ....[19]....
        /*0110*/ 	.word	0x000078e0


	//   ....[20]....
        /*0114*/ 	.word	0x00007a20


	//   ....[21]....
        /*0118*/ 	.word	0x00007a40


	//   ....[22]....
        /*011c*/ 	.word	0x00007a60


	//----- nvinfo : EIATTR_MAX_THREADS
	.align		4
.L_1861:
        /*0120*/ 	.byte	0x04, 0x05
        /*0122*/ 	.short	(.L_1863 - .L_1862)
.L_1862:
        /*0124*/ 	.word	0x00000080
        /*0128*/ 	.word	0x00000001
        /*012c*/ 	.word	0x00000001


	//----- nvinfo : EIATTR_CRS_STACK_SIZE
	.align		4
.L_1863:
        /*0130*/ 	.byte	0x04, 0x1e
        /*0132*/ 	.short	(.L_1865 - .L_1864)
.L_1864:
        /*0134*/ 	.word	0x00000000
.L_1865:


//--------------------- .nv.info._ZN2at6native18elementwise_kernelILi128ELi2EZNS0_22gpu_kernel_impl_nocastINS0_13BUnaryFunctorIlllZZZNS0_18rshift_kernel_cudaERNS_18TensorIteratorBaseEENKUlvE_clEvENKUlvE2_clEvEUlllE_EEEEvS5_RKT_EUliE_EEviT1_ --------------------------
	.section	.nv.info._ZN2at6native18elementwise_kernelILi128ELi2EZNS0_22gpu_kernel_impl_nocastINS0_13BUnaryFunctorIlllZZZNS0_18rshift_kernel_cudaERNS_18TensorIteratorBaseEENKUlvE_clEvENKUlvE2_clEvEUlllE_EEEEvS5_RKT_EUliE_EEviT1_,"",@"SHT_CUDA_INFO"
	.sectionflags	@""
	.align	4


	//----- nvinfo : EIATTR_CUDA_API_VERSION
	.align		4
        /*0000*/ 	.byte	0x04, 0x37
        /*0002*/ 	.short	(.L_1867 - .L_1866)
.L_1866:
        /*0004*/ 	.word	0x00000082


	//----- nvinfo : EIATTR_SW2861232_WAR
	.align		4
.L_1867:
        /*0008*/ 	.byte	0x01, 0x35
	.zero		2


	//----- nvinfo : EIATTR_PARAM_CBANK
	.align		4
        /*000c*/ 	.byte	0x04, 0x0a
        /*000e*/ 	.short	(.L_1869 - .L_1868)
	.align		4
.L_1868:
        /*0010*/ 	.word	index@(.nv.constant0._ZN2at6native18elementwise_kernelILi128ELi2EZNS0_22gpu_kernel_impl_nocastINS0_13BUnaryFunctorIlllZZZNS0_18rshift_kernel_cudaERNS_18TensorIteratorBaseEENKUlvE_clEvENKUlvE2_clEvEUlllE_EEEEvS5_RKT_EUliE_EEviT1_)
        /*0014*/ 	.short	0x0160
        /*0016*/ 	.short	0x0228


	//----- nvinfo : EIATTR_CBANK_PARAM_SIZE
	.align		4
.L_1869:
        /*0018*/ 	.byte	0x03, 0x19
        /*001a*/ 	.short	0x0228


	//----- nvinfo : EIATTR_KPARAM_INFO
	.align		4
        /*001c*/ 	.byte	0x04, 0x17
        /*001e*/ 	.short	(.L_1871 - .L_1870)
.L_1870:
        /*0020*/ 	.word	0x00000000
        /*0024*/ 	.short	0x0001
        /*0026*/ 	.short	0x0008
        /*0028*/ 	.byte	0x00, 0xf0, 0x81, 0x08


	//----- nvinfo : EIATTR_KPARAM_INFO
	.align		4
.L_1871:
        /*002c*/ 	.byte	0x04, 0x17
        /*002e*/ 	.short	(.L_1873 - .L_1872)
.L_1872:
        /*0030*/ 	.word	0x00000000
        /*0034*/ 	.short	0x0000
        /*0036*/ 	.short	0x0000
        /*0038*/ 	.byte	0x00, 0xf0, 0x11, 0x00


	//----- nvinfo : EIATTR_MAXREG_COUNT
	.align		4
.L_1873:
        /*003c*/ 	.byte	0x03, 0x1b
        /*003e*/ 	.short	0x0080


	//----- nvinfo : EIATTR_MERCURY_ISA_VERSION
	.align		4
        /*0040*/ 	.byte	0x03, 0x5f
        /*0042*/ 	.short	0x0000


	//----- nvinfo : EIATTR_EXIT_INSTR_OFFSETS
	.align		4
        /*0044*/ 	.byte	0x04, 0x1c
        /*0046*/ 	.short	(.L_1875 - .L_1874)


	//   ....[0]....
.L_1874:
        /*0048*/ 	.word	0x00000fb0


	//   ....[1]....
        /*004c*/ 	.word	0x00001ec0


	//----- nvinfo : EIATTR_MAX_THREADS
	.align		4
.L_1875:
        /*0050*/ 	.byte	0x04, 0x05
        /*0052*/ 	.short	(.L_1877 - .L_1876)
.L_1876:
        /*0054*/ 	.word	0x00000080
        /*0058*/ 	.word	0x00000001
        /*005c*/ 	.word	0x00000001


	//----- nvinfo : EIATTR_CRS_STACK_SIZE
	.align		4
.L_1877:
        /*0060*/ 	.byte	0x04, 0x1e
        /*0062*/ 	.short	(.L_1879 - .L_1878)
.L_1878:
        /*0064*/ 	.word	0x00000000
.L_1879:


//--------------------- .nv.info._ZN2at6native27unrolled_elementwise_kernelINS0_13BUnaryFunctorIlllZZZNS0_18rshift_kernel_cudaERNS_18TensorIteratorBaseEENKUlvE_clEvENKUlvE2_clEvEUlllE_EESt5arrayIPcLm2EELi4E23TrivialOffsetCalculatorILi1EjESD_NS0_6memory15LoadWithoutCastENSE_16StoreWithoutCastEEEviT_T0_T2_T3_T4_T5_ --------------------------
	.section	.nv.info._ZN2at6native27unrolled_elementwise_kernelINS0_13BUnaryFunctorIlllZZZNS0_18rshift_kernel_cudaERNS_18TensorIteratorBaseEENKUlvE_clEvENKUlvE2_clEvEUlllE_EESt5arrayIPcLm2EELi4E23TrivialOffsetCalculatorILi1EjESD_NS0_6memory15LoadWithoutCastENSE_16StoreWithoutCastEEEviT_T0_T2_T3_T4_T5_,"",@"SHT_CUDA_INFO"
	.sectionflags	@""
	.align	4


	//----- nvinfo : EIATTR_CUDA_API_VERSION
	.align		4
        /*0000*/ 	.byte	0x04, 0x37
        /*0002*/ 	.short	(.L_1881 - .L_1880)
.L_1880:
        /*0004*/ 	.word	0x00000082


	//----- nvinfo : EIATTR_SW2861232_WAR
	.align		4
.L_1881:
        /*0008*/ 	.byte	0x01, 0x35
	.zero		2


	//----- nvinfo : EIATTR_PARAM_CBANK
	.align		4
        /*000c*/ 	.byte	0x04, 0x0a
        /*000e*/ 	.short	(.L_1883 - .L_1882)
	.align		4
.L_1882:
        /*0010*/ 	.word	index@(.nv.constant0._ZN2at6native27unrolled_elementwise_kernelINS0_13BUnaryFunctorIlllZZZNS0_18rshift_kernel_cudaERNS_18TensorIteratorBaseEENKUlvE_clEvENKUlvE2_clEvEUlllE_EESt5arrayIPcLm2EELi4E23TrivialOffsetCalculatorILi1EjESD_NS0_6memory15LoadWithoutCastENSE_16StoreWithoutCastEEEviT_T0_T2_T3_T4_T5_)
        /*0014*/ 	.short	0x0160
        /*0016*/ 	.short	0x002c


	//----- nvinfo : EIATTR_CBANK_PARAM_SIZE
	.align		4
.L_1883:
        /*0018*/ 	.byte	0x03, 0x19
        /*001a*/ 	.short	0x002c


	//----- nvinfo : EIATTR_KPARAM_INFO
	.align		4
        /*001c*/ 	.byte	0x04, 0x17
        /*001e*/ 	.short	(.L_1885 - .L_1884)
.L_1884:
        /*0020*/ 	.word	0x00000000
        /*0024*/ 	.short	0x0006
        /*0026*/ 	.short	0x002b
        /*0028*/ 	.byte	0x00, 0xf0, 0x05, 0x00


	//----- nvinfo : EIATTR_KPARAM_INFO
	.align		4
.L_1885:
        /*002c*/ 	.byte	0x04, 0x17
        /*002e*/ 	.short	(.L_1887 - .L_1886)
.L_1886:
        /*0030*/ 	.word	0x00000000
        /*0034*/ 	.short	0x0005
        /*0036*/ 	.short	0x002a
        /*0038*/ 	.byte	0x00, 0xf0, 0x05, 0x00


	//----- nvinfo : EIATTR_KPARAM_INFO
	.align		4
.L_1887:
        /*003c*/ 	.byte	0x04, 0x17
        /*003e*/ 	.short	(.L_1889 - .L_1888)
.L_1888:
        /*0040*/ 	.word	0x00000000
        /*0044*/ 	.short	0x0004
        /*0046*/ 	.short	0x0029
        /*0048*/ 	.byte	0x00, 0xf0, 0x05, 0x00


	//----- nvinfo : EIATTR_KPARAM_INFO
	.align		4
.L_1889:
        /*004c*/ 	.byte	0x04, 0x17
        /*004e*/ 	.short	(.L_1891 - .L_1890)
.L_1890:
        /*0050*/ 	.word	0x00000000
        /*0054*/ 	.short	0x0003
        /*0056*/ 	.short	0x0028
        /*0058*/ 	.byte	0x00, 0xf0, 0x05, 0x00


	//----- nvinfo : EIATTR_KPARAM_INFO
	.align		4
.L_1891:
        /*005c*/ 	.byte	0x04, 0x17
        /*005e*/ 	.short	(.L_1893 - .L_1892)
.L_1892:
        /*0060*/ 	.word	0x00000000
        /*0064*/ 	.short	0x0002
        /*0066*/ 	.short	0x0018
        /*0068*/ 	.byte	0x00, 0xf0, 0x41, 0x00


	//----- nvinfo : EIATTR_KPARAM_INFO
	.align		4
.L_1893:
        /*006c*/ 	.byte	0x04, 0x17
        /*006e*/ 	.short	(.L_1895 - .L_1894)
.L_1894:
        /*0070*/ 	.word	0x00000000
        /*0074*/ 	.short	0x0001
        /*0076*/ 	.short	0x0008
        /*0078*/ 	.byte	0x00, 0xf0, 0x41, 0x00


	//----- nvinfo : EIATTR_KPARAM_INFO
	.align		4
.L_1895:
        /*007c*/ 	.byte	0x04, 0x17
        /*007e*/ 	.short	(.L_1897 - .L_1896)
.L_1896:
        /*0080*/ 	.word	0x00000000
        /*0084*/ 	.short	0x0000
        /*0086*/ 	.short	0x0000
        /*0088*/ 	.byte	0x00, 0xf0, 0x11, 0x00


	//----- nvinfo : EIATTR_MAXREG_COUNT
	.align		4
.L_1897:
        /*008c*/ 	.byte	0x03, 0x1b
        /*008e*/ 	.short	0x00ff


	//----- nvinfo : EIATTR_MERCURY_ISA_VERSION
	.align		4
        /*0090*/ 	.byte	0x03, 0x5f
        /*0092*/ 	.short	0x0000


	//----- nvinfo : EIATTR_EXIT_INSTR_OFFSETS
	.align		4
        /*0094*/ 	.byte	0x04, 0x1c
        /*0096*/ 	.short	(.L_1899 - .L_1898)


	//   ....[0]....
.L_1898:
        /*0098*/ 	.word	0x00000430


	//   ....[1]....
        /*009c*/ 	.word	0x00000480


	//----- nvinfo : EIATTR_MAX_THREADS
	.align		4
.L_1899:
        /*00a0*/ 	.byte	0x04, 0x05
        /*00a2*/ 	.short	(.L_1901 - .L_1900)
.L_1900:
        /*00a4*/ 	.word	0x00000080
        /*00a8*/ 	.word	0x00000001
        /*00ac*/ 	.word	0x00000001


	//----- nvinfo : EIATTR_CRS_STACK_SIZE
	.align		4
.L_1901:
        /*00b0*/ 	.byte	0x04, 0x1e
        /*00b2*/ 	.short	(.L_1903 - .L_1902)
.L_1902:
        /*00b4*/ 	.word	0x00000000
.L_1903:


//--------------------- .nv.info._ZN2at6native29vectorized_elementwise_kernelILi2ENS0_13BUnaryFunctorIlllZZZNS0_18rshift_kernel_cudaERNS_18TensorIteratorBaseEENKUlvE_clEvENKUlvE2_clEvEUlllE_EESt5arrayIPcLm2EEEEviT0_T1_ --------------------------
	.section	.nv.info._ZN2at6native29vectorized_elementwise_kernelILi2ENS0_13BUnaryFunctorIlllZZZNS0_18rshift_kernel_cudaERNS_18TensorIteratorBaseEENKUlvE_clEvENKUlvE2_clEvEUlllE_EESt5arrayIPcLm2EEEEviT0_T1_,"",@"SHT_CUDA_INFO"
	.sectionflags	@""
	.align	4


	//----- nvinfo : EIATTR_CUDA_API_VERSION
	.align		4
        /*0000*/ 	.byte	0x04, 0x37
        /*0002*/ 	.short	(.L_1905 - .L_1904)
.L_1904:
        /*0004*/ 	.word	0x00000082


	//----- nvinfo : EIATTR_SW2861232_WAR
	.align		4
.L_1905:
        /*0008*/ 	.byte	0x01, 0x35
	.zero		2


	//----- nvinfo : EIATTR_PARAM_CBANK
	.align		4
        /*000c*/ 	.byte	0x04, 0x0a
        /*000e*/ 	.short	(.L_1907 - .L_1906)
	.align		4
.L_1906:
        /*0010*/ 	.word	index@(.nv.constant0._ZN2at6native29vectorized_elementwise_kernelILi2ENS0_13BUnaryFunctorIlllZZZNS0_18rshift_kernel_cudaERNS_18TensorIteratorBaseEENKUlvE_clEvENKUlvE2_clEvEUlllE_EESt5arrayIPcLm2EEEEviT0_T1_)
        /*0014*/ 	.short	0x0160
        /*0016*/ 	.short	0x0028


	//----- nvinfo : EIATTR_CBANK_PARAM_SIZE
	.align		4
.L_1907:
        /*0018*/ 	.byte	0x03, 0x19
        /*001a*/ 	.short	0x0028


	//----- nvinfo : EIATTR_KPARAM_INFO
	.align		4
        /*001c*/ 	.byte	0x04, 0x17
        /*001e*/ 	.short	(.L_1909 - .L_1908)
.L_1908:
        /*0020*/ 	.word	0x00000000
        /*0024*/ 	.short	0x0002
        /*0026*/ 	.short	0x0018
        /*0028*/ 	.byte	0x00, 0xf0, 0x41, 0x00


	//----- nvinfo : EIATTR_KPARAM_INFO
	.align		4
.L_1909:
        /*002c*/ 	.byte	0x04, 0x17
        /*002e*/ 	.short	(.L_1911 - .L_1910)
.L_1910:
        /*0030*/ 	.word	0x00000000
        /*0034*/ 	.short	0x0001
        /*0036*/ 	.short	0x0008
        /*0038*/ 	.byte	0x00, 0xf0, 0x41, 0x00


	//----- nvinfo : EIATTR_KPARAM_INFO
	.align		4
.L_1911:
        /*003c*/ 	.byte	0x04, 0x17
        /*003e*/ 	.short	(.L_1913 - .L_1912)
.L_1912:
        /*0040*/ 	.word	0x00000000
        /*0044*/ 	.short	0x0000
        /*0046*/ 	.short	0x0000
        /*0048*/ 	.byte	0x00, 0xf0, 0x11, 0x00


	//----- nvinfo : EIATTR_MAXREG_COUNT
	.align		4
.L_1913:
        /*004c*/ 	.byte	0x03, 0x1b
        /*004e*/ 	.short	0x00ff


	//----- nvinfo : EIATTR_MERCURY_ISA_VERSION
	.align		4
        /*0050*/ 	.byte	0x03, 0x5f
        /*0052*/ 	.short	0x0000


	//----- nvinfo : EIATTR_EXIT_INSTR_OFFSETS
	.align		4
        /*0054*/ 	.byte	0x04, 0x1c
        /*0056*/ 	.short	(.L_1915 - .L_1914)


	//   ....[0]....
.L_1914:
        /*0058*/ 	.word	0x00000340


	//   ....[1]....
        /*005c*/ 	.word	0x00000b80


	//   ....[2]....
        /*0060*/ 	.word	0x00000bd0


	//----- nvinfo : EIATTR_MAX_THREADS
	.align		4
.L_1915:
        /*0064*/ 	.byte	0x04, 0x05
        /*0066*/ 	.short	(.L_1917 - .L_1916)
.L_1916:
        /*0068*/ 	.word	0x00000080
        /*006c*/ 	.word	0x00000001
        /*0070*/ 	.word	0x00000001


	//----- nvinfo : EIATTR_CRS_STACK_SIZE
	.align		4
.L_1917:
        /*0074*/ 	.byte	0x04, 0x1e
        /*0076*/ 	.short	(.L_1919 - .L_1918)
.L_1918:
        /*0078*/ 	.word	0x00000000
.L_1919:


//--------------------- .nv.info._ZN2at6native29vectorized_elementwise_kernelILi4ENS0_13BUnaryFunctorIlllZZZNS0_18rshift_kernel_cudaERNS_18TensorIteratorBaseEENKUlvE_clEvENKUlvE2_clEvEUlllE_EESt5arrayIPcLm2EEEEviT0_T1_ --------------------------
	.section	.nv.info._ZN2at6native29vectorized_elementwise_kernelILi4ENS0_13BUnaryFunctorIlllZZZNS0_18rshift_kernel_cudaERNS_18TensorIteratorBaseEENKUlvE_clEvENKUlvE2_clEvEUlllE_EESt5arrayIPcLm2EEEEviT0_T1_,"",@"SHT_CUDA_INFO"
	.sectionflags	@""
	.align	4


	//----- nvinfo : EIATTR_CUDA_API_VERSION
	.align		4
        /*0000*/ 	.byte	0x04, 0x37
        /*0002*/ 	.short	(.L_1921 - .L_1920)
.L_1920:
        /*0004*/ 	.word	0x00000082


	//----- nvinfo : EIATTR_SW2861232_WAR
	.align		4
.L_1921:
        /*0008*/ 	.byte	0x01, 0x35
	.zero		2


	//----- nvinfo : EIATTR_PARAM_CBANK
	.align		4
        /*000c*/ 	.byte	0x04, 0x0a
        /*000e*/ 	.short	(.L_1923 - .L_1922)
	.align		4
.L_1922:
        /*0010*/ 	.word	index@(.nv.constant0._ZN2at6native29vectorized_elementwise_kernelILi4ENS0_13BUnaryFunctorIlllZZZNS0_18rshift_kernel_cudaERNS_18TensorIteratorBaseEENKUlvE_clEvENKUlvE2_clEvEUlllE_EESt5arrayIPcLm2EEEEviT0_T1_)
        /*0014*/ 	.short	0x0160
        /*0016*/ 	.short	0x0028


	//----- nvinfo : EIATTR_CBANK_PARAM_SIZE
	.align		4
.L_1923:
        /*0018*/ 	.byte	0x03, 0x19
        /*001a*/ 	.short	0x0028


	//----- nvinfo : EIATTR_KPARAM_INFO
	.align		4
        /*001c*/ 	.byte	0x04, 0x17
        /*001e*/ 	.short	(.L_1925 - .L_1924)
.L_1924:
        /*0020*/ 	.word	0x00000000
        /*0024*/ 	.short	0x0002
        /*0026*/ 	.short	0x0018
        /*0028*/ 	.byte	0x00, 0xf0, 0x41, 0x00


	//----- nvinfo : EIATTR_KPARAM_INFO
	.align		4
.L_1925:
        /*002c*/ 	.byte	0x04, 0x17
        /*002e*/ 	.short	(.L_1927 - .L_1926)
.L_1926:
        /*0030*/ 	.word	0x00000000
        /*0034*/ 	.short	0x0001
        /*0036*/ 	.short	0x0008
        /*0038*/ 	.byte	0x00, 0xf0, 0x41, 0x00


	//----- nvinfo : EIATTR_KPARAM_INFO
	.align		4
.L_1927:
        /*003c*/ 	.byte	0x04, 0x17
        /*003e*/ 	.short	(.L_1929 - .L_1928)
.L_1928:
        /*0040*/ 	.word	0x00000000
        /*0044*/ 	.short	0x0000
        /*0046*/ 	.short	0x0000
        /*0048*/ 	.byte	0x00, 0xf0, 0x11, 0x00


	//----- nvinfo : EIATTR_MAXREG_COUNT
	.align		4
.L_1929:
        /*004c*/ 	.byte	0x03, 0x1b
        /*004e*/ 	.short	0x00ff


	//----- nvinfo : EIATTR_MERCURY_ISA_VERSION
	.align		4
        /*0050*/ 	.byte	0x03, 0x5f
        /*0052*/ 	.short	0x0000


	//----- nvinfo : EIATTR_EXIT_INSTR_OFFSETS
	.align		4
        /*0054*/ 	.byte	0x04, 0x1c
        /*0056*/ 	.short	(.L_1931 - .L_1930)


	//   ....[0]....
.L_1930:
        /*0058*/ 	.word	0x00000340


	//   ....[1]....
        /*005c*/ 	.word	0x00000b80


	//   ....[2]....
        /*0060*/ 	.word	0x00000bd0


	//----- nvinfo : EIATTR_MAX_THREADS
	.align		4
.L_1931:
        /*0064*/ 	.byte	0x04, 0x05
        /*0066*/ 	.short	(.L_1933 - .L_1932)
.L_1932:
        /*0068*/ 	.word	0x00000080
        /*006c*/ 	.word	0x00000001
        /*0070*/ 	.word	0x00000001


	//----- nvinfo : EIATTR_CRS_STACK_SIZE
	.align		4
.L_1933:
        /*0074*/ 	.byte	0x04, 0x1e
        /*0076*/ 	.short	(.L_1935 - .L_1934)
.L_1934:
        /*0078*/ 	.word	0x00000000
.L_1935:


//--------------------- .nv.info._ZN2at6native29vectorized_elementwise_kernelILi8ENS0_13BUnaryFunctorIlllZZZNS0_18rshift_kernel_cudaERNS_18TensorIteratorBaseEENKUlvE_clEvENKUlvE2_clEvEUlllE_EESt5arrayIPcLm2EEEEviT0_T1_ --------------------------
	.section	.nv.info._ZN2at6native29vectorized_elementwise_kernelILi8ENS0_13BUnaryFunctorIlllZZZNS0_18rshift_kernel_cudaERNS_18TensorIteratorBaseEENKUlvE_clEvENKUlvE2_clEvEUlllE_EESt5arrayIPcLm2EEEEviT0_T1_,"",@"SHT_CUDA_INFO"
	.sectionflags	@""
	.align	4


	//----- nvinfo : EIATTR_CUDA_API_VERSION
	.align		4
        /*0000*/ 	.byte	0x04, 0x37
        /*0002*/ 	.short	(.L_1937 - .L_1936)
.L_1936:
        /*0004*/ 	.word	0x00000082


	//----- nvinfo : EIATTR_SW2861232_WAR
	.align		4
.L_1937:
        /*0008*/ 	.byte	0x01, 0x35
	.zero		2


	//----- nvinfo : EIATTR_PARAM_CBANK
	.align		4
        /*000c*/ 	.byte	0x04, 0x0a
        /*000e*/ 	.short	(.L_1939 - .L_1938)
	.align		4
.L_1938:
        /*0010*/ 	.word	index@(.nv.constant0._ZN2at6native29vectorized_elementwise_kernelILi8ENS0_13BUnaryFunctorIlllZZZNS0_18rshift_kernel_cudaERNS_18TensorIteratorBaseEENKUlvE_clEvENKUlvE2_clEvEUlllE_EESt5arrayIPcLm2EEEEviT0_T1_)
        /*0014*/ 	.short	0x0160
        /*0016*/ 	.short	0x0028


	//----- nvinfo : EIATTR_CBANK_PARAM_SIZE
	.align		4
.L_1939:
        /*0018*/ 	.byte	0x03, 0x19
        /*001a*/ 	.short	0x0028


	//----- nvinfo : EIATTR_KPARAM_INFO
	.align		4
        /*001c*/ 	.byte	0x04, 0x17
        /*001e*/ 	.short	(.L_1941 - .L_1940)
.L_1940:
        /*0020*/ 	.word	0x00000000
        /*0024*/ 	.short	0x0002
        /*0026*/ 	.short	0x0018
        /*0028*/ 	.byte	0x00, 0xf0, 0x41, 0x00


	//----- nvinfo : EIATTR_KPARAM_INFO
	.align		4
.L_1941:
        /*002c*/ 	.byte	0x04, 0x17
        /*002e*/ 	.short	(.L_1943 - .L_1942)
.L_1942:
        /*0030*/ 	.word	0x00000000
        /*0034*/ 	.short	0x0001
        /*0036*/ 	.short	0x0008
        /*0038*/ 	.byte	0x00, 0xf0, 0x41, 0x00


	//----- nvinfo : EIATTR_KPARAM_INFO
	.align		4
.L_1943:
        /*003c*/ 	.byte	0x04, 0x17
        /*003e*/ 	.short	(.L_1945 - .L_1944)
.L_1944:
        /*0040*/ 	.word	0x00000000
        /*0044*/ 	.short	0x0000
        /*0046*/ 	.short	0x0000
        /*0048*/ 	.byte	0x00, 0xf0, 0x11, 0x00


	//----- nvinfo : EIATTR_MAXREG_COUNT
	.align		4
.L_1945:
        /*004c*/ 	.byte	0x03, 0x1b
        /*004e*/ 	.short	0x00ff


	//----- nvinfo : EIATTR_MERCURY_ISA_VERSION
	.align		4
        /*0050*/ 	.byte	0x03, 0x5f
        /*0052*/ 	.short	0x0000


	//----- nvinfo : EIATTR_EXIT_INSTR_OFFSETS
	.align		4
        /*0054*/ 	.byte	0x04, 0x1c
        /*0056*/ 	.short	(.L_1947 - .L_1946)


	//   ....[0]....
.L_1946:
        /*0058*/ 	.word	0x00000010


	//----- nvinfo : EIATTR_MAX_THREADS
	.align		4
.L_1947:
        /*005c*/ 	.byte	0x04, 0x05
        /*005e*/ 	.short	(.L_1949 - .L_1948)
.L_1948:
        /*0060*/ 	.word	0x00000080
        /*0064*/ 	.word	0x00000001
        /*0068*/ 	.word	0x00000001
.L_1949:


//--------------------- .nv.info._ZN2at6native18elementwise_kernelILi128ELi4EZNS0_15gpu_kernel_implINS0_13AUnaryFunctorIlllZZZNS0_18rshift_kernel_cudaERNS_18TensorIteratorBaseEENKUlvE_clEvENKUlvE2_clEvEUlllE_EEEEvS5_RKT_EUliE_EEviT1_ --------------------------
	.section	.nv.info._ZN2at6native18elementwise_kernelILi128ELi4EZNS0_15gpu_kernel_implINS0_13AUnaryFunctorIlllZZZNS0_18rshift_kernel_cudaERNS_18TensorIteratorBaseEENKUlvE_clEvENKUlvE2_clEvEUlllE_EEEEvS5_RKT_EUliE_EEviT1_,"",@"SHT_CUDA_INFO"
	.sectionflags	@""
	.align	4


	//----- nvinfo : EIATTR_CUDA_API_VERSION
	.align		4
        /*0000*/ 	.byte	0x04, 0x37
        /*0002*/ 	.short	(.L_1951 - .L_1950)
.L_1950:
        /*0004*/ 	.word	0x00000082


	//----- nvinfo : EIATTR_SW2861232_WAR
	.align		4
.L_1951:
        /*0008*/ 	.byte	0x01, 0x35
	.zero		2


	//----- nvinfo : EIATTR_PARAM_CBANK
	.align		4
        /*000c*/ 	.byte	0x04, 0x0a
        /*000e*/ 	.short	(.L_1953 - .L_1952)
	.align		4
.L_1952:
        /*0010*/ 	.word	index@(.nv.constant0._ZN2at6native18elementwise_kernelILi128ELi4EZNS0_15gpu_kernel_implINS0_13AUnaryFunctorIlllZZZNS0_18rshift_kernel_cudaERNS_18TensorIteratorBaseEENKUlvE_clEvENKUlvE2_clEvEUlllE_EEEEvS5_RKT_EUliE_EEviT1_)
        /*0014*/ 	.short	0x0160
        /*0016*/ 	.short	0x0230


	//----- nvinfo : EIATTR_CBANK_PARAM_SIZE
	.align		4
.L_1953:
        /*0018*/ 	.byte	0x03, 0x19
        /*001a*/ 	.short	0x0230


	//----- nvinfo : EIATTR_KPARAM_INFO
	.align		4
        /*001c*/ 	.byte	0x04, 0x17
        /*001e*/ 	.short	(.L_1955 - .L_1954)
.L_1954:
        /*0020*/ 	.word	0x00000000
        /*0024*/ 	.short	0x0001
        /*0026*/ 	.short	0x0008
        /*0028*/ 	.byte	0x00, 0xf0, 0xa1, 0x08


	//----- nvinfo : EIATTR_KPARAM_INFO
	.align		4
.L_1955:
        /*002c*/ 	.byte	0x04, 0x17
        /*002e*/ 	.short	(.L_1957 - .L_1956)
.L_1956:
        /*0030*/ 	.word	0x00000000
        /*0034*/ 	.short	0x0000
        /*0036*/ 	.short	0x0000
        /*0038*/ 	.byte	0x00, 0xf0, 0x11, 0x00


	//----- nvinfo : EIATTR_MAXREG_COUNT
	.align		4
.L_1957:
        /*003c*/ 	.byte	0x03, 0x1b
        /*003e*/ 	.short	0x0080


	//----- nvinfo : EIATTR_EXTERNS
	.align		4
        /*0040*/ 	.byte	0x04, 0x0f
        /*0042*/ 	.short	(.L_1959 - .L_1958)


	//   ....[0]....
	.align		4
.L_1958:
        /*0044*/ 	.word	index@(__assertfail)


	//----- nvinfo : EIATTR_MERCURY_ISA_VERSION
	.align		4
.L_1959:
        /*0048*/ 	.byte	0x03, 0x5f
        /*004a*/ 	.short	0x0000


	//----- nvinfo : EIATTR_SYSCALL_OFFSETS
	.align		4
        /*004c*/ 	.byte	0x04, 0x46
        /*004e*/ 	.short	(.L_1961 - .L_1960)


	//   ....[0]....
.L_1960:
        /*0050*/ 	.word	0x00001d10


	//   ....[1]....
        /*0054*/ 	.word	0x00002c20


	//   ....[2]....
        /*0058*/ 	.word	0x00004950


	//   ....[3]....
        /*005c*/ 	.word	0x00005860


	//   ....[4]....
        /*0060*/ 	.word	0x00007560


	//   ....[5]....
        /*0064*/ 	.word	0x00008470


	//   ....[6]....
        /*0068*/ 	.word	0x0000a180


	//   ....[7]....
        /*006c*/ 	.word	0x0000b090


	//----- nvinfo : EIATTR_EXIT_INSTR_OFFSETS
	.align		4
.L_1961:
        /*0070*/ 	.byte	0x04, 0x1c
        /*0072*/ 	.short	(.L_1963 - .L_1962)


	//   ....[0]....
.L_1962:
        /*0074*/ 	.word	0x000084f0


	//   ....[1]....
        /*0078*/ 	.word	0x0000a340


	//   ....[2]....
        /*007c*/ 	.word	0x0000a360


	//   ....[3]....
        /*0080*/ 	.word	0x0000a3e0


	//   ....[4]....
        /*0084*/ 	.word	0x0000a400


	//   ....[5]....
        /*0088*/ 	.word	0x0000a420


	//   ....[6]....
        /*008c*/ 	.word	0x0000a4b0


	//   ....[7]....
        /*0090*/ 	.word	0x0000a4f0


	//   ....[8]....
        /*0094*/ 	.word	0x0000a590


	//   ....[9]....
        /*0098*/ 	.word	0x0000a5e0


	//   ....[10]....
        /*009c*/ 	.word	0x0000a610


	//   ....[11]....
        /*00a0*/ 	.word	0x0000a6e0


	//   ....[12]....
        /*00a4*/ 	.word	0x0000a720


	//   ....[13]....
        /*00a8*/ 	.word	0x0000a8b0


	//   ....[14]....
        /*00ac*/ 	.word	0x0000aa10


	//   ....[15]....
        /*00b0*/ 	.word	0x0000aa50


	//   ....[16]....
        /*00b4*/ 	.word	0x0000aaf0


	//   ....[17]....
        /*00b8*/ 	.word	0x0000ac70


	//   ....[18]....
        /*00bc*/ 	.word	0x0000adf0


	//   ....[19]....
        /*00c0*/ 	.word	0x0000af60


	//   ....[20]....
        /*00c4*/ 	.word	0x0000b0a0


	//   ....[21]....
        /*00c8*/ 	.word	0x0000b0c0


	//   ....[22]....
        /*00cc*/ 	.word	0x0000b0e0


	//----- nvinfo : EIATTR_MAX_THREADS
	.align		4
.L_1963:
        /*00d0*/ 	.byte	0x04, 0x05
        /*00d2*/ 	.short	(.L_1965 - .L_1964)
.L_1964:
        /*00d4*/ 	.word	0x00000080
        /*00d8*/ 	.word	0x00000001
        /*00dc*/ 	.word	0x00000001


	//----- nvinfo : EIATTR_CRS_STACK_SIZE
	.align		4
.L_1965:
        /*00e0*/ 	.byte	0x04, 0x1e
        /*00e2*/ 	.short	(.L_1967 - .L_1966)
.L_1966:
        /*00e4*/ 	.word	0x00000000
.L_1967:


//--------------------- .nv.info._ZN2at6native27unrolled_elementwise_kernelINS0_13AUnaryFunctorIlllZZZNS0_18rshift_kernel_cudaERNS_18TensorIteratorBaseEENKUlvE_clEvENKUlvE2_clEvEUlllE_EESt5arrayIPcLm2EELi4E23TrivialOffsetCalculatorILi1EjESD_NS0_6memory12LoadWithCastILi1EEENSE_13StoreWithCastILi1EEEEEviT_T0_T2_T3_T4_T5_ --------------------------
	.section	.nv.info._ZN2at6native27unrolled_elementwise_kernelINS0_13AUnaryFunctorIlllZZZNS0_18rshift_kernel_cudaERNS_18TensorIteratorBaseEENKUlvE_clEvENKUlvE2_clEvEUlllE_EESt5arrayIPcLm2EELi4E23TrivialOffsetCalculatorILi1EjESD_NS0_6memory12LoadWithCastILi1EEENSE_13StoreWithCastILi1EEEEEviT_T0_T2_T3_T4_T5_,"",@"SHT_CUDA_INFO"
	.sectionflags	@""
	.align	4


	//----- nvinfo : EIATTR_CUDA_API_VERSION
	.align		4
        /*0000*/ 	.byte	0x04, 0x37
        /*0002*/ 	.short	(.L_1969 - .L_1968)
.L_1968:
        /*0004*/ 	.word	0x00000082


	//----- nvinfo : EIATTR_SW2861232_WAR
	.align		4
.L_1969:
        /*0008*/ 	.byte	0x01, 0x35
	.zero		2


	//----- nvinfo : EIATTR_PARAM_CBANK
	.align		4
        /*000c*/ 	.byte	0x04, 0x0a
        /*000e*/ 	.short	(.L_1971 - .L_1970)
	.align		4
.L_1970:
        /*0010*/ 	.word	index@(.nv.constant0._ZN2at6native27unrolled_elementwise_kernelINS0_13AUnaryFunctorIlllZZZNS0_18rshift_kernel_cudaERNS_18TensorIteratorBaseEENKUlvE_clEvENKUlvE2_clEvEUlllE_EESt5arrayIPcLm2EELi4E23TrivialOffsetCalculatorILi1EjESD_NS0_6memory12LoadWithCastILi1EEENSE_13StoreWithCastILi1EEEEEviT_T0_T2_T3_T4_T5_)
        /*0014*/ 	.short	0x0160
        /*0016*/ 	.short	0x003c


	//----- nvinfo : EIATTR_CBANK_PARAM_SIZE
	.align		4
.L_1971:
        /*0018*/ 	.byte	0x03, 0x19
        /*001a*/ 	.short	0x003c


	//----- nvinfo : EIATTR_KPARAM_INFO
	.align		4
        /*001c*/ 	.byte	0x04, 0x17
        /*001e*/ 	.short	(.L_1973 - .L_1972)
.L_1972:
        /*0020*/ 	.word	0x00000000
        /*0024*/ 	.short	0x0006
        /*0026*/ 	.short	0x0034
        /*0028*/ 	.byte	0x00, 0xf0, 0x21, 0x00


	//----- nvinfo : EIATTR_KPARAM_INFO
	.align		4
.L_1973:
        /*002c*/ 	.byte	0x04, 0x17
        /*002e*/ 	.short	(.L_1975 - .L_1974)
.L_1974:
        /*0030*/ 	.word	0x00000000
        /*0034*/ 	.short	0x0005
        /*0036*/ 	.short	0x002c
        /*0038*/ 	.byte	0x00, 0xf0, 0x21, 0x00


	//----- nvinfo : EIATTR_KPARAM_INFO
	.align		4
.L_1975:
        /*003c*/ 	.byte	0x04, 0x17
        /*003e*/ 	.short	(.L_1977 - .L_1976)
.L_1976:
        /*0040*/ 	.word	0x00000000
        /*0044*/ 	.short	0x0004
        /*0046*/ 	.short	0x0029
        /*0048*/ 	.byte	0x00, 0xf0, 0x05, 0x00


	//----- nvinfo : EIATTR_KPARAM_INFO
	.align		4
.L_1977:
        /*004c*/ 	.byte	0x04, 0x17
        /*004e*/ 	.short	(.L_1979 - .L_1978)
.L_1978:
        /*0050*/ 	.word	0x00000000
        /*0054*/ 	.short	0x0003
        /*0056*/ 	.short	0x0028
        /*0058*/ 	.byte	0x00, 0xf0, 0x05, 0x00


	//----- nvinfo : EIATTR_KPARAM_INFO
	.align		4
.L_1979:
        /*005c*/ 	.byte	0x04, 0x17
        /*005e*/ 	.short	(.L_1981 - .L_1980)
.L_1980:
        /*0060*/ 	.word	0x00000000
        /*0064*/ 	.short	0x0002
        /*0066*/ 	.short	0x0018
        /*0068*/ 	.byte	0x00, 0xf0, 0x41, 0x00


	//----- nvinfo : EIATTR_KPARAM_INFO
	.align		4
.L_1981:
        /*006c*/ 	.byte	0x04, 0x17
        /*006e*/ 	.short	(.L_1983 - .L_1982)
.L_1982:
        /*0070*/ 	.word	0x00000000
        /*0074*/ 	.short	0x0001
        /*0076*/ 	.short	0x0008
        /*0078*/ 	.byte	0x00, 0xf0, 0x41, 0x00


	//----- nvinfo : EIATTR_KPARAM_INFO
	.align		4
.L_1983:
        /*007c*/ 	.byte	0x04, 0x17
        /*007e*/ 	.short	(.L_1985 - .L_1984)
.L_1984:
        /*0080*/ 	.word	0x00000000
        /*0084*/ 	.short	0x0000
        /*0086*/ 	.short	0x0000
        /*0088*/ 	.byte	0x00, 0xf0, 0x11, 0x00


	//----- nvinfo : EIATTR_MAXREG_COUNT
	.align		4
.L_1985:
        /*008c*/ 	.byte	0x03, 0x1b
        /*008e*/ 	.short	0x00ff


	//----- nvinfo : EIATTR_EXTERNS
	.align		4
        /*0090*/ 	.byte	0x04, 0x0f
        /*0092*/ 	.short	(.L_1987 - .L_1986)


	//   ....[0]....
	.align		4
.L_1986:
        /*0094*/ 	.word	index@(__assertfail)


	//----- nvinfo : EIATTR_MERCURY_ISA_VERSION
	.align		4
.L_1987:
        /*0098*/ 	.byte	0x03, 0x5f
        /*009a*/ 	.short	0x0000


	//----- nvinfo : EIATTR_SYSCALL_OFFSETS
	.align		4
        /*009c*/ 	.byte	0x04, 0x46
        /*009e*/ 	.short	(.L_1989 - .L_1988)


	//   ....[0]....
.L_1988:
        /*00a0*/ 	.word	0x00000f00


	//   ....[1]....
        /*00a4*/ 	.word	0x00001e10


	//   ....[2]....
        /*00a8*/ 	.word	0x00002d30


	//   ....[3]....
        /*00ac*/ 	.word	0x00003c20


	//   ....[4]....
        /*00b0*/ 	.word	0x00004de0


	//   ....[5]....
        /*00b4*/ 	.word	0x00005cf0


	//   ....[6]....
        /*00b8*/ 	.word	0x00006bc0


	//   ....[7]....
        /*00bc*/ 	.word	0x00007a90


	//----- nvinfo : EIATTR_EXIT_INSTR_OFFSETS
	.align		4
.L_1989:
        /*00c0*/ 	.byte	0x04, 0x1c
        /*00c2*/ 	.short	(.L_1991 - .L_1990)


	//   ....[0]....
.L_1990:
        /*00c4*/ 	.word	0x00006c40


	//   ....[1]....
        /*00c8*/ 	.word	0x00006d50


	//   ....[2]....
        /*00cc*/ 	.word	0x00006d70


	//   ....[3]....
        /*00d0*/ 	.word	0x00006df0


	//   ....[4]....
        /*00d4*/ 	.word	0x00006e10


	//   ....[5]....
        /*00d8*/ 	.word	0x00006e30


	//   ....[6]....
        /*00dc*/ 	.word	0x00006ec0


	//   ....[7]....
        /*00e0*/ 	.word	0x00006f00


	//   ....[8]....
        /*00e4*/ 	.word	0x00006fa0


	//   ....[9]....
        /*00e8*/ 	.word	0x00006ff0


	//   ....[10]....
        /*00ec*/ 	.word	0x00007020


	//   ....[11]....
        /*00f0*/ 	.word	0x000070f0


	//   ....[12]....
        /*00f4*/ 	.word	0x00007130


	//   ....[13]....
        /*00f8*/ 	.word	0x000072c0


	//   ....[14]....
        /*00fc*/ 	.word	0x00007420


	//   ....[15]....
        /*0100*/ 	.word	0x00007460


	//   ....[16]....
        /*0104*/ 	.word	0x00007500


	//   ....[17]....
        /*0108*/ 	.word	0x00007680


	//   ....[18]....
        /*010c*/ 	.word	0x00007800


	//   ....[19]....
        /*0110*/ 	.word	0x00007960


	//   ....[20]....
        /*0114*/ 	.word	0x00007aa0


	//   ....[21]....
        /*0118*/ 	.word	0x00007ac0


	//   ....[22]....
        /*011c*/ 	.word	0x00007ae0


	//----- nvinfo : EIATTR_MAX_THREADS
	.align		4
.L_1991:
        /*0120*/ 	.byte	0x04, 0x05
        /*0122*/ 	.short	(.L_1993 - .L_1992)
.L_1992:
        /*0124*/ 	.word	0x00000080
        /*0128*/ 	.word	0x00000001
        /*012c*/ 	.word	0x00000001


	//----- nvinfo : EIATTR_CRS_STACK_SIZE
	.align		4
.L_1993:
        /*0130*/ 	.byte	0x04, 0x1e
        /*0132*/ 	.short	(.L_1995 - .L_1994)
.L_1994:
        /*0134*/ 	.word	0x00000000
.L_1995:


//--------------------- .nv.info._ZN2at6native18elementwise_kernelILi128ELi2EZNS0_22gpu_kernel_impl_nocastINS0_13AUnaryFunctorIlllZZZNS0_18rshift_kernel_cudaERNS_18TensorIteratorBaseEENKUlvE_clEvENKUlvE2_clEvEUlllE_EEEEvS5_RKT_EUliE_EEviT1_ --------------------------
	.section	.nv.info._ZN2at6native18elementwise_kernelILi128ELi2EZNS0_22gpu_kernel_impl_nocastINS0_13AUnaryFunctorIlllZZZNS0_18rshift_kernel_cudaERNS_18TensorIteratorBaseEENKUlvE_clEvENKUlvE2_clEvEUlllE_EEEEvS5_RKT_EUliE_EEviT1_,"",@"SHT_CUDA_INFO"
	.sectionflags	@""
	.align	4


	//----- nvinfo : EIATTR_CUDA_API_VERSION
	.align		4
        /*0000*/ 	.byte	0x04, 0x37
        /*0002*/ 	.short	(.L_1997 - .L_1996)
.L_1996:
        /*0004*/ 	.word	0x00000082


	//----- nvinfo : EIATTR_SW2861232_WAR
	.align		4
.L_1997:
        /*0008*/ 	.byte	0x01, 0x35
	.zero		2


	//----- nvinfo : EIATTR_PARAM_CBANK
	.align		4
        /*000c*/ 	.byte	0x04, 0x0a
        /*000e*/ 	.short	(.L_1999 - .L_1998)
	.align		4
.L_1998:
        /*0010*/ 	.word	index@(.nv.constant0._ZN2at6native18elementwise_kernelILi128ELi2EZNS0_22gpu_kernel_impl_nocastINS0_13AUnaryFunctorIlllZZZNS0_18rshift_kernel_cudaERNS_18TensorIteratorBaseEENKUlvE_clEvENKUlvE2_clEvEUlllE_EEEEvS5_RKT_EUliE_EEviT1_)
        /*0014*/ 	.short	0x0160
        /*0016*/ 	.short	0x0228


	//----- nvinfo : EIATTR_CBANK_PARAM_SIZE
	.align		4
.L_1999:
        /*0018*/ 	.byte	0x03, 0x19
        /*001a*/ 	.short	0x0228


	//----- nvinfo : EIATTR_KPARAM_INFO
	.align		4
        /*001c*/ 	.byte	0x04, 0x17
        /*001e*/ 	.short	(.L_2001 - .L_2000)
.L_2000:
        /*0020*/ 	.word	0x00000000
        /*0024*/ 	.short	0x0001
        /*0026*/ 	.short	0x0008
        /*0028*/ 	.byte	0x00, 0xf0, 0x81, 0x08


	//----- nvinfo : EIATTR_KPARAM_INFO
	.align		4
.L_2001:
        /*002c*/ 	.byte	0x04, 0x17
        /*002e*/ 	.short	(.L_2003 - .L_2002)
.L_2002:
        /*0030*/ 	.word	0x00000000
        /*0034*/ 	.short	0x0000
        /*0036*/ 	.short	0x0000
        /*0038*/ 	.byte	0x00, 0xf0, 0x11, 0x00


	//----- nvinfo : EIATTR_MAXREG_COUNT
	.align		4
.L_2003:
        /*003c*/ 	.byte	0x03, 0x1b
        /*003e*/ 	.short	0x0080


	//----- nvinfo : EIATTR_MERCURY_ISA_VERSION
	.align		4
        /*0040*/ 	.byte	0x03, 0x5f
        /*0042*/ 	.short	0x0000


	//----- nvinfo : EIATTR_EXIT_INSTR_OFFSETS
	.align		4
        /*0044*/ 	.byte	0x04, 0x1c
        /*0046*/ 	.short	(.L_2005 - .L_2004)


	//   ....[0]....
.L_2004:
        /*0048*/ 	.word	0x00000fc0


	//   ....[1]....
        /*004c*/ 	.word	0x00001ee0


	//----- nvinfo : EIATTR_MAX_THREADS
	.align		4
.L_2005:
        /*0050*/ 	.byte	0x04, 0x05
        /*0052*/ 	.short	(.L_2007 - .L_2006)
.L_2006:
        /*0054*/ 	.word	0x00000080
        /*0058*/ 	.word	0x00000001
        /*005c*/ 	.word	0x00000001


	//----- nvinfo : EIATTR_CRS_STACK_SIZE
	.align		4
.L_2007:
        /*0060*/ 	.byte	0x04, 0x1e
        /*0062*/ 	.short	(.L_2009 - .L_2008)
.L_2008:
        /*0064*/ 	.word	0x00000000
.L_2009:


//--------------------- .nv.info._ZN2at6native27unrolled_elementwise_kernelINS0_13AUnaryFunctorIlllZZZNS0_18rshift_kernel_cudaERNS_18TensorIteratorBaseEENKUlvE_clEvENKUlvE2_clEvEUlllE_EESt5arrayIPcLm2EELi4E23TrivialOffsetCalculatorILi1EjESD_NS0_6memory15LoadWithoutCastENSE_16StoreWithoutCastEEEviT_T0_T2_T3_T4_T5_ --------------------------
	.section	.nv.info._ZN2at6native27unrolled_elementwise_kernelINS0_13AUnaryFunctorIlllZZZNS0_18rshift_kernel_cudaERNS_18TensorIteratorBaseEENKUlvE_clEvENKUlvE2_clEvEUlllE_EESt5arrayIPcLm2EELi4E23TrivialOffsetCalculatorILi1EjESD_NS0_6memory15LoadWithoutCastENSE_16StoreWithoutCastEEEviT_T0_T2_T3_T4_T5_,"",@"SHT_CUDA_INFO"
	.sectionflags	@""
	.align	4


	//----- nvinfo : EIATTR_CUDA_API_VERSION
	.align		4
        /*0000*/ 	.byte	0x04, 0x37
        /*0002*/ 	.short	(.L_2011 - .L_2010)
.L_2010:
        /*0004*/ 	.word	0x00000082


	//----- nvinfo : EIATTR_SW2861232_WAR
	.align		4
.L_2011:
        /*0008*/ 	.byte	0x01, 0x35
	.zero		2


	//----- nvinfo : EIATTR_PARAM_CBANK
	.align		4
        /*000c*/ 	.byte	0x04, 0x0a
        /*000e*/ 	.short	(.L_2013 - .L_2012)
	.align		4
.L_2012:
        /*0010*/ 	.word	index@(.nv.constant0._ZN2at6native27unrolled_elementwise_kernelINS0_13AUnaryFunctorIlllZZZNS0_18rshift_kernel_cudaERNS_18TensorIteratorBaseEENKUlvE_clEvENKUlvE2_clEvEUlllE_EESt5arrayIPcLm2EELi4E23TrivialOffsetCalculatorILi1EjESD_NS0_6memory15LoadWithoutCastENSE_16StoreWithoutCastEEEviT_T0_T2_T3_T4_T5_)
        /*0014*/ 	.short	0x0160
        /*0016*/ 	.short	0x002c


	//----- nvinfo : EIATTR_CBANK_PARAM_SIZE
	.align		4
.L_2013:
        /*0018*/ 	.byte	0x03, 0x19
        /*001a*/ 	.short	0x002c


	//----- nvinfo : EIATTR_KPARAM_INFO
	.align		4
        /*001c*/ 	.byte	0x04, 0x17
        /*001e*/ 	.short	(.L_2015 - .L_2014)
.L_2014:
        /*0020*/ 	.word	0x00000000
        /*0024*/ 	.short	0x0006
        /*0026*/ 	.short	0x002b
        /*0028*/ 	.byte	0x00, 0xf0, 0x05, 0x00


	//----- nvinfo : EIATTR_KPARAM_INFO
	.align		4
.L_2015:
        /*002c*/ 	.byte	0x04, 0x17
        /*002e*/ 	.short	(.L_2017 - .L_2016)
.L_2016:
        /*0030*/ 	.word	0x00000000
        /*0034*/ 	.short	0x0005
        /*0036*/ 	.short	0x002a
        /*0038*/ 	.byte	0x00, 0xf0, 0x05, 0x00


	//----- nvinfo : EIATTR_KPARAM_INFO
	.align		4
.L_2017:
        /*003c*/ 	.byte	0x04, 0x17
        /*003e*/ 	.short	(.L_2019 - .L_2018)
.L_2018:
        /*0040*/ 	.word	0x00000000
        /*0044*/ 	.short	0x0004
        /*0046*/ 	.short	0x0029
        /*0048*/ 	.byte	0x00, 0xf0, 0x05, 0x00


	//----- nvinfo : EIATTR_KPARAM_INFO
	.align		4
.L_2019:
        /*004c*/ 	.byte	0x04, 0x17
        /*004e*/ 	.short	(.L_2021 - .L_2020)
.L_2020:
        /*0050*/ 	.word	0x00000000
        /*0054*/ 	.short	0x0003
        /*0056*/ 	.short	0x0028
        /*0058*/ 	.byte	0x00, 0xf0, 0x05, 0x00


	//----- nvinfo : EIATTR_KPARAM_INFO
	.align		4
.L_2021:
        /*005c*/ 	.byte	0x04, 0x17
        /*005e*/ 	.short	(.L_2023 - .L_2022)
.L_2022:
        /*0060*/ 	.word	0x00000000
        /*0064*/ 	.short	0x0002
        /*0066*/ 	.short	0x0018
        /*0068*/ 	.byte	0x00, 0xf0, 0x41, 0x00


	//----- nvinfo : EIATTR_KPARAM_INFO
	.align		4
.L_2023:
        /*006c*/ 	.byte	0x04, 0x17
        /*006e*/ 	.short	(.L_2025 - .L_2024)
.L_2024:
        /*0070*/ 	.word	0x00000000
        /*0074*/ 	.short	0x0001
        /*0076*/ 	.short	0x0008
        /*0078*/ 	.byte	0x00, 0xf0, 0x41, 0x00


	//----- nvinfo : EIATTR_KPARAM_INFO
	.align		4
.L_2025:
        /*007c*/ 	.byte	0x04, 0x17
        /*007e*/ 	.short	(.L_2027 - .L_2026)
.L_2026:
        /*0080*/ 	.word	0x00000000
        /*0084*/ 	.short	0x0000
        /*0086*/ 	.short	0x0000
        /*0088*/ 	.byte	0x00, 0xf0, 0x11, 0x00


	//----- nvinfo : EIATTR_MAXREG_COUNT
	.align		4
.L_2027:
        /*008c*/ 	.byte	0x03, 0x1b
        /*008e*/ 	.short	0x00ff


	//----- nvinfo : EIATTR_MERCURY_ISA_VERSION
	.align		4
        /*0090*/ 	.byte	0x03, 0x5f
        /*0092*/ 	.short	0x0000


	//----- nvinfo : EIATTR_EXIT_INSTR_OFFSETS
	.align		4
        /*0094*/ 	.byte	0x04, 0x1c
        /*0096*/ 	.short	(.L_2029 - .L_2028)


	//   ....[0]....
.L_2028:
        /*0098*/ 	.word	0x000004c0


	//   ....[1]....
        /*009c*/ 	.word	0x00000530


	//----- nvinfo : EIATTR_MAX_THREADS
	.align		4
.L_2029:
        /*00a0*/ 	.byte	0x04, 0x05
        /*00a2*/ 	.short	(.L_2031 - .L_2030)
.L_2030:
        /*00a4*/ 	.word	0x00000080
        /*00a8*/ 	.word	0x00000001
        /*00ac*/ 	.word	0x00000001


	//----- nvinfo : EIATTR_CRS_STACK_SIZE
	.align		4
.L_2031:
        /*00b0*/ 	.byte	0x04, 0x1e
        /*00b2*/ 	.short	(.L_2033 - .L_2032)
.L_2032:
        /*00b4*/ 	.word	0x00000000
.L_2033:


//--------------------- .nv.info._ZN2at6native29vectorized_elementwise_kernelILi2ENS0_13AUnaryFunctorIlllZZZNS0_18rshift_kernel_cudaERNS_18TensorIteratorBaseEENKUlvE_clEvENKUlvE2_clEvEUlllE_EESt5arrayIPcLm2EEEEviT0_T1_ --------------------------
	.section	.nv.info._ZN2at6native29vectorized_elementwise_kernelILi2ENS0_13AUnaryFunctorIlllZZZNS0_18rshift_kernel_cudaERNS_18TensorIteratorBaseEENKUlvE_clEvENKUlvE2_clEvEUlllE_EESt5arrayIPcLm2EEEEviT0_T1_,"",@"SHT_CUDA_INFO"
	.sectionflags	@""
	.align	4


	//----- nvinfo : EIATTR_CUDA_API_VERSION
	.align		4
        /*0000*/ 	.byte	0x04, 0x37
        /*0002*/ 	.short	(.L_2035 - .L_2034)
.L_2034:
        /*0004*/ 	.word	0x00000082


	//----- nvinfo : EIATTR_SW2861232_WAR
	.align		4
.L_2035:
        /*0008*/ 	.byte	0x01, 0x35
	.zero		2


	//----- nvinfo : EIATTR_PARAM_CBANK
	.align		4
        /*000c*/ 	.byte	0x04, 0x0a
        /*000e*/ 	.short	(.L_2037 - .L_2036)
	.align		4
.L_2036:
        /*0010*/ 	.word	index@(.nv.constant0._ZN2at6native29vectorized_elementwise_kernelILi2ENS0_13AUnaryFunctorIlllZZZNS0_18rshift_kernel_cudaERNS_18TensorIteratorBaseEENKUlvE_clEvENKUlvE2_clEvEUlllE_EESt5arrayIPcLm2EEEEviT0_T1_)
        /*0014*/ 	.short	0x0160
        /*0016*/ 	.short	0x0028


	//----- nvinfo : EIATTR_CBANK_PARAM_SIZE
	.align		4
.L_2037:
        /*0018*/ 	.byte	0x03, 0x19
        /*001a*/ 	.short	0x0028


	//----- nvinfo : EIATTR_KPARAM_INFO
	.align		4
        /*001c*/ 	.byte	0x04, 0x17
        /*001e*/ 	.short	(.L_2039 - .L_2038)
.L_2038:
        /*0020*/ 	.word	0x00000000
        /*0024*/ 	.short	0x0002
        /*0026*/ 	.short	0x0018
        /*0028*/ 	.byte	0x00, 0xf0, 0x41, 0x00


	//----- nvinfo : EIATTR_KPARAM_INFO
	.align		4
.L_2039:
        /*002c*/ 	.byte	0x04, 0x17
        /*002e*/ 	.short	(.L_2041 - .L_2040)
.L_2040:
        /*0030*/ 	.word	0x00000000
        /*0034*/ 	.short	0x0001
        /*0036*/ 	.short	0x0008
        /*0038*/ 	.byte	0x00, 0xf0, 0x41, 0x00


	//----- nvinfo : EIATTR_KPARAM_INFO
	.align		4
.L_2041:
        /*003c*/ 	.byte	0x04, 0x17
        /*003e*/ 	.short	(.L_2043 - .L_2042)
.L_2042:
        /*0040*/ 	.word	0x00000000
        /*0044*/ 	.short	0x0000
        /*0046*/ 	.short	0x0000
        /*0048*/ 	.byte	0x00, 0xf0, 0x11, 0x00


	//----- nvinfo : EIATTR_MAXREG_COUNT
	.align		4
.L_2043:
        /*004c*/ 	.byte	0x03, 0x1b
        /*004e*/ 	.short	0x00ff


	//----- nvinfo : EIATTR_MERCURY_ISA_VERSION
	.align		4
        /*0050*/ 	.byte	0x03, 0x5f
        /*0052*/ 	.short	0x0000


	//----- nvinfo : EIATTR_EXIT_INSTR_OFFSETS
	.align		4
        /*0054*/ 	.byte	0x04, 0x1c
        /*0056*/ 	.short	(.L_2045 - .L_2044)


	//   ....[0]....
.L_2044:
        /*0058*/ 	.word	0x000004a0


	//   ....[1]....
        /*005c*/ 	.word	0x00000e50


	//   ....[2]....
        /*0060*/ 	.word	0x00000ea0


	//----- nvinfo : EIATTR_MAX_THREADS
	.align		4
.L_2045:
        /*0064*/ 	.byte	0x04, 0x05
        /*0066*/ 	.short	(.L_2047 - .L_2046)
.L_2046:
        /*0068*/ 	.word	0x00000080
        /*006c*/ 	.word	0x00000001
        /*0070*/ 	.word	0x00000001


	//----- nvinfo : EIATTR_CRS_STACK_SIZE
	.align		4
.L_2047:
        /*0074*/ 	.byte	0x04, 0x1e
        /*0076*/ 	.short	(.L_2049 - .L_2048)
.L_2048:
        /*0078*/ 	.word	0x00000000
.L_2049:


//--------------------- .nv.info._ZN2at6native29vectorized_elementwise_kernelILi4ENS0_13AUnaryFunctorIlllZZZNS0_18rshift_kernel_cudaERNS_18TensorIteratorBaseEENKUlvE_clEvENKUlvE2_clEvEUlllE_EESt5arrayIPcLm2EEEEviT0_T1_ --------------------------
	.section	.nv.info._ZN2at6native29vectorized_elementwise_kernelILi4ENS0_13AUnaryFunctorIlllZZZNS0_18rshift_kernel_cudaERNS_18TensorIteratorBaseEENKUlvE_clEvENKUlvE2_clEvEUlllE_EESt5arrayIPcLm2EEEEviT0_T1_,"",@"SHT_CUDA_INFO"
	.sectionflags	@""
	.align	4


	//----- nvinfo : EIATTR_CUDA_API_VERSION
	.align		4
        /*0000*/ 	.byte	0x04, 0x37
        /*0002*/ 	.short	(.L_2051 - .L_2050)
.L_2050:
        /*0004*/ 	.word	0x00000082


	//----- nvinfo : EIATTR_SW2861232_WAR
	.align		4
.L_2051:
        /*0008*/ 	.byte	0x01, 0x35
	.zero		2


	//----- nvinfo : EIATTR_PARAM_CBANK
	.align		4
        /*000c*/ 	.byte	0x04, 0x0a
        /*000e*/ 	.short	(.L_2053 - .L_2052)
	.align		4
.L_2052:
        /*0010*/ 	.word	index@(.nv.constant0._ZN2at6native29vectorized_elementwise_kernelILi4ENS0_13AUnaryFunctorIlllZZZNS0_18rshift_kernel_cudaERNS_18TensorIteratorBaseEENKUlvE_clEvENKUlvE2_clEvEUlllE_EESt5arrayIPcLm2EEEEviT0_T1_)
        /*0014*/ 	.short	0x0160
        /*0016*/ 	.short	0x0028


	//----- nvinfo : EIATTR_CBANK_PARAM_SIZE
	.align		4
.L_2053:
        /*0018*/ 	.byte	0x03, 0x19
        /*001a*/ 	.short	0x0028


	//----- nvinfo : EIATTR_KPARAM_INFO
	.align		4
        /*001c*/ 	.byte	0x04, 0x17
        /*001e*/ 	.short	(.L_2055 - .L_2054)
.L_2054:
        /*0020*/ 	.word	0x00000000
        /*0024*/ 	.short	0x0002
        /*0026*/ 	.short	0x0018
        /*0028*/ 	.byte	0x00, 0xf0, 0x41, 0x00


	//----- nvinfo : EIATTR_KPARAM_INFO
	.align		4
.L_2055:
        /*002c*/ 	.byte	0x04, 0x17
        /*002e*/ 	.short	(.L_2057 - .L_2056)
.L_2056:
        /*0030*/ 	.word	0x00000000
        /*0034*/ 	.short	0x0001
        /*0036*/ 	.short	0x0008
        /*0038*/ 	.byte	0x00, 0xf0, 0x41, 0x00


	//----- nvinfo : EIATTR_KPARAM_INFO
	.align		4
.L_2057:
        /*003c*/ 	.byte	0x04, 0x17
        /*003e*/ 	.short	(.L_2059 - .L_2058)
.L_2058:
        /*0040*/ 	.word	0x00000000
        /*0044*/ 	.short	0x0000
        /*0046*/ 	.short	0x0000
        /*0048*/ 	.byte	0x00, 0xf0, 0x11, 0x00


	//----- nvinfo : EIATTR_MAXREG_COUNT
	.align		4
.L_2059:
        /*004c*/ 	.byte	0x03, 0x1b
        /*004e*/ 	.short	0x00ff


	//----- nvinfo : EIATTR_MERCURY_ISA_VERSION
	.align		4
        /*0050*/ 	.byte	0x03, 0x5f
        /*0052*/ 	.short	0x0000


	//----- nvinfo : EIATTR_EXIT_INSTR_OFFSETS
	.align		4
        /*0054*/ 	.byte	0x04, 0x1c
        /*0056*/ 	.short	(.L_2061 - .L_2060)


	//   ....[0]....
.L_2060:
        /*0058*/ 	.word	0x000004a0


	//   ....[1]....
        /*005c*/ 	.word	0x00000e50


	//   ....[2]....
        /*0060*/ 	.word	0x00000ea0


	//----- nvinfo : EIATTR_MAX_THREADS
	.align		4
.L_2061:
        /*0064*/ 	.byte	0x04, 0x05
        /*0066*/ 	.short	(.L_2063 - .L_2062)
.L_2062:
        /*0068*/ 	.word	0x00000080
        /*006c*/ 	.word	0x00000001
        /*0070*/ 	.word	0x00000001


	//----- nvinfo : EIATTR_CRS_STACK_SIZE
	.align		4
.L_2063:
        /*0074*/ 	.byte	0x04, 0x1e
        /*0076*/ 	.short	(.L_2065 - .L_2064)
.L_2064:
        /*0078*/ 	.word	0x00000000
.L_2065:


//--------------------- .nv.info._ZN2at6native29vectorized_elementwise_kernelILi8ENS0_13AUnaryFunctorIlllZZZNS0_18rshift_kernel_cudaERNS_18TensorIteratorBaseEENKUlvE_clEvENKUlvE2_clEvEUlllE_EESt5arrayIPcLm2EEEEviT0_T1_ --------------------------
	.section	.nv.info._ZN2at6native29vectorized_elementwise_kernelILi8ENS0_13AUnaryFunctorIlllZZZNS0_18rshift_kernel_cudaERNS_18TensorIteratorBaseEENKUlvE_clEvENKUlvE2_clEvEUlllE_EESt5arrayIPcLm2EEEEviT0_T1_,"",@"SHT_CUDA_INFO"
	.sectionflags	@""
	.align	4


	//----- nvinfo : EIATTR_CUDA_API_VERSION
	.align		4
        /*0000*/ 	.byte	0x04, 0x37
        /*0002*/ 	.short	(.L_2067 - .L_2066)
.L_2066:
        /*0004*/ 	.word	0x00000082


	//----- nvinfo : EIATTR_SW2861232_WAR
	.align		4
.L_2067:
        /*0008*/ 	.byte	0x01, 0x35
	.zero		2


	//----- nvinfo : EIATTR_PARAM_CBANK
	.align		4
        /*000c*/ 	.byte	0x04, 0x0a
        /*000e*/ 	.short	(.L_2069 - .L_2068)
	.align		4
.L_2068:
        /*0010*/ 	.word	index@(.nv.constant0._ZN2at6native29vectorized_elementwise_kernelILi8ENS0_13AUnaryFunctorIlllZZZNS0_18rshift_kernel_cudaERNS_18TensorIteratorBaseEENKUlvE_clEvENKUlvE2_clEvEUlllE_EESt5arrayIPcLm2EEEEviT0_T1_)
        /*0014*/ 	.short	0x0160
        /*0016*/ 	.short	0x0028


	//----- nvinfo : EIATTR_CBANK_PARAM_SIZE
	.align		4
.L_2069:
        /*0018*/ 	.byte	0x03, 0x19
        /*001a*/ 	.short	0x0028


	//----- nvinfo : EIATTR_KPARAM_INFO
	.align		4
        /*001c*/ 	.byte	0x04, 0x17
        /*001e*/ 	.short	(.L_2071 - .L_2070)
.L_2070:
        /*0020*/ 	.word	0x00000000
        /*0024*/ 	.short	0x0002
        /*0026*/ 	.short	0x0018
        /*0028*/ 	.byte	0x00, 0xf0, 0x41, 0x00


	//----- nvinfo : EIATTR_KPARAM_INFO
	.align		4
.L_2071:
        /*002c*/ 	.byte	0x04, 0x17
        /*002e*/ 	.short	(.L_2073 - .L_2072)
.L_2072:
        /*0030*/ 	.word	0x00000000
        /*0034*/ 	.short	0x0001
        /*0036*/ 	.short	0x0008
        /*0038*/ 	.byte	0x00, 0xf0, 0x41, 0x00


	//----- nvinfo : EIATTR_KPARAM_INFO
	.align		4
.L_2073:
        /*003c*/ 	.byte	0x04, 0x17
        /*003e*/ 	.short	(.L_2075 - .L_2074)
.L_2074:
        /*0040*/ 	.word	0x00000000
        /*0044*/ 	.short	0x0000
        /*0046*/ 	.short	0x0000
        /*0048*/ 	.byte	0x00, 0xf0, 0x11, 0x00


	//----- nvinfo : EIATTR_MAXREG_COUNT
	.align		4
.L_2075:
        /*004c*/ 	.byte	0x03, 0x1b
        /*004e*/ 	.short	0x00ff


	//----- nvinfo : EIATTR_MERCURY_ISA_VERSION
	.align		4
        /*0050*/ 	.byte	0x03, 0x5f
        /*0052*/ 	.short	0x0000


	//----- nvinfo : EIATTR_EXIT_INSTR_OFFSETS
	.align		4
        /*0054*/ 	.byte	0x04, 0x1c
        /*0056*/ 	.short	(.L_2077 - .L_2076)


	//   ....[0]....
.L_2076:
        /*0058*/ 	.word	0x00000010


	//----- nvinfo : EIATTR_MAX_THREADS
	.align		4
.L_2077:
        /*005c*/ 	.byte	0x04, 0x05
        /*005e*/ 	.short	(.L_2079 - .L_2078)
.L_2078:
        /*0060*/ 	.word	0x00000080
        /*0064*/ 	.word	0x00000001
        /*0068*/ 	.word	0x00000001
.L_2079:


//--------------------- .nv.info._ZN2at6native18elementwise_kernelILi128ELi4EZNS0_15gpu_kernel_implINS0_13BinaryFunctorIiiiZZZNS0_18rshift_kernel_cudaERNS_18TensorIteratorBaseEENKUlvE_clEvENKUlvE1_clEvEUliiE_EEEEvS5_RKT_EUliE_EEviT1_ --------------------------
	.section	.nv.info._ZN2at6native18elementwise_kernelILi128ELi4EZNS0_15gpu_kernel_implINS0_13BinaryFunctorIiiiZZZNS0_18rshift_kernel_cudaERNS_18TensorIteratorBaseEENKUlvE_clEvENKUlvE1_clEvEUliiE_EEEEvS5_RKT_EUliE_EEviT1_,"",@"SHT_CUDA_INFO"
	.sectionflags	@""
	.align	4


	//----- nvinfo : EIATTR_CUDA_API_VERSION
	.align		4
        /*0000*/ 	.byte	0x04, 0x37
        /*0002*/ 	.short	(.L_2081 - .L_2080)
.L_2080:
        /*0004*/ 	.word	0x00000082


	//----- nvinfo : EIATTR_SW2861232_WAR
	.align		4
.L_2081:
        /*0008*/ 	.byte	0x01, 0x35
	.zero		2


	//----- nvinfo : EIATTR_PARAM_CBANK
	.align		4
        /*000c*/ 	.byte	0x04, 0x0a
        /*000e*/ 	.short	(.L_2083 - .L_2082)
	.align		4
.L_2082:
        /*0010*/ 	.word	index@(.nv.constant0._ZN2at6native18elementwise_kernelILi128ELi4EZNS0_15gpu_kernel_implINS0_13BinaryFunctorIiiiZZZNS0_18rshift_kernel_cudaERNS_18TensorIteratorBaseEENKUlvE_clEvENKUlvE1_clEvEUliiE_EEEEvS5_RKT_EUliE_EEviT1_)
        /*0014*/ 	.short	0x0160
        /*0016*/ 	.short	0x0290


	//----- nvinfo : EIATTR_CBANK_PARAM_SIZE
	.align		4
.L_2083:
        /*0018*/ 	.byte	0x03, 0x19
        /*001a*/ 	.short	0x0290


	//----- nvinfo : EIATTR_KPARAM_INFO
	.align		4
        /*001c*/ 	.byte	0x04, 0x17
        /*001e*/ 	.short	(.L_2085 - .L_2084)
.L_2084:
        /*0020*/ 	.word	0x00000000
        /*0024*/ 	.short	0x0001
        /*0026*/ 	.short	0x0008
        /*0028*/ 	.byte	0x00, 0xf0, 0x21, 0x0a


	//----- nvinfo : EIATTR_KPARAM_INFO
	.align		4
.L_2085:
        /*002c*/ 	.byte	0x04, 0x17
        /*002e*/ 	.short	(.L_2087 - .L_2086)
.L_2086:
        /*0030*/ 	.word	0x00000000
        /*0034*/ 	.short	0x0000
        /*0036*/ 	.short	0x0000
        /*0038*/ 	.byte	0x00, 0xf0, 0x11, 0x00


	//----- nvinfo : EIATTR_MAXREG_COUNT
	.align		4
.L_2087:
        /*003c*/ 	.byte	0x03, 0x1b
        /*003e*/ 	.short	0x0080


	//----- nvinfo : EIATTR_EXTERNS
	.align		4
        /*0040*/ 	.byte	0x04, 0x0f
        /*0042*/ 	.short	(.L_2089 - .L_2088)


	//   ....[0]....
	.align		4
.L_2088:
        /*0044*/ 	.word	index@(__assertfail)


	//----- nvinfo : EIATTR_MERCURY_ISA_VERSION
	.align		4
.L_2089:
        /*0048*/ 	.byte	0x03, 0x5f
        /*004a*/ 	.short	0x0000


	//----- nvinfo : EIATTR_SYSCALL_OFFSETS
	.align		4
        /*004c*/ 	.byte	0x04, 0x46
        /*004e*/ 	.short	(.L_2091 - .L_2090)


	//   ....[0]....
.L_2090:
        /*0050*/ 	.word	0x00001e60


	//   ....[1]....
        /*0054*/ 	.word	0x00002c80


	//   ....[2]....
        /*0058*/ 	.word	0x00003b00


	//   ....[3]....
        /*005c*/ 	.word	0x000059a0


	//   ....[4]....
        /*0060*/ 	.word	0x000067c0


	//   ....[5]....
        /*0064*/ 	.word	0x00007640


	//   ....[6]....
        /*0068*/ 	.word	0x000094b0


	//   ....[7]....
        /*006c*/ 	.word	0x0000a2d0


	//   ....[8]....
        /*0070*/ 	.word	0x0000b150


	//   ....[9]....
        /*0074*/ 	.word	0x0000cfd0


	//   ....[10]....
        /*0078*/ 	.word	0x0000ddf0


	//   ....[11]....
        /*007c*/ 	.word	0x0000ec70


	//----- nvinfo : EIATTR_EXIT_INSTR_OFFSETS
	.align		4
.L_2091:
        /*0080*/ 	.byte	0x04, 0x1c
        /*0082*/ 	.short	(.L_2093 - .L_2092)


	//   ....[0]....
.L_2092:
        /*0084*/ 	.word	0x0000b1e0


	//   ....[1]....
        /*0088*/ 	.word	0x0000df30


	//   ....[2]....
        /*008c*/ 	.word	0x0000df50


	//   ....[3]....
        /*0090*/ 	.word	0x0000dfe0


	//   ....[4]....
        /*0094*/ 	.word	0x0000e000


	//   ....[5]....
        /*0098*/ 	.word	0x0000e020


	//   ....[6]....
        /*009c*/ 	.word	0x0000e0b0


	//   ....[7]....
        /*00a0*/ 	.word	0x0000e0f0


	//   ....[8]....
        /*00a4*/ 	.word	0x0000e190


	//   ....[9]....
        /*00a8*/ 	.word	0x0000e1e0


	//   ....[10]....
        /*00ac*/ 	.word	0x0000e210


	//   ....[11]....
        /*00b0*/ 	.word	0x0000e2d0


	//   ....[12]....
        /*00b4*/ 	.word	0x0000e310


	//   ....[13]....
        /*00b8*/ 	.word	0x0000e4a0


	//   ....[14]....
        /*00bc*/ 	.word	0x0000e600


	//   ....[15]....
        /*00c0*/ 	.word	0x0000e640


	//   ....[16]....
        /*00c4*/ 	.word	0x0000e6e0


	//   ....[17]....
        /*00c8*/ 	.word	0x0000e860


	//   ....[18]....
        /*00cc*/ 	.word	0x0000e9e0


	//   ....[19]....
        /*00d0*/ 	.word	0x0000eb40


	//   ....[20]....
        /*00d4*/ 	.word	0x0000ec80


	//   ....[21]....
        /*00d8*/ 	.word	0x0000ecb0


	//   ....[22]....
        /*00dc*/ 	.word	0x0000ecd0


	//----- nvinfo : EIATTR_MAX_THREADS
	.align		4
.L_2093:
        /*00e0*/ 	.byte	0x04, 0x05
        /*00e2*/ 	.short	(.L_2095 - .L_2094)
.L_2094:
        /*00e4*/ 	.word	0x00000080
        /*00e8*/ 	.word	0x00000001
        /*00ec*/ 	.word	0x00000001


	//----- nvinfo : EIATTR_CRS_STACK_SIZE
	.align		4
.L_2095:
        /*00f0*/ 	.byte	0x04, 0x1e
        /*00f2*/ 	.short	(.L_2097 - .L_2096)
.L_2096:
        /*00f4*/ 	.word	0x00000000
.L_2097:


//--------------------- .nv.info._ZN2at6native27unrolled_elementwise_kernelINS0_13BinaryFunctorIiiiZZZNS0_18rshift_kernel_cudaERNS_18TensorIteratorBaseEENKUlvE_clEvENKUlvE1_clEvEUliiE_EESt5arrayIPcLm3EELi4E23TrivialOffsetCalculatorILi2EjESC_ILi1EjENS0_6memory12LoadWithCastILi2EEENSF_13StoreWithCastILi1EEEEEviT_T0_T2_T3_T4_T5_ --------------------------
	.section	.nv.info._ZN2at6native27unrolled_elementwise_kernelINS0_13BinaryFunctorIiiiZZZNS0_18rshift_kernel_cudaERNS_18TensorIteratorBaseEENKUlvE_clEvENKUlvE1_clEvEUliiE_EESt5arrayIPcLm3EELi4E23TrivialOffsetCalculatorILi2EjESC_ILi1EjENS0_6memory12LoadWithCastILi2EEENSF_13StoreWithCastILi1EEEEEviT_T0_T2_T3_T4_T5_,"",@"SHT_CUDA_INFO"
	.sectionflags	@""
	.align	4


	//----- nvinfo : EIATTR_CUDA_API_VERSION
	.align		4
        /*0000*/ 	.byte	0x04, 0x37
        /*0002*/ 	.short	(.L_2099 - .L_2098)
.L_2098:
        /*0004*/ 	.word	0x00000082


	//----- nvinfo : EIATTR_SW2861232_WAR
	.align		4
.L_2099:
        /*0008*/ 	.byte	0x01, 0x35
	.zero		2


	//----- nvinfo : EIATTR_PARAM_CBANK
	.align		4
        /*000c*/ 	.byte	0x04, 0x0a
        /*000e*/ 	.short	(.L_2101 - .L_2100)
	.align		4
.L_2100:
        /*0010*/ 	.word	index@(.nv.constant0._ZN2at6native27unrolled_elementwise_kernelINS0_13BinaryFunctorIiiiZZZNS0_18rshift_kernel_cudaERNS_18TensorIteratorBaseEENKUlvE_clEvENKUlvE1_clEvEUliiE_EESt5arrayIPcLm3EELi4E23TrivialOffsetCalculatorILi2EjESC_ILi1EjENS0_6memory12LoadWithCastILi2EEENSF_13StoreWithCastILi1EEEEEviT_T0_T2_T3_T4_T5_)
        /*0014*/ 	.short	0x0160
        /*0016*/ 	.short	0x0038


	//----- nvinfo : EIATTR_CBANK_PARAM_SIZE
	.align		4
.L_2101:
        /*0018*/ 	.byte	0x03, 0x19
        /*001a*/ 	.short	0x0038


	//----- nvinfo : EIATTR_KPARAM_INFO
	.align		4
        /*001c*/ 	.byte	0x04, 0x17
        /*001e*/ 	.short	(.L_2103 - .L_2102)
.L_2102:
        /*0020*/ 	.word	0x00000000
        /*0024*/ 	.short	0x0006
        /*0026*/ 	.short	0x0030
        /*0028*/ 	.byte	0x00, 0xf0, 0x21, 0x00


	//----- nvinfo : EIATTR_KPARAM_INFO
	.align		4
.L_2103:
        /*002c*/ 	.byte	0x04, 0x17
        /*002e*/ 	.short	(.L_2105 - .L_2104)
.L_2104:
        /*0030*/ 	.word	0x00000000
        /*0034*/ 	.short	0x0005
        /*0036*/ 	.short	0x0024
        /*0038*/ 	.byte	0x00, 0xf0, 0x31, 0x00


	//----- nvinfo : EIATTR_KPARAM_INFO
	.align		4
.L_2105:
        /*003c*/ 	.byte	0x04, 0x17
        /*003e*/ 	.short	(.L_2107 - .L_2106)
.L_2106:
        /*0040*/ 	.word	0x00000000
        /*0044*/ 	.short	0x0004
        /*0046*/ 	.short	0x0021
        /*0048*/ 	.byte	0x00, 0xf0, 0x05, 0x00


	//----- nvinfo : EIATTR_KPARAM_INFO
	.align		4
.L_2107:
        /*004c*/ 	.byte	0x04, 0x17
        /*004e*/ 	.short	(.L_2109 - .L_2108)
.L_2108:
        /*0050*/ 	.word	0x00000000
        /*0054*/ 	.short	0x0003
        /*0056*/ 	.short	0x0020
        /*0058*/ 	.byte	0x00, 0xf0, 0x05, 0x00


	//----- nvinfo : EIATTR_KPARAM_INFO
	.align		4
.L_2109:
        /*005c*/ 	.byte	0x04, 0x17
        /*005e*/ 	.short	(.L_2111 - .L_2110)
.L_2110:
        /*0060*/ 	.word	0x00000000
        /*0064*/ 	.short	0x0002
        /*0066*/ 	.short	0x0008
        /*0068*/ 	.byte	0x00, 0xf0, 0x61, 0x00


	//----- nvinfo : EIATTR_KPARAM_INFO
	.align		4
.L_2111:
        /*006c*/ 	.byte	0x04, 0x17
        /*006e*/ 	.short	(.L_2113 - .L_2112)
.L_2112:
        /*0070*/ 	.word	0x00000000
        /*0074*/ 	.short	0x0001
        /*0076*/ 	.short	0x0004
        /*0078*/ 	.byte	0x00, 0xf0, 0x05, 0x00


	//----- nvinfo : EIATTR_KPARAM_INFO
	.align		4
.L_2113:
        /*007c*/ 	.byte	0x04, 0x17
        /*007e*/ 	.short	(.L_2115 - .L_2114)
.L_2114:
        /*0080*/ 	.word	0x00000000
        /*0084*/ 	.short	0x0000
        /*0086*/ 	.short	0x0000
        /*0088*/ 	.byte	0x00, 0xf0, 0x11, 0x00


	//----- nvinfo : EIATTR_MAXREG_COUNT
	.align		4
.L_2115:
        /*008c*/ 	.byte	0x03, 0x1b
        /*008e*/ 	.short	0x00ff


	//----- nvinfo : EIATTR_EXTERNS
	.align		4
        /*0090*/ 	.byte	0x04, 0x0f
        /*0092*/ 	.short	(.L_2117 - .L_2116)


	//   ....[0]....
	.align		4
.L_2116:
        /*0094*/ 	.word	index@(__assertfail)


	//----- nvinfo : EIATTR_MERCURY_ISA_VERSION
	.align		4
.L_2117:
        /*0098*/ 	.byte	0x03, 0x5f
        /*009a*/ 	.short	0x0000


	//----- nvinfo : EIATTR_SYSCALL_OFFSETS
	.align		4
        /*009c*/ 	.byte	0x04, 0x46
        /*009e*/ 	.short	(.L_2119 - .L_2118)


	//   ....[0]....
.L_2118:
        /*00a0*/ 	.word	0x00000ec0


	//   ....[1]....
        /*00a4*/ 	.word	0x00001ce0


	//   ....[2]....
        /*00a8*/ 	.word	0x00002b80


	//   ....[3]....
        /*00ac*/ 	.word	0x000039a0


	//   ....[4]....
        /*00b0*/ 	.word	0x00004840


	//   ....[5]....
        /*00b4*/ 	.word	0x00005660


	//   ....[6]....
        /*00b8*/ 	.word	0x000064f0


	//   ....[7]....
        /*00bc*/ 	.word	0x00007300


	//   ....[8]....
        /*00c0*/ 	.word	0x000082a0


	//   ....[9]....
        /*00c4*/ 	.word	0x000091a0


	//   ....[10]....
        /*00c8*/ 	.word	0x0000a080


	//   ....[11]....
        /*00cc*/ 	.word	0x0000af60


	//----- nvinfo : EIATTR_EXIT_INSTR_OFFSETS
	.align		4
.L_2119:
        /*00d0*/ 	.byte	0x04, 0x1c
        /*00d2*/ 	.short	(.L_2121 - .L_2120)


	//   ....[0]....
.L_2120:
        /*00d4*/ 	.word	0x0000a110


	//   ....[1]....
        /*00d8*/ 	.word	0x0000a220


	//   ....[2]....
        /*00dc*/ 	.word	0x0000a240


	//   ....[3]....
        /*00e0*/ 	.word	0x0000a2d0


	//   ....[4]....
        /*00e4*/ 	.word	0x0000a2f0


	//   ....[5]....
        /*00e8*/ 	.word	0x0000a310


	//   ....[6]....
        /*00ec*/ 	.word	0x0000a3a0


	//   ....[7]....
        /*00f0*/ 	.word	0x0000a3e0


	//   ....[8]....
        /*00f4*/ 	.word	0x0000a480


	//   ....[9]....
        /*00f8*/ 	.word	0x0000a4d0


	//   ....[10]....
        /*00fc*/ 	.word	0x0000a500


	//   ....[11]....
        /*0100*/ 	.word	0x0000a5c0


	//   ....[12]....
        /*0104*/ 	.word	0x0000a600


	//   ....[13]....
        /*0108*/ 	.word	0x0000a790


	//   ....[14]....
        /*010c*/ 	.word	0x0000a8f0


	//   ....[15]....
        /*0110*/ 	.word	0x0000a930


	//   ....[16]....
        /*0114*/ 	.word	0x0000a9d0


	//   ....[17]....
        /*0118*/ 	.word	0x0000ab50


	//   ....[18]....
        /*011c*/ 	.word	0x0000acd0


	//   ....[19]....
        /*0120*/ 	.word	0x0000ae30


	//   ....[20]....
        /*0124*/ 	.word	0x0000af70


	//   ....[21]....
        /*0128*/ 	.word	0x0000afa0


	//   ....[22]....
        /*012c*/ 	.word	0x0000afc0


	//----- nvinfo : EIATTR_MAX_THREADS
	.align		4
.L_2121:
        /*0130*/ 	.byte	0x04, 0x05
        /*0132*/ 	.short	(.L_2123 - .L_2122)
.L_2122:
        /*0134*/ 	.word	0x00000080
        /*0138*/ 	.word	0x00000001
        /*013c*/ 	.word	0x00000001


	//----- nvinfo : EIATTR_CRS_STACK_SIZE
	.align		4
.L_2123:
        /*0140*/ 	.byte	0x04, 0x1e
        /*0142*/ 	.short	(.L_2125 - .L_2124)
.L_2124:
        /*0144*/ 	.word	0x00000000
.L_2125:


//--------------------- .nv.info._ZN2at6native18elementwise_kernelILi128ELi2EZNS0_22gpu_kernel_impl_nocastINS0_13BinaryFunctorIiiiZZZNS0_18rshift_kernel_cudaERNS_18TensorIteratorBaseEENKUlvE_clEvENKUlvE1_clEvEUliiE_EEEEvS5_RKT_EUliE_EEviT1_ --------------------------
	.section	.nv.info._ZN2at6native18elementwise_kernelILi128ELi2EZNS0_22gpu_kernel_impl_nocastINS0_13BinaryFunctorIiiiZZZNS0_18rshift_kernel_cudaERNS_18TensorIteratorBaseEENKUlvE_clEvENKUlvE1_clEvEUliiE_EEEEvS5_RKT_EUliE_EEviT1_,"",@"SHT_CUDA_INFO"
	.sectionflags	@""
	.align	4


	//----- nvinfo : EIATTR_CUDA_API_VERSION
	.align		4
        /*0000*/ 	.byte	0x04, 0x37
        /*0002*/ 	.short	(.L_2127 - .L_2126)
.L_2126:
        /*0004*/ 	.word	0x00000082


	//----- nvinfo : EIATTR_SW2861232_WAR
	.align		4
.L_2127:
        /*0008*/ 	.byte	0x01, 0x35
	.zero		2


	//----- nvinfo : EIATTR_PARAM_CBANK
	.align		4
        /*000c*/ 	.byte	0x04, 0x0a
        /*000e*/ 	.short	(.L_2129 - .L_2128)
	.align		4
.L_2128:
        /*0010*/ 	.word	index@(.nv.constant0._ZN2at6native18elementwise_kernelILi128ELi2EZNS0_22gpu_kernel_impl_nocastINS0_13BinaryFunctorIiiiZZZNS0_18rshift_kernel_cudaERNS_18TensorIteratorBaseEENKUlvE_clEvENKUlvE1_clEvEUliiE_EEEEvS5_RKT_EUliE_EEviT1_)
        /*0014*/ 	.short	0x0160
        /*0016*/ 	.short	0x0290


	//----- nvinfo : EIATTR_CBANK_PARAM_SIZE
	.align		4
.L_2129:
        /*0018*/ 	.byte	0x03, 0x19
        /*001a*/ 	.short	0x0290


	//----- nvinfo : EIATTR_KPARAM_INFO
	.align		4
        /*001c*/ 	.byte	0x04, 0x17
        /*001e*/ 	.short	(.L_2131 - .L_2130)
.L_2130:
        /*0020*/ 	.word	0x00000000
        /*0024*/ 	.short	0x0001
        /*0026*/ 	.short	0x0008
        /*0028*/ 	.byte	0x00, 0xf0, 0x21, 0x0a


	//----- nvinfo : EIATTR_KPARAM_INFO
	.align		4
.L_2131:
        /*002c*/ 	.byte	0x04, 0x17
        /*002e*/ 	.short	(.L_2133 - .L_2132)
.L_2132:
        /*0030*/ 	.word	0x00000000
        /*0034*/ 	.short	0x0000
        /*0036*/ 	.short	0x0000
        /*0038*/ 	.byte	0x00, 0xf0, 0x11, 0x00


	//----- nvinfo : EIATTR_MAXREG_COUNT
	.align		4
.L_2133:
        /*003c*/ 	.byte	0x03, 0x1b
        /*003e*/ 	.short	0x0080


	//----- nvinfo : EIATTR_MERCURY_ISA_VERSION
	.align		4
        /*0040*/ 	.byte	0x03, 0x5f
        /*0042*/ 	.short	0x0000


	//----- nvinfo : EIATTR_EXIT_INSTR_OFFSETS
	.align		4
        /*0044*/ 	.byte	0x04, 0x1c
        /*0046*/ 	.short	(.L_2135 - .L_2134)


	//   ....[0]....
.L_2134:
        /*0048*/ 	.word	0x00001140


	//   ....[1]....
        /*004c*/ 	.word	0x000021d0


	//----- nvinfo : EIATTR_MAX_THREADS
	.align		4
.L_2135:
        /*0050*/ 	.byte	0x04, 0x05
        /*0052*/ 	.short	(.L_2137 - .L_2136)
.L_2136:
        /*0054*/ 	.word	0x00000080
        /*0058*/ 	.word	0x00000001
        /*005c*/ 	.word	0x00000001


	//----- nvinfo : EIATTR_CRS_STACK_SIZE
	.align		4
.L_2137:
        /*0060*/ 	.byte	0x04, 0x1e
        /*0062*/ 	.short	(.L_2139 - .L_2138)
.L_2138:
        /*0064*/ 	.word	0x00000000
.L_2139:


//--------------------- .nv.info._ZN2at6native27unrolled_elementwise_kernelINS0_13BinaryFunctorIiiiZZZNS0_18rshift_kernel_cudaERNS_18TensorIteratorBaseEENKUlvE_clEvENKUlvE1_clEvEUliiE_EESt5arrayIPcLm3EELi4E23TrivialOffsetCalculatorILi2EjESC_ILi1EjENS0_6memory15LoadWithoutCastENSF_16StoreWithoutCastEEEviT_T0_T2_T3_T4_T5_ --------------------------
	.section	.nv.info._ZN2at6native27unrolled_elementwise_kernelINS0_13BinaryFunctorIiiiZZZNS0_18rshift_kernel_cudaERNS_18TensorIteratorBaseEENKUlvE_clEvENKUlvE1_clEvEUliiE_EESt5arrayIPcLm3EELi4E23TrivialOffsetCalculatorILi2EjESC_ILi1EjENS0_6memory15LoadWithoutCastENSF_16StoreWithoutCastEEEviT_T0_T2_T3_T4_T5_,"",@"SHT_CUDA_INFO"
	.sectionflags	@""
	.align	4


	//----- nvinfo : EIATTR_CUDA_API_VERSION
	.align		4
        /*0000*/ 	.byte	0x04, 0x37
        /*0002*/ 	.short	(.L_2141 - .L_2140)
.L_2140:
        /*0004*/ 	.word	0x00000082


	//----- nvinfo : EIATTR_SW2861232_WAR
	.align		4
.L_2141:
        /*0008*/ 	.byte	0x01, 0x35
	.zero		2


	//----- nvinfo : EIATTR_PARAM_CBANK
	.align		4
        /*000c*/ 	.byte	0x04, 0x0a
        /*000e*/ 	.short	(.L_2143 - .L_2142)
	.align		4
.L_2142:
        /*0010*/ 	.word	index@(.nv.constant0._ZN2at6native27unrolled_elementwise_kernelINS0_13BinaryFunctorIiiiZZZNS0_18rshift_kernel_cudaERNS_18TensorIteratorBaseEENKUlvE_clEvENKUlvE1_clEvEUliiE_EESt5arrayIPcLm3EELi4E23TrivialOffsetCalculatorILi2EjESC_ILi1EjENS0_6memory15LoadWithoutCastENSF_16StoreWithoutCastEEEviT_T0_T2_T3_T4_T5_)
        /*0014*/ 	.short	0x0160
        /*0016*/ 	.short	0x0024


	//----- nvinfo : EIATTR_CBANK_PARAM_SIZE
	.align		4
.L_2143:
        /*0018*/ 	.byte	0x03, 0x19
        /*001a*/ 	.short	0x0024


	//----- nvinfo : EIATTR_KPARAM_INFO
	.align		4
        /*001c*/ 	.byte	0x04, 0x17
        /*001e*/ 	.short	(.L_2145 - .L_2144)
.L_2144:
        /*0020*/ 	.word	0x00000000
        /*0024*/ 	.short	0x0006
        /*0026*/ 	.short	0x0023
        /*0028*/ 	.byte	0x00, 0xf0, 0x05, 0x00


	//----- nvinfo : EIATTR_KPARAM_INFO
	.align		4
.L_2145:
        /*002c*/ 	.byte	0x04, 0x17
        /*002e*/ 	.short	(.L_2147 - .L_2146)
.L_2146:
        /*0030*/ 	.word	0x00000000
        /*0034*/ 	.short	0x0005
        /*0036*/ 	.short	0x0022
        /*0038*/ 	.byte	0x00, 0xf0, 0x05, 0x00


	//----- nvinfo : EIATTR_KPARAM_INFO
	.align		4
.L_2147:
        /*003c*/ 	.byte	0x04, 0x17
        /*003e*/ 	.short	(.L_2149 - .L_2148)
.L_2148:
        /*0040*/ 	.word	0x00000000
        /*0044*/ 	.short	0x0004
        /*0046*/ 	.short	0x0021
        /*0048*/ 	.byte	0x00, 0xf0, 0x05, 0x00


	//----- nvinfo : EIATTR_KPARAM_INFO
	.align		4
.L_2149:
        /*004c*/ 	.byte	0x04, 0x17
        /*004e*/ 	.short	(.L_2151 - .L_2150)
.L_2150:
        /*0050*/ 	.word	0x00000000
        /*0054*/ 	.short	0x0003
        /*0056*/ 	.short	0x0020
        /*0058*/ 	.byte	0x00, 0xf0, 0x05, 0x00


	//----- nvinfo : EIATTR_KPARAM_INFO
	.align		4
.L_2151:
        /*005c*/ 	.byte	0x04, 0x17
        /*005e*/ 	.short	(.L_2153 - .L_2152)
.L_2152:
        /*0060*/ 	.word	0x00000000
        /*0064*/ 	.short	0x0002
        /*0066*/ 	.short	0x0008
        /*0068*/ 	.byte	0x00, 0xf0, 0x61, 0x00


	//----- nvinfo : EIATTR_KPARAM_INFO
	.align		4
.L_2153:
        /*006c*/ 	.byte	0x04, 0x17
        /*006e*/ 	.short	(.L_2155 - .L_2154)
.L_2154:
        /*0070*/ 	.word	0x00000000
        /*0074*/ 	.short	0x0001
        /*0076*/ 	.short	0x0004
        /*0078*/ 	.byte	0x00, 0xf0, 0x05, 0x00


	//----- nvinfo : EIATTR_KPARAM_INFO
	.align		4
.L_2155:
        /*007c*/ 	.byte	0x04, 0x17
        /*007e*/ 	.short	(.L_2157 - .L_2156)
.L_2156:
        /*0080*/ 	.word	0x00000000
        /*0084*/ 	.short	0x0000
        /*0086*/ 	.short	0x0000
        /*0088*/ 	.byte	0x00, 0xf0, 0x11, 0x00


	//----- nvinfo : EIATTR_MAXREG_COUNT
	.align		4
.L_2157:
        /*008c*/ 	.byte	0x03, 0x1b
        /*008e*/ 	.short	0x00ff


	//----- nvinfo : EIATTR_MERCURY_ISA_VERSION
	.align		4
        /*0090*/ 	.byte	0x03, 0x5f
        /*0092*/ 	.short	0x0000


	//----- nvinfo : EIATTR_EXIT_INSTR_OFFSETS
	.align		4
        /*0094*/ 	.byte	0x04, 0x1c
        /*0096*/ 	.short	(.L_2159 - .L_2158)


	//   ....[0]....
.L_2158:
        /*0098*/ 	.word	0x00000470


	//   ....[1]....
        /*009c*/ 	.word	0x000004d0


	//----- nvinfo : EIATTR_MAX_THREADS
	.align		4
.L_2159:
        /*00a0*/ 	.byte	0x04, 0x05
        /*00a2*/ 	.short	(.L_2161 - .L_2160)
.L_2160:
        /*00a4*/ 	.word	0x00000080
        /*00a8*/ 	.word	0x00000001
        /*00ac*/ 	.word	0x00000001


	//----- nvinfo : EIATTR_CRS_STACK_SIZE
	.align		4
.L_2161:
        /*00b0*/ 	.byte	0x04, 0x1e
        /*00b2*/ 	.short	(.L_2163 - .L_2162)
.L_2162:
        /*00b4*/ 	.word	0x00000000
.L_2163:


//--------------------- .nv.info._ZN2at6native29vectorized_elementwise_kernelILi2ENS0_13BinaryFunctorIiiiZZZNS0_18rshift_kernel_cudaERNS_18TensorIteratorBaseEENKUlvE_clEvENKUlvE1_clEvEUliiE_EESt5arrayIPcLm3EEEEviT0_T1_ --------------------------
	.section	.nv.info._ZN2at6native29vectorized_elementwise_kernelILi2ENS0_13BinaryFunctorIiiiZZZNS0_18rshift_kernel_cudaERNS_18TensorIteratorBaseEENKUlvE_clEvENKUlvE1_clEvEUliiE_EESt5arrayIPcLm3EEEEviT0_T1_,"",@"SHT_CUDA_INFO"
	.sectionflags	@""
	.align	4


	//----- nvinfo : EIATTR_CUDA_API_VERSION
	.align		4
        /*0000*/ 	.byte	0x04, 0x37
        /*0002*/ 	.short	(.L_2165 - .L_2164)
.L_2164:
        /*0004*/ 	.word	0x00000082


	//----- nvinfo : EIATTR_SW2861232_WAR
	.align		4
.L_2165:
        /*0008*/ 	.byte	0x01, 0x35
	.zero		2


	//----- nvinfo : EIATTR_PARAM_CBANK
	.align		4
        /*000c*/ 	.byte	0x04, 0x0a
        /*000e*/ 	.short	(.L_2167 - .L_2166)
	.align		4
.L_2166:
        /*0010*/ 	.word	index@(.nv.constant0._ZN2at6native29vectorized_elementwise_kernelILi2ENS0_13BinaryFunctorIiiiZZZNS0_18rshift_kernel_cudaERNS_18TensorIteratorBaseEENKUlvE_clEvENKUlvE1_clEvEUliiE_EESt5arrayIPcLm3EEEEviT0_T1_)
        /*0014*/ 	.short	0x0160
        /*0016*/ 	.short	0x0020


	//----- nvinfo : EIATTR_CBANK_PARAM_SIZE
	.align		4
.L_2167:
        /*0018*/ 	.byte	0x03, 0x19
        /*001a*/ 	.short	0x0020


	//----- nvinfo : EIATTR_KPARAM_INFO
	.align		4
        /*001c*/ 	.byte	0x04, 0x17
        /*001e*/ 	.short	(.L_2169 - .L_2168)
.L_2168:
        /*0020*/ 	.word	0x00000000
        /*0024*/ 	.short	0x0002
        /*0026*/ 	.short	0x0008
        /*0028*/ 	.byte	0x00, 0xf0, 0x61, 0x00


	//----- nvinfo : EIATTR_KPARAM_INFO
	.align		4
.L_2169:
        /*002c*/ 	.byte	0x04, 0x17
        /*002e*/ 	.short	(.L_2171 - .L_2170)
.L_2170:
        /*0030*/ 	.word	0x00000000
        /*0034*/ 	.short	0x0001
        /*0036*/ 	.short	0x0004
        /*0038*/ 	.byte	0x00, 0xf0, 0x05, 0x00


	//----- nvinfo : EIATTR_KPARAM_INFO
	.align		4
.L_2171:
        /*003c*/ 	.byte	0x04, 0x17
        /*003e*/ 	.short	(.L_2173 - .L_2172)
.L_2172:
        /*0040*/ 	.word	0x00000000
        /*0044*/ 	.short	0x0000
        /*0046*/ 	.short	0x0000
        /*0048*/ 	.byte	0x00, 0xf0, 0x11, 0x00


	//----- nvinfo : EIATTR_MAXREG_COUNT
	.align		4
.L_2173:
        /*004c*/ 	.byte	0x03, 0x1b
        /*004e*/ 	.short	0x00ff


	//----- nvinfo : EIATTR_MERCURY_ISA_VERSION
	.align		4
        /*0050*/ 	.byte	0x03, 0x5f
        /*0052*/ 	.short	0x0000


	//----- nvinfo : EIATTR_EXIT_INSTR_OFFSETS
	.align		4
        /*0054*/ 	.byte	0x04, 0x1c
        /*0056*/ 	.short	(.L_2175 - .L_2174)


	//   ....[0]....
.L_2174:
        /*0058*/ 	.word	0x000002b0


	//   ....[1]....
        /*005c*/ 	.word	0x00000be0


	//   ....[2]....
        /*0060*/ 	.word	0x00000c30


	//----- nvinfo : EIATTR_MAX_THREADS
	.align		4
.L_2175:
        /*0064*/ 	.byte	0x04, 0x05
        /*0066*/ 	.short	(.L_2177 - .L_2176)
.L_2176:
        /*0068*/ 	.word	0x00000080
        /*006c*/ 	.word	0x00000001
        /*0070*/ 	.word	0x00000001


	//----- nvinfo : EIATTR_CRS_STACK_SIZE
	.align		4
.L_2177:
        /*0074*/ 	.byte	0x04, 0x1e
        /*0076*/ 	.short	(.L_2179 - .L_2178)
.L_2178:
        /*0078*/ 	.word	0x00000000
.L_2179:


//--------------------- .nv.info._ZN2at6native29vectorized_elementwise_kernelILi4ENS0_13BinaryFunctorIiiiZZZNS0_18rshift_kernel_cudaERNS_18TensorIteratorBaseEENKUlvE_clEvENKUlvE1_clEvEUliiE_EESt5arrayIPcLm3EEEEviT0_T1_ --------------------------
	.section	.nv.info._ZN2at6native29vectorized_elementwise_kernelILi4ENS0_13BinaryFunctorIiiiZZZNS0_18rshift_kernel_cudaERNS_18TensorIteratorBaseEENKUlvE_clEvENKUlvE1_clEvEUliiE_EESt5arrayIPcLm3EEEEviT0_T1_,"",@"SHT_CUDA_INFO"
	.sectionflags	@""
	.align	4


	//----- nvinfo : EIATTR_CUDA_API_VERSION
	.align		4
        /*0000*/ 	.byte	0x04, 0x37
        /*0002*/ 	.short	(.L_2181 - .L_2180)
.L_2180:
        /*0004*/ 	.word	0x00000082


	//----- nvinfo : EIATTR_SW2861232_WAR
	.align		4
.L_2181:
        /*0008*/ 	.byte	0x01, 0x35
	.zero		2


	//----- nvinfo : EIATTR_PARAM_CBANK
	.align		4
        /*000c*/ 	.byte	0x04, 0x0a
        /*000e*/ 	.short	(.L_2183 - .L_2182)
	.align		4
.L_2182:
        /*0010*/ 	.word	index@(.nv.constant0._ZN2at6native29vectorized_elementwise_kernelILi4ENS0_13BinaryFunctorIiiiZZZNS0_18rshift_kernel_cudaERNS_18TensorIteratorBaseEENKUlvE_clEvENKUlvE1_clEvEUliiE_EESt5arrayIPcLm3EEEEviT0_T1_)
        /*0014*/ 	.short	0x0160
        /*0016*/ 	.short	0x0020


	//----- nvinfo : EIATTR_CBANK_PARAM_SIZE
	.align		4
.L_2183:
        /*0018*/ 	.byte	0x03, 0x19
        /*001a*/ 	.short	0x0020


	//----- nvinfo : EIATTR_KPARAM_INFO
	.align		4
        /*001c*/ 	.byte	0x04, 0x17
        /*001e*/ 	.short	(.L_2185 - .L_2184)
.L_2184:
        /*0020*/ 	.word	0x00000000
        /*0024*/ 	.short	0x0002
        /*0026*/ 	.short	0x0008
        /*0028*/ 	.byte	0x00, 0xf0, 0x61, 0x00


	//----- nvinfo : EIATTR_KPARAM_INFO
	.align		4
.L_2185:
        /*002c*/ 	.byte	0x04, 0x17
        /*002e*/ 	.short	(.L_2187 - .L_2186)
.L_2186:
        /*0030*/ 	.word	0x00000000
        /*0034*/ 	.short	0x0001
        /*0036*/ 	.short	0x0004
        /*0038*/ 	.byte	0x00, 0xf0, 0x05, 0x00


	//----- nvinfo : EIATTR_KPARAM_INFO
	.align		4
.L_2187:
        /*003c*/ 	.byte	0x04, 0x17
        /*003e*/ 	.short	(.L_2189 - .L_2188)
.L_2188:
        /*0040*/ 	.word	0x00000000
        /*0044*/ 	.short	0x0000
        /*0046*/ 	.short	0x0000
        /*0048*/ 	.byte	0x00, 0xf0, 0x11, 0x00


	//----- nvinfo : EIATTR_MAXREG_COUNT
	.align		4
.L_2189:
        /*004c*/ 	.byte	0x03, 0x1b
        /*004e*/ 	.short	0x00ff


	//----- nvinfo : EIATTR_MERCURY_ISA_VERSION
	.align		4
        /*0050*/ 	.byte	0x03, 0x5f
        /*0052*/ 	.short	0x0000


	//----- nvinfo : EIATTR_EXIT_INSTR_OFFSETS
	.align		4
        /*0054*/ 	.byte	0x04, 0x1c
        /*0056*/ 	.short	(.L_2191 - .L_2190)


	//   ....[0]....
.L_2190:
        /*0058*/ 	.word	0x00000250


	//   ....[1]....
        /*005c*/ 	.word	0x00000b80


	//   ....[2]....
        /*0060*/ 	.word	0x00000bd0


	//----- nvinfo : EIATTR_MAX_THREADS
	.align		4
.L_2191:
        /*0064*/ 	.byte	0x04, 0x05
        /*0066*/ 	.short	(.L_2193 - .L_2192)
.L_2192:
        /*0068*/ 	.word	0x00000080
        /*006c*/ 	.word	0x00000001
        /*0070*/ 	.word	0x00000001


	//----- nvinfo : EIATTR_CRS_STACK_SIZE
	.align		4
.L_2193:
        /*0074*/ 	.byte	0x04, 0x1e
        /*0076*/ 	.short	(.L_2195 - .L_2194)
.L_2194:
        /*0078*/ 	.word	0x00000000
.L_2195:


//--------------------- .nv.info._ZN2at6native29vectorized_elementwise_kernelILi8ENS0_13BinaryFunctorIiiiZZZNS0_18rshift_kernel_cudaERNS_18TensorIteratorBaseEENKUlvE_clEvENKUlvE1_clEvEUliiE_EESt5arrayIPcLm3EEEEviT0_T1_ --------------------------
	.section	.nv.info._ZN2at6native29vectorized_elementwise_kernelILi8ENS0_13BinaryFunctorIiiiZZZNS0_18rshift_kernel_cudaERNS_18TensorIteratorBaseEENKUlvE_clEvENKUlvE1_clEvEUliiE_EESt5arrayIPcLm3EEEEviT0_T1_,"",@"SHT_CUDA_INFO"
	.sectionflags	@""
	.align	4


	//----- nvinfo : EIATTR_CUDA_API_VERSION
	.align		4
        /*0000*/ 	.byte	0x04, 0x37
        /*0002*/ 	.short	(.L_2197 - .L_2196)
.L_2196:
        /*0004*/ 	.word	0x00000082


	//----- nvinfo : EIATTR_SW2861232_WAR
	.align		4
.L_2197:
        /*0008*/ 	.byte	0x01, 0x35
	.zero		2


	//----- nvinfo : EIATTR_PARAM_CBANK
	.align		4
        /*000c*/ 	.byte	0x04, 0x0a
        /*000e*/ 	.short	(.L_2199 - .L_2198)
	.align		4
.L_2198:
        /*0010*/ 	.word	index@(.nv.constant0._ZN2at6native29vectorized_elementwise_kernelILi8ENS0_13BinaryFunctorIiiiZZZNS0_18rshift_kernel_cudaERNS_18TensorIteratorBaseEENKUlvE_clEvENKUlvE1_clEvEUliiE_EESt5arrayIPcLm3EEEEviT0_T1_)
        /*0014*/ 	.short	0x0160
        /*0016*/ 	.short	0x0020


	//----- nvinfo : EIATTR_CBANK_PARAM_SIZE
	.align		4
.L_2199:
        /*0018*/ 	.byte	0x03, 0x19
        /*001a*/ 	.short	0x0020


	//----- nvinfo : EIATTR_KPARAM_INFO
	.align		4
        /*001c*/ 	.byte	0x04, 0x17
        /*001e*/ 	.short	(.L_2201 - .L_2200)
.L_2200:
        /*0020*/ 	.word	0x00000000
        /*0024*/ 	.short	0x0002
        /*0026*/ 	.short	0x0008
        /*0028*/ 	.byte	0x00, 0xf0, 0x61, 0x00


	//----- nvinfo : EIATTR_KPARAM_INFO
	.align		4
.L_2201:
        /*002c*/ 	.byte	0x04, 0x17
        /*002e*/ 	.short	(.L_2203 - .L_2202)
.L_2202:
        /*0030*/ 	.word	0x00000000
        /*0034*/ 	.short	0x0001
        /*0036*/ 	.short	0x0004
        /*0038*/ 	.byte	0x00, 0xf0, 0x05, 0x00


	//----- nvinfo : EIATTR_KPARAM_INFO
	.align		4
.L_2203:
        /*003c*/ 	.byte	0x04, 0x17
        /*003e*/ 	.short	(.L_2205 - .L_2204)
.L_2204:
        /*0040*/ 	.word	0x00000000
        /*0044*/ 	.short	0x0000
        /*0046*/ 	.short	0x0000
        /*0048*/ 	.byte	0x00, 0xf0, 0x11, 0x00


	//----- nvinfo : EIATTR_MAXREG_COUNT
	.align		4
.L_2205:
        /*004c*/ 	.byte	0x03, 0x1b
        /*004e*/ 	.short	0x00ff


	//----- nvinfo : EIATTR_MERCURY_ISA_VERSION
	.align		4
        /*0050*/ 	.byte	0x03, 0x5f
        /*0052*/ 	.short	0x0000


	//----- nvinfo : EIATTR_EXIT_INSTR_OFFSETS
	.align		4
        /*0054*/ 	.byte	0x04, 0x1c
        /*0056*/ 	.short	(.L_2207 - .L_2206)


	//   ....[0]....
.L_2206:
        /*0058*/ 	.word	0x00000010


	//----- nvinfo : EIATTR_MAX_THREADS
	.align		4
.L_2207:
        /*005c*/ 	.byte	0x04, 0x05
        /*005e*/ 	.short	(.L_2209 - .L_2208)
.L_2208:
        /*0060*/ 	.word	0x00000080
        /*0064*/ 	.word	0x00000001
        /*0068*/ 	.word	0x00000001
.L_2209:


//--------------------- .nv.info._ZN2at6native18elementwise_kernelILi128ELi4EZNS0_15gpu_kernel_implINS0_13BUnaryFunctorIiiiZZZNS0_18rshift_kernel_cudaERNS_18TensorIteratorBaseEENKUlvE_clEvENKUlvE1_clEvEUliiE_EEEEvS5_RKT_EUliE_EEviT1_ --------------------------
	.section	.nv.info._ZN2at6native18elementwise_kernelILi128ELi4EZNS0_15gpu_kernel_implINS0_13BUnaryFunctorIiiiZZZNS0_18rshift_kernel_cudaERNS_18TensorIteratorBaseEENKUlvE_clEvENKUlvE1_clEvEUliiE_EEEEvS5_RKT_EUliE_EEviT1_,"",@"SHT_CUDA_INFO"
	.sectionflags	@""
	.align	4


	//----- nvinfo : EIATTR_CUDA_API_VERSION
	.align		4
        /*0000*/ 	.byte	0x04, 0x37
        /*0002*/ 	.short	(.L_2211 - .L_2210)
.L_2210:
        /*0004*/ 	.word	0x00000082


	//----- nvinfo : EIATTR_SW2861232_WAR
	.align		4
.L_2211:
        /*0008*/ 	.byte	0x01, 0x35
	.zero		2


	//----- nvinfo : EIATTR_PARAM_CBANK
	.align		4
        /*000c*/ 	.byte	0x04, 0x0a
        /*000e*/ 	.short	(.L_2213 - .L_2212)
	.align		4
.L_2212:
        /*0010*/ 	.word	index@(.nv.constant0._ZN2at6native18elementwise_kernelILi128ELi4EZNS0_15gpu_kernel_implINS0_13BUnaryFunctorIiiiZZZNS0_18rshift_kernel_cudaERNS_18TensorIteratorBaseEENKUlvE_clEvENKUlvE1_clEvEUliiE_EEEEvS5_RKT_EUliE_EEviT1_)
        /*0014*/ 	.short	0x0160
        /*0016*/ 	.short	0x0228


	//----- nvinfo : EIATTR_CBANK_PARAM_SIZE
	.align		4
.L_2213:
        /*0018*/ 	.byte	0x03, 0x19
        /*001a*/ 	.short	0x0228


	//----- nvinfo : EIATTR_KPARAM_INFO
	.align		4
        /*001c*/ 	.byte	0x04, 0x17
        /*001e*/ 	.short	(.L_2215 - .L_2214)
.L_2214:
        /*0020*/ 	.word	0x00000000
        /*0024*/ 	.short	0x0001
        /*0026*/ 	.short	0x0008
        /*0028*/ 	.byte	0x00, 0xf0, 0x81, 0x08


	//----- nvinfo : EIATTR_KPARAM_INFO
	.align		4
.L_2215:
        /*002c*/ 	.byte	0x04, 0x17
        /*002e*/ 	.short	(.L_2217 - .L_2216)
.L_2216:
        /*0030*/ 	.word	0x00000000
        /*0034*/ 	.short	0x0000
        /*0036*/ 	.short	0x0000
        /*0038*/ 	.byte	0x00, 0xf0, 0x11, 0x00


	//----- nvinfo : EIATTR_MAXREG_COUNT
	.align		4
.L_2217:
        /*003c*/ 	.byte	0x03, 0x1b
        /*003e*/ 	.short	0x0080


	//----- nvinfo : EIATTR_EXTERNS
	.align		4
        /*0040*/ 	.byte	0x04, 0x0f
        /*0042*/ 	.short	(.L_2219 - .L_2218)


	//   ....[0]....
	.align		4
.L_2218:
        /*0044*/ 	.word	index@(__assertfail)


	//----- nvinfo : EIATTR_MERCURY_ISA_VERSION
	.align		4
.L_2219:
        /*0048*/ 	.byte	0x03, 0x5f
        /*004a*/ 	.short	0x0000


	//----- nvinfo : EIATTR_SYSCALL_OFFSETS
	.align		4
        /*004c*/ 	.byte	0x04, 0x46
        /*004e*/ 	.short	(.L_2221 - .L_2220)


	//   ....[0]....
.L_2220:
        /*0050*/ 	.word	0x00001cc0


	//   ....[1]....
        /*0054*/ 	.word	0x00002b60


	//   ....[2]....
        /*0058*/ 	.word	0x00004850


	//   ....[3]....
        /*005c*/ 	.word	0x000056f0


	//   ....[4]....
        /*0060*/ 	.word	0x000073b0


	//   ....[5]....
        /*0064*/ 	.word	0x00008250


	//   ....[6]....
        /*0068*/ 	.word	0x00009f20


	//   ....[7]....
        /*006c*/ 	.word	0x0000adc0


	//----- nvinfo : EIATTR_EXIT_INSTR_OFFSETS
	.align		4
.L_2221:
        /*0070*/ 	.byte	0x04, 0x1c
        /*0072*/ 	.short	(.L_2223 - .L_2222)


	//   ....[0]....
.L_2222:
        /*0074*/ 	.word	0x000082e0


	//   ....[1]....
        /*0078*/ 	.word	0x0000a080


	//   ....[2]....
        /*007c*/ 	.word	0x0000a0a0


	//   ....[3]....
        /*0080*/ 	.word	0x0000a130


	//   ....[4]....
        /*0084*/ 	.word	0x0000a150


	//   ....[5]....
        /*0088*/ 	.word	0x0000a170


	//   ....[6]....
        /*008c*/ 	.word	0x0000a200


	//   ....[7]....
        /*0090*/ 	.word	0x0000a240


	//   ....[8]....
        /*0094*/ 	.word	0x0000a2e0


	//   ....[9]....
        /*0098*/ 	.word	0x0000a330


	//   ....[10]....
        /*009c*/ 	.word	0x0000a360


	//   ....[11]....
        /*00a0*/ 	.word	0x0000a420


	//   ....[12]....
        /*00a4*/ 	.word	0x0000a460


	//   ....[13]....
        /*00a8*/ 	.word	0x0000a5f0


	//   ....[14]....
        /*00ac*/ 	.word	0x0000a750


	//   ....[15]....
        /*00b0*/ 	.word	0x0000a790


	//   ....[16]....
        /*00b4*/ 	.word	0x0000a830


	//   ....[17]....
        /*00b8*/ 	.word	0x0000a9b0


	//   ....[18]....
        /*00bc*/ 	.word	0x0000ab30


	//   ....[19]....
        /*00c0*/ 	.word	0x0000ac90


	//   ....[20]....
        /*00c4*/ 	.word	0x0000add0


	//   ....[21]....
        /*00c8*/ 	.word	0x0000ae00


	//   ....[22]....
        /*00cc*/ 	.word	0x0000ae20


	//----- nvinfo : EIATTR_MAX_THREADS
	.align		4
.L_2223:
        /*00d0*/ 	.byte	0x04, 0x05
        /*00d2*/ 	.short	(.L_2225 - .L_2224)
.L_2224:
        /*00d4*/ 	.word	0x00000080
        /*00d8*/ 	.word	0x00000001
        /*00dc*/ 	.word	0x00000001


	//----- nvinfo : EIATTR_CRS_STACK_SIZE
	.align		4
.L_2225:
        /*00e0*/ 	.byte	0x04, 0x1e
        /*00e2*/ 	.short	(.L_2227 - .L_2226)
.L_2226:
        /*00e4*/ 	.word	0x00000000
.L_2227:


//--------------------- .nv.info._ZN2at6native27unrolled_elementwise_kernelINS0_13BUnaryFunctorIiiiZZZNS0_18rshift_kernel_cudaERNS_18TensorIteratorBaseEENKUlvE_clEvENKUlvE1_clEvEUliiE_EESt5arrayIPcLm2EELi4E23TrivialOffsetCalculatorILi1EjESD_NS0_6memory12LoadWithCastILi1EEENSE_13StoreWithCastILi1EEEEEviT_T0_T2_T3_T4_T5_ --------------------------
	.section	.nv.info._ZN2at6native27unrolled_elementwise_kernelINS0_13BUnaryFunctorIiiiZZZNS0_18rshift_kernel_cudaERNS_18TensorIteratorBaseEENKUlvE_clEvENKUlvE1_clEvEUliiE_EESt5arrayIPcLm2EELi4E23TrivialOffsetCalculatorILi1EjESD_NS0_6memory12LoadWithCastILi1EEENSE_13StoreWithCastILi1EEEEEviT_T0_T2_T3_T4_T5_,"",@"SHT_CUDA_INFO"
	.sectionflags	@""
	.align	4


	//----- nvinfo : EIATTR_CUDA_API_VERSION
	.align		4
        /*0000*/ 	.byte	0x04, 0x37
        /*0002*/ 	.short	(.L_2229 - .L_2228)
.L_2228:
        /*0004*/ 	.word	0x00000082


	//----- nvinfo : EIATTR_SW2861232_WAR
	.align		4
.L_2229:
        /*0008*/ 	.byte	0x01, 0x35
	.zero		2


	//----- nvinfo : EIATTR_PARAM_CBANK
	.align		4
        /*000c*/ 	.byte	0x04, 0x0a
        /*000e*/ 	.short	(.L_2231 - .L_2230)
	.align		4
.L_2230:
        /*0010*/ 	.word	index@(.nv.constant0._ZN2at6native27unrolled_elementwise_kernelINS0_13BUnaryFunctorIiiiZZZNS0_18rshift_kernel_cudaERNS_18TensorIteratorBaseEENKUlvE_clEvENKUlvE1_clEvEUliiE_EESt5arrayIPcLm2EELi4E23TrivialOffsetCalculatorILi1EjESD_NS0_6memory12LoadWithCastILi1EEENSE_13StoreWithCastILi1EEEEEviT_T0_T2_T3_T4_T5_)
        /*0014*/ 	.short	0x0160
        /*0016*/ 	.short	0x0034


	//----- nvinfo : EIATTR_CBANK_PARAM_SIZE
	.align		4
.L_2231:
        /*0018*/ 	.byte	0x03, 0x19
        /*001a*/ 	.short	0x0034


	//----- nvinfo : EIATTR_KPARAM_INFO
	.align		4
        /*001c*/ 	.byte	0x04, 0x17
        /*001e*/ 	.short	(.L_2233 - .L_2232)
.L_2232:
        /*0020*/ 	.word	0x00000000
        /*0024*/ 	.short	0x0006
        /*0026*/ 	.short	0x002c
        /*0028*/ 	.byte	0x00, 0xf0, 0x21, 0x00


	//----- nvinfo : EIATTR_KPARAM_INFO
	.align		4
.L_2233:
        /*002c*/ 	.byte	0x04, 0x17
        /*002e*/ 	.short	(.L_2235 - .L_2234)
.L_2234:
        /*0030*/ 	.word	0x00000000
        /*0034*/ 	.short	0x0005
        /*0036*/ 	.short	0x0024
        /*0038*/ 	.byte	0x00, 0xf0, 0x21, 0x00


	//----- nvinfo : EIATTR_KPARAM_INFO
	.align		4
.L_2235:
        /*003c*/ 	.byte	0x04, 0x17
        /*003e*/ 	.short	(.L_2237 - .L_2236)
.L_2236:
        /*0040*/ 	.word	0x00000000
        /*0044*/ 	.short	0x0004
        /*0046*/ 	.short	0x0021
        /*0048*/ 	.byte	0x00, 0xf0, 0x05, 0x00


	//----- nvinfo : EIATTR_KPARAM_INFO
	.align		4
.L_2237:
        /*004c*/ 	.byte	0x04, 0x17
        /*004e*/ 	.short	(.L_2239 - .L_2238)
.L_2238:
        /*0050*/ 	.word	0x00000000
        /*0054*/ 	.short	0x0003
        /*0056*/ 	.short	0x0020
        /*0058*/ 	.byte	0x00, 0xf0, 0x05, 0x00


	//----- nvinfo : EIATTR_KPARAM_INFO
	.align		4
.L_2239:
        /*005c*/ 	.byte	0x04, 0x17
        /*005e*/ 	.short	(.L_2241 - .L_2240)
.L_2240:
        /*0060*/ 	.word	0x00000000
        /*0064*/ 	.short	0x0002
        /*0066*/ 	.short	0x0010
        /*0068*/ 	.byte	0x00, 0xf0, 0x41, 0x00


	//----- nvinfo : EIATTR_KPARAM_INFO
	.align		4
.L_2241:
        /*006c*/ 	.byte	0x04, 0x17
        /*006e*/ 	.short	(.L_2243 - .L_2242)
.L_2242:
        /*0070*/ 	.word	0x00000000
        /*0074*/ 	.short	0x0001
        /*0076*/ 	.short	0x0004
        /*0078*/ 	.byte	0x00, 0xf0, 0x21, 0x00


	//----- nvinfo : EIATTR_KPARAM_INFO
	.align		4
.L_2243:
        /*007c*/ 	.byte	0x04, 0x17
        /*007e*/ 	.short	(.L_2245 - .L_2244)
.L_2244:
        /*0080*/ 	.word	0x00000000
        /*0084*/ 	.short	0x0000
        /*0086*/ 	.short	0x0000
        /*0088*/ 	.byte	0x00, 0xf0, 0x11, 0x00


	//----- nvinfo : EIATTR_MAXREG_COUNT
	.align		4
.L_2245:
        /*008c*/ 	.byte	0x03, 0x1b
        /*008e*/ 	.short	0x00ff


	//----- nvinfo : EIATTR_EXTERNS
	.align		4
        /*0090*/ 	.byte	0x04, 0x0f
        /*0092*/ 	.short	(.L_2247 - .L_2246)


	//   ....[0]....
	.align		4
.L_2246:
        /*0094*/ 	.word	index@(__assertfail)


	//----- nvinfo : EIATTR_MERCURY_ISA_VERSION
	.align		4
.L_2247:
        /*0098*/ 	.byte	0x03, 0x5f
        /*009a*/ 	.short	0x0000


	//----- nvinfo : EIATTR_SYSCALL_OFFSETS
	.align		4
        /*009c*/ 	.byte	0x04, 0x46
        /*009e*/ 	.short	(.L_2249 - .L_2248)


	//   ....[0]....
.L_2248:
        /*00a0*/ 	.word	0x00000eb0


	//   ....[1]....
        /*00a4*/ 	.word	0x00001d50


	//   ....[2]....
        /*00a8*/ 	.word	0x00002bf0


	//   ....[3]....
        /*00ac*/ 	.word	0x00003a60


	//   ....[4]....
        /*00b0*/ 	.word	0x000049f0


	//   ....[5]....
        /*00b4*/ 	.word	0x000058f0


	//   ....[6]....
        /*00b8*/ 	.word	0x000067d0


	//   ....[7]....
        /*00bc*/ 	.word	0x000076b0


	//----- nvinfo : EIATTR_EXIT_INSTR_OFFSETS
	.align		4
.L_2249:
        /*00c0*/ 	.byte	0x04, 0x1c
        /*00c2*/ 	.short	(.L_2251 - .L_2250)


	//   ....[0]....
.L_2250:
        /*00c4*/ 	.word	0x00006860


	//   ....[1]....
        /*00c8*/ 	.word	0x00006970


	//   ....[2]....
        /*00cc*/ 	.word	0x00006990


	//   ....[3]....
        /*00d0*/ 	.word	0x00006a20


	//   ....[4]....
        /*00d4*/ 	.word	0x00006a40


	//   ....[5]....
        /*00d8*/ 	.word	0x00006a60


	//   ....[6]....
        /*00dc*/ 	.word	0x00006af0


	//   ....[7]....
        /*00e0*/ 	.word	0x00006b30


	//   ....[8]....
        /*00e4*/ 	.word	0x00006bd0


	//   ....[9]....
        /*00e8*/ 	.word	0x00006c20


	//   ....[10]....
        /*00ec*/ 	.word	0x00006c50


	//   ....[11]....
        /*00f0*/ 	.word	0x00006d10


	//   ....[12]....
        /*00f4*/ 	.word	0x00006d50


	//   ....[13]....
        /*00f8*/ 	.word	0x00006ee0


	//   ....[14]....
        /*00fc*/ 	.word	0x00007040


	//   ....[15]....
        /*0100*/ 	.word	0x00007080


	//   ....[16]....
        /*0104*/ 	.word	0x00007120


	//   ....[17]....
        /*0108*/ 	.word	0x000072a0


	//   ....[18]....
        /*010c*/ 	.word	0x00007420


	//   ....[19]....
        /*0110*/ 	.word	0x00007580


	//   ....[20]....
        /*0114*/ 	.word	0x000076c0


	//   ....[21]....
        /*0118*/ 	.word	0x000076f0


	//   ....[22]....
        /*011c*/ 	.word	0x00007710


	//----- nvinfo : EIATTR_MAX_THREADS
	.align		4
.L_2251:
        /*0120*/ 	.byte	0x04, 0x05
        /*0122*/ 	.short	(.L_2253 - .L_2252)
.L_2252:
        /*0124*/ 	.word	0x00000080
        /*0128*/ 	.word	0x00000001
        /*012c*/ 	.word	0x00000001


	//----- nvinfo : EIATTR_CRS_STACK_SIZE
	.align		4
.L_2253:
        /*0130*/ 	.byte	0x04, 0x1e
        /*0132*/ 	.short	(.L_2255 - .L_2254)
.L_2254:
        /*0134*/ 	.word	0x00000000
.L_2255:


//--------------------- .nv.info._ZN2at6native18elementwise_kernelILi128ELi2EZNS0_22gpu_kernel_impl_nocastINS0_13BUnaryFunctorIiiiZZZNS0_18rshift_kernel_cudaERNS_18TensorIteratorBaseEENKUlvE_clEvENKUlvE1_clEvEUliiE_EEEEvS5_RKT_EUliE_EEviT1_ --------------------------
	.section	.nv.info._ZN2at6native18elementwise_kernelILi128ELi2EZNS0_22gpu_kernel_impl_nocastINS0_13BUnaryFunctorIiiiZZZNS0_18rshift_kernel_cudaERNS_18TensorIteratorBaseEENKUlvE_clEvENKUlvE1_clEvEUliiE_EEEEvS5_RKT_EUliE_EEviT1_,"",@"SHT_CUDA_INFO"
	.sectionflags	@""
	.align	4


	//----- nvinfo : EIATTR_CUDA_API_VERSION
	.align		4
        /*0000*/ 	.byte	0x04, 0x37
        /*0002*/ 	.short	(.L_2257 - .L_2256)
.L_2256:
        /*0004*/ 	.word	0x00000082


	//----- nvinfo : EIATTR_SW2861232_WAR
	.align		4
.L_2257:
        /*0008*/ 	.byte	0x01, 0x35
	.zero		2


	//----- nvinfo : EIATTR_PARAM_CBANK
	.align		4
        /*000c*/ 	.byte	0x04, 0x0a
        /*000e*/ 	.short	(.L_2259 - .L_2258)
	.align		4
.L_2258:
        /*0010*/ 	.word	index@(.nv.constant0._ZN2at6native18elementwise_kernelILi128ELi2EZNS0_22gpu_kernel_impl_nocastINS0_13BUnaryFunctorIiiiZZZNS0_18rshift_kernel_cudaERNS_18TensorIteratorBaseEENKUlvE_clEvENKUlvE1_clEvEUliiE_EEEEvS5_RKT_EUliE_EEviT1_)
        /*0014*/ 	.short	0x0160
        /*0016*/ 	.short	0x0220


	//----- nvinfo : EIATTR_CBANK_PARAM_SIZE
	.align		4
.L_2259:
        /*0018*/ 	.byte	0x03, 0x19
        /*001a*/ 	.short	0x0220


	//----- nvinfo : EIATTR_KPARAM_INFO
	.align		4
        /*001c*/ 	.byte	0x04, 0x17
        /*001e*/ 	.short	(.L_2261 - .L_2260)
.L_2260:
        /*0020*/ 	.word	0x00000000
        /*0024*/ 	.short	0x0001
        /*0026*/ 	.short	0x0008
        /*0028*/ 	.byte	0x00, 0xf0, 0x61, 0x08


	//----- nvinfo : EIATTR_KPARAM_INFO
	.align		4
.L_2261:
        /*002c*/ 	.byte	0x04, 0x17
        /*002e*/ 	.short	(.L_2263 - .L_2262)
.L_2262:
        /*0030*/ 	.word	0x00000000
        /*0034*/ 	.short	0x0000
        /*0036*/ 	.short	0x0000
        /*0038*/ 	.byte	0x00, 0xf0, 0x11, 0x00


	//----- nvinfo : EIATTR_MAXREG_COUNT
	.align		4
.L_2263:
        /*003c*/ 	.byte	0x03, 0x1b
        /*003e*/ 	.short	0x0080


	//----- nvinfo : EIATTR_MERCURY_ISA_VERSION
	.align		4
        /*0040*/ 	.byte	0x03, 0x5f
        /*0042*/ 	.short	0x0000


	//----- nvinfo : EIATTR_EXIT_INSTR_OFFSETS
	.align		4
        /*0044*/ 	.byte	0x04, 0x1c
        /*0046*/ 	.short	(.L_2265 - .L_2264)


	//   ....[0]....
.L_2264:
        /*0048*/ 	.word	0x00000f90


	//   ....[1]....
        /*004c*/ 	.word	0x00001e80


	//----- nvinfo : EIATTR_MAX_THREADS
	.align		4
.L_2265:
        /*0050*/ 	.byte	0x04, 0x05
        /*0052*/ 	.short	(.L_2267 - .L_2266)
.L_2266:
        /*0054*/ 	.word	0x00000080
        /*0058*/ 	.word	0x00000001
        /*005c*/ 	.word	0x00000001


	//----- nvinfo : EIATTR_CRS_STACK_SIZE
	.align		4
.L_2267:
        /*0060*/ 	.byte	0x04, 0x1e
        /*0062*/ 	.short	(.L_2269 - .L_2268)
.L_2268:
        /*0064*/ 	.word	0x00000000
.L_2269:


//--------------------- .nv.info._ZN2at6native27unrolled_elementwise_kernelINS0_13BUnaryFunctorIiiiZZZNS0_18rshift_kernel_cudaERNS_18TensorIteratorBaseEENKUlvE_clEvENKUlvE1_clEvEUliiE_EESt5arrayIPcLm2EELi4E23TrivialOffsetCalculatorILi1EjESD_NS0_6memory15LoadWithoutCastENSE_16StoreWithoutCastEEEviT_T0_T2_T3_T4_T5_ --------------------------
	.section	.nv.info._ZN2at6native27unrolled_elementwise_kernelINS0_13BUnaryFunctorIiiiZZZNS0_18rshift_kernel_cudaERNS_18TensorIteratorBaseEENKUlvE_clEvENKUlvE1_clEvEUliiE_EESt5arrayIPcLm2EELi4E23TrivialOffsetCalculatorILi1EjESD_NS0_6memory15LoadWithoutCastENSE_16StoreWithoutCastEEEviT_T0_T2_T3_T4_T5_,"",@"SHT_CUDA_INFO"
	.sectionflags	@""
	.align	4


	//----- nvinfo : EIATTR_CUDA_API_VERSION
	.align		4
        /*0000*/ 	.byte	0x04, 0x37
        /*0002*/ 	.short	(.L_2271 - .L_2270)
.L_2270:
        /*0004*/ 	.word	0x00000082


	//----- nvinfo : EIATTR_SW2861232_WAR
	.align		4
.L_2271:
        /*0008*/ 	.byte	0x01, 0x35
	.zero		2


	//----- nvinfo : EIATTR_PARAM_CBANK
	.align		4
        /*000c*/ 	.byte	0x04, 0x0a
        /*000e*/ 	.short	(.L_2273 - .L_2272)
	.align		4
.L_2272:
        /*0010*/ 	.word	index@(.nv.constant0._ZN2at6native27unrolled_elementwise_kernelINS0_13BUnaryFunctorIiiiZZZNS0_18rshift_kernel_cudaERNS_18TensorIteratorBaseEENKUlvE_clEvENKUlvE1_clEvEUliiE_EESt5arrayIPcLm2EELi4E23TrivialOffsetCalculatorILi1EjESD_NS0_6memory15LoadWithoutCastENSE_16StoreWithoutCastEEEviT_T0_T2_T3_T4_T5_)
        /*0014*/ 	.short	0x0160
        /*0016*/ 	.short	0x0024


	//----- nvinfo : EIATTR_CBANK_PARAM_SIZE
	.align		4
.L_2273:
        /*0018*/ 	.byte	0x03, 0x19
        /*001a*/ 	.short	0x0024


	//----- nvinfo : EIATTR_KPARAM_INFO
	.align		4
        /*001c*/ 	.byte	0x04, 0x17
        /*001e*/ 	.short	(.L_2275 - .L_2274)
.L_2274:
        /*0020*/ 	.word	0x00000000
        /*0024*/ 	.short	0x0006
        /*0026*/ 	.short	0x0023
        /*0028*/ 	.byte	0x00, 0xf0, 0x05, 0x00


	//----- nvinfo : EIATTR_KPARAM_INFO
	.align		4
.L_2275:
        /*002c*/ 	.byte	0x04, 0x17
        /*002e*/ 	.short	(.L_2277 - .L_2276)
.L_2276:
        /*0030*/ 	.word	0x00000000
        /*0034*/ 	.short	0x0005
        /*0036*/ 	.short	0x0022
        /*0038*/ 	.byte	0x00, 0xf0, 0x05, 0x00


	//----- nvinfo : EIATTR_KPARAM_INFO
	.align		4
.L_2277:
        /*003c*/ 	.byte	0x04, 0x17
        /*003e*/ 	.short	(.L_2279 - .L_2278)
.L_2278:
        /*0040*/ 	.word	0x00000000
        /*0044*/ 	.short	0x0004
        /*0046*/ 	.short	0x0021
        /*0048*/ 	.byte	0x00, 0xf0, 0x05, 0x00


	//----- nvinfo : EIATTR_KPARAM_INFO
	.align		4
.L_2279:
        /*004c*/ 	.byte	0x04, 0x17
        /*004e*/ 	.short	(.L_2281 - .L_2280)
.L_2280:
        /*0050*/ 	.word	0x00000000
        /*0054*/ 	.short	0x0003
        /*0056*/ 	.short	0x0020
        /*0058*/ 	.byte	0x00, 0xf0, 0x05, 0x00


	//----- nvinfo : EIATTR_KPARAM_INFO
	.align		4
.L_2281:
        /*005c*/ 	.byte	0x04, 0x17
        /*005e*/ 	.short	(.L_2283 - .L_2282)
.L_2282:
        /*0060*/ 	.word	0x00000000
        /*0064*/ 	.short	0x0002
        /*0066*/ 	.short	0x0010
        /*0068*/ 	.byte	0x00, 0xf0, 0x41, 0x00


	//----- nvinfo : EIATTR_KPARAM_INFO
	.align		4
.L_2283:
        /*006c*/ 	.byte	0x04, 0x17
        /*006e*/ 	.short	(.L_2285 - .L_2284)
.L_2284:
        /*0070*/ 	.word	0x00000000
        /*0074*/ 	.short	0x0001
        /*0076*/ 	.short	0x0004
        /*0078*/ 	.byte	0x00, 0xf0, 0x21, 0x00


	//----- nvinfo : EIATTR_KPARAM_INFO
	.align		4
.L_2285:
        /*007c*/ 	.byte	0x04, 0x17
        /*007e*/ 	.short	(.L_2287 - .L_2286)
.L_2286:
        /*0080*/ 	.word	0x00000000
        /*0084*/ 	.short	0x0000
        /*0086*/ 	.short	0x0000
        /*0088*/ 	.byte	0x00, 0xf0, 0x11, 0x00


	//----- nvinfo : EIATTR_MAXREG_COUNT
	.align		4
.L_2287:
        /*008c*/ 	.byte	0x03, 0x1b
        /*008e*/ 	.short	0x00ff


	//----- nvinfo : EIATTR_MERCURY_ISA_VERSION
	.align		4
        /*0090*/ 	.byte	0x03, 0x5f
        /*0092*/ 	.short	0x0000


	//----- nvinfo : EIATTR_EXIT_INSTR_OFFSETS
	.align		4
        /*0094*/ 	.byte	0x04, 0x1c
        /*0096*/ 	.short	(.L_2289 - .L_2288)


	//   ....[0]....
.L_2288:
        /*0098*/ 	.word	0x000003d0


	//   ....[1]....
        /*009c*/ 	.word	0x00000420


	//----- nvinfo : EIATTR_MAX_THREADS
	.align		4
.L_2289:
        /*00a0*/ 	.byte	0x04, 0x05
        /*00a2*/ 	.short	(.L_2291 - .L_2290)
.L_2290:
        /*00a4*/ 	.word	0x00000080
        /*00a8*/ 	.word	0x00000001
        /*00ac*/ 	.word	0x00000001


	//----- nvinfo : EIATTR_CRS_STACK_SIZE
	.align		4
.L_2291:
        /*00b0*/ 	.byte	0x04, 0x1e
        /*00b2*/ 	.short	(.L_2293 - .L_2292)
.L_2292:
        /*00b4*/ 	.word	0x00000000
.L_2293:


//--------------------- .nv.info._ZN2at6native29vectorized_elementwise_kernelILi2ENS0_13BUnaryFunctorIiiiZZZNS0_18rshift_kernel_cudaERNS_18TensorIteratorBaseEENKUlvE_clEvENKUlvE1_clEvEUliiE_EESt5arrayIPcLm2EEEEviT0_T1_ --------------------------
	.section	.nv.info._ZN2at6native29vectorized_elementwise_kernelILi2ENS0_13BUnaryFunctorIiiiZZZNS0_18rshift_kernel_cudaERNS_18TensorIteratorBaseEENKUlvE_clEvENKUlvE1_clEvEUliiE_EESt5arrayIPcLm2EEEEviT0_T1_,"",@"SHT_CUDA_INFO"
	.sectionflags	@""
	.align	4


	//----- nvinfo : EIATTR_CUDA_API_VERSION
	.align		4
        /*0000*/ 	.byte	0x04, 0x37
        /*0002*/ 	.short	(.L_2295 - .L_2294)
.L_2294:
        /*0004*/ 	.word	0x00000082


	//----- nvinfo : EIATTR_SW2861232_WAR
	.align		4
.L_2295:
        /*0008*/ 	.byte	0x01, 0x35
	.zero		2


	//----- nvinfo : EIATTR_PARAM_CBANK
	.align		4
        /*000c*/ 	.byte	0x04, 0x0a
        /*000e*/ 	.short	(.L_2297 - .L_2296)
	.align		4
.L_2296:
        /*0010*/ 	.word	index@(.nv.constant0._ZN2at6native29vectorized_elementwise_kernelILi2ENS0_13BUnaryFunctorIiiiZZZNS0_18rshift_kernel_cudaERNS_18TensorIteratorBaseEENKUlvE_clEvENKUlvE1_clEvEUliiE_EESt5arrayIPcLm2EEEEviT0_T1_)
        /*0014*/ 	.short	0x0160
        /*0016*/ 	.short	0x0020


	//----- nvinfo : EIATTR_CBANK_PARAM_SIZE
	.align		4
.L_2297:
        /*0018*/ 	.byte	0x03, 0x19
        /*001a*/ 	.short	0x0020


	//----- nvinfo : EIATTR_KPARAM_INFO
	.align		4
        /*001c*/ 	.byte	0x04, 0x17
        /*001e*/ 	.short	(.L_2299 - .L_2298)
.L_2298:
        /*0020*/ 	.word	0x00000000
        /*0024*/ 	.short	0x0002
        /*0026*/ 	.short	0x0010
        /*0028*/ 	.byte	0x00, 0xf0, 0x41, 0x00


	//----- nvinfo : EIATTR_KPARAM_INFO
	.align		4
.L_2299:
        /*002c*/ 	.byte	0x04, 0x17
        /*002e*/ 	.short	(.L_2301 - .L_2300)
.L_2300:
        /*0030*/ 	.word	0x00000000
        /*0034*/ 	.short	0x0001
        /*0036*/ 	.short	0x0004
        /*0038*/ 	.byte	0x00, 0xf0, 0x21, 0x00


	//----- nvinfo : EIATTR_KPARAM_INFO
	.align		4
.L_2301:
        /*003c*/ 	.byte	0x04, 0x17
        /*003e*/ 	.short	(.L_2303 - .L_2302)
.L_2302:
        /*0040*/ 	.word	0x00000000
        /*0044*/ 	.short	0x0000
        /*0046*/ 	.short	0x0000
        /*0048*/ 	.byte	0x00, 0xf0, 0x11, 0x00


	//----- nvinfo : EIATTR_MAXREG_COUNT
	.align		4
.L_2303:
        /*004c*/ 	.byte	0x03, 0x1b
        /*004e*/ 	.short	0x00ff


	//----- nvinfo : EIATTR_MERCURY_ISA_VERSION
	.align		4
        /*0050*/ 	.byte	0x03, 0x5f
        /*0052*/ 	.short	0x0000


	//----- nvinfo : EIATTR_EXIT_INSTR_OFFSETS
	.align		4
        /*0054*/ 	.byte	0x04, 0x1c
        /*0056*/ 	.short	(.L_2305 - .L_2304)


	//   ....[0]....
.L_2304:
        /*0058*/ 	.word	0x00000200


	//   ....[1]....
        /*005c*/ 	.word	0x00000970


	//   ....[2]....
        /*0060*/ 	.word	0x000009c0


	//----- nvinfo : EIATTR_MAX_THREADS
	.align		4
.L_2305:
        /*0064*/ 	.byte	0x04, 0x05
        /*0066*/ 	.short	(.L_2307 - .L_2306)
.L_2306:
        /*0068*/ 	.word	0x00000080
        /*006c*/ 	.word	0x00000001
        /*0070*/ 	.word	0x00000001


	//----- nvinfo : EIATTR_CRS_STACK_SIZE
	.align		4
.L_2307:
        /*0074*/ 	.byte	0x04, 0x1e
        /*0076*/ 	.short	(.L_2309 - .L_2308)
.L_2308:
        /*0078*/ 	.word	0x00000000
.L_2309:


//--------------------- .nv.info._ZN2at6native29vectorized_elementwise_kernelILi4ENS0_13BUnaryFunctorIiiiZZZNS0_18rshift_kernel_cudaERNS_18TensorIteratorBaseEENKUlvE_clEvENKUlvE1_clEvEUliiE_EESt5arrayIPcLm2EEEEviT0_T1_ --------------------------
	.section	.nv.info._ZN2at6native29vectorized_elementwise_kernelILi4ENS0_13BUnaryFunctorIiiiZZZNS0_18rshift_kernel_cudaERNS_18TensorIteratorBaseEENKUlvE_clEvENKUlvE1_clEvEUliiE_EESt5arrayIPcLm2EEEEviT0_T1_,"",@"SHT_CUDA_INFO"
	.sectionflags	@""
	.align	4


	//----- nvinfo : EIATTR_CUDA_API_VERSION
	.align		4
        /*0000*/ 	.byte	0x04, 0x37
        /*0002*/ 	.short	(.L_2311 - .L_2310)
.L_2310:
        /*0004*/ 	.word	0x00000082


	//----- nvinfo : EIATTR_SW2861232_WAR
	.align		4
.L_2311:
        /*0008*/ 	.byte	0x01, 0x35
	.zero		2


	//----- nvinfo : EIATTR_PARAM_CBANK
	.align		4
        /*000c*/ 	.byte	0x04, 0x0a
        /*000e*/ 	.short	(.L_2313 - .L_2312)
	.align		4
.L_2312:
        /*0010*/ 	.word	index@(.nv.constant0._ZN2at6native29vectorized_elementwise_kernelILi4ENS0_13BUnaryFunctorIiiiZZZNS0_18rshift_kernel_cudaERNS_18TensorIteratorBaseEENKUlvE_clEvENKUlvE1_clEvEUliiE_EESt5arrayIPcLm2EEEEviT0_T1_)
        /*0014*/ 	.short	0x0160
        /*0016*/ 	.short	0x0020


	//----- nvinfo : EIATTR_CBANK_PARAM_SIZE
	.align		4
.L_2313:
        /*0018*/ 	.byte	0x03, 0x19
        /*001a*/ 	.short	0x0020


	//----- nvinfo : EIATTR_KPARAM_INFO
	.align		4
        /*001c*/ 	.byte	0x04, 0x17
        /*001e*/ 	.short	(.L_2315 - .L_2314)
.L_2314:
        /*0020*/ 	.word	0x00000000
        /*0024*/ 	.short	0x0002
        /*0026*/ 	.short	0x0010
        /*0028*/ 	.byte	0x00, 0xf0, 0x41, 0x00


	//----- nvinfo : EIATTR_KPARAM_INFO
	.align		4
.L_2315:
        /*002c*/ 	.byte	0x04, 0x17
        /*002e*/ 	.short	(.L_2317 - .L_2316)
.L_2316:
        /*0030*/ 	.word	0x00000000
        /*0034*/ 	.short	0x0001
        /*0036*/ 	.short	0x0004
        /*0038*/ 	.byte	0x00, 0xf0, 0x21, 0x00


	//----- nvinfo : EIATTR_KPARAM_INFO
	.align		4
.L_2317:
        /*003c*/ 	.byte	0x04, 0x17
        /*003e*/ 	.short	(.L_2319 - .L_2318)
.L_2318:
        /*0040*/ 	.word	0x00000000
        /*0044*/ 	.short	0x0000
        /*0046*/ 	.short	0x0000
        /*0048*/ 	.byte	0x00, 0xf0, 0x11, 0x00


	//----- nvinfo : EIATTR_MAXREG_COUNT
	.align		4
.L_2319:
        /*004c*/ 	.byte	0x03, 0x1b
        /*004e*/ 	.short	0x00ff


	//----- nvinfo : EIATTR_MERCURY_ISA_VERSION
	.align		4
        /*0050*/ 	.byte	0x03, 0x5f
        /*0052*/ 	.short	0x0000


	//----- nvinfo : EIATTR_EXIT_INSTR_OFFSETS
	.align		4
        /*0054*/ 	.byte	0x04, 0x1c
        /*0056*/ 	.short	(.L_2321 - .L_2320)


	//   ....[0]....
.L_2320:
        /*0058*/ 	.word	0x000001c0


	//   ....[1]....
        /*005c*/ 	.word	0x00000930


	//   ....[2]....
        /*0060*/ 	.word	0x00000980


	//----- nvinfo : EIATTR_MAX_THREADS
	.align		4
.L_2321:
        /*0064*/ 	.byte	0x04, 0x05
        /*0066*/ 	.short	(.L_2323 - .L_2322)
.L_2322:
        /*0068*/ 	.word	0x00000080
        /*006c*/ 	.word	0x00000001
        /*0070*/ 	.word	0x00000001


	//----- nvinfo : EIATTR_CRS_STACK_SIZE
	.align		4
.L_2323:
        /*0074*/ 	.byte	0x04, 0x1e
        /*0076*/ 	.short	(.L_2325 - .L_2324)
.L_2324:
        /*0078*/ 	.word	0x00000000
.L_2325:


//--------------------- .nv.info._ZN2at6native29vectorized_elementwise_kernelILi8ENS0_13BUnaryFunctorIiiiZZZNS0_18rshift_kernel_cudaERNS_18TensorIteratorBaseEENKUlvE_clEvENKUlvE1_clEvEUliiE_EESt5arrayIPcLm2EEEEviT0_T1_ --------------------------
	.section	.nv.info._ZN2at6native29vectorized_elementwise_kernelILi8ENS0_13BUnaryFunctorIiiiZZZNS0_18rshift_kernel_cudaERNS_18TensorIteratorBaseEENKUlvE_clEvENKUlvE1_clEvEUliiE_EESt5arrayIPcLm2EEEEviT0_T1_,"",@"SHT_CUDA_INFO"
	.sectionflags	@""
	.align	4


	//----- nvinfo : EIATTR_CUDA_API_VERSION
	.align		4
        /*0000*/ 	.byte	0x04, 0x37
        /*0002*/ 	.short	(.L_2327 - .L_2326)
.L_2326:
        /*0004*/ 	.word	0x00000082


	//----- nvinfo : EIATTR_SW2861232_WAR
	.align		4
.L_2327:
        /*0008*/ 	.byte	0x01, 0x35
	.zero		2


	//----- nvinfo : EIATTR_PARAM_CBANK
	.align		4
        /*000c*/ 	.byte	0x04, 0x0a
        /*000e*/ 	.short	(.L_2329 - .L_2328)
	.align		4
.L_2328:
        /*0010*/ 	.word	index@(.nv.constant0._ZN2at6native29vectorized_elementwise_kernelILi8ENS0_13BUnaryFunctorIiiiZZZNS0_18rshift_kernel_cudaERNS_18TensorIteratorBaseEENKUlvE_clEvENKUlvE1_clEvEUliiE_EESt5arrayIPcLm2EEEEviT0_T1_)
        /*0014*/ 	.short	0x0160
        /*0016*/ 	.short	0x0020


	//----- nvinfo : EIATTR_CBANK_PARAM_SIZE
	.align		4
.L_2329:
        /*0018*/ 	.byte	0x03, 0x19
        /*001a*/ 	.short	0x0020


	//----- nvinfo : EIATTR_KPARAM_INFO
	.align		4
        /*001c*/ 	.byte	0x04, 0x17
        /*001e*/ 	.short	(.L_2331 - .L_2330)
.L_2330:
        /*0020*/ 	.word	0x00000000
        /*0024*/ 	.short	0x0002
        /*0026*/ 	.short	0x0010
        /*0028*/ 	.byte	0x00, 0xf0, 0x41, 0x00


	//----- nvinfo : EIATTR_KPARAM_INFO
	.align		4
.L_2331:
        /*002c*/ 	.byte	0x04, 0x17
        /*002e*/ 	.short	(.L_2333 - .L_2332)
.L_2332:
        /*0030*/ 	.word	0x00000000
        /*0034*/ 	.short	0x0001
        /*0036*/ 	.short	0x0004
        /*0038*/ 	.byte	0x00, 0xf0, 0x21, 0x00


	//----- nvinfo : EIATTR_KPARAM_INFO
	.align		4
.L_2333:
        /*003c*/ 	.byte	0x04, 0x17
        /*003e*/ 	.short	(.L_2335 - .L_2334)
.L_2334:
        /*0040*/ 	.word	0x00000000
        /*0044*/ 	.short	0x0000
        /*0046*/ 	.short	0x0000
        /*0048*/ 	.byte	0x00, 0xf0, 0x11, 0x00


	//----- nvinfo : EIATTR_MAXREG_COUNT
	.align		4
.L_2335:
        /*004c*/ 	.byte	0x03, 0x1b
        /*004e*/ 	.short	0x00ff


	//----- nvinfo : EIATTR_MERCURY_ISA_VERSION
	.align		4
        /*0050*/ 	.byte	0x03, 0x5f
        /*0052*/ 	.short	0x0000


	//----- nvinfo : EIATTR_EXIT_INSTR_OFFSETS
	.align		4
        /*0054*/ 	.byte	0x04, 0x1c
        /*0056*/ 	.short	(.L_2337 - .L_2336)


	//   ....[0]....
.L_2336:
        /*0058*/ 	.word	0x00000010


	//----- nvinfo : EIATTR_MAX_THREADS
	.align		4
.L_2337:
        /*005c*/ 	.byte	0x04, 0x05
        /*005e*/ 	.short	(.L_2339 - .L_2338)
.L_2338:
        /*0060*/ 	.word	0x00000080
        /*0064*/ 	.word	0x00000001
        /*0068*/ 	.word	0x00000001
.L_2339:


//--------------------- .nv.info._ZN2at6native18elementwise_kernelILi128ELi4EZNS0_15gpu_kernel_implINS0_13AUnaryFunctorIiiiZZZNS0_18rshift_kernel_cudaERNS_18TensorIteratorBaseEENKUlvE_clEvENKUlvE1_clEvEUliiE_EEEEvS5_RKT_EUliE_EEviT1_ --------------------------
	.section	.nv.info._ZN2at6native18elementwise_kernelILi128ELi4EZNS0_15gpu_kernel_implINS0_13AUnaryFunctorIiiiZZZNS0_18rshift_kernel_cudaERNS_18TensorIteratorBaseEENKUlvE_clEvENKUlvE1_clEvEUliiE_EEEEvS5_RKT_EUliE_EEviT1_,"",@"SHT_CUDA_INFO"
	.sectionflags	@""
	.align	4


	//----- nvinfo : EIATTR_CUDA_API_VERSION
	.align		4
        /*0000*/ 	.byte	0x04, 0x37
        /*0002*/ 	.short	(.L_2341 - .L_2340)
.L_2340:
        /*0004*/ 	.word	0x00000082


	//----- nvinfo : EIATTR_SW2861232_WAR
	.align		4
.L_2341:
        /*0008*/ 	.byte	0x01, 0x35
	.zero		2


	//----- nvinfo : EIATTR_PARAM_CBANK
	.align		4
        /*000c*/ 	.byte	0x04, 0x0a
        /*000e*/ 	.short	(.L_2343 - .L_2342)
	.align		4
.L_2342:
        /*0010*/ 	.word	index@(.nv.constant0._ZN2at6native18elementwise_kernelILi128ELi4EZNS0_15gpu_kernel_implINS0_13AUnaryFunctorIiiiZZZNS0_18rshift_kernel_cudaERNS_18TensorIteratorBaseEENKUlvE_clEvENKUlvE1_clEvEUliiE_EEEEvS5_RKT_EUliE_EEviT1_)
        /*0014*/ 	.short	0x0160
        /*0016*/ 	.short	0x0228


	//----- nvinfo : EIATTR_CBANK_PARAM_SIZE
	.align		4
.L_2343:
        /*0018*/ 	.byte	0x03, 0x19
        /*001a*/ 	.short	0x0228


	//----- nvinfo : EIATTR_KPARAM_INFO
	.align		4
        /*001c*/ 	.byte	0x04, 0x17
        /*001e*/ 	.short	(.L_2345 - .L_2344)
.L_2344:
        /*0020*/ 	.word	0x00000000
        /*0024*/ 	.short	0x0001
        /*0026*/ 	.short	0x0008
        /*0028*/ 	.byte	0x00, 0xf0, 0x81, 0x08


	//----- nvinfo : EIATTR_KPARAM_INFO
	.align		4
.L_2345:
        /*002c*/ 	.byte	0x04, 0x17
        /*002e*/ 	.short	(.L_2347 - .L_2346)
.L_2346:
        /*0030*/ 	.word	0x00000000
        /*0034*/ 	.short	0x0000
        /*0036*/ 	.short	0x0000
        /*0038*/ 	.byte	0x00, 0xf0, 0x11, 0x00


	//----- nvinfo : EIATTR_MAXREG_COUNT
	.align		4
.L_2347:
        /*003c*/ 	.byte	0x03, 0x1b
        /*003e*/ 	.short	0x0080


	//----- nvinfo : EIATTR_EXTERNS
	.align		4
        /*0040*/ 	.byte	0x04, 0x0f
        /*0042*/ 	.short	(.L_2349 - .L_2348)


	//   ....[0]....
	.align		4
.L_2348:
        /*0044*/ 	.word	index@(__assertfail)


	//----- nvinfo : EIATTR_MERCURY_ISA_VERSION
	.align		4
.L_2349:
        /*0048*/ 	.byte	0x03, 0x5f
        /*004a*/ 	.short	0x0000


	//----- nvinfo : EIATTR_SYSCALL_OFFSETS
	.align		4
        /*004c*/ 	.byte	0x04, 0x46
        /*004e*/ 	.short	(.L_2351 - .L_2350)


	//   ....[0]....
.L_2350:
        /*0050*/ 	.word	0x00001cc0


	//   ....[1]....
        /*0054*/ 	.word	0x00002b50


	//   ....[2]....
        /*0058*/ 	.word	0x00004840


	//   ....[3]....
        /*005c*/ 	.word	0x000056d0


	//   ....[4]....
        /*0060*/ 	.word	0x00007390


	//   ....[5]....
        /*0064*/ 	.word	0x00008220


	//   ....[6]....
        /*0068*/ 	.word	0x00009ef0


	//   ....[7]....
        /*006c*/ 	.word	0x0000ad80


	//----- nvinfo : EIATTR_EXIT_INSTR_OFFSETS
	.align		4
.L_2351:
        /*0070*/ 	.byte	0x04, 0x1c
        /*0072*/ 	.short	(.L_2353 - .L_2352)


	//   ....[0]....
.L_2352:
        /*0074*/ 	.word	0x000082b0


	//   ....[1]....
        /*0078*/ 	.word	0x0000a040


	//   ....[2]....
        /*007c*/ 	.word	0x0000a060


	//   ....[3]....
        /*0080*/ 	.word	0x0000a0f0


	//   ....[4]....
        /*0084*/ 	.word	0x0000a110


	//   ....[5]....
        /*0088*/ 	.word	0x0000a130


	//   ....[6]....
        /*008c*/ 	.word	0x0000a1c0


	//   ....[7]....
        /*0090*/ 	.word	0x0000a200


	//   ....[8]....
        /*0094*/ 	.word	0x0000a2a0


	//   ....[9]....
        /*0098*/ 	.word	0x0000a2f0


	//   ....[10]....
        /*009c*/ 	.word	0x0000a320


	//   ....[11]....
        /*00a0*/ 	.word	0x0000a3e0


	//   ....[12]....
        /*00a4*/ 	.word	0x0000a420


	//   ....[13]....
        /*00a8*/ 	.word	0x0000a5b0


	//   ....[14]....
        /*00ac*/ 	.word	0x0000a710


	//   ....[15]....
        /*00b0*/ 	.word	0x0000a750


	//   ....[16]....
        /*00b4*/ 	.word	0x0000a7f0


	//   ....[17]....
        /*00b8*/ 	.word	0x0000a970


	//   ....[18]....
        /*00bc*/ 	.word	0x0000aaf0


	//   ....[19]....
        /*00c0*/ 	.word	0x0000ac50


	//   ....[20]....
        /*00c4*/ 	.word	0x0000ad90


	//   ....[21]....
        /*00c8*/ 	.word	0x0000adc0


	//   ....[22]....
        /*00cc*/ 	.word	0x0000ade0


	//----- nvinfo : EIATTR_MAX_THREADS
	.align		4
.L_2353:
        /*00d0*/ 	.byte	0x04, 0x05
        /*00d2*/ 	.short	(.L_2355 - .L_2354)
.L_2354:
        /*00d4*/ 	.word	0x00000080
        /*00d8*/ 	.word	0x00000001
        /*00dc*/ 	.word	0x00000001


	//----- nvinfo : EIATTR_CRS_STACK_SIZE
	.align		4
.L_2355:
        /*00e0*/ 	.byte	0x04, 0x1e
        /*00e2*/ 	.short	(.L_2357 - .L_2356)
.L_2356:
        /*00e4*/ 	.word	0x00000000
.L_2357:


//--------------------- .nv.info._ZN2at6native27unrolled_elementwise_kernelINS0_13AUnaryFunctorIiiiZZZNS0_18rshift_kernel_cudaERNS_18TensorIteratorBaseEENKUlvE_clEvENKUlvE1_clEvEUliiE_EESt5arrayIPcLm2EELi4E23TrivialOffsetCalculatorILi1EjESD_NS0_6memory12LoadWithCastILi1EEENSE_13StoreWithCastILi1EEEEEviT_T0_T2_T3_T4_T5_ --------------------------
	.section	.nv.info._ZN2at6native27unrolled_elementwise_kernelINS0_13AUnaryFunctorIiiiZZZNS0_18rshift_kernel_cudaERNS_18TensorIteratorBaseEENKUlvE_clEvENKUlvE1_clEvEUliiE_EESt5arrayIPcLm2EELi4E23TrivialOffsetCalculatorILi1EjESD_NS0_6memory12LoadWithCastILi1EEENSE_13StoreWithCastILi1EEEEEviT_T0_T2_T3_T4_T5_,"",@"SHT_CUDA_INFO"
	.sectionflags	@""
	.align	4


	//----- nvinfo : EIATTR_CUDA_API_VERSION
	.align		4
        /*0000*/ 	.byte	0x04, 0x37
        /*0002*/ 	.short	(.L_2359 - .L_2358)
.L_2358:
        /*0004*/ 	.word	0x00000082


	//----- nvinfo : EIATTR_SW2861232_WAR
	.align		4
.L_2359:
        /*0008*/ 	.byte	0x01, 0x35
	.zero		2


	//----- nvinfo : EIATTR_PARAM_CBANK
	.align		4
        /*000c*/ 	.byte	0x04, 0x0a
        /*000e*/ 	.short	(.L_2361 - .L_2360)
	.align		4
.L_2360:
        /*0010*/ 	.word	index@(.nv.constant0._ZN2at6native27unrolled_elementwise_kernelINS0_13AUnaryFunctorIiiiZZZNS0_18rshift_kernel_cudaERNS_18TensorIteratorBaseEENKUlvE_clEvENKUlvE1_clEvEUliiE_EESt5arrayIPcLm2EELi4E23TrivialOffsetCalculatorILi1EjESD_NS0_6memory12LoadWithCastILi1EEENSE_13StoreWithCastILi1EEEEEviT_T0_T2_T3_T4_T5_)
        /*0014*/ 	.short	0x0160
        /*0016*/ 	.short	0x0034


	//----- nvinfo : EIATTR_CBANK_PARAM_SIZE
	.align		4
.L_2361:
        /*0018*/ 	.byte	0x03, 0x19
        /*001a*/ 	.short	0x0034


	//----- nvinfo : EIATTR_KPARAM_INFO
	.align		4
        /*001c*/ 	.byte	0x04, 0x17
        /*001e*/ 	.short	(.L_2363 - .L_2362)
.L_2362:
        /*0020*/ 	.word	0x00000000
        /*0024*/ 	.short	0x0006
        /*0026*/ 	.short	0x002c
        /*0028*/ 	.byte	0x00, 0xf0, 0x21, 0x00


	//----- nvinfo : EIATTR_KPARAM_INFO
	.align		4
.L_2363:
        /*002c*/ 	.byte	0x04, 0x17
        /*002e*/ 	.short	(.L_2365 - .L_2364)
.L_2364:
        /*0030*/ 	.word	0x00000000
        /*0034*/ 	.short	0x0005
        /*0036*/ 	.short	0x0024
        /*0038*/ 	.byte	0x00, 0xf0, 0x21, 0x00


	//----- nvinfo : EIATTR_KPARAM_INFO
	.align		4
.L_2365:
        /*003c*/ 	.byte	0x04, 0x17
        /*003e*/ 	.short	(.L_2367 - .L_2366)
.L_2366:
        /*0040*/ 	.word	0x00000000
        /*0044*/ 	.short	0x0004
        /*0046*/ 	.short	0x0021
        /*0048*/ 	.byte	0x00, 0xf0, 0x05, 0x00


	//----- nvinfo : EIATTR_KPARAM_INFO
	.align		4
.L_2367:
        /*004c*/ 	.byte	0x04, 0x17
        /*004e*/ 	.short	(.L_2369 - .L_2368)
.L_2368:
        /*0050*/ 	.word	0x00000000
        /*0054*/ 	.short	0x0003
        /*0056*/ 	.short	0x0020
        /*0058*/ 	.byte	0x00, 0xf0, 0x05, 0x00


	//----- nvinfo : EIATTR_KPARAM_INFO
	.align		4
.L_2369:
        /*005c*/ 	.byte	0x04, 0x17
        /*005e*/ 	.short	(.L_2371 - .L_2370)
.L_2370:
        /*0060*/ 	.word	0x00000000
        /*0064*/ 	.short	0x0002
        /*0066*/ 	.short	0x0010
        /*0068*/ 	.byte	0x00, 0xf0, 0x41, 0x00


	//----- nvinfo : EIATTR_KPARAM_INFO
	.align		4
.L_2371:
        /*006c*/ 	.byte	0x04, 0x17
        /*006e*/ 	.short	(.L_2373 - .L_2372)
.L_2372:
        /*0070*/ 	.word	0x00000000
        /*0074*/ 	.short	0x0001
        /*0076*/ 	.short	0x0004
        /*0078*/ 	.byte	0x00, 0xf0, 0x21, 0x00


	//----- nvinfo : EIATTR_KPARAM_INFO
	.align		4
.L_2373:
        /*007c*/ 	.byte	0x04, 0x17
        /*007e*/ 	.short	(.L_2375 - .L_2374)
.L_2374:
        /*0080*/ 	.word	0x00000000
        /*0084*/ 	.short	0x0000
        /*0086*/ 	.short	0x0000
        /*0088*/ 	.byte	0x00, 0xf0, 0x11, 0x00


	//----- nvinfo : EIATTR_MAXREG_COUNT
	.align		4
.L_2375:
        /*008c*/ 	.byte	0x03, 0x1b
        /*008e*/ 	.short	0x00ff


	//----- nvinfo : EIATTR_EXTERNS
	.align		4
        /*0090*/ 	.byte	0x04, 0x0f
        /*0092*/ 	.short	(.L_2377 - .L_2376)


	//   ....[0]....
	.align		4
.L_2376:
        /*0094*/ 	.word	index@(__assertfail)


	//----- nvinfo : EIATTR_MERCURY_ISA_VERSION
	.align		4
.L_2377:
        /*0098*/ 	.byte	0x03, 0x5f
        /*009a*/ 	.short	0x0000


	//----- nvinfo : EIATTR_SYSCALL_OFFSETS
	.align		4
        /*009c*/ 	.byte	0x04, 0x46
        /*009e*/ 	.short	(.L_2379 - .L_2378)


	//   ....[0]....
.L_2378:
        /*00a0*/ 	.word	0x00000eb0


	//   ....[1]....
        /*00a4*/ 	.word	0x00001d50


	//   ....[2]....
        /*00a8*/ 	.word	0x00002bf0


	//   ....[3]....
        /*00ac*/ 	.word	0x00003a60


	//   ....[4]....
        /*00b0*/ 	.word	0x00004a00


	//   ....[5]....
        /*00b4*/ 	.word	0x00005900


	//   ....[6]....
        /*00b8*/ 	.word	0x000067f0


	//   ....[7]....
        /*00bc*/ 	.word	0x000076d0


	//----- nvinfo : EIATTR_EXIT_INSTR_OFFSETS
	.align		4
.L_2379:
        /*00c0*/ 	.byte	0x04, 0x1c
        /*00c2*/ 	.short	(.L_2381 - .L_2380)


	//   ....[0]....
.L_2380:
        /*00c4*/ 	.word	0x00006880


	//   ....[1]....
        /*00c8*/ 	.word	0x00006990


	//   ....[2]....
        /*00cc*/ 	.word	0x000069b0


	//   ....[3]....
        /*00d0*/ 	.word	0x00006a40


	//   ....[4]....
        /*00d4*/ 	.word	0x00006a60


	//   ....[5]....
        /*00d8*/ 	.word	0x00006a80


	//   ....[6]....
        /*00dc*/ 	.word	0x00006b10


	//   ....[7]....
        /*00e0*/ 	.word	0x00006b50


	//   ....[8]....
        /*00e4*/ 	.word	0x00006bf0


	//   ....[9]....
        /*00e8*/ 	.word	0x00006c40


	//   ....[10]....
        /*00ec*/ 	.word	0x00006c70


	//   ....[11]....
        /*00f0*/ 	.word	0x00006d30


	//   ....[12]....
        /*00f4*/ 	.word	0x00006d70


	//   ....[13]....
        /*00f8*/ 	.word	0x00006f00


	//   ....[14]....
        /*00fc*/ 	.word	0x00007060


	//   ....[15]....
        /*0100*/ 	.word	0x000070a0


	//   ....[16]....
        /*0104*/ 	.word	0x00007140


	//   ....[17]....
        /*0108*/ 	.word	0x000072c0


	//   ....[18]....
        /*010c*/ 	.word	0x00007440


	//   ....[19]....
        /*0110*/ 	.word	0x000075a0


	//   ....[20]....
        /*0114*/ 	.word	0x000076e0


	//   ....[21]....
        /*0118*/ 	.word	0x00007710


	//   ....[22]....
        /*011c*/ 	.word	0x00007730


	//----- nvinfo : EIATTR_MAX_THREADS
	.align		4
.L_2381:
        /*0120*/ 	.byte	0x04, 0x05
        /*0122*/ 	.short	(.L_2383 - .L_2382)
.L_2382:
        /*0124*/ 	.word	0x00000080
        /*0128*/ 	.word	0x00000001
        /*012c*/ 	.word	0x00000001


	//----- nvinfo : EIATTR_CRS_STACK_SIZE
	.align		4
.L_2383:
        /*0130*/ 	.byte	0x04, 0x1e
        /*0132*/ 	.short	(.L_2385 - .L_2384)
.L_2384:
        /*0134*/ 	.word	0x00000000
.L_2385:


//--------------------- .nv.info._ZN2at6native18elementwise_kernelILi128ELi2EZNS0_22gpu_kernel_impl_nocastINS0_13AUnaryFunctorIiiiZZZNS0_18rshift_kernel_cudaERNS_18TensorIteratorBaseEENKUlvE_clEvENKUlvE1_clEvEUliiE_EEEEvS5_RKT_EUliE_EEviT1_ --------------------------
	.section	.nv.info._ZN2at6native18elementwise_kernelILi128ELi2EZNS0_22gpu_kernel_impl_nocastINS0_13AUnaryFunctorIiiiZZZNS0_18rshift_kernel_cudaERNS_18TensorIteratorBaseEENKUlvE_clEvENKUlvE1_clEvEUliiE_EEEEvS5_RKT_EUliE_EEviT1_,"",@"SHT_CUDA_INFO"
	.sectionflags	@""
	.align	4


	//----- nvinfo : EIATTR_CUDA_API_VERSION
	.align		4
        /*0000*/ 	.byte	0x04, 0x37
        /*0002*/ 	.short	(.L_2387 - .L_2386)
.L_2386:
        /*0004*/ 	.word	0x00000082


	//----- nvinfo : EIATTR_SW2861232_WAR
	.align		4
.L_2387:
        /*0008*/ 	.byte	0x01, 0x35
	.zero		2


	//----- nvinfo : EIATTR_PARAM_CBANK
	.align		4
        /*000c*/ 	.byte	0x04, 0x0a
        /*000e*/ 	.short	(.L_2389 - .L_2388)
	.align		4
.L_2388:
        /*0010*/ 	.word	index@(.nv.constant0._ZN2at6native18elementwise_kernelILi128ELi2EZNS0_22gpu_kernel_impl_nocastINS0_13AUnaryFunctorIiiiZZZNS0_18rshift_kernel_cudaERNS_18TensorIteratorBaseEENKUlvE_clEvENKUlvE1_clEvEUliiE_EEEEvS5_RKT_EUliE_EEviT1_)
        /*0014*/ 	.short	0x0160
        /*0016*/ 	.short	0x0220


	//----- nvinfo : EIATTR_CBANK_PARAM_SIZE
	.align		4
.L_2389:
        /*0018*/ 	.byte	0x03, 0x19
        /*001a*/ 	.short	0x0220


	//----- nvinfo : EIATTR_KPARAM_INFO
	.align		4
        /*001c*/ 	.byte	0x04, 0x17
        /*001e*/ 	.short	(.L_2391 - .L_2390)
.L_2390:
        /*0020*/ 	.word	0x00000000
        /*0024*/ 	.short	0x0001
        /*0026*/ 	.short	0x0008
        /*0028*/ 	.byte	0x00, 0xf0, 0x61, 0x08


	//----- nvinfo : EIATTR_KPARAM_INFO
	.align		4
.L_2391:
        /*002c*/ 	.byte	0x04, 0x17
        /*002e*/ 	.short	(.L_2393 - .L_2392)
.L_2392:
        /*0030*/ 	.word	0x00000000
        /*0034*/ 	.short	0x0000
        /*0036*/ 	.short	0x0000
        /*0038*/ 	.byte	0x00, 0xf0, 0x11, 0x00


	//----- nvinfo : EIATTR_MAXREG_COUNT
	.align		4
.L_2393:
        /*003c*/ 	.byte	0x03, 0x1b
        /*003e*/ 	.short	0x0080


	//----- nvinfo : EIATTR_MERCURY_ISA_VERSION
	.align		4
        /*0040*/ 	.byte	0x03, 0x5f
        /*0042*/ 	.short	0x0000


	//----- nvinfo : EIATTR_EXIT_INSTR_OFFSETS
	.align		4
        /*0044*/ 	.byte	0x04, 0x1c
        /*0046*/ 	.short	(.L_2395 - .L_2394)


	//   ....[0]....
.L_2394:
        /*0048*/ 	.word	0x00000f80


	//   ....[1]....
        /*004c*/ 	.word	0x00001e60


	//----- nvinfo : EIATTR_MAX_THREADS
	.align		4
.L_2395:
        /*0050*/ 	.byte	0x04, 0x05
        /*0052*/ 	.short	(.L_2397 - .L_2396)
.L_2396:
        /*0054*/ 	.word	0x00000080
        /*0058*/ 	.word	0x00000001
        /*005c*/ 	.word	0x00000001


	//----- nvinfo : EIATTR_CRS_STACK_SIZE
	.align		4
.L_2397:
        /*0060*/ 	.byte	0x04, 0x1e
        /*0062*/ 	.short	(.L_2399 - .L_2398)
.L_2398:
        /*0064*/ 	.word	0x00000000
.L_2399:


//--------------------- .nv.info._ZN2at6native27unrolled_elementwise_kernelINS0_13AUnaryFunctorIiiiZZZNS0_18rshift_kernel_cudaERNS_18TensorIteratorBaseEENKUlvE_clEvENKUlvE1_clEvEUliiE_EESt5arrayIPcLm2EELi4E23TrivialOffsetCalculatorILi1EjESD_NS0_6memory15LoadWithoutCastENSE_16StoreWithoutCastEEEviT_T0_T2_T3_T4_T5_ --------------------------
	.section	.nv.info._ZN2at6native27unrolled_elementwise_kernelINS0_13AUnaryFunctorIiiiZZZNS0_18rshift_kernel_cudaERNS_18TensorIteratorBaseEENKUlvE_clEvENKUlvE1_clEvEUliiE_EESt5arrayIPcLm2EELi4E23TrivialOffsetCalculatorILi1EjESD_NS0_6memory15LoadWithoutCastENSE_16StoreWithoutCastEEEviT_T0_T2_T3_T4_T5_,"",@"SHT_CUDA_INFO"
	.sectionflags	@""
	.align	4


	//----- nvinfo : EIATTR_CUDA_API_VERSION
	.align		4
        /*0000*/ 	.byte	0x04, 0x37
        /*0002*/ 	.short	(.L_2401 - .L_2400)
.L_2400:
        /*0004*/ 	.word	0x00000082


	//----- nvinfo : EIATTR_SW2861232_WAR
	.align		4
.L_2401:
        /*0008*/ 	.byte	0x01, 0x35
	.zero		2


	//----- nvinfo : EIATTR_PARAM_CBANK
	.align		4
        /*000c*/ 	.byte	0x04, 0x0a
        /*000e*/ 	.short	(.L_2403 - .L_2402)
	.align		4
.L_2402:
        /*0010*/ 	.word	index@(.nv.constant0._ZN2at6native27unrolled_elementwise_kernelINS0_13AUnaryFunctorIiiiZZZNS0_18rshift_kernel_cudaERNS_18TensorIteratorBaseEENKUlvE_clEvENKUlvE1_clEvEUliiE_EESt5arrayIPcLm2EELi4E23TrivialOffsetCalculatorILi1EjESD_NS0_6memory15LoadWithoutCastENSE_16StoreWithoutCastEEEviT_T0_T2_T3_T4_T5_)
        /*0014*/ 	.short	0x0160
        /*0016*/ 	.short	0x0024


	//----- nvinfo : EIATTR_CBANK_PARAM_SIZE
	.align		4
.L_2403:
        /*0018*/ 	.byte	0x03, 0x19
        /*001a*/ 	.short	0x0024


	//----- nvinfo : EIATTR_KPARAM_INFO
	.align		4
        /*001c*/ 	.byte	0x04, 0x17
        /*001e*/ 	.short	(.L_2405 - .L_2404)
.L_2404:
        /*0020*/ 	.word	0x00000000
        /*0024*/ 	.short	0x0006
        /*0026*/ 	.short	0x0023
        /*0028*/ 	.byte	0x00, 0xf0, 0x05, 0x00


	//----- nvinfo : EIATTR_KPARAM_INFO
	.align		4
.L_2405:
        /*002c*/ 	.byte	0x04, 0x17
        /*002e*/ 	.short	(.L_2407 - .L_2406)
.L_2406:
        /*0030*/ 	.word	0x00000000
        /*0034*/ 	.short	0x0005
        /*0036*/ 	.short	0x0022
        /*0038*/ 	.byte	0x00, 0xf0, 0x05, 0x00


	//----- nvinfo : EIATTR_KPARAM_INFO
	.align		4
.L_2407:
        /*003c*/ 	.byte	0x04, 0x17
        /*003e*/ 	.short	(.L_2409 - .L_2408)
.L_2408:
        /*0040*/ 	.word	0x00000000
        /*0044*/ 	.short	0x0004
        /*0046*/ 	.short	0x0021
        /*0048*/ 	.byte	0x00, 0xf0, 0x05, 0x00


	//----- nvinfo : EIATTR_KPARAM_INFO
	.align		4
.L_2409:
        /*004c*/ 	.byte	0x04, 0x17
        /*004e*/ 	.short	(.L_2411 - .L_2410)
.L_2410:
        /*0050*/ 	.word	0x00000000
        /*0054*/ 	.short	0x0003
        /*0056*/ 	.short	0x0020
        /*0058*/ 	.byte	0x00, 0xf0, 0x05, 0x00


	//----- nvinfo : EIATTR_KPARAM_INFO
	.align		4
.L_2411:
        /*005c*/ 	.byte	0x04, 0x17
        /*005e*/ 	.short	(.L_2413 - .L_2412)
.L_2412:
        /*0060*/ 	.word	0x00000000
        /*0064*/ 	.short	0x0002
        /*0066*/ 	.short	0x0010
        /*0068*/ 	.byte	0x00, 0xf0, 0x41, 0x00


	//----- nvinfo : EIATTR_KPARAM_INFO
	.align		4
.L_2413:
        /*006c*/ 	.byte	0x04, 0x17
        /*006e*/ 	.short	(.L_2415 - .L_2414)
.L_2414:
        /*0070*/ 	.word	0x00000000
        /*0074*/ 	.short	0x0001
        /*0076*/ 	.short	0x0004
        /*0078*/ 	.byte	0x00, 0xf0, 0x21, 0x00


	//----- nvinfo : EIATTR_KPARAM_INFO
	.align		4
.L_2415:
        /*007c*/ 	.byte	0x04, 0x17
        /*007e*/ 	.short	(.L_2417 - .L_2416)
.L_2416:
        /*0080*/ 	.word	0x00000000
        /*0084*/ 	.short	0x0000
        /*0086*/ 	.short	0x0000
        /*0088*/ 	.byte	0x00, 0xf0, 0x11, 0x00


	//----- nvinfo : EIATTR_MAXREG_COUNT
	.align		4
.L_2417:
        /*008c*/ 	.byte	0x03, 0x1b
        /*008e*/ 	.short	0x00ff


	//----- nvinfo : EIATTR_MERCURY_ISA_VERSION
	.align		4
        /*0090*/ 	.byte	0x03, 0x5f
        /*0092*/ 	.short	0x0000


	//----- nvinfo : EIATTR_EXIT_INSTR_OFFSETS
	.align		4
        /*0094*/ 	.byte	0x04, 0x1c
        /*0096*/ 	.short	(.L_2419 - .L_2418)


	//   ....[0]....
.L_2418:
        /*0098*/ 	.word	0x000003e0


	//   ....[1]....
        /*009c*/ 	.word	0x00000440


	//----- nvinfo : EIATTR_MAX_THREADS
	.align		4
.L_2419:
        /*00a0*/ 	.byte	0x04, 0x05
        /*00a2*/ 	.short	(.L_2421 - .L_2420)
.L_2420:
        /*00a4*/ 	.word	0x00000080
        /*00a8*/ 	.word	0x00000001
        /*00ac*/ 	.word	0x00000001


	//----- nvinfo : EIATTR_CRS_STACK_SIZE
	.align		4
.L_2421:
        /*00b0*/ 	.byte	0x04, 0x1e
        /*00b2*/ 	.short	(.L_2423 - .L_2422)
.L_2422:
        /*00b4*/ 	.word	0x00000000
.L_2423:


//--------------------- .nv.info._ZN2at6native29vectorized_elementwise_kernelILi2ENS0_13AUnaryFunctorIiiiZZZNS0_18rshift_kernel_cudaERNS_18TensorIteratorBaseEENKUlvE_clEvENKUlvE1_clEvEUliiE_EESt5arrayIPcLm2EEEEviT0_T1_ --------------------------
	.section	.nv.info._ZN2at6native29vectorized_elementwise_kernelILi2ENS0_13AUnaryFunctorIiiiZZZNS0_18rshift_kernel_cudaERNS_18TensorIteratorBaseEENKUlvE_clEvENKUlvE1_clEvEUliiE_EESt5arrayIPcLm2EEEEviT0_T1_,"",@"SHT_CUDA_INFO"
	.sectionflags	@""
	.align	4


	//----- nvinfo : EIATTR_CUDA_API_VERSION
	.align		4
        /*0000*/ 	.byte	0x04, 0x37
        /*0002*/ 	.short	(.L_2425 - .L_2424)
.L_2424:
        /*0004*/ 	.word	0x00000082


	//----- nvinfo : EIATTR_SW2861232_WAR
	.align		4
.L_2425:
        /*0008*/ 	.byte	0x01, 0x35
	.zero		2


	//----- nvinfo : EIATTR_PARAM_CBANK
	.align		4
        /*000c*/ 	.byte	0x04, 0x0a
        /*000e*/ 	.short	(.L_2427 - .L_2426)
	.align		4
.L_2426:
        /*0010*/ 	.word	index@(.nv.constant0._ZN2at6native29vectorized_elementwise_kernelILi2ENS0_13AUnaryFunctorIiiiZZZNS0_18rshift_kernel_cudaERNS_18TensorIteratorBaseEENKUlvE_clEvENKUlvE1_clEvEUliiE_EESt5arrayIPcLm2EEEEviT0_T1_)
        /*0014*/ 	.short	0x0160
        /*0016*/ 	.short	0x0020


	//----- nvinfo : EIATTR_CBANK_PARAM_SIZE
	.align		4
.L_2427:
        /*0018*/ 	.byte	0x03, 0x19
        /*001a*/ 	.short	0x0020


	//----- nvinfo : EIATTR_KPARAM_INFO
	.align		4
        /*001c*/ 	.byte	0x04, 0x17
        /*001e*/ 	.short	(.L_2429 - .L_2428)
.L_2428:
        /*0020*/ 	.word	0x00000000
        /*0024*/ 	.short	0x0002
        /*0026*/ 	.short	0x0010
        /*0028*/ 	.byte	0x00, 0xf0, 0x41, 0x00


	//----- nvinfo : EIATTR_KPARAM_INFO
	.align		4
.L_2429:
        /*002c*/ 	.byte	0x04, 0x17
        /*002e*/ 	.short	(.L_2431 - .L_2430)
.L_2430:
        /*0030*/ 	.word	0x00000000
        /*0034*/ 	.short	0x0001
        /*0036*/ 	.short	0x0004
        /*0038*/ 	.byte	0x00, 0xf0, 0x21, 0x00


	//----- nvinfo : EIATTR_KPARAM_INFO
	.align		4
.L_2431:
        /*003c*/ 	.byte	0x04, 0x17
        /*003e*/ 	.short	(.L_2433 - .L_2432)
.L_2432:
        /*0040*/ 	.word	0x00000000
        /*0044*/ 	.short	0x0000
        /*0046*/ 	.short	0x0000
        /*0048*/ 	.byte	0x00, 0xf0, 0x11, 0x00


	//----- nvinfo : EIATTR_MAXREG_COUNT
	.align		4
.L_2433:
        /*004c*/ 	.byte	0x03, 0x1b
        /*004e*/ 	.short	0x00ff


	//----- nvinfo : EIATTR_MERCURY_ISA_VERSION
	.align		4
        /*0050*/ 	.byte	0x03, 0x5f
        /*0052*/ 	.short	0x0000


	//----- nvinfo : EIATTR_EXIT_INSTR_OFFSETS
	.align		4
        /*0054*/ 	.byte	0x04, 0x1c
        /*0056*/ 	.short	(.L_2435 - .L_2434)


	//   ....[0]....
.L_2434:
        /*0058*/ 	.word	0x00000260


	//   ....[1]....
        /*005c*/ 	.word	0x00000a40


	//   ....[2]....
        /*0060*/ 	.word	0x00000a90


	//----- nvinfo : EIATTR_MAX_THREADS
	.align		4
.L_2435:
        /*0064*/ 	.byte	0x04, 0x05
        /*0066*/ 	.short	(.L_2437 - .L_2436)
.L_2436:
        /*0068*/ 	.word	0x00000080
        /*006c*/ 	.word	0x00000001
        /*0070*/ 	.word	0x00000001


	//----- nvinfo : EIATTR_CRS_STACK_SIZE
	.align		4
.L_2437:
        /*0074*/ 	.byte	0x04, 0x1e
        /*0076*/ 	.short	(.L_2439 - .L_2438)
.L_2438:
        /*0078*/ 	.word	0x00000000
.L_2439:


//--------------------- .nv.info._ZN2at6native29vectorized_elementwise_kernelILi4ENS0_13AUnaryFunctorIiiiZZZNS0_18rshift_kernel_cudaERNS_18TensorIteratorBaseEENKUlvE_clEvENKUlvE1_clEvEUliiE_EESt5arrayIPcLm2EEEEviT0_T1_ --------------------------
	.section	.nv.info._ZN2at6native29vectorized_elementwise_kernelILi4ENS0_13AUnaryFunctorIiiiZZZNS0_18rshift_kernel_cudaERNS_18TensorIteratorBaseEENKUlvE_clEvENKUlvE1_clEvEUliiE_EESt5arrayIPcLm2EEEEviT0_T1_,"",@"SHT_CUDA_INFO"
	.sectionflags	@""
	.align	4


	//----- nvinfo : EIATTR_CUDA_API_VERSION
	.align		4
        /*0000*/ 	.byte	0x04, 0x37
        /*0002*/ 	.short	(.L_2441 - .L_2440)
.L_2440:
        /*0004*/ 	.word	0x00000082


	//----- nvinfo : EIATTR_SW2861232_WAR
	.align		4
.L_2441:
        /*0008*/ 	.byte	0x01, 0x35
	.zero		2


	//----- nvinfo : EIATTR_PARAM_CBANK
	.align		4
        /*000c*/ 	.byte	0x04, 0x0a
        /*000e*/ 	.short	(.L_2443 - .L_2442)
	.align		4
.L_2442:
        /*0010*/ 	.word	index@(.nv.constant0._ZN2at6native29vectorized_elementwise_kernelILi4ENS0_13AUnaryFunctorIiiiZZZNS0_18rshift_kernel_cudaERNS_18TensorIteratorBaseEENKUlvE_clEvENKUlvE1_clEvEUliiE_EESt5arrayIPcLm2EEEEviT0_T1_)
        /*0014*/ 	.short	0x0160
        /*0016*/ 	.short	0x0020


	//----- nvinfo : EIATTR_CBANK_PARAM_SIZE
	.align		4
.L_2443:
        /*0018*/ 	.byte	0x03, 0x19
        /*001a*/ 	.short	0x0020


	//----- nvinfo : EIATTR_KPARAM_INFO
	.align		4
        /*001c*/ 	.byte	0x04, 0x17
        /*001e*/ 	.short	(.L_2445 - .L_2444)
.L_2444:
        /*0020*/ 	.word	0x00000000
        /*0024*/ 	.short	0x0002
        /*0026*/ 	.short	0x0010
        /*0028*/ 	.byte	0x00, 0xf0, 0x41, 0x00


	//----- nvinfo : EIATTR_KPARAM_INFO
	.align		4
.L_2445:
        /*002c*/ 	.byte	0x04, 0x17
        /*002e*/ 	.short	(.L_2447 - .L_2446)
.L_2446:
        /*0030*/ 	.word	0x00000000
        /*0034*/ 	.short	0x0001
        /*0036*/ 	.short	0x0004
        /*0038*/ 	.byte	0x00, 0xf0, 0x21, 0x00


	//----- nvinfo : EIATTR_KPARAM_INFO
	.align		4
.L_2447:
        /*003c*/ 	.byte	0x04, 0x17
        /*003e*/ 	.short	(.L_2449 - .L_2448)
.L_2448:
        /*0040*/ 	.word	0x00000000
        /*0044*/ 	.short	0x0000
        /*0046*/ 	.short	0x0000
        /*0048*/ 	.byte	0x00, 0xf0, 0x11, 0x00


	//----- nvinfo : EIATTR_MAXREG_COUNT
	.align		4
.L_2449:
        /*004c*/ 	.byte	0x03, 0x1b
        /*004e*/ 	.short	0x00ff


	//----- nvinfo : EIATTR_MERCURY_ISA_VERSION
	.align		4
        /*0050*/ 	.byte	0x03, 0x5f
        /*0052*/ 	.short	0x0000


	//----- nvinfo : EIATTR_EXIT_INSTR_OFFSETS
	.align		4
        /*0054*/ 	.byte	0x04, 0x1c
        /*0056*/ 	.short	(.L_2451 - .L_2450)


	//   ....[0]....
.L_2450:
        /*0058*/ 	.word	0x00000220


	//   ....[1]....
        /*005c*/ 	.word	0x00000a00


	//   ....[2]....
        /*0060*/ 	.word	0x00000a50


	//----- nvinfo : EIATTR_MAX_THREADS
	.align		4
.L_2451:
        /*0064*/ 	.byte	0x04, 0x05
        /*0066*/ 	.short	(.L_2453 - .L_2452)
.L_2452:
        /*0068*/ 	.word	0x00000080
        /*006c*/ 	.word	0x00000001
        /*0070*/ 	.word	0x00000001


	//----- nvinfo : EIATTR_CRS_STACK_SIZE
	.align		4
.L_2453:
        /*0074*/ 	.byte	0x04, 0x1e
        /*0076*/ 	.short	(.L_2455 - .L_2454)
.L_2454:
        /*0078*/ 	.word	0x00000000
.L_2455:


//--------------------- .nv.info._ZN2at6native29vectorized_elementwise_kernelILi8ENS0_13AUnaryFunctorIiiiZZZNS0_18rshift_kernel_cudaERNS_18TensorIteratorBaseEENKUlvE_clEvENKUlvE1_clEvEUliiE_EESt5arrayIPcLm2EEEEviT0_T1_ --------------------------
	.section	.nv.info._ZN2at6native29vectorized_elementwise_kernelILi8ENS0_13AUnaryFunctorIiiiZZZNS0_18rshift_kernel_cudaERNS_18TensorIteratorBaseEENKUlvE_clEvENKUlvE1_clEvEUliiE_EESt5arrayIPcLm2EEEEviT0_T1_,"",@"SHT_CUDA_INFO"
	.sectionflags	@""
	.align	4


	//----- nvinfo : EIATTR_CUDA_API_VERSION
	.align		4
        /*0000*/ 	.byte	0x04, 0x37
        /*0002*/ 	.short	(.L_2457 - .L_2456)
.L_2456:
        /*0004*/ 	.word	0x00000082


	//----- nvinfo : EIATTR_SW2861232_WAR
	.align		4
.L_2457:
        /*0008*/ 	.byte	0x01, 0x35
	.zero		2


	//----- nvinfo : EIATTR_PARAM_CBANK
	.align		4
        /*000c*/ 	.byte	0x04, 0x0a
        /*000e*/ 	.short	(.L_2459 - .L_2458)
	.align		4
.L_2458:
        /*0010*/ 	.word	index@(.nv.constant0._ZN2at6native29vectorized_elementwise_kernelILi8ENS0_13AUnaryFunctorIiiiZZZNS0_18rshift_kernel_cudaERNS_18TensorIteratorBaseEENKUlvE_clEvENKUlvE1_clEvEUliiE_EESt5arrayIPcLm2EEEEviT0_T1_)
        /*0014*/ 	.short	0x0160
        /*0016*/ 	.short	0x0020


	//----- nvinfo : EIATTR_CBANK_PARAM_SIZE
	.align		4
.L_2459:
        /*0018*/ 	.byte	0x03, 0x19
        /*001a*/ 	.short	0x0020


	//----- nvinfo : EIATTR_KPARAM_INFO
	.align		4
        /*001c*/ 	.byte	0x04, 0x17
        /*001e*/ 	.short	(.L_2461 - .L_2460)
.L_2460:
        /*0020*/ 	.word	0x00000000
        /*0024*/ 	.short	0x0002
        /*0026*/ 	.short	0x0010
        /*0028*/ 	.byte	0x00, 0xf0, 0x41, 0x00


	//----- nvinfo : EIATTR_KPARAM_INFO
	.align		4
.L_2461:
        /*002c*/ 	.byte	0x04, 0x17
        /*002e*/ 	.short	(.L_2463 - .L_2462)
.L_2462:
        /*0030*/ 	.word	0x00000000
        /*0034*/ 	.short	0x0001
        /*0036*/ 	.short	0x0004
        /*0038*/ 	.byte	0x00, 0xf0, 0x21, 0x00


	//----- nvinfo : EIATTR_KPARAM_INFO
	.align		4
.L_2463:
        /*003c*/ 	.byte	0x04, 0x17
        /*003e*/ 	.short	(.L_2465 - .L_2464)
.L_2464:
        /*0040*/ 	.word	0x00000000
        /*0044*/ 	.short	0x0000
        /*0046*/ 	.short	0x0000
        /*0048*/ 	.byte	0x00, 0xf0, 0x11, 0x00


	//----- nvinfo : EIATTR_MAXREG_COUNT
	.align		4
.L_2465:
        /*004c*/ 	.byte	0x03, 0x1b
        /*004e*/ 	.short	0x00ff


	//----- nvinfo : EIATTR_MERCURY_ISA_VERSION
	.align		4
        /*0050*/ 	.byte	0x03, 0x5f
        /*0052*/ 	.short	0x0000


	//----- nvinfo : EIATTR_EXIT_INSTR_OFFSETS
	.align		4
        /*0054*/ 	.byte	0x04, 0x1c
        /*0056*/ 	.short	(.L_2467 - .L_2466)


	//   ....[0]....
.L_2466:
        /*0058*/ 	.word	0x00000010


	//----- nvinfo : EIATTR_MAX_THREADS
	.align		4
.L_2467:
        /*005c*/ 	.byte	0x04, 0x05
        /*005e*/ 	.short	(.L_2469 - .L_2468)
.L_2468:
        /*0060*/ 	.word	0x00000080
        /*0064*/ 	.word	0x00000001
        /*0068*/ 	.word	0x00000001
.L_2469:


//--------------------- .nv.info._ZN2at6native18elementwise_kernelILi128ELi4EZNS0_15gpu_kernel_implINS0_13BinaryFunctorIaaaZZZNS0_18rshift_kernel_cudaERNS_18TensorIteratorBaseEENKUlvE_clEvENKUlvE0_clEvEUlaaE_EEEEvS5_RKT_EUliE_EEviT1_ --------------------------
	.section	.nv.info._ZN2at6native18elementwise_kernelILi128ELi4EZNS0_15gpu_kernel_implINS0_13BinaryFunctorIaaaZZZNS0_18rshift_kernel_cudaERNS_18TensorIteratorBaseEENKUlvE_clEvENKUlvE0_clEvEUlaaE_EEEEvS5_RKT_EUliE_EEviT1_,"",@"SHT_CUDA_INFO"
	.sectionflags	@""
	.align	4


	//----- nvinfo : EIATTR_CUDA_API_VERSION
	.align		4
        /*0000*/ 	.byte	0x04, 0x37
        /*0002*/ 	.short	(.L_2471 - .L_2470)
.L_2470:
        /*0004*/ 	.word	0x00000082


	//----- nvinfo : EIATTR_SW2861232_WAR
	.align		4
.L_2471:
        /*0008*/ 	.byte	0x01, 0x35
	.zero		2


	//----- nvinfo : EIATTR_PARAM_CBANK
	.align		4
        /*000c*/ 	.byte	0x04, 0x0a
        /*000e*/ 	.short	(.L_2473 - .L_2472)
	.align		4
.L_2472:
        /*0010*/ 	.word	index@(.nv.constant0._ZN2at6native18elementwise_kernelILi128ELi4EZNS0_15gpu_kernel_implINS0_13BinaryFunctorIaaaZZZNS0_18rshift_kernel_cudaERNS_18TensorIteratorBaseEENKUlvE_clEvENKUlvE0_clEvEUlaaE_EEEEvS5_RKT_EUliE_EEviT1_)
        /*0014*/ 	.short	0x0160
        /*0016*/ 	.short	0x0290


	//----- nvinfo : EIATTR_CBANK_PARAM_SIZE
	.align		4
.L_2473:
        /*0018*/ 	.byte	0x03, 0x19
        /*001a*/ 	.short	0x0290


	//----- nvinfo : EIATTR_KPARAM_INFO
	.align		4
        /*001c*/ 	.byte	0x04, 0x17
        /*001e*/ 	.short	(.L_2475 - .L_2474)
.L_2474:
        /*0020*/ 	.word	0x00000000
        /*0024*/ 	.short	0x0001
        /*0026*/ 	.short	0x0008
        /*0028*/ 	.byte	0x00, 0xf0, 0x21, 0x0a


	//----- nvinfo : EIATTR_KPARAM_INFO
	.align		4
.L_2475:
        /*002c*/ 	.byte	0x04, 0x17
        /*002e*/ 	.short	(.L_2477 - .L_2476)
.L_2476:
        /*0030*/ 	.word	0x00000000
        /*0034*/ 	.short	0x0000
        /*0036*/ 	.short	0x0000
        /*0038*/ 	.byte	0x00, 0xf0, 0x11, 0x00


	//----- nvinfo : EIATTR_MAXREG_COUNT
	.align		4
.L_2477:
        /*003c*/ 	.byte	0x03, 0x1b
        /*003e*/ 	.short	0x0080


	//----- nvinfo : EIATTR_EXTERNS
	.align		4
        /*0040*/ 	.byte	0x04, 0x0f
        /*0042*/ 	.short	(.L_2479 - .L_2478)


	//   ....[0]....
	.align		4
.L_2478:
        /*0044*/ 	.word	index@(__assertfail)


	//----- nvinfo : EIATTR_MERCURY_ISA_VERSION
	.align		4
.L_2479:
        /*0048*/ 	.byte	0x03, 0x5f
        /*004a*/ 	.short	0x0000


	//----- nvinfo : EIATTR_SYSCALL_OFFSETS
	.align		4
        /*004c*/ 	.byte	0x04, 0x46
        /*004e*/ 	.short	(.L_2481 - .L_2480)


	//   ....[0]....
.L_2480:
        /*0050*/ 	.word	0x00001ed0


	//   ....[1]....
        /*0054*/ 	.word	0x00002d60


	//   ....[2]....
        /*0058*/ 	.word	0x00003c50


	//   ....[3]....
        /*005c*/ 	.word	0x00005b70


	//   ....[4]....
        /*0060*/ 	.word	0x00006a00


	//   ....[5]....
        /*0064*/ 	.word	0x000078f0


	//   ....[6]....
        /*0068*/ 	.word	0x000097e0


	//   ....[7]....
        /*006c*/ 	.word	0x0000a670


	//   ....[8]....
        /*0070*/ 	.word	0x0000b560


	//   ....[9]....
        /*0074*/ 	.word	0x0000d460


	//   ....[10]....
        /*0078*/ 	.word	0x0000e2f0


	//   ....[11]....
        /*007c*/ 	.word	0x0000f1e0


	//----- nvinfo : EIATTR_EXIT_INSTR_OFFSETS
	.align		4
.L_2481:
        /*0080*/ 	.byte	0x04, 0x1c
        /*0082*/ 	.short	(.L_2483 - .L_2482)


	//   ....[0]....
.L_2482:
        /*0084*/ 	.word	0x0000b600


	//   ....[1]....
        /*0088*/ 	.word	0x0000e480


	//   ....[2]....
        /*008c*/ 	.word	0x0000e4a0


	//   ....[3]....
        /*0090*/ 	.word	0x0000e540


	//   ....[4]....
        /*0094*/ 	.word	0x0000e560


	//   ....[5]....
        /*0098*/ 	.word	0x0000e580


	//   ....[6]....
        /*009c*/ 	.word	0x0000e610


	//   ....[7]....
        /*00a0*/ 	.word	0x0000e650


	//   ....[8]....
        /*00a4*/ 	.word	0x0000e6f0


	//   ....[9]....
        /*00a8*/ 	.word	0x0000e740


	//   ....[10]....
        /*00ac*/ 	.word	0x0000e770


	//   ....[11]....
        /*00b0*/ 	.word	0x0000e840


	//   ....[12]....
        /*00b4*/ 	.word	0x0000e880


	//   ....[13]....
        /*00b8*/ 	.word	0x0000ea10


	//   ....[14]....
        /*00bc*/ 	.word	0x0000eb70


	//   ....[15]....
        /*00c0*/ 	.word	0x0000ebb0


	//   ....[16]....
        /*00c4*/ 	.word	0x0000ec50


	//   ....[17]....
        /*00c8*/ 	.word	0x0000edd0


	//   ....[18]....
        /*00cc*/ 	.word	0x0000ef50


	//   ....[19]....
        /*00d0*/ 	.word	0x0000f0b0


	//   ....[20]....
        /*00d4*/ 	.word	0x0000f1f0


	//   ....[21]....
        /*00d8*/ 	.word	0x0000f230


	//   ....[22]....
        /*00dc*/ 	.word	0x0000f250


	//----- nvinfo : EIATTR_MAX_THREADS
	.align		4
.L_2483:
        /*00e0*/ 	.byte	0x04, 0x05
        /*00e2*/ 	.short	(.L_2485 - .L_2484)
.L_2484:
        /*00e4*/ 	.word	0x00000080
        /*00e8*/ 	.word	0x00000001
        /*00ec*/ 	.word	0x00000001


	//----- nvinfo : EIATTR_CRS_STACK_SIZE
	.align		4
.L_2485:
        /*00f0*/ 	.byte	0x04, 0x1e
        /*00f2*/ 	.short	(.L_2487 - .L_2486)
.L_2486:
        /*00f4*/ 	.word	0x00000000
.L_2487:


//--------------------- .nv.info._ZN2at6native27unrolled_elementwise_kernelINS0_13BinaryFunctorIaaaZZZNS0_18rshift_kernel_cudaERNS_18TensorIteratorBaseEENKUlvE_clEvENKUlvE0_clEvEUlaaE_EESt5arrayIPcLm3EELi4E23TrivialOffsetCalculatorILi2EjESC_ILi1EjENS0_6memory12LoadWithCastILi2EEENSF_13StoreWithCastILi1EEEEEviT_T0_T2_T3_T4_T5_ --------------------------
	.section	.nv.info._ZN2at6native27unrolled_elementwise_kernelINS0_13BinaryFunctorIaaaZZZNS0_18rshift_kernel_cudaERNS_18TensorIteratorBaseEENKUlvE_clEvENKUlvE0_clEvEUlaaE_EESt5arrayIPcLm3EELi4E23TrivialOffsetCalculatorILi2EjESC_ILi1EjENS0_6memory12LoadWithCastILi2EEENSF_13StoreWithCastILi1EEEEEviT_T0_T2_T3_T4_T5_,"",@"SHT_CUDA_INFO"
	.sectionflags	@""
	.align	4


	//----- nvinfo : EIATTR_CUDA_API_VERSION
	.align		4
        /*0000*/ 	.byte	0x04, 0x37
        /*0002*/ 	.short	(.L_2489 - .L_2488)
.L_2488:
        /*0004*/ 	.word	0x00000082


	//----- nvinfo : EIATTR_SW2861232_WAR
	.align		4
.L_2489:
        /*0008*/ 	.byte	0x01, 0x35
	.zero		2


	//----- nvinfo : EIATTR_PARAM_CBANK
	.align		4
        /*000c*/ 	.byte	0x04, 0x0a
        /*000e*/ 	.short	(.L_2491 - .L_2490)
	.align		4
.L_2490:
        /*0010*/ 	.word	index@(.nv.constant0._ZN2at6native27unrolled_elementwise_kernelINS0_13BinaryFunctorIaaaZZZNS0_18rshift_kernel_cudaERNS_18TensorIteratorBaseEENKUlvE_clEvENKUlvE0_clEvEUlaaE_EESt5arrayIPcLm3EELi4E23TrivialOffsetCalculatorILi2EjESC_ILi1EjENS0_6memory12LoadWithCastILi2EEENSF_13StoreWithCastILi1EEEEEviT_T0_T2_T3_T4_T5_)
        /*0014*/ 	.short	0x0160
        /*0016*/ 	.short	0x0038


	//----- nvinfo : EIATTR_CBANK_PARAM_SIZE
	.align		4
.L_2491:
        /*0018*/ 	.byte	0x03, 0x19
        /*001a*/ 	.short	0x0038


	//----- nvinfo : EIATTR_KPARAM_INFO
	.align		4
        /*001c*/ 	.byte	0x04, 0x17
        /*001e*/ 	.short	(.L_2493 - .L_2492)
.L_2492:
        /*0020*/ 	.word	0x00000000
        /*0024*/ 	.short	0x0006
        /*0026*/ 	.short	0x0030
        /*0028*/ 	.byte	0x00, 0xf0, 0x21, 0x00


	//----- nvinfo : EIATTR_KPARAM_INFO
	.align		4
.L_2493:
        /*002c*/ 	.byte	0x04, 0x17
        /*002e*/ 	.short	(.L_2495 - .L_2494)
.L_2494:
        /*0030*/ 	.word	0x00000000
        /*0034*/ 	.short	0x0005
        /*0036*/ 	.short	0x0024
        /*0038*/ 	.byte	0x00, 0xf0, 0x31, 0x00


	//----- nvinfo : EIATTR_KPARAM_INFO
	.align		4
.L_2495:
        /*003c*/ 	.byte	0x04, 0x17
        /*003e*/ 	.short	(.L_2497 - .L_2496)
.L_2496:
        /*0040*/ 	.word	0x00000000
        /*0044*/ 	.short	0x0004
        /*0046*/ 	.short	0x0021
        /*0048*/ 	.byte	0x00, 0xf0, 0x05, 0x00


	//----- nvinfo : EIATTR_KPARAM_INFO
	.align		4
.L_2497:
        /*004c*/ 	.byte	0x04, 0x17
        /*004e*/ 	.short	(.L_2499 - .L_2498)
.L_2498:
        /*0050*/ 	.word	0x00000000
        /*0054*/ 	.short	0x0003
        /*0056*/ 	.short	0x0020
        /*0058*/ 	.byte	0x00, 0xf0, 0x05, 0x00


	//----- nvinfo : EIATTR_KPARAM_INFO
	.align		4
.L_2499:
        /*005c*/ 	.byte	0x04, 0x17
        /*005e*/ 	.short	(.L_2501 - .L_2500)
.L_2500:
        /*0060*/ 	.word	0x00000000
        /*0064*/ 	.short	0x0002
        /*0066*/ 	.short	0x0008
        /*0068*/ 	.byte	0x00, 0xf0, 0x61, 0x00


	//----- nvinfo : EIATTR_KPARAM_INFO
	.align		4
.L_2501:
        /*006c*/ 	.byte	0x04, 0x17
        /*006e*/ 	.short	(.L_2503 - .L_2502)
.L_2502:
        /*0070*/ 	.word	0x00000000
        /*0074*/ 	.short	0x0001
        /*0076*/ 	.short	0x0004
        /*0078*/ 	.byte	0x00, 0xf0, 0x05, 0x00


	//----- nvinfo : EIATTR_KPARAM_INFO
	.align		4
.L_2503:
        /*007c*/ 	.byte	0x04, 0x17
        /*007e*/ 	.short	(.L_2505 - .L_2504)
.L_2504:
        /*0080*/ 	.word	0x00000000
        /*0084*/ 	.short	0x0000
        /*0086*/ 	.short	0x0000
        /*0088*/ 	.byte	0x00, 0xf0, 0x11, 0x00


	//----- nvinfo : EIATTR_MAXREG_COUNT
	.align		4
.L_2505:
        /*008c*/ 	.byte	0x03, 0x1b
        /*008e*/ 	.short	0x00ff


	//----- nvinfo : EIATTR_EXTERNS
	.align		4
        /*0090*/ 	.byte	0x04, 0x0f
        /*0092*/ 	.short	(.L_2507 - .L_2506)


	//   ....[0]....
	.align		4
.L_2506:
        /*0094*/ 	.word	index@(__assertfail)


	//----- nvinfo : EIATTR_MERCURY_ISA_VERSION
	.align		4
.L_2507:
        /*0098*/ 	.byte	0x03, 0x5f
        /*009a*/ 	.short	0x0000


	//----- nvinfo : EIATTR_SYSCALL_OFFSETS
	.align		4
        /*009c*/ 	.byte	0x04, 0x46
        /*009e*/ 	.short	(.L_2509 - .L_2508)


	//   ....[0]....
.L_2508:
        /*00a0*/ 	.word	0x00000f40


	//   ....[1]....
        /*00a4*/ 	.word	0x00001de0


	//   ....[2]....
        /*00a8*/ 	.word	0x00002d00


	//   ....[3]....
        /*00ac*/ 	.word	0x00003ba0


	//   ....[4]....
        /*00b0*/ 	.word	0x00004ad0


	//   ....[5]....
        /*00b4*/ 	.word	0x00005970


	//   ....[6]....
        /*00b8*/ 	.word	0x00006880


	//   ....[7]....
        /*00bc*/ 	.word	0x00007720


	//   ....[8]....
        /*00c0*/ 	.word	0x00008a40


	//   ....[9]....
        /*00c4*/ 	.word	0x00009a80


	//   ....[10]....
        /*00c8*/ 	.word	0x0000aa80


	//   ....[11]....
        /*00cc*/ 	.word	0x0000ba80


	//----- nvinfo : EIATTR_EXIT_INSTR_OFFSETS
	.align		4
.L_2509:
        /*00d0*/ 	.byte	0x04, 0x1c
        /*00d2*/ 	.short	(.L_2511 - .L_2510)


	//   ....[0]....
.L_2510:
        /*00d4*/ 	.word	0x0000ab60


	//   ....[1]....
        /*00d8*/ 	.word	0x0000ac70


	//   ....[2]....
        /*00dc*/ 	.word	0x0000ac90


	//   ....[3]....
        /*00e0*/ 	.word	0x0000ad50


	//   ....[4]....
        /*00e4*/ 	.word	0x0000ad90


	//   ....[5]....
        /*00e8*/ 	.word	0x0000add0


	//   ....[6]....
        /*00ec*/ 	.word	0x0000ae60


	//   ....[7]....
        /*00f0*/ 	.word	0x0000aea0


	//   ....[8]....
        /*00f4*/ 	.word	0x0000af40


	//   ....[9]....
        /*00f8*/ 	.word	0x0000af90


	//   ....[10]....
        /*00fc*/ 	.word	0x0000afe0


	//   ....[11]....
        /*0100*/ 	.word	0x0000b0a0


	//   ....[12]....
        /*0104*/ 	.word	0x0000b100


	//   ....[13]....
        /*0108*/ 	.word	0x0000b290


	//   ....[14]....
        /*010c*/ 	.word	0x0000b3f0


	//   ....[15]....
        /*0110*/ 	.word	0x0000b430


	//   ....[16]....
        /*0114*/ 	.word	0x0000b4f0


	//   ....[17]....
        /*0118*/ 	.word	0x0000b670


	//   ....[18]....
        /*011c*/ 	.word	0x0000b7f0


	//   ....[19]....
        /*0120*/ 	.word	0x0000b950


	//   ....[20]....
        /*0124*/ 	.word	0x0000ba90


	//   ....[21]....
        /*0128*/ 	.word	0x0000baf0


	//   ....[22]....
        /*012c*/ 	.word	0x0000bb30


	//----- nvinfo : EIATTR_MAX_THREADS
	.align		4
.L_2511:
        /*0130*/ 	.byte	0x04, 0x05
        /*0132*/ 	.short	(.L_2513 - .L_2512)
.L_2512:
        /*0134*/ 	.word	0x00000080
        /*0138*/ 	.word	0x00000001
        /*013c*/ 	.word	0x00000001


	//----- nvinfo : EIATTR_CRS_STACK_SIZE
	.align		4
.L_2513:
        /*0140*/ 	.byte	0x04, 0x1e
        /*0142*/ 	.short	(.L_2515 - .L_2514)
.L_2514:
        /*0144*/ 	.word	0x00000000
.L_2515:


//--------------------- .nv.info._ZN2at6native18elementwise_kernelILi128ELi4EZNS0_22gpu_kernel_impl_nocastINS0_13BinaryFunctorIaaaZZZNS0_18rshift_kernel_cudaERNS_18TensorIteratorBaseEENKUlvE_clEvENKUlvE0_clEvEUlaaE_EEEEvS5_RKT_EUliE_EEviT1_ --------------------------
	.section	.nv.info._ZN2at6native18elementwise_kernelILi128ELi4EZNS0_22gpu_kernel_impl_nocastINS0_13BinaryFunctorIaaaZZZNS0_18rshift_kernel_cudaERNS_18TensorIteratorBaseEENKUlvE_clEvENKUlvE0_clEvEUlaaE_EEEEvS5_RKT_EUliE_EEviT1_,"",@"SHT_CUDA_INFO"
	.sectionflags	@""
	.align	4


	//----- nvinfo : EIATTR_CUDA_API_VERSION
	.align		4
        /*0000*/ 	.byte	0x04, 0x37
        /*0002*/ 	.short	(.L_2517 - .L_2516)
.L_2516:
        /*0004*/ 	.word	0x00000082


	//----- nvinfo : EIATTR_SW2861232_WAR
	.align		4
.L_2517:
        /*0008*/ 	.byte	0x01, 0x35
	.zero		2


	//----- nvinfo : EIATTR_PARAM_CBANK
	.align		4
        /*000c*/ 	.byte	0x04, 0x0a
        /*000e*/ 	.short	(.L_2519 - .L_2518)
	.align		4
.L_2518:
        /*0010*/ 	.word	index@(.nv.constant0._ZN2at6native18elementwise_kernelILi128ELi4EZNS0_22gpu_kernel_impl_nocastINS0_13BinaryFunctorIaaaZZZNS0_18rshift_kernel_cudaERNS_18TensorIteratorBaseEENKUlvE_clEvENKUlvE0_clEvEUlaaE_EEEEvS5_RKT_EUliE_EEviT1_)
        /*0014*/ 	.short	0x0160
        /*0016*/ 	.short	0x0290


	//----- nvinfo : EIATTR_CBANK_PARAM_SIZE
	.align		4
.L_2519:
        /*0018*/ 	.byte	0x03, 0x19
        /*001a*/ 	.short	0x0290


	//----- nvinfo : EIATTR_KPARAM_INFO
	.align		4
        /*001c*/ 	.byte	0x04, 0x17
        /*001e*/ 	.short	(.L_2521 - .L_2520)
.L_2520:
        /*0020*/ 	.word	0x00000000
        /*0024*/ 	.short	0x0001
        /*0026*/ 	.short	0x0008
        /*0028*/ 	.byte	0x00, 0xf0, 0x21, 0x0a


	//----- nvinfo : EIATTR_KPARAM_INFO
	.align		4
.L_2521:
        /*002c*/ 	.byte	0x04, 0x17
        /*002e*/ 	.short	(.L_2523 - .L_2522)
.L_2522:
        /*0030*/ 	.word	0x00000000
        /*0034*/ 	.short	0x0000
        /*0036*/ 	.short	0x0000
        /*0038*/ 	.byte	0x00, 0xf0, 0x11, 0x00


	//----- nvinfo : EIATTR_MAXREG_COUNT
	.align		4
.L_2523:
        /*003c*/ 	.byte	0x03, 0x1b
        /*003e*/ 	.short	0x0080


	//----- nvinfo : EIATTR_MERCURY_ISA_VERSION
	.align		4
        /*0040*/ 	.byte	0x03, 0x5f
        /*0042*/ 	.short	0x0000


	//----- nvinfo : EIATTR_EXIT_INSTR_OFFSETS
	.align		4
        /*0044*/ 	.byte	0x04, 0x1c
        /*0046*/ 	.short	(.L_2525 - .L_2524)


	//   ....[0]....
.L_2524:
        /*0048*/ 	.word	0x000032b0


	//   ....[1]....
        /*004c*/ 	.word	0x00004340


	//----- nvinfo : EIATTR_MAX_THREADS
	.align		4
.L_2525:
        /*0050*/ 	.byte	0x04, 0x05
        /*0052*/ 	.short	(.L_2527 - .L_2526)
.L_2526:
        /*0054*/ 	.word	0x00000080
        /*0058*/ 	.word	0x00000001
        /*005c*/ 	.word	0x00000001


	//----- nvinfo : EIATTR_CRS_STACK_SIZE
	.align		4
.L_2527:
        /*0060*/ 	.byte	0x04, 0x1e
        /*0062*/ 	.short	(.L_2529 - .L_2528)
.L_2528:
        /*0064*/ 	.word	0x00000000
.L_2529:


//--------------------- .nv.info._ZN2at6native27unrolled_elementwise_kernelINS0_13BinaryFunctorIaaaZZZNS0_18rshift_kernel_cudaERNS_18TensorIteratorBaseEENKUlvE_clEvENKUlvE0_clEvEUlaaE_EESt5arrayIPcLm3EELi4E23TrivialOffsetCalculatorILi2EjESC_ILi1EjENS0_6memory15LoadWithoutCastENSF_16StoreWithoutCastEEEviT_T0_T2_T3_T4_T5_ --------------------------
	.section	.nv.info._ZN2at6native27unrolled_elementwise_kernelINS0_13BinaryFunctorIaaaZZZNS0_18rshift_kernel_cudaERNS_18TensorIteratorBaseEENKUlvE_clEvENKUlvE0_clEvEUlaaE_EESt5arrayIPcLm3EELi4E23TrivialOffsetCalculatorILi2EjESC_ILi1EjENS0_6memory15LoadWithoutCastENSF_16StoreWithoutCastEEEviT_T0_T2_T3_T4_T5_,"",@"SHT_CUDA_INFO"
	.sectionflags	@""
	.align	4


	//----- nvinfo : EIATTR_CUDA_API_VERSION
	.align		4
        /*0000*/ 	.byte	0x04, 0x37
        /*0002*/ 	.short	(.L_2531 - .L_2530)
.L_2530:
        /*0004*/ 	.word	0x00000082


	//----- nvinfo : EIATTR_SW2861232_WAR
	.align		4
.L_2531:
        /*0008*/ 	.byte	0x01, 0x35
	.zero		2


	//----- nvinfo : EIATTR_PARAM_CBANK
	.align		4
        /*000c*/ 	.byte	0x04, 0x0a
        /*000e*/ 	.short	(.L_2533 - .L_2532)
	.align		4
.L_2532:
        /*0010*/ 	.word	index@(.nv.constant0._ZN2at6native27unrolled_elementwise_kernelINS0_13BinaryFunctorIaaaZZZNS0_18rshift_kernel_cudaERNS_18TensorIteratorBaseEENKUlvE_clEvENKUlvE0_clEvEUlaaE_EESt5arrayIPcLm3EELi4E23TrivialOffsetCalculatorILi2EjESC_ILi1EjENS0_6memory15LoadWithoutCastENSF_16StoreWithoutCastEEEviT_T0_T2_T3_T4_T5_)
        /*0014*/ 	.short	0x0160
        /*0016*/ 	.short	0x0024


	//----- nvinfo : EIATTR_CBANK_PARAM_SIZE
	.align		4
.L_2533:
        /*0018*/ 	.byte	0x03, 0x19
        /*001a*/ 	.short	0x0024


	//----- nvinfo : EIATTR_KPARAM_INFO
	.align		4
        /*001c*/ 	.byte	0x04, 0x17
        /*001e*/ 	.short	(.L_2535 - .L_2534)
.L_2534:
        /*0020*/ 	.word	0x00000000
        /*0024*/ 	.short	0x0006
        /*0026*/ 	.short	0x0023
        /*0028*/ 	.byte	0x00, 0xf0, 0x05, 0x00


	//----- nvinfo : EIATTR_KPARAM_INFO
	.align		4
.L_2535:
        /*002c*/ 	.byte	0x04, 0x17
        /*002e*/ 	.short	(.L_2537 - .L_2536)
.L_2536:
        /*0030*/ 	.word	0x00000000
        /*0034*/ 	.short	0x0005
        /*0036*/ 	.short	0x0022
        /*0038*/ 	.byte	0x00, 0xf0, 0x05, 0x00


	//----- nvinfo : EIATTR_KPARAM_INFO
	.align		4
.L_2537:
        /*003c*/ 	.byte	0x04, 0x17
        /*003e*/ 	.short	(.L_2539 - .L_2538)
.L_2538:
        /*0040*/ 	.word	0x00000000
        /*0044*/ 	.short	0x0004
        /*0046*/ 	.short	0x0021
        /*0048*/ 	.byte	0x00, 0xf0, 0x05, 0x00


	//----- nvinfo : EIATTR_KPARAM_INFO
	.align		4
.L_2539:
        /*004c*/ 	.byte	0x04, 0x17
        /*004e*/ 	.short	(.L_2541 - .L_2540)
.L_2540:
        /*0050*/ 	.word	0x00000000
        /*0054*/ 	.short	0x0003
        /*0056*/ 	.short	0x0020
        /*0058*/ 	.byte	0x00, 0xf0, 0x05, 0x00


	//----- nvinfo : EIATTR_KPARAM_INFO
	.align		4
.L_2541:
        /*005c*/ 	.byte	0x04, 0x17
        /*005e*/ 	.short	(.L_2543 - .L_2542)
.L_2542:
        /*0060*/ 	.word	0x00000000
        /*0064*/ 	.short	0x0002
        /*0066*/ 	.short	0x0008
        /*0068*/ 	.byte	0x00, 0xf0, 0x61, 0x00


	//----- nvinfo : EIATTR_KPARAM_INFO
	.align		4
.L_2543:
        /*006c*/ 	.byte	0x04, 0x17
        /*006e*/ 	.short	(.L_2545 - .L_2544)
.L_2544:
        /*0070*/ 	.word	0x00000000
        /*0074*/ 	.short	0x0001
        /*0076*/ 	.short	0x0004
        /*0078*/ 	.byte	0x00, 0xf0, 0x05, 0x00


	//----- nvinfo : EIATTR_KPARAM_INFO
	.align		4
.L_2545:
        /*007c*/ 	.byte	0x04, 0x17
        /*007e*/ 	.short	(.L_2547 - .L_2546)
.L_2546:
        /*0080*/ 	.word	0x00000000
        /*0084*/ 	.short	0x0000
        /*0086*/ 	.short	0x0000
        /*0088*/ 	.byte	0x00, 0xf0, 0x11, 0x00


	//----- nvinfo : EIATTR_MAXREG_COUNT
	.align		4
.L_2547:
        /*008c*/ 	.byte	0x03, 0x1b
        /*008e*/ 	.short	0x00ff


	//----- nvinfo : EIATTR_MERCURY_ISA_VERSION
	.align		4
        /*0090*/ 	.byte	0x03, 0x5f
        /*0092*/ 	.short	0x0000


	//----- nvinfo : EIATTR_EXIT_INSTR_OFFSETS
	.align		4
        /*0094*/ 	.byte	0x04, 0x1c
        /*0096*/ 	.short	(.L_2549 - .L_2548)


	//   ....[0]....
.L_2548:
        /*0098*/ 	.word	0x000004c0


	//   ....[1]....
        /*009c*/ 	.word	0x00000530


	//----- nvinfo : EIATTR_MAX_THREADS
	.align		4
.L_2549:
        /*00a0*/ 	.byte	0x04, 0x05
        /*00a2*/ 	.short	(.L_2551 - .L_2550)
.L_2550:
        /*00a4*/ 	.word	0x00000080
        /*00a8*/ 	.word	0x00000001
        /*00ac*/ 	.word	0x00000001


	//----- nvinfo : EIATTR_CRS_STACK_SIZE
	.align		4
.L_2551:
        /*00b0*/ 	.byte	0x04, 0x1e
        /*00b2*/ 	.short	(.L_2553 - .L_2552)
.L_2552:
        /*00b4*/ 	.word	0x00000000
.L_2553:


//--------------------- .nv.info._ZN2at6native29vectorized_elementwise_kernelILi2ENS0_13BinaryFunctorIaaaZZZNS0_18rshift_kernel_cudaERNS_18TensorIteratorBaseEENKUlvE_clEvENKUlvE0_clEvEUlaaE_EESt5arrayIPcLm3EEEEviT0_T1_ --------------------------
	.section	.nv.info._ZN2at6native29vectorized_elementwise_kernelILi2ENS0_13BinaryFunctorIaaaZZZNS0_18rshift_kernel_cudaERNS_18TensorIteratorBaseEENKUlvE_clEvENKUlvE0_clEvEUlaaE_EESt5arrayIPcLm3EEEEviT0_T1_,"",@"SHT_CUDA_INFO"
	.sectionflags	@""
	.align	4


	//----- nvinfo : EIATTR_CUDA_API_VERSION
	.align		4
        /*0000*/ 	.byte	0x04, 0x37
        /*0002*/ 	.short	(.L_2555 - .L_2554)
.L_2554:
        /*0004*/ 	.word	0x00000082


	//----- nvinfo : EIATTR_SW2861232_WAR
	.align		4
.L_2555:
        /*0008*/ 	.byte	0x01, 0x35
	.zero		2


	//----- nvinfo : EIATTR_PARAM_CBANK
	.align		4
        /*000c*/ 	.byte	0x04, 0x0a
        /*000e*/ 	.short	(.L_2557 - .L_2556)
	.align		4
.L_2556:
        /*0010*/ 	.word	index@(.nv.constant0._ZN2at6native29vectorized_elementwise_kernelILi2ENS0_13BinaryFunctorIaaaZZZNS0_18rshift_kernel_cudaERNS_18TensorIteratorBaseEENKUlvE_clEvENKUlvE0_clEvEUlaaE_EESt5arrayIPcLm3EEEEviT0_T1_)
        /*0014*/ 	.short	0x0160
        /*0016*/ 	.short	0x0020


	//----- nvinfo : EIATTR_CBANK_PARAM_SIZE
	.align		4
.L_2557:
        /*0018*/ 	.byte	0x03, 0x19
        /*001a*/ 	.short	0x0020


	//----- nvinfo : EIATTR_KPARAM_INFO
	.align		4
        /*001c*/ 	.byte	0x04, 0x17
        /*001e*/ 	.short	(.L_2559 - .L_2558)
.L_2558:
        /*0020*/ 	.word	0x00000000
        /*0024*/ 	.short	0x0002
        /*0026*/ 	.short	0x0008
        /*0028*/ 	.byte	0x00, 0xf0, 0x61, 0x00


	//----- nvinfo : EIATTR_KPARAM_INFO
	.align		4
.L_2559:
        /*002c*/ 	.byte	0x04, 0x17
        /*002e*/ 	.short	(.L_2561 - .L_2560)
.L_2560:
        /*0030*/ 	.word	0x00000000
        /*0034*/ 	.short	0x0001
        /*0036*/ 	.short	0x0004
        /*0038*/ 	.byte	0x00, 0xf0, 0x05, 0x00


	//----- nvinfo : EIATTR_KPARAM_INFO
	.align		4
.L_2561:
        /*003c*/ 	.byte	0x04, 0x17
        /*003e*/ 	.short	(.L_2563 - .L_2562)
.L_2562:
        /*0040*/ 	.word	0x00000000
        /*0044*/ 	.short	0x0000
        /*0046*/ 	.short	0x0000
        /*0048*/ 	.byte	0x00, 0xf0, 0x11, 0x00


	//----- nvinfo : EIATTR_MAXREG_COUNT
	.align		4
.L_2563:
        /*004c*/ 	.byte	0x03, 0x1b
        /*004e*/ 	.short	0x00ff


	//----- nvinfo : EIATTR_MERCURY_ISA_VERSION
	.align		4
        /*0050*/ 	.byte	0x03, 0x5f
        /*0052*/ 	.short	0x0000


	//----- nvinfo : EIATTR_EXIT_INSTR_OFFSETS
	.align		4
        /*0054*/ 	.byte	0x04, 0x1c
        /*0056*/ 	.short	(.L_2565 - .L_2564)


	//   ....[0]....
.L_2564:
        /*0058*/ 	.word	0x000004f0


	//   ....[1]....
        /*005c*/ 	.word	0x00000e90


	//   ....[2]....
        /*0060*/ 	.word	0x00000ee0


	//----- nvinfo : EIATTR_MAX_THREADS
	.align		4
.L_2565:
        /*0064*/ 	.byte	0x04, 0x05
        /*0066*/ 	.short	(.L_2567 - .L_2566)
.L_2566:
        /*0068*/ 	.word	0x00000080
        /*006c*/ 	.word	0x00000001
        /*0070*/ 	.word	0x00000001


	//----- nvinfo : EIATTR_CRS_STACK_SIZE
	.align		4
.L_2567:
        /*0074*/ 	.byte	0x04, 0x1e
        /*0076*/ 	.short	(.L_2569 - .L_2568)
.L_2568:
        /*0078*/ 	.word	0x00000000
.L_2569:


//--------------------- .nv.info._ZN2at6native29vectorized_elementwise_kernelILi4ENS0_13BinaryFunctorIaaaZZZNS0_18rshift_kernel_cudaERNS_18TensorIteratorBaseEENKUlvE_clEvENKUlvE0_clEvEUlaaE_EESt5arrayIPcLm3EEEEviT0_T1_ --------------------------
	.section	.nv.info._ZN2at6native29vectorized_elementwise_kernelILi4ENS0_13BinaryFunctorIaaaZZZNS0_18rshift_kernel_cudaERNS_18TensorIteratorBaseEENKUlvE_clEvENKUlvE0_clEvEUlaaE_EESt5arrayIPcLm3EEEEviT0_T1_,"",@"SHT_CUDA_INFO"
	.sectionflags	@""
	.align	4


	//----- nvinfo : EIATTR_CUDA_API_VERSION
	.align		4
        /*0000*/ 	.byte	0x04, 0x37
        /*0002*/ 	.short	(.L_2571 - .L_2570)
.L_2570:
        /*0004*/ 	.word	0x00000082


	//----- nvinfo : EIATTR_SW2861232_WAR
	.align		4
.L_2571:
        /*0008*/ 	.byte	0x01, 0x35
	.zero		2


	//----- nvinfo : EIATTR_PARAM_CBANK
	.align		4
        /*000c*/ 	.byte	0x04, 0x0a
        /*000e*/ 	.short	(.L_2573 - .L_2572)
	.align		4
.L_2572:
        /*0010*/ 	.word	index@(.nv.constant0._ZN2at6native29vectorized_elementwise_kernelILi4ENS0_13BinaryFunctorIaaaZZZNS0_18rshift_kernel_cudaERNS_18TensorIteratorBaseEENKUlvE_clEvENKUlvE0_clEvEUlaaE_EESt5arrayIPcLm3EEEEviT0_T1_)
        /*0014*/ 	.short	0x0160
        /*0016*/ 	.short	0x0020


	//----- nvinfo : EIATTR_CBANK_PARAM_SIZE
	.align		4
.L_2573:
        /*0018*/ 	.byte	0x03, 0x19
        /*001a*/ 	.short	0x0020


	//----- nvinfo : EIATTR_KPARAM_INFO
	.align		4
        /*001c*/ 	.byte	0x04, 0x17
        /*001e*/ 	.short	(.L_2575 - .L_2574)
.L_2574:
        /*0020*/ 	.word	0x00000000
        /*0024*/ 	.short	0x0002
        /*0026*/ 	.short	0x0008
        /*0028*/ 	.byte	0x00, 0xf0, 0x61, 0x00


	//----- nvinfo : EIATTR_KPARAM_INFO
	.align		4
.L_2575:
        /*002c*/ 	.byte	0x04, 0x17
        /*002e*/ 	.short	(.L_2577 - .L_2576)
.L_2576:
        /*0030*/ 	.word	0x00000000
        /*0034*/ 	.short	0x0001
        /*0036*/ 	.short	0x0004
        /*0038*/ 	.byte	0x00, 0xf0, 0x05, 0x00


	//----- nvinfo : EIATTR_KPARAM_INFO
	.align		4
.L_2577:
        /*003c*/ 	.byte	0x04, 0x17
        /*003e*/ 	.short	(.L_2579 - .L_2578)
.L_2578:
        /*0040*/ 	.word	0x00000000
        /*0044*/ 	.short	0x0000
        /*0046*/ 	.short	0x0000
        /*0048*/ 	.byte	0x00, 0xf0, 0x11, 0x00


	//----- nvinfo : EIATTR_MAXREG_COUNT
	.align		4
.L_2579:
        /*004c*/ 	.byte	0x03, 0x1b
        /*004e*/ 	.short	0x00ff


	//----- nvinfo : EIATTR_MERCURY_ISA_VERSION
	.align		4
        /*0050*/ 	.byte	0x03, 0x5f
        /*0052*/ 	.short	0x0000


	//----- nvinfo : EIATTR_EXIT_INSTR_OFFSETS
	.align		4
        /*0054*/ 	.byte	0x04, 0x1c
        /*0056*/ 	.short	(.L_2581 - .L_2580)


	//   ....[0]....
.L_2580:
        /*0058*/ 	.word	0x00000460


	//   ....[1]....
        /*005c*/ 	.word	0x00000e00


	//   ....[2]....
        /*0060*/ 	.word	0x00000e50


	//----- nvinfo : EIATTR_MAX_THREADS
	.align		4
.L_2581:
        /*0064*/ 	.byte	0x04, 0x05
        /*0066*/ 	.short	(.L_2583 - .L_2582)
.L_2582:
        /*0068*/ 	.word	0x00000080
        /*006c*/ 	.word	0x00000001
        /*0070*/ 	.word	0x00000001


	//----- nvinfo : EIATTR_CRS_STACK_SIZE
	.align		4
.L_2583:
        /*0074*/ 	.byte	0x04, 0x1e
        /*0076*/ 	.short	(.L_2585 - .L_2584)
.L_2584:
        /*0078*/ 	.word	0x00000000
.L_2585:


//--------------------- .nv.info._ZN2at6native29vectorized_elementwise_kernelILi8ENS0_13BinaryFunctorIaaaZZZNS0_18rshift_kernel_cudaERNS_18TensorIteratorBaseEENKUlvE_clEvENKUlvE0_clEvEUlaaE_EESt5arrayIPcLm3EEEEviT0_T1_ --------------------------
	.section	.nv.info._ZN2at6native29vectorized_elementwise_kernelILi8ENS0_13BinaryFunctorIaaaZZZNS0_18rshift_kernel_cudaERNS_18TensorIteratorBaseEENKUlvE_clEvENKUlvE0_clEvEUlaaE_EESt5arrayIPcLm3EEEEviT0_T1_,"",@"SHT_CUDA_INFO"
	.sectionflags	@""
	.align	4


	//----- nvinfo : EIATTR_CUDA_API_VERSION
	.align		4
        /*0000*/ 	.byte	0x04, 0x37
        /*0002*/ 	.short	(.L_2587 - .L_2586)
.L_2586:
        /*0004*/ 	.word	0x00000082


	//----- nvinfo : EIATTR_SW2861232_WAR
	.align		4
.L_2587:
        /*0008*/ 	.byte	0x01, 0x35
	.zero		2


	//----- nvinfo : EIATTR_PARAM_CBANK
	.align		4
        /*000c*/ 	.byte	0x04, 0x0a
        /*000e*/ 	.short	(.L_2589 - .L_2588)
	.align		4
.L_2588:
        /*0010*/ 	.word	index@(.nv.constant0._ZN2at6native29vectorized_elementwise_kernelILi8ENS0_13BinaryFunctorIaaaZZZNS0_18rshift_kernel_cudaERNS_18TensorIteratorBaseEENKUlvE_clEvENKUlvE0_clEvEUlaaE_EESt5arrayIPcLm3EEEEviT0_T1_)
        /*0014*/ 	.short	0x0160
        /*0016*/ 	.short	0x0020


	//----- nvinfo : EIATTR_CBANK_PARAM_SIZE
	.align		4
.L_2589:
        /*0018*/ 	.byte	0x03, 0x19
        /*001a*/ 	.short	0x0020


	//----- nvinfo : EIATTR_KPARAM_INFO
	.align		4
        /*001c*/ 	.byte	0x04, 0x17
        /*001e*/ 	.short	(.L_2591 - .L_2590)
.L_2590:
        /*0020*/ 	.word	0x00000000
        /*0024*/ 	.short	0x0002
        /*0026*/ 	.short	0x0008
        /*0028*/ 	.byte	0x00, 0xf0, 0x61, 0x00


	//----- nvinfo : EIATTR_KPARAM_INFO
	.align		4
.L_2591:
        /*002c*/ 	.byte	0x04, 0x17
        /*002e*/ 	.short	(.L_2593 - .L_2592)
.L_2592:
        /*0030*/ 	.word	0x00000000
        /*0034*/ 	.short	0x0001
        /*0036*/ 	.short	0x0004
        /*0038*/ 	.byte	0x00, 0xf0, 0x05, 0x00


	//----- nvinfo : EIATTR_KPARAM_INFO
	.align		4
.L_2593:
        /*003c*/ 	.byte	0x04, 0x17
        /*003e*/ 	.short	(.L_2595 - .L_2594)
.L_2594:
        /*0040*/ 	.word	0x00000000
        /*0044*/ 	.short	0x0000
        /*0046*/ 	.short	0x0000
        /*0048*/ 	.byte	0x00, 0xf0, 0x11, 0x00


	//----- nvinfo : EIATTR_MAXREG_COUNT
	.align		4
.L_2595:
        /*004c*/ 	.byte	0x03, 0x1b
        /*004e*/ 	.short	0x00ff


	//----- nvinfo : EIATTR_MERCURY_ISA_VERSION
	.align		4
        /*0050*/ 	.byte	0x03, 0x5f
        /*0052*/ 	.short	0x0000


	//----- nvinfo : EIATTR_EXIT_INSTR_OFFSETS
	.align		4
        /*0054*/ 	.byte	0x04, 0x1c
        /*0056*/ 	.short	(.L_2597 - .L_2596)


	//   ....[0]....
.L_2596:
        /*0058*/ 	.word	0x00000010


	//----- nvinfo : EIATTR_MAX_THREADS
	.align		4
.L_2597:
        /*005c*/ 	.byte	0x04, 0x05
        /*005e*/ 	.short	(.L_2599 - .L_2598)
.L_2598:
        /*0060*/ 	.word	0x00000080
        /*0064*/ 	.word	0x00000001
        /*0068*/ 	.word	0x00000001
.L_2599:


//--------------------- .nv.info._ZN2at6native18elementwise_kernelILi128ELi4EZNS0_15gpu_kernel_implINS0_13BUnaryFunctorIaaaZZZNS0_18rshift_kernel_cudaERNS_18TensorIteratorBaseEENKUlvE_clEvENKUlvE0_clEvEUlaaE_EEEEvS5_RKT_EUliE_EEviT1_ --------------------------
	.section	.nv.info._ZN2at6native18elementwise_kernelILi128ELi4EZNS0_15gpu_kernel_implINS0_13BUnaryFunctorIaaaZZZNS0_18rshift_kernel_cudaERNS_18TensorIteratorBaseEENKUlvE_clEvENKUlvE0_clEvEUlaaE_EEEEvS5_RKT_EUliE_EEviT1_,"",@"SHT_CUDA_INFO"
	.sectionflags	@""
	.align	4


	//----- nvinfo : EIATTR_CUDA_API_VERSION
	.align		4
        /*0000*/ 	.byte	0x04, 0x37
        /*0002*/ 	.short	(.L_2601 - .L_2600)
.L_2600:
        /*0004*/ 	.word	0x00000082


	//----- nvinfo : EIATTR_SW2861232_WAR
	.align		4
.L_2601:
        /*0008*/ 	.byte	0x01, 0x35
	.zero		2


	//----- nvinfo : EIATTR_PARAM_CBANK
	.align		4
        /*000c*/ 	.byte	0x04, 0x0a
        /*000e*/ 	.short	(.L_2603 - .L_2602)
	.align		4
.L_2602:
        /*0010*/ 	.word	index@(.nv.constant0._ZN2at6native18elementwise_kernelILi128ELi4EZNS0_15gpu_kernel_implINS0_13BUnaryFunctorIaaaZZZNS0_18rshift_kernel_cudaERNS_18TensorIteratorBaseEENKUlvE_clEvENKUlvE0_clEvEUlaaE_EEEEvS5_RKT_EUliE_EEviT1_)
        /*0014*/ 	.short	0x0160
        /*0016*/ 	.short	0x0220


	//----- nvinfo : EIATTR_CBANK_PARAM_SIZE
	.align		4
.L_2603:
        /*0018*/ 	.byte	0x03, 0x19
        /*001a*/ 	.short	0x0220


	//----- nvinfo : EIATTR_KPARAM_INFO
	.align		4
        /*001c*/ 	.byte	0x04, 0x17
        /*001e*/ 	.short	(.L_2605 - .L_2604)
.L_2604:
        /*0020*/ 	.word	0x00000000
        /*0024*/ 	.short	0x0001
        /*0026*/ 	.short	0x0008
        /*0028*/ 	.byte	0x00, 0xf0, 0x61, 0x08


	//----- nvinfo : EIATTR_KPARAM_INFO
	.align		4
.L_2605:
        /*002c*/ 	.byte	0x04, 0x17
        /*002e*/ 	.short	(.L_2607 - .L_2606)
.L_2606:
        /*0030*/ 	.word	0x00000000
        /*0034*/ 	.short	0x0000
        /*0036*/ 	.short	0x0000
        /*0038*/ 	.byte	0x00, 0xf0, 0x11, 0x00


	//----- nvinfo : EIATTR_MAXREG_COUNT
	.align		4
.L_2607:
        /*003c*/ 	.byte	0x03, 0x1b
        /*003e*/ 	.short	0x0080


	//----- nvinfo : EIATTR_EXTERNS
	.align		4
        /*0040*/ 	.byte	0x04, 0x0f
        /*0042*/ 	.short	(.L_2609 - .L_2608)


	//   ....[0]....
	.align		4
.L_2608:
        /*0044*/ 	.word	index@(__assertfail)


	//----- nvinfo : EIATTR_MERCURY_ISA_VERSION
	.align		4
.L_2609:
        /*0048*/ 	.byte	0x03, 0x5f
        /*004a*/ 	.short	0x0000


	//----- nvinfo : EIATTR_SYSCALL_OFFSETS
	.align		4
        /*004c*/ 	.byte	0x04, 0x46
        /*004e*/ 	.short	(.L_2611 - .L_2610)


	//   ....[0]....
.L_2610:
        /*0050*/ 	.word	0x00001d20


	//   ....[1]....
        /*0054*/ 	.word	0x00002c10


	//   ....[2]....
        /*0058*/ 	.word	0x00004970


	//   ....[3]....
        /*005c*/ 	.word	0x00005860


	//   ....[4]....
        /*0060*/ 	.word	0x00007590


	//   ....[5]....
        /*0064*/ 	.word	0x00008480


	//   ....[6]....
        /*0068*/ 	.word	0x0000a1c0


	//   ....[7]....
        /*006c*/ 	.word	0x0000b0b0


	//----- nvinfo : EIATTR_EXIT_INSTR_OFFSETS
	.align		4
.L_2611:
        /*0070*/ 	.byte	0x04, 0x1c
        /*0072*/ 	.short	(.L_2613 - .L_2612)


	//   ....[0]....
.L_2612:
        /*0074*/ 	.word	0x00008520


	//   ....[1]....
        /*0078*/ 	.word	0x0000a350


	//   ....[2]....
        /*007c*/ 	.word	0x0000a370


	//   ....[3]....
        /*0080*/ 	.word	0x0000a410


	//   ....[4]....
        /*0084*/ 	.word	0x0000a430


	//   ....[5]....
        /*0088*/ 	.word	0x0000a450


	//   ....[6]....
        /*008c*/ 	.word	0x0000a4e0


	//   ....[7]....
        /*0090*/ 	.word	0x0000a520


	//   ....[8]....
        /*0094*/ 	.word	0x0000a5c0


	//   ....[9]....
        /*0098*/ 	.word	0x0000a610


	//   ....[10]....
        /*009c*/ 	.word	0x0000a640


	//   ....[11]....
        /*00a0*/ 	.word	0x0000a710


	//   ....[12]....
        /*00a4*/ 	.word	0x0000a750


	//   ....[13]....
        /*00a8*/ 	.word	0x0000a8e0


	//   ....[14]....
        /*00ac*/ 	.word	0x0000aa40


	//   ....[15]....
        /*00b0*/ 	.word	0x0000aa80


	//   ....[16]....
        /*00b4*/ 	.word	0x0000ab20


	//   ....[17]....
        /*00b8*/ 	.word	0x0000aca0


	//   ....[18]....
        /*00bc*/ 	.word	0x0000ae20


	//   ....[19]....
        /*00c0*/ 	.word	0x0000af80


	//   ....[20]....
        /*00c4*/ 	.word	0x0000b0c0


	//   ....[21]....
        /*00c8*/ 	.word	0x0000b100


	//   ....[22]....
        /*00cc*/ 	.word	0x0000b120


	//----- nvinfo : EIATTR_MAX_THREADS
	.align		4
.L_2613:
        /*00d0*/ 	.byte	0x04, 0x05
        /*00d2*/ 	.short	(.L_2615 - .L_2614)
.L_2614:
        /*00d4*/ 	.word	0x00000080
        /*00d8*/ 	.word	0x00000001
        /*00dc*/ 	.word	0x00000001


	//----- nvinfo : EIATTR_CRS_STACK_SIZE
	.align		4
.L_2615:
        /*00e0*/ 	.byte	0x04, 0x1e
        /*00e2*/ 	.short	(.L_2617 - .L_2616)
.L_2616:
        /*00e4*/ 	.word	0x00000000
.L_2617:


//--------------------- .nv.info._ZN2at6native27unrolled_elementwise_kernelINS0_13BUnaryFunctorIaaaZZZNS0_18rshift_kernel_cudaERNS_18TensorIteratorBaseEENKUlvE_clEvENKUlvE0_clEvEUlaaE_EESt5arrayIPcLm2EELi4E23TrivialOffsetCalculatorILi1EjESD_NS0_6memory12LoadWithCastILi1EEENSE_13StoreWithCastILi1EEEEEviT_T0_T2_T3_T4_T5_ --------------------------
	.section	.nv.info._ZN2at6native27unrolled_elementwise_kernelINS0_13BUnaryFunctorIaaaZZZNS0_18rshift_kernel_cudaERNS_18TensorIteratorBaseEENKUlvE_clEvENKUlvE0_clEvEUlaaE_EESt5arrayIPcLm2EELi4E23TrivialOffsetCalculatorILi1EjESD_NS0_6memory12LoadWithCastILi1EEENSE_13StoreWithCastILi1EEEEEviT_T0_T2_T3_T4_T5_,"",@"SHT_CUDA_INFO"
	.sectionflags	@""
	.align	4


	//----- nvinfo : EIATTR_CUDA_API_VERSION
	.align		4
        /*0000*/ 	.byte	0x04, 0x37
        /*0002*/ 	.short	(.L_2619 - .L_2618)
.L_2618:
        /*0004*/ 	.word	0x00000082


	//----- nvinfo : EIATTR_SW2861232_WAR
	.align		4
.L_2619:
        /*0008*/ 	.byte	0x01, 0x35
	.zero		2


	//----- nvinfo : EIATTR_PARAM_CBANK
	.align		4
        /*000c*/ 	.byte	0x04, 0x0a
        /*000e*/ 	.short	(.L_2621 - .L_2620)
	.align		4
.L_2620:
        /*0010*/ 	.word	index@(.nv.constant0._ZN2at6native27unrolled_elementwise_kernelINS0_13BUnaryFunctorIaaaZZZNS0_18rshift_kernel_cudaERNS_18TensorIteratorBaseEENKUlvE_clEvENKUlvE0_clEvEUlaaE_EESt5arrayIPcLm2EELi4E23TrivialOffsetCalculatorILi1EjESD_NS0_6memory12LoadWithCastILi1EEENSE_13StoreWithCastILi1EEEEEviT_T0_T2_T3_T4_T5_)
        /*0014*/ 	.short	0x0160
        /*0016*/ 	.short	0x002c


	//----- nvinfo : EIATTR_CBANK_PARAM_SIZE
	.align		4
.L_2621:
        /*0018*/ 	.byte	0x03, 0x19
        /*001a*/ 	.short	0x002c


	//----- nvinfo : EIATTR_KPARAM_INFO
	.align		4
        /*001c*/ 	.byte	0x04, 0x17
        /*001e*/ 	.short	(.L_2623 - .L_2622)
.L_2622:
        /*0020*/ 	.word	0x00000000
        /*0024*/ 	.short	0x0006
        /*0026*/ 	.short	0x0024
        /*0028*/ 	.byte	0x00, 0xf0, 0x21, 0x00


	//----- nvinfo : EIATTR_KPARAM_INFO
	.align		4
.L_2623:
        /*002c*/ 	.byte	0x04, 0x17
        /*002e*/ 	.short	(.L_2625 - .L_2624)
.L_2624:
        /*0030*/ 	.word	0x00000000
        /*0034*/ 	.short	0x0005
        /*0036*/ 	.short	0x001c
        /*0038*/ 	.byte	0x00, 0xf0, 0x21, 0x00


	//----- nvinfo : EIATTR_KPARAM_INFO
	.align		4
.L_2625:
        /*003c*/ 	.byte	0x04, 0x17
        /*003e*/ 	.short	(.L_2627 - .L_2626)
.L_2626:
        /*0040*/ 	.word	0x00000000
        /*0044*/ 	.short	0x0004
        /*0046*/ 	.short	0x0019
        /*0048*/ 	.byte	0x00, 0xf0, 0x05, 0x00


	//----- nvinfo : EIATTR_KPARAM_INFO
	.align		4
.L_2627:
        /*004c*/ 	.byte	0x04, 0x17
        /*004e*/ 	.short	(.L_2629 - .L_2628)
.L_2628:
        /*0050*/ 	.word	0x00000000
        /*0054*/ 	.short	0x0003
        /*0056*/ 	.short	0x0018
        /*0058*/ 	.byte	0x00, 0xf0, 0x05, 0x00


	//----- nvinfo : EIATTR_KPARAM_INFO
	.align		4
.L_2629:
        /*005c*/ 	.byte	0x04, 0x17
        /*005e*/ 	.short	(.L_2631 - .L_2630)
.L_2630:
        /*0060*/ 	.word	0x00000000
        /*0064*/ 	.short	0x0002
        /*0066*/ 	.short	0x0008
        /*0068*/ 	.byte	0x00, 0xf0, 0x41, 0x00


	//----- nvinfo : EIATTR_KPARAM_INFO
	.align		4
.L_2631:
        /*006c*/ 	.byte	0x04, 0x17
        /*006e*/ 	.short	(.L_2633 - .L_2632)
.L_2632:
        /*0070*/ 	.word	0x00000000
        /*0074*/ 	.short	0x0001
        /*0076*/ 	.short	0x0004
        /*0078*/ 	.byte	0x00, 0xf0, 0x09, 0x00


	//----- nvinfo : EIATTR_KPARAM_INFO
	.align		4
.L_2633:
        /*007c*/ 	.byte	0x04, 0x17
        /*007e*/ 	.short	(.L_2635 - .L_2634)
.L_2634:
        /*0080*/ 	.word	0x00000000
        /*0084*/ 	.short	0x0000
        /*0086*/ 	.short	0x0000
        /*0088*/ 	.byte	0x00, 0xf0, 0x11, 0x00


	//----- nvinfo : EIATTR_MAXREG_COUNT
	.align		4
.L_2635:
        /*008c*/ 	.byte	0x03, 0x1b
        /*008e*/ 	.short	0x00ff


	//----- nvinfo : EIATTR_EXTERNS
	.align		4
        /*0090*/ 	.byte	0x04, 0x0f
        /*0092*/ 	.short	(.L_2637 - .L_2636)


	//   ....[0]....
	.align		4
.L_2636:
        /*0094*/ 	.word	index@(__assertfail)


	//----- nvinfo : EIATTR_MERCURY_ISA_VERSION
	.align		4
.L_2637:
        /*0098*/ 	.byte	0x03, 0x5f
        /*009a*/ 	.short	0x0000


	//----- nvinfo : EIATTR_SYSCALL_OFFSETS
	.align		4
        /*009c*/ 	.byte	0x04, 0x46
        /*009e*/ 	.short	(.L_2639 - .L_2638)


	//   ....[0]....
.L_2638:
        /*00a0*/ 	.word	0x00000f20


	//   ....[1]....
        /*00a4*/ 	.word	0x00001e40


	//   ....[2]....
        /*00a8*/ 	.word	0x00002d70


	//   ....[3]....
        /*00ac*/ 	.word	0x00003c80


	//   ....[4]....
        /*00b0*/ 	.word	0x00004ca0


	//   ....[5]....
        /*00b4*/ 	.word	0x00005be0


	//   ....[6]....
        /*00b8*/ 	.word	0x00006b10


	//   ....[7]....
        /*00bc*/ 	.word	0x00007a40


	//----- nvinfo : EIATTR_EXIT_INSTR_OFFSETS
	.align		4
.L_2639:
        /*00c0*/ 	.byte	0x04, 0x1c
        /*00c2*/ 	.short	(.L_2641 - .L_2640)


	//   ....[0]....
.L_2640:
        /*00c4*/ 	.word	0x00006bc0


	//   ....[1]....
        /*00c8*/ 	.word	0x00006cd0


	//   ....[2]....
        /*00cc*/ 	.word	0x00006cf0


	//   ....[3]....
        /*00d0*/ 	.word	0x00006d90


	//   ....[4]....
        /*00d4*/ 	.word	0x00006dc0


	//   ....[5]....
        /*00d8*/ 	.word	0x00006de0


	//   ....[6]....
        /*00dc*/ 	.word	0x00006e70


	//   ....[7]....
        /*00e0*/ 	.word	0x00006eb0


	//   ....[8]....
        /*00e4*/ 	.word	0x00006f50


	//   ....[9]....
        /*00e8*/ 	.word	0x00006fa0


	//   ....[10]....
        /*00ec*/ 	.word	0x00006fd0


	//   ....[11]....
        /*00f0*/ 	.word	0x000070a0


	//   ....[12]....
        /*00f4*/ 	.word	0x000070e0


	//   ....[13]....
        /*00f8*/ 	.word	0x00007270


	//   ....[14]....
        /*00fc*/ 	.word	0x000073d0


	//   ....[15]....
        /*0100*/ 	.word	0x00007410


	//   ....[16]....
        /*0104*/ 	.word	0x000074b0


	//   ....[17]....
        /*0108*/ 	.word	0x00007630


	//   ....[18]....
        /*010c*/ 	.word	0x000077b0


	//   ....[19]....
        /*0110*/ 	.word	0x00007910


	//   ....[20]....
        /*0114*/ 	.word	0x00007a50


	//   ....[21]....
        /*0118*/ 	.word	0x00007a90


	//   ....[22]....
        /*011c*/ 	.word	0x00007ac0


	//----- nvinfo : EIATTR_MAX_THREADS
	.align		4
.L_2641:
        /*0120*/ 	.byte	0x04, 0x05
        /*0122*/ 	.short	(.L_2643 - .L_2642)
.L_2642:
        /*0124*/ 	.word	0x00000080
        /*0128*/ 	.word	0x00000001
        /*012c*/ 	.word	0x00000001


	//----- nvinfo : EIATTR_CRS_STACK_SIZE
	.align		4
.L_2643:
        /*0130*/ 	.byte	0x04, 0x1e
        /*0132*/ 	.short	(.L_2645 - .L_2644)
.L_2644:
        /*0134*/ 	.word	0x00000000
.L_2645:


//--------------------- .nv.info._ZN2at6native18elementwise_kernelILi128ELi4EZNS0_22gpu_kernel_impl_nocastINS0_13BUnaryFunctorIaaaZZZNS0_18rshift_kernel_cudaERNS_18TensorIteratorBaseEENKUlvE_clEvENKUlvE0_clEvEUlaaE_EEEEvS5_RKT_EUliE_EEviT1_ --------------------------
	.section	.nv.info._ZN2at6native18elementwise_kernelILi128ELi4EZNS0_22gpu_kernel_impl_nocastINS0_13BUnaryFunctorIaaaZZZNS0_18rshift_kernel_cudaERNS_18TensorIteratorBaseEENKUlvE_clEvENKUlvE0_clEvEUlaaE_EEEEvS5_RKT_EUliE_EEviT1_,"",@"SHT_CUDA_INFO"
	.sectionflags	@""
	.align	4


	//----- nvinfo : EIATTR_CUDA_API_VERSION
	.align		4
        /*0000*/ 	.byte	0x04, 0x37
        /*0002*/ 	.short	(.L_2647 - .L_2646)
.L_2646:
        /*0004*/ 	.word	0x00000082


	//----- nvinfo : EIATTR_SW2861232_WAR
	.align		4
.L_2647:
        /*0008*/ 	.byte	0x01, 0x35
	.zero		2


	//----- nvinfo : EIATTR_PARAM_CBANK
	.align		4
        /*000c*/ 	.byte	0x04, 0x0a
        /*000e*/ 	.short	(.L_2649 - .L_2648)
	.align		4
.L_2648:
        /*0010*/ 	.word	index@(.nv.constant0._ZN2at6native18elementwise_kernelILi128ELi4EZNS0_22gpu_kernel_impl_nocastINS0_13BUnaryFunctorIaaaZZZNS0_18rshift_kernel_cudaERNS_18TensorIteratorBaseEENKUlvE_clEvENKUlvE0_clEvEUlaaE_EEEEvS5_RKT_EUliE_EEviT1_)
        /*0014*/ 	.short	0x0160
        /*0016*/ 	.short	0x0220


	//----- nvinfo : EIATTR_CBANK_PARAM_SIZE
	.align		4
.L_2649:
        /*0018*/ 	.byte	0x03, 0x19
        /*001a*/ 	.short	0x0220


	//----- nvinfo : EIATTR_KPARAM_INFO
	.align		4
        /*001c*/ 	.byte	0x04, 0x17
        /*001e*/ 	.short	(.L_2651 - .L_2650)
.L_2650:
        /*0020*/ 	.word	0x00000000
        /*0024*/ 	.short	0x0001
        /*0026*/ 	.short	0x0008
        /*0028*/ 	.byte	0x00, 0xf0, 0x61, 0x08


	//----- nvinfo : EIATTR_KPARAM_INFO
	.align		4
.L_2651:
        /*002c*/ 	.byte	0x04, 0x17
        /*002e*/ 	.short	(.L_2653 - .L_2652)
.L_2652:
        /*0030*/ 	.word	0x00000000
        /*0034*/ 	.short	0x0000
        /*0036*/ 	.short	0x0000
        /*0038*/ 	.byte	0x00, 0xf0, 0x11, 0x00


	//----- nvinfo : EIATTR_MAXREG_COUNT
	.align		4
.L_2653:
        /*003c*/ 	.byte	0x03, 0x1b
        /*003e*/ 	.short	0x0080


	//----- nvinfo : EIATTR_MERCURY_ISA_VERSION
	.align		4
        /*0040*/ 	.byte	0x03, 0x5f
        /*0042*/ 	.short	0x0000


	//----- nvinfo : EIATTR_EXIT_INSTR_OFFSETS
	.align		4
        /*0044*/ 	.byte	0x04, 0x1c
        /*0046*/ 	.short	(.L_2655 - .L_2654)


	//   ....[0]....
.L_2654:
        /*0048*/ 	.word	0x00002db0


	//   ....[1]....
        /*004c*/ 	.word	0x00003c90


	//----- nvinfo : EIATTR_MAX_THREADS
	.align		4
.L_2655:
        /*0050*/ 	.byte	0x04, 0x05
        /*0052*/ 	.short	(.L_2657 - .L_2656)
.L_2656:
        /*0054*/ 	.word	0x00000080
        /*0058*/ 	.word	0x00000001
        /*005c*/ 	.word	0x00000001


	//----- nvinfo : EIATTR_CRS_STACK_SIZE
	.align		4
.L_2657:
        /*0060*/ 	.byte	0x04, 0x1e
        /*0062*/ 	.short	(.L_2659 - .L_2658)
.L_2658:
        /*0064*/ 	.word	0x00000000
.L_2659:


//--------------------- .nv.info._ZN2at6native27unrolled_elementwise_kernelINS0_13BUnaryFunctorIaaaZZZNS0_18rshift_kernel_cudaERNS_18TensorIteratorBaseEENKUlvE_clEvENKUlvE0_clEvEUlaaE_EESt5arrayIPcLm2EELi4E23TrivialOffsetCalculatorILi1EjESD_NS0_6memory15LoadWithoutCastENSE_16StoreWithoutCastEEEviT_T0_T2_T3_T4_T5_ --------------------------
	.section	.nv.info._ZN2at6native27unrolled_elementwise_kernelINS0_13BUnaryFunctorIaaaZZZNS0_18rshift_kernel_cudaERNS_18TensorIteratorBaseEENKUlvE_clEvENKUlvE0_clEvEUlaaE_EESt5arrayIPcLm2EELi4E23TrivialOffsetCalculatorILi1EjESD_NS0_6memory15LoadWithoutCastENSE_16StoreWithoutCastEEEviT_T0_T2_T3_T4_T5_,"",@"SHT_CUDA_INFO"
	.sectionflags	@""
	.align	4


	//----- nvinfo : EIATTR_CUDA_API_VERSION
	.align		4
        /*0000*/ 	.byte	0x04, 0x37
        /*0002*/ 	.short	(.L_2661 - .L_2660)
.L_2660:
        /*0004*/ 	.word	0x00000082


	//----- nvinfo : EIATTR_SW2861232_WAR
	.align		4
.L_2661:
        /*0008*/ 	.byte	0x01, 0x35
	.zero		2


	//----- nvinfo : EIATTR_PARAM_CBANK
	.align		4
        /*000c*/ 	.byte	0x04, 0x0a
        /*000e*/ 	.short	(.L_2663 - .L_2662)
	.align		4
.L_2662:
        /*0010*/ 	.word	index@(.nv.constant0._ZN2at6native27unrolled_elementwise_kernelINS0_13BUnaryFunctorIaaaZZZNS0_18rshift_kernel_cudaERNS_18TensorIteratorBaseEENKUlvE_clEvENKUlvE0_clEvEUlaaE_EESt5arrayIPcLm2EELi4E23TrivialOffsetCalculatorILi1EjESD_NS0_6memory15LoadWithoutCastENSE_16StoreWithoutCastEEEviT_T0_T2_T3_T4_T5_)
        /*0014*/ 	.short	0x0160
        /*0016*/ 	.short	0x001c


	//----- nvinfo : EIATTR_CBANK_PARAM_SIZE
	.align		4
.L_2663:
        /*0018*/ 	.byte	0x03, 0x19
        /*001a*/ 	.short	0x001c


	//----- nvinfo : EIATTR_KPARAM_INFO
	.align		4
        /*001c*/ 	.byte	0x04, 0x17
        /*001e*/ 	.short	(.L_2665 - .L_2664)
.L_2664:
        /*0020*/ 	.word	0x00000000
        /*0024*/ 	.short	0x0006
        /*0026*/ 	.short	0x001b
        /*0028*/ 	.byte	0x00, 0xf0, 0x05, 0x00


	//----- nvinfo : EIATTR_KPARAM_INFO
	.align		4
.L_2665:
        /*002c*/ 	.byte	0x04, 0x17
        /*002e*/ 	.short	(.L_2667 - .L_2666)
.L_2666:
        /*0030*/ 	.word	0x00000000
        /*0034*/ 	.short	0x0005
        /*0036*/ 	.short	0x001a
        /*0038*/ 	.byte	0x00, 0xf0, 0x05, 0x00


	//----- nvinfo : EIATTR_KPARAM_INFO
	.align		4
.L_2667:
        /*003c*/ 	.byte	0x04, 0x17
        /*003e*/ 	.short	(.L_2669 - .L_2668)
.L_2668:
        /*0040*/ 	.word	0x00000000
        /*0044*/ 	.short	0x0004
        /*0046*/ 	.short	0x0019
        /*0048*/ 	.byte	0x00, 0xf0, 0x05, 0x00


	//----- nvinfo : EIATTR_KPARAM_INFO
	.align		4
.L_2669:
        /*004c*/ 	.byte	0x04, 0x17
        /*004e*/ 	.short	(.L_2671 - .L_2670)
.L_2670:
        /*0050*/ 	.word	0x00000000
        /*0054*/ 	.short	0x0003
        /*0056*/ 	.short	0x0018
        /*0058*/ 	.byte	0x00, 0xf0, 0x05, 0x00


	//----- nvinfo : EIATTR_KPARAM_INFO
	.align		4
.L_2671:
        /*005c*/ 	.byte	0x04, 0x17
        /*005e*/ 	.short	(.L_2673 - .L_2672)
.L_2672:
        /*0060*/ 	.word	0x00000000
        /*0064*/ 	.short	0x0002
        /*0066*/ 	.short	0x0008
        /*0068*/ 	.byte	0x00, 0xf0, 0x41, 0x00


	//----- nvinfo : EIATTR_KPARAM_INFO
	.align		4
.L_2673:
        /*006c*/ 	.byte	0x04, 0x17
        /*006e*/ 	.short	(.L_2675 - .L_2674)
.L_2674:
        /*0070*/ 	.word	0x00000000
        /*0074*/ 	.short	0x0001
        /*0076*/ 	.short	0x0004
        /*0078*/ 	.byte	0x00, 0xf0, 0x09, 0x00


	//----- nvinfo : EIATTR_KPARAM_INFO
	.align		4
.L_2675:
        /*007c*/ 	.byte	0x04, 0x17
        /*007e*/ 	.short	(.L_2677 - .L_2676)
.L_2676:
        /*0080*/ 	.word	0x00000000
        /*0084*/ 	.short	0x0000
        /*0086*/ 	.short	0x0000
        /*0088*/ 	.byte	0x00, 0xf0, 0x11, 0x00


	//----- nvinfo : EIATTR_MAXREG_COUNT
	.align		4
.L_2677:
        /*008c*/ 	.byte	0x03, 0x1b
        /*008e*/ 	.short	0x00ff


	//----- nvinfo : EIATTR_MERCURY_ISA_VERSION
	.align		4
        /*0090*/ 	.byte	0x03, 0x5f
        /*0092*/ 	.short	0x0000


	//----- nvinfo : EIATTR_EXIT_INSTR_OFFSETS
	.align		4
        /*0094*/ 	.byte	0x04, 0x1c
        /*0096*/ 	.short	(.L_2679 - .L_2678)


	//   ....[0]....
.L_2678:
        /*0098*/ 	.word	0x000003e0


	//   ....[1]....
        /*009c*/ 	.word	0x00000430


	//----- nvinfo : EIATTR_MAX_THREADS
	.align		4
.L_2679:
        /*00a0*/ 	.byte	0x04, 0x05
        /*00a2*/ 	.short	(.L_2681 - .L_2680)
.L_2680:
        /*00a4*/ 	.word	0x00000080
        /*00a8*/ 	.word	0x00000001
        /*00ac*/ 	.word	0x00000001


	//----- nvinfo : EIATTR_CRS_STACK_SIZE
	.align		4
.L_2681:
        /*00b0*/ 	.byte	0x04, 0x1e
        /*00b2*/ 	.short	(.L_2683 - .L_2682)
.L_2682:
        /*00b4*/ 	.word	0x00000000
.L_2683:


//--------------------- .nv.info._ZN2at6native29vectorized_elementwise_kernelILi2ENS0_13BUnaryFunctorIaaaZZZNS0_18rshift_kernel_cudaERNS_18TensorIteratorBaseEENKUlvE_clEvENKUlvE0_clEvEUlaaE_EESt5arrayIPcLm2EEEEviT0_T1_ --------------------------
	.section	.nv.info._ZN2at6native29vectorized_elementwise_kernelILi2ENS0_13BUnaryFunctorIaaaZZZNS0_18rshift_kernel_cudaERNS_18TensorIteratorBaseEENKUlvE_clEvENKUlvE0_clEvEUlaaE_EESt5arrayIPcLm2EEEEviT0_T1_,"",@"SHT_CUDA_INFO"
	.sectionflags	@""
	.align	4


	//----- nvinfo : EIATTR_CUDA_API_VERSION
	.align		4
        /*0000*/ 	.byte	0x04, 0x37
        /*0002*/ 	.short	(.L_2685 - .L_2684)
.L_2684:
        /*0004*/ 	.word	0x00000082


	//----- nvinfo : EIATTR_SW2861232_WAR
	.align		4
.L_2685:
        /*0008*/ 	.byte	0x01, 0x35
	.zero		2


	//----- nvinfo : EIATTR_PARAM_CBANK
	.align		4
        /*000c*/ 	.byte	0x04, 0x0a
        /*000e*/ 	.short	(.L_2687 - .L_2686)
	.align		4
.L_2686:
        /*0010*/ 	.word	index@(.nv.constant0._ZN2at6native29vectorized_elementwise_kernelILi2ENS0_13BUnaryFunctorIaaaZZZNS0_18rshift_kernel_cudaERNS_18TensorIteratorBaseEENKUlvE_clEvENKUlvE0_clEvEUlaaE_EESt5arrayIPcLm2EEEEviT0_T1_)
        /*0014*/ 	.short	0x0160
        /*0016*/ 	.short	0x0018


	//----- nvinfo : EIATTR_CBANK_PARAM_SIZE
	.align		4
.L_2687:
        /*0018*/ 	.byte	0x03, 0x19
        /*001a*/ 	.short	0x0018


	//----- nvinfo : EIATTR_KPARAM_INFO
	.align		4
        /*001c*/ 	.byte	0x04, 0x17
        /*001e*/ 	.short	(.L_2689 - .L_2688)
.L_2688:
        /*0020*/ 	.word	0x00000000
        /*0024*/ 	.short	0x0002
        /*0026*/ 	.short	0x0008
        /*0028*/ 	.byte	0x00, 0xf0, 0x41, 0x00


	//----- nvinfo : EIATTR_KPARAM_INFO
	.align		4
.L_2689:
        /*002c*/ 	.byte	0x04, 0x17
        /*002e*/ 	.short	(.L_2691 - .L_2690)
.L_2690:
        /*0030*/ 	.word	0x00000000
        /*0034*/ 	.short	0x0001
        /*0036*/ 	.short	0x0004
        /*0038*/ 	.byte	0x00, 0xf0, 0x09, 0x00


	//----- nvinfo : EIATTR_KPARAM_INFO
	.align		4
.L_2691:
        /*003c*/ 	.byte	0x04, 0x17
        /*003e*/ 	.short	(.L_2693 - .L_2692)
.L_2692:
        /*0040*/ 	.word	0x00000000
        /*0044*/ 	.short	0x0000
        /*0046*/ 	.short	0x0000
        /*0048*/ 	.byte	0x00, 0xf0, 0x11, 0x00


	//----- nvinfo : EIATTR_MAXREG_COUNT
	.align		4
.L_2693:
        /*004c*/ 	.byte	0x03, 0x1b
        /*004e*/ 	.short	0x00ff


	//----- nvinfo : EIATTR_MERCURY_ISA_VERSION
	.align		4
        /*0050*/ 	.byte	0x03, 0x5f
        /*0052*/ 	.short	0x0000


	//----- nvinfo : EIATTR_EXIT_INSTR_OFFSETS
	.align		4
        /*0054*/ 	.byte	0x04, 0x1c
        /*0056*/ 	.short	(.L_2695 - .L_2694)


	//   ....[0]....
.L_2694:
        /*0058*/ 	.word	0x00000340


	//   ....[1]....
        /*005c*/ 	.word	0x00000ae0


	//   ....[2]....
        /*0060*/ 	.word	0x00000b30


	//----- nvinfo : EIATTR_MAX_THREADS
	.align		4
.L_2695:
        /*0064*/ 	.byte	0x04, 0x05
        /*0066*/ 	.short	(.L_2697 - .L_2696)
.L_2696:
        /*0068*/ 	.word	0x00000080
        /*006c*/ 	.word	0x00000001
        /*0070*/ 	.word	0x00000001


	//----- nvinfo : EIATTR_CRS_STACK_SIZE
	.align		4
.L_2697:
        /*0074*/ 	.byte	0x04, 0x1e
        /*0076*/ 	.short	(.L_2699 - .L_2698)
.L_2698:
        /*0078*/ 	.word	0x00000000
.L_2699:


//--------------------- .nv.info._ZN2at6native29vectorized_elementwise_kernelILi4ENS0_13BUnaryFunctorIaaaZZZNS0_18rshift_kernel_cudaERNS_18TensorIteratorBaseEENKUlvE_clEvENKUlvE0_clEvEUlaaE_EESt5arrayIPcLm2EEEEviT0_T1_ --------------------------
	.section	.nv.info._ZN2at6native29vectorized_elementwise_kernelILi4ENS0_13BUnaryFunctorIaaaZZZNS0_18rshift_kernel_cudaERNS_18TensorIteratorBaseEENKUlvE_clEvENKUlvE0_clEvEUlaaE_EESt5arrayIPcLm2EEEEviT0_T1_,"",@"SHT_CUDA_INFO"
	.sectionflags	@""
	.align	4


	//----- nvinfo : EIATTR_CUDA_API_VERSION
	.align		4
        /*0000*/ 	.byte	0x04, 0x37
        /*0002*/ 	.short	(.L_2701 - .L_2700)
.L_2700:
        /*0004*/ 	.word	0x00000082


	//----- nvinfo : EIATTR_SW2861232_WAR
	.align		4
.L_2701:
        /*0008*/ 	.byte	0x01, 0x35
	.zero		2


	//----- nvinfo : EIATTR_PARAM_CBANK
	.align		4
        /*000c*/ 	.byte	0x04, 0x0a
        /*000e*/ 	.short	(.L_2703 - .L_2702)
	.align		4
.L_2702:
        /*0010*/ 	.word	index@(.nv.constant0._ZN2at6native29vectorized_elementwise_kernelILi4ENS0_13BUnaryFunctorIaaaZZZNS0_18rshift_kernel_cudaERNS_18TensorIteratorBaseEENKUlvE_clEvENKUlvE0_clEvEUlaaE_EESt5arrayIPcLm2EEEEviT0_T1_)
        /*0014*/ 	.short	0x0160
        /*0016*/ 	.short	0x0018


	//----- nvinfo : EIATTR_CBANK_PARAM_SIZE
	.align		4
.L_2703:
        /*0018*/ 	.byte	0x03, 0x19
        /*001a*/ 	.short	0x0018


	//----- nvinfo : EIATTR_KPARAM_INFO
	.align		4
        /*001c*/ 	.byte	0x04, 0x17
        /*001e*/ 	.short	(.L_2705 - .L_2704)
.L_2704:
        /*0020*/ 	.word	0x00000000
        /*0024*/ 	.short	0x0002
        /*0026*/ 	.short	0x0008
        /*0028*/ 	.byte	0x00, 0xf0, 0x41, 0x00


	//----- nvinfo : EIATTR_KPARAM_INFO
	.align		4
.L_2705:
        /*002c*/ 	.byte	0x04, 0x17
        /*002e*/ 	.short	(.L_2707 - .L_2706)
.L_2706:
        /*0030*/ 	.word	0x00000000
        /*0034*/ 	.short	0x0001
        /*0036*/ 	.short	0x0004
        /*0038*/ 	.byte	0x00, 0xf0, 0x09, 0x00


	//----- nvinfo : EIATTR_KPARAM_INFO
	.align		4
.L_2707:
        /*003c*/ 	.byte	0x04, 0x17
        /*003e*/ 	.short	(.L_2709 - .L_2708)
.L_2708:
        /*0040*/ 	.word	0x00000000
        /*0044*/ 	.short	0x0000
        /*0046*/ 	.short	0x0000
        /*0048*/ 	.byte	0x00, 0xf0, 0x11, 0x00


	//----- nvinfo : EIATTR_MAXREG_COUNT
	.align		4
.L_2709:
        /*004c*/ 	.byte	0x03, 0x1b
        /*004e*/ 	.short	0x00ff


	//----- nvinfo : EIATTR_MERCURY_ISA_VERSION
	.align		4
        /*0050*/ 	.byte	0x03, 0x5f
        /*0052*/ 	.short	0x0000


	//----- nvinfo : EIATTR_EXIT_INSTR_OFFSETS
	.align		4
        /*0054*/ 	.byte	0x04, 0x1c
        /*0056*/ 	.short	(.L_2711 - .L_2710)


	//   ....[0]....
.L_2710:
        /*0058*/ 	.word	0x000002f0


	//   ....[1]....
        /*005c*/ 	.word	0x00000a90


	//   ....[2]....
        /*0060*/ 	.word	0x00000ae0


	//----- nvinfo : EIATTR_MAX_THREADS
	.align		4
.L_2711:
        /*0064*/ 	.byte	0x04, 0x05
        /*0066*/ 	.short	(.L_2713 - .L_2712)
.L_2712:
        /*0068*/ 	.word	0x00000080
        /*006c*/ 	.word	0x00000001
        /*0070*/ 	.word	0x00000001


	//----- nvinfo : EIATTR_CRS_STACK_SIZE
	.align		4
.L_2713:
        /*0074*/ 	.byte	0x04, 0x1e
        /*0076*/ 	.short	(.L_2715 - .L_2714)
.L_2714:
        /*0078*/ 	.word	0x00000000
.L_2715:


//--------------------- .nv.info._ZN2at6native29vectorized_elementwise_kernelILi8ENS0_13BUnaryFunctorIaaaZZZNS0_18rshift_kernel_cudaERNS_18TensorIteratorBaseEENKUlvE_clEvENKUlvE0_clEvEUlaaE_EESt5arrayIPcLm2EEEEviT0_T1_ --------------------------
	.section	.nv.info._ZN2at6native29vectorized_elementwise_kernelILi8ENS0_13BUnaryFunctorIaaaZZZNS0_18rshift_kernel_cudaERNS_18TensorIteratorBaseEENKUlvE_clEvENKUlvE0_clEvEUlaaE_EESt5arrayIPcLm2EEEEviT0_T1_,"",@"SHT_CUDA_INFO"
	.sectionflags	@""
	.align	4


	//----- nvinfo : EIATTR_CUDA_API_VERSION
	.align		4
        /*0000*/ 	.byte	0x04, 0x37
        /*0002*/ 	.short	(.L_2717 - .L_2716)
.L_2716:
        /*0004*/ 	.word	0x00000082


	//----- nvinfo : EIATTR_SW2861232_WAR
	.align		4
.L_2717:
        /*0008*/ 	.byte	0x01, 0x35
	.zero		2


	//----- nvinfo : EIATTR_PARAM_CBANK
	.align		4
        /*000c*/ 	.byte	0x04, 0x0a
        /*000e*/ 	.short	(.L_2719 - .L_2718)
	.align		4
.L_2718:
        /*0010*/ 	.word	index@(.nv.constant0._ZN2at6native29vectorized_elementwise_kernelILi8ENS0_13BUnaryFunctorIaaaZZZNS0_18rshift_kernel_cudaERNS_18TensorIteratorBaseEENKUlvE_clEvENKUlvE0_clEvEUlaaE_EESt5arrayIPcLm2EEEEviT0_T1_)
        /*0014*/ 	.short	0x0160
        /*0016*/ 	.short	0x0018


	//----- nvinfo : EIATTR_CBANK_PARAM_SIZE
	.align		4
.L_2719:
        /*0018*/ 	.byte	0x03, 0x19
        /*001a*/ 	.short	0x0018


	//----- nvinfo : EIATTR_KPARAM_INFO
	.align		4
        /*001c*/ 	.byte	0x04, 0x17
        /*001e*/ 	.short	(.L_2721 - .L_2720)
.L_2720:
        /*0020*/ 	.word	0x00000000
        /*0024*/ 	.short	0x0002
        /*0026*/ 	.short	0x0008
        /*0028*/ 	.byte	0x00, 0xf0, 0x41, 0x00


	//----- nvinfo : EIATTR_KPARAM_INFO
	.align		4
.L_2721:
        /*002c*/ 	.byte	0x04, 0x17
        /*002e*/ 	.short	(.L_2723 - .L_2722)
.L_2722:
        /*0030*/ 	.word	0x00000000
        /*0034*/ 	.short	0x0001
        /*0036*/ 	.short	0x0004
        /*0038*/ 	.byte	0x00, 0xf0, 0x09, 0x00


	//----- nvinfo : EIATTR_KPARAM_INFO
	.align		4
.L_2723:
        /*003c*/ 	.byte	0x04, 0x17
        /*003e*/ 	.short	(.L_2725 - .L_2724)
.L_2724:
        /*0040*/ 	.word	0x00000000
        /*0044*/ 	.short	0x0000
        /*0046*/ 	.short	0x0000
        /*0048*/ 	.byte	0x00, 0xf0, 0x11, 0x00


	//----- nvinfo : EIATTR_MAXREG_COUNT
	.align		4
.L_2725:
        /*004c*/ 	.byte	0x03, 0x1b
        /*004e*/ 	.short	0x00ff


	//----- nvinfo : EIATTR_MERCURY_ISA_VERSION
	.align		4
        /*0050*/ 	.byte	0x03, 0x5f
        /*0052*/ 	.short	0x0000


	//----- nvinfo : EIATTR_EXIT_INSTR_OFFSETS
	.align		4
        /*0054*/ 	.byte	0x04, 0x1c
        /*0056*/ 	.short	(.L_2727 - .L_2726)


	//   ....[0]....
.L_2726:
        /*0058*/ 	.word	0x00000010


	//----- nvinfo : EIATTR_MAX_THREADS
	.align		4
.L_2727:
        /*005c*/ 	.byte	0x04, 0x05
        /*005e*/ 	.short	(.L_2729 - .L_2728)
.L_2728:
        /*0060*/ 	.word	0x00000080
        /*0064*/ 	.word	0x00000001
        /*0068*/ 	.word	0x00000001
.L_2729:


//--------------------- .nv.info._ZN2at6native18elementwise_kernelILi128ELi4EZNS0_15gpu_kernel_implINS0_13AUnaryFunctorIaaaZZZNS0_18rshift_kernel_cudaERNS_18TensorIteratorBaseEENKUlvE_clEvENKUlvE0_clEvEUlaaE_EEEEvS5_RKT_EUliE_EEviT1_ --------------------------
	.section	.nv.info._ZN2at6native18elementwise_kernelILi128ELi4EZNS0_15gpu_kernel_implINS0_13AUnaryFunctorIaaaZZZNS0_18rshift_kernel_cudaERNS_18TensorIteratorBaseEENKUlvE_clEvENKUlvE0_clEvEUlaaE_EEEEvS5_RKT_EUliE_EEviT1_,"",@"SHT_CUDA_INFO"
	.sectionflags	@""
	.align	4


	//----- nvinfo : EIATTR_CUDA_API_VERSION
	.align		4
        /*0000*/ 	.byte	0x04, 0x37
        /*0002*/ 	.short	(.L_2731 - .L_2730)
.L_2730:
        /*0004*/ 	.word	0x00000082


	//----- nvinfo : EIATTR_SW2861232_WAR
	.align		4
.L_2731:
        /*0008*/ 	.byte	0x01, 0x35
	.zero		2


	//----- nvinfo : EIATTR_PARAM_CBANK
	.align		4
        /*000c*/ 	.byte	0x04, 0x0a
        /*000e*/ 	.short	(.L_2733 - .L_2732)
	.align		4
.L_2732:
        /*0010*/ 	.word	index@(.nv.constant0._ZN2at6native18elementwise_kernelILi128ELi4EZNS0_15gpu_kernel_implINS0_13AUnaryFunctorIaaaZZZNS0_18rshift_kernel_cudaERNS_18TensorIteratorBaseEENKUlvE_clEvENKUlvE0_clEvEUlaaE_EEEEvS5_RKT_EUliE_EEviT1_)
        /*0014*/ 	.short	0x0160
        /*0016*/ 	.short	0x0220


	//----- nvinfo : EIATTR_CBANK_PARAM_SIZE
	.align		4
.L_2733:
        /*0018*/ 	.byte	0x03, 0x19
        /*001a*/ 	.short	0x0220


	//----- nvinfo : EIATTR_KPARAM_INFO
	.align		4
        /*001c*/ 	.byte	0x04, 0x17
        /*001e*/ 	.short	(.L_2735 - .L_2734)
.L_2734:
        /*0020*/ 	.word	0x00000000
        /*0024*/ 	.short	0x0001
        /*0026*/ 	.short	0x0008
        /*0028*/ 	.byte	0x00, 0xf0, 0x61, 0x08


	//----- nvinfo : EIATTR_KPARAM_INFO
	.align		4
.L_2735:
        /*002c*/ 	.byte	0x04, 0x17
        /*002e*/ 	.short	(.L_2737 - .L_2736)
.L_2736:
        /*0030*/ 	.word	0x00000000
        /*0034*/ 	.short	0x0000
        /*0036*/ 	.short	0x0000
        /*0038*/ 	.byte	0x00, 0xf0, 0x11, 0x00


	//----- nvinfo : EIATTR_MAXREG_COUNT
	.align		4
.L_2737:
        /*003c*/ 	.byte	0x03, 0x1b
        /*003e*/ 	.short	0x0080


	//----- nvinfo : EIATTR_EXTERNS
	.align		4
        /*0040*/ 	.byte	0x04, 0x0f
        /*0042*/ 	.short	(.L_2739 - .L_2738)


	//   ....[0]....
	.align		4
.L_2738:
        /*0044*/ 	.word	index@(__assertfail)


	//----- nvinfo : EIATTR_MERCURY_ISA_VERSION
	.align		4
.L_2739:
        /*0048*/ 	.byte	0x03, 0x5f
        /*004a*/ 	.short	0x0000


	//----- nvinfo : EIATTR_SYSCALL_OFFSETS
	.align		4
        /*004c*/ 	.byte	0x04, 0x46
        /*004e*/ 	.short	(.L_2741 - .L_2740)


	//   ....[0]....
.L_2740:
        /*0050*/ 	.word	0x00001d20


	//   ....[1]....
        /*0054*/ 	.word	0x00002c10


	//   ....[2]....
        /*0058*/ 	.word	0x00004970


	//   ....[3]....
        /*005c*/ 	.word	0x00005850


	//   ....[4]....
        /*0060*/ 	.word	0x00007580


	//   ....[5]....
        /*0064*/ 	.word	0x00008460


	//   ....[6]....
        /*0068*/ 	.word	0x0000a1a0


	//   ....[7]....
        /*006c*/ 	.word	0x0000b080


	//----- nvinfo : EIATTR_EXIT_INSTR_OFFSETS
	.align		4
.L_2741:
        /*0070*/ 	.byte	0x04, 0x1c
        /*0072*/ 	.short	(.L_2743 - .L_2742)


	//   ....[0]....
.L_2742:
        /*0074*/ 	.word	0x00008500


	//   ....[1]....
        /*0078*/ 	.word	0x0000a320


	//   ....[2]....
        /*007c*/ 	.word	0x0000a340


	//   ....[3]....
        /*0080*/ 	.word	0x0000a3e0


	//   ....[4]....
        /*0084*/ 	.word	0x0000a400


	//   ....[5]....
        /*0088*/ 	.word	0x0000a420


	//   ....[6]....
        /*008c*/ 	.word	0x0000a4b0


	//   ....[7]....
        /*0090*/ 	.word	0x0000a4f0


	//   ....[8]....
        /*0094*/ 	.word	0x0000a590


	//   ....[9]....
        /*0098*/ 	.word	0x0000a5e0


	//   ....[10]....
        /*009c*/ 	.word	0x0000a610


	//   ....[11]....
        /*00a0*/ 	.word	0x0000a6e0


	//   ....[12]....
        /*00a4*/ 	.word	0x0000a720


	//   ....[13]....
        /*00a8*/ 	.word	0x0000a8b0


	//   ....[14]....
        /*00ac*/ 	.word	0x0000aa10


	//   ....[15]....
        /*00b0*/ 	.word	0x0000aa50


	//   ....[16]....
        /*00b4*/ 	.word	0x0000aaf0


	//   ....[17]....
        /*00b8*/ 	.word	0x0000ac70


	//   ....[18]....
        /*00bc*/ 	.word	0x0000adf0


	//   ....[19]....
        /*00c0*/ 	.word	0x0000af50


	//   ....[20]....
        /*00c4*/ 	.word	0x0000b090


	//   ....[21]....
        /*00c8*/ 	.word	0x0000b0d0


	//   ....[22]....
        /*00cc*/ 	.word	0x0000b0f0


	//----- nvinfo : EIATTR_MAX_THREADS
	.align		4
.L_2743:
        /*00d0*/ 	.byte	0x04, 0x05
        /*00d2*/ 	.short	(.L_2745 - .L_2744)
.L_2744:
        /*00d4*/ 	.word	0x00000080
        /*00d8*/ 	.word	0x00000001
        /*00dc*/ 	.word	0x00000001


	//----- nvinfo : EIATTR_CRS_STACK_SIZE
	.align		4
.L_2745:
        /*00e0*/ 	.byte	0x04, 0x1e
        /*00e2*/ 	.short	(.L_2747 - .L_2746)
.L_2746:
        /*00e4*/ 	.word	0x00000000
.L_2747:


//--------------------- .nv.info._ZN2at6native27unrolled_elementwise_kernelINS0_13AUnaryFunctorIaaaZZZNS0_18rshift_kernel_cudaERNS_18TensorIteratorBaseEENKUlvE_clEvENKUlvE0_clEvEUlaaE_EESt5arrayIPcLm2EELi4E23TrivialOffsetCalculatorILi1EjESD_NS0_6memory12LoadWithCastILi1EEENSE_13StoreWithCastILi1EEEEEviT_T0_T2_T3_T4_T5_ --------------------------
	.section	.nv.info._ZN2at6native27unrolled_elementwise_kernelINS0_13AUnaryFunctorIaaaZZZNS0_18rshift_kernel_cudaERNS_18TensorIteratorBaseEENKUlvE_clEvENKUlvE0_clEvEUlaaE_EESt5arrayIPcLm2EELi4E23TrivialOffsetCalculatorILi1EjESD_NS0_6memory12LoadWithCastILi1EEENSE_13StoreWithCastILi1EEEEEviT_T0_T2_T3_T4_T5_,"",@"SHT_CUDA_INFO"
	.sectionflags	@""
	.align	4


	//----- nvinfo : EIATTR_CUDA_API_VERSION
	.align		4
        /*0000*/ 	.byte	0x04, 0x37
        /*0002*/ 	.short	(.L_2749 - .L_2748)
.L_2748:
        /*0004*/ 	.word	0x00000082


	//----- nvinfo : EIATTR_SW2861232_WAR
	.align		4
.L_2749:
        /*0008*/ 	.byte	0x01, 0x35
	.zero		2


	//----- nvinfo : EIATTR_PARAM_CBANK
	.align		4
        /*000c*/ 	.byte	0x04, 0x0a
        /*000e*/ 	.short	(.L_2751 - .L_2750)
	.align		4
.L_2750:
        /*0010*/ 	.word	index@(.nv.constant0._ZN2at6native27unrolled_elementwise_kernelINS0_13AUnaryFunctorIaaaZZZNS0_18rshift_kernel_cudaERNS_18TensorIteratorBaseEENKUlvE_clEvENKUlvE0_clEvEUlaaE_EESt5arrayIPcLm2EELi4E23TrivialOffsetCalculatorILi1EjESD_NS0_6memory12LoadWithCastILi1EEENSE_13StoreWithCastILi1EEEEEviT_T0_T2_T3_T4_T5_)
        /*0014*/ 	.short	0x0160
        /*0016*/ 	.short	0x002c


	//----- nvinfo : EIATTR_CBANK_PARAM_SIZE
	.align		4
.L_2751:
        /*0018*/ 	.byte	0x03, 0x19
        /*001a*/ 	.short	0x002c


	//----- nvinfo : EIATTR_KPARAM_INFO
	.align		4
        /*001c*/ 	.byte	0x04, 0x17
        /*001e*/ 	.short	(.L_2753 - .L_2752)
.L_2752:
        /*0020*/ 	.word	0x00000000
        /*0024*/ 	.short	0x0006
        /*0026*/ 	.short	0x0024
        /*0028*/ 	.byte	0x00, 0xf0, 0x21, 0x00


	//----- nvinfo : EIATTR_KPARAM_INFO
	.align		4
.L_2753:
        /*002c*/ 	.byte	0x04, 0x17
        /*002e*/ 	.short	(.L_2755 - .L_2754)
.L_2754:
        /*0030*/ 	.word	0x00000000
        /*0034*/ 	.short	0x0005
        /*0036*/ 	.short	0x001c
        /*0038*/ 	.byte	0x00, 0xf0, 0x21, 0x00


	//----- nvinfo : EIATTR_KPARAM_INFO
	.align		4
.L_2755:
        /*003c*/ 	.byte	0x04, 0x17
        /*003e*/ 	.short	(.L_2757 - .L_2756)
.L_2756:
        /*0040*/ 	.word	0x00000000
        /*0044*/ 	.short	0x0004
        /*0046*/ 	.short	0x0019
        /*0048*/ 	.byte	0x00, 0xf0, 0x05, 0x00


	//----- nvinfo : EIATTR_KPARAM_INFO
	.align		4
.L_2757:
        /*004c*/ 	.byte	0x04, 0x17
        /*004e*/ 	.short	(.L_2759 - .L_2758)
.L_2758:
        /*0050*/ 	.word	0x00000000
        /*0054*/ 	.short	0x0003
        /*0056*/ 	.short	0x0018
        /*0058*/ 	.byte	0x00, 0xf0, 0x05, 0x00


	//----- nvinfo : EIATTR_KPARAM_INFO
	.align		4
.L_2759:
        /*005c*/ 	.byte	0x04, 0x17
        /*005e*/ 	.short	(.L_2761 - .L_2760)
.L_2760:
        /*0060*/ 	.word	0x00000000
        /*0064*/ 	.short	0x0002
        /*0066*/ 	.short	0x0008
        /*0068*/ 	.byte	0x00, 0xf0, 0x41, 0x00


	//----- nvinfo : EIATTR_KPARAM_INFO
	.align		4
.L_2761:
        /*006c*/ 	.byte	0x04, 0x17
        /*006e*/ 	.short	(.L_2763 - .L_2762)
.L_2762:
        /*0070*/ 	.word	0x00000000
        /*0074*/ 	.short	0x0001
        /*0076*/ 	.short	0x0004
        /*0078*/ 	.byte	0x00, 0xf0, 0x09, 0x00


	//----- nvinfo : EIATTR_KPARAM_INFO
	.align		4
.L_2763:
        /*007c*/ 	.byte	0x04, 0x17
        /*007e*/ 	.short	(.L_2765 - .L_2764)
.L_2764:
        /*0080*/ 	.word	0x00000000
        /*0084*/ 	.short	0x0000
        /*0086*/ 	.short	0x0000
        /*0088*/ 	.byte	0x00, 0xf0, 0x11, 0x00


	//----- nvinfo : EIATTR_MAXREG_COUNT
	.align		4
.L_2765:
        /*008c*/ 	.byte	0x03, 0x1b
        /*008e*/ 	.short	0x00ff


	//----- nvinfo : EIATTR_EXTERNS
	.align		4
        /*0090*/ 	.byte	0x04, 0x0f
        /*0092*/ 	.short	(.L_2767 - .L_2766)


	//   ....[0]....
	.align		4
.L_2766:
        /*0094*/ 	.word	index@(__assertfail)


	//----- nvinfo : EIATTR_MERCURY_ISA_VERSION
	.align		4
.L_2767:
        /*0098*/ 	.byte	0x03, 0x5f
        /*009a*/ 	.short	0x0000


	//----- nvinfo : EIATTR_SYSCALL_OFFSETS
	.align		4
        /*009c*/ 	.byte	0x04, 0x46
        /*009e*/ 	.short	(.L_2769 - .L_2768)


	//   ....[0]....
.L_2768:
        /*00a0*/ 	.word	0x00000f20


	//   ....[1]....
        /*00a4*/ 	.word	0x00001e40


	//   ....[2]....
        /*00a8*/ 	.word	0x00002d70


	//   ....[3]....
        /*00ac*/ 	.word	0x00003c80


	//   ....[4]....
        /*00b0*/ 	.word	0x00004cd0


	//   ....[5]....
        /*00b4*/ 	.word	0x00005c10


	//   ....[6]....
        /*00b8*/ 	.word	0x00006b40


	//   ....[7]....
        /*00bc*/ 	.word	0x00007a70


	//----- nvinfo : EIATTR_EXIT_INSTR_OFFSETS
	.align		4
.L_2769:
        /*00c0*/ 	.byte	0x04, 0x1c
        /*00c2*/ 	.short	(.L_2771 - .L_2770)


	//   ....[0]....
.L_2770:
        /*00c4*/ 	.word	0x00006bf0


	//   ....[1]....
        /*00c8*/ 	.word	0x00006d00


	//   ....[2]....
        /*00cc*/ 	.word	0x00006d20


	//   ....[3]....
        /*00d0*/ 	.word	0x00006dc0


	//   ....[4]....
        /*00d4*/ 	.word	0x00006df0


	//   ....[5]....
        /*00d8*/ 	.word	0x00006e10


	//   ....[6]....
        /*00dc*/ 	.word	0x00006ea0


	//   ....[7]....
        /*00e0*/ 	.word	0x00006ee0


	//   ....[8]....
        /*00e4*/ 	.word	0x00006f80


	//   ....[9]....
        /*00e8*/ 	.word	0x00006fd0


	//   ....[10]....
        /*00ec*/ 	.word	0x00007000


	//   ....[11]....
        /*00f0*/ 	.word	0x000070d0


	//   ....[12]....
        /*00f4*/ 	.word	0x00007110


	//   ....[13]....
        /*00f8*/ 	.word	0x000072a0


	//   ....[14]....
        /*00fc*/ 	.word	0x00007400


	//   ....[15]....
        /*0100*/ 	.word	0x00007440


	//   ....[16]....
        /*0104*/ 	.word	0x000074e0


	//   ....[17]....
        /*0108*/ 	.word	0x00007660


	//   ....[18]....
        /*010c*/ 	.word	0x000077e0


	//   ....[19]....
        /*0110*/ 	.word	0x00007940


	//   ....[20]....
        /*0114*/ 	.word	0x00007a80


	//   ....[21]....
        /*0118*/ 	.word	0x00007ac0


	//   ....[22]....
        /*011c*/ 	.word	0x00007af0


	//----- nvinfo : EIATTR_MAX_THREADS
	.align		4
.L_2771:
        /*0120*/ 	.byte	0x04, 0x05
        /*0122*/ 	.short	(.L_2773 - .L_2772)
.L_2772:
        /*0124*/ 	.word	0x00000080
        /*0128*/ 	.word	0x00000001
        /*012c*/ 	.word	0x00000001


	//----- nvinfo : EIATTR_CRS_STACK_SIZE
	.align		4
.L_2773:
        /*0130*/ 	.byte	0x04, 0x1e
        /*0132*/ 	.short	(.L_2775 - .L_2774)
.L_2774:
        /*0134*/ 	.word	0x00000000
.L_2775:


//--------------------- .nv.info._ZN2at6native18elementwise_kernelILi128ELi4EZNS0_22gpu_kernel_impl_nocastINS0_13AUnaryFunctorIaaaZZZNS0_18rshift_kernel_cudaERNS_18TensorIteratorBaseEENKUlvE_clEvENKUlvE0_clEvEUlaaE_EEEEvS5_RKT_EUliE_EEviT1_ --------------------------
	.section	.nv.info._ZN2at6native18elementwise_kernelILi128ELi4EZNS0_22gpu_kernel_impl_nocastINS0_13AUnaryFunctorIaaaZZZNS0_18rshift_kernel_cudaERNS_18TensorIteratorBaseEENKUlvE_clEvENKUlvE0_clEvEUlaaE_EEEEvS5_RKT_EUliE_EEviT1_,"",@"SHT_CUDA_INFO"
	.sectionflags	@""
	.align	4


	//----- nvinfo : EIATTR_CUDA_API_VERSION
	.align		4
        /*0000*/ 	.byte	0x04, 0x37
        /*0002*/ 	.short	(.L_2777 - .L_2776)
.L_2776:
        /*0004*/ 	.word	0x00000082


	//----- nvinfo : EIATTR_SW2861232_WAR
	.align		4
.L_2777:
        /*0008*/ 	.byte	0x01, 0x35
	.zero		2


	//----- nvinfo : EIATTR_PARAM_CBANK
	.align		4
        /*000c*/ 	.byte	0x04, 0x0a
        /*000e*/ 	.short	(.L_2779 - .L_2778)
	.align		4
.L_2778:
        /*0010*/ 	.word	index@(.nv.constant0._ZN2at6native18elementwise_kernelILi128ELi4EZNS0_22gpu_kernel_impl_nocastINS0_13AUnaryFunctorIaaaZZZNS0_18rshift_kernel_cudaERNS_18TensorIteratorBaseEENKUlvE_clEvENKUlvE0_clEvEUlaaE_EEEEvS5_RKT_EUliE_EEviT1_)
        /*0014*/ 	.short	0x0160
        /*0016*/ 	.short	0x0220


	//----- nvinfo : EIATTR_CBANK_PARAM_SIZE
	.align		4
.L_2779:
        /*0018*/ 	.byte	0x03, 0x19
        /*001a*/ 	.short	0x0220


	//----- nvinfo : EIATTR_KPARAM_INFO
	.align		4
        /*001c*/ 	.byte	0x04, 0x17
        /*001e*/ 	.short	(.L_2781 - .L_2780)
.L_2780:
        /*0020*/ 	.word	0x00000000
        /*0024*/ 	.short	0x0001
        /*0026*/ 	.short	0x0008
        /*0028*/ 	.byte	0x00, 0xf0, 0x61, 0x08


	//----- nvinfo : EIATTR_KPARAM_INFO
	.align		4
.L_2781:
        /*002c*/ 	.byte	0x04, 0x17
        /*002e*/ 	.short	(.L_2783 - .L_2782)
.L_2782:
        /*0030*/ 	.word	0x00000000
        /*0034*/ 	.short	0x0000
        /*0036*/ 	.short	0x0000
        /*0038*/ 	.byte	0x00, 0xf0, 0x11, 0x00


	//----- nvinfo : EIATTR_MAXREG_COUNT
	.align		4
.L_2783:
        /*003c*/ 	.byte	0x03, 0x1b
        /*003e*/ 	.short	0x0080


	//----- nvinfo : EIATTR_MERCURY_ISA_VERSION
	.align		4
        /*0040*/ 	.byte	0x03, 0x5f
        /*0042*/ 	.short	0x0000


	//----- nvinfo : EIATTR_EXIT_INSTR_OFFSETS
	.align		4
        /*0044*/ 	.byte	0x04, 0x1c
        /*0046*/ 	.short	(.L_2785 - .L_2784)


	//   ....[0]....
.L_2784:
        /*0048*/ 	.word	0x00002db0


	//   ....[1]....
        /*004c*/ 	.word	0x00003c90


	//----- nvinfo : EIATTR_MAX_THREADS
	.align		4
.L_2785:
        /*0050*/ 	.byte	0x04, 0x05
        /*0052*/ 	.short	(.L_2787 - .L_2786)
.L_2786:
        /*0054*/ 	.word	0x00000080
        /*0058*/ 	.word	0x00000001
        /*005c*/ 	.word	0x00000001


	//----- nvinfo : EIATTR_CRS_STACK_SIZE
	.align		4
.L_2787:
        /*0060*/ 	.byte	0x04, 0x1e
        /*0062*/ 	.short	(.L_2789 - .L_2788)
.L_2788:
        /*0064*/ 	.word	0x00000000
.L_2789:


//--------------------- .nv.info._ZN2at6native27unrolled_elementwise_kernelINS0_13AUnaryFunctorIaaaZZZNS0_18rshift_kernel_cudaERNS_18TensorIteratorBaseEENKUlvE_clEvENKUlvE0_clEvEUlaaE_EESt5arrayIPcLm2EELi4E23TrivialOffsetCalculatorILi1EjESD_NS0_6memory15LoadWithoutCastENSE_16StoreWithoutCastEEEviT_T0_T2_T3_T4_T5_ --------------------------
	.section	.nv.info._ZN2at6native27unrolled_elementwise_kernelINS0_13AUnaryFunctorIaaaZZZNS0_18rshift_kernel_cudaERNS_18TensorIteratorBaseEENKUlvE_clEvENKUlvE0_clEvEUlaaE_EESt5arrayIPcLm2EELi4E23TrivialOffsetCalculatorILi1EjESD_NS0_6memory15LoadWithoutCastENSE_16StoreWithoutCastEEEviT_T0_T2_T3_T4_T5_,"",@"SHT_CUDA_INFO"
	.sectionflags	@""
	.align	4


	//----- nvinfo : EIATTR_CUDA_API_VERSION
	.align		4
        /*0000*/ 	.byte	0x04, 0x37
        /*0002*/ 	.short	(.L_2791 - .L_2790)
.L_2790:
        /*0004*/ 	.word	0x00000082


	//----- nvinfo : EIATTR_SW2861232_WAR
	.align		4
.L_2791:
        /*0008*/ 	.byte	0x01, 0x35
	.zero		2


	//----- nvinfo : EIATTR_PARAM_CBANK
	.align		4
        /*000c*/ 	.byte	0x04, 0x0a
        /*000e*/ 	.short	(.L_2793 - .L_2792)
	.align		4
.L_2792:
        /*0010*/ 	.word	index@(.nv.constant0._ZN2at6native27unrolled_elementwise_kernelINS0_13AUnaryFunctorIaaaZZZNS0_18rshift_kernel_cudaERNS_18TensorIteratorBaseEENKUlvE_clEvENKUlvE0_clEvEUlaaE_EESt5arrayIPcLm2EELi4E23TrivialOffsetCalculatorILi1EjESD_NS0_6memory15LoadWithoutCastENSE_16StoreWithoutCastEEEviT_T0_T2_T3_T4_T5_)
        /*0014*/ 	.short	0x0160
        /*0016*/ 	.short	0x001c


	//----- nvinfo : EIATTR_CBANK_PARAM_SIZE
	.align		4
.L_2793:
        /*0018*/ 	.byte	0x03, 0x19
        /*001a*/ 	.short	0x001c


	//----- nvinfo : EIATTR_KPARAM_INFO
	.align		4
        /*001c*/ 	.byte	0x04, 0x17
        /*001e*/ 	.short	(.L_2795 - .L_2794)
.L_2794:
        /*0020*/ 	.word	0x00000000
        /*0024*/ 	.short	0x0006
        /*0026*/ 	.short	0x001b
        /*0028*/ 	.byte	0x00, 0xf0, 0x05, 0x00


	//----- nvinfo : EIATTR_KPARAM_INFO
	.align		4
.L_2795:
        /*002c*/ 	.byte	0x04, 0x17
        /*002e*/ 	.short	(.L_2797 - .L_2796)
.L_2796:
        /*0030*/ 	.word	0x00000000
        /*0034*/ 	.short	0x0005
        /*0036*/ 	.short	0x001a
        /*0038*/ 	.byte	0x00, 0xf0, 0x05, 0x00


	//----- nvinfo : EIATTR_KPARAM_INFO
	.align		4
.L_2797:
        /*003c*/ 	.byte	0x04, 0x17
        /*003e*/ 	.short	(.L_2799 - .L_2798)
.L_2798:
        /*0040*/ 	.word	0x00000000
        /*0044*/ 	.short	0x0004
        /*0046*/ 	.short	0x0019
        /*0048*/ 	.byte	0x00, 0xf0, 0x05, 0x00


	//----- nvinfo : EIATTR_KPARAM_INFO
	.align		4
.L_2799:
        /*004c*/ 	.byte	0x04, 0x17
        /*004e*/ 	.short	(.L_2801 - .L_2800)
.L_2800:
        /*0050*/ 	.word	0x00000000
        /*0054*/ 	.short	0x0003
        /*0056*/ 	.short	0x0018
        /*0058*/ 	.byte	0x00, 0xf0, 0x05, 0x00


	//----- nvinfo : EIATTR_KPARAM_INFO
	.align		4
.L_2801:
        /*005c*/ 	.byte	0x04, 0x17
        /*005e*/ 	.short	(.L_2803 - .L_2802)
.L_2802:
        /*0060*/ 	.word	0x00000000
        /*0064*/ 	.short	0x0002
        /*0066*/ 	.short	0x0008
        /*0068*/ 	.byte	0x00, 0xf0, 0x41, 0x00


	//----- nvinfo : EIATTR_KPARAM_INFO
	.align		4
.L_2803:
        /*006c*/ 	.byte	0x04, 0x17
        /*006e*/ 	.short	(.L_2805 - .L_2804)
.L_2804:
        /*0070*/ 	.word	0x00000000
        /*0074*/ 	.short	0x0001
        /*0076*/ 	.short	0x0004
        /*0078*/ 	.byte	0x00, 0xf0, 0x09, 0x00


	//----- nvinfo : EIATTR_KPARAM_INFO
	.align		4
.L_2805:
        /*007c*/ 	.byte	0x04, 0x17
        /*007e*/ 	.short	(.L_2807 - .L_2806)
.L_2806:
        /*0080*/ 	.word	0x00000000
        /*0084*/ 	.short	0x0000
        /*0086*/ 	.short	0x0000
        /*0088*/ 	.byte	0x00, 0xf0, 0x11, 0x00


	//----- nvinfo : EIATTR_MAXREG_COUNT
	.align		4
.L_2807:
        /*008c*/ 	.byte	0x03, 0x1b
        /*008e*/ 	.short	0x00ff


	//----- nvinfo : EIATTR_MERCURY_ISA_VERSION
	.align		4
        /*0090*/ 	.byte	0x03, 0x5f
        /*0092*/ 	.short	0x0000


	//----- nvinfo : EIATTR_EXIT_INSTR_OFFSETS
	.align		4
        /*0094*/ 	.byte	0x04, 0x1c
        /*0096*/ 	.short	(.L_2809 - .L_2808)


	//   ....[0]....
.L_2808:
        /*0098*/ 	.word	0x000003e0


	//   ....[1]....
        /*009c*/ 	.word	0x00000450


	//----- nvinfo : EIATTR_MAX_THREADS
	.align		4
.L_2809:
        /*00a0*/ 	.byte	0x04, 0x05
        /*00a2*/ 	.short	(.L_2811 - .L_2810)
.L_2810:
        /*00a4*/ 	.word	0x00000080
        /*00a8*/ 	.word	0x00000001
        /*00ac*/ 	.word	0x00000001


	//----- nvinfo : EIATTR_CRS_STACK_SIZE
	.align		4
.L_2811:
        /*00b0*/ 	.byte	0x04, 0x1e
        /*00b2*/ 	.short	(.L_2813 - .L_2812)
.L_2812:
        /*00b4*/ 	.word	0x00000000
.L_2813:


//--------------------- .nv.info._ZN2at6native29vectorized_elementwise_kernelILi2ENS0_13AUnaryFunctorIaaaZZZNS0_18rshift_kernel_cudaERNS_18TensorIteratorBaseEENKUlvE_clEvENKUlvE0_clEvEUlaaE_EESt5arrayIPcLm2EEEEviT0_T1_ --------------------------
	.section	.nv.info._ZN2at6native29vectorized_elementwise_kernelILi2ENS0_13AUnaryFunctorIaaaZZZNS0_18rshift_kernel_cudaERNS_18TensorIteratorBaseEENKUlvE_clEvENKUlvE0_clEvEUlaaE_EESt5arrayIPcLm2EEEEviT0_T1_,"",@"SHT_CUDA_INFO"
	.sectionflags	@""
	.align	4


	//----- nvinfo : EIATTR_CUDA_API_VERSION
	.align		4
        /*0000*/ 	.byte	0x04, 0x37
        /*0002*/ 	.short	(.L_2815 - .L_2814)
.L_2814:
        /*0004*/ 	.word	0x00000082


	//----- nvinfo : EIATTR_SW2861232_WAR
	.align		4
.L_2815:
        /*0008*/ 	.byte	0x01, 0x35
	.zero		2


	//----- nvinfo : EIATTR_PARAM_CBANK
	.align		4
        /*000c*/ 	.byte	0x04, 0x0a
        /*000e*/ 	.short	(.L_2817 - .L_2816)
	.align		4
.L_2816:
        /*0010*/ 	.word	index@(.nv.constant0._ZN2at6native29vectorized_elementwise_kernelILi2ENS0_13AUnaryFunctorIaaaZZZNS0_18rshift_kernel_cudaERNS_18TensorIteratorBaseEENKUlvE_clEvENKUlvE0_clEvEUlaaE_EESt5arrayIPcLm2EEEEviT0_T1_)
        /*0014*/ 	.short	0x0160
        /*0016*/ 	.short	0x0018


	//----- nvinfo : EIATTR_CBANK_PARAM_SIZE
	.align		4
.L_2817:
        /*0018*/ 	.byte	0x03, 0x19
        /*001a*/ 	.short	0x0018


	//----- nvinfo : EIATTR_KPARAM_INFO
	.align		4
        /*001c*/ 	.byte	0x04, 0x17
        /*001e*/ 	.short	(.L_2819 - .L_2818)
.L_2818:
        /*0020*/ 	.word	0x00000000
        /*0024*/ 	.short	0x0002
        /*0026*/ 	.short	0x0008
        /*0028*/ 	.byte	0x00, 0xf0, 0x41, 0x00


	//----- nvinfo : EIATTR_KPARAM_INFO
	.align		4
.L_2819:
        /*002c*/ 	.byte	0x04, 0x17
        /*002e*/ 	.short	(.L_2821 - .L_2820)
.L_2820:
        /*0030*/ 	.word	0x00000000
        /*0034*/ 	.short	0x0001
        /*0036*/ 	.short	0x0004
        /*0038*/ 	.byte	0x00, 0xf0, 0x09, 0x00


	//----- nvinfo : EIATTR_KPARAM_INFO
	.align		4
.L_2821:
        /*003c*/ 	.byte	0x04, 0x17
        /*003e*/ 	.short	(.L_2823 - .L_2822)
.L_2822:
        /*0040*/ 	.word	0x00000000
        /*0044*/ 	.short	0x0000
        /*0046*/ 	.short	0x0000
        /*0048*/ 	.byte	0x00, 0xf0, 0x11, 0x00


	//----- nvinfo : EIATTR_MAXREG_COUNT
	.align		4
.L_2823:
        /*004c*/ 	.byte	0x03, 0x1b
        /*004e*/ 	.short	0x00ff


	//----- nvinfo : EIATTR_MERCURY_ISA_VERSION
	.align		4
        /*0050*/ 	.byte	0x03, 0x5f
        /*0052*/ 	.short	0x0000


	//----- nvinfo : EIATTR_EXIT_INSTR_OFFSETS
	.align		4
        /*0054*/ 	.byte	0x04, 0x1c
        /*0056*/ 	.short	(.L_2825 - .L_2824)


	//   ....[0]....
.L_2824:
        /*0058*/ 	.word	0x00000370


	//   ....[1]....
        /*005c*/ 	.word	0x00000b60


	//   ....[2]....
        /*0060*/ 	.word	0x00000bb0


	//----- nvinfo : EIATTR_MAX_THREADS
	.align		4
.L_2825:
        /*0064*/ 	.byte	0x04, 0x05
        /*0066*/ 	.short	(.L_2827 - .L_2826)
.L_2826:
        /*0068*/ 	.word	0x00000080
        /*006c*/ 	.word	0x00000001
        /*0070*/ 	.word	0x00000001


	//----- nvinfo : EIATTR_CRS_STACK_SIZE
	.align		4
.L_2827:
        /*0074*/ 	.byte	0x04, 0x1e
        /*0076*/ 	.short	(.L_2829 - .L_2828)
.L_2828:
        /*0078*/ 	.word	0x00000000
.L_2829:


//--------------------- .nv.info._ZN2at6native29vectorized_elementwise_kernelILi4ENS0_13AUnaryFunctorIaaaZZZNS0_18rshift_kernel_cudaERNS_18TensorIteratorBaseEENKUlvE_clEvENKUlvE0_clEvEUlaaE_EESt5arrayIPcLm2EEEEviT0_T1_ --------------------------
	.section	.nv.info._ZN2at6native29vectorized_elementwise_kernelILi4ENS0_13AUnaryFunctorIaaaZZZNS0_18rshift_kernel_cudaERNS_18TensorIteratorBaseEENKUlvE_clEvENKUlvE0_clEvEUlaaE_EESt5arrayIPcLm2EEEEviT0_T1_,"",@"SHT_CUDA_INFO"
	.sectionflags	@""
	.align	4


	//----- nvinfo : EIATTR_CUDA_API_VERSION
	.align		4
        /*0000*/ 	.byte	0x04, 0x37
        /*0002*/ 	.short	(.L_2831 - .L_2830)
.L_2830:
        /*0004*/ 	.word	0x00000082


	//----- nvinfo : EIATTR_SW2861232_WAR
	.align		4
.L_2831:
        /*0008*/ 	.byte	0x01, 0x35
	.zero		2


	//----- nvinfo : EIATTR_PARAM_CBANK
	.align		4
        /*000c*/ 	.byte	0x04, 0x0a
        /*000e*/ 	.short	(.L_2833 - .L_2832)
	.align		4
.L_2832:
        /*0010*/ 	.word	index@(.nv.constant0._ZN2at6native29vectorized_elementwise_kernelILi4ENS0_13AUnaryFunctorIaaaZZZNS0_18rshift_kernel_cudaERNS_18TensorIteratorBaseEENKUlvE_clEvENKUlvE0_clEvEUlaaE_EESt5arrayIPcLm2EEEEviT0_T1_)
        /*0014*/ 	.short	0x0160
        /*0016*/ 	.short	0x0018


	//----- nvinfo : EIATTR_CBANK_PARAM_SIZE
	.align		4
.L_2833:
        /*0018*/ 	.byte	0x03, 0x19
        /*001a*/ 	.short	0x0018


	//----- nvinfo : EIATTR_KPARAM_INFO
	.align		4
        /*001c*/ 	.byte	0x04, 0x17
        /*001e*/ 	.short	(.L_2835 - .L_2834)
.L_2834:
        /*0020*/ 	.word	0x00000000
        /*0024*/ 	.short	0x0002
        /*0026*/ 	.short	0x0008
        /*0028*/ 	.byte	0x00, 0xf0, 0x41, 0x00


	//----- nvinfo : EIATTR_KPARAM_INFO
	.align		4
.L_2835:
        /*002c*/ 	.byte	0x04, 0x17
        /*002e*/ 	.short	(.L_2837 - .L_2836)
.L_2836:
        /*0030*/ 	.word	0x00000000
        /*0034*/ 	.short	0x0001
        /*0036*/ 	.short	0x0004
        /*0038*/ 	.byte	0x00, 0xf0, 0x09, 0x00


	//----- nvinfo : EIATTR_KPARAM_INFO
	.align		4
.L_2837:
        /*003c*/ 	.byte	0x04, 0x17
        /*003e*/ 	.short	(.L_2839 - .L_2838)
.L_2838:
        /*0040*/ 	.word	0x00000000
        /*0044*/ 	.short	0x0000
        /*0046*/ 	.short	0x0000
        /*0048*/ 	.byte	0x00, 0xf0, 0x11, 0x00


	//----- nvinfo : EIATTR_MAXREG_COUNT
	.align		4
.L_2839:
        /*004c*/ 	.byte	0x03, 0x1b
        /*004e*/ 	.short	0x00ff


	//----- nvinfo : EIATTR_MERCURY_ISA_VERSION
	.align		4
        /*0050*/ 	.byte	0x03, 0x5f
        /*0052*/ 	.short	0x0000


	//----- nvinfo : EIATTR_EXIT_INSTR_OFFSETS
	.align		4
        /*0054*/ 	.byte	0x04, 0x1c
        /*0056*/ 	.short	(.L_2841 - .L_2840)


	//   ....[0]....
.L_2840:
        /*0058*/ 	.word	0x00000330


	//   ....[1]....
        /*005c*/ 	.word	0x00000b20


	//   ....[2]....
        /*0060*/ 	.word	0x00000b70


	//----- nvinfo : EIATTR_MAX_THREADS
	.align		4
.L_2841:
        /*0064*/ 	.byte	0x04, 0x05
        /*0066*/ 	.short	(.L_2843 - .L_2842)
.L_2842:
        /*0068*/ 	.word	0x00000080
        /*006c*/ 	.word	0x00000001
        /*0070*/ 	.word	0x00000001


	//----- nvinfo : EIATTR_CRS_STACK_SIZE
	.align		4
.L_2843:
        /*0074*/ 	.byte	0x04, 0x1e
        /*0076*/ 	.short	(.L_2845 - .L_2844)
.L_2844:
        /*0078*/ 	.word	0x00000000
.L_2845:


//--------------------- .nv.info._ZN2at6native29vectorized_elementwise_kernelILi8ENS0_13AUnaryFunctorIaaaZZZNS0_18rshift_kernel_cudaERNS_18TensorIteratorBaseEENKUlvE_clEvENKUlvE0_clEvEUlaaE_EESt5arrayIPcLm2EEEEviT0_T1_ --------------------------
	.section	.nv.info._ZN2at6native29vectorized_elementwise_kernelILi8ENS0_13AUnaryFunctorIaaaZZZNS0_18rshift_kernel_cudaERNS_18TensorIteratorBaseEENKUlvE_clEvENKUlvE0_clEvEUlaaE_EESt5arrayIPcLm2EEEEviT0_T1_,"",@"SHT_CUDA_INFO"
	.sectionflags	@""
	.align	4


	//----- nvinfo : EIATTR_CUDA_API_VERSION
	.align		4
        /*0000*/ 	.byte	0x04, 0x37
        /*0002*/ 	.short	(.L_2847 - .L_2846)
.L_2846:
        /*0004*/ 	.word	0x00000082


	//----- nvinfo : EIATTR_SW2861232_WAR
	.align		4
.L_2847:
        /*0008*/ 	.byte	0x01, 0x35
	.zero		2


	//----- nvinfo : EIATTR_PARAM_CBANK
	.align		4
        /*000c*/ 	.byte	0x04, 0x0a
        /*000e*/ 	.short	(.L_2849 - .L_2848)
	.align		4
.L_2848:
        /*0010*/ 	.word	index@(.nv.constant0._ZN2at6native29vectorized_elementwise_kernelILi8ENS0_13AUnaryFunctorIaaaZZZNS0_18rshift_kernel_cudaERNS_18TensorIteratorBaseEENKUlvE_clEvENKUlvE0_clEvEUlaaE_EESt5arrayIPcLm2EEEEviT0_T1_)
        /*0014*/ 	.short	0x0160
        /*0016*/ 	.short	0x0018


	//----- nvinfo : EIATTR_CBANK_PARAM_SIZE
	.align		4
.L_2849:
        /*0018*/ 	.byte	0x03, 0x19
        /*001a*/ 	.short	0x0018


	//----- nvinfo : EIATTR_KPARAM_INFO
	.align		4
        /*001c*/ 	.byte	0x04, 0x17
        /*001e*/ 	.short	(.L_2851 - .L_2850)
.L_2850:
        /*0020*/ 	.word	0x00000000
        /*0024*/ 	.short	0x0002
        /*0026*/ 	.short	0x0008
        /*0028*/ 	.byte	0x00, 0xf0, 0x41, 0x00


	//----- nvinfo : EIATTR_KPARAM_INFO
	.align		4
.L_2851:
        /*002c*/ 	.byte	0x04, 0x17
        /*002e*/ 	.short	(.L_2853 - .L_2852)
.L_2852:
        /*0030*/ 	.word	0x00000000
        /*0034*/ 	.short	0x0001
        /*0036*/ 	.short	0x0004
        /*0038*/ 	.byte	0x00, 0xf0, 0x09, 0x00


	//----- nvinfo : EIATTR_KPARAM_INFO
	.align		4
.L_2853:
        /*003c*/ 	.byte	0x04, 0x17
        /*003e*/ 	.short	(.L_2855 - .L_2854)
.L_2854:
        /*0040*/ 	.word	0x00000000
        /*0044*/ 	.short	0x0000
        /*0046*/ 	.short	0x0000
        /*0048*/ 	.byte	0x00, 0xf0, 0x11, 0x00


	//----- nvinfo : EIATTR_MAXREG_COUNT
	.align		4
.L_2855:
        /*004c*/ 	.byte	0x03, 0x1b
        /*004e*/ 	.short	0x00ff


	//----- nvinfo : EIATTR_MERCURY_ISA_VERSION
	.align		4
        /*0050*/ 	.byte	0x03, 0x5f
        /*0052*/ 	.short	0x0000


	//----- nvinfo : EIATTR_EXIT_INSTR_OFFSETS
	.align		4
        /*0054*/ 	.byte	0x04, 0x1c
        /*0056*/ 	.short	(.L_2857 - .L_2856)


	//   ....[0]....
.L_2856:
        /*0058*/ 	.word	0x00000010


	//----- nvinfo : EIATTR_MAX_THREADS
	.align		4
.L_2857:
        /*005c*/ 	.byte	0x04, 0x05
        /*005e*/ 	.short	(.L_2859 - .L_2858)
.L_2858:
        /*0060*/ 	.word	0x00000080
        /*0064*/ 	.word	0x00000001
        /*0068*/ 	.word	0x00000001
.L_2859:


//--------------------- .nv.info._ZN2at6native18elementwise_kernelILi128ELi4EZNS0_15gpu_kernel_implINS0_13BinaryFunctorIhhhZZZNS0_18rshift_kernel_cudaERNS_18TensorIteratorBaseEENKUlvE_clEvENKUlvE_clEvEUlhhE_EEEEvS5_RKT_EUliE_EEviT1_ --------------------------
	.section	.nv.info._ZN2at6native18elementwise_kernelILi128ELi4EZNS0_15gpu_kernel_implINS0_13BinaryFunctorIhhhZZZNS0_18rshift_kernel_cudaERNS_18TensorIteratorBaseEENKUlvE_clEvENKUlvE_clEvEUlhhE_EEEEvS5_RKT_EUliE_EEviT1_,"",@"SHT_CUDA_INFO"
	.sectionflags	@""
	.align	4


	//----- nvinfo : EIATTR_CUDA_API_VERSION
	.align		4
        /*0000*/ 	.byte	0x04, 0x37
        /*0002*/ 	.short	(.L_2861 - .L_2860)
.L_2860:
        /*0004*/ 	.word	0x00000082


	//----- nvinfo : EIATTR_SW2861232_WAR
	.align		4
.L_2861:
        /*0008*/ 	.byte	0x01, 0x35
	.zero		2


	//----- nvinfo : EIATTR_PARAM_CBANK
	.align		4
        /*000c*/ 	.byte	0x04, 0x0a
        /*000e*/ 	.short	(.L_2863 - .L_2862)
	.align		4
.L_2862:
        /*0010*/ 	.word	index@(.nv.constant0._ZN2at6native18elementwise_kernelILi128ELi4EZNS0_15gpu_kernel_implINS0_13BinaryFunctorIhhhZZZNS0_18rshift_kernel_cudaERNS_18TensorIteratorBaseEENKUlvE_clEvENKUlvE_clEvEUlhhE_EEEEvS5_RKT_EUliE_EEviT1_)
        /*0014*/ 	.short	0x0160
        /*0016*/ 	.short	0x0290


	//----- nvinfo : EIATTR_CBANK_PARAM_SIZE
	.align		4
.L_2863:
        /*0018*/ 	.byte	0x03, 0x19
        /*001a*/ 	.short	0x0290


	//----- nvinfo : EIATTR_KPARAM_INFO
	.align		4
        /*001c*/ 	.byte	0x04, 0x17
        /*001e*/ 	.short	(.L_2865 - .L_2864)
.L_2864:
        /*0020*/ 	.word	0x00000000
        /*0024*/ 	.short	0x0001
        /*0026*/ 	.short	0x0008
        /*0028*/ 	.byte	0x00, 0xf0, 0x21, 0x0a


	//----- nvinfo : EIATTR_KPARAM_INFO
	.align		4
.L_2865:
        /*002c*/ 	.byte	0x04, 0x17
        /*002e*/ 	.short	(.L_2867 - .L_2866)
.L_2866:
        /*0030*/ 	.word	0x00000000
        /*0034*/ 	.short	0x0000
        /*0036*/ 	.short	0x0000
        /*0038*/ 	.byte	0x00, 0xf0, 0x11, 0x00


	//----- nvinfo : EIATTR_MAXREG_COUNT
	.align		4
.L_2867:
        /*003c*/ 	.byte	0x03, 0x1b
        /*003e*/ 	.short	0x0080


	//----- nvinfo : EIATTR_EXTERNS
	.align		4
        /*0040*/ 	.byte	0x04, 0x0f
        /*0042*/ 	.short	(.L_2869 - .L_2868)


	//   ....[0]....
	.align		4
.L_2868:
        /*0044*/ 	.word	index@(__assertfail)


	//----- nvinfo : EIATTR_MERCURY_ISA_VERSION
	.align		4
.L_2869:
        /*0048*/ 	.byte	0x03, 0x5f
        /*004a*/ 	.short	0x0000


	//----- nvinfo : EIATTR_SYSCALL_OFFSETS
	.align		4
        /*004c*/ 	.byte	0x04, 0x46
        /*004e*/ 	.short	(.L_2871 - .L_2870)


	//   ....[0]....
.L_2870:
        /*0050*/ 	.word	0x00001f10


	//   ....[1]....
        /*0054*/ 	.word	0x00002df0


	//   ....[2]....
        /*0058*/ 	.word	0x00003dc0


	//   ....[3]....
        /*005c*/ 	.word	0x00005d30


	//   ....[4]....
        /*0060*/ 	.word	0x00006c10


	//   ....[5]....
        /*0064*/ 	.word	0x00007be0


	//   ....[6]....
        /*0068*/ 	.word	0x00009b20


	//   ....[7]....
        /*006c*/ 	.word	0x0000aa00


	//   ....[8]....
        /*0070*/ 	.word	0x0000b9d0


	//   ....[9]....
        /*0074*/ 	.word	0x0000d920


	//   ....[10]....
        /*0078*/ 	.word	0x0000e800


	//   ....[11]....
        /*007c*/ 	.word	0x0000f7d0


	//----- nvinfo : EIATTR_EXIT_INSTR_OFFSETS
	.align		4
.L_2871:
        /*0080*/ 	.byte	0x04, 0x1c
        /*0082*/ 	.short	(.L_2873 - .L_2872)


	//   ....[0]....
.L_2872:
        /*0084*/ 	.word	0x0000ba80


	//   ....[1]....
        /*0088*/ 	.word	0x0000e990


	//   ....[2]....
        /*008c*/ 	.word	0x0000e9b0


	//   ....[3]....
        /*0090*/ 	.word	0x0000ea50


	//   ....[4]....
        /*0094*/ 	.word	0x0000ea80


	//   ....[5]....
        /*0098*/ 	.word	0x0000eab0


	//   ....[6]....
        /*009c*/ 	.word	0x0000eb50


	//   ....[7]....
        /*00a0*/ 	.word	0x0000eba0


	//   ....[8]....
        /*00a4*/ 	.word	0x0000ec50


	//   ....[9]....
        /*00a8*/ 	.word	0x0000ecb0


	//   ....[10]....
        /*00ac*/ 	.word	0x0000ecf0


	//   ....[11]....
        /*00b0*/ 	.word	0x0000edb0


	//   ....[12]....
        /*00b4*/ 	.word	0x0000ee00


	//   ....[13]....
        /*00b8*/ 	.word	0x0000efa0


	//   ....[14]....
        /*00bc*/ 	.word	0x0000f110


	//   ....[15]....
        /*00c0*/ 	.word	0x0000f160


	//   ....[16]....
        /*00c4*/ 	.word	0x0000f210


	//   ....[17]....
        /*00c8*/ 	.word	0x0000f3a0


	//   ....[18]....
        /*00cc*/ 	.word	0x0000f530


	//   ....[19]....
        /*00d0*/ 	.word	0x0000f6a0


	//   ....[20]....
        /*00d4*/ 	.word	0x0000f7e0


	//   ....[21]....
        /*00d8*/ 	.word	0x0000f820


	//   ....[22]....
        /*00dc*/ 	.word	0x0000f850


	//----- nvinfo : EIATTR_MAX_THREADS
	.align		4
.L_2873:
        /*00e0*/ 	.byte	0x04, 0x05
        /*00e2*/ 	.short	(.L_2875 - .L_2874)
.L_2874:
        /*00e4*/ 	.word	0x00000080
        /*00e8*/ 	.word	0x00000001
        /*00ec*/ 	.word	0x00000001


	//----- nvinfo : EIATTR_CRS_STACK_SIZE
	.align		4
.L_2875:
        /*00f0*/ 	.byte	0x04, 0x1e
        /*00f2*/ 	.short	(.L_2877 - .L_2876)
.L_2876:
        /*00f4*/ 	.word	0x00000000
.L_2877:


//--------------------- .nv.info._ZN2at6native27unrolled_elementwise_kernelINS0_13BinaryFunctorIhhhZZZNS0_18rshift_kernel_cudaERNS_18TensorIteratorBaseEENKUlvE_clEvENKUlvE_clEvEUlhhE_EESt5arrayIPcLm3EELi4E23TrivialOffsetCalculatorILi2EjESC_ILi1EjENS0_6memory12LoadWithCastILi2EEENSF_13StoreWithCastILi1EEEEEviT_T0_T2_T3_T4_T5_ --------------------------
	.section	.nv.info._ZN2at6native27unrolled_elementwise_kernelINS0_13BinaryFunctorIhhhZZZNS0_18rshift_kernel_cudaERNS_18TensorIteratorBaseEENKUlvE_clEvENKUlvE_clEvEUlhhE_EESt5arrayIPcLm3EELi4E23TrivialOffsetCalculatorILi2EjESC_ILi1EjENS0_6memory12LoadWithCastILi2EEENSF_13StoreWithCastILi1EEEEEviT_T0_T2_T3_T4_T5_,"",@"SHT_CUDA_INFO"
	.sectionflags	@""
	.align	4


	//----- nvinfo : EIATTR_CUDA_API_VERSION
	.align		4
        /*0000*/ 	.byte	0x04, 0x37
        /*0002*/ 	.short	(.L_2879 - .L_2878)
.L_2878:
        /*0004*/ 	.word	0x00000082


	//----- nvinfo : EIATTR_SW2861232_WAR
	.align		4
.L_2879:
        /*0008*/ 	.byte	0x01, 0x35
	.zero		2


	//----- nvinfo : EIATTR_PARAM_CBANK
	.align		4
        /*000c*/ 	.byte	0x04, 0x0a
        /*000e*/ 	.short	(.L_2881 - .L_2880)
	.align		4
.L_2880:
        /*0010*/ 	.word	index@(.nv.constant0._ZN2at6native27unrolled_elementwise_kernelINS0_13BinaryFunctorIhhhZZZNS0_18rshift_kernel_cudaERNS_18TensorIteratorBaseEENKUlvE_clEvENKUlvE_clEvEUlhhE_EESt5arrayIPcLm3EELi4E23TrivialOffsetCalculatorILi2EjESC_ILi1EjENS0_6memory12LoadWithCastILi2EEENSF_13StoreWithCastILi1EEEEEviT_T0_T2_T3_T4_T5_)
        /*0014*/ 	.short	0x0160
        /*0016*/ 	.short	0x0038


	//----- nvinfo : EIATTR_CBANK_PARAM_SIZE
	.align		4
.L_2881:
        /*0018*/ 	.byte	0x03, 0x19
        /*001a*/ 	.short	0x0038


	//----- nvinfo : EIATTR_KPARAM_INFO
	.align		4
        /*001c*/ 	.byte	0x04, 0x17
        /*001e*/ 	.short	(.L_2883 - .L_2882)
.L_2882:
        /*0020*/ 	.word	0x00000000
        /*0024*/ 	.short	0x0006
        /*0026*/ 	.short	0x0030
        /*0028*/ 	.byte	0x00, 0xf0, 0x21, 0x00


	//----- nvinfo : EIATTR_KPARAM_INFO
	.align		4
.L_2883:
        /*002c*/ 	.byte	0x04, 0x17
        /*002e*/ 	.short	(.L_2885 - .L_2884)
.L_2884:
        /*0030*/ 	.word	0x00000000
        /*0034*/ 	.short	0x0005
        /*0036*/ 	.short	0x0024
        /*0038*/ 	.byte	0x00, 0xf0, 0x31, 0x00


	//----- nvinfo : EIATTR_KPARAM_INFO
	.align		4
.L_2885:
        /*003c*/ 	.byte	0x04, 0x17
        /*003e*/ 	.short	(.L_2887 - .L_2886)
.L_2886:
        /*0040*/ 	.word	0x00000000
        /*0044*/ 	.short	0x0004
        /*0046*/ 	.short	0x0021
        /*0048*/ 	.byte	0x00, 0xf0, 0x05, 0x00


	//----- nvinfo : EIATTR_KPARAM_INFO
	.align		4
.L_2887:
        /*004c*/ 	.byte	0x04, 0x17
        /*004e*/ 	.short	(.L_2889 - .L_2888)
.L_2888:
        /*0050*/ 	.word	0x00000000
        /*0054*/ 	.short	0x0003
        /*0056*/ 	.short	0x0020
        /*0058*/ 	.byte	0x00, 0xf0, 0x05, 0x00


	//----- nvinfo : EIATTR_KPARAM_INFO
	.align		4
.L_2889:
        /*005c*/ 	.byte	0x04, 0x17
        /*005e*/ 	.short	(.L_2891 - .L_2890)
.L_2890:
        /*0060*/ 	.word	0x00000000
        /*0064*/ 	.short	0x0002
        /*0066*/ 	.short	0x0008
        /*0068*/ 	.byte	0x00, 0xf0, 0x61, 0x00


	//----- nvinfo : EIATTR_KPARAM_INFO
	.align		4
.L_2891:
        /*006c*/ 	.byte	0x04, 0x17
        /*006e*/ 	.short	(.L_2893 - .L_2892)
.L_2892:
        /*0070*/ 	.word	0x00000000
        /*0074*/ 	.short	0x0001
        /*0076*/ 	.short	0x0004
        /*0078*/ 	.byte	0x00, 0xf0, 0x05, 0x00


	//----- nvinfo : EIATTR_KPARAM_INFO
	.align		4
.L_2893:
        /*007c*/ 	.byte	0x04, 0x17
        /*007e*/ 	.short	(.L_2895 - .L_2894)
.L_2894:
        /*0080*/ 	.word	0x00000000
        /*0084*/ 	.short	0x0000
        /*0086*/ 	.short	0x0000
        /*0088*/ 	.byte	0x00, 0xf0, 0x11, 0x00


	//----- nvinfo : EIATTR_MAXREG_COUNT
	.align		4
.L_2895:
        /*008c*/ 	.byte	0x03, 0x1b
        /*008e*/ 	.short	0x00ff


	//----- nvinfo : EIATTR_EXTERNS
	.align		4
        /*0090*/ 	.byte	0x04, 0x0f
        /*0092*/ 	.short	(.L_2897 - .L_2896)


	//   ....[0]....
	.align		4
.L_2896:
        /*0094*/ 	.word	index@(__assertfail)


	//----- nvinfo : EIATTR_MERCURY_ISA_VERSION
	.align		4
.L_2897:
        /*0098*/ 	.byte	0x03, 0x5f
        /*009a*/ 	.short	0x0000


	//----- nvinfo : EIATTR_SYSCALL_OFFSETS
	.align		4
        /*009c*/ 	.byte	0x04, 0x46
        /*009e*/ 	.short	(.L_2899 - .L_2898)


	//   ....[0]....
.L_2898:
        /*00a0*/ 	.word	0x00000f80


	//   ....[1]....
        /*00a4*/ 	.word	0x00001e60


	//   ....[2]....
        /*00a8*/ 	.word	0x00002dc0


	//   ....[3]....
        /*00ac*/ 	.word	0x00003ca0


	//   ....[4]....
        /*00b0*/ 	.word	0x00004c10


	//   ....[5]....
        /*00b4*/ 	.word	0x00005af0


	//   ....[6]....
        /*00b8*/ 	.word	0x00006a40


	//   ....[7]....
        /*00bc*/ 	.word	0x00007920


	//   ....[8]....
        /*00c0*/ 	.word	0x00008c20


	//   ....[9]....
        /*00c4*/ 	.word	0x00009c60


	//   ....[10]....
        /*00c8*/ 	.word	0x0000ac60


	//   ....[11]....
        /*00cc*/ 	.word	0x0000bc60


	//----- nvinfo : EIATTR_EXIT_INSTR_OFFSETS
	.align		4
.L_2899:
        /*00d0*/ 	.byte	0x04, 0x1c
        /*00d2*/ 	.short	(.L_2901 - .L_2900)


	//   ....[0]....
.L_2900:
        /*00d4*/ 	.word	0x0000ad10


	//   ....[1]....
        /*00d8*/ 	.word	0x0000ae20


	//   ....[2]....
        /*00dc*/ 	.word	0x0000ae40


	//   ....[3]....
        /*00e0*/ 	.word	0x0000aee0


	//   ....[4]....
        /*00e4*/ 	.word	0x0000af10


	//   ....[5]....
        /*00e8*/ 	.word	0x0000af40


	//   ....[6]....
        /*00ec*/ 	.word	0x0000afe0


	//   ....[7]....
        /*00f0*/ 	.word	0x0000b030


	//   ....[8]....
        /*00f4*/ 	.word	0x0000b0e0


	//   ....[9]....
        /*00f8*/ 	.word	0x0000b140


	//   ....[10]....
        /*00fc*/ 	.word	0x0000b180


	//   ....[11]....
        /*0100*/ 	.word	0x0000b240


	//   ....[12]....
        /*0104*/ 	.word	0x0000b290


	//   ....[13]....
        /*0108*/ 	.word	0x0000b430


	//   ....[14]....
        /*010c*/ 	.word	0x0000b5a0


	//   ....[15]....
        /*0110*/ 	.word	0x0000b5f0


	//   ....[16]....
        /*0114*/ 	.word	0x0000b6a0


	//   ....[17]....
        /*0118*/ 	.word	0x0000b830


	//   ....[18]....
        /*011c*/ 	.word	0x0000b9c0


	//   ....[19]....
        /*0120*/ 	.word	0x0000bb30


	//   ....[20]....
        /*0124*/ 	.word	0x0000bc70


	//   ....[21]....
        /*0128*/ 	.word	0x0000bcb0


	//   ....[22]....
        /*012c*/ 	.word	0x0000bce0


	//----- nvinfo : EIATTR_MAX_THREADS
	.align		4
.L_2901:
        /*0130*/ 	.byte	0x04, 0x05
        /*0132*/ 	.short	(.L_2903 - .L_2902)
.L_2902:
        /*0134*/ 	.word	0x00000080
        /*0138*/ 	.word	0x00000001
        /*013c*/ 	.word	0x00000001


	//----- nvinfo : EIATTR_CRS_STACK_SIZE
	.align		4
.L_2903:
        /*0140*/ 	.byte	0x04, 0x1e
        /*0142*/ 	.short	(.L_2905 - .L_2904)
.L_2904:
        /*0144*/ 	.word	0x00000000
.L_2905:


//--------------------- .nv.info._ZN2at6native18elementwise_kernelILi128ELi4EZNS0_22gpu_kernel_impl_nocastINS0_13BinaryFunctorIhhhZZZNS0_18rshift_kernel_cudaERNS_18TensorIteratorBaseEENKUlvE_clEvENKUlvE_clEvEUlhhE_EEEEvS5_RKT_EUliE_EEviT1_ --------------------------
	.section	.nv.info._ZN2at6native18elementwise_kernelILi128ELi4EZNS0_22gpu_kernel_impl_nocastINS0_13BinaryFunctorIhhhZZZNS0_18rshift_kernel_cudaERNS_18TensorIteratorBaseEENKUlvE_clEvENKUlvE_clEvEUlhhE_EEEEvS5_RKT_EUliE_EEviT1_,"",@"SHT_CUDA_INFO"
	.sectionflags	@""
	.align	4


	//----- nvinfo : EIATTR_CUDA_API_VERSION
	.align		4
        /*0000*/ 	.byte	0x04, 0x37
        /*0002*/ 	.short	(.L_2907 - .L_2906)
.L_2906:
        /*0004*/ 	.word	0x00000082


	//----- nvinfo : EIATTR_SW2861232_WAR
	.align		4
.L_2907:
        /*0008*/ 	.byte	0x01, 0x35
	.zero		2


	//----- nvinfo : EIATTR_PARAM_CBANK
	.align		4
        /*000c*/ 	.byte	0x04, 0x0a
        /*000e*/ 	.short	(.L_2909 - .L_2908)
	.align		4
.L_2908:
        /*0010*/ 	.word	index@(.nv.constant0._ZN2at6native18elementwise_kernelILi128ELi4EZNS0_22gpu_kernel_impl_nocastINS0_13BinaryFunctorIhhhZZZNS0_18rshift_kernel_cudaERNS_18TensorIteratorBaseEENKUlvE_clEvENKUlvE_clEvEUlhhE_EEEEvS5_RKT_EUliE_EEviT1_)
        /*0014*/ 	.short	0x0160
        /*0016*/ 	.short	0x0290


	//----- nvinfo : EIATTR_CBANK_PARAM_SIZE
	.align		4
.L_2909:
        /*0018*/ 	.byte	0x03, 0x19
        /*001a*/ 	.short	0x0290


	//----- nvinfo : EIATTR_KPARAM_INFO
	.align		4
        /*001c*/ 	.byte	0x04, 0x17
        /*001e*/ 	.short	(.L_2911 - .L_2910)
.L_2910:
        /*0020*/ 	.word	0x00000000
        /*0024*/ 	.short	0x0001
        /*0026*/ 	.short	0x0008
        /*0028*/ 	.byte	0x00, 0xf0, 0x21, 0x0a


	//----- nvinfo : EIATTR_KPARAM_INFO
	.align		4
.L_2911:
        /*002c*/ 	.byte	0x04, 0x17
        /*002e*/ 	.short	(.L_2913 - .L_2912)
.L_2912:
        /*0030*/ 	.word	0x00000000
        /*0034*/ 	.short	0x0000
        /*0036*/ 	.short	0x0000
        /*0038*/ 	.byte	0x00, 0xf0, 0x11, 0x00


	//----- nvinfo : EIATTR_MAXREG_COUNT
	.align		4
.L_2913:
        /*003c*/ 	.byte	0x03, 0x1b
        /*003e*/ 	.short	0x0080


	//----- nvinfo : EIATTR_MERCURY_ISA_VERSION
	.align		4
        /*0040*/ 	.byte	0x03, 0x5f
        /*0042*/ 	.short	0x0000


	//----- nvinfo : EIATTR_EXIT_INSTR_OFFSETS
	.align		4
        /*0044*/ 	.byte	0x04, 0x1c
        /*0046*/ 	.short	(.L_2915 - .L_2914)


	//   ....[0]....
.L_2914:
        /*0048*/ 	.word	0x000032e0


	//   ....[1]....
        /*004c*/ 	.word	0x00004380


	//----- nvinfo : EIATTR_MAX_THREADS
	.align		4
.L_2915:
        /*0050*/ 	.byte	0x04, 0x05
        /*0052*/ 	.short	(.L_2917 - .L_2916)
.L_2916:
        /*0054*/ 	.word	0x00000080
        /*0058*/ 	.word	0x00000001
        /*005c*/ 	.word	0x00000001


	//----- nvinfo : EIATTR_CRS_STACK_SIZE
	.align		4
.L_2917:
        /*0060*/ 	.byte	0x04, 0x1e
        /*0062*/ 	.short	(.L_2919 - .L_2918)
.L_2918:
        /*0064*/ 	.word	0x00000000
.L_2919:


//--------------------- .nv.info._ZN2at6native27unrolled_elementwise_kernelINS0_13BinaryFunctorIhhhZZZNS0_18rshift_kernel_cudaERNS_18TensorIteratorBaseEENKUlvE_clEvENKUlvE_clEvEUlhhE_EESt5arrayIPcLm3EELi4E23TrivialOffsetCalculatorILi2EjESC_ILi1EjENS0_6memory15LoadWithoutCastENSF_16StoreWithoutCastEEEviT_T0_T2_T3_T4_T5_ --------------------------
	.section	.nv.info._ZN2at6native27unrolled_elementwise_kernelINS0_13BinaryFunctorIhhhZZZNS0_18rshift_kernel_cudaERNS_18TensorIteratorBaseEENKUlvE_clEvENKUlvE_clEvEUlhhE_EESt5arrayIPcLm3EELi4E23TrivialOffsetCalculatorILi2EjESC_ILi1EjENS0_6memory15LoadWithoutCastENSF_16StoreWithoutCastEEEviT_T0_T2_T3_T4_T5_,"",@"SHT_CUDA_INFO"
	.sectionflags	@""
	.align	4


	//----- nvinfo : EIATTR_CUDA_API_VERSION
	.align		4
        /*0000*/ 	.byte	0x04, 0x37
        /*0002*/ 	.short	(.L_2921 - .L_2920)
.L_2920:
        /*0004*/ 	.word	0x00000082


	//----- nvinfo : EIATTR_SW2861232_WAR
	.align		4
.L_2921:
        /*0008*/ 	.byte	0x01, 0x35
	.zero		2


	//----- nvinfo : EIATTR_PARAM_CBANK
	.align		4
        /*000c*/ 	.byte	0x04, 0x0a
        /*000e*/ 	.short	(.L_2923 - .L_2922)
	.align		4
.L_2922:
        /*0010*/ 	.word	index@(.nv.constant0._ZN2at6native27unrolled_elementwise_kernelINS0_13BinaryFunctorIhhhZZZNS0_18rshift_kernel_cudaERNS_18TensorIteratorBaseEENKUlvE_clEvENKUlvE_clEvEUlhhE_EESt5arrayIPcLm3EELi4E23TrivialOffsetCalculatorILi2EjESC_ILi1EjENS0_6memory15LoadWithoutCastENSF_16StoreWithoutCastEEEviT_T0_T2_T3_T4_T5_)
        /*0014*/ 	.short	0x0160
        /*0016*/ 	.short	0x0024


	//----- nvinfo : EIATTR_CBANK_PARAM_SIZE
	.align		4
.L_2923:
        /*0018*/ 	.byte	0x03, 0x19
        /*001a*/ 	.short	0x0024


	//----- nvinfo : EIATTR_KPARAM_INFO
	.align		4
        /*001c*/ 	.byte	0x04, 0x17
        /*001e*/ 	.short	(.L_2925 - .L_2924)
.L_2924:
        /*0020*/ 	.word	0x00000000
        /*0024*/ 	.short	0x0006
        /*0026*/ 	.short	0x0023
        /*0028*/ 	.byte	0x00, 0xf0, 0x05, 0x00


	//----- nvinfo : EIATTR_KPARAM_INFO
	.align		4
.L_2925:
        /*002c*/ 	.byte	0x04, 0x17
        /*002e*/ 	.short	(.L_2927 - .L_2926)
.L_2926:
        /*0030*/ 	.word	0x00000000
        /*0034*/ 	.short	0x0005
        /*0036*/ 	.short	0x0022
        /*0038*/ 	.byte	0x00, 0xf0, 0x05, 0x00


	//----- nvinfo : EIATTR_KPARAM_INFO
	.align		4
.L_2927:
        /*003c*/ 	.byte	0x04, 0x17
        /*003e*/ 	.short	(.L_2929 - .L_2928)
.L_2928:
        /*0040*/ 	.word	0x00000000
        /*0044*/ 	.short	0x0004
        /*0046*/ 	.short	0x0021
        /*0048*/ 	.byte	0x00, 0xf0, 0x05, 0x00


	//----- nvinfo : EIATTR_KPARAM_INFO
	.align		4
.L_2929:
        /*004c*/ 	.byte	0x04, 0x17
        /*004e*/ 	.short	(.L_2931 - .L_2930)
.L_2930:
        /*0050*/ 	.word	0x00000000
        /*0054*/ 	.short	0x0003
        /*0056*/ 	.short	0x0020
        /*0058*/ 	.byte	0x00, 0xf0, 0x05, 0x00


	//----- nvinfo : EIATTR_KPARAM_INFO
	.align		4
.L_2931:
        /*005c*/ 	.byte	0x04, 0x17
        /*005e*/ 	.short	(.L_2933 - .L_2932)
.L_2932:
        /*0060*/ 	.word	0x00000000
        /*0064*/ 	.short	0x0002
        /*0066*/ 	.short	0x0008
        /*0068*/ 	.byte	0x00, 0xf0, 0x61, 0x00


	//----- nvinfo : EIATTR_KPARAM_INFO
	.align		4
.L_2933:
        /*006c*/ 	.byte	0x04, 0x17
        /*006e*/ 	.short	(.L_2935 - .L_2934)
.L_2934:
        /*0070*/ 	.word	0x00000000
        /*0074*/ 	.short	0x0001
        /*0076*/ 	.short	0x0004
        /*0078*/ 	.byte	0x00, 0xf0, 0x05, 0x00


	//----- nvinfo : EIATTR_KPARAM_INFO
	.align		4
.L_2935:
        /*007c*/ 	.byte	0x04, 0x17
        /*007e*/ 	.short	(.L_2937 - .L_2936)
.L_2936:
        /*0080*/ 	.word	0x00000000
        /*0084*/ 	.short	0x0000
        /*0086*/ 	.short	0x0000
        /*0088*/ 	.byte	0x00, 0xf0, 0x11, 0x00


	//----- nvinfo : EIATTR_MAXREG_COUNT
	.align		4
.L_2937:
        /*008c*/ 	.byte	0x03, 0x1b
        /*008e*/ 	.short	0x00ff


	//----- nvinfo : EIATTR_MERCURY_ISA_VERSION
	.align		4
        /*0090*/ 	.byte	0x03, 0x5f
        /*0092*/ 	.short	0x0000


	//----- nvinfo : EIATTR_EXIT_INSTR_OFFSETS
	.align		4
        /*0094*/ 	.byte	0x04, 0x1c
        /*0096*/ 	.short	(.L_2939 - .L_2938)


	//   ....[0]....
.L_2938:
        /*0098*/ 	.word	0x00000580


	//   ....[1]....
        /*009c*/ 	.word	0x00000610


	//----- nvinfo : EIATTR_MAX_THREADS
	.align		4
.L_2939:
        /*00a0*/ 	.byte	0x04, 0x05
        /*00a2*/ 	.short	(.L_2941 - .L_2940)
.L_2940:
        /*00a4*/ 	.word	0x00000080
        /*00a8*/ 	.word	0x00000001
        /*00ac*/ 	.word	0x00000001


	//----- nvinfo : EIATTR_CRS_STACK_SIZE
	.align		4
.L_2941:
        /*00b0*/ 	.byte	0x04, 0x1e
        /*00b2*/ 	.short	(.L_2943 - .L_2942)
.L_2942:
        /*00b4*/ 	.word	0x00000000
.L_2943:


//--------------------- .nv.info._ZN2at6native29vectorized_elementwise_kernelILi2ENS0_13BinaryFunctorIhhhZZZNS0_18rshift_kernel_cudaERNS_18TensorIteratorBaseEENKUlvE_clEvENKUlvE_clEvEUlhhE_EESt5arrayIPcLm3EEEEviT0_T1_ --------------------------
	.section	.nv.info._ZN2at6native29vectorized_elementwise_kernelILi2ENS0_13BinaryFunctorIhhhZZZNS0_18rshift_kernel_cudaERNS_18TensorIteratorBaseEENKUlvE_clEvENKUlvE_clEvEUlhhE_EESt5arrayIPcLm3EEEEviT0_T1_,"",@"SHT_CUDA_INFO"
	.sectionflags	@""
	.align	4


	//----- nvinfo : EIATTR_CUDA_API_VERSION
	.align		4
        /*0000*/ 	.byte	0x04, 0x37
        /*0002*/ 	.short	(.L_2945 - .L_2944)
.L_2944:
        /*0004*/ 	.word	0x00000082


	//----- nvinfo : EIATTR_SW2861232_WAR
	.align		4
.L_2945:
        /*0008*/ 	.byte	0x01, 0x35
	.zero		2


	//----- nvinfo : EIATTR_PARAM_CBANK
	.align		4
        /*000c*/ 	.byte	0x04, 0x0a
        /*000e*/ 	.short	(.L_2947 - .L_2946)
	.align		4
.L_2946:
        /*0010*/ 	.word	index@(.nv.constant0._ZN2at6native29vectorized_elementwise_kernelILi2ENS0_13BinaryFunctorIhhhZZZNS0_18rshift_kernel_cudaERNS_18TensorIteratorBaseEENKUlvE_clEvENKUlvE_clEvEUlhhE_EESt5arrayIPcLm3EEEEviT0_T1_)
        /*0014*/ 	.short	0x0160
        /*0016*/ 	.short	0x0020


	//----- nvinfo : EIATTR_CBANK_PARAM_SIZE
	.align		4
.L_2947:
        /*0018*/ 	.byte	0x03, 0x19
        /*001a*/ 	.short	0x0020


	//----- nvinfo : EIATTR_KPARAM_INFO
	.align		4
        /*001c*/ 	.byte	0x04, 0x17
        /*001e*/ 	.short	(.L_2949 - .L_2948)
.L_2948:
        /*0020*/ 	.word	0x00000000
        /*0024*/ 	.short	0x0002
        /*0026*/ 	.short	0x0008
        /*0028*/ 	.byte	0x00, 0xf0, 0x61, 0x00


	//----- nvinfo : EIATTR_KPARAM_INFO
	.align		4
.L_2949:
        /*002c*/ 	.byte	0x04, 0x17
        /*002e*/ 	.short	(.L_2951 - .L_2950)
.L_2950:
        /*0030*/ 	.word	0x00000000
        /*0034*/ 	.short	0x0001
        /*0036*/ 	.short	0x0004
        /*0038*/ 	.byte	0x00, 0xf0, 0x05, 0x00


	//----- nvinfo : EIATTR_KPARAM_INFO
	.align		4
.L_2951:
        /*003c*/ 	.byte	0x04, 0x17
        /*003e*/ 	.short	(.L_2953 - .L_2952)
.L_2952:
        /*0040*/ 	.word	0x00000000
        /*0044*/ 	.short	0x0000
        /*0046*/ 	.short	0x0000
        /*0048*/ 	.byte	0x00, 0xf0, 0x11, 0x00


	//----- nvinfo : EIATTR_MAXREG_COUNT
	.align		4
.L_2953:
        /*004c*/ 	.byte	0x03, 0x1b
        /*004e*/ 	.short	0x00ff


	//----- nvinfo : EIATTR_MERCURY_ISA_VERSION
	.align		4
        /*0050*/ 	.byte	0x03, 0x5f
        /*0052*/ 	.short	0x0000


	//----- nvinfo : EIATTR_EXIT_INSTR_OFFSETS
	.align		4
        /*0054*/ 	.byte	0x04, 0x1c
        /*0056*/ 	.short	(.L_2955 - .L_2954)


	//   ....[0]....
.L_2954:
        /*0058*/ 	.word	0x000004a0


	//   ....[1]....
        /*005c*/ 	.word	0x00001010


	//   ....[2]....
        /*0060*/ 	.word	0x00001060


	//----- nvinfo : EIATTR_MAX_THREADS
	.align		4
.L_2955:
        /*0064*/ 	.byte	0x04, 0x05
        /*0066*/ 	.short	(.L_2957 - .L_2956)
.L_2956:
        /*0068*/ 	.word	0x00000080
        /*006c*/ 	.word	0x00000001
        /*0070*/ 	.word	0x00000001


	//----- nvinfo : EIATTR_CRS_STACK_SIZE
	.align		4
.L_2957:
        /*0074*/ 	.byte	0x04, 0x1e
        /*0076*/ 	.short	(.L_2959 - .L_2958)
.L_2958:
        /*0078*/ 	.word	0x00000000
.L_2959:


//--------------------- .nv.info._ZN2at6native29vectorized_elementwise_kernelILi4ENS0_13BinaryFunctorIhhhZZZNS0_18rshift_kernel_cudaERNS_18TensorIteratorBaseEENKUlvE_clEvENKUlvE_clEvEUlhhE_EESt5arrayIPcLm3EEEEviT0_T1_ --------------------------
	.section	.nv.info._ZN2at6native29vectorized_elementwise_kernelILi4ENS0_13BinaryFunctorIhhhZZZNS0_18rshift_kernel_cudaERNS_18TensorIteratorBaseEENKUlvE_clEvENKUlvE_clEvEUlhhE_EESt5arrayIPcLm3EEEEviT0_T1_,"",@"SHT_CUDA_INFO"
	.sectionflags	@""
	.align	4


	//----- nvinfo : EIATTR_CUDA_API_VERSION
	.align		4
        /*0000*/ 	.byte	0x04, 0x37
        /*0002*/ 	.short	(.L_2961 - .L_2960)
.L_2960:
        /*0004*/ 	.word	0x00000082


	//----- nvinfo : EIATTR_SW2861232_WAR
	.align		4
.L_2961:
        /*0008*/ 	.byte	0x01, 0x35
	.zero		2


	//----- nvinfo : EIATTR_PARAM_CBANK
	.align		4
        /*000c*/ 	.byte	0x04, 0x0a
        /*000e*/ 	.short	(.L_2963 - .L_2962)
	.align		4
.L_2962:
        /*0010*/ 	.word	index@(.nv.constant0._ZN2at6native29vectorized_elementwise_kernelILi4ENS0_13BinaryFunctorIhhhZZZNS0_18rshift_kernel_cudaERNS_18TensorIteratorBaseEENKUlvE_clEvENKUlvE_clEvEUlhhE_EESt5arrayIPcLm3EEEEviT0_T1_)
        /*0014*/ 	.short	0x0160
        /*0016*/ 	.short	0x0020


	//----- nvinfo : EIATTR_CBANK_PARAM_SIZE
	.align		4
.L_2963:
        /*0018*/ 	.byte	0x03, 0x19
        /*001a*/ 	.short	0x0020


	//----- nvinfo : EIATTR_KPARAM_INFO
	.align		4
        /*001c*/ 	.byte	0x04, 0x17
        /*001e*/ 	.short	(.L_2965 - .L_2964)
.L_2964:
        /*0020*/ 	.word	0x00000000
        /*0024*/ 	.short	0x0002
        /*0026*/ 	.short	0x0008
        /*0028*/ 	.byte	0x00, 0xf0, 0x61, 0x00


	//----- nvinfo : EIATTR_KPARAM_INFO
	.align		4
.L_2965:
        /*002c*/ 	.byte	0x04, 0x17
        /*002e*/ 	.short	(.L_2967 - .L_2966)
.L_2966:
        /*0030*/ 	.word	0x00000000
        /*0034*/ 	.short	0x0001
        /*0036*/ 	.short	0x0004
        /*0038*/ 	.byte	0x00, 0xf0, 0x05, 0x00


	//----- nvinfo : EIATTR_KPARAM_INFO
	.align		4
.L_2967:
        /*003c*/ 	.byte	0x04, 0x17
        /*003e*/ 	.short	(.L_2969 - .L_2968)
.L_2968:
        /*0040*/ 	.word	0x00000000
        /*0044*/ 	.short	0x0000
        /*0046*/ 	.short	0x0000
        /*0048*/ 	.byte	0x00, 0xf0, 0x11, 0x00


	//----- nvinfo : EIATTR_MAXREG_COUNT
	.align		4
.L_2969:
        /*004c*/ 	.byte	0x03, 0x1b
        /*004e*/ 	.short	0x00ff


	//----- nvinfo : EIATTR_MERCURY_ISA_VERSION
	.align		4
        /*0050*/ 	.byte	0x03, 0x5f
        /*0052*/ 	.short	0x0000


	//----- nvinfo : EIATTR_EXIT_INSTR_OFFSETS
	.align		4
        /*0054*/ 	.byte	0x04, 0x1c
        /*0056*/ 	.short	(.L_2971 - .L_2970)


	//   ....[0]....
.L_2970:
        /*0058*/ 	.word	0x00000460


	//   ....[1]....
        /*005c*/ 	.word	0x00000fd0


	//   ....[2]....
        /*0060*/ 	.word	0x00001020


	//----- nvinfo : EIATTR_MAX_THREADS
	.align		4
.L_2971:
        /*0064*/ 	.byte	0x04, 0x05
        /*0066*/ 	.short	(.L_2973 - .L_2972)
.L_2972:
        /*0068*/ 	.word	0x00000080
        /*006c*/ 	.word	0x00000001
        /*0070*/ 	.word	0x00000001


	//----- nvinfo : EIATTR_CRS_STACK_SIZE
	.align		4
.L_2973:
        /*0074*/ 	.byte	0x04, 0x1e
        /*0076*/ 	.short	(.L_2975 - .L_2974)
.L_2974:
        /*0078*/ 	.word	0x00000000
.L_2975:


//--------------------- .nv.info._ZN2at6native29vectorized_elementwise_kernelILi8ENS0_13BinaryFunctorIhhhZZZNS0_18rshift_kernel_cudaERNS_18TensorIteratorBaseEENKUlvE_clEvENKUlvE_clEvEUlhhE_EESt5arrayIPcLm3EEEEviT0_T1_ --------------------------
	.section	.nv.info._ZN2at6native29vectorized_elementwise_kernelILi8ENS0_13BinaryFunctorIhhhZZZNS0_18rshift_kernel_cudaERNS_18TensorIteratorBaseEENKUlvE_clEvENKUlvE_clEvEUlhhE_EESt5arrayIPcLm3EEEEviT0_T1_,"",@"SHT_CUDA_INFO"
	.sectionflags	@""
	.align	4


	//----- nvinfo : EIATTR_CUDA_API_VERSION
	.align		4
        /*0000*/ 	.byte	0x04, 0x37
        /*0002*/ 	.short	(.L_2977 - .L_2976)
.L_2976:
        /*0004*/ 	.word	0x00000082


	//----- nvinfo : EIATTR_SW2861232_WAR
	.align		4
.L_2977:
        /*0008*/ 	.byte	0x01, 0x35
	.zero		2


	//----- nvinfo : EIATTR_PARAM_CBANK
	.align		4
        /*000c*/ 	.byte	0x04, 0x0a
        /*000e*/ 	.short	(.L_2979 - .L_2978)
	.align		4
.L_2978:
        /*0010*/ 	.word	index@(.nv.constant0._ZN2at6native29vectorized_elementwise_kernelILi8ENS0_13BinaryFunctorIhhhZZZNS0_18rshift_kernel_cudaERNS_18TensorIteratorBaseEENKUlvE_clEvENKUlvE_clEvEUlhhE_EESt5arrayIPcLm3EEEEviT0_T1_)
        /*0014*/ 	.short	0x0160
        /*0016*/ 	.short	0x0020


	//----- nvinfo : EIATTR_CBANK_PARAM_SIZE
	.align		4
.L_2979:
        /*0018*/ 	.byte	0x03, 0x19
        /*001a*/ 	.short	0x0020


	//----- nvinfo : EIATTR_KPARAM_INFO
	.align		4
        /*001c*/ 	.byte	0x04, 0x17
        /*001e*/ 	.short	(.L_2981 - .L_2980)
.L_2980:
        /*0020*/ 	.word	0x00000000
        /*0024*/ 	.short	0x0002
        /*0026*/ 	.short	0x0008
        /*0028*/ 	.byte	0x00, 0xf0, 0x61, 0x00


	//----- nvinfo : EIATTR_KPARAM_INFO
	.align		4
.L_2981:
        /*002c*/ 	.byte	0x04, 0x17
        /*002e*/ 	.short	(.L_2983 - .L_2982)
.L_2982:
        /*0030*/ 	.word	0x00000000
        /*0034*/ 	.short	0x0001
        /*0036*/ 	.short	0x0004
        /*0038*/ 	.byte	0x00, 0xf0, 0x05, 0x00


	//----- nvinfo : EIATTR_KPARAM_INFO
	.align		4
.L_2983:
        /*003c*/ 	.byte	0x04, 0x17
        /*003e*/ 	.short	(.L_2985 - .L_2984)
.L_2984:
        /*0040*/ 	.word	0x00000000
        /*0044*/ 	.short	0x0000
        /*0046*/ 	.short	0x0000
        /*0048*/ 	.byte	0x00, 0xf0, 0x11, 0x00


	//----- nvinfo : EIATTR_MAXREG_COUNT
	.align		4
.L_2985:
        /*004c*/ 	.byte	0x03, 0x1b
        /*004e*/ 	.short	0x00ff


	//----- nvinfo : EIATTR_MERCURY_ISA_VERSION
	.align		4
        /*0050*/ 	.byte	0x03, 0x5f
        /*0052*/ 	.short	0x0000


	//----- nvinfo : EIATTR_EXIT_INSTR_OFFSETS
	.align		4
        /*0054*/ 	.byte	0x04, 0x1c
        /*0056*/ 	.short	(.L_2987 - .L_2986)


	//   ....[0]....
.L_2986:
        /*0058*/ 	.word	0x00000010


	//----- nvinfo : EIATTR_MAX_THREADS
	.align		4
.L_2987:
        /*005c*/ 	.byte	0x04, 0x05
        /*005e*/ 	.short	(.L_2989 - .L_2988)
.L_2988:
        /*0060*/ 	.word	0x00000080
        /*0064*/ 	.word	0x00000001
        /*0068*/ 	.word	0x00000001
.L_2989:


//--------------------- .nv.info._ZN2at6native18elementwise_kernelILi128ELi4EZNS0_15gpu_kernel_implINS0_13BUnaryFunctorIhhhZZZNS0_18rshift_kernel_cudaERNS_18TensorIteratorBaseEENKUlvE_clEvENKUlvE_clEvEUlhhE_EEEEvS5_RKT_EUliE_EEviT1_ --------------------------
	.section	.nv.info._ZN2at6native18elementwise_kernelILi128ELi4EZNS0_15gpu_kernel_implINS0_13BUnaryFunctorIhhhZZZNS0_18rshift_kernel_cudaERNS_18TensorIteratorBaseEENKUlvE_clEvENKUlvE_clEvEUlhhE_EEEEvS5_RKT_EUliE_EEviT1_,"",@"SHT_CUDA_INFO"
	.sectionflags	@""
	.align	4


	//----- nvinfo : EIATTR_CUDA_API_VERSION
	.align		4
        /*0000*/ 	.byte	0x04, 0x37
        /*0002*/ 	.short	(.L_2991 - .L_2990)
.L_2990:
        /*0004*/ 	.word	0x00000082


	//----- nvinfo : EIATTR_SW2861232_WAR
	.align		4
.L_2991:
        /*0008*/ 	.byte	0x01, 0x35
	.zero		2


	//----- nvinfo : EIATTR_PARAM_CBANK
	.align		4
        /*000c*/ 	.byte	0x04, 0x0a
        /*000e*/ 	.short	(.L_2993 - .L_2992)
	.align		4
.L_2992:
        /*0010*/ 	.word	index@(.nv.constant0._ZN2at6native18elementwise_kernelILi128ELi4EZNS0_15gpu_kernel_implINS0_13BUnaryFunctorIhhhZZZNS0_18rshift_kernel_cudaERNS_18TensorIteratorBaseEENKUlvE_clEvENKUlvE_clEvEUlhhE_EEEEvS5_RKT_EUliE_EEviT1_)
        /*0014*/ 	.short	0x0160
        /*0016*/ 	.short	0x0220


	//----- nvinfo : EIATTR_CBANK_PARAM_SIZE
	.align		4
.L_2993:
        /*0018*/ 	.byte	0x03, 0x19
        /*001a*/ 	.short	0x0220


	//----- nvinfo : EIATTR_KPARAM_INFO
	.align		4
        /*001c*/ 	.byte	0x04, 0x17
        /*001e*/ 	.short	(.L_2995 - .L_2994)
.L_2994:
        /*0020*/ 	.word	0x00000000
        /*0024*/ 	.short	0x0001
        /*0026*/ 	.short	0x0008
        /*0028*/ 	.byte	0x00, 0xf0, 0x61, 0x08


	//----- nvinfo : EIATTR_KPARAM_INFO
	.align		4
.L_2995:
        /*002c*/ 	.byte	0x04, 0x17
        /*002e*/ 	.short	(.L_2997 - .L_2996)
.L_2996:
        /*0030*/ 	.word	0x00000000
        /*0034*/ 	.short	0x0000
        /*0036*/ 	.short	0x0000
        /*0038*/ 	.byte	0x00, 0xf0, 0x11, 0x00


	//----- nvinfo : EIATTR_MAXREG_COUNT
	.align		4
.L_2997:
        /*003c*/ 	.byte	0x03, 0x1b
        /*003e*/ 	.short	0x0080


	//----- nvinfo : EIATTR_EXTERNS
	.align		4
        /*0040*/ 	.byte	0x04, 0x0f
        /*0042*/ 	.short	(.L_2999 - .L_2998)


	//   ....[0]....
	.align		4
.L_2998:
        /*0044*/ 	.word	index@(__assertfail)


	//----- nvinfo : EIATTR_MERCURY_ISA_VERSION
	.align		4
.L_2999:
        /*0048*/ 	.byte	0x03, 0x5f
        /*004a*/ 	.short	0x0000


	//----- nvinfo : EIATTR_SYSCALL_OFFSETS
	.align		4
        /*004c*/ 	.byte	0x04, 0x46
        /*004e*/ 	.short	(.L_3001 - .L_3000)


	//   ....[0]....
.L_3000:
        /*0050*/ 	.word	0x00001d70


	//   ....[1]....
        /*0054*/ 	.word	0x00002d30


	//   ....[2]....
        /*0058*/ 	.word	0x00004af0


	//   ....[3]....
        /*005c*/ 	.word	0x00005ab0


	//   ....[4]....
        /*0060*/ 	.word	0x00007840


	//   ....[5]....
        /*0064*/ 	.word	0x00008800


	//   ....[6]....
        /*0068*/ 	.word	0x0000a5a0


	//   ....[7]....
        /*006c*/ 	.word	0x0000b560


	//----- nvinfo : EIATTR_EXIT_INSTR_OFFSETS
	.align		4
.L_3001:
        /*0070*/ 	.byte	0x04, 0x1c
        /*0072*/ 	.short	(.L_3003 - .L_3002)


	//   ....[0]....
.L_3002:
        /*0074*/ 	.word	0x000088b0


	//   ....[1]....
        /*0078*/ 	.word	0x0000a720


	//   ....[2]....
        /*007c*/ 	.word	0x0000a740


	//   ....[3]....
        /*0080*/ 	.word	0x0000a7e0


	//   ....[4]....
        /*0084*/ 	.word	0x0000a810


	//   ....[5]....
        /*0088*/ 	.word	0x0000a840


	//   ....[6]....
        /*008c*/ 	.word	0x0000a8e0


	//   ....[7]....
        /*0090*/ 	.word	0x0000a930


	//   ....[8]....
        /*0094*/ 	.word	0x0000a9e0


	//   ....[9]....
        /*0098*/ 	.word	0x0000aa40


	//   ....[10]....
        /*009c*/ 	.word	0x0000aa80


	//   ....[11]....
        /*00a0*/ 	.word	0x0000ab40


	//   ....[12]....
        /*00a4*/ 	.word	0x0000ab90


	//   ....[13]....
        /*00a8*/ 	.word	0x0000ad30


	//   ....[14]....
        /*00ac*/ 	.word	0x0000aea0


	//   ....[15]....
        /*00b0*/ 	.word	0x0000aef0


	//   ....[16]....
        /*00b4*/ 	.word	0x0000afa0


	//   ....[17]....
        /*00b8*/ 	.word	0x0000b130


	//   ....[18]....
        /*00bc*/ 	.word	0x0000b2c0


	//   ....[19]....
        /*00c0*/ 	.word	0x0000b430


	//   ....[20]....
        /*00c4*/ 	.word	0x0000b570


	//   ....[21]....
        /*00c8*/ 	.word	0x0000b5b0


	//   ....[22]....
        /*00cc*/ 	.word	0x0000b5e0


	//----- nvinfo : EIATTR_MAX_THREADS
	.align		4
.L_3003:
        /*00d0*/ 	.byte	0x04, 0x05
        /*00d2*/ 	.short	(.L_3005 - .L_3004)
.L_3004:
        /*00d4*/ 	.word	0x00000080
        /*00d8*/ 	.word	0x00000001
        /*00dc*/ 	.word	0x00000001


	//----- nvinfo : EIATTR_CRS_STACK_SIZE
	.align		4
.L_3005:
        /*00e0*/ 	.byte	0x04, 0x1e
        /*00e2*/ 	.short	(.L_3007 - .L_3006)
.L_3006:
        /*00e4*/ 	.word	0x00000000
.L_3007:


//--------------------- .nv.info._ZN2at6native27unrolled_elementwise_kernelINS0_13BUnaryFunctorIhhhZZZNS0_18rshift_kernel_cudaERNS_18TensorIteratorBaseEENKUlvE_clEvENKUlvE_clEvEUlhhE_EESt5arrayIPcLm2EELi4E23TrivialOffsetCalculatorILi1EjESD_NS0_6memory12LoadWithCastILi1EEENSE_13StoreWithCastILi1EEEEEviT_T0_T2_T3_T4_T5_ --------------------------
	.section	.nv.info._ZN2at6native27unrolled_elementwise_kernelINS0_13BUnaryFunctorIhhhZZZNS0_18rshift_kernel_cudaERNS_18TensorIteratorBaseEENKUlvE_clEvENKUlvE_clEvEUlhhE_EESt5arrayIPcLm2EELi4E23TrivialOffsetCalculatorILi1EjESD_NS0_6memory12LoadWithCastILi1EEENSE_13StoreWithCastILi1EEEEEviT_T0_T2_T3_T4_T5_,"",@"SHT_CUDA_INFO"
	.sectionflags	@""
	.align	4


	//----- nvinfo : EIATTR_CUDA_API_VERSION
	.align		4
        /*0000*/ 	.byte	0x04, 0x37
        /*0002*/ 	.short	(.L_3009 - .L_3008)
.L_3008:
        /*0004*/ 	.word	0x00000082


	//----- nvinfo : EIATTR_SW2861232_WAR
	.align		4
.L_3009:
        /*0008*/ 	.byte	0x01, 0x35
	.zero		2


	//----- nvinfo : EIATTR_PARAM_CBANK
	.align		4
        /*000c*/ 	.byte	0x04, 0x0a
        /*000e*/ 	.short	(.L_3011 - .L_3010)
	.align		4
.L_3010:
        /*0010*/ 	.word	index@(.nv.constant0._ZN2at6native27unrolled_elementwise_kernelINS0_13BUnaryFunctorIhhhZZZNS0_18rshift_kernel_cudaERNS_18TensorIteratorBaseEENKUlvE_clEvENKUlvE_clEvEUlhhE_EESt5arrayIPcLm2EELi4E23TrivialOffsetCalculatorILi1EjESD_NS0_6memory12LoadWithCastILi1EEENSE_13StoreWithCastILi1EEEEEviT_T0_T2_T3_T4_T5_)
        /*0014*/ 	.short	0x0160
        /*0016*/ 	.short	0x002c


	//----- nvinfo : EIATTR_CBANK_PARAM_SIZE
	.align		4
.L_3011:
        /*0018*/ 	.byte	0x03, 0x19
        /*001a*/ 	.short	0x002c


	//----- nvinfo : EIATTR_KPARAM_INFO
	.align		4
        /*001c*/ 	.byte	0x04, 0x17
        /*001e*/ 	.short	(.L_3013 - .L_3012)
.L_3012:
        /*0020*/ 	.word	0x00000000
        /*0024*/ 	.short	0x0006
        /*0026*/ 	.short	0x0024
        /*0028*/ 	.byte	0x00, 0xf0, 0x21, 0x00


	//----- nvinfo : EIATTR_KPARAM_INFO
	.align		4
.L_3013:
        /*002c*/ 	.byte	0x04, 0x17
        /*002e*/ 	.short	(.L_3015 - .L_3014)
.L_3014:
        /*0030*/ 	.word	0x00000000
        /*0034*/ 	.short	0x0005
        /*0036*/ 	.short	0x001c
        /*0038*/ 	.byte	0x00, 0xf0, 0x21, 0x00


	//----- nvinfo : EIATTR_KPARAM_INFO
	.align		4
.L_3015:
        /*003c*/ 	.byte	0x04, 0x17
        /*003e*/ 	.short	(.L_3017 - .L_3016)
.L_3016:
        /*0040*/ 	.word	0x00000000
        /*0044*/ 	.short	0x0004
        /*0046*/ 	.short	0x0019
        /*0048*/ 	.byte	0x00, 0xf0, 0x05, 0x00


	//----- nvinfo : EIATTR_KPARAM_INFO
	.align		4
.L_3017:
        /*004c*/ 	.byte	0x04, 0x17
        /*004e*/ 	.short	(.L_3019 - .L_3018)
.L_3018:
        /*0050*/ 	.word	0x00000000
        /*0054*/ 	.short	0x0003
        /*0056*/ 	.short	0x0018
        /*0058*/ 	.byte	0x00, 0xf0, 0x05, 0x00


	//----- nvinfo : EIATTR_KPARAM_INFO
	.align		4
.L_3019:
        /*005c*/ 	.byte	0x04, 0x17
        /*005e*/ 	.short	(.L_3021 - .L_3020)
.L_3020:
        /*0060*/ 	.word	0x00000000
        /*0064*/ 	.short	0x0002
        /*0066*/ 	.short	0x0008
        /*0068*/ 	.byte	0x00, 0xf0, 0x41, 0x00


	//----- nvinfo : EIATTR_KPARAM_INFO
	.align		4
.L_3021:
        /*006c*/ 	.byte	0x04, 0x17
        /*006e*/ 	.short	(.L_3023 - .L_3022)
.L_3022:
        /*0070*/ 	.word	0x00000000
        /*0074*/ 	.short	0x0001
        /*0076*/ 	.short	0x0004
        /*0078*/ 	.byte	0x00, 0xf0, 0x09, 0x00


	//----- nvinfo : EIATTR_KPARAM_INFO
	.align		4
.L_3023:
        /*007c*/ 	.byte	0x04, 0x17
        /*007e*/ 	.short	(.L_3025 - .L_3024)
.L_3024:
        /*0080*/ 	.word	0x00000000
        /*0084*/ 	.short	0x0000
        /*0086*/ 	.short	0x0000
        /*0088*/ 	.byte	0x00, 0xf0, 0x11, 0x00


	//----- nvinfo : EIATTR_MAXREG_COUNT
	.align		4
.L_3025:
        /*008c*/ 	.byte	0x03, 0x1b
        /*008e*/ 	.short	0x00ff


	//----- nvinfo : EIATTR_EXTERNS
	.align		4
        /*0090*/ 	.byte	0x04, 0x0f
        /*0092*/ 	.short	(.L_3027 - .L_3026)


	//   ....[0]....
	.align		4
.L_3026:
        /*0094*/ 	.word	index@(__assertfail)


	//----- nvinfo : EIATTR_MERCURY_ISA_VERSION
	.align		4
.L_3027:
        /*0098*/ 	.byte	0x03, 0x5f
        /*009a*/ 	.short	0x0000


	//----- nvinfo : EIATTR_SYSCALL_OFFSETS
	.align		4
        /*009c*/ 	.byte	0x04, 0x46
        /*009e*/ 	.short	(.L_3029 - .L_3028)


	//   ....[0]....
.L_3028:
        /*00a0*/ 	.word	0x00000f60


	//   ....[1]....
        /*00a4*/ 	.word	0x00001ec0


	//   ....[2]....
        /*00a8*/ 	.word	0x00002e30


	//   ....[3]....
        /*00ac*/ 	.word	0x00003d80


	//   ....[4]....
        /*00b0*/ 	.word	0x00004ed0


	//   ....[5]....
        /*00b4*/ 	.word	0x00005ef0


	//   ....[6]....
        /*00b8*/ 	.word	0x00006ef0


	//   ....[7]....
        /*00bc*/ 	.word	0x00007ef0


	//----- nvinfo : EIATTR_EXIT_INSTR_OFFSETS
	.align		4
.L_3029:
        /*00c0*/ 	.byte	0x04, 0x1c
        /*00c2*/ 	.short	(.L_3031 - .L_3030)


	//   ....[0]....
.L_3030:
        /*00c4*/ 	.word	0x00006fa0


	//   ....[1]....
        /*00c8*/ 	.word	0x000070b0


	//   ....[2]....
        /*00cc*/ 	.word	0x000070d0


	//   ....[3]....
        /*00d0*/ 	.word	0x00007170


	//   ....[4]....
        /*00d4*/ 	.word	0x000071a0


	//   ....[5]....
        /*00d8*/ 	.word	0x000071d0


	//   ....[6]....
        /*00dc*/ 	.word	0x00007270


	//   ....[7]....
        /*00e0*/ 	.word	0x000072c0


	//   ....[8]....
        /*00e4*/ 	.word	0x00007370


	//   ....[9]....
        /*00e8*/ 	.word	0x000073d0


	//   ....[10]....
        /*00ec*/ 	.word	0x00007410


	//   ....[11]....
        /*00f0*/ 	.word	0x000074d0


	//   ....[12]....
        /*00f4*/ 	.word	0x00007520


	//   ....[13]....
        /*00f8*/ 	.word	0x000076c0


	//   ....[14]....
        /*00fc*/ 	.word	0x00007830


	//   ....[15]....
        /*0100*/ 	.word	0x00007880


	//   ....[16]....
        /*0104*/ 	.word	0x00007930


	//   ....[17]....
        /*0108*/ 	.word	0x00007ac0


	//   ....[18]....
        /*010c*/ 	.word	0x00007c50


	//   ....[19]....
        /*0110*/ 	.word	0x00007dc0


	//   ....[20]....
        /*0114*/ 	.word	0x00007f00


	//   ....[21]....
        /*0118*/ 	.word	0x00007f40


	//   ....[22]....
        /*011c*/ 	.word	0x00007f70


	//----- nvinfo : EIATTR_MAX_THREADS
	.align		4
.L_3031:
        /*0120*/ 	.byte	0x04, 0x05
        /*0122*/ 	.short	(.L_3033 - .L_3032)
.L_3032:
        /*0124*/ 	.word	0x00000080
        /*0128*/ 	.word	0x00000001
        /*012c*/ 	.word	0x00000001


	//----- nvinfo : EIATTR_CRS_STACK_SIZE
	.align		4
.L_3033:
        /*0130*/ 	.byte	0x04, 0x1e
        /*0132*/ 	.short	(.L_3035 - .L_3034)
.L_3034:
        /*0134*/ 	.word	0x00000000
.L_3035:


//--------------------- .nv.info._ZN2at6native18elementwise_kernelILi128ELi4EZNS0_22gpu_kernel_impl_nocastINS0_13BUnaryFunctorIhhhZZZNS0_18rshift_kernel_cudaERNS_18TensorIteratorBaseEENKUlvE_clEvENKUlvE_clEvEUlhhE_EEEEvS5_RKT_EUliE_EEviT1_ --------------------------
	.section	.nv.info._ZN2at6native18elementwise_kernelILi128ELi4EZNS0_22gpu_kernel_impl_nocastINS0_13BUnaryFunctorIhhhZZZNS0_18rshift_kernel_cudaERNS_18TensorIteratorBaseEENKUlvE_clEvENKUlvE_clEvEUlhhE_EEEEvS5_RKT_EUliE_EEviT1_,"",@"SHT_CUDA_INFO"
	.sectionflags	@""
	.align	4


	//----- nvinfo : EIATTR_CUDA_API_VERSION
	.align		4
        /*0000*/ 	.byte	0x04, 0x37
        /*0002*/ 	.short	(.L_3037 - .L_3036)
.L_3036:
        /*0004*/ 	.word	0x00000082


	//----- nvinfo : EIATTR_SW2861232_WAR
	.align		4
.L_3037:
        /*0008*/ 	.byte	0x01, 0x35
	.zero		2


	//----- nvinfo : EIATTR_PARAM_CBANK
	.align		4
        /*000c*/ 	.byte	0x04, 0x0a
        /*000e*/ 	.short	(.L_3039 - .L_3038)
	.align		4
.L_3038:
        /*0010*/ 	.word	index@(.nv.constant0._ZN2at6native18elementwise_kernelILi128ELi4EZNS0_22gpu_kernel_impl_nocastINS0_13BUnaryFunctorIhhhZZZNS0_18rshift_kernel_cudaERNS_18TensorIteratorBaseEENKUlvE_clEvENKUlvE_clEvEUlhhE_EEEEvS5_RKT_EUliE_EEviT1_)
        /*0014*/ 	.short	0x0160
        /*0016*/ 	.short	0x0220


	//----- nvinfo : EIATTR_CBANK_PARAM_SIZE
	.align		4
.L_3039:
        /*0018*/ 	.byte	0x03, 0x19
        /*001a*/ 	.short	0x0220


	//----- nvinfo : EIATTR_KPARAM_INFO
	.align		4
        /*001c*/ 	.byte	0x04, 0x17
        /*001e*/ 	.short	(.L_3041 - .L_3040)
.L_3040:
        /*0020*/ 	.word	0x00000000
        /*0024*/ 	.short	0x0001
        /*0026*/ 	.short	0x0008
        /*0028*/ 	.byte	0x00, 0xf0, 0x61, 0x08


	//----- nvinfo : EIATTR_KPARAM_INFO
	.align		4
.L_3041:
        /*002c*/ 	.byte	0x04, 0x17
        /*002e*/ 	.short	(.L_3043 - .L_3042)
.L_3042:
        /*0030*/ 	.word	0x00000000
        /*0034*/ 	.short	0x0000
        /*0036*/ 	.short	0x0000
        /*0038*/ 	.byte	0x00, 0xf0, 0x11, 0x00


	//----- nvinfo : EIATTR_MAXREG_COUNT
	.align		4
.L_3043:
        /*003c*/ 	.byte	0x03, 0x1b
        /*003e*/ 	.short	0x0080


	//----- nvinfo : EIATTR_MERCURY_ISA_VERSION
	.align		4
        /*0040*/ 	.byte	0x03, 0x5f
        /*0042*/ 	.short	0x0000


	//----- nvinfo : EIATTR_EXIT_INSTR_OFFSETS
	.align		4
        /*0044*/ 	.byte	0x04, 0x1c
        /*0046*/ 	.short	(.L_3045 - .L_3044)


	//   ....[0]....
.L_3044:
        /*0048*/ 	.word	0x00002db0


	//   ....[1]....
        /*004c*/ 	.word	0x00003c90


	//----- nvinfo : EIATTR_MAX_THREADS
	.align		4
.L_3045:
        /*0050*/ 	.byte	0x04, 0x05
        /*0052*/ 	.short	(.L_3047 - .L_3046)
.L_3046:
        /*0054*/ 	.word	0x00000080
        /*0058*/ 	.word	0x00000001
        /*005c*/ 	.word	0x00000001


	//----- nvinfo : EIATTR_CRS_STACK_SIZE
	.align		4
.L_3047:
        /*0060*/ 	.byte	0x04, 0x1e
        /*0062*/ 	.short	(.L_3049 - .L_3048)
.L_3048:
        /*0064*/ 	.word	0x00000000
.L_3049:


//--------------------- .nv.info._ZN2at6native27unrolled_elementwise_kernelINS0_13BUnaryFunctorIhhhZZZNS0_18rshift_kernel_cudaERNS_18TensorIteratorBaseEENKUlvE_clEvENKUlvE_clEvEUlhhE_EESt5arrayIPcLm2EELi4E23TrivialOffsetCalculatorILi1EjESD_NS0_6memory15LoadWithoutCastENSE_16StoreWithoutCastEEEviT_T0_T2_T3_T4_T5_ --------------------------
	.section	.nv.info._ZN2at6native27unrolled_elementwise_kernelINS0_13BUnaryFunctorIhhhZZZNS0_18rshift_kernel_cudaERNS_18TensorIteratorBaseEENKUlvE_clEvENKUlvE_clEvEUlhhE_EESt5arrayIPcLm2EELi4E23TrivialOffsetCalculatorILi1EjESD_NS0_6memory15LoadWithoutCastENSE_16StoreWithoutCastEEEviT_T0_T2_T3_T4_T5_,"",@"SHT_CUDA_INFO"
	.sectionflags	@""
	.align	4


	//----- nvinfo : EIATTR_CUDA_API_VERSION
	.align		4
        /*0000*/ 	.byte	0x04, 0x37
        /*0002*/ 	.short	(.L_3051 - .L_3050)
.L_3050:
        /*0004*/ 	.word	0x00000082


	//----- nvinfo : EIATTR_SW2861232_WAR
	.align		4
.L_3051:
        /*0008*/ 	.byte	0x01, 0x35
	.zero		2


	//----- nvinfo : EIATTR_PARAM_CBANK
	.align		4
        /*000c*/ 	.byte	0x04, 0x0a
        /*000e*/ 	.short	(.L_3053 - .L_3052)
	.align		4
.L_3052:
        /*0010*/ 	.word	index@(.nv.constant0._ZN2at6native27unrolled_elementwise_kernelINS0_13BUnaryFunctorIhhhZZZNS0_18rshift_kernel_cudaERNS_18TensorIteratorBaseEENKUlvE_clEvENKUlvE_clEvEUlhhE_EESt5arrayIPcLm2EELi4E23TrivialOffsetCalculatorILi1EjESD_NS0_6memory15LoadWithoutCastENSE_16StoreWithoutCastEEEviT_T0_T2_T3_T4_T5_)
        /*0014*/ 	.short	0x0160
        /*0016*/ 	.short	0x001c


	//----- nvinfo : EIATTR_CBANK_PARAM_SIZE
	.align		4
.L_3053:
        /*0018*/ 	.byte	0x03, 0x19
        /*001a*/ 	.short	0x001c


	//----- nvinfo : EIATTR_KPARAM_INFO
	.align		4
        /*001c*/ 	.byte	0x04, 0x17
        /*001e*/ 	.short	(.L_3055 - .L_3054)
.L_3054:
        /*0020*/ 	.word	0x00000000
        /*0024*/ 	.short	0x0006
        /*0026*/ 	.short	0x001b
        /*0028*/ 	.byte	0x00, 0xf0, 0x05, 0x00


	//----- nvinfo : EIATTR_KPARAM_INFO
	.align		4
.L_3055:
        /*002c*/ 	.byte	0x04, 0x17
        /*002e*/ 	.short	(.L_3057 - .L_3056)
.L_3056:
        /*0030*/ 	.word	0x00000000
        /*0034*/ 	.short	0x0005
        /*0036*/ 	.short	0x001a
        /*0038*/ 	.byte	0x00, 0xf0, 0x05, 0x00


	//----- nvinfo : EIATTR_KPARAM_INFO
	.align		4
.L_3057:
        /*003c*/ 	.byte	0x04, 0x17
        /*003e*/ 	.short	(.L_3059 - .L_3058)
.L_3058:
        /*0040*/ 	.word	0x00000000
        /*0044*/ 	.short	0x0004
        /*0046*/ 	.short	0x0019
        /*0048*/ 	.byte	0x00, 0xf0, 0x05, 0x00


	//----- nvinfo : EIATTR_KPARAM_INFO
	.align		4
.L_3059:
        /*004c*/ 	.byte	0x04, 0x17
        /*004e*/ 	.short	(.L_3061 - .L_3060)
.L_3060:
        /*0050*/ 	.word	0x00000000
        /*0054*/ 	.short	0x0003
        /*0056*/ 	.short	0x0018
        /*0058*/ 	.byte	0x00, 0xf0, 0x05, 0x00


	//----- nvinfo : EIATTR_KPARAM_INFO
	.align		4
.L_3061:
        /*005c*/ 	.byte	0x04, 0x17
        /*005e*/ 	.short	(.L_3063 - .L_3062)
.L_3062:
        /*0060*/ 	.word	0x00000000
        /*0064*/ 	.short	0x0002
        /*0066*/ 	.short	0x0008
        /*0068*/ 	.byte	0x00, 0xf0, 0x41, 0x00


	//----- nvinfo : EIATTR_KPARAM_INFO
	.align		4
.L_3063:
        /*006c*/ 	.byte	0x04, 0x17
        /*006e*/ 	.short	(.L_3065 - .L_3064)
.L_3064:
        /*0070*/ 	.word	0x00000000
        /*0074*/ 	.short	0x0001
        /*0076*/ 	.short	0x0004
        /*0078*/ 	.byte	0x00, 0xf0, 0x09, 0x00


	//----- nvinfo : EIATTR_KPARAM_INFO
	.align		4
.L_3065:
        /*007c*/ 	.byte	0x04, 0x17
        /*007e*/ 	.short	(.L_3067 - .L_3066)
.L_3066:
        /*0080*/ 	.word	0x00000000
        /*0084*/ 	.short	0x0000
        /*0086*/ 	.short	0x0000
        /*0088*/ 	.byte	0x00, 0xf0, 0x11, 0x00


	//----- nvinfo : EIATTR_MAXREG_COUNT
	.align		4
.L_3067:
        /*008c*/ 	.byte	0x03, 0x1b
        /*008e*/ 	.short	0x00ff


	//----- nvinfo : EIATTR_MERCURY_ISA_VERSION
	.align		4
        /*0090*/ 	.byte	0x03, 0x5f
        /*0092*/ 	.short	0x0000


	//----- nvinfo : EIATTR_EXIT_INSTR_OFFSETS
	.align		4
        /*0094*/ 	.byte	0x04, 0x1c
        /*0096*/ 	.short	(.L_3069 - .L_3068)


	//   ....[0]....
.L_3068:
        /*0098*/ 	.word	0x00000470


	//   ....[1]....
        /*009c*/ 	.word	0x000004c0


	//----- nvinfo : EIATTR_MAX_THREADS
	.align		4
.L_3069:
        /*00a0*/ 	.byte	0x04, 0x05
        /*00a2*/ 	.short	(.L_3071 - .L_3070)
.L_3070:
        /*00a4*/ 	.word	0x00000080
        /*00a8*/ 	.word	0x00000001
        /*00ac*/ 	.word	0x00000001


	//----- nvinfo : EIATTR_CRS_STACK_SIZE
	.align		4
.L_3071:
        /*00b0*/ 	.byte	0x04, 0x1e
        /*00b2*/ 	.short	(.L_3073 - .L_3072)
.L_3072:
        /*00b4*/ 	.word	0x00000000
.L_3073:


//--------------------- .nv.info._ZN2at6native29vectorized_elementwise_kernelILi2ENS0_13BUnaryFunctorIhhhZZZNS0_18rshift_kernel_cudaERNS_18TensorIteratorBaseEENKUlvE_clEvENKUlvE_clEvEUlhhE_EESt5arrayIPcLm2EEEEviT0_T1_ --------------------------
	.section	.nv.info._ZN2at6native29vectorized_elementwise_kernelILi2ENS0_13BUnaryFunctorIhhhZZZNS0_18rshift_kernel_cudaERNS_18TensorIteratorBaseEENKUlvE_clEvENKUlvE_clEvEUlhhE_EESt5arrayIPcLm2EEEEviT0_T1_,"",@"SHT_CUDA_INFO"
	.sectionflags	@""
	.align	4


	//----- nvinfo : EIATTR_CUDA_API_VERSION
	.align		4
        /*0000*/ 	.byte	0x04, 0x37
        /*0002*/ 	.short	(.L_3075 - .L_3074)
.L_3074:
        /*0004*/ 	.word	0x00000082


	//----- nvinfo : EIATTR_SW2861232_WAR
	.align		4
.L_3075:
        /*0008*/ 	.byte	0x01, 0x35
	.zero		2


	//----- nvinfo : EIATTR_PARAM_CBANK
	.align		4
        /*000c*/ 	.byte	0x04, 0x0a
        /*000e*/ 	.short	(.L_3077 - .L_3076)
	.align		4
.L_3076:
        /*0010*/ 	.word	index@(.nv.constant0._ZN2at6native29vectorized_elementwise_kernelILi2ENS0_13BUnaryFunctorIhhhZZZNS0_18rshift_kernel_cudaERNS_18TensorIteratorBaseEENKUlvE_clEvENKUlvE_clEvEUlhhE_EESt5arrayIPcLm2EEEEviT0_T1_)
        /*0014*/ 	.short	0x0160
        /*0016*/ 	.short	0x0018


	//----- nvinfo : EIATTR_CBANK_PARAM_SIZE
	.align		4
.L_3077:
        /*0018*/ 	.byte	0x03, 0x19
        /*001a*/ 	.short	0x0018


	//----- nvinfo : EIATTR_KPARAM_INFO
	.align		4
        /*001c*/ 	.byte	0x04, 0x17
        /*001e*/ 	.short	(.L_3079 - .L_3078)
.L_3078:
        /*0020*/ 	.word	0x00000000
        /*0024*/ 	.short	0x0002
        /*0026*/ 	.short	0x0008
        /*0028*/ 	.byte	0x00, 0xf0, 0x41, 0x00


	//----- nvinfo : EIATTR_KPARAM_INFO
	.align		4
.L_3079:
        /*002c*/ 	.byte	0x04, 0x17
        /*002e*/ 	.short	(.L_3081 - .L_3080)
.L_3080:
        /*0030*/ 	.word	0x00000000
        /*0034*/ 	.short	0x0001
        /*0036*/ 	.short	0x0004
        /*0038*/ 	.byte	0x00, 0xf0, 0x09, 0x00


	//----- nvinfo : EIATTR_KPARAM_INFO
	.align		4
.L_3081:
        /*003c*/ 	.byte	0x04, 0x17
        /*003e*/ 	.short	(.L_3083 - .L_3082)
.L_3082:
        /*0040*/ 	.word	0x00000000
        /*0044*/ 	.short	0x0000
        /*0046*/ 	.short	0x0000
        /*0048*/ 	.byte	0x00, 0xf0, 0x11, 0x00


	//----- nvinfo : EIATTR_MAXREG_COUNT
	.align		4
.L_3083:
        /*004c*/ 	.byte	0x03, 0x1b
        /*004e*/ 	.short	0x00ff


	//----- nvinfo : EIATTR_MERCURY_ISA_VERSION
	.align		4
        /*0050*/ 	.byte	0x03, 0x5f
        /*0052*/ 	.short	0x0000


	//----- nvinfo : EIATTR_EXIT_INSTR_OFFSETS
	.align		4
        /*0054*/ 	.byte	0x04, 0x1c
        /*0056*/ 	.short	(.L_3085 - .L_3084)


	//   ....[0]....
.L_3084:
        /*0058*/ 	.word	0x000003d0


	//   ....[1]....
        /*005c*/ 	.word	0x00000c80


	//   ....[2]....
        /*0060*/ 	.word	0x00000cd0


	//----- nvinfo : EIATTR_MAX_THREADS
	.align		4
.L_3085:
        /*0064*/ 	.byte	0x04, 0x05
        /*0066*/ 	.short	(.L_3087 - .L_3086)
.L_3086:
        /*0068*/ 	.word	0x00000080
        /*006c*/ 	.word	0x00000001
        /*0070*/ 	.word	0x00000001


	//----- nvinfo : EIATTR_CRS_STACK_SIZE
	.align		4
.L_3087:
        /*0074*/ 	.byte	0x04, 0x1e
        /*0076*/ 	.short	(.L_3089 - .L_3088)
.L_3088:
        /*0078*/ 	.word	0x00000000
.L_3089:


//--------------------- .nv.info._ZN2at6native29vectorized_elementwise_kernelILi4ENS0_13BUnaryFunctorIhhhZZZNS0_18rshift_kernel_cudaERNS_18TensorIteratorBaseEENKUlvE_clEvENKUlvE_clEvEUlhhE_EESt5arrayIPcLm2EEEEviT0_T1_ --------------------------
	.section	.nv.info._ZN2at6native29vectorized_elementwise_kernelILi4ENS0_13BUnaryFunctorIhhhZZZNS0_18rshift_kernel_cudaERNS_18TensorIteratorBaseEENKUlvE_clEvENKUlvE_clEvEUlhhE_EESt5arrayIPcLm2EEEEviT0_T1_,"",@"SHT_CUDA_INFO"
	.sectionflags	@""
	.align	4


	//----- nvinfo : EIATTR_CUDA_API_VERSION
	.align		4
        /*0000*/ 	.byte	0x04, 0x37
        /*0002*/ 	.short	(.L_3091 - .L_3090)
.L_3090:
        /*0004*/ 	.word	0x00000082


	//----- nvinfo : EIATTR_SW2861232_WAR
	.align		4
.L_3091:
        /*0008*/ 	.byte	0x01, 0x35
	.zero		2


	//----- nvinfo : EIATTR_PARAM_CBANK
	.align		4
        /*000c*/ 	.byte	0x04, 0x0a
        /*000e*/ 	.short	(.L_3093 - .L_3092)
	.align		4
.L_3092:
        /*0010*/ 	.word	index@(.nv.constant0._ZN2at6native29vectorized_elementwise_kernelILi4ENS0_13BUnaryFunctorIhhhZZZNS0_18rshift_kernel_cudaERNS_18TensorIteratorBaseEENKUlvE_clEvENKUlvE_clEvEUlhhE_EESt5arrayIPcLm2EEEEviT0_T1_)
        /*0014*/ 	.short	0x0160
        /*0016*/ 	.short	0x0018


	//----- nvinfo : EIATTR_CBANK_PARAM_SIZE
	.align		4
.L_3093:
        /*0018*/ 	.byte	0x03, 0x19
        /*001a*/ 	.short	0x0018


	//----- nvinfo : EIATTR_KPARAM_INFO
	.align		4
        /*001c*/ 	.byte	0x04, 0x17
        /*001e*/ 	.short	(.L_3095 - .L_3094)
.L_3094:
        /*0020*/ 	.word	0x00000000
        /*0024*/ 	.short	0x0002
        /*0026*/ 	.short	0x0008
        /*0028*/ 	.byte	0x00, 0xf0, 0x41, 0x00


	//----- nvinfo : EIATTR_KPARAM_INFO
	.align		4
.L_3095:
        /*002c*/ 	.byte	0x04, 0x17
        /*002e*/ 	.short	(.L_3097 - .L_3096)
.L_3096:
        /*0030*/ 	.word	0x00000000
        /*0034*/ 	.short	0x0001
        /*0036*/ 	.short	0x0004
        /*0038*/ 	.byte	0x00, 0xf0, 0x09, 0x00


	//----- nvinfo : EIATTR_KPARAM_INFO
	.align		4
.L_3097:
        /*003c*/ 	.byte	0x04, 0x17
        /*003e*/ 	.short	(.L_3099 - .L_3098)
.L_3098:
        /*0040*/ 	.word	0x00000000
        /*0044*/ 	.short	0x0000
        /*0046*/ 	.short	0x0000
        /*0048*/ 	.byte	0x00, 0xf0, 0x11, 0x00


	//----- nvinfo : EIATTR_MAXREG_COUNT
	.align		4
.L_3099:
        /*004c*/ 	.byte	0x03, 0x1b
        /*004e*/ 	.short	0x00ff


	//----- nvinfo : EIATTR_MERCURY_ISA_VERSION
	.align		4
        /*0050*/ 	.byte	0x03, 0x5f
        /*0052*/ 	.short	0x0000


	//----- nvinfo : EIATTR_EXIT_INSTR_OFFSETS
	.align		4
        /*0054*/ 	.byte	0x04, 0x1c
        /*0056*/ 	.short	(.L_3101 - .L_3100)


	//   ....[0]....
.L_3100:
        /*0058*/ 	.word	0x000003b0


	//   ....[1]....
        /*005c*/ 	.word	0x00000c60


	//   ....[2]....
        /*0060*/ 	.word	0x00000cb0


	//----- nvinfo : EIATTR_MAX_THREADS
	.align		4
.L_3101:
        /*0064*/ 	.byte	0x04, 0x05
        /*0066*/ 	.short	(.L_3103 - .L_3102)
.L_3102:
        /*0068*/ 	.word	0x00000080
        /*006c*/ 	.word	0x00000001
        /*0070*/ 	.word	0x00000001


	//----- nvinfo : EIATTR_CRS_STACK_SIZE
	.align		4
.L_3103:
        /*0074*/ 	.byte	0x04, 0x1e
        /*0076*/ 	.short	(.L_3105 - .L_3104)
.L_3104:
        /*0078*/ 	.word	0x00000000
.L_3105:


//--------------------- .nv.info._ZN2at6native29vectorized_elementwise_kernelILi8ENS0_13BUnaryFunctorIhhhZZZNS0_18rshift_kernel_cudaERNS_18TensorIteratorBaseEENKUlvE_clEvENKUlvE_clEvEUlhhE_EESt5arrayIPcLm2EEEEviT0_T1_ --------------------------
	.section	.nv.info._ZN2at6native29vectorized_elementwise_kernelILi8ENS0_13BUnaryFunctorIhhhZZZNS0_18rshift_kernel_cudaERNS_18TensorIteratorBaseEENKUlvE_clEvENKUlvE_clEvEUlhhE_EESt5arrayIPcLm2EEEEviT0_T1_,"",@"SHT_CUDA_INFO"
	.sectionflags	@""
	.align	4


	//----- nvinfo : EIATTR_CUDA_API_VERSION
	.align		4
        /*0000*/ 	.byte	0x04, 0x37
        /*0002*/ 	.short	(.L_3107 - .L_3106)
.L_3106:
        /*0004*/ 	.word	0x00000082


	//----- nvinfo : EIATTR_SW2861232_WAR
	.align		4
.L_3107:
        /*0008*/ 	.byte	0x01, 0x35
	.zero		2


	//----- nvinfo : EIATTR_PARAM_CBANK
	.align		4
        /*000c*/ 	.byte	0x04, 0x0a
        /*000e*/ 	.short	(.L_3109 - .L_3108)
	.align		4
.L_3108:
        /*0010*/ 	.word	index@(.nv.constant0._ZN2at6native29vectorized_elementwise_kernelILi8ENS0_13BUnaryFunctorIhhhZZZNS0_18rshift_kernel_cudaERNS_18TensorIteratorBaseEENKUlvE_clEvENKUlvE_clEvEUlhhE_EESt5arrayIPcLm2EEEEviT0_T1_)
        /*0014*/ 	.short	0x0160
        /*0016*/ 	.short	0x0018


	//----- nvinfo : EIATTR_CBANK_PARAM_SIZE
	.align		4
.L_3109:
        /*0018*/ 	.byte	0x03, 0x19
        /*001a*/ 	.short	0x0018


	//----- nvinfo : EIATTR_KPARAM_INFO
	.align		4
        /*001c*/ 	.byte	0x04, 0x17
        /*001e*/ 	.short	(.L_3111 - .L_3110)
.L_3110:
        /*0020*/ 	.word	0x00000000
        /*0024*/ 	.short	0x0002
        /*0026*/ 	.short	0x0008
        /*0028*/ 	.byte	0x00, 0xf0, 0x41, 0x00


	//----- nvinfo : EIATTR_KPARAM_INFO
	.align		4
.L_3111:
        /*002c*/ 	.byte	0x04, 0x17
        /*002e*/ 	.short	(.L_3113 - .L_3112)
.L_3112:
        /*0030*/ 	.word	0x00000000
        /*0034*/ 	.short	0x0001
        /*0036*/ 	.short	0x0004
        /*0038*/ 	.byte	0x00, 0xf0, 0x09, 0x00


	//----- nvinfo : EIATTR_KPARAM_INFO
	.align		4
.L_3113:
        /*003c*/ 	.byte	0x04, 0x17
        /*003e*/ 	.short	(.L_3115 - .L_3114)
.L_3114:
        /*0040*/ 	.word	0x00000000
        /*0044*/ 	.short	0x0000
        /*0046*/ 	.short	0x0000
        /*0048*/ 	.byte	0x00, 0xf0, 0x11, 0x00


	//----- nvinfo : EIATTR_MAXREG_COUNT
	.align		4
.L_3115:
        /*004c*/ 	.byte	0x03, 0x1b
        /*004e*/ 	.short	0x00ff


	//----- nvinfo : EIATTR_MERCURY_ISA_VERSION
	.align		4
        /*0050*/ 	.byte	0x03, 0x5f
        /*0052*/ 	.short	0x0000


	//----- nvinfo : EIATTR_EXIT_INSTR_OFFSETS
	.align		4
        /*0054*/ 	.byte	0x04, 0x1c
        /*0056*/ 	.short	(.L_3117 - .L_3116)


	//   ....[0]....
.L_3116:
        /*0058*/ 	.word	0x00000010


	//----- nvinfo : EIATTR_MAX_THREADS
	.align		4
.L_3117:
        /*005c*/ 	.byte	0x04, 0x05
        /*005e*/ 	.short	(.L_3119 - .L_3118)
.L_3118:
        /*0060*/ 	.word	0x00000080
        /*0064*/ 	.word	0x00000001
        /*0068*/ 	.word	0x00000001
.L_3119:


//--------------------- .nv.info._ZN2at6native18elementwise_kernelILi128ELi4EZNS0_15gpu_kernel_implINS0_13AUnaryFunctorIhhhZZZNS0_18rshift_kernel_cudaERNS_18TensorIteratorBaseEENKUlvE_clEvENKUlvE_clEvEUlhhE_EEEEvS5_RKT_EUliE_EEviT1_ --------------------------
	.section	.nv.info._ZN2at6native18elementwise_kernelILi128ELi4EZNS0_15gpu_kernel_implINS0_13AUnaryFunctorIhhhZZZNS0_18rshift_kernel_cudaERNS_18TensorIteratorBaseEENKUlvE_clEvENKUlvE_clEvEUlhhE_EEEEvS5_RKT_EUliE_EEviT1_,"",@"SHT_CUDA_INFO"
	.sectionflags	@""
	.align	4


	//----- nvinfo : EIATTR_CUDA_API_VERSION
	.align		4
        /*0000*/ 	.byte	0x04, 0x37
        /*0002*/ 	.short	(.L_3121 - .L_3120)
.L_3120:
        /*0004*/ 	.word	0x00000082


	//----- nvinfo : EIATTR_SW2861232_WAR
	.align		4
.L_3121:
        /*0008*/ 	.byte	0x01, 0x35
	.zero		2


	//----- nvinfo : EIATTR_PARAM_CBANK
	.align		4
        /*000c*/ 	.byte	0x04, 0x0a
        /*000e*/ 	.short	(.L_3123 - .L_3122)
	.align		4
.L_3122:
        /*0010*/ 	.word	index@(.nv.constant0._ZN2at6native18elementwise_kernelILi128ELi4EZNS0_15gpu_kernel_implINS0_13AUnaryFunctorIhhhZZZNS0_18rshift_kernel_cudaERNS_18TensorIteratorBaseEENKUlvE_clEvENKUlvE_clEvEUlhhE_EEEEvS5_RKT_EUliE_EEviT1_)
        /*0014*/ 	.short	0x0160
        /*0016*/ 	.short	0x0220


	//----- nvinfo : EIATTR_CBANK_PARAM_SIZE
	.align		4
.L_3123:
        /*0018*/ 	.byte	0x03, 0x19
        /*001a*/ 	.short	0x0220


	//----- nvinfo : EIATTR_KPARAM_INFO
	.align		4
        /*001c*/ 	.byte	0x04, 0x17
        /*001e*/ 	.short	(.L_3125 - .L_3124)
.L_3124:
        /*0020*/ 	.word	0x00000000
        /*0024*/ 	.short	0x0001
        /*0026*/ 	.short	0x0008
        /*0028*/ 	.byte	0x00, 0xf0, 0x61, 0x08


	//----- nvinfo : EIATTR_KPARAM_INFO
	.align		4
.L_3125:
        /*002c*/ 	.byte	0x04, 0x17
        /*002e*/ 	.short	(.L_3127 - .L_3126)
.L_3126:
        /*0030*/ 	.word	0x00000000
        /*0034*/ 	.short	0x0000
        /*0036*/ 	.short	0x0000
        /*0038*/ 	.byte	0x00, 0xf0, 0x11, 0x00


	//----- nvinfo : EIATTR_MAXREG_COUNT
	.align		4
.L_3127:
        /*003c*/ 	.byte	0x03, 0x1b
        /*003e*/ 	.short	0x0080


	//----- nvinfo : EIATTR_EXTERNS
	.align		4
        /*0040*/ 	.byte	0x04, 0x0f
        /*0042*/ 	.short	(.L_3129 - .L_3128)


	//   ....[0]....
	.align		4
.L_3128:
        /*0044*/ 	.word	index@(__assertfail)


	//----- nvinfo : EIATTR_MERCURY_ISA_VERSION
	.align		4
.L_3129:
        /*0048*/ 	.byte	0x03, 0x5f
        /*004a*/ 	.short	0x0000


	//----- nvinfo : EIATTR_SYSCALL_OFFSETS
	.align		4
        /*004c*/ 	.byte	0x04, 0x46
        /*004e*/ 	.short	(.L_3131 - .L_3130)


	//   ....[0]....
.L_3130:
        /*0050*/ 	.word	0x00001d70


	//   ....[1]....
        /*0054*/ 	.word	0x00002d40


	//   ....[2]....
        /*0058*/ 	.word	0x00004b00


	//   ....[3]....
        /*005c*/ 	.word	0x00005ad0


	//   ....[4]....
        /*0060*/ 	.word	0x00007860


	//   ....[5]....
        /*0064*/ 	.word	0x00008830


	//   ....[6]....
        /*0068*/ 	.word	0x0000a5d0


	//   ....[7]....
        /*006c*/ 	.word	0x0000b5a0


	//----- nvinfo : EIATTR_EXIT_INSTR_OFFSETS
	.align		4
.L_3131:
        /*0070*/ 	.byte	0x04, 0x1c
        /*0072*/ 	.short	(.L_3133 - .L_3132)


	//   ....[0]....
.L_3132:
        /*0074*/ 	.word	0x000088e0


	//   ....[1]....
        /*0078*/ 	.word	0x0000a760


	//   ....[2]....
        /*007c*/ 	.word	0x0000a780


	//   ....[3]....
        /*0080*/ 	.word	0x0000a820


	//   ....[4]....
        /*0084*/ 	.word	0x0000a850


	//   ....[5]....
        /*0088*/ 	.word	0x0000a880


	//   ....[6]....
        /*008c*/ 	.word	0x0000a920


	//   ....[7]....
        /*0090*/ 	.word	0x0000a970


	//   ....[8]....
        /*0094*/ 	.word	0x0000aa20


	//   ....[9]....
        /*0098*/ 	.word	0x0000aa80


	//   ....[10]....
        /*009c*/ 	.word	0x0000aac0


	//   ....[11]....
        /*00a0*/ 	.word	0x0000ab80


	//   ....[12]....
        /*00a4*/ 	.word	0x0000abd0


	//   ....[13]....
        /*00a8*/ 	.word	0x0000ad70


	//   ....[14]....
        /*00ac*/ 	.word	0x0000aee0


	//   ....[15]....
        /*00b0*/ 	.word	0x0000af30


	//   ....[16]....
        /*00b4*/ 	.word	0x0000afe0


	//   ....[17]....
        /*00b8*/ 	.word	0x0000b170


	//   ....[18]....
        /*00bc*/ 	.word	0x0000b300


	//   ....[19]....
        /*00c0*/ 	.word	0x0000b470


	//   ....[20]....
        /*00c4*/ 	.word	0x0000b5b0


	//   ....[21]....
        /*00c8*/ 	.word	0x0000b5f0


	//   ....[22]....
        /*00cc*/ 	.word	0x0000b620


	//----- nvinfo : EIATTR_MAX_THREADS
	.align		4
.L_3133:
        /*00d0*/ 	.byte	0x04, 0x05
        /*00d2*/ 	.short	(.L_3135 - .L_3134)
.L_3134:
        /*00d4*/ 	.word	0x00000080
        /*00d8*/ 	.word	0x00000001
        /*00dc*/ 	.word	0x00000001


	//----- nvinfo : EIATTR_CRS_STACK_SIZE
	.align		4
.L_3135:
        /*00e0*/ 	.byte	0x04, 0x1e
        /*00e2*/ 	.short	(.L_3137 - .L_3136)
.L_3136:
        /*00e4*/ 	.word	0x00000000
.L_3137:


//--------------------- .nv.info._ZN2at6native27unrolled_elementwise_kernelINS0_13AUnaryFunctorIhhhZZZNS0_18rshift_kernel_cudaERNS_18TensorIteratorBaseEENKUlvE_clEvENKUlvE_clEvEUlhhE_EESt5arrayIPcLm2EELi4E23TrivialOffsetCalculatorILi1EjESD_NS0_6memory12LoadWithCastILi1EEENSE_13StoreWithCastILi1EEEEEviT_T0_T2_T3_T4_T5_ --------------------------
	.section	.nv.info._ZN2at6native27unrolled_elementwise_kernelINS0_13AUnaryFunctorIhhhZZZNS0_18rshift_kernel_cudaERNS_18TensorIteratorBaseEENKUlvE_clEvENKUlvE_clEvEUlhhE_EESt5arrayIPcLm2EELi4E23TrivialOffsetCalculatorILi1EjESD_NS0_6memory12LoadWithCastILi1EEENSE_13StoreWithCastILi1EEEEEviT_T0_T2_T3_T4_T5_,"",@"SHT_CUDA_INFO"
	.sectionflags	@""
	.align	4


	//----- nvinfo : EIATTR_CUDA_API_VERSION
	.align		4
        /*0000*/ 	.byte	0x04, 0x37
        /*0002*/ 	.short	(.L_3139 - .L_3138)
.L_3138:
        /*0004*/ 	.word	0x00000082


	//----- nvinfo : EIATTR_SW2861232_WAR
	.align		4
.L_3139:
        /*0008*/ 	.byte	0x01, 0x35
	.zero		2


	//----- nvinfo : EIATTR_PARAM_CBANK
	.align		4
        /*000c*/ 	.byte	0x04, 0x0a
        /*000e*/ 	.short	(.L_3141 - .L_3140)
	.align		4
.L_3140:
        /*0010*/ 	.word	index@(.nv.constant0._ZN2at6native27unrolled_elementwise_kernelINS0_13AUnaryFunctorIhhhZZZNS0_18rshift_kernel_cudaERNS_18TensorIteratorBaseEENKUlvE_clEvENKUlvE_clEvEUlhhE_EESt5arrayIPcLm2EELi4E23TrivialOffsetCalculatorILi1EjESD_NS0_6memory12LoadWithCastILi1EEENSE_13StoreWithCastILi1EEEEEviT_T0_T2_T3_T4_T5_)
        /*0014*/ 	.short	0x0160
        /*0016*/ 	.short	0x002c


	//----- nvinfo : EIATTR_CBANK_PARAM_SIZE
	.align		4
.L_3141:
        /*0018*/ 	.byte	0x03, 0x19
        /*001a*/ 	.short	0x002c


	//----- nvinfo : EIATTR_KPARAM_INFO
	.align		4
        /*001c*/ 	.byte	0x04, 0x17
        /*001e*/ 	.short	(.L_3143 - .L_3142)
.L_3142:
        /*0020*/ 	.word	0x00000000
        /*0024*/ 	.short	0x0006
        /*0026*/ 	.short	0x0024
        /*0028*/ 	.byte	0x00, 0xf0, 0x21, 0x00


	//----- nvinfo : EIATTR_KPARAM_INFO
	.align		4
.L_3143:
        /*002c*/ 	.byte	0x04, 0x17
        /*002e*/ 	.short	(.L_3145 - .L_3144)
.L_3144:
        /*0030*/ 	.word	0x00000000
        /*0034*/ 	.short	0x0005
        /*0036*/ 	.short	0x001c
        /*0038*/ 	.byte	0x00, 0xf0, 0x21, 0x00


	//----- nvinfo : EIATTR_KPARAM_INFO
	.align		4
.L_3145:
        /*003c*/ 	.byte	0x04, 0x17
        /*003e*/ 	.short	(.L_3147 - .L_3146)
.L_3146:
        /*0040*/ 	.word	0x00000000
        /*0044*/ 	.short	0x0004
        /*0046*/ 	.short	0x0019
        /*0048*/ 	.byte	0x00, 0xf0, 0x05, 0x00


	//----- nvinfo : EIATTR_KPARAM_INFO
	.align		4
.L_3147:
        /*004c*/ 	.byte	0x04, 0x17
        /*004e*/ 	.short	(.L_3149 - .L_3148)
.L_3148:
        /*0050*/ 	.word	0x00000000
        /*0054*/ 	.short	0x0003
        /*0056*/ 	.short	0x0018
        /*0058*/ 	.byte	0x00, 0xf0, 0x05, 0x00


	//----- nvinfo : EIATTR_KPARAM_INFO
	.align		4
.L_3149:
        /*005c*/ 	.byte	0x04, 0x17
        /*005e*/ 	.short	(.L_3151 - .L_3150)
.L_3150:
        /*0060*/ 	.word	0x00000000
        /*0064*/ 	.short	0x0002
        /*0066*/ 	.short	0x0008
        /*0068*/ 	.byte	0x00, 0xf0, 0x41, 0x00


	//----- nvinfo : EIATTR_KPARAM_INFO
	.align		4
.L_3151:
        /*006c*/ 	.byte	0x04, 0x17
        /*006e*/ 	.short	(.L_3153 - .L_3152)
.L_3152:
        /*0070*/ 	.word	0x00000000
        /*0074*/ 	.short	0x0001
        /*0076*/ 	.short	0x0004
        /*0078*/ 	.byte	0x00, 0xf0, 0x09, 0x00


	//----- nvinfo : EIATTR_KPARAM_INFO
	.align		4
.L_3153:
        /*007c*/ 	.byte	0x04, 0x17
        /*007e*/ 	.short	(.L_3155 - .L_3154)
.L_3154:
        /*0080*/ 	.word	0x00000000
        /*0084*/ 	.short	0x0000
        /*0086*/ 	.short	0x0000
        /*0088*/ 	.byte	0x00, 0xf0, 0x11, 0x00


	//----- nvinfo : EIATTR_MAXREG_COUNT
	.align		4
.L_3155:
        /*008c*/ 	.byte	0x03, 0x1b
        /*008e*/ 	.short	0x00ff


	//----- nvinfo : EIATTR_EXTERNS
	.align		4
        /*0090*/ 	.byte	0x04, 0x0f
        /*0092*/ 	.short	(.L_3157 - .L_3156)


	//   ....[0]....
	.align		4
.L_3156:
        /*0094*/ 	.word	index@(__assertfail)


	//----- nvinfo : EIATTR_MERCURY_ISA_VERSION
	.align		4
.L_3157:
        /*0098*/ 	.byte	0x03, 0x5f
        /*009a*/ 	.short	0x0000


	//----- nvinfo : EIATTR_SYSCALL_OFFSETS
	.align		4
        /*009c*/ 	.byte	0x04, 0x46
        /*009e*/ 	.short	(.L_3159 - .L_3158)


	//   ....[0]....
.L_3158:
        /*00a0*/ 	.word	0x00000f60


	//   ....[1]....
        /*00a4*/ 	.word	0x00001ec0


	//   ....[2]....
        /*00a8*/ 	.word	0x00002e30


	//   ....[3]....
        /*00ac*/ 	.word	0x00003d80


	//   ....[4]....
        /*00b0*/ 	.word	0x00004ed0


	//   ....[5]....
        /*00b4*/ 	.word	0x00005ee0


	//   ....[6]....
        /*00b8*/ 	.word	0x00006ee0


	//   ....[7]....
        /*00bc*/ 	.word	0x00007ee0


	//----- nvinfo : EIATTR_EXIT_INSTR_OFFSETS
	.align		4
.L_3159:
        /*00c0*/ 	.byte	0x04, 0x1c
        /*00c2*/ 	.short	(.L_3161 - .L_3160)


	//   ....[0]....
.L_3160:
        /*00c4*/ 	.word	0x00006f90


	//   ....[1]....
        /*00c8*/ 	.word	0x000070a0


	//   ....[2]....
        /*00cc*/ 	.word	0x000070c0


	//   ....[3]....
        /*00d0*/ 	.word	0x00007160


	//   ....[4]....
        /*00d4*/ 	.word	0x00007190


	//   ....[5]....
        /*00d8*/ 	.word	0x000071c0


	//   ....[6]....
        /*00dc*/ 	.word	0x00007260


	//   ....[7]....
        /*00e0*/ 	.word	0x000072b0


	//   ....[8]....
        /*00e4*/ 	.word	0x00007360


	//   ....[9]....
        /*00e8*/ 	.word	0x000073c0


	//   ....[10]....
        /*00ec*/ 	.word	0x00007400


	//   ....[11]....
        /*00f0*/ 	.word	0x000074c0


	//   ....[12]....
        /*00f4*/ 	.word	0x00007510


	//   ....[13]....
        /*00f8*/ 	.word	0x000076b0


	//   ....[14]....
        /*00fc*/ 	.word	0x00007820


	//   ....[15]....
        /*0100*/ 	.word	0x00007870


	//   ....[16]....
        /*0104*/ 	.word	0x00007920


	//   ....[17]....
        /*0108*/ 	.word	0x00007ab0


	//   ....[18]....
        /*010c*/ 	.word	0x00007c40


	//   ....[19]....
        /*0110*/ 	.word	0x00007db0


	//   ....[20]....
        /*0114*/ 	.word	0x00007ef0


	//   ....[21]....
        /*0118*/ 	.word	0x00007f30


	//   ....[22]....
        /*011c*/ 	.word	0x00007f60


	//----- nvinfo : EIATTR_MAX_THREADS
	.align		4
.L_3161:
        /*0120*/ 	.byte	0x04, 0x05
        /*0122*/ 	.short	(.L_3163 - .L_3162)
.L_3162:
        /*0124*/ 	.word	0x00000080
        /*0128*/ 	.word	0x00000001
        /*012c*/ 	.word	0x00000001


	//----- nvinfo : EIATTR_CRS_STACK_SIZE
	.align		4
.L_3163:
        /*0130*/ 	.byte	0x04, 0x1e
        /*0132*/ 	.short	(.L_3165 - .L_3164)
.L_3164:
        /*0134*/ 	.word	0x00000000
.L_3165:


//--------------------- .nv.info._ZN2at6native18elementwise_kernelILi128ELi4EZNS0_22gpu_kernel_impl_nocastINS0_13AUnaryFunctorIhhhZZZNS0_18rshift_kernel_cudaERNS_18TensorIteratorBaseEENKUlvE_clEvENKUlvE_clEvEUlhhE_EEEEvS5_RKT_EUliE_EEviT1_ --------------------------
	.section	.nv.info._ZN2at6native18elementwise_kernelILi128ELi4EZNS0_22gpu_kernel_impl_nocastINS0_13AUnaryFunctorIhhhZZZNS0_18rshift_kernel_cudaERNS_18TensorIteratorBaseEENKUlvE_clEvENKUlvE_clEvEUlhhE_EEEEvS5_RKT_EUliE_EEviT1_,"",@"SHT_CUDA_INFO"
	.sectionflags	@""
	.align	4


	//----- nvinfo : EIATTR_CUDA_API_VERSION
	.align		4
        /*0000*/ 	.byte	0x04, 0x37
        /*0002*/ 	.short	(.L_3167 - .L_3166)
.L_3166:
        /*0004*/ 	.word	0x00000082


	//----- nvinfo : EIATTR_SW2861232_WAR
	.align		4
.L_3167:
        /*0008*/ 	.byte	0x01, 0x35
	.zero		2


	//----- nvinfo : EIATTR_PARAM_CBANK
	.align		4
        /*000c*/ 	.byte	0x04, 0x0a
        /*000e*/ 	.short	(.L_3169 - .L_3168)
	.align		4
.L_3168:
        /*0010*/ 	.word	index@(.nv.constant0._ZN2at6native18elementwise_kernelILi128ELi4EZNS0_22gpu_kernel_impl_nocastINS0_13AUnaryFunctorIhhhZZZNS0_18rshift_kernel_cudaERNS_18TensorIteratorBaseEENKUlvE_clEvENKUlvE_clEvEUlhhE_EEEEvS5_RKT_EUliE_EEviT1_)
        /*0014*/ 	.short	0x0160
        /*0016*/ 	.short	0x0220


	//----- nvinfo : EIATTR_CBANK_PARAM_SIZE
	.align		4
.L_3169:
        /*0018*/ 	.byte	0x03, 0x19
        /*001a*/ 	.short	0x0220


	//----- nvinfo : EIATTR_KPARAM_INFO
	.align		4
        /*001c*/ 	.byte	0x04, 0x17
        /*001e*/ 	.short	(.L_3171 - .L_3170)
.L_3170:
        /*0020*/ 	.word	0x00000000
        /*0024*/ 	.short	0x0001
        /*0026*/ 	.short	0x0008
        /*0028*/ 	.byte	0x00, 0xf0, 0x61, 0x08


	//----- nvinfo : EIATTR_KPARAM_INFO
	.align		4
.L_3171:
        /*002c*/ 	.byte	0x04, 0x17
        /*002e*/ 	.short	(.L_3173 - .L_3172)
.L_3172:
        /*0030*/ 	.word	0x00000000
        /*0034*/ 	.short	0x0000
        /*0036*/ 	.short	0x0000
        /*0038*/ 	.byte	0x00, 0xf0, 0x11, 0x00


	//----- nvinfo : EIATTR_MAXREG_COUNT
	.align		4
.L_3173:
        /*003c*/ 	.byte	0x03, 0x1b
        /*003e*/ 	.short	0x0080


	//----- nvinfo : EIATTR_MERCURY_ISA_VERSION
	.align		4
        /*0040*/ 	.byte	0x03, 0x5f
        /*0042*/ 	.short	0x0000


	//----- nvinfo : EIATTR_EXIT_INSTR_OFFSETS
	.align		4
        /*0044*/ 	.byte	0x04, 0x1c
        /*0046*/ 	.short	(.L_3175 - .L_3174)


	//   ....[0]....
.L_3174:
        /*0048*/ 	.word	0x00002db0


	//   ....[1]....
        /*004c*/ 	.word	0x00003c90


	//----- nvinfo : EIATTR_MAX_THREADS
	.align		4
.L_3175:
        /*0050*/ 	.byte	0x04, 0x05
        /*0052*/ 	.short	(.L_3177 - .L_3176)
.L_3176:
        /*0054*/ 	.word	0x00000080
        /*0058*/ 	.word	0x00000001
        /*005c*/ 	.word	0x00000001


	//----- nvinfo : EIATTR_CRS_STACK_SIZE
	.align		4
.L_3177:
        /*0060*/ 	.byte	0x04, 0x1e
        /*0062*/ 	.short	(.L_3179 - .L_3178)
.L_3178:
        /*0064*/ 	.word	0x00000000
.L_3179:


//--------------------- .nv.info._ZN2at6native27unrolled_elementwise_kernelINS0_13AUnaryFunctorIhhhZZZNS0_18rshift_kernel_cudaERNS_18TensorIteratorBaseEENKUlvE_clEvENKUlvE_clEvEUlhhE_EESt5arrayIPcLm2EELi4E23TrivialOffsetCalculatorILi1EjESD_NS0_6memory15LoadWithoutCastENSE_16StoreWithoutCastEEEviT_T0_T2_T3_T4_T5_ --------------------------
	.section	.nv.info._ZN2at6native27unrolled_elementwise_kernelINS0_13AUnaryFunctorIhhhZZZNS0_18rshift_kernel_cudaERNS_18TensorIteratorBaseEENKUlvE_clEvENKUlvE_clEvEUlhhE_EESt5arrayIPcLm2EELi4E23TrivialOffsetCalculatorILi1EjESD_NS0_6memory15LoadWithoutCastENSE_16StoreWithoutCastEEEviT_T0_T2_T3_T4_T5_,"",@"SHT_CUDA_INFO"
	.sectionflags	@""
	.align	4


	//----- nvinfo : EIATTR_CUDA_API_VERSION
	.align		4
        /*0000*/ 	.byte	0x04, 0x37
        /*0002*/ 	.short	(.L_3181 - .L_3180)
.L_3180:
        /*0004*/ 	.word	0x00000082


	//----- nvinfo : EIATTR_SW2861232_WAR
	.align		4
.L_3181:
        /*0008*/ 	.byte	0x01, 0x35
	.zero		2


	//----- nvinfo : EIATTR_PARAM_CBANK
	.align		4
        /*000c*/ 	.byte	0x04, 0x0a
        /*000e*/ 	.short	(.L_3183 - .L_3182)
	.align		4
.L_3182:
        /*0010*/ 	.word	index@(.nv.constant0._ZN2at6native27unrolled_elementwise_kernelINS0_13AUnaryFunctorIhhhZZZNS0_18rshift_kernel_cudaERNS_18TensorIteratorBaseEENKUlvE_clEvENKUlvE_clEvEUlhhE_EESt5arrayIPcLm2EELi4E23TrivialOffsetCalculatorILi1EjESD_NS0_6memory15LoadWithoutCastENSE_16StoreWithoutCastEEEviT_T0_T2_T3_T4_T5_)
        /*0014*/ 	.short	0x0160
        /*0016*/ 	.short	0x001c


	//----- nvinfo : EIATTR_CBANK_PARAM_SIZE
	.align		4
.L_3183:
        /*0018*/ 	.byte	0x03, 0x19
        /*001a*/ 	.short	0x001c


	//----- nvinfo : EIATTR_KPARAM_INFO
	.align		4
        /*001c*/ 	.byte	0x04, 0x17
        /*001e*/ 	.short	(.L_3185 - .L_3184)
.L_3184:
        /*0020*/ 	.word	0x00000000
        /*0024*/ 	.short	0x0006
        /*0026*/ 	.short	0x001b
        /*0028*/ 	.byte	0x00, 0xf0, 0x05, 0x00


	//----- nvinfo : EIATTR_KPARAM_INFO
	.align		4
.L_3185:
        /*002c*/ 	.byte	0x04, 0x17
        /*002e*/ 	.short	(.L_3187 - .L_3186)
.L_3186:
        /*0030*/ 	.word	0x00000000
        /*0034*/ 	.short	0x0005
        /*0036*/ 	.short	0x001a
        /*0038*/ 	.byte	0x00, 0xf0, 0x05, 0x00


	//----- nvinfo : EIATTR_KPARAM_INFO
	.align		4
.L_3187:
        /*003c*/ 	.byte	0x04, 0x17
        /*003e*/ 	.short	(.L_3189 - .L_3188)
.L_3188:
        /*0040*/ 	.word	0x00000000
        /*0044*/ 	.short	0x0004
        /*0046*/ 	.short	0x0019
        /*0048*/ 	.byte	0x00, 0xf0, 0x05, 0x00


	//----- nvinfo : EIATTR_KPARAM_INFO
	.align		4
.L_3189:
        /*004c*/ 	.byte	0x04, 0x17
        /*004e*/ 	.short	(.L_3191 - .L_3190)
.L_3190:
        /*0050*/ 	.word	0x00000000
        /*0054*/ 	.short	0x0003
        /*0056*/ 	.short	0x0018
        /*0058*/ 	.byte	0x00, 0xf0, 0x05, 0x00


	//----- nvinfo : EIATTR_KPARAM_INFO
	.align		4
.L_3191:
        /*005c*/ 	.byte	0x04, 0x17
        /*005e*/ 	.short	(.L_3193 - .L_3192)
.L_3192:
        /*0060*/ 	.word	0x00000000
        /*0064*/ 	.short	0x0002
        /*0066*/ 	.short	0x0008
        /*0068*/ 	.byte	0x00, 0xf0, 0x41, 0x00


	//----- nvinfo : EIATTR_KPARAM_INFO
	.align		4
.L_3193:
        /*006c*/ 	.byte	0x04, 0x17
        /*006e*/ 	.short	(.L_3195 - .L_3194)
.L_3194:
        /*0070*/ 	.word	0x00000000
        /*0074*/ 	.short	0x0001
        /*0076*/ 	.short	0x0004
        /*0078*/ 	.byte	0x00, 0xf0, 0x09, 0x00


	//----- nvinfo : EIATTR_KPARAM_INFO
	.align		4
.L_3195:
        /*007c*/ 	.byte	0x04, 0x17
        /*007e*/ 	.short	(.L_3197 - .L_3196)
.L_3196:
        /*0080*/ 	.word	0x00000000
        /*0084*/ 	.short	0x0000
        /*0086*/ 	.short	0x0000
        /*0088*/ 	.byte	0x00, 0xf0, 0x11, 0x00


	//----- nvinfo : EIATTR_MAXREG_COUNT
	.align		4
.L_3197:
        /*008c*/ 	.byte	0x03, 0x1b
        /*008e*/ 	.short	0x00ff


	//----- nvinfo : EIATTR_MERCURY_ISA_VERSION
	.align		4
        /*0090*/ 	.byte	0x03, 0x5f
        /*0092*/ 	.short	0x0000


	//----- nvinfo : EIATTR_EXIT_INSTR_OFFSETS
	.align		4
        /*0094*/ 	.byte	0x04, 0x1c
        /*0096*/ 	.short	(.L_3199 - .L_3198)


	//   ....[0]....
.L_3198:
        /*0098*/ 	.word	0x000004a0


	//   ....[1]....
        /*009c*/ 	.word	0x00000530


	//----- nvinfo : EIATTR_MAX_THREADS
	.align		4
.L_3199:
        /*00a0*/ 	.byte	0x04, 0x05
        /*00a2*/ 	.short	(.L_3201 - .L_3200)
.L_3200:
        /*00a4*/ 	.word	0x00000080
        /*00a8*/ 	.word	0x00000001
        /*00ac*/ 	.word	0x00000001


	//----- nvinfo : EIATTR_CRS_STACK_SIZE
	.align		4
.L_3201:
        /*00b0*/ 	.byte	0x04, 0x1e
        /*00b2*/ 	.short	(.L_3203 - .L_3202)
.L_3202:
        /*00b4*/ 	.word	0x00000000
.L_3203:


//--------------------- .nv.info._ZN2at6native29vectorized_elementwise_kernelILi2ENS0_13AUnaryFunctorIhhhZZZNS0_18rshift_kernel_cudaERNS_18TensorIteratorBaseEENKUlvE_clEvENKUlvE_clEvEUlhhE_EESt5arrayIPcLm2EEEEviT0_T1_ --------------------------
	.section	.nv.info._ZN2at6native29vectorized_elementwise_kernelILi2ENS0_13AUnaryFunctorIhhhZZZNS0_18rshift_kernel_cudaERNS_18TensorIteratorBaseEENKUlvE_clEvENKUlvE_clEvEUlhhE_EESt5arrayIPcLm2EEEEviT0_T1_,"",@"SHT_CUDA_INFO"
	.sectionflags	@""
	.align	4


	//----- nvinfo : EIATTR_CUDA_API_VERSION
	.align		4
        /*0000*/ 	.byte	0x04, 0x37
        /*0002*/ 	.short	(.L_3205 - .L_3204)
.L_3204:
        /*0004*/ 	.word	0x00000082


	//----- nvinfo : EIATTR_SW2861232_WAR
	.align		4
.L_3205:
        /*0008*/ 	.byte	0x01, 0x35
	.zero		2


	//----- nvinfo : EIATTR_PARAM_CBANK
	.align		4
        /*000c*/ 	.byte	0x04, 0x0a
        /*000e*/ 	.short	(.L_3207 - .L_3206)
	.align		4
.L_3206:
        /*0010*/ 	.word	index@(.nv.constant0._ZN2at6native29vectorized_elementwise_kernelILi2ENS0_13AUnaryFunctorIhhhZZZNS0_18rshift_kernel_cudaERNS_18TensorIteratorBaseEENKUlvE_clEvENKUlvE_clEvEUlhhE_EESt5arrayIPcLm2EEEEviT0_T1_)
        /*0014*/ 	.short	0x0160
        /*0016*/ 	.short	0x0018


	//----- nvinfo : EIATTR_CBANK_PARAM_SIZE
	.align		4
.L_3207:
        /*0018*/ 	.byte	0x03, 0x19
        /*001a*/ 	.short	0x0018


	//----- nvinfo : EIATTR_KPARAM_INFO
	.align		4
        /*001c*/ 	.byte	0x04, 0x17
        /*001e*/ 	.short	(.L_3209 - .L_3208)
.L_3208:
        /*0020*/ 	.word	0x00000000
        /*0024*/ 	.short	0x0002
        /*0026*/ 	.short	0x0008
        /*0028*/ 	.byte	0x00, 0xf0, 0x41, 0x00


	//----- nvinfo : EIATTR_KPARAM_INFO
	.align		4
.L_3209:
        /*002c*/ 	.byte	0x04, 0x17
        /*002e*/ 	.short	(.L_3211 - .L_3210)
.L_3210:
        /*0030*/ 	.word	0x00000000
        /*0034*/ 	.short	0x0001
        /*0036*/ 	.short	0x0004
        /*0038*/ 	.byte	0x00, 0xf0, 0x09, 0x00


	//----- nvinfo : EIATTR_KPARAM_INFO
	.align		4
.L_3211:
        /*003c*/ 	.byte	0x04, 0x17
        /*003e*/ 	.short	(.L_3213 - .L_3212)
.L_3212:
        /*0040*/ 	.word	0x00000000
        /*0044*/ 	.short	0x0000
        /*0046*/ 	.short	0x0000
        /*0048*/ 	.byte	0x00, 0xf0, 0x11, 0x00


	//----- nvinfo : EIATTR_MAXREG_COUNT
	.align		4
.L_3213:
        /*004c*/ 	.byte	0x03, 0x1b
        /*004e*/ 	.short	0x00ff


	//----- nvinfo : EIATTR_MERCURY_ISA_VERSION
	.align		4
        /*0050*/ 	.byte	0x03, 0x5f
        /*0052*/ 	.short	0x0000


	//----- nvinfo : EIATTR_EXIT_INSTR_OFFSETS
	.align		4
        /*0054*/ 	.byte	0x04, 0x1c
        /*0056*/ 	.short	(.L_3215 - .L_3214)


	//   ....[0]....
.L_3214:
        /*0058*/ 	.word	0x000003b0


	//   ....[1]....
        /*005c*/ 	.word	0x00000d40


	//   ....[2]....
        /*0060*/ 	.word	0x00000d90


	//----- nvinfo : EIATTR_MAX_THREADS
	.align		4
.L_3215:
        /*0064*/ 	.byte	0x04, 0x05
        /*0066*/ 	.short	(.L_3217 - .L_3216)
.L_3216:
        /*0068*/ 	.word	0x00000080
        /*006c*/ 	.word	0x00000001
        /*0070*/ 	.word	0x00000001


	//----- nvinfo : EIATTR_CRS_STACK_SIZE
	.align		4
.L_3217:
        /*0074*/ 	.byte	0x04, 0x1e
        /*0076*/ 	.short	(.L_3219 - .L_3218)
.L_3218:
        /*0078*/ 	.word	0x00000000
.L_3219:


//--------------------- .nv.info._ZN2at6native29vectorized_elementwise_kernelILi4ENS0_13AUnaryFunctorIhhhZZZNS0_18rshift_kernel_cudaERNS_18TensorIteratorBaseEENKUlvE_clEvENKUlvE_clEvEUlhhE_EESt5arrayIPcLm2EEEEviT0_T1_ --------------------------
	.section	.nv.info._ZN2at6native29vectorized_elementwise_kernelILi4ENS0_13AUnaryFunctorIhhhZZZNS0_18rshift_kernel_cudaERNS_18TensorIteratorBaseEENKUlvE_clEvENKUlvE_clEvEUlhhE_EESt5arrayIPcLm2EEEEviT0_T1_,"",@"SHT_CUDA_INFO"
	.sectionflags	@""
	.align	4


	//----- nvinfo : EIATTR_CUDA_API_VERSION
	.align		4
        /*0000*/ 	.byte	0x04, 0x37
        /*0002*/ 	.short	(.L_3221 - .L_3220)
.L_3220:
        /*0004*/ 	.word	0x00000082


	//----- nvinfo : EIATTR_SW2861232_WAR
	.align		4
.L_3221:
        /*0008*/ 	.byte	0x01, 0x35
	.zero		2


	//----- nvinfo : EIATTR_PARAM_CBANK
	.align		4
        /*000c*/ 	.byte	0x04, 0x0a
        /*000e*/ 	.short	(.L_3223 - .L_3222)
	.align		4
.L_3222:
        /*0010*/ 	.word	index@(.nv.constant0._ZN2at6native29vectorized_elementwise_kernelILi4ENS0_13AUnaryFunctorIhhhZZZNS0_18rshift_kernel_cudaERNS_18TensorIteratorBaseEENKUlvE_clEvENKUlvE_clEvEUlhhE_EESt5arrayIPcLm2EEEEviT0_T1_)
        /*0014*/ 	.short	0x0160
        /*0016*/ 	.short	0x0018


	//----- nvinfo : EIATTR_CBANK_PARAM_SIZE
	.align		4
.L_3223:
        /*0018*/ 	.byte	0x03, 0x19
        /*001a*/ 	.short	0x0018


	//----- nvinfo : EIATTR_KPARAM_INFO
	.align		4
        /*001c*/ 	.byte	0x04, 0x17
        /*001e*/ 	.short	(.L_3225 - .L_3224)
.L_3224:
        /*0020*/ 	.word	0x00000000
        /*0024*/ 	.short	0x0002
        /*0026*/ 	.short	0x0008
        /*0028*/ 	.byte	0x00, 0xf0, 0x41, 0x00


	//----- nvinfo : EIATTR_KPARAM_INFO
	.align		4
.L_3225:
        /*002c*/ 	.byte	0x04, 0x17
        /*002e*/ 	.short	(.L_3227 - .L_3226)
.L_3226:
        /*0030*/ 	.word	0x00000000
        /*0034*/ 	.short	0x0001
        /*0036*/ 	.short	0x0004
        /*0038*/ 	.byte	0x00, 0xf0, 0x09, 0x00


	//----- nvinfo : EIATTR_KPARAM_INFO
	.align		4
.L_3227:
        /*003c*/ 	.byte	0x04, 0x17
        /*003e*/ 	.short	(.L_3229 - .L_3228)
.L_3228:
        /*0040*/ 	.word	0x00000000
        /*0044*/ 	.short	0x0000
        /*0046*/ 	.short	0x0000
        /*0048*/ 	.byte	0x00, 0xf0, 0x11, 0x00


	//----- nvinfo : EIATTR_MAXREG_COUNT
	.align		4
.L_3229:
        /*004c*/ 	.byte	0x03, 0x1b
        /*004e*/ 	.short	0x00ff


	//----- nvinfo : EIATTR_MERCURY_ISA_VERSION
	.align		4
        /*0050*/ 	.byte	0x03, 0x5f
        /*0052*/ 	.short	0x0000


	//----- nvinfo : EIATTR_EXIT_INSTR_OFFSETS
	.align		4
        /*0054*/ 	.byte	0x04, 0x1c
        /*0056*/ 	.short	(.L_3231 - .L_3230)


	//   ....[0]....
.L_3230:
        /*0058*/ 	.word	0x00000390


	//   ....[1]....
        /*005c*/ 	.word	0x00000d20


	//   ....[2]....
        /*0060*/ 	.word	0x00000d70


	//----- nvinfo : EIATTR_MAX_THREADS
	.align		4
.L_3231:
        /*0064*/ 	.byte	0x04, 0x05
        /*0066*/ 	.short	(.L_3233 - .L_3232)
.L_3232:
        /*0068*/ 	.word	0x00000080
        /*006c*/ 	.word	0x00000001
        /*0070*/ 	.word	0x00000001


	//----- nvinfo : EIATTR_CRS_STACK_SIZE
	.align		4
.L_3233:
        /*0074*/ 	.byte	0x04, 0x1e
        /*0076*/ 	.short	(.L_3235 - .L_3234)
.L_3234:
        /*0078*/ 	.word	0x00000000
.L_3235:


//--------------------- .nv.info._ZN2at6native29vectorized_elementwise_kernelILi8ENS0_13AUnaryFunctorIhhhZZZNS0_18rshift_kernel_cudaERNS_18TensorIteratorBaseEENKUlvE_clEvENKUlvE_clEvEUlhhE_EESt5arrayIPcLm2EEEEviT0_T1_ --------------------------
	.section	.nv.info._ZN2at6native29vectorized_elementwise_kernelILi8ENS0_13AUnaryFunctorIhhhZZZNS0_18rshift_kernel_cudaERNS_18TensorIteratorBaseEENKUlvE_clEvENKUlvE_clEvEUlhhE_EESt5arrayIPcLm2EEEEviT0_T1_,"",@"SHT_CUDA_INFO"
	.sectionflags	@""
	.align	4


	//----- nvinfo : EIATTR_CUDA_API_VERSION
	.align		4
        /*0000*/ 	.byte	0x04, 0x37
        /*0002*/ 	.short	(.L_3237 - .L_3236)
.L_3236:
        /*0004*/ 	.word	0x00000082


	//----- nvinfo : EIATTR_SW2861232_WAR
	.align		4
.L_3237:
        /*0008*/ 	.byte	0x01, 0x35
	.zero		2


	//----- nvinfo : EIATTR_PARAM_CBANK
	.align		4
        /*000c*/ 	.byte	0x04, 0x0a
        /*000e*/ 	.short	(.L_3239 - .L_3238)
	.align		4
.L_3238:
        /*0010*/ 	.word	index@(.nv.constant0._ZN2at6native29vectorized_elementwise_kernelILi8ENS0_13AUnaryFunctorIhhhZZZNS0_18rshift_kernel_cudaERNS_18TensorIteratorBaseEENKUlvE_clEvENKUlvE_clEvEUlhhE_EESt5arrayIPcLm2EEEEviT0_T1_)
        /*0014*/ 	.short	0x0160
        /*0016*/ 	.short	0x0018


	//----- nvinfo : EIATTR_CBANK_PARAM_SIZE
	.align		4
.L_3239:
        /*0018*/ 	.byte	0x03, 0x19
        /*001a*/ 	.short	0x0018


	//----- nvinfo : EIATTR_KPARAM_INFO
	.align		4
        /*001c*/ 	.byte	0x04, 0x17
        /*001e*/ 	.short	(.L_3241 - .L_3240)
.L_3240:
        /*0020*/ 	.word	0x00000000
        /*0024*/ 	.short	0x0002
        /*0026*/ 	.short	0x0008
        /*0028*/ 	.byte	0x00, 0xf0, 0x41, 0x00


	//----- nvinfo : EIATTR_KPARAM_INFO
	.align		4
.L_3241:
        /*002c*/ 	.byte	0x04, 0x17
        /*002e*/ 	.short	(.L_3243 - .L_3242)
.L_3242:
        /*0030*/ 	.word	0x00000000
        /*0034*/ 	.short	0x0001
        /*0036*/ 	.short	0x0004
        /*0038*/ 	.byte	0x00, 0xf0, 0x09, 0x00


	//----- nvinfo : EIATTR_KPARAM_INFO
	.align		4
.L_3243:
        /*003c*/ 	.byte	0x04, 0x17
        /*003e*/ 	.short	(.L_3245 - .L_3244)
.L_3244:
        /*0040*/ 	.word	0x00000000
        /*0044*/ 	.short	0x0000
        /*0046*/ 	.short	0x0000
        /*0048*/ 	.byte	0x00, 0xf0, 0x11, 0x00


	//----- nvinfo : EIATTR_MAXREG_COUNT
	.align		4
.L_3245:
        /*004c*/ 	.byte	0x03, 0x1b
        /*004e*/ 	.short	0x00ff


	//----- nvinfo : EIATTR_MERCURY_ISA_VERSION
	.align		4
        /*0050*/ 	.byte	0x03, 0x5f
        /*0052*/ 	.short	0x0000


	//----- nvinfo : EIATTR_EXIT_INSTR_OFFSETS
	.align		4
        /*0054*/ 	.byte	0x04, 0x1c
        /*0056*/ 	.short	(.L_3247 - .L_3246)


	//   ....[0]....
.L_3246:
        /*0058*/ 	.word	0x00000010


	//----- nvinfo : EIATTR_MAX_THREADS
	.align		4
.L_3247:
        /*005c*/ 	.byte	0x04, 0x05
        /*005e*/ 	.short	(.L_3249 - .L_3248)
.L_3248:
        /*0060*/ 	.word	0x00000080
        /*0064*/ 	.word	0x00000001
        /*0068*/ 	.word	0x00000001
.L_3249:


//--------------------- .nv.info._ZN2at6native18elementwise_kernelILi128ELi4EZNS0_15gpu_kernel_implINS0_13BinaryFunctorIsssZZZNS0_18lshift_kernel_cudaERNS_18TensorIteratorBaseEENKUlvE_clEvENKUlvE3_clEvEUlssE_EEEEvS5_RKT_EUliE_EEviT1_ --------------------------
	.section	.nv.info._ZN2at6native18elementwise_kernelILi128ELi4EZNS0_15gpu_kernel_implINS0_13BinaryFunctorIsssZZZNS0_18lshift_kernel_cudaERNS_18TensorIteratorBaseEENKUlvE_clEvENKUlvE3_clEvEUlssE_EEEEvS5_RKT_EUliE_EEviT1_,"",@"SHT_CUDA_INFO"
	.sectionflags	@""
	.align	4


	//----- nvinfo : EIATTR_CUDA_API_VERSION
	.align		4
        /*0000*/ 	.byte	0x04, 0x37
        /*0002*/ 	.short	(.L_3251 - .L_3250)
.L_3250:
        /*0004*/ 	.word	0x00000082


	//----- nvinfo : EIATTR_SW2861232_WAR
	.align		4
.L_3251:
        /*0008*/ 	.byte	0x01, 0x35
	.zero		2


	//----- nvinfo : EIATTR_PARAM_CBANK
	.align		4
        /*000c*/ 	.byte	0x04, 0x0a
        /*000e*/ 	.short	(.L_3253 - .L_3252)
	.align		4
.L_3252:
        /*0010*/ 	.word	index@(.nv.constant0._ZN2at6native18elementwise_kernelILi128ELi4EZNS0_15gpu_kernel_implINS0_13BinaryFunctorIsssZZZNS0_18lshift_kernel_cudaERNS_18TensorIteratorBaseEENKUlvE_clEvENKUlvE3_clEvEUlssE_EEEEvS5_RKT_EUliE_EEviT1_)
        /*0014*/ 	.short	0x0160
        /*0016*/ 	.short	0x0290


	//----- nvinfo : EIATTR_CBANK_PARAM_SIZE
	.align		4
.L_3253:
        /*0018*/ 	.byte	0x03, 0x19
        /*001a*/ 	.short	0x0290


	//----- nvinfo : EIATTR_KPARAM_INFO
	.align		4
        /*001c*/ 	.byte	0x04, 0x17
        /*001e*/ 	.short	(.L_3255 - .L_3254)
.L_3254:
        /*0020*/ 	.word	0x00000000
        /*0024*/ 	.short	0x0001
        /*0026*/ 	.short	0x0008
        /*0028*/ 	.byte	0x00, 0xf0, 0x21, 0x0a


	//----- nvinfo : EIATTR_KPARAM_INFO
	.align		4
.L_3255:
        /*002c*/ 	.byte	0x04, 0x17
        /*002e*/ 	.short	(.L_3257 - .L_3256)
.L_3256:
        /*0030*/ 	.word	0x00000000
        /*0034*/ 	.short	0x0000
        /*0036*/ 	.short	0x0000
        /*0038*/ 	.byte	0x00, 0xf0, 0x11, 0x00


	//----- nvinfo : EIATTR_MAXREG_COUNT
	.align		4
.L_3257:
        /*003c*/ 	.byte	0x03, 0x1b
        /*003e*/ 	.short	0x0080


	//----- nvinfo : EIATTR_EXTERNS
	.align		4
        /*0040*/ 	.byte	0x04, 0x0f
        /*0042*/ 	.short	(.L_3259 - .L_3258)


	//   ....[0]....
	.align		4
.L_3258:
        /*0044*/ 	.word	index@(__assertfail)


	//----- nvinfo : EIATTR_MERCURY_ISA_VERSION
	.align		4
.L_3259:
        /*0048*/ 	.byte	0x03, 0x5f
        /*004a*/ 	.short	0x0000


	//----- nvinfo : EIATTR_SYSCALL_OFFSETS
	.align		4
        /*004c*/ 	.byte	0x04, 0x46
        /*004e*/ 	.short	(.L_3261 - .L_3260)


	//   ....[0]....
.L_3260:
        /*0050*/ 	.word	0x00001ed0


	//   ....[1]....
        /*0054*/ 	.word	0x00002d60


	//   ....[2]....
        /*0058*/ 	.word	0x00003c70


	//   ....[3]....
        /*005c*/ 	.word	0x00005ba0


	//   ....[4]....
        /*0060*/ 	.word	0x00006a30


	//   ....[5]....
        /*0064*/ 	.word	0x00007940


	//   ....[6]....
        /*0068*/ 	.word	0x00009840


	//   ....[7]....
        /*006c*/ 	.word	0x0000a6d0


	//   ....[8]....
        /*0070*/ 	.word	0x0000b5e0


	//   ....[9]....
        /*0074*/ 	.word	0x0000d4f0


	//   ....[10]....
        /*0078*/ 	.word	0x0000e380


	//   ....[11]....
        /*007c*/ 	.word	0x0000f290


	//----- nvinfo : EIATTR_EXIT_INSTR_OFFSETS
	.align		4
.L_3261:
        /*0080*/ 	.byte	0x04, 0x1c
        /*0082*/ 	.short	(.L_3263 - .L_3262)


	//   ....[0]....
.L_3262:
        /*0084*/ 	.word	0x0000b690


	//   ....[1]....
        /*0088*/ 	.word	0x0000e520


	//   ....[2]....
        /*008c*/ 	.word	0x0000e540


	//   ....[3]....
        /*0090*/ 	.word	0x0000e5e0


	//   ....[4]....
        /*0094*/ 	.word	0x0000e610


	//   ....[5]....
        /*0098*/ 	.word	0x0000e630


	//   ....[6]....
        /*009c*/ 	.word	0x0000e6c0


	//   ....[7]....
        /*00a0*/ 	.word	0x0000e700


	//   ....[8]....
        /*00a4*/ 	.word	0x0000e7a0


	//   ....[9]....
        /*00a8*/ 	.word	0x0000e7f0


	//   ....[10]....
        /*00ac*/ 	.word	0x0000e820


	//   ....[11]....
        /*00b0*/ 	.word	0x0000e8f0


	//   ....[12]....
        /*00b4*/ 	.word	0x0000e930


	//   ....[13]....
        /*00b8*/ 	.word	0x0000eac0


	//   ....[14]....
        /*00bc*/ 	.word	0x0000ec20


	//   ....[15]....
        /*00c0*/ 	.word	0x0000ec60


	//   ....[16]....
        /*00c4*/ 	.word	0x0000ed00


	//   ....[17]....
        /*00c8*/ 	.word	0x0000ee80


	//   ....[18]....
        /*00cc*/ 	.word	0x0000f000


	//   ....[19]....
        /*00d0*/ 	.word	0x0000f160


	//   ....[20]....
        /*00d4*/ 	.word	0x0000f2a0


	//   ....[21]....
        /*00d8*/ 	.word	0x0000f2e0


	//   ....[22]....
        /*00dc*/ 	.word	0x0000f310


	//----- nvinfo : EIATTR_MAX_THREADS
	.align		4
.L_3263:
        /*00e0*/ 	.byte	0x04, 0x05
        /*00e2*/ 	.short	(.L_3265 - .L_3264)
.L_3264:
        /*00e4*/ 	.word	0x00000080
        /*00e8*/ 	.word	0x00000001
        /*00ec*/ 	.word	0x00000001


	//----- nvinfo : EIATTR_CRS_STACK_SIZE
	.align		4
.L_3265:
        /*00f0*/ 	.byte	0x04, 0x1e
        /*00f2*/ 	.short	(.L_3267 - .L_3266)
.L_3266:
        /*00f4*/ 	.word	0x00000000
.L_3267:


//--------------------- .nv.info._ZN2at6native27unrolled_elementwise_kernelINS0_13BinaryFunctorIsssZZZNS0_18lshift_kernel_cudaERNS_18TensorIteratorBaseEENKUlvE_clEvENKUlvE3_clEvEUlssE_EESt5arrayIPcLm3EELi4E23TrivialOffsetCalculatorILi2EjESC_ILi1EjENS0_6memory12LoadWithCastILi2EEENSF_13StoreWithCastILi1EEEEEviT_T0_T2_T3_T4_T5_ --------------------------
	.section	.nv.info._ZN2at6native27unrolled_elementwise_kernelINS0_13BinaryFunctorIsssZZZNS0_18lshift_kernel_cudaERNS_18TensorIteratorBaseEENKUlvE_clEvENKUlvE3_clEvEUlssE_EESt5arrayIPcLm3EELi4E23TrivialOffsetCalculatorILi2EjESC_ILi1EjENS0_6memory12LoadWithCastILi2EEENSF_13StoreWithCastILi1EEEEEviT_T0_T2_T3_T4_T5_,"",@"SHT_CUDA_INFO"
	.sectionflags	@""
	.align	4


	//----- nvinfo : EIATTR_CUDA_API_VERSION
	.align		4
        /*0000*/ 	.byte	0x04, 0x37
        /*0002*/ 	.short	(.L_3269 - .L_3268)
.L_3268:
        /*0004*/ 	.word	0x00000082


	//----- nvinfo : EIATTR_SW2861232_WAR
	.align		4
.L_3269:
        /*0008*/ 	.byte	0x01, 0x35
	.zero		2


	//----- nvinfo : EIATTR_PARAM_CBANK
	.align		4
        /*000c*/ 	.byte	0x04, 0x0a
        /*000e*/ 	.short	(.L_3271 - .L_3270)
	.align		4
.L_3270:
        /*0010*/ 	.word	index@(.nv.constant0._ZN2at6native27unrolled_elementwise_kernelINS0_13BinaryFunctorIsssZZZNS0_18lshift_kernel_cudaERNS_18TensorIteratorBaseEENKUlvE_clEvENKUlvE3_clEvEUlssE_EESt5arrayIPcLm3EELi4E23TrivialOffsetCalculatorILi2EjESC_ILi1EjENS0_6memory12LoadWithCastILi2EEENSF_13StoreWithCastILi1EEEEEviT_T0_T2_T3_T4_T5_)
        /*0014*/ 	.short	0x0160
        /*0016*/ 	.short	0x0038


	//----- nvinfo : EIATTR_CBANK_PARAM_SIZE
	.align		4
.L_3271:
        /*0018*/ 	.byte	0x03, 0x19
        /*001a*/ 	.short	0x0038


	//----- nvinfo : EIATTR_KPARAM_INFO
	.align		4
        /*001c*/ 	.byte	0x04, 0x17
        /*001e*/ 	.short	(.L_3273 - .L_3272)
.L_3272:
        /*0020*/ 	.word	0x00000000
        /*0024*/ 	.short	0x0006
        /*0026*/ 	.short	0x0030
        /*0028*/ 	.byte	0x00, 0xf0, 0x21, 0x00


	//----- nvinfo : EIATTR_KPARAM_INFO
	.align		4
.L_3273:
        /*002c*/ 	.byte	0x04, 0x17
        /*002e*/ 	.short	(.L_3275 - .L_3274)
.L_3274:
        /*0030*/ 	.word	0x00000000
        /*0034*/ 	.short	0x0005
        /*0036*/ 	.short	0x0024
        /*0038*/ 	.byte	0x00, 0xf0, 0x31, 0x00


	//----- nvinfo : EIATTR_KPARAM_INFO
	.align		4
.L_3275:
        /*003c*/ 	.byte	0x04, 0x17
        /*003e*/ 	.short	(.L_3277 - .L_3276)
.L_3276:
        /*0040*/ 	.word	0x00000000
        /*0044*/ 	.short	0x0004
        /*0046*/ 	.short	0x0021
        /*0048*/ 	.byte	0x00, 0xf0, 0x05, 0x00


	//----- nvinfo : EIATTR_KPARAM_INFO
	.align		4
.L_3277:
        /*004c*/ 	.byte	0x04, 0x17
        /*004e*/ 	.short	(.L_3279 - .L_3278)
.L_3278:
        /*0050*/ 	.word	0x00000000
        /*0054*/ 	.short	0x0003
        /*0056*/ 	.short	0x0020
        /*0058*/ 	.byte	0x00, 0xf0, 0x05, 0x00


	//----- nvinfo : EIATTR_KPARAM_INFO
	.align		4
.L_3279:
        /*005c*/ 	.byte	0x04, 0x17
        /*005e*/ 	.short	(.L_3281 - .L_3280)
.L_3280:
        /*0060*/ 	.word	0x00000000
        /*0064*/ 	.short	0x0002
        /*0066*/ 	.short	0x0008
        /*0068*/ 	.byte	0x00, 0xf0, 0x61, 0x00


	//----- nvinfo : EIATTR_KPARAM_INFO
	.align		4
.L_3281:
        /*006c*/ 	.byte	0x04, 0x17
        /*006e*/ 	.short	(.L_3283 - .L_3282)
.L_3282:
        /*0070*/ 	.word	0x00000000
        /*0074*/ 	.short	0x0001
        /*0076*/ 	.short	0x0004
        /*0078*/ 	.byte	0x00, 0xf0, 0x05, 0x00


	//----- nvinfo : EIATTR_KPARAM_INFO
	.align		4
.L_3283:
        /*007c*/ 	.byte	0x04, 0x17
        /*007e*/ 	.short	(.L_3285 - .L_3284)
.L_3284:
        /*0080*/ 	.word	0x00000000
        /*0084*/ 	.short	0x0000
        /*0086*/ 	.short	0x0000
        /*0088*/ 	.byte	0x00, 0xf0, 0x11, 0x00


	//----- nvinfo : EIATTR_MAXREG_COUNT
	.align		4
.L_3285:
        /*008c*/ 	.byte	0x03, 0x1b
        /*008e*/ 	.short	0x00ff


	//----- nvinfo : EIATTR_EXTERNS
	.align		4
        /*0090*/ 	.byte	0x04, 0x0f
        /*0092*/ 	.short	(.L_3287 - .L_3286)


	//   ....[0]....
	.align		4
.L_3286:
        /*0094*/ 	.word	index@(__assertfail)


	//----- nvinfo : EIATTR_MERCURY_ISA_VERSION
	.align		4
.L_3287:
        /*0098*/ 	.byte	0x03, 0x5f
        /*009a*/ 	.short	0x0000


	//----- nvinfo : EIATTR_SYSCALL_OFFSETS
	.align		4
        /*009c*/ 	.byte	0x04, 0x46
        /*009e*/ 	.short	(.L_3289 - .L_3288)


	//   ....[0]....
.L_3288:
        /*00a0*/ 	.word	0x00000f40


	//   ....[1]....
        /*00a4*/ 	.word	0x00001de0


	//   ....[2]....
        /*00a8*/ 	.word	0x00002d00


	//   ....[3]....
        /*00ac*/ 	.word	0x00003ba0


	//   ....[4]....
        /*00b0*/ 	.word	0x00004ad0


	//   ....[5]....
        /*00b4*/ 	.word	0x00005970


	//   ....[6]....
        /*00b8*/ 	.word	0x00006880


	//   ....[7]....
        /*00bc*/ 	.word	0x00007720


	//   ....[8]....
        /*00c0*/ 	.word	0x00008950


	//   ....[9]....
        /*00c4*/ 	.word	0x000098c0


	//   ....[10]....
        /*00c8*/ 	.word	0x0000a7f0


	//   ....[11]....
        /*00cc*/ 	.word	0x0000b720


	//----- nvinfo : EIATTR_EXIT_INSTR_OFFSETS
	.align		4
.L_3289:
        /*00d0*/ 	.byte	0x04, 0x1c
        /*00d2*/ 	.short	(.L_3291 - .L_3290)


	//   ....[0]....
.L_3290:
        /*00d4*/ 	.word	0x0000a8a0


	//   ....[1]....
        /*00d8*/ 	.word	0x0000a9b0


	//   ....[2]....
        /*00dc*/ 	.word	0x0000a9d0


	//   ....[3]....
        /*00e0*/ 	.word	0x0000aa70


	//   ....[4]....
        /*00e4*/ 	.word	0x0000aaa0


	//   ....[5]....
        /*00e8*/ 	.word	0x0000aac0


	//   ....[6]....
        /*00ec*/ 	.word	0x0000ab50


	//   ....[7]....
        /*00f0*/ 	.word	0x0000ab90


	//   ....[8]....
        /*00f4*/ 	.word	0x0000ac30


	//   ....[9]....
        /*00f8*/ 	.word	0x0000ac80


	//   ....[10]....
        /*00fc*/ 	.word	0x0000acb0


	//   ....[11]....
        /*0100*/ 	.word	0x0000ad80


	//   ....[12]....
        /*0104*/ 	.word	0x0000adc0


	//   ....[13]....
        /*0108*/ 	.word	0x0000af50


	//   ....[14]....
        /*010c*/ 	.word	0x0000b0b0


	//   ....[15]....
        /*0110*/ 	.word	0x0000b0f0


	//   ....[16]....
        /*0114*/ 	.word	0x0000b190


	//   ....[17]....
        /*0118*/ 	.word	0x0000b310


	//   ....[18]....
        /*011c*/ 	.word	0x0000b490


	//   ....[19]....
        /*0120*/ 	.word	0x0000b5f0


	//   ....[20]....
        /*0124*/ 	.word	0x0000b730


	//   ....[21]....
        /*0128*/ 	.word	0x0000b770


	//   ....[22]....
        /*012c*/ 	.word	0x0000b7a0


	//----- nvinfo : EIATTR_MAX_THREADS
	.align		4
.L_3291:
        /*0130*/ 	.byte	0x04, 0x05
        /*0132*/ 	.short	(.L_3293 - .L_3292)
.L_3292:
        /*0134*/ 	.word	0x00000080
        /*0138*/ 	.word	0x00000001
        /*013c*/ 	.word	0x00000001


	//----- nvinfo : EIATTR_CRS_STACK_SIZE
	.align		4
.L_3293:
        /*0140*/ 	.byte	0x04, 0x1e
        /*0142*/ 	.short	(.L_3295 - .L_3294)
.L_3294:
        /*0144*/ 	.word	0x00000000
.L_3295:


//--------------------- .nv.info._ZN2at6native18elementwise_kernelILi128ELi4EZNS0_22gpu_kernel_impl_nocastINS0_13BinaryFunctorIsssZZZNS0_18lshift_kernel_cudaERNS_18TensorIteratorBaseEENKUlvE_clEvENKUlvE3_clEvEUlssE_EEEEvS5_RKT_EUliE_EEviT1_ --------------------------
	.section	.nv.info._ZN2at6native18elementwise_kernelILi128ELi4EZNS0_22gpu_kernel_impl_nocastINS0_13BinaryFunctorIsssZZZNS0_18lshift_kernel_cudaERNS_18TensorIteratorBaseEENKUlvE_clEvENKUlvE3_clEvEUlssE_EEEEvS5_RKT_EUliE_EEviT1_,"",@"SHT_CUDA_INFO"
	.sectionflags	@""
	.align	4


	//----- nvinfo : EIATTR_CUDA_API_VERSION
	.align		4
        /*0000*/ 	.byte	0x04, 0x37
        /*0002*/ 	.short	(.L_3297 - .L_3296)
.L_3296:
        /*0004*/ 	.word	0x00000082


	//----- nvinfo : EIATTR_SW2861232_WAR
	.align		4
.L_3297:
        /*0008*/ 	.byte	0x01, 0x35
	.zero		2


	//----- nvinfo : EIATTR_PARAM_CBANK
	.align		4
        /*000c*/ 	.byte	0x04, 0x0a
        /*000e*/ 	.short	(.L_3299 - .L_3298)
	.align		4
.L_3298:
        /*0010*/ 	.word	index@(.nv.constant0._ZN2at6native18elementwise_kernelILi128ELi4EZNS0_22gpu_kernel_impl_nocastINS0_13BinaryFunctorIsssZZZNS0_18lshift_kernel_cudaERNS_18TensorIteratorBaseEENKUlvE_clEvENKUlvE3_clEvEUlssE_EEEEvS5_RKT_EUliE_EEviT1_)
        /*0014*/ 	.short	0x0160
        /*0016*/ 	.short	0x0290


	//----- nvinfo : EIATTR_CBANK_PARAM_SIZE
	.align		4
.L_3299:
        /*0018*/ 	.byte	0x03, 0x19
        /*001a*/ 	.short	0x0290


	//----- nvinfo : EIATTR_KPARAM_INFO
	.align		4
        /*001c*/ 	.byte	0x04, 0x17
        /*001e*/ 	.short	(.L_3301 - .L_3300)
.L_3300:
        /*0020*/ 	.word	0x00000000
        /*0024*/ 	.short	0x0001
        /*0026*/ 	.short	0x0008
        /*0028*/ 	.byte	0x00, 0xf0, 0x21, 0x0a


	//----- nvinfo : EIATTR_KPARAM_INFO
	.align		4
.L_3301:
        /*002c*/ 	.byte	0x04, 0x17
        /*002e*/ 	.short	(.L_3303 - .L_3302)
.L_3302:
        /*0030*/ 	.word	0x00000000
        /*0034*/ 	.short	0x0000
        /*0036*/ 	.short	0x0000
        /*0038*/ 	.byte	0x00, 0xf0, 0x11, 0x00


	//----- nvinfo : EIATTR_MAXREG_COUNT
	.align		4
.L_3303:
        /*003c*/ 	.byte	0x03, 0x1b
        /*003e*/ 	.short	0x0080


	//----- nvinfo : EIATTR_MERCURY_ISA_VERSION
	.align		4
        /*0040*/ 	.byte	0x03, 0x5f
        /*0042*/ 	.short	0x0000


	//----- nvinfo : EIATTR_EXIT_INSTR_OFFSETS
	.align		4
        /*0044*/ 	.byte	0x04, 0x1c
        /*0046*/ 	.short	(.L_3305 - .L_3304)


	//   ....[0]....
.L_3304:
        /*0048*/ 	.word	0x000032e0


	//   ....[1]....
        /*004c*/ 	.word	0x00004380


	//----- nvinfo : EIATTR_MAX_THREADS
	.align		4
.L_3305:
        /*0050*/ 	.byte	0x04, 0x05
        /*0052*/ 	.short	(.L_3307 - .L_3306)
.L_3306:
        /*0054*/ 	.word	0x00000080
        /*0058*/ 	.word	0x00000001
        /*005c*/ 	.word	0x00000001


	//----- nvinfo : EIATTR_CRS_STACK_SIZE
	.align		4
.L_3307:
        /*0060*/ 	.byte	0x04, 0x1e
        /*0062*/ 	.short	(.L_3309 - .L_3308)
.L_3308:
        /*0064*/ 	.word	0x00000000
.L_3309:


//--------------------- .nv.info._ZN2at6native27unrolled_elementwise_kernelINS0_13BinaryFunctorIsssZZZNS0_18lshift_kernel_cudaERNS_18TensorIteratorBaseEENKUlvE_clEvENKUlvE3_clEvEUlssE_EESt5arrayIPcLm3EELi4E23TrivialOffsetCalculatorILi2EjESC_ILi1EjENS0_6memory15LoadWithoutCastENSF_16StoreWithoutCastEEEviT_T0_T2_T3_T4_T5_ --------------------------
	.section	.nv.info._ZN2at6native27unrolled_elementwise_kernelINS0_13BinaryFunctorIsssZZZNS0_18lshift_kernel_cudaERNS_18TensorIteratorBaseEENKUlvE_clEvENKUlvE3_clEvEUlssE_EESt5arrayIPcLm3EELi4E23TrivialOffsetCalculatorILi2EjESC_ILi1EjENS0_6memory15LoadWithoutCastENSF_16StoreWithoutCastEEEviT_T0_T2_T3_T4_T5_,"",@"SHT_CUDA_INFO"
	.sectionflags	@""
	.align	4


	//----- nvinfo : EIATTR_CUDA_API_VERSION
	.align		4
        /*0000*/ 	.byte	0x04, 0x37
        /*0002*/ 	.short	(.L_3311 - .L_3310)
.L_3310:
        /*0004*/ 	.word	0x00000082


	//----- nvinfo : EIATTR_SW2861232_WAR
	.align		4
.L_3311:
        /*0008*/ 	.byte	0x01, 0x35
	.zero		2


	//----- nvinfo : EIATTR_PARAM_CBANK
	.align		4
        /*000c*/ 	.byte	0x04, 0x0a
        /*000e*/ 	.short	(.L_3313 - .L_3312)
	.align		4
.L_3312:
        /*0010*/ 	.word	index@(.nv.constant0._ZN2at6native27unrolled_elementwise_kernelINS0_13BinaryFunctorIsssZZZNS0_18lshift_kernel_cudaERNS_18TensorIteratorBaseEENKUlvE_clEvENKUlvE3_clEvEUlssE_EESt5arrayIPcLm3EELi4E23TrivialOffsetCalculatorILi2EjESC_ILi1EjENS0_6memory15LoadWithoutCastENSF_16StoreWithoutCastEEEviT_T0_T2_T3_T4_T5_)
        /*0014*/ 	.short	0x0160
        /*0016*/ 	.short	0x0024


	//----- nvinfo : EIATTR_CBANK_PARAM_SIZE
	.align		4
.L_3313:
        /*0018*/ 	.byte	0x03, 0x19
        /*001a*/ 	.short	0x0024


	//----- nvinfo : EIATTR_KPARAM_INFO
	.align		4
        /*001c*/ 	.byte	0x04, 0x17
        /*001e*/ 	.short	(.L_3315 - .L_3314)
.L_3314:
        /*0020*/ 	.word	0x00000000
        /*0024*/ 	.short	0x0006
        /*0026*/ 	.short	0x0023
        /*0028*/ 	.byte	0x00, 0xf0, 0x05, 0x00


	//----- nvinfo : EIATTR_KPARAM_INFO
	.align		4
.L_3315:
        /*002c*/ 	.byte	0x04, 0x17
        /*002e*/ 	.short	(.L_3317 - .L_3316)
.L_3316:
        /*0030*/ 	.word	0x00000000
        /*0034*/ 	.short	0x0005
        /*0036*/ 	.short	0x0022
        /*0038*/ 	.byte	0x00, 0xf0, 0x05, 0x00


	//----- nvinfo : EIATTR_KPARAM_INFO
	.align		4
.L_3317:
        /*003c*/ 	.byte	0x04, 0x17
        /*003e*/ 	.short	(.L_3319 - .L_3318)
.L_3318:
        /*0040*/ 	.word	0x00000000
        /*0044*/ 	.short	0x0004
        /*0046*/ 	.short	0x0021
        /*0048*/ 	.byte	0x00, 0xf0, 0x05, 0x00


	//----- nvinfo : EIATTR_KPARAM_INFO
	.align		4
.L_3319:
        /*004c*/ 	.byte	0x04, 0x17
        /*004e*/ 	.short	(.L_3321 - .L_3320)
.L_3320:
        /*0050*/ 	.word	0x00000000
        /*0054*/ 	.short	0x0003
        /*0056*/ 	.short	0x0020
        /*0058*/ 	.byte	0x00, 0xf0, 0x05, 0x00


	//----- nvinfo : EIATTR_KPARAM_INFO
	.align		4
.L_3321:
        /*005c*/ 	.byte	0x04, 0x17
        /*005e*/ 	.short	(.L_3323 - .L_3322)
.L_3322:
        /*0060*/ 	.word	0x00000000
        /*0064*/ 	.short	0x0002
        /*0066*/ 	.short	0x0008
        /*0068*/ 	.byte	0x00, 0xf0, 0x61, 0x00


	//----- nvinfo : EIATTR_KPARAM_INFO
	.align		4
.L_3323:
        /*006c*/ 	.byte	0x04, 0x17
        /*006e*/ 	.short	(.L_3325 - .L_3324)
.L_3324:
        /*0070*/ 	.word	0x00000000
        /*0074*/ 	.short	0x0001
        /*0076*/ 	.short	0x0004
        /*0078*/ 	.byte	0x00, 0xf0, 0x05, 0x00


	//----- nvinfo : EIATTR_KPARAM_INFO
	.align		4
.L_3325:
        /*007c*/ 	.byte	0x04, 0x17
        /*007e*/ 	.short	(.L_3327 - .L_3326)
.L_3326:
        /*0080*/ 	.word	0x00000000
        /*0084*/ 	.short	0x0000
        /*0086*/ 	.short	0x0000
        /*0088*/ 	.byte	0x00, 0xf0, 0x11, 0x00


	//----- nvinfo : EIATTR_MAXREG_COUNT
	.align		4
.L_3327:
        /*008c*/ 	.byte	0x03, 0x1b
        /*008e*/ 	.short	0x00ff


	//----- nvinfo : EIATTR_MERCURY_ISA_VERSION
	.align		4
        /*0090*/ 	.byte	0x03, 0x5f
        /*0092*/ 	.short	0x0000


	//----- nvinfo : EIATTR_EXIT_INSTR_OFFSETS
	.align		4
        /*0094*/ 	.byte	0x04, 0x1c
        /*0096*/ 	.short	(.L_3329 - .L_3328)


	//   ....[0]....
.L_3328:
        /*0098*/ 	.word	0x00000590


	//   ....[1]....
        /*009c*/ 	.word	0x000005f0


	//----- nvinfo : EIATTR_MAX_THREADS
	.align		4
.L_3329:
        /*00a0*/ 	.byte	0x04, 0x05
        /*00a2*/ 	.short	(.L_3331 - .L_3330)
.L_3330:
        /*00a4*/ 	.word	0x00000080
        /*00a8*/ 	.word	0x00000001
        /*00ac*/ 	.word	0x00000001


	//----- nvinfo : EIATTR_CRS_STACK_SIZE
	.align		4
.L_3331:
        /*00b0*/ 	.byte	0x04, 0x1e
        /*00b2*/ 	.short	(.L_3333 - .L_3332)
.L_3332:
        /*00b4*/ 	.word	0x00000000
.L_3333:


//--------------------- .nv.info._ZN2at6native29vectorized_elementwise_kernelILi2ENS0_13BinaryFunctorIsssZZZNS0_18lshift_kernel_cudaERNS_18TensorIteratorBaseEENKUlvE_clEvENKUlvE3_clEvEUlssE_EESt5arrayIPcLm3EEEEviT0_T1_ --------------------------
	.section	.nv.info._ZN2at6native29vectorized_elementwise_kernelILi2ENS0_13BinaryFunctorIsssZZZNS0_18lshift_kernel_cudaERNS_18TensorIteratorBaseEENKUlvE_clEvENKUlvE3_clEvEUlssE_EESt5arrayIPcLm3EEEEviT0_T1_,"",@"SHT_CUDA_INFO"
	.sectionflags	@""
	.align	4


	//----- nvinfo : EIATTR_CUDA_API_VERSION
	.align		4
        /*0000*/ 	.byte	0x04, 0x37
        /*0002*/ 	.short	(.L_3335 - .L_3334)
.L_3334:
        /*0004*/ 	.word	0x00000082


	//----- nvinfo : EIATTR_SW2861232_WAR
	.align		4
.L_3335:
        /*0008*/ 	.byte	0x01, 0x35
	.zero		2


	//----- nvinfo : EIATTR_PARAM_CBANK
	.align		4
        /*000c*/ 	.byte	0x04, 0x0a
        /*000e*/ 	.short	(.L_3337 - .L_3336)
	.align		4
.L_3336:
        /*0010*/ 	.word	index@(.nv.constant0._ZN2at6native29vectorized_elementwise_kernelILi2ENS0_13BinaryFunctorIsssZZZNS0_18lshift_kernel_cudaERNS_18TensorIteratorBaseEENKUlvE_clEvENKUlvE3_clEvEUlssE_EESt5arrayIPcLm3EEEEviT0_T1_)
        /*0014*/ 	.short	0x0160
        /*0016*/ 	.short	0x0020


	//----- nvinfo : EIATTR_CBANK_PARAM_SIZE
	.align		4
.L_3337:
        /*0018*/ 	.byte	0x03, 0x19
        /*001a*/ 	.short	0x0020


	//----- nvinfo : EIATTR_KPARAM_INFO
	.align		4
        /*001c*/ 	.byte	0x04, 0x17
        /*001e*/ 	.short	(.L_3339 - .L_3338)
.L_3338:
        /*0020*/ 	.word	0x00000000
        /*0024*/ 	.short	0x0002
        /*0026*/ 	.short	0x0008
        /*0028*/ 	.byte	0x00, 0xf0, 0x61, 0x00


	//----- nvinfo : EIATTR_KPARAM_INFO
	.align		4
.L_3339:
        /*002c*/ 	.byte	0x04, 0x17
        /*002e*/ 	.short	(.L_3341 - .L_3340)
.L_3340:
        /*0030*/ 	.word	0x00000000
        /*0034*/ 	.short	0x0001
        /*0036*/ 	.short	0x0004
        /*0038*/ 	.byte	0x00, 0xf0, 0x05, 0x00


	//----- nvinfo : EIATTR_KPARAM_INFO
	.align		4
.L_3341:
        /*003c*/ 	.byte	0x04, 0x17
        /*003e*/ 	.short	(.L_3343 - .L_3342)
.L_3342:
        /*0040*/ 	.word	0x00000000
        /*0044*/ 	.short	0x0000
        /*0046*/ 	.short	0x0000
        /*0048*/ 	.byte	0x00, 0xf0, 0x11, 0x00


	//----- nvinfo : EIATTR_MAXREG_COUNT
	.align		4
.L_3343:
        /*004c*/ 	.byte	0x03, 0x1b
        /*004e*/ 	.short	0x00ff


	//----- nvinfo : EIATTR_MERCURY_ISA_VERSION
	.align		4
        /*0050*/ 	.byte	0x03, 0x5f
        /*0052*/ 	.short	0x0000


	//----- nvinfo : EIATTR_EXIT_INSTR_OFFSETS
	.align		4
        /*0054*/ 	.byte	0x04, 0x1c
        /*0056*/ 	.short	(.L_3345 - .L_3344)


	//   ....[0]....
.L_3344:
        /*0058*/ 	.word	0x00000560


	//   ....[1]....
        /*005c*/ 	.word	0x00001030


	//   ....[2]....
        /*0060*/ 	.word	0x00001080


	//----- nvinfo : EIATTR_MAX_THREADS
	.align		4
.L_3345:
        /*0064*/ 	.byte	0x04, 0x05
        /*0066*/ 	.short	(.L_3347 - .L_3346)
.L_3346:
        /*0068*/ 	.word	0x00000080
        /*006c*/ 	.word	0x00000001
        /*0070*/ 	.word	0x00000001


	//----- nvinfo : EIATTR_CRS_STACK_SIZE
	.align		4
.L_3347:
        /*0074*/ 	.byte	0x04, 0x1e
        /*0076*/ 	.short	(.L_3349 - .L_3348)
.L_3348:
        /*0078*/ 	.word	0x00000000
.L_3349:


//--------------------- .nv.info._ZN2at6native29vectorized_elementwise_kernelILi4ENS0_13BinaryFunctorIsssZZZNS0_18lshift_kernel_cudaERNS_18TensorIteratorBaseEENKUlvE_clEvENKUlvE3_clEvEUlssE_EESt5arrayIPcLm3EEEEviT0_T1_ --------------------------
	.section	.nv.info._ZN2at6native29vectorized_elementwise_kernelILi4ENS0_13BinaryFunctorIsssZZZNS0_18lshift_kernel_cudaERNS_18TensorIteratorBaseEENKUlvE_clEvENKUlvE3_clEvEUlssE_EESt5arrayIPcLm3EEEEviT0_T1_,"",@"SHT_CUDA_INFO"
	.sectionflags	@""
	.align	4


	//----- nvinfo : EIATTR_CUDA_API_VERSION
	.align		4
        /*0000*/ 	.byte	0x04, 0x37
        /*0002*/ 	.short	(.L_3351 - .L_3350)
.L_3350:
        /*0004*/ 	.word	0x00000082


	//----- nvinfo : EIATTR_SW2861232_WAR
	.align		4
.L_3351:
        /*0008*/ 	.byte	0x01, 0x35
	.zero		2


	//----- nvinfo : EIATTR_PARAM_CBANK
	.align		4
        /*000c*/ 	.byte	0x04, 0x0a
        /*000e*/ 	.short	(.L_3353 - .L_3352)
	.align		4
.L_3352:
        /*0010*/ 	.word	index@(.nv.constant0._ZN2at6native29vectorized_elementwise_kernelILi4ENS0_13BinaryFunctorIsssZZZNS0_18lshift_kernel_cudaERNS_18TensorIteratorBaseEENKUlvE_clEvENKUlvE3_clEvEUlssE_EESt5arrayIPcLm3EEEEviT0_T1_)
        /*0014*/ 	.short	0x0160
        /*0016*/ 	.short	0x0020


	//----- nvinfo : EIATTR_CBANK_PARAM_SIZE
	.align		4
.L_3353:
        /*0018*/ 	.byte	0x03, 0x19
        /*001a*/ 	.short	0x0020


	//----- nvinfo : EIATTR_KPARAM_INFO
	.align		4
        /*001c*/ 	.byte	0x04, 0x17
        /*001e*/ 	.short	(.L_3355 - .L_3354)
.L_3354:
        /*0020*/ 	.word	0x00000000
        /*0024*/ 	.short	0x0002
        /*0026*/ 	.short	0x0008
        /*0028*/ 	.byte	0x00, 0xf0, 0x61, 0x00


	//----- nvinfo : EIATTR_KPARAM_INFO
	.align		4
.L_3355:
        /*002c*/ 	.byte	0x04, 0x17
        /*002e*/ 	.short	(.L_3357 - .L_3356)
.L_3356:
        /*0030*/ 	.word	0x00000000
        /*0034*/ 	.short	0x0001
        /*0036*/ 	.short	0x0004
        /*0038*/ 	.byte	0x00, 0xf0, 0x05, 0x00


	//----- nvinfo : EIATTR_KPARAM_INFO
	.align		4
.L_3357:
        /*003c*/ 	.byte	0x04, 0x17
        /*003e*/ 	.short	(.L_3359 - .L_3358)
.L_3358:
        /*0040*/ 	.word	0x00000000
        /*0044*/ 	.short	0x0000
        /*0046*/ 	.short	0x0000
        /*0048*/ 	.byte	0x00, 0xf0, 0x11, 0x00


	//----- nvinfo : EIATTR_MAXREG_COUNT
	.align		4
.L_3359:
        /*004c*/ 	.byte	0x03, 0x1b
        /*004e*/ 	.short	0x00ff


	//----- nvinfo : EIATTR_MERCURY_ISA_VERSION
	.align		4
        /*0050*/ 	.byte	0x03, 0x5f
        /*0052*/ 	.short	0x0000


	//----- nvinfo : EIATTR_EXIT_INSTR_OFFSETS
	.align		4
        /*0054*/ 	.byte	0x04, 0x1c
        /*0056*/ 	.short	(.L_3361 - .L_3360)


	//   ....[0]....
.L_3360:
        /*0058*/ 	.word	0x00000520


	//   ....[1]....
        /*005c*/ 	.word	0x00000ff0


	//   ....[2]....
        /*0060*/ 	.word	0x00001040


	//----- nvinfo : EIATTR_MAX_THREADS
	.align		4
.L_3361:
        /*0064*/ 	.byte	0x04, 0x05
        /*0066*/ 	.short	(.L_3363 - .L_3362)
.L_3362:
        /*0068*/ 	.word	0x00000080
        /*006c*/ 	.word	0x00000001
        /*0070*/ 	.word	0x00000001


	//----- nvinfo : EIATTR_CRS_STACK_SIZE
	.align		4
.L_3363:
        /*0074*/ 	.byte	0x04, 0x1e
        /*0076*/ 	.short	(.L_3365 - .L_3364)
.L_3364:
        /*0078*/ 	.word	0x00000000
.L_3365:


//--------------------- .nv.info._ZN2at6native29vectorized_elementwise_kernelILi8ENS0_13BinaryFunctorIsssZZZNS0_18lshift_kernel_cudaERNS_18TensorIteratorBaseEENKUlvE_clEvENKUlvE3_clEvEUlssE_EESt5arrayIPcLm3EEEEviT0_T1_ --------------------------
	.section	.nv.info._ZN2at6native29vectorized_elementwise_kernelILi8ENS0_13BinaryFunctorIsssZZZNS0_18lshift_kernel_cudaERNS_18TensorIteratorBaseEENKUlvE_clEvENKUlvE3_clEvEUlssE_EESt5arrayIPcLm3EEEEviT0_T1_,"",@"SHT_CUDA_INFO"
	.sectionflags	@""
	.align	4


	//----- nvinfo : EIATTR_CUDA_API_VERSION
	.align		4
        /*0000*/ 	.byte	0x04, 0x37
        /*0002*/ 	.short	(.L_3367 - .L_3366)
.L_3366:
        /*0004*/ 	.word	0x00000082


	//----- nvinfo : EIATTR_SW2861232_WAR
	.align		4
.L_3367:
        /*0008*/ 	.byte	0x01, 0x35
	.zero		2


	//----- nvinfo : EIATTR_PARAM_CBANK
	.align		4
        /*000c*/ 	.byte	0x04, 0x0a
        /*000e*/ 	.short	(.L_3369 - .L_3368)
	.align		4
.L_3368:
        /*0010*/ 	.word	index@(.nv.constant0._ZN2at6native29vectorized_elementwise_kernelILi8ENS0_13BinaryFunctorIsssZZZNS0_18lshift_kernel_cudaERNS_18TensorIteratorBaseEENKUlvE_clEvENKUlvE3_clEvEUlssE_EESt5arrayIPcLm3EEEEviT0_T1_)
        /*0014*/ 	.short	0x0160
        /*0016*/ 	.short	0x0020


	//----- nvinfo : EIATTR_CBANK_PARAM_SIZE
	.align		4
.L_3369:
        /*0018*/ 	.byte	0x03, 0x19
        /*001a*/ 	.short	0x0020


	//----- nvinfo : EIATTR_KPARAM_INFO
	.align		4
        /*001c*/ 	.byte	0x04, 0x17
        /*001e*/ 	.short	(.L_3371 - .L_3370)
.L_3370:
        /*0020*/ 	.word	0x00000000
        /*0024*/ 	.short	0x0002
        /*0026*/ 	.short	0x0008
        /*0028*/ 	.byte	0x00, 0xf0, 0x61, 0x00


	//----- nvinfo : EIATTR_KPARAM_INFO
	.align		4
.L_3371:
        /*002c*/ 	.byte	0x04, 0x17
        /*002e*/ 	.short	(.L_3373 - .L_3372)
.L_3372:
        /*0030*/ 	.word	0x00000000
        /*0034*/ 	.short	0x0001
        /*0036*/ 	.short	0x0004
        /*0038*/ 	.byte	0x00, 0xf0, 0x05, 0x00


	//----- nvinfo : EIATTR_KPARAM_INFO
	.align		4
.L_3373:
        /*003c*/ 	.byte	0x04, 0x17
        /*003e*/ 	.short	(.L_3375 - .L_3374)
.L_3374:
        /*0040*/ 	.word	0x00000000
        /*0044*/ 	.short	0x0000
        /*0046*/ 	.short	0x0000
        /*0048*/ 	.byte	0x00, 0xf0, 0x11, 0x00


	//----- nvinfo : EIATTR_MAXREG_COUNT
	.align		4
.L_3375:
        /*004c*/ 	.byte	0x03, 0x1b
        /*004e*/ 	.short	0x00ff


	//----- nvinfo : EIATTR_MERCURY_ISA_VERSION
	.align		4
        /*0050*/ 	.byte	0x03, 0x5f
        /*0052*/ 	.short	0x0000


	//----- nvinfo : EIATTR_EXIT_INSTR_OFFSETS
	.align		4
        /*0054*/ 	.byte	0x04, 0x1c
        /*0056*/ 	.short	(.L_3377 - .L_3376)


	//   ....[0]....
.L_3376:
        /*0058*/ 	.word	0x00000010


	//----- nvinfo : EIATTR_MAX_THREADS
	.align		4
.L_3377:
        /*005c*/ 	.byte	0x04, 0x05
        /*005e*/ 	.short	(.L_3379 - .L_3378)
.L_3378:
        /*0060*/ 	.word	0x00000080
        /*0064*/ 	.word	0x00000001
        /*0068*/ 	.word	0x00000001
.L_3379:


//--------------------- .nv.info._ZN2at6native18elementwise_kernelILi128ELi4EZNS0_15gpu_kernel_implINS0_13BUnaryFunctorIsssZZZNS0_18lshift_kernel_cudaERNS_18TensorIteratorBaseEENKUlvE_clEvENKUlvE3_clEvEUlssE_EEEEvS5_RKT_EUliE_EEviT1_ --------------------------
	.section	.nv.info._ZN2at6native18elementwise_kernelILi128ELi4EZNS0_15gpu_kernel_implINS0_13BUnaryFunctorIsssZZZNS0_18lshift_kernel_cudaERNS_18TensorIteratorBaseEENKUlvE_clEvENKUlvE3_clEvEUlssE_EEEEvS5_RKT_EUliE_EEviT1_,"",@"SHT_CUDA_INFO"
	.sectionflags	@""
	.align	4


	//----- nvinfo : EIATTR_CUDA_API_VERSION
	.align		4
        /*0000*/ 	.byte	0x04, 0x37
        /*0002*/ 	.short	(.L_3381 - .L_3380)
.L_3380:
        /*0004*/ 	.word	0x00000082


	//----- nvinfo : EIATTR_SW2861232_WAR
	.align		4
.L_3381:
        /*0008*/ 	.byte	0x01, 0x35
	.zero		2


	//----- nvinfo : EIATTR_PARAM_CBANK
	.align		4
        /*000c*/ 	.byte	0x04, 0x0a
        /*000e*/ 	.short	(.L_3383 - .L_3382)
	.align		4
.L_3382:
        /*0010*/ 	.word	index@(.nv.constant0._ZN2at6native18elementwise_kernelILi128ELi4EZNS0_15gpu_kernel_implINS0_13BUnaryFunctorIsssZZZNS0_18lshift_kernel_cudaERNS_18TensorIteratorBaseEENKUlvE_clEvENKUlvE3_clEvEUlssE_EEEEvS5_RKT_EUliE_EEviT1_)
        /*0014*/ 	.short	0x0160
        /*0016*/ 	.short	0x0220


	//----- nvinfo : EIATTR_CBANK_PARAM_SIZE
	.align		4
.L_3383:
        /*0018*/ 	.byte	0x03, 0x19
        /*001a*/ 	.short	0x0220


	//----- nvinfo : EIATTR_KPARAM_INFO
	.align		4
        /*001c*/ 	.byte	0x04, 0x17
        /*001e*/ 	.short	(.L_3385 - .L_3384)
.L_3384:
        /*0020*/ 	.word	0x00000000
        /*0024*/ 	.short	0x0001
        /*0026*/ 	.short	0x0008
        /*0028*/ 	.byte	0x00, 0xf0, 0x61, 0x08


	//----- nvinfo : EIATTR_KPARAM_INFO
	.align		4
.L_3385:
        /*002c*/ 	.byte	0x04, 0x17
        /*002e*/ 	.short	(.L_3387 - .L_3386)
.L_3386:
        /*0030*/ 	.word	0x00000000
        /*0034*/ 	.short	0x0000
        /*0036*/ 	.short	0x0000
        /*0038*/ 	.byte	0x00, 0xf0, 0x11, 0x00


	//----- nvinfo : EIATTR_MAXREG_COUNT
	.align		4
.L_3387:
        /*003c*/ 	.byte	0x03, 0x1b
        /*003e*/ 	.short	0x0080


	//----- nvinfo : EIATTR_EXTERNS
	.align		4
        /*0040*/ 	.byte	0x04, 0x0f
        /*0042*/ 	.short	(.L_3389 - .L_3388)


	//   ....[0]....
	.align		4
.L_3388:
        /*0044*/ 	.word	index@(__assertfail)


	//----- nvinfo : EIATTR_MERCURY_ISA_VERSION
	.align		4
.L_3389:
        /*0048*/ 	.byte	0x03, 0x5f
        /*004a*/ 	.short	0x0000


	//----- nvinfo : EIATTR_SYSCALL_OFFSETS
	.align		4
        /*004c*/ 	.byte	0x04, 0x46
        /*004e*/ 	.short	(.L_3391 - .L_3390)


	//   ....[0]....
.L_3390:
        /*0050*/ 	.word	0x00001d20


	//   ....[1]....
        /*0054*/ 	.word	0x00002c20


	//   ....[2]....
        /*0058*/ 	.word	0x00004990


	//   ....[3]....
        /*005c*/ 	.word	0x00005890


	//   ....[4]....
        /*0060*/ 	.word	0x000075d0


	//   ....[5]....
        /*0064*/ 	.word	0x000084d0


	//   ....[6]....
        /*0068*/ 	.word	0x0000a220


	//   ....[7]....
        /*006c*/ 	.word	0x0000b120


	//----- nvinfo : EIATTR_EXIT_INSTR_OFFSETS
	.align		4
.L_3391:
        /*0070*/ 	.byte	0x04, 0x1c
        /*0072*/ 	.short	(.L_3393 - .L_3392)


	//   ....[0]....
.L_3392:
        /*0074*/ 	.word	0x00008580


	//   ....[1]....
        /*0078*/ 	.word	0x0000a3b0


	//   ....[2]....
        /*007c*/ 	.word	0x0000a3d0


	//   ....[3]....
        /*0080*/ 	.word	0x0000a470


	//   ....[4]....
        /*0084*/ 	.word	0x0000a4a0


	//   ....[5]....
        /*0088*/ 	.word	0x0000a4c0


	//   ....[6]....
        /*008c*/ 	.word	0x0000a550


	//   ....[7]....
        /*0090*/ 	.word	0x0000a590


	//   ....[8]....
        /*0094*/ 	.word	0x0000a630


	//   ....[9]....
        /*0098*/ 	.word	0x0000a680


	//   ....[10]....
        /*009c*/ 	.word	0x0000a6b0


	//   ....[11]....
        /*00a0*/ 	.word	0x0000a780


	//   ....[12]....
        /*00a4*/ 	.word	0x0000a7c0


	//   ....[13]....
        /*00a8*/ 	.word	0x0000a950


	//   ....[14]....
        /*00ac*/ 	.word	0x0000aab0


	//   ....[15]....
        /*00b0*/ 	.word	0x0000aaf0


	//   ....[16]....
        /*00b4*/ 	.word	0x0000ab90


	//   ....[17]....
        /*00b8*/ 	.word	0x0000ad10


	//   ....[18]....
        /*00bc*/ 	.word	0x0000ae90


	//   ....[19]....
        /*00c0*/ 	.word	0x0000aff0


	//   ....[20]....
        /*00c4*/ 	.word	0x0000b130


	//   ....[21]....
        /*00c8*/ 	.word	0x0000b170


	//   ....[22]....
        /*00cc*/ 	.word	0x0000b1a0


	//----- nvinfo : EIATTR_MAX_THREADS
	.align		4
.L_3393:
        /*00d0*/ 	.byte	0x04, 0x05
        /*00d2*/ 	.short	(.L_3395 - .L_3394)
.L_3394:
        /*00d4*/ 	.word	0x00000080
        /*00d8*/ 	.word	0x00000001
        /*00dc*/ 	.word	0x00000001


	//----- nvinfo : EIATTR_CRS_STACK_SIZE
	.align		4
.L_3395:
        /*00e0*/ 	.byte	0x04, 0x1e
        /*00e2*/ 	.short	(.L_3397 - .L_3396)
.L_3396:
        /*00e4*/ 	.word	0x00000000
.L_3397:


//--------------------- .nv.info._ZN2at6native27unrolled_elementwise_kernelINS0_13BUnaryFunctorIsssZZZNS0_18lshift_kernel_cudaERNS_18TensorIteratorBaseEENKUlvE_clEvENKUlvE3_clEvEUlssE_EESt5arrayIPcLm2EELi4E23TrivialOffsetCalculatorILi1EjESD_NS0_6memory12LoadWithCastILi1EEENSE_13StoreWithCastILi1EEEEEviT_T0_T2_T3_T4_T5_ --------------------------
	.section	.nv.info._ZN2at6native27unrolled_elementwise_kernelINS0_13BUnaryFunctorIsssZZZNS0_18lshift_kernel_cudaERNS_18TensorIteratorBaseEENKUlvE_clEvENKUlvE3_clEvEUlssE_EESt5arrayIPcLm2EELi4E23TrivialOffsetCalculatorILi1EjESD_NS0_6memory12LoadWithCastILi1EEENSE_13StoreWithCastILi1EEEEEviT_T0_T2_T3_T4_T5_,"",@"SHT_CUDA_INFO"
	.sectionflags	@""
	.align	4


	//----- nvinfo : EIATTR_CUDA_API_VERSION
	.align		4
        /*0000*/ 	.byte	0x04, 0x37
        /*0002*/ 	.short	(.L_3399 - .L_3398)
.L_3398:
        /*0004*/ 	.word	0x00000082


	//----- nvinfo : EIATTR_SW2861232_WAR
	.align		4
.L_3399:
        /*0008*/ 	.byte	0x01, 0x35
	.zero		2


	//----- nvinfo : EIATTR_PARAM_CBANK
	.align		4
        /*000c*/ 	.byte	0x04, 0x0a
        /*000e*/ 	.short	(.L_3401 - .L_3400)
	.align		4
.L_3400:
        /*0010*/ 	.word	index@(.nv.constant0._ZN2at6native27unrolled_elementwise_kernelINS0_13BUnaryFunctorIsssZZZNS0_18lshift_kernel_cudaERNS_18TensorIteratorBaseEENKUlvE_clEvENKUlvE3_clEvEUlssE_EESt5arrayIPcLm2EELi4E23TrivialOffsetCalculatorILi1EjESD_NS0_6memory12LoadWithCastILi1EEENSE_13StoreWithCastILi1EEEEEviT_T0_T2_T3_T4_T5_)
        /*0014*/ 	.short	0x0160
        /*0016*/ 	.short	0x002c


	//----- nvinfo : EIATTR_CBANK_PARAM_SIZE
	.align		4
.L_3401:
        /*0018*/ 	.byte	0x03, 0x19
        /*001a*/ 	.short	0x002c


	//----- nvinfo : EIATTR_KPARAM_INFO
	.align		4
        /*001c*/ 	.byte	0x04, 0x17
        /*001e*/ 	.short	(.L_3403 - .L_3402)
.L_3402:
        /*0020*/ 	.word	0x00000000
        /*0024*/ 	.short	0x0006
        /*0026*/ 	.short	0x0024
        /*0028*/ 	.byte	0x00, 0xf0, 0x21, 0x00


	//----- nvinfo : EIATTR_KPARAM_INFO
	.align		4
.L_3403:
        /*002c*/ 	.byte	0x04, 0x17
        /*002e*/ 	.short	(.L_3405 - .L_3404)
.L_3404:
        /*0030*/ 	.word	0x00000000
        /*0034*/ 	.short	0x0005
        /*0036*/ 	.short	0x001c
        /*0038*/ 	.byte	0x00, 0xf0, 0x21, 0x00


	//----- nvinfo : EIATTR_KPARAM_INFO
	.align		4
.L_3405:
        /*003c*/ 	.byte	0x04, 0x17
        /*003e*/ 	.short	(.L_3407 - .L_3406)
.L_3406:
        /*0040*/ 	.word	0x00000000
        /*0044*/ 	.short	0x0004
        /*0046*/ 	.short	0x0019
        /*0048*/ 	.byte	0x00, 0xf0, 0x05, 0x00


	//----- nvinfo : EIATTR_KPARAM_INFO
	.align		4
.L_3407:
        /*004c*/ 	.byte	0x04, 0x17
        /*004e*/ 	.short	(.L_3409 - .L_3408)
.L_3408:
        /*0050*/ 	.word	0x00000000
        /*0054*/ 	.short	0x0003
        /*0056*/ 	.short	0x0018
        /*0058*/ 	.byte	0x00, 0xf0, 0x05, 0x00


	//----- nvinfo : EIATTR_KPARAM_INFO
	.align		4
.L_3409:
        /*005c*/ 	.byte	0x04, 0x17
        /*005e*/ 	.short	(.L_3411 - .L_3410)
.L_3410:
        /*0060*/ 	.word	0x00000000
        /*0064*/ 	.short	0x0002
        /*0066*/ 	.short	0x0008
        /*0068*/ 	.byte	0x00, 0xf0, 0x41, 0x00


	//----- nvinfo : EIATTR_KPARAM_INFO
	.align		4
.L_3411:
        /*006c*/ 	.byte	0x04, 0x17
        /*006e*/ 	.short	(.L_3413 - .L_3412)
.L_3412:
        /*0070*/ 	.word	0x00000000
        /*0074*/ 	.short	0x0001
        /*0076*/ 	.short	0x0004
        /*0078*/ 	.byte	0x00, 0xf0, 0x11, 0x00


	//----- nvinfo : EIATTR_KPARAM_INFO
	.align		4
.L_3413:
        /*007c*/ 	.byte	0x04, 0x17
        /*007e*/ 	.short	(.L_3415 - .L_3414)
.L_3414:
        /*0080*/ 	.word	0x00000000
        /*0084*/ 	.short	0x0000
        /*0086*/ 	.short	0x0000
        /*0088*/ 	.byte	0x00, 0xf0, 0x11, 0x00


	//----- nvinfo : EIATTR_MAXREG_COUNT
	.align		4
.L_3415:
        /*008c*/ 	.byte	0x03, 0x1b
        /*008e*/ 	.short	0x00ff


	//----- nvinfo : EIATTR_EXTERNS
	.align		4
        /*0090*/ 	.byte	0x04, 0x0f
        /*0092*/ 	.short	(.L_3417 - .L_3416)


	//   ....[0]....
	.align		4
.L_3416:
        /*0094*/ 	.word	index@(__assertfail)


	//----- nvinfo : EIATTR_MERCURY_ISA_VERSION
	.align		4
.L_3417:
        /*0098*/ 	.byte	0x03, 0x5f
        /*009a*/ 	.short	0x0000


	//----- nvinfo : EIATTR_SYSCALL_OFFSETS
	.align		4
        /*009c*/ 	.byte	0x04, 0x46
        /*009e*/ 	.short	(.L_3419 - .L_3418)


	//   ....[0]....
.L_3418:
        /*00a0*/ 	.word	0x00000f20


	//   ....[1]....
        /*00a4*/ 	.word	0x00001e40


	//   ....[2]....
        /*00a8*/ 	.word	0x00002d70


	//   ....[3]....
        /*00ac*/ 	.word	0x00003c70


	//   ....[4]....
        /*00b0*/ 	.word	0x00004d30


	//   ....[5]....
        /*00b4*/ 	.word	0x00005c90


	//   ....[6]....
        /*00b8*/ 	.word	0x00006bc0


	//   ....[7]....
        /*00bc*/ 	.word	0x00007af0


	//----- nvinfo : EIATTR_EXIT_INSTR_OFFSETS
	.align		4
.L_3419:
        /*00c0*/ 	.byte	0x04, 0x1c
        /*00c2*/ 	.short	(.L_3421 - .L_3420)


	//   ....[0]....
.L_3420:
        /*00c4*/ 	.word	0x00006c70


	//   ....[1]....
        /*00c8*/ 	.word	0x00006d80


	//   ....[2]....
        /*00cc*/ 	.word	0x00006da0


	//   ....[3]....
        /*00d0*/ 	.word	0x00006e40


	//   ....[4]....
        /*00d4*/ 	.word	0x00006e70


	//   ....[5]....
        /*00d8*/ 	.word	0x00006e90


	//   ....[6]....
        /*00dc*/ 	.word	0x00006f20


	//   ....[7]....
        /*00e0*/ 	.word	0x00006f60


	//   ....[8]....
        /*00e4*/ 	.word	0x00007000


	//   ....[9]....
        /*00e8*/ 	.word	0x00007050


	//   ....[10]....
        /*00ec*/ 	.word	0x00007080


	//   ....[11]....
        /*00f0*/ 	.word	0x00007150


	//   ....[12]....
        /*00f4*/ 	.word	0x00007190


	//   ....[13]....
        /*00f8*/ 	.word	0x00007320


	//   ....[14]....
        /*00fc*/ 	.word	0x00007480


	//   ....[15]....
        /*0100*/ 	.word	0x000074c0


	//   ....[16]....
        /*0104*/ 	.word	0x00007560


	//   ....[17]....
        /*0108*/ 	.word	0x000076e0


	//   ....[18]....
        /*010c*/ 	.word	0x00007860


	//   ....[19]....
        /*0110*/ 	.word	0x000079c0


	//   ....[20]....
        /*0114*/ 	.word	0x00007b00


	//   ....[21]....
        /*0118*/ 	.word	0x00007b40


	//   ....[22]....
        /*011c*/ 	.word	0x00007b70


	//----- nvinfo : EIATTR_MAX_THREADS
	.align		4
.L_3421:
        /*0120*/ 	.byte	0x04, 0x05
        /*0122*/ 	.short	(.L_3423 - .L_3422)
.L_3422:
        /*0124*/ 	.word	0x00000080
        /*0128*/ 	.word	0x00000001
        /*012c*/ 	.word	0x00000001


	//----- nvinfo : EIATTR_CRS_STACK_SIZE
	.align		4
.L_3423:
        /*0130*/ 	.byte	0x04, 0x1e
        /*0132*/ 	.short	(.L_3425 - .L_3424)
.L_3424:
        /*0134*/ 	.word	0x00000000
.L_3425:


//--------------------- .nv.info._ZN2at6native18elementwise_kernelILi128ELi4EZNS0_22gpu_kernel_impl_nocastINS0_13BUnaryFunctorIsssZZZNS0_18lshift_kernel_cudaERNS_18TensorIteratorBaseEENKUlvE_clEvENKUlvE3_clEvEUlssE_EEEEvS5_RKT_EUliE_EEviT1_ --------------------------
	.section	.nv.info._ZN2at6native18elementwise_kernelILi128ELi4EZNS0_22gpu_kernel_impl_nocastINS0_13BUnaryFunctorIsssZZZNS0_18lshift_kernel_cudaERNS_18TensorIteratorBaseEENKUlvE_clEvENKUlvE3_clEvEUlssE_EEEEvS5_RKT_EUliE_EEviT1_,"",@"SHT_CUDA_INFO"
	.sectionflags	@""
	.align	4


	//----- nvinfo : EIATTR_CUDA_API_VERSION
	.align		4
        /*0000*/ 	.byte	0x04, 0x37
        /*0002*/ 	.short	(.L_3427 - .L_3426)
.L_3426:
        /*0004*/ 	.word	0x00000082


	//----- nvinfo : EIATTR_SW2861232_WAR
	.align		4
.L_3427:
        /*0008*/ 	.byte	0x01, 0x35
	.zero		2


	//----- nvinfo : EIATTR_PARAM_CBANK
	.align		4
        /*000c*/ 	.byte	0x04, 0x0a
        /*000e*/ 	.short	(.L_3429 - .L_3428)
	.align		4
.L_3428:
        /*0010*/ 	.word	index@(.nv.constant0._ZN2at6native18elementwise_kernelILi128ELi4EZNS0_22gpu_kernel_impl_nocastINS0_13BUnaryFunctorIsssZZZNS0_18lshift_kernel_cudaERNS_18TensorIteratorBaseEENKUlvE_clEvENKUlvE3_clEvEUlssE_EEEEvS5_RKT_EUliE_EEviT1_)
        /*0014*/ 	.short	0x0160
        /*0016*/ 	.short	0x0220


	//----- nvinfo : EIATTR_CBANK_PARAM_SIZE
	.align		4
.L_3429:
        /*0018*/ 	.byte	0x03, 0x19
        /*001a*/ 	.short	0x0220


	//----- nvinfo : EIATTR_KPARAM_INFO
	.align		4
        /*001c*/ 	.byte	0x04, 0x17
        /*001e*/ 	.short	(.L_3431 - .L_3430)
.L_3430:
        /*0020*/ 	.word	0x00000000
        /*0024*/ 	.short	0x0001
        /*0026*/ 	.short	0x0008
        /*0028*/ 	.byte	0x00, 0xf0, 0x61, 0x08


	//----- nvinfo : EIATTR_KPARAM_INFO
	.align		4
.L_3431:
        /*002c*/ 	.byte	0x04, 0x17
        /*002e*/ 	.short	(.L_3433 - .L_3432)
.L_3432:
        /*0030*/ 	.word	0x00000000
        /*0034*/ 	.short	0x0000
        /*0036*/ 	.short	0x0000
        /*0038*/ 	.byte	0x00, 0xf0, 0x11, 0x00


	//----- nvinfo : EIATTR_MAXREG_COUNT
	.align		4
.L_3433:
        /*003c*/ 	.byte	0x03, 0x1b
        /*003e*/ 	.short	0x0080


	//----- nvinfo : EIATTR_MERCURY_ISA_VERSION
	.align		4
        /*0040*/ 	.byte	0x03, 0x5f
        /*0042*/ 	.short	0x0000


	//----- nvinfo : EIATTR_EXIT_INSTR_OFFSETS
	.align		4
        /*0044*/ 	.byte	0x04, 0x1c
        /*0046*/ 	.short	(.L_3435 - .L_3434)


	//   ....[0]....
.L_3434:
        /*0048*/ 	.word	0x00002dd0


	//   ....[1]....
        /*004c*/ 	.word	0x00003cc0


	//----- nvinfo : EIATTR_MAX_THREADS
	.align		4
.L_3435:
        /*0050*/ 	.byte	0x04, 0x05
        /*0052*/ 	.short	(.L_3437 - .L_3436)
.L_3436:
        /*0054*/ 	.word	0x00000080
        /*0058*/ 	.word	0x00000001
        /*005c*/ 	.word	0x00000001


	//----- nvinfo : EIATTR_CRS_STACK_SIZE
	.align		4
.L_3437:
        /*0060*/ 	.byte	0x04, 0x1e
        /*0062*/ 	.short	(.L_3439 - .L_3438)
.L_3438:
        /*0064*/ 	.word	0x00000000
.L_3439:


//--------------------- .nv.info._ZN2at6native27unrolled_elementwise_kernelINS0_13BUnaryFunctorIsssZZZNS0_18lshift_kernel_cudaERNS_18TensorIteratorBaseEENKUlvE_clEvENKUlvE3_clEvEUlssE_EESt5arrayIPcLm2EELi4E23TrivialOffsetCalculatorILi1EjESD_NS0_6memory15LoadWithoutCastENSE_16StoreWithoutCastEEEviT_T0_T2_T3_T4_T5_ --------------------------
	.section	.nv.info._ZN2at6native27unrolled_elementwise_kernelINS0_13BUnaryFunctorIsssZZZNS0_18lshift_kernel_cudaERNS_18TensorIteratorBaseEENKUlvE_clEvENKUlvE3_clEvEUlssE_EESt5arrayIPcLm2EELi4E23TrivialOffsetCalculatorILi1EjESD_NS0_6memory15LoadWithoutCastENSE_16StoreWithoutCastEEEviT_T0_T2_T3_T4_T5_,"",@"SHT_CUDA_INFO"
	.sectionflags	@""
	.align	4


	//----- nvinfo : EIATTR_CUDA_API_VERSION
	.align		4
        /*0000*/ 	.byte	0x04, 0x37
        /*0002*/ 	.short	(.L_3441 - .L_3440)
.L_3440:
        /*0004*/ 	.word	0x00000082


	//----- nvinfo : EIATTR_SW2861232_WAR
	.align		4
.L_3441:
        /*0008*/ 	.byte	0x01, 0x35
	.zero		2


	//----- nvinfo : EIATTR_PARAM_CBANK
	.align		4
        /*000c*/ 	.byte	0x04, 0x0a
        /*000e*/ 	.short	(.L_3443 - .L_3442)
	.align		4
.L_3442:
        /*0010*/ 	.word	index@(.nv.constant0._ZN2at6native27unrolled_elementwise_kernelINS0_13BUnaryFunctorIsssZZZNS0_18lshift_kernel_cudaERNS_18TensorIteratorBaseEENKUlvE_clEvENKUlvE3_clEvEUlssE_EESt5arrayIPcLm2EELi4E23TrivialOffsetCalculatorILi1EjESD_NS0_6memory15LoadWithoutCastENSE_16StoreWithoutCastEEEviT_T0_T2_T3_T4_T5_)
        /*0014*/ 	.short	0x0160
        /*0016*/ 	.short	0x001c


	//----- nvinfo : EIATTR_CBANK_PARAM_SIZE
	.align		4
.L_3443:
        /*0018*/ 	.byte	0x03, 0x19
        /*001a*/ 	.short	0x001c


	//----- nvinfo : EIATTR_KPARAM_INFO
	.align		4
        /*001c*/ 	.byte	0x04, 0x17
        /*001e*/ 	.short	(.L_3445 - .L_3444)
.L_3444:
        /*0020*/ 	.word	0x00000000
        /*0024*/ 	.short	0x0006
        /*0026*/ 	.short	0x001b
        /*0028*/ 	.byte	0x00, 0xf0, 0x05, 0x00


	//----- nvinfo : EIATTR_KPARAM_INFO
	.align		4
.L_3445:
        /*002c*/ 	.byte	0x04, 0x17
        /*002e*/ 	.short	(.L_3447 - .L_3446)
.L_3446:
        /*0030*/ 	.word	0x00000000
        /*0034*/ 	.short	0x0005
        /*0036*/ 	.short	0x001a
        /*0038*/ 	.byte	0x00, 0xf0, 0x05, 0x00


	//----- nvinfo : EIATTR_KPARAM_INFO
	.align		4
.L_3447:
        /*003c*/ 	.byte	0x04, 0x17
        /*003e*/ 	.short	(.L_3449 - .L_3448)
.L_3448:
        /*0040*/ 	.word	0x00000000
        /*0044*/ 	.short	0x0004
        /*0046*/ 	.short	0x0019
        /*0048*/ 	.byte	0x00, 0xf0, 0x05, 0x00


	//----- nvinfo : EIATTR_KPARAM_INFO
	.align		4
.L_3449:
        /*004c*/ 	.byte	0x04, 0x17
        /*004e*/ 	.short	(.L_3451 - .L_3450)
.L_3450:
        /*0050*/ 	.word	0x00000000
        /*0054*/ 	.short	0x0003
        /*0056*/ 	.short	0x0018
        /*0058*/ 	.byte	0x00, 0xf0, 0x05, 0x00


	//----- nvinfo : EIATTR_KPARAM_INFO
	.align		4
.L_3451:
        /*005c*/ 	.byte	0x04, 0x17
        /*005e*/ 	.short	(.L_3453 - .L_3452)
.L_3452:
        /*0060*/ 	.word	0x00000000
        /*0064*/ 	.short	0x0002
        /*0066*/ 	.short	0x0008
        /*0068*/ 	.byte	0x00, 0xf0, 0x41, 0x00


	//----- nvinfo : EIATTR_KPARAM_INFO
	.align		4
.L_3453:
        /*006c*/ 	.byte	0x04, 0x17
        /*006e*/ 	.short	(.L_3455 - .L_3454)
.L_3454:
        /*0070*/ 	.word	0x00000000
        /*0074*/ 	.short	0x0001
        /*0076*/ 	.short	0x0004
        /*0078*/ 	.byte	0x00, 0xf0, 0x11, 0x00


	//----- nvinfo : EIATTR_KPARAM_INFO
	.align		4
.L_3455:
        /*007c*/ 	.byte	0x04, 0x17
        /*007e*/ 	.short	(.L_3457 - .L_3456)
.L_3456:
        /*0080*/ 	.word	0x00000000
        /*0084*/ 	.short	0x0000
        /*0086*/ 	.short	0x0000
        /*0088*/ 	.byte	0x00, 0xf0, 0x11, 0x00


	//----- nvinfo : EIATTR_MAXREG_COUNT
	.align		4
.L_3457:
        /*008c*/ 	.byte	0x03, 0x1b
        /*008e*/ 	.short	0x00ff


	//----- nvinfo : EIATTR_MERCURY_ISA_VERSION
	.align		4
        /*0090*/ 	.byte	0x03, 0x5f
        /*0092*/ 	.short	0x0000


	//----- nvinfo : EIATTR_EXIT_INSTR_OFFSETS
	.align		4
        /*0094*/ 	.byte	0x04, 0x1c
        /*0096*/ 	.short	(.L_3459 - .L_3458)


	//   ....[0]....
.L_3458:
        /*0098*/ 	.word	0x00000480


	//   ....[1]....
        /*009c*/ 	.word	0x000004d0


	//----- nvinfo : EIATTR_MAX_THREADS
	.align		4
.L_3459:
        /*00a0*/ 	.byte	0x04, 0x05
        /*00a2*/ 	.short	(.L_3461 - .L_3460)
.L_3460:
        /*00a4*/ 	.word	0x00000080
        /*00a8*/ 	.word	0x00000001
        /*00ac*/ 	.word	0x00000001


	//----- nvinfo : EIATTR_CRS_STACK_SIZE
	.align		4
.L_3461:
        /*00b0*/ 	.byte	0x04, 0x1e
        /*00b2*/ 	.short	(.L_3463 - .L_3462)
.L_3462:
        /*00b4*/ 	.word	0x00000000
.L_3463:


//--------------------- .nv.info._ZN2at6native29vectorized_elementwise_kernelILi2ENS0_13BUnaryFunctorIsssZZZNS0_18lshift_kernel_cudaERNS_18TensorIteratorBaseEENKUlvE_clEvENKUlvE3_clEvEUlssE_EESt5arrayIPcLm2EEEEviT0_T1_ --------------------------
	.section	.nv.info._ZN2at6native29vectorized_elementwise_kernelILi2ENS0_13BUnaryFunctorIsssZZZNS0_18lshift_kernel_cudaERNS_18TensorIteratorBaseEENKUlvE_clEvENKUlvE3_clEvEUlssE_EESt5arrayIPcLm2EEEEviT0_T1_,"",@"SHT_CUDA_INFO"
	.sectionflags	@""
	.align	4


	//----- nvinfo : EIATTR_CUDA_API_VERSION
	.align		4
        /*0000*/ 	.byte	0x04, 0x37
        /*0002*/ 	.short	(.L_3465 - .L_3464)
.L_3464:
        /*0004*/ 	.word	0x00000082


	//----- nvinfo : EIATTR_SW2861232_WAR
	.align		4
.L_3465:
        /*0008*/ 	.byte	0x01, 0x35
	.zero		2


	//----- nvinfo : EIATTR_PARAM_CBANK
	.align		4
        /*000c*/ 	.byte	0x04, 0x0a
        /*000e*/ 	.short	(.L_3467 - .L_3466)
	.align		4
.L_3466:
        /*0010*/ 	.word	index@(.nv.constant0._ZN2at6native29vectorized_elementwise_kernelILi2ENS0_13BUnaryFunctorIsssZZZNS0_18lshift_kernel_cudaERNS_18TensorIteratorBaseEENKUlvE_clEvENKUlvE3_clEvEUlssE_EESt5arrayIPcLm2EEEEviT0_T1_)
        /*0014*/ 	.short	0x0160
        /*0016*/ 	.short	0x0018


	//----- nvinfo : EIATTR_CBANK_PARAM_SIZE
	.align		4
.L_3467:
        /*0018*/ 	.byte	0x03, 0x19
        /*001a*/ 	.short	0x0018


	//----- nvinfo : EIATTR_KPARAM_INFO
	.align		4
        /*001c*/ 	.byte	0x04, 0x17
        /*001e*/ 	.short	(.L_3469 - .L_3468)
.L_3468:
        /*0020*/ 	.word	0x00000000
        /*0024*/ 	.short	0x0002
        /*0026*/ 	.short	0x0008
        /*0028*/ 	.byte	0x00, 0xf0, 0x41, 0x00


	//----- nvinfo : EIATTR_KPARAM_INFO
	.align		4
.L_3469:
        /*002c*/ 	.byte	0x04, 0x17
        /*002e*/ 	.short	(.L_3471 - .L_3470)
.L_3470:
        /*0030*/ 	.word	0x00000000
        /*0034*/ 	.short	0x0001
        /*0036*/ 	.short	0x0004
        /*0038*/ 	.byte	0x00, 0xf0, 0x11, 0x00


	//----- nvinfo : EIATTR_KPARAM_INFO
	.align		4
.L_3471:
        /*003c*/ 	.byte	0x04, 0x17
        /*003e*/ 	.short	(.L_3473 - .L_3472)
.L_3472:
        /*0040*/ 	.word	0x00000000
        /*0044*/ 	.short	0x0000
        /*0046*/ 	.short	0x0000
        /*0048*/ 	.byte	0x00, 0xf0, 0x11, 0x00


	//----- nvinfo : EIATTR_MAXREG_COUNT
	.align		4
.L_3473:
        /*004c*/ 	.byte	0x03, 0x1b
        /*004e*/ 	.short	0x00ff


	//----- nvinfo : EIATTR_MERCURY_ISA_VERSION
	.align		4
        /*0050*/ 	.byte	0x03, 0x5f
        /*0052*/ 	.short	0x0000


	//----- nvinfo : EIATTR_EXIT_INSTR_OFFSETS
	.align		4
        /*0054*/ 	.byte	0x04, 0x1c
        /*0056*/ 	.short	(.L_3475 - .L_3474)


	//   ....[0]....
.L_3474:
        /*0058*/ 	.word	0x00000320


	//   ....[1]....
        /*005c*/ 	.word	0x00000bc0


	//   ....[2]....
        /*0060*/ 	.word	0x00000c10


	//----- nvinfo : EIATTR_MAX_THREADS
	.align		4
.L_3475:
        /*0064*/ 	.byte	0x04, 0x05
        /*0066*/ 	.short	(.L_3477 - .L_3476)
.L_3476:
        /*0068*/ 	.word	0x00000080
        /*006c*/ 	.word	0x00000001
        /*0070*/ 	.word	0x00000001


	//----- nvinfo : EIATTR_CRS_STACK_SIZE
	.align		4
.L_3477:
        /*0074*/ 	.byte	0x04, 0x1e
        /*0076*/ 	.short	(.L_3479 - .L_3478)
.L_3478:
        /*0078*/ 	.word	0x00000000
.L_3479:


//--------------------- .nv.info._ZN2at6native29vectorized_elementwise_kernelILi4ENS0_13BUnaryFunctorIsssZZZNS0_18lshift_kernel_cudaERNS_18TensorIteratorBaseEENKUlvE_clEvENKUlvE3_clEvEUlssE_EESt5arrayIPcLm2EEEEviT0_T1_ --------------------------
	.section	.nv.info._ZN2at6native29vectorized_elementwise_kernelILi4ENS0_13BUnaryFunctorIsssZZZNS0_18lshift_kernel_cudaERNS_18TensorIteratorBaseEENKUlvE_clEvENKUlvE3_clEvEUlssE_EESt5arrayIPcLm2EEEEviT0_T1_,"",@"SHT_CUDA_INFO"
	.sectionflags	@""
	.align	4


	//----- nvinfo : EIATTR_CUDA_API_VERSION
	.align		4
        /*0000*/ 	.byte	0x04, 0x37
        /*0002*/ 	.short	(.L_3481 - .L_3480)
.L_3480:
        /*0004*/ 	.word	0x00000082


	//----- nvinfo : EIATTR_SW2861232_WAR
	.align		4
.L_3481:
        /*0008*/ 	.byte	0x01, 0x35
	.zero		2


	//----- nvinfo : EIATTR_PARAM_CBANK
	.align		4
        /*000c*/ 	.byte	0x04, 0x0a
        /*000e*/ 	.short	(.L_3483 - .L_3482)
	.align		4
.L_3482:
        /*0010*/ 	.word	index@(.nv.constant0._ZN2at6native29vectorized_elementwise_kernelILi4ENS0_13BUnaryFunctorIsssZZZNS0_18lshift_kernel_cudaERNS_18TensorIteratorBaseEENKUlvE_clEvENKUlvE3_clEvEUlssE_EESt5arrayIPcLm2EEEEviT0_T1_)
        /*0014*/ 	.short	0x0160
        /*0016*/ 	.short	0x0018


	//----- nvinfo : EIATTR_CBANK_PARAM_SIZE
	.align		4
.L_3483:
        /*0018*/ 	.byte	0x03, 0x19
        /*001a*/ 	.short	0x0018


	//----- nvinfo : EIATTR_KPARAM_INFO
	.align		4
        /*001c*/ 	.byte	0x04, 0x17
        /*001e*/ 	.short	(.L_3485 - .L_3484)
.L_3484:
        /*0020*/ 	.word	0x00000000
        /*0024*/ 	.short	0x0002
        /*0026*/ 	.short	0x0008
        /*0028*/ 	.byte	0x00, 0xf0, 0x41, 0x00


	//----- nvinfo : EIATTR_KPARAM_INFO
	.align		4
.L_3485:
        /*002c*/ 	.byte	0x04, 0x17
        /*002e*/ 	.short	(.L_3487 - .L_3486)
.L_3486:
        /*0030*/ 	.word	0x00000000
        /*0034*/ 	.short	0x0001
        /*0036*/ 	.short	0x0004
        /*0038*/ 	.byte	0x00, 0xf0, 0x11, 0x00


	//----- nvinfo : EIATTR_KPARAM_INFO
	.align		4
.L_3487:
        /*003c*/ 	.byte	0x04, 0x17
        /*003e*/ 	.short	(.L_3489 - .L_3488)
.L_3488:
        /*0040*/ 	.word	0x00000000
        /*0044*/ 	.short	0x0000
        /*0046*/ 	.short	0x0000
        /*0048*/ 	.byte	0x00, 0xf0, 0x11, 0x00


	//----- nvinfo : EIATTR_MAXREG_COUNT
	.align		4
.L_3489:
        /*004c*/ 	.byte	0x03, 0x1b
        /*004e*/ 	.short	0x00ff


	//----- nvinfo : EIATTR_MERCURY_ISA_VERSION
	.align		4
        /*0050*/ 	.byte	0x03, 0x5f
        /*0052*/ 	.short	0x0000


	//----- nvinfo : EIATTR_EXIT_INSTR_OFFSETS
	.align		4
        /*0054*/ 	.byte	0x04, 0x1c
        /*0056*/ 	.short	(.L_3491 - .L_3490)


	//   ....[0]....
.L_3490:
        /*0058*/ 	.word	0x00000320


	//   ....[1]....
        /*005c*/ 	.word	0x00000bc0


	//   ....[2]....
        /*0060*/ 	.word	0x00000c10


	//----- nvinfo : EIATTR_MAX_THREADS
	.align		4
.L_3491:
        /*0064*/ 	.byte	0x04, 0x05
        /*0066*/ 	.short	(.L_3493 - .L_3492)
.L_3492:
        /*0068*/ 	.word	0x00000080
        /*006c*/ 	.word	0x00000001
        /*0070*/ 	.word	0x00000001


	//----- nvinfo : EIATTR_CRS_STACK_SIZE
	.align		4
.L_3493:
        /*0074*/ 	.byte	0x04, 0x1e
        /*0076*/ 	.short	(.L_3495 - .L_3494)
.L_3494:
        /*0078*/ 	.word	0x00000000
.L_3495:


//--------------------- .nv.info._ZN2at6native29vectorized_elementwise_kernelILi8ENS0_13BUnaryFunctorIsssZZZNS0_18lshift_kernel_cudaERNS_18TensorIteratorBaseEENKUlvE_clEvENKUlvE3_clEvEUlssE_EESt5arrayIPcLm2EEEEviT0_T1_ --------------------------
	.section	.nv.info._ZN2at6native29vectorized_elementwise_kernelILi8ENS0_13BUnaryFunctorIsssZZZNS0_18lshift_kernel_cudaERNS_18TensorIteratorBaseEENKUlvE_clEvENKUlvE3_clEvEUlssE_EESt5arrayIPcLm2EEEEviT0_T1_,"",@"SHT_CUDA_INFO"
	.sectionflags	@""
	.align	4


	//----- nvinfo : EIATTR_CUDA_API_VERSION
	.align		4
        /*0000*/ 	.byte	0x04, 0x37
        /*0002*/ 	.short	(.L_3497 - .L_3496)
.L_3496:
        /*0004*/ 	.word	0x00000082


	//----- nvinfo : EIATTR_SW2861232_WAR
	.align		4
.L_3497:
        /*0008*/ 	.byte	0x01, 0x35
	.zero		2


	//----- nvinfo : EIATTR_PARAM_CBANK
	.align		4
        /*000c*/ 	.byte	0x04, 0x0a
        /*000e*/ 	.short	(.L_3499 - .L_3498)
	.align		4
.L_3498:
        /*0010*/ 	.word	index@(.nv.constant0._ZN2at6native29vectorized_elementwise_kernelILi8ENS0_13BUnaryFunctorIsssZZZNS0_18lshift_kernel_cudaERNS_18TensorIteratorBaseEENKUlvE_clEvENKUlvE3_clEvEUlssE_EESt5arrayIPcLm2EEEEviT0_T1_)
        /*0014*/ 	.short	0x0160
        /*0016*/ 	.short	0x0018


	//----- nvinfo : EIATTR_CBANK_PARAM_SIZE
	.align		4
.L_3499:
        /*0018*/ 	.byte	0x03, 0x19
        /*001a*/ 	.short	0x0018


	//----- nvinfo : EIATTR_KPARAM_INFO
	.align		4
        /*001c*/ 	.byte	0x04, 0x17
        /*001e*/ 	.short	(.L_3501 - .L_3500)
.L_3500:
        /*0020*/ 	.word	0x00000000
        /*0024*/ 	.short	0x0002
        /*0026*/ 	.short	0x0008
        /*0028*/ 	.byte	0x00, 0xf0, 0x41, 0x00


	//----- nvinfo : EIATTR_KPARAM_INFO
	.align		4
.L_3501:
        /*002c*/ 	.byte	0x04, 0x17
        /*002e*/ 	.short	(.L_3503 - .L_3502)
.L_3502:
        /*0030*/ 	.word	0x00000000
        /*0034*/ 	.short	0x0001
        /*0036*/ 	.short	0x0004
        /*0038*/ 	.byte	0x00, 0xf0, 0x11, 0x00


	//----- nvinfo : EIATTR_KPARAM_INFO
	.align		4
.L_3503:
        /*003c*/ 	.byte	0x04, 0x17
        /*003e*/ 	.short	(.L_3505 - .L_3504)
.L_3504:
        /*0040*/ 	.word	0x00000000
        /*0044*/ 	.short	0x0000
        /*0046*/ 	.short	0x0000
        /*0048*/ 	.byte	0x00, 0xf0, 0x11, 0x00


	//----- nvinfo : EIATTR_MAXREG_COUNT
	.align		4
.L_3505:
        /*004c*/ 	.byte	0x03, 0x1b
        /*004e*/ 	.short	0x00ff


	//----- nvinfo : EIATTR_MERCURY_ISA_VERSION
	.align		4
        /*0050*/ 	.byte	0x03, 0x5f
        /*0052*/ 	.short	0x0000


	//----- nvinfo : EIATTR_EXIT_INSTR_OFFSETS
	.align		4
        /*0054*/ 	.byte	0x04, 0x1c
        /*0056*/ 	.short	(.L_3507 - .L_3506)


	//   ....[0]....
.L_3506:
        /*0058*/ 	.word	0x00000010


	//----- nvinfo : EIATTR_MAX_THREADS
	.align		4
.L_3507:
        /*005c*/ 	.byte	0x04, 0x05
        /*005e*/ 	.short	(.L_3509 - .L_3508)
.L_3508:
        /*0060*/ 	.word	0x00000080
        /*0064*/ 	.word	0x00000001
        /*0068*/ 	.word	0x00000001
.L_3509:


//--------------------- .nv.info._ZN2at6native18elementwise_kernelILi128ELi4EZNS0_15gpu_kernel_implINS0_13AUnaryFunctorIsssZZZNS0_18lshift_kernel_cudaERNS_18TensorIteratorBaseEENKUlvE_clEvENKUlvE3_clEvEUlssE_EEEEvS5_RKT_EUliE_EEviT1_ --------------------------
	.section	.nv.info._ZN2at6native18elementwise_kernelILi128ELi4EZNS0_15gpu_kernel_implINS0_13AUnaryFunctorIsssZZZNS0_18lshift_kernel_cudaERNS_18TensorIteratorBaseEENKUlvE_clEvENKUlvE3_clEvEUlssE_EEEEvS5_RKT_EUliE_EEviT1_,"",@"SHT_CUDA_INFO"
	.sectionflags	@""
	.align	4


	//----- nvinfo : EIATTR_CUDA_API_VERSION
	.align		4
        /*0000*/ 	.byte	0x04, 0x37
        /*0002*/ 	.short	(.L_3511 - .L_3510)
.L_3510:
        /*0004*/ 	.word	0x00000082


	//----- nvinfo : EIATTR_SW2861232_WAR
	.align		4
.L_3511:
        /*0008*/ 	.byte	0x01, 0x35
	.zero		2


	//----- nvinfo : EIATTR_PARAM_CBANK
	.align		4
        /*000c*/ 	.byte	0x04, 0x0a
        /*000e*/ 	.short	(.L_3513 - .L_3512)
	.align		4
.L_3512:
        /*0010*/ 	.word	index@(.nv.constant0._ZN2at6native18elementwise_kernelILi128ELi4EZNS0_15gpu_kernel_implINS0_13AUnaryFunctorIsssZZZNS0_18lshift_kernel_cudaERNS_18TensorIteratorBaseEENKUlvE_clEvENKUlvE3_clEvEUlssE_EEEEvS5_RKT_EUliE_EEviT1_)
        /*0014*/ 	.short	0x0160
        /*0016*/ 	.short	0x0220


	//----- nvinfo : EIATTR_CBANK_PARAM_SIZE
	.align		4
.L_3513:
        /*0018*/ 	.byte	0x03, 0x19
        /*001a*/ 	.short	0x0220


	//----- nvinfo : EIATTR_KPARAM_INFO
	.align		4
        /*001c*/ 	.byte	0x04, 0x17
        /*001e*/ 	.short	(.L_3515 - .L_3514)
.L_3514:
        /*0020*/ 	.word	0x00000000
        /*0024*/ 	.short	0x0001
        /*0026*/ 	.short	0x0008
        /*0028*/ 	.byte	0x00, 0xf0, 0x61, 0x08


	//----- nvinfo : EIATTR_KPARAM_INFO
	.align		4
.L_3515:
        /*002c*/ 	.byte	0x04, 0x17
        /*002e*/ 	.short	(.L_3517 - .L_3516)
.L_3516:
        /*0030*/ 	.word	0x00000000
        /*0034*/ 	.short	0x0000
        /*0036*/ 	.short	0x0000
        /*0038*/ 	.byte	0x00, 0xf0, 0x11, 0x00


	//----- nvinfo : EIATTR_MAXREG_COUNT
	.align		4
.L_3517:
        /*003c*/ 	.byte	0x03, 0x1b
        /*003e*/ 	.short	0x0080


	//----- nvinfo : EIATTR_EXTERNS
	.align		4
        /*0040*/ 	.byte	0x04, 0x0f
        /*0042*/ 	.short	(.L_3519 - .L_3518)


	//   ....[0]....
	.align		4
.L_3518:
        /*0044*/ 	.word	index@(__assertfail)


	//----- nvinfo : EIATTR_MERCURY_ISA_VERSION
	.align		4
.L_3519:
        /*0048*/ 	.byte	0x03, 0x5f
        /*004a*/ 	.short	0x0000


	//----- nvinfo : EIATTR_SYSCALL_OFFSETS
	.align		4
        /*004c*/ 	.byte	0x04, 0x46
        /*004e*/ 	.short	(.L_3521 - .L_3520)


	//   ....[0]....
.L_3520:
        /*0050*/ 	.word	0x00001d20


	//   ....[1]....
        /*0054*/ 	.word	0x00002c20


	//   ....[2]....
        /*0058*/ 	.word	0x00004990


	//   ....[3]....
        /*005c*/ 	.word	0x000058a0


	//   ....[4]....
        /*0060*/ 	.word	0x000075e0


	//   ....[5]....
        /*0064*/ 	.word	0x000084f0


	//   ....[6]....
        /*0068*/ 	.word	0x0000a240


	//   ....[7]....
        /*006c*/ 	.word	0x0000b150


	//----- nvinfo : EIATTR_EXIT_INSTR_OFFSETS
	.align		4
.L_3521:
        /*0070*/ 	.byte	0x04, 0x1c
        /*0072*/ 	.short	(.L_3523 - .L_3522)


	//   ....[0]....
.L_3522:
        /*0074*/ 	.word	0x000085a0


	//   ....[1]....
        /*0078*/ 	.word	0x0000a3e0


	//   ....[2]....
        /*007c*/ 	.word	0x0000a400


	//   ....[3]....
        /*0080*/ 	.word	0x0000a4a0


	//   ....[4]....
        /*0084*/ 	.word	0x0000a4d0


	//   ....[5]....
        /*0088*/ 	.word	0x0000a4f0


	//   ....[6]....
        /*008c*/ 	.word	0x0000a580


	//   ....[7]....
        /*0090*/ 	.word	0x0000a5c0


	//   ....[8]....
        /*0094*/ 	.word	0x0000a660


	//   ....[9]....
        /*0098*/ 	.word	0x0000a6b0


	//   ....[10]....
        /*009c*/ 	.word	0x0000a6e0


	//   ....[11]....
        /*00a0*/ 	.word	0x0000a7b0


	//   ....[12]....
        /*00a4*/ 	.word	0x0000a7f0


	//   ....[13]....
        /*00a8*/ 	.word	0x0000a980


	//   ....[14]....
        /*00ac*/ 	.word	0x0000aae0


	//   ....[15]....
        /*00b0*/ 	.word	0x0000ab20


	//   ....[16]....
        /*00b4*/ 	.word	0x0000abc0


	//   ....[17]....
        /*00b8*/ 	.word	0x0000ad40


	//   ....[18]....
        /*00bc*/ 	.word	0x0000aec0


	//   ....[19]....
        /*00c0*/ 	.word	0x0000b020


	//   ....[20]....
        /*00c4*/ 	.word	0x0000b160


	//   ....[21]....
        /*00c8*/ 	.word	0x0000b1a0


	//   ....[22]....
        /*00cc*/ 	.word	0x0000b1d0


	//----- nvinfo : EIATTR_MAX_THREADS
	.align		4
.L_3523:
        /*00d0*/ 	.byte	0x04, 0x05
        /*00d2*/ 	.short	(.L_3525 - .L_3524)
.L_3524:
        /*00d4*/ 	.word	0x00000080
        /*00d8*/ 	.word	0x00000001
        /*00dc*/ 	.word	0x00000001


	//----- nvinfo : EIATTR_CRS_STACK_SIZE
	.align		4
.L_3525:
        /*00e0*/ 	.byte	0x04, 0x1e
        /*00e2*/ 	.short	(.L_3527 - .L_3526)
.L_3526:
        /*00e4*/ 	.word	0x00000000
.L_3527:


//--------------------- .nv.info._ZN2at6native27unrolled_elementwise_kernelINS0_13AUnaryFunctorIsssZZZNS0_18lshift_kernel_cudaERNS_18TensorIteratorBaseEENKUlvE_clEvENKUlvE3_clEvEUlssE_EESt5arrayIPcLm2EELi4E23TrivialOffsetCalculatorILi1EjESD_NS0_6memory12LoadWithCastILi1EEENSE_13StoreWithCastILi1EEEEEviT_T0_T2_T3_T4_T5_ --------------------------
	.section	.nv.info._ZN2at6native27unrolled_elementwise_kernelINS0_13AUnaryFunctorIsssZZZNS0_18lshift_kernel_cudaERNS_18TensorIteratorBaseEENKUlvE_clEvENKUlvE3_clEvEUlssE_EESt5arrayIPcLm2EELi4E23TrivialOffsetCalculatorILi1EjESD_NS0_6memory12LoadWithCastILi1EEENSE_13StoreWithCastILi1EEEEEviT_T0_T2_T3_T4_T5_,"",@"SHT_CUDA_INFO"
	.sectionflags	@""
	.align	4


	//----- nvinfo : EIATTR_CUDA_API_VERSION
	.align		4
        /*0000*/ 	.byte	0x04, 0x37
        /*0002*/ 	.short	(.L_3529 - .L_3528)
.L_3528:
        /*0004*/ 	.word	0x00000082


	//----- nvinfo : EIATTR_SW2861232_WAR
	.align		4
.L_3529:
        /*0008*/ 	.byte	0x01, 0x35
	.zero		2


	//----- nvinfo : EIATTR_PARAM_CBANK
	.align		4
        /*000c*/ 	.byte	0x04, 0x0a
        /*000e*/ 	.short	(.L_3531 - .L_3530)
	.align		4
.L_3530:
        /*0010*/ 	.word	index@(.nv.constant0._ZN2at6native27unrolled_elementwise_kernelINS0_13AUnaryFunctorIsssZZZNS0_18lshift_kernel_cudaERNS_18TensorIteratorBaseEENKUlvE_clEvENKUlvE3_clEvEUlssE_EESt5arrayIPcLm2EELi4E23TrivialOffsetCalculatorILi1EjESD_NS0_6memory12LoadWithCastILi1EEENSE_13StoreWithCastILi1EEEEEviT_T0_T2_T3_T4_T5_)
        /*0014*/ 	.short	0x0160
        /*0016*/ 	.short	0x002c


	//----- nvinfo : EIATTR_CBANK_PARAM_SIZE
	.align		4
.L_3531:
        /*0018*/ 	.byte	0x03, 0x19
        /*001a*/ 	.short	0x002c


	//----- nvinfo : EIATTR_KPARAM_INFO
	.align		4
        /*001c*/ 	.byte	0x04, 0x17
        /*001e*/ 	.short	(.L_3533 - .L_3532)
.L_3532:
        /*0020*/ 	.word	0x00000000
        /*0024*/ 	.short	0x0006
        /*0026*/ 	.short	0x0024
        /*0028*/ 	.byte	0x00, 0xf0, 0x21, 0x00


	//----- nvinfo : EIATTR_KPARAM_INFO
	.align		4
.L_3533:
        /*002c*/ 	.byte	0x04, 0x17
        /*002e*/ 	.short	(.L_3535 - .L_3534)
.L_3534:
        /*0030*/ 	.word	0x00000000
        /*0034*/ 	.short	0x0005
        /*0036*/ 	.short	0x001c
        /*0038*/ 	.byte	0x00, 0xf0, 0x21, 0x00


	//----- nvinfo : EIATTR_KPARAM_INFO
	.align		4
.L_3535:
        /*003c*/ 	.byte	0x04, 0x17
        /*003e*/ 	.short	(.L_3537 - .L_3536)
.L_3536:
        /*0040*/ 	.word	0x00000000
        /*0044*/ 	.short	0x0004
        /*0046*/ 	.short	0x0019
        /*0048*/ 	.byte	0x00, 0xf0, 0x05, 0x00


	//----- nvinfo : EIATTR_KPARAM_INFO
	.align		4
.L_3537:
        /*004c*/ 	.byte	0x04, 0x17
        /*004e*/ 	.short	(.L_3539 - .L_3538)
.L_3538:
        /*0050*/ 	.word	0x00000000
        /*0054*/ 	.short	0x0003
        /*0056*/ 	.short	0x0018
        /*0058*/ 	.byte	0x00, 0xf0, 0x05, 0x00


	//----- nvinfo : EIATTR_KPARAM_INFO
	.align		4
.L_3539:
        /*005c*/ 	.byte	0x04, 0x17
        /*005e*/ 	.short	(.L_3541 - .L_3540)
.L_3540:
        /*0060*/ 	.word	0x00000000
        /*0064*/ 	.short	0x0002
        /*0066*/ 	.short	0x0008
        /*0068*/ 	.byte	0x00, 0xf0, 0x41, 0x00


	//----- nvinfo : EIATTR_KPARAM_INFO
	.align		4
.L_3541:
        /*006c*/ 	.byte	0x04, 0x17
        /*006e*/ 	.short	(.L_3543 - .L_3542)
.L_3542:
        /*0070*/ 	.word	0x00000000
        /*0074*/ 	.short	0x0001
        /*0076*/ 	.short	0x0004
        /*0078*/ 	.byte	0x00, 0xf0, 0x11, 0x00


	//----- nvinfo : EIATTR_KPARAM_INFO
	.align		4
.L_3543:
        /*007c*/ 	.byte	0x04, 0x17
        /*007e*/ 	.short	(.L_3545 - .L_3544)
.L_3544:
        /*0080*/ 	.word	0x00000000
        /*0084*/ 	.short	0x0000
        /*0086*/ 	.short	0x0000
        /*0088*/ 	.byte	0x00, 0xf0, 0x11, 0x00


	//----- nvinfo : EIATTR_MAXREG_COUNT
	.align		4
.L_3545:
        /*008c*/ 	.byte	0x03, 0x1b
        /*008e*/ 	.short	0x00ff


	//----- nvinfo : EIATTR_EXTERNS
	.align		4
        /*0090*/ 	.byte	0x04, 0x0f
        /*0092*/ 	.short	(.L_3547 - .L_3546)


	//   ....[0]....
	.align		4
.L_3546:
        /*0094*/ 	.word	index@(__assertfail)


	//----- nvinfo : EIATTR_MERCURY_ISA_VERSION
	.align		4
.L_3547:
        /*0098*/ 	.byte	0x03, 0x5f
        /*009a*/ 	.short	0x0000


	//----- nvinfo : EIATTR_SYSCALL_OFFSETS
	.align		4
        /*009c*/ 	.byte	0x04, 0x46
        /*009e*/ 	.short	(.L_3549 - .L_3548)


	//   ....[0]....
.L_3548:
        /*00a0*/ 	.word	0x00000f20


	//   ....[1]....
        /*00a4*/ 	.word	0x00001e40


	//   ....[2]....
        /*00a8*/ 	.word	0x00002d70


	//   ....[3]....
        /*00ac*/ 	.word	0x00003c70


	//   ....[4]....
        /*00b0*/ 	.word	0x00004d00


	//   ....[5]....
        /*00b4*/ 	.word	0x00005c40


	//   ....[6]....
        /*00b8*/ 	.word	0x00006b70


	//   ....[7]....
        /*00bc*/ 	.word	0x00007aa0


	//----- nvinfo : EIATTR_EXIT_INSTR_OFFSETS
	.align		4
.L_3549:
        /*00c0*/ 	.byte	0x04, 0x1c
        /*00c2*/ 	.short	(.L_3551 - .L_3550)


	//   ....[0]....
.L_3550:
        /*00c4*/ 	.word	0x00006c20


	//   ....[1]....
        /*00c8*/ 	.word	0x00006d30


	//   ....[2]....
        /*00cc*/ 	.word	0x00006d50


	//   ....[3]....
        /*00d0*/ 	.word	0x00006df0


	//   ....[4]....
        /*00d4*/ 	.word	0x00006e20


	//   ....[5]....
        /*00d8*/ 	.word	0x00006e40


	//   ....[6]....
        /*00dc*/ 	.word	0x00006ed0


	//   ....[7]....
        /*00e0*/ 	.word	0x00006f10


	//   ....[8]....
        /*00e4*/ 	.word	0x00006fb0


	//   ....[9]....
        /*00e8*/ 	.word	0x00007000


	//   ....[10]....
        /*00ec*/ 	.word	0x00007030


	//   ....[11]....
        /*00f0*/ 	.word	0x00007100


	//   ....[12]....
        /*00f4*/ 	.word	0x00007140


	//   ....[13]....
        /*00f8*/ 	.word	0x000072d0


	//   ....[14]....
        /*00fc*/ 	.word	0x00007430


	//   ....[15]....
        /*0100*/ 	.word	0x00007470


	//   ....[16]....
        /*0104*/ 	.word	0x00007510


	//   ....[17]....
        /*0108*/ 	.word	0x00007690


	//   ....[18]....
        /*010c*/ 	.word	0x00007810


	//   ....[19]....
        /*0110*/ 	.word	0x00007970


	//   ....[20]....
        /*0114*/ 	.word	0x00007ab0


	//   ....[21]....
        /*0118*/ 	.word	0x00007af0


	//   ....[22]....
        /*011c*/ 	.word	0x00007b20


	//----- nvinfo : EIATTR_MAX_THREADS
	.align		4
.L_3551:
        /*0120*/ 	.byte	0x04, 0x05
        /*0122*/ 	.short	(.L_3553 - .L_3552)
.L_3552:
        /*0124*/ 	.word	0x00000080
        /*0128*/ 	.word	0x00000001
        /*012c*/ 	.word	0x00000001


	//----- nvinfo : EIATTR_CRS_STACK_SIZE
	.align		4
.L_3553:
        /*0130*/ 	.byte	0x04, 0x1e
        /*0132*/ 	.short	(.L_3555 - .L_3554)
.L_3554:
        /*0134*/ 	.word	0x00000000
.L_3555:


//--------------------- .nv.info._ZN2at6native18elementwise_kernelILi128ELi4EZNS0_22gpu_kernel_impl_nocastINS0_13AUnaryFunctorIsssZZZNS0_18lshift_kernel_cudaERNS_18TensorIteratorBaseEENKUlvE_clEvENKUlvE3_clEvEUlssE_EEEEvS5_RKT_EUliE_EEviT1_ --------------------------
	.section	.nv.info._ZN2at6native18elementwise_kernelILi128ELi4EZNS0_22gpu_kernel_impl_nocastINS0_13AUnaryFunctorIsssZZZNS0_18lshift_kernel_cudaERNS_18TensorIteratorBaseEENKUlvE_clEvENKUlvE3_clEvEUlssE_EEEEvS5_RKT_EUliE_EEviT1_,"",@"SHT_CUDA_INFO"
	.sectionflags	@""
	.align	4


	//----- nvinfo : EIATTR_CUDA_API_VERSION
	.align		4
        /*0000*/ 	.byte	0x04, 0x37
        /*0002*/ 	.short	(.L_3557 - .L_3556)
.L_3556:
        /*0004*/ 	.word	0x00000082


	//----- nvinfo : EIATTR_SW2861232_WAR
	.align		4
.L_3557:
        /*0008*/ 	.byte	0x01, 0x35
	.zero		2


	//----- nvinfo : EIATTR_PARAM_CBANK
	.align		4
        /*000c*/ 	.byte	0x04, 0x0a
        /*000e*/ 	.short	(.L_3559 - .L_3558)
	.align		4
.L_3558:
        /*0010*/ 	.word	index@(.nv.constant0._ZN2at6native18elementwise_kernelILi128ELi4EZNS0_22gpu_kernel_impl_nocastINS0_13AUnaryFunctorIsssZZZNS0_18lshift_kernel_cudaERNS_18TensorIteratorBaseEENKUlvE_clEvENKUlvE3_clEvEUlssE_EEEEvS5_RKT_EUliE_EEviT1_)
        /*0014*/ 	.short	0x0160
        /*0016*/ 	.short	0x0220


	//----- nvinfo : EIATTR_CBANK_PARAM_SIZE
	.align		4
.L_3559:
        /*0018*/ 	.byte	0x03, 0x19
        /*001a*/ 	.short	0x0220


	//----- nvinfo : EIATTR_KPARAM_INFO
	.align		4
        /*001c*/ 	.byte	0x04, 0x17
        /*001e*/ 	.short	(.L_3561 - .L_3560)
.L_3560:
        /*0020*/ 	.word	0x00000000
        /*0024*/ 	.short	0x0001
        /*0026*/ 	.short	0x0008
        /*0028*/ 	.byte	0x00, 0xf0, 0x61, 0x08


	//----- nvinfo : EIATTR_KPARAM_INFO
	.align		4
.L_3561:
        /*002c*/ 	.byte	0x04, 0x17
        /*002e*/ 	.short	(.L_3563 - .L_3562)
.L_3562:
        /*0030*/ 	.word	0x00000000
        /*0034*/ 	.short	0x0000
        /*0036*/ 	.short	0x0000
        /*0038*/ 	.byte	0x00, 0xf0, 0x11, 0x00


	//----- nvinfo : EIATTR_MAXREG_COUNT
	.align		4
.L_3563:
        /*003c*/ 	.byte	0x03, 0x1b
        /*003e*/ 	.short	0x0080


	//----- nvinfo : EIATTR_MERCURY_ISA_VERSION
	.align		4
        /*0040*/ 	.byte	0x03, 0x5f
        /*0042*/ 	.short	0x0000


	//----- nvinfo : EIATTR_EXIT_INSTR_OFFSETS
	.align		4
        /*0044*/ 	.byte	0x04, 0x1c
        /*0046*/ 	.short	(.L_3565 - .L_3564)


	//   ....[0]....
.L_3564:
        /*0048*/ 	.word	0x00002da0


	//   ....[1]....
        /*004c*/ 	.word	0x00003c80


	//----- nvinfo : EIATTR_MAX_THREADS
	.align		4
.L_3565:
        /*0050*/ 	.byte	0x04, 0x05
        /*0052*/ 	.short	(.L_3567 - .L_3566)
.L_3566:
        /*0054*/ 	.word	0x00000080
        /*0058*/ 	.word	0x00000001
        /*005c*/ 	.word	0x00000001


	//----- nvinfo : EIATTR_CRS_STACK_SIZE
	.align		4
.L_3567:
        /*0060*/ 	.byte	0x04, 0x1e
        /*0062*/ 	.short	(.L_3569 - .L_3568)
.L_3568:
        /*0064*/ 	.word	0x00000000
.L_3569:


//--------------------- .nv.info._ZN2at6native27unrolled_elementwise_kernelINS0_13AUnaryFunctorIsssZZZNS0_18lshift_kernel_cudaERNS_18TensorIteratorBaseEENKUlvE_clEvENKUlvE3_clEvEUlssE_EESt5arrayIPcLm2EELi4E23TrivialOffsetCalculatorILi1EjESD_NS0_6memory15LoadWithoutCastENSE_16StoreWithoutCastEEEviT_T0_T2_T3_T4_T5_ --------------------------
	.section	.nv.info._ZN2at6native27unrolled_elementwise_kernelINS0_13AUnaryFunctorIsssZZZNS0_18lshift_kernel_cudaERNS_18TensorIteratorBaseEENKUlvE_clEvENKUlvE3_clEvEUlssE_EESt5arrayIPcLm2EELi4E23TrivialOffsetCalculatorILi1EjESD_NS0_6memory15LoadWithoutCastENSE_16StoreWithoutCastEEEviT_T0_T2_T3_T4_T5_,"",@"SHT_CUDA_INFO"
	.sectionflags	@""
	.align	4


	//----- nvinfo : EIATTR_CUDA_API_VERSION
	.align		4
        /*0000*/ 	.byte	0x04, 0x37
        /*0002*/ 	.short	(.L_3571 - .L_3570)
.L_3570:
        /*0004*/ 	.word	0x00000082


	//----- nvinfo : EIATTR_SW2861232_WAR
	.align		4
.L_3571:
        /*0008*/ 	.byte	0x01, 0x35
	.zero		2


	//----- nvinfo : EIATTR_PARAM_CBANK
	.align		4
        /*000c*/ 	.byte	0x04, 0x0a
        /*000e*/ 	.short	(.L_3573 - .L_3572)
	.align		4
.L_3572:
        /*0010*/ 	.word	index@(.nv.constant0._ZN2at6native27unrolled_elementwise_kernelINS0_13AUnaryFunctorIsssZZZNS0_18lshift_kernel_cudaERNS_18TensorIteratorBaseEENKUlvE_clEvENKUlvE3_clEvEUlssE_EESt5arrayIPcLm2EELi4E23TrivialOffsetCalculatorILi1EjESD_NS0_6memory15LoadWithoutCastENSE_16StoreWithoutCastEEEviT_T0_T2_T3_T4_T5_)
        /*0014*/ 	.short	0x0160
        /*0016*/ 	.short	0x001c


	//----- nvinfo : EIATTR_CBANK_PARAM_SIZE
	.align		4
.L_3573:
        /*0018*/ 	.byte	0x03, 0x19
        /*001a*/ 	.short	0x001c


	//----- nvinfo : EIATTR_KPARAM_INFO
	.align		4
        /*001c*/ 	.byte	0x04, 0x17
        /*001e*/ 	.short	(.L_3575 - .L_3574)
.L_3574:
        /*0020*/ 	.word	0x00000000
        /*0024*/ 	.short	0x0006
        /*0026*/ 	.short	0x001b
        /*0028*/ 	.byte	0x00, 0xf0, 0x05, 0x00


	//----- nvinfo : EIATTR_KPARAM_INFO
	.align		4
.L_3575:
        /*002c*/ 	.byte	0x04, 0x17
        /*002e*/ 	.short	(.L_3577 - .L_3576)
.L_3576:
        /*0030*/ 	.word	0x00000000
        /*0034*/ 	.short	0x0005
        /*0036*/ 	.short	0x001a
        /*0038*/ 	.byte	0x00, 0xf0, 0x05, 0x00


	//----- nvinfo : EIATTR_KPARAM_INFO
	.align		4
.L_3577:
        /*003c*/ 	.byte	0x04, 0x17
        /*003e*/ 	.short	(.L_3579 - .L_3578)
.L_3578:
        /*0040*/ 	.word	0x00000000
        /*0044*/ 	.short	0x0004
        /*0046*/ 	.short	0x0019
        /*0048*/ 	.byte	0x00, 0xf0, 0x05, 0x00


	//----- nvinfo : EIATTR_KPARAM_INFO
	.align		4
.L_3579:
        /*004c*/ 	.byte	0x04, 0x17
        /*004e*/ 	.short	(.L_3581 - .L_3580)
.L_3580:
        /*0050*/ 	.word	0x00000000
        /*0054*/ 	.short	0x0003
        /*0056*/ 	.short	0x0018
        /*0058*/ 	.byte	0x00, 0xf0, 0x05, 0x00


	//----- nvinfo : EIATTR_KPARAM_INFO
	.align		4
.L_3581:
        /*005c*/ 	.byte	0x04, 0x17
        /*005e*/ 	.short	(.L_3583 - .L_3582)
.L_3582:
        /*0060*/ 	.word	0x00000000
        /*0064*/ 	.short	0x0002
        /*0066*/ 	.short	0x0008
        /*0068*/ 	.byte	0x00, 0xf0, 0x41, 0x00


	//----- nvinfo : EIATTR_KPARAM_INFO
	.align		4
.L_3583:
        /*006c*/ 	.byte	0x04, 0x17
        /*006e*/ 	.short	(.L_3585 - .L_3584)
.L_3584:
        /*0070*/ 	.word	0x00000000
        /*0074*/ 	.short	0x0001
        /*0076*/ 	.short	0x0004
        /*0078*/ 	.byte	0x00, 0xf0, 0x11, 0x00


	//----- nvinfo : EIATTR_KPARAM_INFO
	.align		4
.L_3585:
        /*007c*/ 	.byte	0x04, 0x17
        /*007e*/ 	.short	(.L_3587 - .L_3586)
.L_3586:
        /*0080*/ 	.word	0x00000000
        /*0084*/ 	.short	0x0000
        /*0086*/ 	.short	0x0000
        /*0088*/ 	.byte	0x00, 0xf0, 0x11, 0x00


	//----- nvinfo : EIATTR_MAXREG_COUNT
	.align		4
.L_3587:
        /*008c*/ 	.byte	0x03, 0x1b
        /*008e*/ 	.short	0x00ff


	//----- nvinfo : EIATTR_MERCURY_ISA_VERSION
	.align		4
        /*0090*/ 	.byte	0x03, 0x5f
        /*0092*/ 	.short	0x0000


	//----- nvinfo : EIATTR_EXIT_INSTR_OFFSETS
	.align		4
        /*0094*/ 	.byte	0x04, 0x1c
        /*0096*/ 	.short	(.L_3589 - .L_3588)


	//   ....[0]....
.L_3588:
        /*0098*/ 	.word	0x000004f0


	//   ....[1]....
        /*009c*/ 	.word	0x00000550


	//----- nvinfo : EIATTR_MAX_THREADS
	.align		4
.L_3589:
        /*00a0*/ 	.byte	0x04, 0x05
        /*00a2*/ 	.short	(.L_3591 - .L_3590)
.L_3590:
        /*00a4*/ 	.word	0x00000080
        /*00a8*/ 	.word	0x00000001
        /*00ac*/ 	.word	0x00000001


	//----- nvinfo : EIATTR_CRS_STACK_SIZE
	.align		4
.L_3591:
        /*00b0*/ 	.byte	0x04, 0x1e
        /*00b2*/ 	.short	(.L_3593 - .L_3592)
.L_3592:
        /*00b4*/ 	.word	0x00000000
.L_3593:


//--------------------- .nv.info._ZN2at6native29vectorized_elementwise_kernelILi2ENS0_13AUnaryFunctorIsssZZZNS0_18lshift_kernel_cudaERNS_18TensorIteratorBaseEENKUlvE_clEvENKUlvE3_clEvEUlssE_EESt5arrayIPcLm2EEEEviT0_T1_ --------------------------
	.section	.nv.info._ZN2at6native29vectorized_elementwise_kernelILi2ENS0_13AUnaryFunctorIsssZZZNS0_18lshift_kernel_cudaERNS_18TensorIteratorBaseEENKUlvE_clEvENKUlvE3_clEvEUlssE_EESt5arrayIPcLm2EEEEviT0_T1_,"",@"SHT_CUDA_INFO"
	.sectionflags	@""
	.align	4


	//----- nvinfo : EIATTR_CUDA_API_VERSION
	.align		4
        /*0000*/ 	.byte	0x04, 0x37
        /*0002*/ 	.short	(.L_3595 - .L_3594)
.L_3594:
        /*0004*/ 	.word	0x00000082


	//----- nvinfo : EIATTR_SW2861232_WAR
	.align		4
.L_3595:
        /*0008*/ 	.byte	0x01, 0x35
	.zero		2


	//----- nvinfo : EIATTR_PARAM_CBANK
	.align		4
        /*000c*/ 	.byte	0x04, 0x0a
        /*000e*/ 	.short	(.L_3597 - .L_3596)
	.align		4
.L_3596:
        /*0010*/ 	.word	index@(.nv.constant0._ZN2at6native29vectorized_elementwise_kernelILi2ENS0_13AUnaryFunctorIsssZZZNS0_18lshift_kernel_cudaERNS_18TensorIteratorBaseEENKUlvE_clEvENKUlvE3_clEvEUlssE_EESt5arrayIPcLm2EEEEviT0_T1_)
        /*0014*/ 	.short	0x0160
        /*0016*/ 	.short	0x0018


	//----- nvinfo : EIATTR_CBANK_PARAM_SIZE
	.align		4
.L_3597:
        /*0018*/ 	.byte	0x03, 0x19
        /*001a*/ 	.short	0x0018


	//----- nvinfo : EIATTR_KPARAM_INFO
	.align		4
        /*001c*/ 	.byte	0x04, 0x17
        /*001e*/ 	.short	(.L_3599 - .L_3598)
.L_3598:
        /*0020*/ 	.word	0x00000000
        /*0024*/ 	.short	0x0002
        /*0026*/ 	.short	0x0008
        /*0028*/ 	.byte	0x00, 0xf0, 0x41, 0x00


	//----- nvinfo : EIATTR_KPARAM_INFO
	.align		4
.L_3599:
        /*002c*/ 	.byte	0x04, 0x17
        /*002e*/ 	.short	(.L_3601 - .L_3600)
.L_3600:
        /*0030*/ 	.word	0x00000000
        /*0034*/ 	.short	0x0001
        /*0036*/ 	.short	0x0004
        /*0038*/ 	.byte	0x00, 0xf0, 0x11, 0x00


	//----- nvinfo : EIATTR_KPARAM_INFO
	.align		4
.L_3601:
        /*003c*/ 	.byte	0x04, 0x17
        /*003e*/ 	.short	(.L_3603 - .L_3602)
.L_3602:
        /*0040*/ 	.word	0x00000000
        /*0044*/ 	.short	0x0000
        /*0046*/ 	.short	0x0000
        /*0048*/ 	.byte	0x00, 0xf0, 0x11, 0x00


	//----- nvinfo : EIATTR_MAXREG_COUNT
	.align		4
.L_3603:
        /*004c*/ 	.byte	0x03, 0x1b
        /*004e*/ 	.short	0x00ff


	//----- nvinfo : EIATTR_MERCURY_ISA_VERSION
	.align		4
        /*0050*/ 	.byte	0x03, 0x5f
        /*0052*/ 	.short	0x0000


	//----- nvinfo : EIATTR_EXIT_INSTR_OFFSETS
	.align		4
        /*0054*/ 	.byte	0x04, 0x1c
        /*0056*/ 	.short	(.L_3605 - .L_3604)


	//   ....[0]....
.L_3604:
        /*0058*/ 	.word	0x00000470


	//   ....[1]....
        /*005c*/ 	.word	0x00000e40


	//   ....[2]....
        /*0060*/ 	.word	0x00000e90


	//----- nvinfo : EIATTR_MAX_THREADS
	.align		4
.L_3605:
        /*0064*/ 	.byte	0x04, 0x05
        /*0066*/ 	.short	(.L_3607 - .L_3606)
.L_3606:
        /*0068*/ 	.word	0x00000080
        /*006c*/ 	.word	0x00000001
        /*0070*/ 	.word	0x00000001


	//----- nvinfo : EIATTR_CRS_STACK_SIZE
	.align		4
.L_3607:
        /*0074*/ 	.byte	0x04, 0x1e
        /*0076*/ 	.short	(.L_3609 - .L_3608)
.L_3608:
        /*0078*/ 	.word	0x00000000
.L_3609:


//--------------------- .nv.info._ZN2at6native29vectorized_elementwise_kernelILi4ENS0_13AUnaryFunctorIsssZZZNS0_18lshift_kernel_cudaERNS_18TensorIteratorBaseEENKUlvE_clEvENKUlvE3_clEvEUlssE_EESt5arrayIPcLm2EEEEviT0_T1_ --------------------------
	.section	.nv.info._ZN2at6native29vectorized_elementwise_kernelILi4ENS0_13AUnaryFunctorIsssZZZNS0_18lshift_kernel_cudaERNS_18TensorIteratorBaseEENKUlvE_clEvENKUlvE3_clEvEUlssE_EESt5arrayIPcLm2EEEEviT0_T1_,"",@"SHT_CUDA_INFO"
	.sectionflags	@""
	.align	4


	//----- nvinfo : EIATTR_CUDA_API_VERSION
	.align		4
        /*0000*/ 	.byte	0x04, 0x37
        /*0002*/ 	.short	(.L_3611 - .L_3610)
.L_3610:
        /*0004*/ 	.word	0x00000082


	//----- nvinfo : EIATTR_SW2861232_WAR
	.align		4
.L_3611:
        /*0008*/ 	.byte	0x01, 0x35
	.zero		2


	//----- nvinfo : EIATTR_PARAM_CBANK
	.align		4
        /*000c*/ 	.byte	0x04, 0x0a
        /*000e*/ 	.short	(.L_3613 - .L_3612)
	.align		4
.L_3612:
        /*0010*/ 	.word	index@(.nv.constant0._ZN2at6native29vectorized_elementwise_kernelILi4ENS0_13AUnaryFunctorIsssZZZNS0_18lshift_kernel_cudaERNS_18TensorIteratorBaseEENKUlvE_clEvENKUlvE3_clEvEUlssE_EESt5arrayIPcLm2EEEEviT0_T1_)
        /*0014*/ 	.short	0x0160
        /*0016*/ 	.short	0x0018


	//----- nvinfo : EIATTR_CBANK_PARAM_SIZE
	.align		4
.L_3613:
        /*0018*/ 	.byte	0x03, 0x19
        /*001a*/ 	.short	0x0018


	//----- nvinfo : EIATTR_KPARAM_INFO
	.align		4
        /*001c*/ 	.byte	0x04, 0x17
        /*001e*/ 	.short	(.L_3615 - .L_3614)
.L_3614:
        /*0020*/ 	.word	0x00000000
        /*0024*/ 	.short	0x0002
        /*0026*/ 	.short	0x0008
        /*0028*/ 	.byte	0x00, 0xf0, 0x41, 0x00


	//----- nvinfo : EIATTR_KPARAM_INFO
	.align		4
.L_3615:
        /*002c*/ 	.byte	0x04, 0x17
        /*002e*/ 	.short	(.L_3617 - .L_3616)
.L_3616:
        /*0030*/ 	.word	0x00000000
        /*0034*/ 	.short	0x0001
        /*0036*/ 	.short	0x0004
        /*0038*/ 	.byte	0x00, 0xf0, 0x11, 0x00


	//----- nvinfo : EIATTR_KPARAM_INFO
	.align		4
.L_3617:
        /*003c*/ 	.byte	0x04, 0x17
        /*003e*/ 	.short	(.L_3619 - .L_3618)
.L_3618:
        /*0040*/ 	.word	0x00000000
        /*0044*/ 	.short	0x0000
        /*0046*/ 	.short	0x0000
        /*0048*/ 	.byte	0x00, 0xf0, 0x11, 0x00


	//----- nvinfo : EIATTR_MAXREG_COUNT
	.align		4
.L_3619:
        /*004c*/ 	.byte	0x03, 0x1b
        /*004e*/ 	.short	0x00ff


	//----- nvinfo : EIATTR_MERCURY_ISA_VERSION
	.align		4
        /*0050*/ 	.byte	0x03, 0x5f
        /*0052*/ 	.short	0x0000


	//----- nvinfo : EIATTR_EXIT_INSTR_OFFSETS
	.align		4
        /*0054*/ 	.byte	0x04, 0x1c
        /*0056*/ 	.short	(.L_3621 - .L_3620)


	//   ....[0]....
.L_3620:
        /*0058*/ 	.word	0x00000420


	//   ....[1]....
        /*005c*/ 	.word	0x00000df0


	//   ....[2]....
        /*0060*/ 	.word	0x00000e40


	//----- nvinfo : EIATTR_MAX_THREADS
	.align		4
.L_3621:
        /*0064*/ 	.byte	0x04, 0x05
        /*0066*/ 	.short	(.L_3623 - .L_3622)
.L_3622:
        /*0068*/ 	.word	0x00000080
        /*006c*/ 	.word	0x00000001
        /*0070*/ 	.word	0x00000001


	//----- nvinfo : EIATTR_CRS_STACK_SIZE
	.align		4
.L_3623:
        /*0074*/ 	.byte	0x04, 0x1e
        /*0076*/ 	.short	(.L_3625 - .L_3624)
.L_3624:
        /*0078*/ 	.word	0x00000000
.L_3625:


//--------------------- .nv.info._ZN2at6native29vectorized_elementwise_kernelILi8ENS0_13AUnaryFunctorIsssZZZNS0_18lshift_kernel_cudaERNS_18TensorIteratorBaseEENKUlvE_clEvENKUlvE3_clEvEUlssE_EESt5arrayIPcLm2EEEEviT0_T1_ --------------------------
	.section	.nv.info._ZN2at6native29vectorized_elementwise_kernelILi8ENS0_13AUnaryFunctorIsssZZZNS0_18lshift_kernel_cudaERNS_18TensorIteratorBaseEENKUlvE_clEvENKUlvE3_clEvEUlssE_EESt5arrayIPcLm2EEEEviT0_T1_,"",@"SHT_CUDA_INFO"
	.sectionflags	@""
	.align	4


	//----- nvinfo : EIATTR_CUDA_API_VERSION
	.align		4
        /*0000*/ 	.byte	0x04, 0x37
        /*0002*/ 	.short	(.L_3627 - .L_3626)
.L_3626:
        /*0004*/ 	.word	0x00000082


	//----- nvinfo : EIATTR_SW2861232_WAR
	.align		4
.L_3627:
        /*0008*/ 	.byte	0x01, 0x35
	.zero		2


	//----- nvinfo : EIATTR_PARAM_CBANK
	.align		4
        /*000c*/ 	.byte	0x04, 0x0a
        /*000e*/ 	.short	(.L_3629 - .L_3628)
	.align		4
.L_3628:
        /*0010*/ 	.word	index@(.nv.constant0._ZN2at6native29vectorized_elementwise_kernelILi8ENS0_13AUnaryFunctorIsssZZZNS0_18lshift_kernel_cudaERNS_18TensorIteratorBaseEENKUlvE_clEvENKUlvE3_clEvEUlssE_EESt5arrayIPcLm2EEEEviT0_T1_)
        /*0014*/ 	.short	0x0160
        /*0016*/ 	.short	0x0018


	//----- nvinfo : EIATTR_CBANK_PARAM_SIZE
	.align		4
.L_3629:
        /*0018*/ 	.byte	0x03, 0x19
        /*001a*/ 	.short	0x0018


	//----- nvinfo : EIATTR_KPARAM_INFO
	.align		4
        /*001c*/ 	.byte	0x04, 0x17
        /*001e*/ 	.short	(.L_3631 - .L_3630)
.L_3630:
        /*0020*/ 	.word	0x00000000
        /*0024*/ 	.short	0x0002
        /*0026*/ 	.short	0x0008
        /*0028*/ 	.byte	0x00, 0xf0, 0x41, 0x00


	//----- nvinfo : EIATTR_KPARAM_INFO
	.align		4
.L_3631:
        /*002c*/ 	.byte	0x04, 0x17
        /*002e*/ 	.short	(.L_3633 - .L_3632)
.L_3632:
        /*0030*/ 	.word	0x00000000
        /*0034*/ 	.short	0x0001
        /*0036*/ 	.short	0x0004
        /*0038*/ 	.byte	0x00, 0xf0, 0x11, 0x00


	//----- nvinfo : EIATTR_KPARAM_INFO
	.align		4
.L_3633:
        /*003c*/ 	.byte	0x04, 0x17
        /*003e*/ 	.short	(.L_3635 - .L_3634)
.L_3634:
        /*0040*/ 	.word	0x00000000
        /*0044*/ 	.short	0x0000
        /*0046*/ 	.short	0x0000
        /*0048*/ 	.byte	0x00, 0xf0, 0x11, 0x00


	//----- nvinfo : EIATTR_MAXREG_COUNT
	.align		4
.L_3635:
        /*004c*/ 	.byte	0x03, 0x1b
        /*004e*/ 	.short	0x00ff


	//----- nvinfo : EIATTR_MERCURY_ISA_VERSION
	.align		4
        /*0050*/ 	.byte	0x03, 0x5f
        /*0052*/ 	.short	0x0000


	//----- nvinfo : EIATTR_EXIT_INSTR_OFFSETS
	.align		4
        /*0054*/ 	.byte	0x04, 0x1c
        /*0056*/ 	.short	(.L_3637 - .L_3636)


	//   ....[0]....
.L_3636:
        /*0058*/ 	.word	0x00000010


	//----- nvinfo : EIATTR_MAX_THREADS
	.align		4
.L_3637:
        /*005c*/ 	.byte	0x04, 0x05
        /*005e*/ 	.short	(.L_3639 - .L_3638)
.L_3638:
        /*0060*/ 	.word	0x00000080
        /*0064*/ 	.word	0x00000001
        /*0068*/ 	.word	0x00000001
.L_3639:


//--------------------- .nv.info._ZN2at6native18elementwise_kernelILi128ELi4EZNS0_15gpu_kernel_implINS0_13BinaryFunctorIlllZZZNS0_18lshift_kernel_cudaERNS_18TensorIteratorBaseEENKUlvE_clEvENKUlvE2_clEvEUlllE_EEEEvS5_RKT_EUliE_EEviT1_ --------------------------
	.section	.nv.info._ZN2at6native18elementwise_kernelILi128ELi4EZNS0_15gpu_kernel_implINS0_13BinaryFunctorIlllZZZNS0_18lshift_kernel_cudaERNS_18TensorIteratorBaseEENKUlvE_clEvENKUlvE2_clEvEUlllE_EEEEvS5_RKT_EUliE_EEviT1_,"",@"SHT_CUDA_INFO"
	.sectionflags	@""
	.align	4


	//----- nvinfo : EIATTR_CUDA_API_VERSION
	.align		4
        /*0000*/ 	.byte	0x04, 0x37
        /*0002*/ 	.short	(.L_3641 - .L_3640)
.L_3640:
        /*0004*/ 	.word	0x00000082


	//----- nvinfo : EIATTR_SW2861232_WAR
	.align		4
.L_3641:
        /*0008*/ 	.byte	0x01, 0x35
	.zero		2


	//----- nvinfo : EIATTR_PARAM_CBANK
	.align		4
        /*000c*/ 	.byte	0x04, 0x0a
        /*000e*/ 	.short	(.L_3643 - .L_3642)
	.align		4
.L_3642:
        /*0010*/ 	.word	index@(.nv.constant0._ZN2at6native18elementwise_kernelILi128ELi4EZNS0_15gpu_kernel_implINS0_13BinaryFunctorIlllZZZNS0_18lshift_kernel_cudaERNS_18TensorIteratorBaseEENKUlvE_clEvENKUlvE2_clEvEUlllE_EEEEvS5_RKT_EUliE_EEviT1_)
        /*0014*/ 	.short	0x0160
        /*0016*/ 	.short	0x0290


	//----- nvinfo : EIATTR_CBANK_PARAM_SIZE
	.align		4
.L_3643:
        /*0018*/ 	.byte	0x03, 0x19
        /*001a*/ 	.short	0x0290


	//----- nvinfo : EIATTR_KPARAM_INFO
	.align		4
        /*001c*/ 	.byte	0x04, 0x17
        /*001e*/ 	.short	(.L_3645 - .L_3644)
.L_3644:
        /*0020*/ 	.word	0x00000000
        /*0024*/ 	.short	0x0001
        /*0026*/ 	.short	0x0008
        /*0028*/ 	.byte	0x00, 0xf0, 0x21, 0x0a


	//----- nvinfo : EIATTR_KPARAM_INFO
	.align		4
.L_3645:
        /*002c*/ 	.byte	0x04, 0x17
        /*002e*/ 	.short	(.L_3647 - .L_3646)
.L_3646:
        /*0030*/ 	.word	0x00000000
        /*0034*/ 	.short	0x0000
        /*0036*/ 	.short	0x0000
        /*0038*/ 	.byte	0x00, 0xf0, 0x11, 0x00


	//----- nvinfo : EIATTR_MAXREG_COUNT
	.align		4
.L_3647:
        /*003c*/ 	.byte	0x03, 0x1b
        /*003e*/ 	.short	0x0080


	//----- nvinfo : EIATTR_EXTERNS
	.align		4
        /*0040*/ 	.byte	0x04, 0x0f
        /*0042*/ 	.short	(.L_3649 - .L_3648)


	//   ....[0]....
	.align		4
.L_3648:
        /*0044*/ 	.word	index@(__assertfail)


	//----- nvinfo : EIATTR_MERCURY_ISA_VERSION
	.align		4
.L_3649:
        /*0048*/ 	.byte	0x03, 0x5f
        /*004a*/ 	.short	0x0000


	//----- nvinfo : EIATTR_SYSCALL_OFFSETS
	.align		4
        /*004c*/ 	.byte	0x04, 0x46
        /*004e*/ 	.short	(.L_3651 - .L_3650)


	//   ....[0]....
.L_3650:
        /*0050*/ 	.word	0x00001ec0


	//   ....[1]....
        /*0054*/ 	.word	0x00002d50


	//   ....[2]....
        /*0058*/ 	.word	0x00003c50


	//   ....[3]....
        /*005c*/ 	.word	0x00005b30


	//   ....[4]....
        /*0060*/ 	.word	0x000069c0


	//   ....[5]....
        /*0064*/ 	.word	0x000078c0


	//   ....[6]....
        /*0068*/ 	.word	0x00009770


	//   ....[7]....
        /*006c*/ 	.word	0x0000a600


	//   ....[8]....
        /*0070*/ 	.word	0x0000b500


	//   ....[9]....
        /*0074*/ 	.word	0x0000d3c0


	//   ....[10]....
        /*0078*/ 	.word	0x0000e250


	//   ....[11]....
        /*007c*/ 	.word	0x0000f150


	//----- nvinfo : EIATTR_EXIT_INSTR_OFFSETS
	.align		4
.L_3651:
        /*0080*/ 	.byte	0x04, 0x1c
        /*0082*/ 	.short	(.L_3653 - .L_3652)


	//   ....[0]....
.L_3652:
        /*0084*/ 	.word	0x0000b580


	//   ....[1]....
        /*0088*/ 	.word	0x0000e400


	//   ....[2]....
        /*008c*/ 	.word	0x0000e420


	//   ....[3]....
        /*0090*/ 	.word	0x0000e4a0


	//   ....[4]....
        /*0094*/ 	.word	0x0000e4c0


	//   ....[5]....
        /*0098*/ 	.word	0x0000e4e0


	//   ....[6]....
        /*009c*/ 	.word	0x0000e570


	//   ....[7]....
        /*00a0*/ 	.word	0x0000e5b0


	//   ....[8]....
        /*00a4*/ 	.word	0x0000e650


	//   ....[9]....
        /*00a8*/ 	.word	0x0000e6a0


	//   ....[10]....
        /*00ac*/ 	.word	0x0000e6d0


	//   ....[11]....
        /*00b0*/ 	.word	0x0000e7a0


	//   ....[12]....
        /*00b4*/ 	.word	0x0000e7e0


	//   ....[13]....
        /*00b8*/ 	.word	0x0000e970


	//   ....[14]....
        /*00bc*/ 	.word	0x0000ead0


	//   ....[15]....
        /*00c0*/ 	.word	0x0000eb10


	//   ....[16]....
        /*00c4*/ 	.word	0x0000ebb0


	//   ....[17]....
        /*00c8*/ 	.word	0x0000ed30


	//   ....[18]....
        /*00cc*/ 	.word	0x0000eeb0


	//   ....[19]....
        /*00d0*/ 	.word	0x0000f020


	//   ....[20]....
        /*00d4*/ 	.word	0x0000f160


	//   ....[21]....
        /*00d8*/ 	.word	0x0000f180


	//   ....[22]....
        /*00dc*/ 	.word	0x0000f1a0


	//----- nvinfo : EIATTR_MAX_THREADS
	.align		4
.L_3653:
        /*00e0*/ 	.byte	0x04, 0x05
        /*00e2*/ 	.short	(.L_3655 - .L_3654)
.L_3654:
        /*00e4*/ 	.word	0x00000080
        /*00e8*/ 	.word	0x00000001
        /*00ec*/ 	.word	0x00000001


	//----- nvinfo : EIATTR_CRS_STACK_SIZE
	.align		4
.L_3655:
        /*00f0*/ 	.byte	0x04, 0x1e
        /*00f2*/ 	.short	(.L_3657 - .L_3656)
.L_3656:
        /*00f4*/ 	.word	0x00000000
.L_3657:


//--------------------- .nv.info._ZN2at6native27unrolled_elementwise_kernelINS0_13BinaryFunctorIlllZZZNS0_18lshift_kernel_cudaERNS_18TensorIteratorBaseEENKUlvE_clEvENKUlvE2_clEvEUlllE_EESt5arrayIPcLm3EELi4E23TrivialOffsetCalculatorILi2EjESC_ILi1EjENS0_6memory12LoadWithCastILi2EEENSF_13StoreWithCastILi1EEEEEviT_T0_T2_T3_T4_T5_ --------------------------
	.section	.nv.info._ZN2at6native27unrolled_elementwise_kernelINS0_13BinaryFunctorIlllZZZNS0_18lshift_kernel_cudaERNS_18TensorIteratorBaseEENKUlvE_clEvENKUlvE2_clEvEUlllE_EESt5arrayIPcLm3EELi4E23TrivialOffsetCalculatorILi2EjESC_ILi1EjENS0_6memory12LoadWithCastILi2EEENSF_13StoreWithCastILi1EEEEEviT_T0_T2_T3_T4_T5_,"",@"SHT_CUDA_INFO"
	.sectionflags	@""
	.align	4


	//----- nvinfo : EIATTR_CUDA_API_VERSION
	.align		4
        /*0000*/ 	.byte	0x04, 0x37
        /*0002*/ 	.short	(.L_3659 - .L_3658)
.L_3658:
        /*0004*/ 	.word	0x00000082


	//----- nvinfo : EIATTR_SW2861232_WAR
	.align		4
.L_3659:
        /*0008*/ 	.byte	0x01, 0x35
	.zero		2


	//----- nvinfo : EIATTR_PARAM_CBANK
	.align		4
        /*000c*/ 	.byte	0x04, 0x0a
        /*000e*/ 	.short	(.L_3661 - .L_3660)
	.align		4
.L_3660:
        /*0010*/ 	.word	index@(.nv.constant0._ZN2at6native27unrolled_elementwise_kernelINS0_13BinaryFunctorIlllZZZNS0_18lshift_kernel_cudaERNS_18TensorIteratorBaseEENKUlvE_clEvENKUlvE2_clEvEUlllE_EESt5arrayIPcLm3EELi4E23TrivialOffsetCalculatorILi2EjESC_ILi1EjENS0_6memory12LoadWithCastILi2EEENSF_13StoreWithCastILi1EEEEEviT_T0_T2_T3_T4_T5_)
        /*0014*/ 	.short	0x0160
        /*0016*/ 	.short	0x0038


	//----- nvinfo : EIATTR_CBANK_PARAM_SIZE
	.align		4
.L_3661:
        /*0018*/ 	.byte	0x03, 0x19
        /*001a*/ 	.short	0x0038


	//----- nvinfo : EIATTR_KPARAM_INFO
	.align		4
        /*001c*/ 	.byte	0x04, 0x17
        /*001e*/ 	.short	(.L_3663 - .L_3662)
.L_3662:
        /*0020*/ 	.word	0x00000000
        /*0024*/ 	.short	0x0006
        /*0026*/ 	.short	0x0030
        /*0028*/ 	.byte	0x00, 0xf0, 0x21, 0x00


	//----- nvinfo : EIATTR_KPARAM_INFO
	.align		4
.L_3663:
        /*002c*/ 	.byte	0x04, 0x17
        /*002e*/ 	.short	(.L_3665 - .L_3664)
.L_3664:
        /*0030*/ 	.word	0x00000000
        /*0034*/ 	.short	0x0005
        /*0036*/ 	.short	0x0024
        /*0038*/ 	.byte	0x00, 0xf0, 0x31, 0x00


	//----- nvinfo : EIATTR_KPARAM_INFO
	.align		4
.L_3665:
        /*003c*/ 	.byte	0x04, 0x17
        /*003e*/ 	.short	(.L_3667 - .L_3666)
.L_3666:
        /*0040*/ 	.word	0x00000000
        /*0044*/ 	.short	0x0004
        /*0046*/ 	.short	0x0021
        /*0048*/ 	.byte	0x00, 0xf0, 0x05, 0x00


	//----- nvinfo : EIATTR_KPARAM_INFO
	.align		4
.L_3667:
        /*004c*/ 	.byte	0x04, 0x17
        /*004e*/ 	.short	(.L_3669 - .L_3668)
.L_3668:
        /*0050*/ 	.word	0x00000000
        /*0054*/ 	.short	0x0003
        /*0056*/ 	.short	0x0020
        /*0058*/ 	.byte	0x00, 0xf0, 0x05, 0x00


	//----- nvinfo : EIATTR_KPARAM_INFO
	.align		4
.L_3669:
        /*005c*/ 	.byte	0x04, 0x17
        /*005e*/ 	.short	(.L_3671 - .L_3670)
.L_3670:
        /*0060*/ 	.word	0x00000000
        /*0064*/ 	.short	0x0002
        /*0066*/ 	.short	0x0008
        /*0068*/ 	.byte	0x00, 0xf0, 0x61, 0x00


	//----- nvinfo : EIATTR_KPARAM_INFO
	.align		4
.L_3671:
        /*006c*/ 	.byte	0x04, 0x17
        /*006e*/ 	.short	(.L_3673 - .L_3672)
.L_3672:
        /*0070*/ 	.word	0x00000000
        /*0074*/ 	.short	0x0001
        /*0076*/ 	.short	0x0004
        /*0078*/ 	.byte	0x00, 0xf0, 0x05, 0x00


	//----- nvinfo : EIATTR_KPARAM_INFO
	.align		4
.L_3673:
        /*007c*/ 	.byte	0x04, 0x17
        /*007e*/ 	.short	(.L_3675 - .L_3674)
.L_3674:
        /*0080*/ 	.word	0x00000000
        /*0084*/ 	.short	0x0000
        /*0086*/ 	.short	0x0000
        /*0088*/ 	.byte	0x00, 0xf0, 0x11, 0x00


	//----- nvinfo : EIATTR_MAXREG_COUNT
	.align		4
.L_3675:
        /*008c*/ 	.byte	0x03, 0x1b
        /*008e*/ 	.short	0x00ff


	//----- nvinfo : EIATTR_EXTERNS
	.align		4
        /*0090*/ 	.byte	0x04, 0x0f
        /*0092*/ 	.short	(.L_3677 - .L_3676)


	//   ....[0]....
	.align		4
.L_3676:
        /*0094*/ 	.word	index@(__assertfail)


	//----- nvinfo : EIATTR_MERCURY_ISA_VERSION
	.align		4
.L_3677:
        /*0098*/ 	.byte	0x03, 0x5f
        /*009a*/ 	.short	0x0000


	//----- nvinfo : EIATTR_SYSCALL_OFFSETS
	.align		4
        /*009c*/ 	.byte	0x04, 0x46
        /*009e*/ 	.short	(.L_3679 - .L_3678)


	//   ....[0]....
.L_3678:
        /*00a0*/ 	.word	0x00000f20


	//   ....[1]....
        /*00a4*/ 	.word	0x00001db0


	//   ....[2]....
        /*00a8*/ 	.word	0x00002cc0


	//   ....[3]....
        /*00ac*/ 	.word	0x00003b50


	//   ....[4]....
        /*00b0*/ 	.word	0x00004a70


	//   ....[5]....
        /*00b4*/ 	.word	0x00005900


	//   ....[6]....
        /*00b8*/ 	.word	0x00006800


	//   ....[7]....
        /*00bc*/ 	.word	0x00007690


	//   ....[8]....
        /*00c0*/ 	.word	0x00008720


	//   ....[9]....
        /*00c4*/ 	.word	0x00009600


	//   ....[10]....
        /*00c8*/ 	.word	0x0000a4b0


	//   ....[11]....
        /*00cc*/ 	.word	0x0000b380


	//----- nvinfo : EIATTR_EXIT_INSTR_OFFSETS
	.align		4
.L_3679:
        /*00d0*/ 	.byte	0x04, 0x1c
        /*00d2*/ 	.short	(.L_3681 - .L_3680)


	//   ....[0]....
.L_3680:
        /*00d4*/ 	.word	0x0000a530


	//   ....[1]....
        /*00d8*/ 	.word	0x0000a640


	//   ....[2]....
        /*00dc*/ 	.word	0x0000a660


	//   ....[3]....
        /*00e0*/ 	.word	0x0000a6e0


	//   ....[4]....
        /*00e4*/ 	.word	0x0000a700


	//   ....[5]....
        /*00e8*/ 	.word	0x0000a720


	//   ....[6]....
        /*00ec*/ 	.word	0x0000a7b0


	//   ....[7]....
        /*00f0*/ 	.word	0x0000a7f0


	//   ....[8]....
        /*00f4*/ 	.word	0x0000a890


	//   ....[9]....
        /*00f8*/ 	.word	0x0000a8e0


	//   ....[10]....
        /*00fc*/ 	.word	0x0000a910


	//   ....[11]....
        /*0100*/ 	.word	0x0000a9e0


	//   ....[12]....
        /*0104*/ 	.word	0x0000aa20


	//   ....[13]....
        /*0108*/ 	.word	0x0000abb0


	//   ....[14]....
        /*010c*/ 	.word	0x0000ad10


	//   ....[15]....
        /*0110*/ 	.word	0x0000ad50


	//   ....[16]....
        /*0114*/ 	.word	0x0000adf0


	//   ....[17]....
        /*0118*/ 	.word	0x0000af70


	//   ....[18]....
        /*011c*/ 	.word	0x0000b0f0


	//   ....[19]....
        /*0120*/ 	.word	0x0000b250


	//   ....[20]....
        /*0124*/ 	.word	0x0000b390


	//   ....[21]....
        /*0128*/ 	.word	0x0000b3b0


	//   ....[22]....
        /*012c*/ 	.word	0x0000b3d0


	//----- nvinfo : EIATTR_MAX_THREADS
	.align		4
.L_3681:
        /*0130*/ 	.byte	0x04, 0x05
        /*0132*/ 	.short	(.L_3683 - .L_3682)
.L_3682:
        /*0134*/ 	.word	0x00000080
        /*0138*/ 	.word	0x00000001
        /*013c*/ 	.word	0x00000001


	//----- nvinfo : EIATTR_CRS_STACK_SIZE
	.align		4
.L_3683:
        /*0140*/ 	.byte	0x04, 0x1e
        /*0142*/ 	.short	(.L_3685 - .L_3684)
.L_3684:
        /*0144*/ 	.word	0x00000000
.L_3685:


//--------------------- .nv.info._ZN2at6native18elementwise_kernelILi128ELi2EZNS0_22gpu_kernel_impl_nocastINS0_13BinaryFunctorIlllZZZNS0_18lshift_kernel_cudaERNS_18TensorIteratorBaseEENKUlvE_clEvENKUlvE2_clEvEUlllE_EEEEvS5_RKT_EUliE_EEviT1_ --------------------------
	.section	.nv.info._ZN2at6native18elementwise_kernelILi128ELi2EZNS0_22gpu_kernel_impl_nocastINS0_13BinaryFunctorIlllZZZNS0_18lshift_kernel_cudaERNS_18TensorIteratorBaseEENKUlvE_clEvENKUlvE2_clEvEUlllE_EEEEvS5_RKT_EUliE_EEviT1_,"",@"SHT_CUDA_INFO"
	.sectionflags	@""
	.align	4


	//----- nvinfo : EIATTR_CUDA_API_VERSION
	.align		4
        /*0000*/ 	.byte	0x04, 0x37
        /*0002*/ 	.short	(.L_3687 - .L_3686)
.L_3686:
        /*0004*/ 	.word	0x00000082


	//----- nvinfo : EIATTR_SW2861232_WAR
	.align		4
.L_3687:
        /*0008*/ 	.byte	0x01, 0x35
	.zero		2


	//----- nvinfo : EIATTR_PARAM_CBANK
	.align		4
        /*000c*/ 	.byte	0x04, 0x0a
        /*000e*/ 	.short	(.L_3689 - .L_3688)
	.align		4
.L_3688:
        /*0010*/ 	.word	index@(.nv.constant0._ZN2at6native18elementwise_kernelILi128ELi2EZNS0_22gpu_kernel_impl_nocastINS0_13BinaryFunctorIlllZZZNS0_18lshift_kernel_cudaERNS_18TensorIteratorBaseEENKUlvE_clEvENKUlvE2_clEvEUlllE_EEEEvS5_RKT_EUliE_EEviT1_)
        /*0014*/ 	.short	0x0160
        /*0016*/ 	.short	0x0290


	//----- nvinfo : EIATTR_CBANK_PARAM_SIZE
	.align		4
.L_3689:
        /*0018*/ 	.byte	0x03, 0x19
        /*001a*/ 	.short	0x0290


	//----- nvinfo : EIATTR_KPARAM_INFO
	.align		4
        /*001c*/ 	.byte	0x04, 0x17
        /*001e*/ 	.short	(.L_3691 - .L_3690)
.L_3690:
        /*0020*/ 	.word	0x00000000
        /*0024*/ 	.short	0x0001
        /*0026*/ 	.short	0x0008
        /*0028*/ 	.byte	0x00, 0xf0, 0x21, 0x0a


	//----- nvinfo : EIATTR_KPARAM_INFO
	.align		4
.L_3691:
        /*002c*/ 	.byte	0x04, 0x17
        /*002e*/ 	.short	(.L_3693 - .L_3692)
.L_3692:
        /*0030*/ 	.word	0x00000000
        /*0034*/ 	.short	0x0000
        /*0036*/ 	.short	0x0000
        /*0038*/ 	.byte	0x00, 0xf0, 0x11, 0x00


	//----- nvinfo : EIATTR_MAXREG_COUNT
	.align		4
.L_3693:
        /*003c*/ 	.byte	0x03, 0x1b
        /*003e*/ 	.short	0x0080


	//----- nvinfo : EIATTR_MERCURY_ISA_VERSION
	.align		4
        /*0040*/ 	.byte	0x03, 0x5f
        /*0042*/ 	.short	0x0000


	//----- nvinfo : EIATTR_EXIT_INSTR_OFFSETS
	.align		4
        /*0044*/ 	.byte	0x04, 0x1c
        /*0046*/ 	.short	(.L_3695 - .L_3694)


	//   ....[0]....
.L_3694:
        /*0048*/ 	.word	0x00001180


	//   ....[1]....
        /*004c*/ 	.word	0x00002250


	//----- nvinfo : EIATTR_MAX_THREADS
	.align		4
.L_3695:
        /*0050*/ 	.byte	0x04, 0x05
        /*0052*/ 	.short	(.L_3697 - .L_3696)
.L_3696:
        /*0054*/ 	.word	0x00000080
        /*0058*/ 	.word	0x00000001
        /*005c*/ 	.word	0x00000001


	//----- nvinfo : EIATTR_CRS_STACK_SIZE
	.align		4
.L_3697:
        /*0060*/ 	.byte	0x04, 0x1e
        /*0062*/ 	.short	(.L_3699 - .L_3698)
.L_3698:
        /*0064*/ 	.word	0x00000000
.L_3699:


//--------------------- .nv.info._ZN2at6native27unrolled_elementwise_kernelINS0_13BinaryFunctorIlllZZZNS0_18lshift_kernel_cudaERNS_18TensorIteratorBaseEENKUlvE_clEvENKUlvE2_clEvEUlllE_EESt5arrayIPcLm3EELi4E23TrivialOffsetCalculatorILi2EjESC_ILi1EjENS0_6memory15LoadWithoutCastENSF_16StoreWithoutCastEEEviT_T0_T2_T3_T4_T5_ --------------------------
	.section	.nv.info._ZN2at6native27unrolled_elementwise_kernelINS0_13BinaryFunctorIlllZZZNS0_18lshift_kernel_cudaERNS_18TensorIteratorBaseEENKUlvE_clEvENKUlvE2_clEvEUlllE_EESt5arrayIPcLm3EELi4E23TrivialOffsetCalculatorILi2EjESC_ILi1EjENS0_6memory15LoadWithoutCastENSF_16StoreWithoutCastEEEviT_T0_T2_T3_T4_T5_,"",@"SHT_CUDA_INFO"
	.sectionflags	@""
	.align	4


	//----- nvinfo : EIATTR_CUDA_API_VERSION
	.align		4
        /*0000*/ 	.byte	0x04, 0x37
        /*0002*/ 	.short	(.L_3701 - .L_3700)
.L_3700:
        /*0004*/ 	.word	0x00000082


	//----- nvinfo : EIATTR_SW2861232_WAR
	.align		4
.L_3701:
        /*0008*/ 	.byte	0x01, 0x35
	.zero		2


	//----- nvinfo : EIATTR_PARAM_CBANK
	.align		4
        /*000c*/ 	.byte	0x04, 0x0a
        /*000e*/ 	.short	(.L_3703 - .L_3702)
	.align		4
.L_3702:
        /*0010*/ 	.word	index@(.nv.constant0._ZN2at6native27unrolled_elementwise_kernelINS0_13BinaryFunctorIlllZZZNS0_18lshift_kernel_cudaERNS_18TensorIteratorBaseEENKUlvE_clEvENKUlvE2_clEvEUlllE_EESt5arrayIPcLm3EELi4E23TrivialOffsetCalculatorILi2EjESC_ILi1EjENS0_6memory15LoadWithoutCastENSF_16StoreWithoutCastEEEviT_T0_T2_T3_T4_T5_)
        /*0014*/ 	.short	0x0160
        /*0016*/ 	.short	0x0024


	//----- nvinfo : EIATTR_CBANK_PARAM_SIZE
	.align		4
.L_3703:
        /*0018*/ 	.byte	0x03, 0x19
        /*001a*/ 	.short	0x0024


	//----- nvinfo : EIATTR_KPARAM_INFO
	.align		4
        /*001c*/ 	.byte	0x04, 0x17
        /*001e*/ 	.short	(.L_3705 - .L_3704)
.L_3704:
        /*0020*/ 	.word	0x00000000
        /*0024*/ 	.short	0x0006
        /*0026*/ 	.short	0x0023
        /*0028*/ 	.byte	0x00, 0xf0, 0x05, 0x00


	//----- nvinfo : EIATTR_KPARAM_INFO
	.align		4
.L_3705:
        /*002c*/ 	.byte	0x04, 0x17
        /*002e*/ 	.short	(.L_3707 - .L_3706)
.L_3706:
        /*0030*/ 	.word	0x00000000
        /*0034*/ 	.short	0x0005
        /*0036*/ 	.short	0x0022
        /*0038*/ 	.byte	0x00, 0xf0, 0x05, 0x00


	//----- nvinfo : EIATTR_KPARAM_INFO
	.align		4
.L_3707:
        /*003c*/ 	.byte	0x04, 0x17
        /*003e*/ 	.short	(.L_3709 - .L_3708)
.L_3708:
        /*0040*/ 	.word	0x00000000
        /*0044*/ 	.short	0x0004
        /*0046*/ 	.short	0x0021
        /*0048*/ 	.byte	0x00, 0xf0, 0x05, 0x00


	//----- nvinfo : EIATTR_KPARAM_INFO
	.align		4
.L_3709:
        /*004c*/ 	.byte	0x04, 0x17
        /*004e*/ 	.short	(.L_3711 - .L_3710)
.L_3710:
        /*0050*/ 	.word	0x00000000
        /*0054*/ 	.short	0x0003
        /*0056*/ 	.short	0x0020
        /*0058*/ 	.byte	0x00, 0xf0, 0x05, 0x00


	//----- nvinfo : EIATTR_KPARAM_INFO
	.align		4
.L_3711:
        /*005c*/ 	.byte	0x04, 0x17
        /*005e*/ 	.short	(.L_3713 - .L_3712)
.L_3712:
        /*0060*/ 	.word	0x00000000
        /*0064*/ 	.short	0x0002
        /*0066*/ 	.short	0x0008
        /*0068*/ 	.byte	0x00, 0xf0, 0x61, 0x00


	//----- nvinfo : EIATTR_KPARAM_INFO
	.align		4
.L_3713:
        /*006c*/ 	.byte	0x04, 0x17
        /*006e*/ 	.short	(.L_3715 - .L_3714)
.L_3714:
        /*0070*/ 	.word	0x00000000
        /*0074*/ 	.short	0x0001
        /*0076*/ 	.short	0x0004
        /*0078*/ 	.byte	0x00, 0xf0, 0x05, 0x00


	//----- nvinfo : EIATTR_KPARAM_INFO
	.align		4
.L_3715:
        /*007c*/ 	.byte	0x04, 0x17
        /*007e*/ 	.short	(.L_3717 - .L_3716)
.L_3716:
        /*0080*/ 	.word	0x00000000
        /*0084*/ 	.short	0x0000
        /*0086*/ 	.short	0x0000
        /*0088*/ 	.byte	0x00, 0xf0, 0x11, 0x00


	//----- nvinfo : EIATTR_MAXREG_COUNT
	.align		4
.L_3717:
        /*008c*/ 	.byte	0x03, 0x1b
        /*008e*/ 	.short	0x00ff


	//----- nvinfo : EIATTR_MERCURY_ISA_VERSION
	.align		4
        /*0090*/ 	.byte	0x03, 0x5f
        /*0092*/ 	.short	0x0000


	//----- nvinfo : EIATTR_EXIT_INSTR_OFFSETS
	.align		4
        /*0094*/ 	.byte	0x04, 0x1c
        /*0096*/ 	.short	(.L_3719 - .L_3718)


	//   ....[0]....
.L_3718:
        /*0098*/ 	.word	0x000005a0


	//   ....[1]....
        /*009c*/ 	.word	0x00000610


	//----- nvinfo : EIATTR_MAX_THREADS
	.align		4
.L_3719:
        /*00a0*/ 	.byte	0x04, 0x05
        /*00a2*/ 	.short	(.L_3721 - .L_3720)
.L_3720:
        /*00a4*/ 	.word	0x00000080
        /*00a8*/ 	.word	0x00000001
        /*00ac*/ 	.word	0x00000001


	//----- nvinfo : EIATTR_CRS_STACK_SIZE
	.align		4
.L_3721:
        /*00b0*/ 	.byte	0x04, 0x1e
        /*00b2*/ 	.short	(.L_3723 - .L_3722)
.L_3722:
        /*00b4*/ 	.word	0x00000000
.L_3723:


//--------------------- .nv.info._ZN2at6native29vectorized_elementwise_kernelILi2ENS0_13BinaryFunctorIlllZZZNS0_18lshift_kernel_cudaERNS_18TensorIteratorBaseEENKUlvE_clEvENKUlvE2_clEvEUlllE_EESt5arrayIPcLm3EEEEviT0_T1_ --------------------------
	.section	.nv.info._ZN2at6native29vectorized_elementwise_kernelILi2ENS0_13BinaryFunctorIlllZZZNS0_18lshift_kernel_cudaERNS_18TensorIteratorBaseEENKUlvE_clEvENKUlvE2_clEvEUlllE_EESt5arrayIPcLm3EEEEviT0_T1_,"",@"SHT_CUDA_INFO"
	.sectionflags	@""
	.align	4


	//----- nvinfo : EIATTR_CUDA_API_VERSION
	.align		4
        /*0000*/ 	.byte	0x04, 0x37
        /*0002*/ 	.short	(.L_3725 - .L_3724)
.L_3724:
        /*0004*/ 	.word	0x00000082


	//----- nvinfo : EIATTR_SW2861232_WAR
	.align		4
.L_3725:
        /*0008*/ 	.byte	0x01, 0x35
	.zero		2


	//----- nvinfo : EIATTR_PARAM_CBANK
	.align		4
        /*000c*/ 	.byte	0x04, 0x0a
        /*000e*/ 	.short	(.L_3727 - .L_3726)
	.align		4
.L_3726:
        /*0010*/ 	.word	index@(.nv.constant0._ZN2at6native29vectorized_elementwise_kernelILi2ENS0_13BinaryFunctorIlllZZZNS0_18lshift_kernel_cudaERNS_18TensorIteratorBaseEENKUlvE_clEvENKUlvE2_clEvEUlllE_EESt5arrayIPcLm3EEEEviT0_T1_)
        /*0014*/ 	.short	0x0160
        /*0016*/ 	.short	0x0020


	//----- nvinfo : EIATTR_CBANK_PARAM_SIZE
	.align		4
.L_3727:
        /*0018*/ 	.byte	0x03, 0x19
        /*001a*/ 	.short	0x0020


	//----- nvinfo : EIATTR_KPARAM_INFO
	.align		4
        /*001c*/ 	.byte	0x04, 0x17
        /*001e*/ 	.short	(.L_3729 - .L_3728)
.L_3728:
        /*0020*/ 	.word	0x00000000
        /*0024*/ 	.short	0x0002
        /*0026*/ 	.short	0x0008
        /*0028*/ 	.byte	0x00, 0xf0, 0x61, 0x00


	//----- nvinfo : EIATTR_KPARAM_INFO
	.align		4
.L_3729:
        /*002c*/ 	.byte	0x04, 0x17
        /*002e*/ 	.short	(.L_3731 - .L_3730)
.L_3730:
        /*0030*/ 	.word	0x00000000
        /*0034*/ 	.short	0x0001
        /*0036*/ 	.short	0x0004
        /*0038*/ 	.byte	0x00, 0xf0, 0x05, 0x00


	//----- nvinfo : EIATTR_KPARAM_INFO
	.align		4
.L_3731:
        /*003c*/ 	.byte	0x04, 0x17
        /*003e*/ 	.short	(.L_3733 - .L_3732)
.L_3732:
        /*0040*/ 	.word	0x00000000
        /*0044*/ 	.short	0x0000
        /*0046*/ 	.short	0x0000
        /*0048*/ 	.byte	0x00, 0xf0, 0x11, 0x00


	//----- nvinfo : EIATTR_MAXREG_COUNT
	.align		4
.L_3733:
        /*004c*/ 	.byte	0x03, 0x1b
        /*004e*/ 	.short	0x00ff


	//----- nvinfo : EIATTR_MERCURY_ISA_VERSION
	.align		4
        /*0050*/ 	.byte	0x03, 0x5f
        /*0052*/ 	.short	0x0000


	//----- nvinfo : EIATTR_EXIT_INSTR_OFFSETS
	.align		4
        /*0054*/ 	.byte	0x04, 0x1c
        /*0056*/ 	.short	(.L_3735 - .L_3734)


	//   ....[0]....
.L_3734:
        /*0058*/ 	.word	0x00000580


	//   ....[1]....
        /*005c*/ 	.word	0x00001100


	//   ....[2]....
        /*0060*/ 	.word	0x00001150


	//----- nvinfo : EIATTR_MAX_THREADS
	.align		4
.L_3735:
        /*0064*/ 	.byte	0x04, 0x05
        /*0066*/ 	.short	(.L_3737 - .L_3736)
.L_3736:
        /*0068*/ 	.word	0x00000080
        /*006c*/ 	.word	0x00000001
        /*0070*/ 	.word	0x00000001


	//----- nvinfo : EIATTR_CRS_STACK_SIZE
	.align		4
.L_3737:
        /*0074*/ 	.byte	0x04, 0x1e
        /*0076*/ 	.short	(.L_3739 - .L_3738)
.L_3738:
        /*0078*/ 	.word	0x00000000
.L_3739:


//--------------------- .nv.info._ZN2at6native29vectorized_elementwise_kernelILi4ENS0_13BinaryFunctorIlllZZZNS0_18lshift_kernel_cudaERNS_18TensorIteratorBaseEENKUlvE_clEvENKUlvE2_clEvEUlllE_EESt5arrayIPcLm3EEEEviT0_T1_ --------------------------
	.section	.nv.info._ZN2at6native29vectorized_elementwise_kernelILi4ENS0_13BinaryFunctorIlllZZZNS0_18lshift_kernel_cudaERNS_18TensorIteratorBaseEENKUlvE_clEvENKUlvE2_clEvEUlllE_EESt5arrayIPcLm3EEEEviT0_T1_,"",@"SHT_CUDA_INFO"
	.sectionflags	@""
	.align	4


	//----- nvinfo : EIATTR_CUDA_API_VERSION
	.align		4
        /*0000*/ 	.byte	0x04, 0x37
        /*0002*/ 	.short	(.L_3741 - .L_3740)
.L_3740:
        /*0004*/ 	.word	0x00000082


	//----- nvinfo : EIATTR_SW2861232_WAR
	.align		4
.L_3741:
        /*0008*/ 	.byte	0x01, 0x35
	.zero		2


	//----- nvinfo : EIATTR_PARAM_CBANK
	.align		4
        /*000c*/ 	.byte	0x04, 0x0a
        /*000e*/ 	.short	(.L_3743 - .L_3742)
	.align		4
.L_3742:
        /*0010*/ 	.word	index@(.nv.constant0._ZN2at6native29vectorized_elementwise_kernelILi4ENS0_13BinaryFunctorIlllZZZNS0_18lshift_kernel_cudaERNS_18TensorIteratorBaseEENKUlvE_clEvENKUlvE2_clEvEUlllE_EESt5arrayIPcLm3EEEEviT0_T1_)
        /*0014*/ 	.short	0x0160
        /*0016*/ 	.short	0x0020


	//----- nvinfo : EIATTR_CBANK_PARAM_SIZE
	.align		4
.L_3743:
        /*0018*/ 	.byte	0x03, 0x19
        /*001a*/ 	.short	0x0020


	//----- nvinfo : EIATTR_KPARAM_INFO
	.align		4
        /*001c*/ 	.byte	0x04, 0x17
        /*001e*/ 	.short	(.L_3745 - .L_3744)
.L_3744:
        /*0020*/ 	.word	0x00000000
        /*0024*/ 	.short	0x0002
        /*0026*/ 	.short	0x0008
        /*0028*/ 	.byte	0x00, 0xf0, 0x61, 0x00


	//----- nvinfo : EIATTR_KPARAM_INFO
	.align		4
.L_3745:
        /*002c*/ 	.byte	0x04, 0x17
        /*002e*/ 	.short	(.L_3747 - .L_3746)
.L_3746:
        /*0030*/ 	.word	0x00000000
        /*0034*/ 	.short	0x0001
        /*0036*/ 	.short	0x0004
        /*0038*/ 	.byte	0x00, 0xf0, 0x05, 0x00


	//----- nvinfo : EIATTR_KPARAM_INFO
	.align		4
.L_3747:
        /*003c*/ 	.byte	0x04, 0x17
        /*003e*/ 	.short	(.L_3749 - .L_3748)
.L_3748:
        /*0040*/ 	.word	0x00000000
        /*0044*/ 	.short	0x0000
        /*0046*/ 	.short	0x0000
        /*0048*/ 	.byte	0x00, 0xf0, 0x11, 0x00


	//----- nvinfo : EIATTR_MAXREG_COUNT
	.align		4
.L_3749:
        /*004c*/ 	.byte	0x03, 0x1b
        /*004e*/ 	.short	0x00ff


	//----- nvinfo : EIATTR_MERCURY_ISA_VERSION
	.align		4
        /*0050*/ 	.byte	0x03, 0x5f
        /*0052*/ 	.short	0x0000


	//----- nvinfo : EIATTR_EXIT_INSTR_OFFSETS
	.align		4
        /*0054*/ 	.byte	0x04, 0x1c
        /*0056*/ 	.short	(.L_3751 - .L_3750)


	//   ....[0]....
.L_3750:
        /*0058*/ 	.word	0x00000580


	//   ....[1]....
        /*005c*/ 	.word	0x00001100


	//   ....[2]....
        /*0060*/ 	.word	0x00001150


	//----- nvinfo : EIATTR_MAX_THREADS
	.align		4
.L_3751:
        /*0064*/ 	.byte	0x04, 0x05
        /*0066*/ 	.short	(.L_3753 - .L_3752)
.L_3752:
        /*0068*/ 	.word	0x00000080
        /*006c*/ 	.word	0x00000001
        /*0070*/ 	.word	0x00000001


	//----- nvinfo : EIATTR_CRS_STACK_SIZE
	.align		4
.L_3753:
        /*0074*/ 	.byte	0x04, 0x1e
        /*0076*/ 	.short	(.L_3755 - .L_3754)
.L_3754:
        /*0078*/ 	.word	0x00000000
.L_3755:


//--------------------- .nv.info._ZN2at6native29vectorized_elementwise_kernelILi8ENS0_13BinaryFunctorIlllZZZNS0_18lshift_kernel_cudaERNS_18TensorIteratorBaseEENKUlvE_clEvENKUlvE2_clEvEUlllE_EESt5arrayIPcLm3EEEEviT0_T1_ --------------------------
	.section	.nv.info._ZN2at6native29vectorized_elementwise_kernelILi8ENS0_13BinaryFunctorIlllZZZNS0_18lshift_kernel_cudaERNS_18TensorIteratorBaseEENKUlvE_clEvENKUlvE2_clEvEUlllE_EESt5arrayIPcLm3EEEEviT0_T1_,"",@"SHT_CUDA_INFO"
	.sectionflags	@""
	.align	4


	//----- nvinfo : EIATTR_CUDA_API_VERSION
	.align		4
        /*0000*/ 	.byte	0x04, 0x37
        /*0002*/ 	.short	(.L_3757 - .L_3756)
.L_3756:
        /*0004*/ 	.word	0x00000082


	//----- nvinfo : EIATTR_SW2861232_WAR
	.align		4
.L_3757:
        /*0008*/ 	.byte	0x01, 0x35
	.zero		2


	//----- nvinfo : EIATTR_PARAM_CBANK
	.align		4
        /*000c*/ 	.byte	0x04, 0x0a
        /*000e*/ 	.short	(.L_3759 - .L_3758)
	.align		4
.L_3758:
        /*0010*/ 	.word	index@(.nv.constant0._ZN2at6native29vectorized_elementwise_kernelILi8ENS0_13BinaryFunctorIlllZZZNS0_18lshift_kernel_cudaERNS_18TensorIteratorBaseEENKUlvE_clEvENKUlvE2_clEvEUlllE_EESt5arrayIPcLm3EEEEviT0_T1_)
        /*0014*/ 	.short	0x0160
        /*0016*/ 	.short	0x0020


	//----- nvinfo : EIATTR_CBANK_PARAM_SIZE
	.align		4
.L_3759:
        /*0018*/ 	.byte	0x03, 0x19
        /*001a*/ 	.short	0x0020


	//----- nvinfo : EIATTR_KPARAM_INFO
	.align		4
        /*001c*/ 	.byte	0x04, 0x17
        /*001e*/ 	.short	(.L_3761 - .L_3760)
.L_3760:
        /*0020*/ 	.word	0x00000000
        /*0024*/ 	.short	0x0002
        /*0026*/ 	.short	0x0008
        /*0028*/ 	.byte	0x00, 0xf0, 0x61, 0x00


	//----- nvinfo : EIATTR_KPARAM_INFO
	.align		4
.L_3761:
        /*002c*/ 	.byte	0x04, 0x17
        /*002e*/ 	.short	(.L_3763 - .L_3762)
.L_3762:
        /*0030*/ 	.word	0x00000000
        /*0034*/ 	.short	0x0001
        /*0036*/ 	.short	0x0004
        /*0038*/ 	.byte	0x00, 0xf0, 0x05, 0x00


	//----- nvinfo : EIATTR_KPARAM_INFO
	.align		4
.L_3763:
        /*003c*/ 	.byte	0x04, 0x17
        /*003e*/ 	.short	(.L_3765 - .L_3764)
.L_3764:
        /*0040*/ 	.word	0x00000000
        /*0044*/ 	.short	0x0000
        /*0046*/ 	.short	0x0000
        /*0048*/ 	.byte	0x00, 0xf0, 0x11, 0x00


	//----- nvinfo : EIATTR_MAXREG_COUNT
	.align		4
.L_3765:
        /*004c*/ 	.byte	0x03, 0x1b
        /*004e*/ 	.short	0x00ff


	//----- nvinfo : EIATTR_MERCURY_ISA_VERSION
	.align		4
        /*0050*/ 	.byte	0x03, 0x5f
        /*0052*/ 	.short	0x0000


	//----- nvinfo : EIATTR_EXIT_INSTR_OFFSETS
	.align		4
        /*0054*/ 	.byte	0x04, 0x1c
        /*0056*/ 	.short	(.L_3767 - .L_3766)


	//   ....[0]....
.L_3766:
        /*0058*/ 	.word	0x00000010


	//----- nvinfo : EIATTR_MAX_THREADS
	.align		4
.L_3767:
        /*005c*/ 	.byte	0x04, 0x05
        /*005e*/ 	.short	(.L_3769 - .L_3768)
.L_3768:
        /*0060*/ 	.word	0x00000080
        /*0064*/ 	.word	0x00000001
        /*0068*/ 	.word	0x00000001
.L_3769:


//--------------------- .nv.info._ZN2at6native18elementwise_kernelILi128ELi4EZNS0_15gpu_kernel_implINS0_13BUnaryFunctorIlllZZZNS0_18lshift_kernel_cudaERNS_18TensorIteratorBaseEENKUlvE_clEvENKUlvE2_clEvEUlllE_EEEEvS5_RKT_EUliE_EEviT1_ --------------------------
	.section	.nv.info._ZN2at6native18elementwise_kernelILi128ELi4EZNS0_15gpu_kernel_implINS0_13BUnaryFunctorIlllZZZNS0_18lshift_kernel_cudaERNS_18TensorIteratorBaseEENKUlvE_clEvENKUlvE2_clEvEUlllE_EEEEvS5_RKT_EUliE_EEviT1_,"",@"SHT_CUDA_INFO"
	.sectionflags	@""
	.align	4


	//----- nvinfo : EIATTR_CUDA_API_VERSION
	.align		4
        /*0000*/ 	.byte	0x04, 0x37
        /*0002*/ 	.short	(.L_3771 - .L_3770)
.L_3770:
        /*0004*/ 	.word	0x00000082


	//----- nvinfo : EIATTR_SW2861232_WAR
	.align		4
.L_3771:
        /*0008*/ 	.byte	0x01, 0x35
	.zero		2


	//----- nvinfo : EIATTR_PARAM_CBANK
	.align		4
        /*000c*/ 	.byte	0x04, 0x0a
        /*000e*/ 	.short	(.L_3773 - .L_3772)
	.align		4
.L_3772:
        /*0010*/ 	.word	index@(.nv.constant0._ZN2at6native18elementwise_kernelILi128ELi4EZNS0_15gpu_kernel_implINS0_13BUnaryFunctorIlllZZZNS0_18lshift_kernel_cudaERNS_18TensorIteratorBaseEENKUlvE_clEvENKUlvE2_clEvEUlllE_EEEEvS5_RKT_EUliE_EEviT1_)
        /*0014*/ 	.short	0x0160
        /*0016*/ 	.short	0x0230


	//----- nvinfo : EIATTR_CBANK_PARAM_SIZE
	.align		4
.L_3773:
        /*0018*/ 	.byte	0x03, 0x19
        /*001a*/ 	.short	0x0230


	//----- nvinfo : EIATTR_KPARAM_INFO
	.align		4
        /*001c*/ 	.byte	0x04, 0x17
        /*001e*/ 	.short	(.L_3775 - .L_3774)
.L_3774:
        /*0020*/ 	.word	0x00000000
        /*0024*/ 	.short	0x0001
        /*0026*/ 	.short	0x0008
        /*0028*/ 	.byte	0x00, 0xf0, 0xa1, 0x08


	//----- nvinfo : EIATTR_KPARAM_INFO
	.align		4
.L_3775:
        /*002c*/ 	.byte	0x04, 0x17
        /*002e*/ 	.short	(.L_3777 - .L_3776)
.L_3776:
        /*0030*/ 	.word	0x00000000
        /*0034*/ 	.short	0x0000
        /*0036*/ 	.short	0x0000
        /*0038*/ 	.byte	0x00, 0xf0, 0x11, 0x00


	//----- nvinfo : EIATTR_MAXREG_COUNT
	.align		4
.L_3777:
        /*003c*/ 	.byte	0x03, 0x1b
        /*003e*/ 	.short	0x0080


	//----- nvinfo : EIATTR_EXTERNS
	.align		4
        /*0040*/ 	.byte	0x04, 0x0f
        /*0042*/ 	.short	(.L_3779 - .L_3778)


	//   ....[0]....
	.align		4
.L_3778:
        /*0044*/ 	.word	index@(__assertfail)


	//----- nvinfo : EIATTR_MERCURY_ISA_VERSION
	.align		4
.L_3779:
        /*0048*/ 	.byte	0x03, 0x5f
        /*004a*/ 	.short	0x0000


	//----- nvinfo : EIATTR_SYSCALL_OFFSETS
	.align		4
        /*004c*/ 	.byte	0x04, 0x46
        /*004e*/ 	.short	(.L_3781 - .L_3780)


	//   ....[0]....
.L_3780:
        /*0050*/ 	.word	0x00001d10


	//   ....[1]....
        /*0054*/ 	.word	0x00002c30


	//   ....[2]....
        /*0058*/ 	.word	0x00004960


	//   ....[3]....
        /*005c*/ 	.word	0x00005880


	//   ....[4]....
        /*0060*/ 	.word	0x00007580


	//   ....[5]....
        /*0064*/ 	.word	0x000084a0


	//   ....[6]....
        /*0068*/ 	.word	0x0000a1b0


	//   ....[7]....
        /*006c*/ 	.word	0x0000b0d0


	//----- nvinfo : EIATTR_EXIT_INSTR_OFFSETS
	.align		4
.L_3781:
        /*0070*/ 	.byte	0x04, 0x1c
        /*0072*/ 	.short	(.L_3783 - .L_3782)


	//   ....[0]....
.L_3782:
        /*0074*/ 	.word	0x00008520


	//   ....[1]....
        /*0078*/ 	.word	0x0000a380


	//   ....[2]....
        /*007c*/ 	.word	0x0000a3a0


	//   ....[3]....
        /*0080*/ 	.word	0x0000a420


	//   ....[4]....
        /*0084*/ 	.word	0x0000a440


	//   ....[5]....
        /*0088*/ 	.word	0x0000a460


	//   ....[6]....
        /*008c*/ 	.word	0x0000a4f0


	//   ....[7]....
        /*0090*/ 	.word	0x0000a530


	//   ....[8]....
        /*0094*/ 	.word	0x0000a5d0


	//   ....[9]....
        /*0098*/ 	.word	0x0000a620


	//   ....[10]....
        /*009c*/ 	.word	0x0000a650


	//   ....[11]....
        /*00a0*/ 	.word	0x0000a720


	//   ....[12]....
        /*00a4*/ 	.word	0x0000a760


	//   ....[13]....
        /*00a8*/ 	.word	0x0000a8f0


	//   ....[14]....
        /*00ac*/ 	.word	0x0000aa50


	//   ....[15]....
        /*00b0*/ 	.word	0x0000aa90


	//   ....[16]....
        /*00b4*/ 	.word	0x0000ab30


	//   ....[17]....
        /*00b8*/ 	.word	0x0000acb0


	//   ....[18]....
        /*00bc*/ 	.word	0x0000ae30


	//   ....[19]....
        /*00c0*/ 	.word	0x0000afa0


	//   ....[20]....
        /*00c4*/ 	.word	0x0000b0e0


	//   ....[21]....
        /*00c8*/ 	.word	0x0000b100


	//   ....[22]....
        /*00cc*/ 	.word	0x0000b120


	//----- nvinfo : EIATTR_MAX_THREADS
	.align		4
.L_3783:
        /*00d0*/ 	.byte	0x04, 0x05
        /*00d2*/ 	.short	(.L_3785 - .L_3784)
.L_3784:
        /*00d4*/ 	.word	0x00000080
        /*00d8*/ 	.word	0x00000001
        /*00dc*/ 	.word	0x00000001


	//----- nvinfo : EIATTR_CRS_STACK_SIZE
	.align		4
.L_3785:
        /*00e0*/ 	.byte	0x04, 0x1e
        /*00e2*/ 	.short	(.L_3787 - .L_3786)
.L_3786:
        /*00e4*/ 	.word	0x00000000
.L_3787:


//--------------------- .nv.info._ZN2at6native27unrolled_elementwise_kernelINS0_13BUnaryFunctorIlllZZZNS0_18lshift_kernel_cudaERNS_18TensorIteratorBaseEENKUlvE_clEvENKUlvE2_clEvEUlllE_EESt5arrayIPcLm2EELi4E23TrivialOffsetCalculatorILi1EjESD_NS0_6memory12LoadWithCastILi1EEENSE_13StoreWithCastILi1EEEEEviT_T0_T2_T3_T4_T5_ --------------------------
	.section	.nv.info._ZN2at6native27unrolled_elementwise_kernelINS0_13BUnaryFunctorIlllZZZNS0_18lshift_kernel_cudaERNS_18TensorIteratorBaseEENKUlvE_clEvENKUlvE2_clEvEUlllE_EESt5arrayIPcLm2EELi4E23TrivialOffsetCalculatorILi1EjESD_NS0_6memory12LoadWithCastILi1EEENSE_13StoreWithCastILi1EEEEEviT_T0_T2_T3_T4_T5_,"",@"SHT_CUDA_INFO"
	.sectionflags	@""
	.align	4


	//----- nvinfo : EIATTR_CUDA_API_VERSION
	.align		4
        /*0000*/ 	.byte	0x04, 0x37
        /*0002*/ 	.short	(.L_3789 - .L_3788)
.L_3788:
        /*0004*/ 	.word	0x00000082


	//----- nvinfo : EIATTR_SW2861232_WAR
	.align		4
.L_3789:
        /*0008*/ 	.byte	0x01, 0x35
	.zero		2


	//----- nvinfo : EIATTR_PARAM_CBANK
	.align		4
        /*000c*/ 	.byte	0x04, 0x0a
        /*000e*/ 	.short	(.L_3791 - .L_3790)
	.align		4
.L_3790:
        /*0010*/ 	.word	index@(.nv.constant0._ZN2at6native27unrolled_elementwise_kernelINS0_13BUnaryFunctorIlllZZZNS0_18lshift_kernel_cudaERNS_18TensorIteratorBaseEENKUlvE_clEvENKUlvE2_clEvEUlllE_EESt5arrayIPcLm2EELi4E23TrivialOffsetCalculatorILi1EjESD_NS0_6memory12LoadWithCastILi1EEENSE_13StoreWithCastILi1EEEEEviT_T0_T2_T3_T4_T5_)
        /*0014*/ 	.short	0x0160
        /*0016*/ 	.short	0x003c


	//----- nvinfo : EIATTR_CBANK_PARAM_SIZE
	.align		4
.L_3791:
        /*0018*/ 	.byte	0x03, 0x19
        /*001a*/ 	.short	0x003c


	//----- nvinfo : EIATTR_KPARAM_INFO
	.align		4
        /*001c*/ 	.byte	0x04, 0x17
        /*001e*/ 	.short	(.L_3793 - .L_3792)
.L_3792:
        /*0020*/ 	.word	0x00000000
        /*0024*/ 	.short	0x0006
        /*0026*/ 	.short	0x0034
        /*0028*/ 	.byte	0x00, 0xf0, 0x21, 0x00


	//----- nvinfo : EIATTR_KPARAM_INFO
	.align		4
.L_3793:
        /*002c*/ 	.byte	0x04, 0x17
        /*002e*/ 	.short	(.L_3795 - .L_3794)
.L_3794:
        /*0030*/ 	.word	0x00000000
        /*0034*/ 	.short	0x0005
        /*0036*/ 	.short	0x002c
        /*0038*/ 	.byte	0x00, 0xf0, 0x21, 0x00


	//----- nvinfo : EIATTR_KPARAM_INFO
	.align		4
.L_3795:
        /*003c*/ 	.byte	0x04, 0x17
        /*003e*/ 	.short	(.L_3797 - .L_3796)
.L_3796:
        /*0040*/ 	.word	0x00000000
        /*0044*/ 	.short	0x0004
        /*0046*/ 	.short	0x0029
        /*0048*/ 	.byte	0x00, 0xf0, 0x05, 0x00


	//----- nvinfo : EIATTR_KPARAM_INFO
	.align		4
.L_3797:
        /*004c*/ 	.byte	0x04, 0x17
        /*004e*/ 	.short	(.L_3799 - .L_3798)
.L_3798:
        /*0050*/ 	.word	0x00000000
        /*0054*/ 	.short	0x0003
        /*0056*/ 	.short	0x0028
        /*0058*/ 	.byte	0x00, 0xf0, 0x05, 0x00


	//----- nvinfo : EIATTR_KPARAM_INFO
	.align		4
.L_3799:
        /*005c*/ 	.byte	0x04, 0x17
        /*005e*/ 	.short	(.L_3801 - .L_3800)
.L_3800:
        /*0060*/ 	.word	0x00000000
        /*0064*/ 	.short	0x0002
        /*0066*/ 	.short	0x0018
        /*0068*/ 	.byte	0x00, 0xf0, 0x41, 0x00


	//----- nvinfo : EIATTR_KPARAM_INFO
	.align		4
.L_3801:
        /*006c*/ 	.byte	0x04, 0x17
        /*006e*/ 	.short	(.L_3803 - .L_3802)
.L_3802:
        /*0070*/ 	.word	0x00000000
        /*0074*/ 	.short	0x0001
        /*0076*/ 	.short	0x0008
        /*0078*/ 	.byte	0x00, 0xf0, 0x41, 0x00


	//----- nvinfo : EIATTR_KPARAM_INFO
	.align		4
.L_3803:
        /*007c*/ 	.byte	0x04, 0x17
        /*007e*/ 	.short	(.L_3805 - .L_3804)
.L_3804:
        /*0080*/ 	.word	0x00000000
        /*0084*/ 	.short	0x0000
        /*0086*/ 	.short	0x0000
        /*0088*/ 	.byte	0x00, 0xf0, 0x11, 0x00


	//----- nvinfo : EIATTR_MAXREG_COUNT
	.align		4
.L_3805:
        /*008c*/ 	.byte	0x03, 0x1b
        /*008e*/ 	.short	0x00ff


	//----- nvinfo : EIATTR_EXTERNS
	.align		4
        /*0090*/ 	.byte	0x04, 0x0f
        /*0092*/ 	.short	(.L_3807 - .L_3806)


	//   ....[0]....
	.align		4
.L_3806:
        /*0094*/ 	.word	index@(__assertfail)


	//----- nvinfo : EIATTR_MERCURY_ISA_VERSION
	.align		4
.L_3807:
        /*0098*/ 	.byte	0x03, 0x5f
        /*009a*/ 	.short	0x0000


	//----- nvinfo : EIATTR_SYSCALL_OFFSETS
	.align		4
        /*009c*/ 	.byte	0x04, 0x46
        /*009e*/ 	.short	(.L_3809 - .L_3808)


	//   ....[0]....
.L_3808:
        /*00a0*/ 	.word	0x00000f00


	//   ....[1]....
        /*00a4*/ 	.word	0x00001e10


	//   ....[2]....
        /*00a8*/ 	.word	0x00002d30


	//   ....[3]....
        /*00ac*/ 	.word	0x00003c20


	//   ....[4]....
        /*00b0*/ 	.word	0x00004c90


	//   ....[5]....
        /*00b4*/ 	.word	0x00005b80


	//   ....[6]....
        /*00b8*/ 	.word	0x00006a50


	//   ....[7]....
        /*00bc*/ 	.word	0x00007920


	//----- nvinfo : EIATTR_EXIT_INSTR_OFFSETS
	.align		4
.L_3809:
        /*00c0*/ 	.byte	0x04, 0x1c
        /*00c2*/ 	.short	(.L_3811 - .L_3810)


	//   ....[0]....
.L_3810:
        /*00c4*/ 	.word	0x00006ad0


	//   ....[1]....
        /*00c8*/ 	.word	0x00006be0


	//   ....[2]....
        /*00cc*/ 	.word	0x00006c00


	//   ....[3]....
        /*00d0*/ 	.word	0x00006c80


	//   ....[4]....
        /*00d4*/ 	.word	0x00006ca0


	//   ....[5]....
        /*00d8*/ 	.word	0x00006cc0


	//   ....[6]....
        /*00dc*/ 	.word	0x00006d50


	//   ....[7]....
        /*00e0*/ 	.word	0x00006d90


	//   ....[8]....
        /*00e4*/ 	.word	0x00006e30


	//   ....[9]....
        /*00e8*/ 	.word	0x00006e80


	//   ....[10]....
        /*00ec*/ 	.word	0x00006eb0


	//   ....[11]....
        /*00f0*/ 	.word	0x00006f80


	//   ....[12]....
        /*00f4*/ 	.word	0x00006fc0


	//   ....[13]....
        /*00f8*/ 	.word	0x00007150


	//   ....[14]....
        /*00fc*/ 	.word	0x000072b0


	//   ....[15]....
        /*0100*/ 	.word	0x000072f0


	//   ....[16]....
        /*0104*/ 	.word	0x00007390


	//   ....[17]....
        /*0108*/ 	.word	0x00007510


	//   ....[18]....
        /*010c*/ 	.word	0x00007690


	//   ....[19]....
        /*0110*/ 	.word	0x000077f0


	//   ....[20]....
        /*0114*/ 	.word	0x00007930


	//   ....[21]....
        /*0118*/ 	.word	0x00007950


	//   ....[22]....
        /*011c*/ 	.word	0x00007970


	//----- nvinfo : EIATTR_MAX_THREADS
	.align		4
.L_3811:
        /*0120*/ 	.byte	0x04, 0x05
        /*0122*/ 	.short	(.L_3813 - .L_3812)
.L_3812:
        /*0124*/ 	.word	0x00000080
        /*0128*/ 	.word	0x00000001
        /*012c*/ 	.word	0x00000001


	//----- nvinfo : EIATTR_CRS_STACK_SIZE
	.align		4
.L_3813:
        /*0130*/ 	.byte	0x04, 0x1e
        /*0132*/ 	.short	(.L_3815 - .L_3814)
.L_3814:
        /*0134*/ 	.word	0x00000000
.L_3815:


//--------------------- .nv.info._ZN2at6native18elementwise_kernelILi128ELi2EZNS0_22gpu_kernel_impl_nocastINS0_13BUnaryFunctorIlllZZZNS0_18lshift_kernel_cudaERNS_18TensorIteratorBaseEENKUlvE_clEvENKUlvE2_clEvEUlllE_EEEEvS5_RKT_EUliE_EEviT1_ --------------------------
	.section	.nv.info._ZN2at6native18elementwise_kernelILi128ELi2EZNS0_22gpu_kernel_impl_nocastINS0_13BUnaryFunctorIlllZZZNS0_18lshift_kernel_cudaERNS_18TensorIteratorBaseEENKUlvE_clEvENKUlvE2_clEvEUlllE_EEEEvS5_RKT_EUliE_EEviT1_,"",@"SHT_CUDA_INFO"
	.sectionflags	@""
	.align	4


	//----- nvinfo : EIATTR_CUDA_API_VERSION
	.align		4
        /*0000*/ 	.byte	0x04, 0x37
        /*0002*/ 	.short	(.L_3817 - .L_3816)
.L_3816:
        /*0004*/ 	.word	0x00000082


	//----- nvinfo : EIATTR_SW2861232_WAR
	.align		4
.L_3817:
        /*0008*/ 	.byte	0x01, 0x35
	.zero		2


	//----- nvinfo : EIATTR_PARAM_CBANK
	.align		4
        /*000c*/ 	.byte	0x04, 0x0a
        /*000e*/ 	.short	(.L_3819 - .L_3818)
	.align		4
.L_3818:
        /*0010*/ 	.word	index@(.nv.constant0._ZN2at6native18elementwise_kernelILi128ELi2EZNS0_22gpu_kernel_impl_nocastINS0_13BUnaryFunctorIlllZZZNS0_18lshift_kernel_cudaERNS_18TensorIteratorBaseEENKUlvE_clEvENKUlvE2_clEvEUlllE_EEEEvS5_RKT_EUliE_EEviT1_)
        /*0014*/ 	.short	0x0160
        /*0016*/ 	.short	0x0228


	//----- nvinfo : EIATTR_CBANK_PARAM_SIZE
	.align		4
.L_3819:
        /*0018*/ 	.byte	0x03, 0x19
        /*001a*/ 	.short	0x0228


	//----- nvinfo : EIATTR_KPARAM_INFO
	.align		4
        /*001c*/ 	.byte	0x04, 0x17
        /*001e*/ 	.short	(.L_3821 - .L_3820)
.L_3820:
        /*0020*/ 	.word	0x00000000
        /*0024*/ 	.short	0x0001
        /*0026*/ 	.short	0x0008
        /*0028*/ 	.byte	0x00, 0xf0, 0x81, 0x08


	//----- nvinfo : EIATTR_KPARAM_INFO
	.align		4
.L_3821:
        /*002c*/ 	.byte	0x04, 0x17
        /*002e*/ 	.short	(.L_3823 - .L_3822)
.L_3822:
        /*0030*/ 	.word	0x00000000
        /*0034*/ 	.short	0x0000
        /*0036*/ 	.short	0x0000
        /*0038*/ 	.byte	0x00, 0xf0, 0x11, 0x00


	//----- nvinfo : EIATTR_MAXREG_COUNT
	.align		4
.L_3823:
        /*003c*/ 	.byte	0x03, 0x1b
        /*003e*/ 	.short	0x0080


	//----- nvinfo : EIATTR_MERCURY_ISA_VERSION
	.align		4
        /*0040*/ 	.byte	0x03, 0x5f
        /*0042*/ 	.short	0x0000


	//----- nvinfo : EIATTR_EXIT_INSTR_OFFSETS
	.align		4
        /*0044*/ 	.byte	0x04, 0x1c
        /*0046*/ 	.short	(.L_3825 - .L_3824)


	//   ....[0]....
.L_3824:
        /*0048*/ 	.word	0x00000fd0


	//   ....[1]....
        /*004c*/ 	.word	0x00001f00


	//----- nvinfo : EIATTR_MAX_THREADS
	.align		4
.L_3825:
        /*0050*/ 	.byte	0x04, 0x05
        /*0052*/ 	.short	(.L_3827 - .L_3826)
.L_3826:
        /*0054*/ 	.word	0x00000080
        /*0058*/ 	.word	0x00000001
        /*005c*/ 	.word	0x00000001


	//----- nvinfo : EIATTR_CRS_STACK_SIZE
	.align		4
.L_3827:
        /*0060*/ 	.byte	0x04, 0x1e
        /*0062*/ 	.short	(.L_3829 - .L_3828)
.L_3828:
        /*0064*/ 	.word	0x00000000
.L_3829:


//--------------------- .nv.info._ZN2at6native27unrolled_elementwise_kernelINS0_13BUnaryFunctorIlllZZZNS0_18lshift_kernel_cudaERNS_18TensorIteratorBaseEENKUlvE_clEvENKUlvE2_clEvEUlllE_EESt5arrayIPcLm2EELi4E23TrivialOffsetCalculatorILi1EjESD_NS0_6memory15LoadWithoutCastENSE_16StoreWithoutCastEEEviT_T0_T2_T3_T4_T5_ --------------------------
	.section	.nv.info._ZN2at6native27unrolled_elementwise_kernelINS0_13BUnaryFunctorIlllZZZNS0_18lshift_kernel_cudaERNS_18TensorIteratorBaseEENKUlvE_clEvENKUlvE2_clEvEUlllE_EESt5arrayIPcLm2EELi4E23TrivialOffsetCalculatorILi1EjESD_NS0_6memory15LoadWithoutCastENSE_16StoreWithoutCastEEEviT_T0_T2_T3_T4_T5_,"",@"SHT_CUDA_INFO"
	.sectionflags	@""
	.align	4


	//----- nvinfo : EIATTR_CUDA_API_VERSION
	.align		4
        /*0000*/ 	.byte	0x04, 0x37
        /*0002*/ 	.short	(.L_3831 - .L_3830)
.L_3830:
        /*0004*/ 	.word	0x00000082


	//----- nvinfo : EIATTR_SW2861232_WAR
	.align		4
.L_3831:
        /*0008*/ 	.byte	0x01, 0x35
	.zero		2


	//----- nvinfo : EIATTR_PARAM_CBANK
	.align		4
        /*000c*/ 	.byte	0x04, 0x0a
        /*000e*/ 	.short	(.L_3833 - .L_3832)
	.align		4
.L_3832:
        /*0010*/ 	.word	index@(.nv.constant0._ZN2at6native27unrolled_elementwise_kernelINS0_13BUnaryFunctorIlllZZZNS0_18lshift_kernel_cudaERNS_18TensorIteratorBaseEENKUlvE_clEvENKUlvE2_clEvEUlllE_EESt5arrayIPcLm2EELi4E23TrivialOffsetCalculatorILi1EjESD_NS0_6memory15LoadWithoutCastENSE_16StoreWithoutCastEEEviT_T0_T2_T3_T4_T5_)
        /*0014*/ 	.short	0x0160
        /*0016*/ 	.short	0x002c


	//----- nvinfo : EIATTR_CBANK_PARAM_SIZE
	.align		4
.L_3833:
        /*0018*/ 	.byte	0x03, 0x19
        /*001a*/ 	.short	0x002c


	//----- nvinfo : EIATTR_KPARAM_INFO
	.align		4
        /*001c*/ 	.byte	0x04, 0x17
        /*001e*/ 	.short	(.L_3835 - .L_3834)
.L_3834:
        /*0020*/ 	.word	0x00000000
        /*0024*/ 	.short	0x0006
        /*0026*/ 	.short	0x002b
        /*0028*/ 	.byte	0x00, 0xf0, 0x05, 0x00


	//----- nvinfo : EIATTR_KPARAM_INFO
	.align		4
.L_3835:
        /*002c*/ 	.byte	0x04, 0x17
        /*002e*/ 	.short	(.L_3837 - .L_3836)
.L_3836:
        /*0030*/ 	.word	0x00000000
        /*0034*/ 	.short	0x0005
        /*0036*/ 	.short	0x002a
        /*0038*/ 	.byte	0x00, 0xf0, 0x05, 0x00


	//----- nvinfo : EIATTR_KPARAM_INFO
	.align		4
.L_3837:
        /*003c*/ 	.byte	0x04, 0x17
        /*003e*/ 	.short	(.L_3839 - .L_3838)
.L_3838:
        /*0040*/ 	.word	0x00000000
        /*0044*/ 	.short	0x0004
        /*0046*/ 	.short	0x0029
        /*0048*/ 	.byte	0x00, 0xf0, 0x05, 0x00


	//----- nvinfo : EIATTR_KPARAM_INFO
	.align		4
.L_3839:
        /*004c*/ 	.byte	0x04, 0x17
        /*004e*/ 	.short	(.L_3841 - .L_3840)
.L_3840:
        /*0050*/ 	.word	0x00000000
        /*0054*/ 	.short	0x0003
        /*0056*/ 	.short	0x0028
        /*0058*/ 	.byte	0x00, 0xf0, 0x05, 0x00


	//----- nvinfo : EIATTR_KPARAM_INFO
	.align		4
.L_3841:
        /*005c*/ 	.byte	0x04, 0x17
        /*005e*/ 	.short	(.L_3843 - .L_3842)
.L_3842:
        /*0060*/ 	.word	0x00000000
        /*0064*/ 	.short	0x0002
        /*0066*/ 	.short	0x0018
        /*0068*/ 	.byte	0x00, 0xf0, 0x41, 0x00


	//----- nvinfo : EIATTR_KPARAM_INFO
	.align		4
.L_3843:
        /*006c*/ 	.byte	0x04, 0x17
        /*006e*/ 	.short	(.L_3845 - .L_3844)
.L_3844:
        /*0070*/ 	.word	0x00000000
        /*0074*/ 	.short	0x0001
        /*0076*/ 	.short	0x0008
        /*0078*/ 	.byte	0x00, 0xf0, 0x41, 0x00


	//----- nvinfo : EIATTR_KPARAM_INFO
	.align		4
.L_3845:
        /*007c*/ 	.byte	0x04, 0x17
        /*007e*/ 	.short	(.L_3847 - .L_3846)
.L_3846:
        /*0080*/ 	.word	0x00000000
        /*0084*/ 	.short	0x0000
        /*0086*/ 	.short	0x0000
        /*0088*/ 	.byte	0x00, 0xf0, 0x11, 0x00


	//----- nvinfo : EIATTR_MAXREG_COUNT
	.align		4
.L_3847:
        /*008c*/ 	.byte	0x03, 0x1b
        /*008e*/ 	.short	0x00ff


	//----- nvinfo : EIATTR_MERCURY_ISA_VERSION
	.align		4
        /*0090*/ 	.byte	0x03, 0x5f
        /*0092*/ 	.short	0x0000


	//----- nvinfo : EIATTR_EXIT_INSTR_OFFSETS
	.align		4
        /*0094*/ 	.byte	0x04, 0x1c
        /*0096*/ 	.short	(.L_3849 - .L_3848)


	//   ....[0]....
.L_3848:
        /*0098*/ 	.word	0x000004f0


	//   ....[1]....
        /*009c*/ 	.word	0x00000550


	//----- nvinfo : EIATTR_MAX_THREADS
	.align		4
.L_3849:
        /*00a0*/ 	.byte	0x04, 0x05
        /*00a2*/ 	.short	(.L_3851 - .L_3850)
.L_3850:
        /*00a4*/ 	.word	0x00000080
        /*00a8*/ 	.word	0x00000001
        /*00ac*/ 	.word	0x00000001


	//----- nvinfo : EIATTR_CRS_STACK_SIZE
	.align		4
.L_3851:
        /*00b0*/ 	.byte	0x04, 0x1e
        /*00b2*/ 	.short	(.L_3853 - .L_3852)
.L_3852:
        /*00b4*/ 	.word	0x00000000
.L_3853:


//--------------------- .nv.info._ZN2at6native29vectorized_elementwise_kernelILi2ENS0_13BUnaryFunctorIlllZZZNS0_18lshift_kernel_cudaERNS_18TensorIteratorBaseEENKUlvE_clEvENKUlvE2_clEvEUlllE_EESt5arrayIPcLm2EEEEviT0_T1_ --------------------------
	.section	.nv.info._ZN2at6native29vectorized_elementwise_kernelILi2ENS0_13BUnaryFunctorIlllZZZNS0_18lshift_kernel_cudaERNS_18TensorIteratorBaseEENKUlvE_clEvENKUlvE2_clEvEUlllE_EESt5arrayIPcLm2EEEEviT0_T1_,"",@"SHT_CUDA_INFO"
	.sectionflags	@""
	.align	4


	//----- nvinfo : EIATTR_CUDA_API_VERSION
	.align		4
        /*0000*/ 	.byte	0x04, 0x37
        /*0002*/ 	.short	(.L_3855 - .L_3854)
.L_3854:
        /*0004*/ 	.word	0x00000082


	//----- nvinfo : EIATTR_SW2861232_WAR
	.align		4
.L_3855:
        /*0008*/ 	.byte	0x01, 0x35
	.zero		2


	//----- nvinfo : EIATTR_PARAM_CBANK
	.align		4
        /*000c*/ 	.byte	0x04, 0x0a
        /*000e*/ 	.short	(.L_3857 - .L_3856)
	.align		4
.L_3856:
        /*0010*/ 	.word	index@(.nv.constant0._ZN2at6native29vectorized_elementwise_kernelILi2ENS0_13BUnaryFunctorIlllZZZNS0_18lshift_kernel_cudaERNS_18TensorIteratorBaseEENKUlvE_clEvENKUlvE2_clEvEUlllE_EESt5arrayIPcLm2EEEEviT0_T1_)
        /*0014*/ 	.short	0x0160
        /*0016*/ 	.short	0x0028


	//----- nvinfo : EIATTR_CBANK_PARAM_SIZE
	.align		4
.L_3857:
        /*0018*/ 	.byte	0x03, 0x19
        /*001a*/ 	.short	0x0028


	//----- nvinfo : EIATTR_KPARAM_INFO
	.align		4
        /*001c*/ 	.byte	0x04, 0x17
        /*001e*/ 	.short	(.L_3859 - .L_3858)
.L_3858:
        /*0020*/ 	.word	0x00000000
        /*0024*/ 	.short	0x0002
        /*0026*/ 	.short	0x0018
        /*0028*/ 	.byte	0x00, 0xf0, 0x41, 0x00


	//----- nvinfo : EIATTR_KPARAM_INFO
	.align		4
.L_3859:
        /*002c*/ 	.byte	0x04, 0x17
        /*002e*/ 	.short	(.L_3861 - .L_3860)
.L_3860:
        /*0030*/ 	.word	0x00000000
        /*0034*/ 	.short	0x0001
        /*0036*/ 	.short	0x0008
        /*0038*/ 	.byte	0x00, 0xf0, 0x41, 0x00


	//----- nvinfo : EIATTR_KPARAM_INFO
	.align		4
.L_3861:
        /*003c*/ 	.byte	0x04, 0x17
        /*003e*/ 	.short	(.L_3863 - .L_3862)
.L_3862:
        /*0040*/ 	.word	0x00000000
        /*0044*/ 	.short	0x0000
        /*0046*/ 	.short	0x0000
        /*0048*/ 	.byte	0x00, 0xf0, 0x11, 0x00


	//----- nvinfo : EIATTR_MAXREG_COUNT
	.align		4
.L_3863:
        /*004c*/ 	.byte	0x03, 0x1b
        /*004e*/ 	.short	0x00ff


	//----- nvinfo : EIATTR_MERCURY_ISA_VERSION
	.align		4
        /*0050*/ 	.byte	0x03, 0x5f
        /*0052*/ 	.short	0x0000


	//----- nvinfo : EIATTR_EXIT_INSTR_OFFSETS
	.align		4
        /*0054*/ 	.byte	0x04, 0x1c
        /*0056*/ 	.short	(.L_3865 - .L_3864)


	//   ....[0]....
.L_3864:
        /*0058*/ 	.word	0x00000400


	//   ....[1]....
        /*005c*/ 	.word	0x00000ce0


	//   ....[2]....
        /*0060*/ 	.word	0x00000d30


	//----- nvinfo : EIATTR_MAX_THREADS
	.align		4
.L_3865:
        /*0064*/ 	.byte	0x04, 0x05
        /*0066*/ 	.short	(.L_3867 - .L_3866)
.L_3866:
        /*0068*/ 	.word	0x00000080
        /*006c*/ 	.word	0x00000001
        /*0070*/ 	.word	0x00000001


	//----- nvinfo : EIATTR_CRS_STACK_SIZE
	.align		4
.L_3867:
        /*0074*/ 	.byte	0x04, 0x1e
        /*0076*/ 	.short	(.L_3869 - .L_3868)
.L_3868:
        /*0078*/ 	.word	0x00000000
.L_3869:


//--------------------- .nv.info._ZN2at6native29vectorized_elementwise_kernelILi4ENS0_13BUnaryFunctorIlllZZZNS0_18lshift_kernel_cudaERNS_18TensorIteratorBaseEENKUlvE_clEvENKUlvE2_clEvEUlllE_EESt5arrayIPcLm2EEEEviT0_T1_ --------------------------
	.section	.nv.info._ZN2at6native29vectorized_elementwise_kernelILi4ENS0_13BUnaryFunctorIlllZZZNS0_18lshift_kernel_cudaERNS_18TensorIteratorBaseEENKUlvE_clEvENKUlvE2_clEvEUlllE_EESt5arrayIPcLm2EEEEviT0_T1_,"",@"SHT_CUDA_INFO"
	.sectionflags	@""
	.align	4


	//----- nvinfo : EIATTR_CUDA_API_VERSION
	.align		4
        /*0000*/ 	.byte	0x04, 0x37
        /*0002*/ 	.short	(.L_3871 - .L_3870)
.L_3870:
        /*0004*/ 	.word	0x00000082


	//----- nvinfo : EIATTR_SW2861232_WAR
	.align		4
.L_3871:
        /*0008*/ 	.byte	0x01, 0x35
	.zero		2


	//----- nvinfo : EIATTR_PARAM_CBANK
	.align		4
        /*000c*/ 	.byte	0x04, 0x0a
        /*000e*/ 	.short	(.L_3873 - .L_3872)
	.align		4
.L_3872:
        /*0010*/ 	.word	index@(.nv.constant0._ZN2at6native29vectorized_elementwise_kernelILi4ENS0_13BUnaryFunctorIlllZZZNS0_18lshift_kernel_cudaERNS_18TensorIteratorBaseEENKUlvE_clEvENKUlvE2_clEvEUlllE_EESt5arrayIPcLm2EEEEviT0_T1_)
        /*0014*/ 	.short	0x0160
        /*0016*/ 	.short	0x0028


	//----- nvinfo : EIATTR_CBANK_PARAM_SIZE
	.align		4
.L_3873:
        /*0018*/ 	.byte	0x03, 0x19
        /*001a*/ 	.short	0x0028


	//----- nvinfo : EIATTR_KPARAM_INFO
	.align		4
        /*001c*/ 	.byte	0x04, 0x17
        /*001e*/ 	.short	(.L_3875 - .L_3874)
.L_3874:
        /*0020*/ 	.word	0x00000000
        /*0024*/ 	.short	0x0002
        /*0026*/ 	.short	0x0018
        /*0028*/ 	.byte	0x00, 0xf0, 0x41, 0x00


	//----- nvinfo : EIATTR_KPARAM_INFO
	.align		4
.L_3875:
        /*002c*/ 	.byte	0x04, 0x17
        /*002e*/ 	.short	(.L_3877 - .L_3876)
.L_3876:
        /*0030*/ 	.word	0x00000000
        /*0034*/ 	.short	0x0001
        /*0036*/ 	.short	0x0008
        /*0038*/ 	.byte	0x00, 0xf0, 0x41, 0x00


	//----- nvinfo : EIATTR_KPARAM_INFO
	.align		4
.L_3877:
        /*003c*/ 	.byte	0x04, 0x17
        /*003e*/ 	.short	(.L_3879 - .L_3878)
.L_3878:
        /*0040*/ 	.word	0x00000000
        /*0044*/ 	.short	0x0000
        /*0046*/ 	.short	0x0000
        /*0048*/ 	.byte	0x00, 0xf0, 0x11, 0x00


	//----- nvinfo : EIATTR_MAXREG_COUNT
	.align		4
.L_3879:
        /*004c*/ 	.byte	0x03, 0x1b
        /*004e*/ 	.short	0x00ff


	//----- nvinfo : EIATTR_MERCURY_ISA_VERSION
	.align		4
        /*0050*/ 	.byte	0x03, 0x5f
        /*0052*/ 	.short	0x0000


	//----- nvinfo : EIATTR_EXIT_INSTR_OFFSETS
	.align		4
        /*0054*/ 	.byte	0x04, 0x1c
        /*0056*/ 	.short	(.L_3881 - .L_3880)


	//   ....[0]....
.L_3880:
        /*0058*/ 	.word	0x00000400


	//   ....[1]....
        /*005c*/ 	.word	0x00000ce0


	//   ....[2]....
        /*0060*/ 	.word	0x00000d30


	//----- nvinfo : EIATTR_MAX_THREADS
	.align		4
.L_3881:
        /*0064*/ 	.byte	0x04, 0x05
        /*0066*/ 	.short	(.L_3883 - .L_3882)
.L_3882:
        /*0068*/ 	.word	0x00000080
        /*006c*/ 	.word	0x00000001
        /*0070*/ 	.word	0x00000001


	//----- nvinfo : EIATTR_CRS_STACK_SIZE
	.align		4
.L_3883:
        /*0074*/ 	.byte	0x04, 0x1e
        /*0076*/ 	.short	(.L_3885 - .L_3884)
.L_3884:
        /*0078*/ 	.word	0x00000000
.L_3885:


//--------------------- .nv.info._ZN2at6native29vectorized_elementwise_kernelILi8ENS0_13BUnaryFunctorIlllZZZNS0_18lshift_kernel_cudaERNS_18TensorIteratorBaseEENKUlvE_clEvENKUlvE2_clEvEUlllE_EESt5arrayIPcLm2EEEEviT0_T1_ --------------------------
	.section	.nv.info._ZN2at6native29vectorized_elementwise_kernelILi8ENS0_13BUnaryFunctorIlllZZZNS0_18lshift_kernel_cudaERNS_18TensorIteratorBaseEENKUlvE_clEvENKUlvE2_clEvEUlllE_EESt5arrayIPcLm2EEEEviT0_T1_,"",@"SHT_CUDA_INFO"
	.sectionflags	@""
	.align	4


	//----- nvinfo : EIATTR_CUDA_API_VERSION
	.align		4
        /*0000*/ 	.byte	0x04, 0x37
        /*0002*/ 	.short	(.L_3887 - .L_3886)
.L_3886:
        /*0004*/ 	.word	0x00000082


	//----- nvinfo : EIATTR_SW2861232_WAR
	.align		4
.L_3887:
        /*0008*/ 	.byte	0x01, 0x35
	.zero		2


	//----- nvinfo : EIATTR_PARAM_CBANK
	.align		4
        /*000c*/ 	.byte	0x04, 0x0a
        /*000e*/ 	.short	(.L_3889 - .L_3888)
	.align		4
.L_3888:
        /*0010*/ 	.word	index@(.nv.constant0._ZN2at6native29vectorized_elementwise_kernelILi8ENS0_13BUnaryFunctorIlllZZZNS0_18lshift_kernel_cudaERNS_18TensorIteratorBaseEENKUlvE_clEvENKUlvE2_clEvEUlllE_EESt5arrayIPcLm2EEEEviT0_T1_)
        /*0014*/ 	.short	0x0160
        /*0016*/ 	.short	0x0028


	//----- nvinfo : EIATTR_CBANK_PARAM_SIZE
	.align		4
.L_3889:
        /*0018*/ 	.byte	0x03, 0x19
        /*001a*/ 	.short	0x0028


	//----- nvinfo : EIATTR_KPARAM_INFO
	.align		4
        /*001c*/ 	.byte	0x04, 0x17
        /*001e*/ 	.short	(.L_3891 - .L_3890)
.L_3890:
        /*0020*/ 	.word	0x00000000
        /*0024*/ 	.short	0x0002
        /*0026*/ 	.short	0x0018
        /*0028*/ 	.byte	0x00, 0xf0, 0x41, 0x00


	//----- nvinfo : EIATTR_KPARAM_INFO
	.align		4
.L_3891:
        /*002c*/ 	.byte	0x04, 0x17
        /*002e*/ 	.short	(.L_3893 - .L_3892)
.L_3892:
        /*0030*/ 	.word	0x00000000
        /*0034*/ 	.short	0x0001
        /*0036*/ 	.short	0x0008
        /*0038*/ 	.byte	0x00, 0xf0, 0x41, 0x00


	//----- nvinfo : EIATTR_KPARAM_INFO
	.align		4
.L_3893:
        /*003c*/ 	.byte	0x04, 0x17
        /*003e*/ 	.short	(.L_3895 - .L_3894)
.L_3894:
        /*0040*/ 	.word	0x00000000
        /*0044*/ 	.short	0x0000
        /*0046*/ 	.short	0x0000
        /*0048*/ 	.byte	0x00, 0xf0, 0x11, 0x00


	//----- nvinfo : EIATTR_MAXREG_COUNT
	.align		4
.L_3895:
        /*004c*/ 	.byte	0x03, 0x1b
        /*004e*/ 	.short	0x00ff


	//----- nvinfo : EIATTR_MERCURY_ISA_VERSION
	.align		4
        /*0050*/ 	.byte	0x03, 0x5f
        /*0052*/ 	.short	0x0000


	//----- nvinfo : EIATTR_EXIT_INSTR_OFFSETS
	.align		4
        /*0054*/ 	.byte	0x04, 0x1c
        /*0056*/ 	.short	(.L_3897 - .L_3896)


	//   ....[0]....
.L_3896:
        /*0058*/ 	.word	0x00000010


	//----- nvinfo : EIATTR_MAX_THREADS
	.align		4
.L_3897:
        /*005c*/ 	.byte	0x04, 0x05
        /*005e*/ 	.short	(.L_3899 - .L_3898)
.L_3898:
        /*0060*/ 	.word	0x00000080
        /*0064*/ 	.word	0x00000001
        /*0068*/ 	.word	0x00000001
.L_3899:


//--------------------- .nv.info._ZN2at6native18elementwise_kernelILi128ELi4EZNS0_15gpu_kernel_implINS0_13AUnaryFunctorIlllZZZNS0_18lshift_kernel_cudaERNS_18TensorIteratorBaseEENKUlvE_clEvENKUlvE2_clEvEUlllE_EEEEvS5_RKT_EUliE_EEviT1_ --------------------------
	.section	.nv.info._ZN2at6native18elementwise_kernelILi128ELi4EZNS0_15gpu_kernel_implINS0_13AUnaryFunctorIlllZZZNS0_18lshift_kernel_cudaERNS_18TensorIteratorBaseEENKUlvE_clEvENKUlvE2_clEvEUlllE_EEEEvS5_RKT_EUliE_EEviT1_,"",@"SHT_CUDA_INFO"
	.sectionflags	@""
	.align	4


	//----- nvinfo : EIATTR_CUDA_API_VERSION
	.align		4
        /*0000*/ 	.byte	0x04, 0x37
        /*0002*/ 	.short	(.L_3901 - .L_3900)
.L_3900:
        /*0004*/ 	.word	0x00000082


	//----- nvinfo : EIATTR_SW2861232_WAR
	.align		4
.L_3901:
        /*0008*/ 	.byte	0x01, 0x35
	.zero		2


	//----- nvinfo : EIATTR_PARAM_CBANK
	.align		4
        /*000c*/ 	.byte	0x04, 0x0a
        /*000e*/ 	.short	(.L_3903 - .L_3902)
	.align		4
.L_3902:
        /*0010*/ 	.word	index@(.nv.constant0._ZN2at6native18elementwise_kernelILi128ELi4EZNS0_15gpu_kernel_implINS0_13AUnaryFunctorIlllZZZNS0_18lshift_kernel_cudaERNS_18TensorIteratorBaseEENKUlvE_clEvENKUlvE2_clEvEUlllE_EEEEvS5_RKT_EUliE_EEviT1_)
        /*0014*/ 	.short	0x0160
        /*0016*/ 	.short	0x0230


	//----- nvinfo : EIATTR_CBANK_PARAM_SIZE
	.align		4
.L_3903:
        /*0018*/ 	.byte	0x03, 0x19
        /*001a*/ 	.short	0x0230


	//----- nvinfo : EIATTR_KPARAM_INFO
	.align		4
        /*001c*/ 	.byte	0x04, 0x17
        /*001e*/ 	.short	(.L_3905 - .L_3904)
.L_3904:
        /*0020*/ 	.word	0x00000000
        /*0024*/ 	.short	0x0001
        /*0026*/ 	.short	0x0008
        /*0028*/ 	.byte	0x00, 0xf0, 0xa1, 0x08


	//----- nvinfo : EIATTR_KPARAM_INFO
	.align		4
.L_3905:
        /*002c*/ 	.byte	0x04, 0x17
        /*002e*/ 	.short	(.L_3907 - .L_3906)
.L_3906:
        /*0030*/ 	.word	0x00000000
        /*0034*/ 	.short	0x0000
        /*0036*/ 	.short	0x0000
        /*0038*/ 	.byte	0x00, 0xf0, 0x11, 0x00


	//----- nvinfo : EIATTR_MAXREG_COUNT
	.align		4
.L_3907:
        /*003c*/ 	.byte	0x03, 0x1b
        /*003e*/ 	.short	0x0080


	//----- nvinfo : EIATTR_EXTERNS
	.align		4
        /*0040*/ 	.byte	0x04, 0x0f
        /*0042*/ 	.short	(.L_3909 - .L_3908)


	//   ....[0]....
	.align		4
.L_3908:
        /*0044*/ 	.word	index@(__assertfail)


	//----- nvinfo : EIATTR_MERCURY_ISA_VERSION
	.align		4
.L_3909:
        /*0048*/ 	.byte	0x03, 0x5f
        /*004a*/ 	.short	0x0000


	//----- nvinfo : EIATTR_SYSCALL_OFFSETS
	.align		4
        /*004c*/ 	.byte	0x04, 0x46
        /*004e*/ 	.short	(.L_3911 - .L_3910)


	//   ....[0]....
.L_3910:
        /*0050*/ 	.word	0x00001d10


	//   ....[1]....
        /*0054*/ 	.word	0x00002c20


	//   ....[2]....
        /*0058*/ 	.word	0x00004950


	//   ....[3]....
        /*005c*/ 	.word	0x00005860


	//   ....[4]....
        /*0060*/ 	.word	0x00007560


	//   ....[5]....
        /*0064*/ 	.word	0x00008470


	//   ....[6]....
        /*0068*/ 	.word	0x0000a180


	//   ....[7]....
        /*006c*/ 	.word	0x0000b090


	//----- nvinfo : EIATTR_EXIT_INSTR_OFFSETS
	.align		4
.L_3911:
        /*0070*/ 	.byte	0x04, 0x1c
        /*0072*/ 	.short	(.L_3913 - .L_3912)


	//   ....[0]....
.L_3912:
        /*0074*/ 	.word	0x000084f0


	//   ....[1]....
        /*0078*/ 	.word	0x0000a340


	//   ....[2]....
        /*007c*/ 	.word	0x0000a360


	//   ....[3]....
        /*0080*/ 	.word	0x0000a3e0


	//   ....[4]....
        /*0084*/ 	.word	0x0000a400


	//   ....[5]....
        /*0088*/ 	.word	0x0000a420


	//   ....[6]....
        /*008c*/ 	.word	0x0000a4b0


	//   ....[7]....
        /*0090*/ 	.word	0x0000a4f0


	//   ....[8]....
        /*0094*/ 	.word	0x0000a590


	//   ....[9]....
        /*0098*/ 	.word	0x0000a5e0


	//   ....[10]....
        /*009c*/ 	.word	0x0000a610


	//   ....[11]....
        /*00a0*/ 	.word	0x0000a6e0


	//   ....[12]....
        /*00a4*/ 	.word	0x0000a720


	//   ....[13]....
        /*00a8*/ 	.word	0x0000a8b0


	//   ....[14]....
        /*00ac*/ 	.word	0x0000aa10


	//   ....[15]....
        /*00b0*/ 	.word	0x0000aa50


	//   ....[16]....
        /*00b4*/ 	.word	0x0000aaf0


	//   ....[17]....
        /*00b8*/ 	.word	0x0000ac70


	//   ....[18]....
        /*00bc*/ 	.word	0x0000adf0


	//   ....[19]....
        /*00c0*/ 	.word	0x0000af60


	//   ....[20]....
        /*00c4*/ 	.word	0x0000b0a0


	//   ....[21]....
        /*00c8*/ 	.word	0x0000b0c0


	//   ....[22]....
        /*00cc*/ 	.word	0x0000b0e0


	//----- nvinfo : EIATTR_MAX_THREADS
	.align		4
.L_3913:
        /*00d0*/ 	.byte	0x04, 0x05
        /*00d2*/ 	.short	(.L_3915 - .L_3914)
.L_3914:
        /*00d4*/ 	.word	0x00000080
        /*00d8*/ 	.word	0x00000001
        /*00dc*/ 	.word	0x00000001


	//----- nvinfo : EIATTR_CRS_STACK_SIZE
	.align		4
.L_3915:
        /*00e0*/ 	.byte	0x04, 0x1e
        /*00e2*/ 	.short	(.L_3917 - .L_3916)
.L_3916:
        /*00e4*/ 	.word	0x00000000
.L_3917:


//--------------------- .nv.info._ZN2at6native27unrolled_elementwise_kernelINS0_13AUnaryFunctorIlllZZZNS0_18lshift_kernel_cudaERNS_18TensorIteratorBaseEENKUlvE_clEvENKUlvE2_clEvEUlllE_EESt5arrayIPcLm2EELi4E23TrivialOffsetCalculatorILi1EjESD_NS0_6memory12LoadWithCastILi1EEENSE_13StoreWithCastILi1EEEEEviT_T0_T2_T3_T4_T5_ --------------------------
	.section	.nv.info._ZN2at6native27unrolled_elementwise_kernelINS0_13AUnaryFunctorIlllZZZNS0_18lshift_kernel_cudaERNS_18TensorIteratorBaseEENKUlvE_clEvENKUlvE2_clEvEUlllE_EESt5arrayIPcLm2EELi4E23TrivialOffsetCalculatorILi1EjESD_NS0_6memory12LoadWithCastILi1EEENSE_13StoreWithCastILi1EEEEEviT_T0_T2_T3_T4_T5_,"",@"SHT_CUDA_INFO"
	.sectionflags	@""
	.align	4


	//----- nvinfo : EIATTR_CUDA_API_VERSION
	.align		4
        /*0000*/ 	.byte	0x04, 0x37
        /*0002*/ 	.short	(.L_3919 - .L_3918)
.L_3918:
        /*0004*/ 	.word	0x00000082


	//----- nvinfo : EIATTR_SW2861232_WAR
	.align		4
.L_3919:
        /*0008*/ 	.byte	0x01, 0x35
	.zero		2


	//----- nvinfo : EIATTR_PARAM_CBANK
	.align		4
        /*000c*/ 	.byte	0x04, 0x0a
        /*000e*/ 	.short	(.L_3921 - .L_3920)
	.align		4
.L_3920:
        /*0010*/ 	.word	index@(.nv.constant0._ZN2at6native27unrolled_elementwise_kernelINS0_13AUnaryFunctorIlllZZZNS0_18lshift_kernel_cudaERNS_18TensorIteratorBaseEENKUlvE_clEvENKUlvE2_clEvEUlllE_EESt5arrayIPcLm2EELi4E23TrivialOffsetCalculatorILi1EjESD_NS0_6memory12LoadWithCastILi1EEENSE_13StoreWithCastILi1EEEEEviT_T0_T2_T3_T4_T5_)
        /*0014*/ 	.short	0x0160
        /*0016*/ 	.short	0x003c


	//----- nvinfo : EIATTR_CBANK_PARAM_SIZE
	.align		4
.L_3921:
        /*0018*/ 	.byte	0x03, 0x19
        /*001a*/ 	.short	0x003c


	//----- nvinfo : EIATTR_KPARAM_INFO
	.align		4
        /*001c*/ 	.byte	0x04, 0x17
        /*001e*/ 	.short	(.L_3923 - .L_3922)
.L_3922:
        /*0020*/ 	.word	0x00000000
        /*0024*/ 	.short	0x0006
        /*0026*/ 	.short	0x0034
        /*0028*/ 	.byte	0x00, 0xf0, 0x21, 0x00


	//----- nvinfo : EIATTR_KPARAM_INFO
	.align		4
.L_3923:
        /*002c*/ 	.byte	0x04, 0x17
        /*002e*/ 	.short	(.L_3925 - .L_3924)
.L_3924:
        /*0030*/ 	.word	0x00000000
        /*0034*/ 	.short	0x0005
        /*0036*/ 	.short	0x002c
        /*0038*/ 	.byte	0x00, 0xf0, 0x21, 0x00


	//----- nvinfo : EIATTR_KPARAM_INFO
	.align		4
.L_3925:
        /*003c*/ 	.byte	0x04, 0x17
        /*003e*/ 	.short	(.L_3927 - .L_3926)
.L_3926:
        /*0040*/ 	.word	0x00000000
        /*0044*/ 	.short	0x0004
        /*0046*/ 	.short	0x0029
        /*0048*/ 	.byte	0x00, 0xf0, 0x05, 0x00


	//----- nvinfo : EIATTR_KPARAM_INFO
	.align		4
.L_3927:
        /*004c*/ 	.byte	0x04, 0x17
        /*004e*/ 	.short	(.L_3929 - .L_3928)
.L_3928:
        /*0050*/ 	.word	0x00000000
        /*0054*/ 	.short	0x0003
        /*0056*/ 	.short	0x0028
        /*0058*/ 	.byte	0x00, 0xf0, 0x05, 0x00


	//----- nvinfo : EIATTR_KPARAM_INFO
	.align		4
.L_3929:
        /*005c*/ 	.byte	0x04, 0x17
        /*005e*/ 	.short	(.L_3931 - .L_3930)
.L_3930:
        /*0060*/ 	.word	0x00000000
        /*0064*/ 	.short	0x0002
        /*0066*/ 	.short	0x0018
        /*0068*/ 	.byte	0x00, 0xf0, 0x41, 0x00


	//----- nvinfo : EIATTR_KPARAM_INFO
	.align		4
.L_3931:
        /*006c*/ 	.byte	0x04, 0x17
        /*006e*/ 	.short	(.L_3933 - .L_3932)
.L_3932:
        /*0070*/ 	.word	0x00000000
        /*0074*/ 	.short	0x0001
        /*0076*/ 	.short	0x0008
        /*0078*/ 	.byte	0x00, 0xf0, 0x41, 0x00


	//----- nvinfo : EIATTR_KPARAM_INFO
	.align		4
.L_3933:
        /*007c*/ 	.byte	0x04, 0x17
        /*007e*/ 	.short	(.L_3935 - .L_3934)
.L_3934:
        /*0080*/ 	.word	0x00000000
        /*0084*/ 	.short	0x0000
        /*0086*/ 	.short	0x0000
        /*0088*/ 	.byte	0x00, 0xf0, 0x11, 0x00


	//----- nvinfo : EIATTR_MAXREG_COUNT
	.align		4
.L_3935:
        /*008c*/ 	.byte	0x03, 0x1b
        /*008e*/ 	.short	0x00ff


	//----- nvinfo : EIATTR_EXTERNS
	.align		4
        /*0090*/ 	.byte	0x04, 0x0f
        /*0092*/ 	.short	(.L_3937 - .L_3936)


	//   ....[0]....
	.align		4
.L_3936:
        /*0094*/ 	.word	index@(__assertfail)


	//----- nvinfo : EIATTR_MERCURY_ISA_VERSION
	.align		4
.L_3937:
        /*0098*/ 	.byte	0x03, 0x5f
        /*009a*/ 	.short	0x0000


	//----- nvinfo : EIATTR_SYSCALL_OFFSETS
	.align		4
        /*009c*/ 	.byte	0x04, 0x46
        /*009e*/ 	.short	(.L_3939 - .L_3938)


	//   ....[0]....
.L_3938:
        /*00a0*/ 	.word	0x00000f00


	//   ....[1]....
        /*00a4*/ 	.word	0x00001e10


	//   ....[2]....
        /*00a8*/ 	.word	0x00002d30


	//   ....[3]....
        /*00ac*/ 	.word	0x00003c20


	//   ....[4]....
        /*00b0*/ 	.word	0x00004e10


	//   ....[5]....
        /*00b4*/ 	.word	0x00005d20


	//   ....[6]....
        /*00b8*/ 	.word	0x00006bf0


	//   ....[7]....
        /*00bc*/ 	.word	0x00007ac0


	//----- nvinfo : EIATTR_EXIT_INSTR_OFFSETS
	.align		4
.L_3939:
        /*00c0*/ 	.byte	0x04, 0x1c
        /*00c2*/ 	.short	(.L_3941 - .L_3940)


	//   ....[0]....
.L_3940:
        /*00c4*/ 	.word	0x00006c70


	//   ....[1]....
        /*00c8*/ 	.word	0x00006d80


	//   ....[2]....
        /*00cc*/ 	.word	0x00006da0


	//   ....[3]....
        /*00d0*/ 	.word	0x00006e20


	//   ....[4]....
        /*00d4*/ 	.word	0x00006e40


	//   ....[5]....
        /*00d8*/ 	.word	0x00006e60


	//   ....[6]....
        /*00dc*/ 	.word	0x00006ef0


	//   ....[7]....
        /*00e0*/ 	.word	0x00006f30


	//   ....[8]....
        /*00e4*/ 	.word	0x00006fd0


	//   ....[9]....
        /*00e8*/ 	.word	0x00007020


	//   ....[10]....
        /*00ec*/ 	.word	0x00007050


	//   ....[11]....
        /*00f0*/ 	.word	0x00007120


	//   ....[12]....
        /*00f4*/ 	.word	0x00007160


	//   ....[13]....
        /*00f8*/ 	.word	0x000072f0


	//   ....[14]....
        /*00fc*/ 	.word	0x00007450


	//   ....[15]....
        /*0100*/ 	.word	0x00007490


	//   ....[16]....
        /*0104*/ 	.word	0x00007530


	//   ....[17]....
        /*0108*/ 	.word	0x000076b0


	//   ....[18]....
        /*010c*/ 	.word	0x00007830


	//   ....[19]....
        /*0110*/ 	.word	0x00007990


	//   ....[20]....
        /*0114*/ 	.word	0x00007ad0


	//   ....[21]....
        /*0118*/ 	.word	0x00007af0


	//   ....[22]....
        /*011c*/ 	.word	0x00007b10


	//----- nvinfo : EIATTR_MAX_THREADS
	.align		4
.L_3941:
        /*0120*/ 	.byte	0x04, 0x05
        /*0122*/ 	.short	(.L_3943 - .L_3942)
.L_3942:
        /*0124*/ 	.word	0x00000080
        /*0128*/ 	.word	0x00000001
        /*012c*/ 	.word	0x00000001


	//----- nvinfo : EIATTR_CRS_STACK_SIZE
	.align		4
.L_3943:
        /*0130*/ 	.byte	0x04, 0x1e
        /*0132*/ 	.short	(.L_3945 - .L_3944)
.L_3944:
        /*0134*/ 	.word	0x00000000
.L_3945:


//--------------------- .nv.info._ZN2at6native18elementwise_kernelILi128ELi2EZNS0_22gpu_kernel_impl_nocastINS0_13AUnaryFunctorIlllZZZNS0_18lshift_kernel_cudaERNS_18TensorIteratorBaseEENKUlvE_clEvENKUlvE2_clEvEUlllE_EEEEvS5_RKT_EUliE_EEviT1_ --------------------------
	.section	.nv.info._ZN2at6native18elementwise_kernelILi128ELi2EZNS0_22gpu_kernel_impl_nocastINS0_13AUnaryFunctorIlllZZZNS0_18lshift_kernel_cudaERNS_18TensorIteratorBaseEENKUlvE_clEvENKUlvE2_clEvEUlllE_EEEEvS5_RKT_EUliE_EEviT1_,"",@"SHT_CUDA_INFO"
	.sectionflags	@""
	.align	4


	//----- nvinfo : EIATTR_CUDA_API_VERSION
	.align		4
        /*0000*/ 	.byte	0x04, 0x37
        /*0002*/ 	.short	(.L_3947 - .L_3946)
.L_3946:
        /*0004*/ 	.word	0x00000082


	//----- nvinfo : EIATTR_SW2861232_WAR
	.align		4
.L_3947:
        /*0008*/ 	.byte	0x01, 0x35
	.zero		2


	//----- nvinfo : EIATTR_PARAM_CBANK
	.align		4
        /*000c*/ 	.byte	0x04, 0x0a
        /*000e*/ 	.short	(.L_3949 - .L_3948)
	.align		4
.L_3948:
        /*0010*/ 	.word	index@(.nv.constant0._ZN2at6native18elementwise_kernelILi128ELi2EZNS0_22gpu_kernel_impl_nocastINS0_13AUnaryFunctorIlllZZZNS0_18lshift_kernel_cudaERNS_18TensorIteratorBaseEENKUlvE_clEvENKUlvE2_clEvEUlllE_EEEEvS5_RKT_EUliE_EEviT1_)
        /*0014*/ 	.short	0x0160
        /*0016*/ 	.short	0x0228


	//----- nvinfo : EIATTR_CBANK_PARAM_SIZE
	.align		4
.L_3949:
        /*0018*/ 	.byte	0x03, 0x19
        /*001a*/ 	.short	0x0228


	//----- nvinfo : EIATTR_KPARAM_INFO
	.align		4
        /*001c*/ 	.byte	0x04, 0x17
        /*001e*/ 	.short	(.L_3951 - .L_3950)
.L_3950:
        /*0020*/ 	.word	0x00000000
        /*0024*/ 	.short	0x0001
        /*0026*/ 	.short	0x0008
        /*0028*/ 	.byte	0x00, 0xf0, 0x81, 0x08


	//----- nvinfo : EIATTR_KPARAM_INFO
	.align		4
.L_3951:
        /*002c*/ 	.byte	0x04, 0x17
        /*002e*/ 	.short	(.L_3953 - .L_3952)
.L_3952:
        /*0030*/ 	.word	0x00000000
        /*0034*/ 	.short	0x0000
        /*0036*/ 	.short	0x0000
        /*0038*/ 	.byte	0x00, 0xf0, 0x11, 0x00


	//----- nvinfo : EIATTR_MAXREG_COUNT
	.align		4
.L_3953:
        /*003c*/ 	.byte	0x03, 0x1b
        /*003e*/ 	.short	0x0080


	//----- nvinfo : EIATTR_MERCURY_ISA_VERSION
	.align		4
        /*0040*/ 	.byte	0x03, 0x5f
        /*0042*/ 	.short	0x0000


	//----- nvinfo : EIATTR_EXIT_INSTR_OFFSETS
	.align		4
        /*0044*/ 	.byte	0x04, 0x1c
        /*0046*/ 	.short	(.L_3955 - .L_3954)


	//   ....[0]....
.L_3954:
        /*0048*/ 	.word	0x00000fc0


	//   ....[1]....
        /*004c*/ 	.word	0x00001ee0


	//----- nvinfo : EIATTR_MAX_THREADS
	.align		4
.L_3955:
        /*0050*/ 	.byte	0x04, 0x05
        /*0052*/ 	.short	(.L_3957 - .L_3956)
.L_3956:
        /*0054*/ 	.word	0x00000080
        /*0058*/ 	.word	0x00000001
        /*005c*/ 	.word	0x00000001


	//----- nvinfo : EIATTR_CRS_STACK_SIZE
	.align		4
.L_3957:
        /*0060*/ 	.byte	0x04, 0x1e
        /*0062*/ 	.short	(.L_3959 - .L_3958)
.L_3958:
        /*0064*/ 	.word	0x00000000
.L_3959:


//--------------------- .nv.info._ZN2at6native27unrolled_elementwise_kernelINS0_13AUnaryFunctorIlllZZZNS0_18lshift_kernel_cudaERNS_18TensorIteratorBaseEENKUlvE_clEvENKUlvE2_clEvEUlllE_EESt5arrayIPcLm2EELi4E23TrivialOffsetCalculatorILi1EjESD_NS0_6memory15LoadWithoutCastENSE_16StoreWithoutCastEEEviT_T0_T2_T3_T4_T5_ --------------------------
	.section	.nv.info._ZN2at6native27unrolled_elementwise_kernelINS0_13AUnaryFunctorIlllZZZNS0_18lshift_kernel_cudaERNS_18TensorIteratorBaseEENKUlvE_clEvENKUlvE2_clEvEUlllE_EESt5arrayIPcLm2EELi4E23TrivialOffsetCalculatorILi1EjESD_NS0_6memory15LoadWithoutCastENSE_16StoreWithoutCastEEEviT_T0_T2_T3_T4_T5_,"",@"SHT_CUDA_INFO"
	.sectionflags	@""
	.align	4


	//----- nvinfo : EIATTR_CUDA_API_VERSION
	.align		4
        /*0000*/ 	.byte	0x04, 0x37
        /*0002*/ 	.short	(.L_3961 - .L_3960)
.L_3960:
        /*0004*/ 	.word	0x00000082


	//----- nvinfo : EIATTR_SW2861232_WAR
	.align		4
.L_3961:
        /*0008*/ 	.byte	0x01, 0x35
	.zero		2


	//----- nvinfo : EIATTR_PARAM_CBANK
	.align		4
        /*000c*/ 	.byte	0x04, 0x0a
        /*000e*/ 	.short	(.L_3963 - .L_3962)
	.align		4
.L_3962:
        /*0010*/ 	.word	index@(.nv.constant0._ZN2at6native27unrolled_elementwise_kernelINS0_13AUnaryFunctorIlllZZZNS0_18lshift_kernel_cudaERNS_18TensorIteratorBaseEENKUlvE_clEvENKUlvE2_clEvEUlllE_EESt5arrayIPcLm2EELi4E23TrivialOffsetCalculatorILi1EjESD_NS0_6memory15LoadWithoutCastENSE_16StoreWithoutCastEEEviT_T0_T2_T3_T4_T5_)
        /*0014*/ 	.short	0x0160
        /*0016*/ 	.short	0x002c


	//----- nvinfo : EIATTR_CBANK_PARAM_SIZE
	.align		4
.L_3963:
        /*0018*/ 	.byte	0x03, 0x19
        /*001a*/ 	.short	0x002c


	//----- nvinfo : EIATTR_KPARAM_INFO
	.align		4
        /*001c*/ 	.byte	0x04, 0x17
        /*001e*/ 	.short	(.L_3965 - .L_3964)
.L_3964:
        /*0020*/ 	.word	0x00000000
        /*0024*/ 	.short	0x0006
        /*0026*/ 	.short	0x002b
        /*0028*/ 	.byte	0x00, 0xf0, 0x05, 0x00


	//----- nvinfo : EIATTR_KPARAM_INFO
	.align		4
.L_3965:
        /*002c*/ 	.byte	0x04, 0x17
        /*002e*/ 	.short	(.L_3967 - .L_3966)
.L_3966:
        /*0030*/ 	.word	0x00000000
        /*0034*/ 	.short	0x0005
        /*0036*/ 	.short	0x002a
        /*0038*/ 	.byte	0x00, 0xf0, 0x05, 0x00


	//----- nvinfo : EIATTR_KPARAM_INFO
	.align		4
.L_3967:
        /*003c*/ 	.byte	0x04, 0x17
        /*003e*/ 	.short	(.L_3969 - .L_3968)
.L_3968:
        /*0040*/ 	.word	0x00000000
        /*0044*/ 	.short	0x0004
        /*0046*/ 	.short	0x0029
        /*0048*/ 	.byte	0x00, 0xf0, 0x05, 0x00


	//----- nvinfo : EIATTR_KPARAM_INFO
	.align		4
.L_3969:
        /*004c*/ 	.byte	0x04, 0x17
        /*004e*/ 	.short	(.L_3971 - .L_3970)
.L_3970:
        /*0050*/ 	.word	0x00000000
        /*0054*/ 	.short	0x0003
        /*0056*/ 	.short	0x0028
        /*0058*/ 	.byte	0x00, 0xf0, 0x05, 0x00


	//----- nvinfo : EIATTR_KPARAM_INFO
	.align		4
.L_3971:
        /*005c*/ 	.byte	0x04, 0x17
        /*005e*/ 	.short	(.L_3973 - .L_3972)
.L_3972:
        /*0060*/ 	.word	0x00000000
        /*0064*/ 	.short	0x0002
        /*0066*/ 	.short	0x0018
        /*0068*/ 	.byte	0x00, 0xf0, 0x41, 0x00


	//----- nvinfo : EIATTR_KPARAM_INFO
	.align		4
.L_3973:
        /*006c*/ 	.byte	0x04, 0x17
        /*006e*/ 	.short	(.L_3975 - .L_3974)
.L_3974:
        /*0070*/ 	.word	0x00000000
        /*0074*/ 	.short	0x0001
        /*0076*/ 	.short	0x0008
        /*0078*/ 	.byte	0x00, 0xf0, 0x41, 0x00


	//----- nvinfo : EIATTR_KPARAM_INFO
	.align		4
.L_3975:
        /*007c*/ 	.byte	0x04, 0x17
        /*007e*/ 	.short	(.L_3977 - .L_3976)
.L_3976:
        /*0080*/ 	.word	0x00000000
        /*0084*/ 	.short	0x0000
        /*0086*/ 	.short	0x0000
        /*0088*/ 	.byte	0x00, 0xf0, 0x11, 0x00


	//----- nvinfo : EIATTR_MAXREG_COUNT
	.align		4
.L_3977:
        /*008c*/ 	.byte	0x03, 0x1b
        /*008e*/ 	.short	0x00ff


	//----- nvinfo : EIATTR_MERCURY_ISA_VERSION
	.align		4
        /*0090*/ 	.byte	0x03, 0x5f
        /*0092*/ 	.short	0x0000


	//----- nvinfo : EIATTR_EXIT_INSTR_OFFSETS
	.align		4
        /*0094*/ 	.byte	0x04, 0x1c
        /*0096*/ 	.short	(.L_3979 - .L_3978)


	//   ....[0]....
.L_3978:
        /*0098*/ 	.word	0x000004f0


	//   ....[1]....
        /*009c*/ 	.word	0x00000560


	//----- nvinfo : EIATTR_MAX_THREADS
	.align		4
.L_3979:
        /*00a0*/ 	.byte	0x04, 0x05
        /*00a2*/ 	.short	(.L_3981 - .L_3980)
.L_3980:
        /*00a4*/ 	.word	0x00000080
        /*00a8*/ 	.word	0x00000001
        /*00ac*/ 	.word	0x00000001


	//----- nvinfo : EIATTR_CRS_STACK_SIZE
	.align		4
.L_3981:
        /*00b0*/ 	.byte	0x04, 0x1e
        /*00b2*/ 	.short	(.L_3983 - .L_3982)
.L_3982:
        /*00b4*/ 	.word	0x00000000
.L_3983:


//--------------------- .nv.info._ZN2at6native29vectorized_elementwise_kernelILi2ENS0_13AUnaryFunctorIlllZZZNS0_18lshift_kernel_cudaERNS_18TensorIteratorBaseEENKUlvE_clEvENKUlvE2_clEvEUlllE_EESt5arrayIPcLm2EEEEviT0_T1_ --------------------------
	.section	.nv.info._ZN2at6native29vectorized_elementwise_kernelILi2ENS0_13AUnaryFunctorIlllZZZNS0_18lshift_kernel_cudaERNS_18TensorIteratorBaseEENKUlvE_clEvENKUlvE2_clEvEUlllE_EESt5arrayIPcLm2EEEEviT0_T1_,"",@"SHT_CUDA_INFO"
	.sectionflags	@""
	.align	4


	//----- nvinfo : EIATTR_CUDA_API_VERSION
	.align		4
        /*0000*/ 	.byte	0x04, 0x37
        /*0002*/ 	.short	(.L_3985 - .L_3984)
.L_3984:
        /*0004*/ 	.word	0x00000082


	//----- nvinfo : EIATTR_SW2861232_WAR
	.align		4
.L_3985:
        /*0008*/ 	.byte	0x01, 0x35
	.zero		2


	//----- nvinfo : EIATTR_PARAM_CBANK
	.align		4
        /*000c*/ 	.byte	0x04, 0x0a
        /*000e*/ 	.short	(.L_3987 - .L_3986)
	.align		4
.L_3986:
        /*0010*/ 	.word	index@(.nv.constant0._ZN2at6native29vectorized_elementwise_kernelILi2ENS0_13AUnaryFunctorIlllZZZNS0_18lshift_kernel_cudaERNS_18TensorIteratorBaseEENKUlvE_clEvENKUlvE2_clEvEUlllE_EESt5arrayIPcLm2EEEEviT0_T1_)
        /*0014*/ 	.short	0x0160
        /*0016*/ 	.short	0x0028


	//----- nvinfo : EIATTR_CBANK_PARAM_SIZE
	.align		4
.L_3987:
        /*0018*/ 	.byte	0x03, 0x19
        /*001a*/ 	.short	0x0028


	//----- nvinfo : EIATTR_KPARAM_INFO
	.align		4
        /*001c*/ 	.byte	0x04, 0x17
        /*001e*/ 	.short	(.L_3989 - .L_3988)
.L_3988:
        /*0020*/ 	.word	0x00000000
        /*0024*/ 	.short	0x0002
        /*0026*/ 	.short	0x0018
        /*0028*/ 	.byte	0x00, 0xf0, 0x41, 0x00


	//----- nvinfo : EIATTR_KPARAM_INFO
	.align		4
.L_3989:
        /*002c*/ 	.byte	0x04, 0x17
        /*002e*/ 	.short	(.L_3991 - .L_3990)
.L_3990:
        /*0030*/ 	.word	0x00000000
        /*0034*/ 	.short	0x0001
        /*0036*/ 	.short	0x0008
        /*0038*/ 	.byte	0x00, 0xf0, 0x41, 0x00


	//----- nvinfo : EIATTR_KPARAM_INFO
	.align		4
.L_3991:
        /*003c*/ 	.byte	0x04, 0x17
        /*003e*/ 	.short	(.L_3993 - .L_3992)
.L_3992:
        /*0040*/ 	.word	0x00000000
        /*0044*/ 	.short	0x0000
        /*0046*/ 	.short	0x0000
        /*0048*/ 	.byte	0x00, 0xf0, 0x11, 0x00


	//----- nvinfo : EIATTR_MAXREG_COUNT
	.align		4
.L_3993:
        /*004c*/ 	.byte	0x03, 0x1b
        /*004e*/ 	.short	0x00ff


	//----- nvinfo : EIATTR_MERCURY_ISA_VERSION
	.align		4
        /*0050*/ 	.byte	0x03, 0x5f
        /*0052*/ 	.short	0x0000


	//----- nvinfo : EIATTR_EXIT_INSTR_OFFSETS
	.align		4
        /*0054*/ 	.byte	0x04, 0x1c
        /*0056*/ 	.short	(.L_3995 - .L_3994)


	//   ....[0]....
.L_3994:
        /*0058*/ 	.word	0x00000540


	//   ....[1]....
        /*005c*/ 	.word	0x00000f60


	//   ....[2]....
        /*0060*/ 	.word	0x00000fb0


	//----- nvinfo : EIATTR_MAX_THREADS
	.align		4
.L_3995:
        /*0064*/ 	.byte	0x04, 0x05
        /*0066*/ 	.short	(.L_3997 - .L_3996)
.L_3996:
        /*0068*/ 	.word	0x00000080
        /*006c*/ 	.word	0x00000001
        /*0070*/ 	.word	0x00000001


	//----- nvinfo : EIATTR_CRS_STACK_SIZE
	.align		4
.L_3997:
        /*0074*/ 	.byte	0x04, 0x1e
        /*0076*/ 	.short	(.L_3999 - .L_3998)
.L_3998:
        /*0078*/ 	.word	0x00000000
.L_3999:


//--------------------- .nv.info._ZN2at6native29vectorized_elementwise_kernelILi4ENS0_13AUnaryFunctorIlllZZZNS0_18lshift_kernel_cudaERNS_18TensorIteratorBaseEENKUlvE_clEvENKUlvE2_clEvEUlllE_EESt5arrayIPcLm2EEEEviT0_T1_ --------------------------
	.section	.nv.info._ZN2at6native29vectorized_elementwise_kernelILi4ENS0_13AUnaryFunctorIlllZZZNS0_18lshift_kernel_cudaERNS_18TensorIteratorBaseEENKUlvE_clEvENKUlvE2_clEvEUlllE_EESt5arrayIPcLm2EEEEviT0_T1_,"",@"SHT_CUDA_INFO"
	.sectionflags	@""
	.align	4


	//----- nvinfo : EIATTR_CUDA_API_VERSION
	.align		4
        /*0000*/ 	.byte	0x04, 0x37
        /*0002*/ 	.short	(.L_4001 - .L_4000)
.L_4000:
        /*0004*/ 	.word	0x00000082


	//----- nvinfo : EIATTR_SW2861232_WAR
	.align		4
.L_4001:
        /*0008*/ 	.byte	0x01, 0x35
	.zero		2


	//----- nvinfo : EIATTR_PARAM_CBANK
	.align		4
        /*000c*/ 	.byte	0x04, 0x0a
        /*000e*/ 	.short	(.L_4003 - .L_4002)
	.align		4
.L_4002:
        /*0010*/ 	.word	index@(.nv.constant0._ZN2at6native29vectorized_elementwise_kernelILi4ENS0_13AUnaryFunctorIlllZZZNS0_18lshift_kernel_cudaERNS_18TensorIteratorBaseEENKUlvE_clEvENKUlvE2_clEvEUlllE_EESt5arrayIPcLm2EEEEviT0_T1_)
        /*0014*/ 	.short	0x0160
        /*0016*/ 	.short	0x0028


	//----- nvinfo : EIATTR_CBANK_PARAM_SIZE
	.align		4
.L_4003:
        /*0018*/ 	.byte	0x03, 0x19
        /*001a*/ 	.short	0x0028


	//----- nvinfo : EIATTR_KPARAM_INFO
	.align		4
        /*001c*/ 	.byte	0x04, 0x17
        /*001e*/ 	.short	(.L_4005 - .L_4004)
.L_4004:
        /*0020*/ 	.word	0x00000000
        /*0024*/ 	.short	0x0002
        /*0026*/ 	.short	0x0018
        /*0028*/ 	.byte	0x00, 0xf0, 0x41, 0x00


	//----- nvinfo : EIATTR_KPARAM_INFO
	.align		4
.L_4005:
        /*002c*/ 	.byte	0x04, 0x17
        /*002e*/ 	.short	(.L_4007 - .L_4006)
.L_4006:
        /*0030*/ 	.word	0x00000000
        /*0034*/ 	.short	0x0001
        /*0036*/ 	.short	0x0008
        /*0038*/ 	.byte	0x00, 0xf0, 0x41, 0x00


	//----- nvinfo : EIATTR_KPARAM_INFO
	.align		4
.L_4007:
        /*003c*/ 	.byte	0x04, 0x17
        /*003e*/ 	.short	(.L_4009 - .L_4008)
.L_4008:
        /*0040*/ 	.word	0x00000000
        /*0044*/ 	.short	0x0000
        /*0046*/ 	.short	0x0000
        /*0048*/ 	.byte	0x00, 0xf0, 0x11, 0x00


	//----- nvinfo : EIATTR_MAXREG_COUNT
	.align		4
.L_4009:
        /*004c*/ 	.byte	0x03, 0x1b
        /*004e*/ 	.short	0x00ff


	//----- nvinfo : EIATTR_MERCURY_ISA_VERSION
	.align		4
        /*0050*/ 	.byte	0x03, 0x5f
        /*0052*/ 	.short	0x0000


	//----- nvinfo : EIATTR_EXIT_INSTR_OFFSETS
	.align		4
        /*0054*/ 	.byte	0x04, 0x1c
        /*0056*/ 	.short	(.L_4011 - .L_4010)


	//   ....[0]....
.L_4010:
        /*0058*/ 	.word	0x00000540


	//   ....[1]....
        /*005c*/ 	.word	0x00000f60


	//   ....[2]....
        /*0060*/ 	.word	0x00000fb0


	//----- nvinfo : EIATTR_MAX_THREADS
	.align		4
.L_4011:
        /*0064*/ 	.byte	0x04, 0x05
        /*0066*/ 	.short	(.L_4013 - .L_4012)
.L_4012:
        /*0068*/ 	.word	0x00000080
        /*006c*/ 	.word	0x00000001
        /*0070*/ 	.word	0x00000001


	//----- nvinfo : EIATTR_CRS_STACK_SIZE
	.align		4
.L_4013:
        /*0074*/ 	.byte	0x04, 0x1e
        /*0076*/ 	.short	(.L_4015 - .L_4014)
.L_4014:
        /*0078*/ 	.word	0x00000000
.L_4015:


//--------------------- .nv.info._ZN2at6native29vectorized_elementwise_kernelILi8ENS0_13AUnaryFunctorIlllZZZNS0_18lshift_kernel_cudaERNS_18TensorIteratorBaseEENKUlvE_clEvENKUlvE2_clEvEUlllE_EESt5arrayIPcLm2EEEEviT0_T1_ --------------------------
	.section	.nv.info._ZN2at6native29vectorized_elementwise_kernelILi8ENS0_13AUnaryFunctorIlllZZZNS0_18lshift_kernel_cudaERNS_18TensorIteratorBaseEENKUlvE_clEvENKUlvE2_clEvEUlllE_EESt5arrayIPcLm2EEEEviT0_T1_,"",@"SHT_CUDA_INFO"
	.sectionflags	@""
	.align	4


	//----- nvinfo : EIATTR_CUDA_API_VERSION
	.align		4
        /*0000*/ 	.byte	0x04, 0x37
        /*0002*/ 	.short	(.L_4017 - .L_4016)
.L_4016:
        /*0004*/ 	.word	0x00000082


	//----- nvinfo : EIATTR_SW2861232_WAR
	.align		4
.L_4017:
        /*0008*/ 	.byte	0x01, 0x35
	.zero		2


	//----- nvinfo : EIATTR_PARAM_CBANK
	.align		4
        /*000c*/ 	.byte	0x04, 0x0a
        /*000e*/ 	.short	(.L_4019 - .L_4018)
	.align		4
.L_4018:
        /*0010*/ 	.word	index@(.nv.constant0._ZN2at6native29vectorized_elementwise_kernelILi8ENS0_13AUnaryFunctorIlllZZZNS0_18lshift_kernel_cudaERNS_18TensorIteratorBaseEENKUlvE_clEvENKUlvE2_clEvEUlllE_EESt5arrayIPcLm2EEEEviT0_T1_)
        /*0014*/ 	.short	0x0160
        /*0016*/ 	.short	0x0028


	//----- nvinfo : EIATTR_CBANK_PARAM_SIZE
	.align		4
.L_4019:
        /*0018*/ 	.byte	0x03, 0x19
        /*001a*/ 	.short	0x0028


	//----- nvinfo : EIATTR_KPARAM_INFO
	.align		4
        /*001c*/ 	.byte	0x04, 0x17
        /*001e*/ 	.short	(.L_4021 - .L_4020)
.L_4020:
        /*0020*/ 	.word	0x00000000
        /*0024*/ 	.short	0x0002
        /*0026*/ 	.short	0x0018
        /*0028*/ 	.byte	0x00, 0xf0, 0x41, 0x00


	//----- nvinfo : EIATTR_KPARAM_INFO
	.align		4
.L_4021:
        /*002c*/ 	.byte	0x04, 0x17
        /*002e*/ 	.short	(.L_4023 - .L_4022)
.L_4022:
        /*0030*/ 	.word	0x00000000
        /*0034*/ 	.short	0x0001
        /*0036*/ 	.short	0x0008
        /*0038*/ 	.byte	0x00, 0xf0, 0x41, 0x00


	//----- nvinfo : EIATTR_KPARAM_INFO
	.align		4
.L_4023:
        /*003c*/ 	.byte	0x04, 0x17
        /*003e*/ 	.short	(.L_4025 - .L_4024)
.L_4024:
        /*0040*/ 	.word	0x00000000
        /*0044*/ 	.short	0x0000
        /*0046*/ 	.short	0x0000
        /*0048*/ 	.byte	0x00, 0xf0, 0x11, 0x00


	//----- nvinfo : EIATTR_MAXREG_COUNT
	.align		4
.L_4025:
        /*004c*/ 	.byte	0x03, 0x1b
        /*004e*/ 	.short	0x00ff


	//----- nvinfo : EIATTR_MERCURY_ISA_VERSION
	.align		4
        /*0050*/ 	.byte	0x03, 0x5f
        /*0052*/ 	.short	0x0000


	//----- nvinfo : EIATTR_EXIT_INSTR_OFFSETS
	.align		4
        /*0054*/ 	.byte	0x04, 0x1c
        /*0056*/ 	.short	(.L_4027 - .L_4026)


	//   ....[0]....
.L_4026:
        /*0058*/ 	.word	0x00000010


	//----- nvinfo : EIATTR_MAX_THREADS
	.align		4
.L_4027:
        /*005c*/ 	.byte	0x04, 0x05
        /*005e*/ 	.short	(.L_4029 - .L_4028)
.L_4028:
        /*0060*/ 	.word	0x00000080
        /*0064*/ 	.word	0x00000001
        /*0068*/ 	.word	0x00000001
.L_4029:


//--------------------- .nv.info._ZN2at6native18elementwise_kernelILi128ELi4EZNS0_15gpu_kernel_implINS0_13BinaryFunctorIiiiZZZNS0_18lshift_kernel_cudaERNS_18TensorIteratorBaseEENKUlvE_clEvENKUlvE1_clEvEUliiE_EEEEvS5_RKT_EUliE_EEviT1_ --------------------------
	.section	.nv.info._ZN2at6native18elementwise_kernelILi128ELi4EZNS0_15gpu_kernel_implINS0_13BinaryFunctorIiiiZZZNS0_18lshift_kernel_cudaERNS_18TensorIteratorBaseEENKUlvE_clEvENKUlvE1_clEvEUliiE_EEEEvS5_RKT_EUliE_EEviT1_,"",@"SHT_CUDA_INFO"
	.sectionflags	@""
	.align	4


	//----- nvinfo : EIATTR_CUDA_API_VERSION
	.align		4
        /*0000*/ 	.byte	0x04, 0x37
        /*0002*/ 	.short	(.L_4031 - .L_4030)
.L_4030:
        /*0004*/ 	.word	0x00000082


	//----- nvinfo : EIATTR_SW2861232_WAR
	.align		4
.L_4031:
        /*0008*/ 	.byte	0x01, 0x35
	.zero		2


	//----- nvinfo : EIATTR_PARAM_CBANK
	.align		4
        /*000c*/ 	.byte	0x04, 0x0a
        /*000e*/ 	.short	(.L_4033 - .L_4032)
	.align		4
.L_4032:
        /*0010*/ 	.word	index@(.nv.constant0._ZN2at6native18elementwise_kernelILi128ELi4EZNS0_15gpu_kernel_implINS0_13BinaryFunctorIiiiZZZNS0_18lshift_kernel_cudaERNS_18TensorIteratorBaseEENKUlvE_clEvENKUlvE1_clEvEUliiE_EEEEvS5_RKT_EUliE_EEviT1_)
        /*0014*/ 	.short	0x0160
        /*0016*/ 	.short	0x0290


	//----- nvinfo : EIATTR_CBANK_PARAM_SIZE
	.align		4
.L_4033:
        /*0018*/ 	.byte	0x03, 0x19
        /*001a*/ 	.short	0x0290


	//----- nvinfo : EIATTR_KPARAM_INFO
	.align		4
        /*001c*/ 	.byte	0x04, 0x17
        /*001e*/ 	.short	(.L_4035 - .L_4034)
.L_4034:
        /*0020*/ 	.word	0x00000000
        /*0024*/ 	.short	0x0001
        /*0026*/ 	.short	0x0008
        /*0028*/ 	.byte	0x00, 0xf0, 0x21, 0x0a


	//----- nvinfo : EIATTR_KPARAM_INFO
	.align		4
.L_4035:
        /*002c*/ 	.byte	0x04, 0x17
        /*002e*/ 	.short	(.L_4037 - .L_4036)
.L_4036:
        /*0030*/ 	.word	0x00000000
        /*0034*/ 	.short	0x0000
        /*0036*/ 	.short	0x0000
        /*0038*/ 	.byte	0x00, 0xf0, 0x11, 0x00


	//----- nvinfo : EIATTR_MAXREG_COUNT
	.align		4
.L_4037:
        /*003c*/ 	.byte	0x03, 0x1b
        /*003e*/ 	.short	0x0080


	//----- nvinfo : EIATTR_EXTERNS
	.align		4
        /*0040*/ 	.byte	0x04, 0x0f
        /*0042*/ 	.short	(.L_4039 - .L_4038)


	//   ....[0]....
	.align		4
.L_4038:
        /*0044*/ 	.word	index@(__assertfail)


	//----- nvinfo : EIATTR_MERCURY_ISA_VERSION
	.align		4
.L_4039:
        /*0048*/ 	.byte	0x03, 0x5f
        /*004a*/ 	.short	0x0000


	//----- nvinfo : EIATTR_SYSCALL_OFFSETS
	.align		4
        /*004c*/ 	.byte	0x04, 0x46
        /*004e*/ 	.short	(.L_4041 - .L_4040)


	//   ....[0]....
.L_4040:
        /*0050*/ 	.word	0x00001e60


	//   ....[1]....
        /*0054*/ 	.word	0x00002c80


	//   ....[2]....
        /*0058*/ 	.word	0x00003b10


	//   ....[3]....
        /*005c*/ 	.word	0x000059b0


	//   ....[4]....
        /*0060*/ 	.word	0x000067d0


	//   ....[5]....
        /*0064*/ 	.word	0x00007660


	//   ....[6]....
        /*0068*/ 	.word	0x000094d0


	//   ....[7]....
        /*006c*/ 	.word	0x0000a2f0


	//   ....[8]....
        /*0070*/ 	.word	0x0000b180


	//   ....[9]....
        /*0074*/ 	.word	0x0000d000


	//   ....[10]....
        /*0078*/ 	.word	0x0000de20


	//   ....[11]....
        /*007c*/ 	.word	0x0000ecb0


	//----- nvinfo : EIATTR_EXIT_INSTR_OFFSETS
	.align		4
.L_4041:
        /*0080*/ 	.byte	0x04, 0x1c
        /*0082*/ 	.short	(.L_4043 - .L_4042)


	//   ....[0]....
.L_4042:
        /*0084*/ 	.word	0x0000b210


	//   ....[1]....
        /*0088*/ 	.word	0x0000df70


	//   ....[2]....
        /*008c*/ 	.word	0x0000df90


	//   ....[3]....
        /*0090*/ 	.word	0x0000e020


	//   ....[4]....
        /*0094*/ 	.word	0x0000e040


	//   ....[5]....
        /*0098*/ 	.word	0x0000e060


	//   ....[6]....
        /*009c*/ 	.word	0x0000e0f0


	//   ....[7]....
        /*00a0*/ 	.word	0x0000e130


	//   ....[8]....
        /*00a4*/ 	.word	0x0000e1d0


	//   ....[9]....
        /*00a8*/ 	.word	0x0000e220


	//   ....[10]....
        /*00ac*/ 	.word	0x0000e250


	//   ....[11]....
        /*00b0*/ 	.word	0x0000e310


	//   ....[12]....
        /*00b4*/ 	.word	0x0000e350


	//   ....[13]....
        /*00b8*/ 	.word	0x0000e4e0


	//   ....[14]....
        /*00bc*/ 	.word	0x0000e640


	//   ....[15]....
        /*00c0*/ 	.word	0x0000e680


	//   ....[16]....
        /*00c4*/ 	.word	0x0000e720


	//   ....[17]....
        /*00c8*/ 	.word	0x0000e8a0


	//   ....[18]....
        /*00cc*/ 	.word	0x0000ea20


	//   ....[19]....
        /*00d0*/ 	.word	0x0000eb80


	//   ....[20]....
        /*00d4*/ 	.word	0x0000ecc0


	//   ....[21]....
        /*00d8*/ 	.word	0x0000ecf0


	//   ....[22]....
        /*00dc*/ 	.word	0x0000ed10


	//----- nvinfo : EIATTR_MAX_THREADS
	.align		4
.L_4043:
        /*00e0*/ 	.byte	0x04, 0x05
        /*00e2*/ 	.short	(.L_4045 - .L_4044)
.L_4044:
        /*00e4*/ 	.word	0x00000080
        /*00e8*/ 	.word	0x00000001
        /*00ec*/ 	.word	0x00000001


	//----- nvinfo : EIATTR_CRS_STACK_SIZE
	.align		4
.L_4045:
        /*00f0*/ 	.byte	0x04, 0x1e
        /*00f2*/ 	.short	(.L_4047 - .L_4046)
.L_4046:
        /*00f4*/ 	.word	0x00000000
.L_4047:


//--------------------- .nv.info._ZN2at6native27unrolled_elementwise_kernelINS0_13BinaryFunctorIiiiZZZNS0_18lshift_kernel_cudaERNS_18TensorIteratorBaseEENKUlvE_clEvENKUlvE1_clEvEUliiE_EESt5arrayIPcLm3EELi4E23TrivialOffsetCalculatorILi2EjESC_ILi1EjENS0_6memory12LoadWithCastILi2EEENSF_13StoreWithCastILi1EEEEEviT_T0_T2_T3_T4_T5_ --------------------------
	.section	.nv.info._ZN2at6native27unrolled_elementwise_kernelINS0_13BinaryFunctorIiiiZZZNS0_18lshift_kernel_cudaERNS_18TensorIteratorBaseEENKUlvE_clEvENKUlvE1_clEvEUliiE_EESt5arrayIPcLm3EELi4E23TrivialOffsetCalculatorILi2EjESC_ILi1EjENS0_6memory12LoadWithCastILi2EEENSF_13StoreWithCastILi1EEEEEviT_T0_T2_T3_T4_T5_,"",@"SHT_CUDA_INFO"
	.sectionflags	@""
	.align	4


	//----- nvinfo : EIATTR_CUDA_API_VERSION
	.align		4
        /*0000*/ 	.byte	0x04, 0x37
        /*0002*/ 	.short	(.L_4049 - .L_4048)
.L_4048:
        /*0004*/ 	.word	0x00000082


	//----- nvinfo : EIATTR_SW2861232_WAR
	.align		4
.L_4049:
        /*0008*/ 	.byte	0x01, 0x35
	.zero		2


	//----- nvinfo : EIATTR_PARAM_CBANK
	.align		4
        /*000c*/ 	.byte	0x04, 0x0a
        /*000e*/ 	.short	(.L_4051 - .L_4050)
	.align		4
.L_4050:
        /*0010*/ 	.word	index@(.nv.constant0._ZN2at6native27unrolled_elementwise_kernelINS0_13BinaryFunctorIiiiZZZNS0_18lshift_kernel_cudaERNS_18TensorIteratorBaseEENKUlvE_clEvENKUlvE1_clEvEUliiE_EESt5arrayIPcLm3EELi4E23TrivialOffsetCalculatorILi2EjESC_ILi1EjENS0_6memory12LoadWithCastILi2EEENSF_13StoreWithCastILi1EEEEEviT_T0_T2_T3_T4_T5_)
        /*0014*/ 	.short	0x0160
        /*0016*/ 	.short	0x0038


	//----- nvinfo : EIATTR_CBANK_PARAM_SIZE
	.align		4
.L_4051:
        /*0018*/ 	.byte	0x03, 0x19
        /*001a*/ 	.short	0x0038


	//----- nvinfo : EIATTR_KPARAM_INFO
	.align		4
        /*001c*/ 	.byte	0x04, 0x17
        /*001e*/ 	.short	(.L_4053 - .L_4052)
.L_4052:
        /*0020*/ 	.word	0x00000000
        /*0024*/ 	.short	0x0006
        /*0026*/ 	.short	0x0030
        /*0028*/ 	.byte	0x00, 0xf0, 0x21, 0x00


	//----- nvinfo : EIATTR_KPARAM_INFO
	.align		4
.L_4053:
        /*002c*/ 	.byte	0x04, 0x17
        /*002e*/ 	.short	(.L_4055 - .L_4054)
.L_4054:
        /*0030*/ 	.word	0x00000000
        /*0034*/ 	.short	0x0005
        /*0036*/ 	.short	0x0024
        /*0038*/ 	.byte	0x00, 0xf0, 0x31, 0x00


	//----- nvinfo : EIATTR_KPARAM_INFO
	.align		4
.L_4055:
        /*003c*/ 	.byte	0x04, 0x17
        /*003e*/ 	.short	(.L_4057 - .L_4056)
.L_4056:
        /*0040*/ 	.word	0x00000000
        /*0044*/ 	.short	0x0004
        /*0046*/ 	.short	0x0021
        /*0048*/ 	.byte	0x00, 0xf0, 0x05, 0x00


	//----- nvinfo : EIATTR_KPARAM_INFO
	.align		4
.L_4057:
        /*004c*/ 	.byte	0x04, 0x17
        /*004e*/ 	.short	(.L_4059 - .L_4058)
.L_4058:
        /*0050*/ 	.word	0x00000000
        /*0054*/ 	.short	0x0003
        /*0056*/ 	.short	0x0020
        /*0058*/ 	.byte	0x00, 0xf0, 0x05, 0x00


	//----- nvinfo : EIATTR_KPARAM_INFO
	.align		4
.L_4059:
        /*005c*/ 	.byte	0x04, 0x17
        /*005e*/ 	.short	(.L_4061 - .L_4060)
.L_4060:
        /*0060*/ 	.word	0x00000000
        /*0064*/ 	.short	0x0002
        /*0066*/ 	.short	0x0008
        /*0068*/ 	.byte	0x00, 0xf0, 0x61, 0x00


	//----- nvinfo : EIATTR_KPARAM_INFO
	.align		4
.L_4061:
        /*006c*/ 	.byte	0x04, 0x17
        /*006e*/ 	.short	(.L_4063 - .L_4062)
.L_4062:
        /*0070*/ 	.word	0x00000000
        /*0074*/ 	.short	0x0001
        /*0076*/ 	.short	0x0004
        /*0078*/ 	.byte	0x00, 0xf0, 0x05, 0x00


	//----- nvinfo : EIATTR_KPARAM_INFO
	.align		4
.L_4063:
        /*007c*/ 	.byte	0x04, 0x17
        /*007e*/ 	.short	(.L_4065 - .L_4064)
.L_4064:
        /*0080*/ 	.word	0x00000000
        /*0084*/ 	.short	0x0000
        /*0086*/ 	.short	0x0000
        /*0088*/ 	.byte	0x00, 0xf0, 0x11, 0x00


	//----- nvinfo : EIATTR_MAXREG_COUNT
	.align		4
.L_4065:
        /*008c*/ 	.byte	0x03, 0x1b
        /*008e*/ 	.short	0x00ff


	//----- nvinfo : EIATTR_EXTERNS
	.align		4
        /*0090*/ 	.byte	0x04, 0x0f
        /*0092*/ 	.short	(.L_4067 - .L_4066)


	//   ....[0]....
	.align		4
.L_4066:
        /*0094*/ 	.word	index@(__assertfail)


	//----- nvinfo : EIATTR_MERCURY_ISA_VERSION
	.align		4
.L_4067:
        /*0098*/ 	.byte	0x03, 0x5f
        /*009a*/ 	.short	0x0000


	//----- nvinfo : EIATTR_SYSCALL_OFFSETS
	.align		4
        /*009c*/ 	.byte	0x04, 0x46
        /*009e*/ 	.short	(.L_4069 - .L_4068)


	//   ....[0]....
.L_4068:
        /*00a0*/ 	.word	0x00000ec0


	//   ....[1]....
        /*00a4*/ 	.word	0x00001ce0


	//   ....[2]....
        /*00a8*/ 	.word	0x00002b80


	//   ....[3]....
        /*00ac*/ 	.word	0x000039a0


	//   ....[4]....
        /*00b0*/ 	.word	0x00004840


	//   ....[5]....
        /*00b4*/ 	.word	0x00005660


	//   ....[6]....
        /*00b8*/ 	.word	0x000064f0


	//   ....[7]....
        /*00bc*/ 	.word	0x00007300


	//   ....[8]....
        /*00c0*/ 	.word	0x000082d0


	//   ....[9]....
        /*00c4*/ 	.word	0x000091c0


	//   ....[10]....
        /*00c8*/ 	.word	0x0000a0a0


	//   ....[11]....
        /*00cc*/ 	.word	0x0000af80


	//----- nvinfo : EIATTR_EXIT_INSTR_OFFSETS
	.align		4
.L_4069:
        /*00d0*/ 	.byte	0x04, 0x1c
        /*00d2*/ 	.short	(.L_4071 - .L_4070)


	//   ....[0]....
.L_4070:
        /*00d4*/ 	.word	0x0000a130


	//   ....[1]....
        /*00d8*/ 	.word	0x0000a240


	//   ....[2]....
        /*00dc*/ 	.word	0x0000a260


	//   ....[3]....
        /*00e0*/ 	.word	0x0000a2f0


	//   ....[4]....
        /*00e4*/ 	.word	0x0000a310


	//   ....[5]....
        /*00e8*/ 	.word	0x0000a330


	//   ....[6]....
        /*00ec*/ 	.word	0x0000a3c0


	//   ....[7]....
        /*00f0*/ 	.word	0x0000a400


	//   ....[8]....
        /*00f4*/ 	.word	0x0000a4a0


	//   ....[9]....
        /*00f8*/ 	.word	0x0000a4f0


	//   ....[10]....
        /*00fc*/ 	.word	0x0000a520


	//   ....[11]....
        /*0100*/ 	.word	0x0000a5e0


	//   ....[12]....
        /*0104*/ 	.word	0x0000a620


	//   ....[13]....
        /*0108*/ 	.word	0x0000a7b0


	//   ....[14]....
        /*010c*/ 	.word	0x0000a910


	//   ....[15]....
        /*0110*/ 	.word	0x0000a950


	//   ....[16]....
        /*0114*/ 	.word	0x0000a9f0


	//   ....[17]....
        /*0118*/ 	.word	0x0000ab70


	//   ....[18]....
        /*011c*/ 	.word	0x0000acf0


	//   ....[19]....
        /*0120*/ 	.word	0x0000ae50


	//   ....[20]....
        /*0124*/ 	.word	0x0000af90


	//   ....[21]....
        /*0128*/ 	.word	0x0000afc0


	//   ....[22]....
        /*012c*/ 	.word	0x0000afe0


	//----- nvinfo : EIATTR_MAX_THREADS
	.align		4
.L_4071:
        /*0130*/ 	.byte	0x04, 0x05
        /*0132*/ 	.short	(.L_4073 - .L_4072)
.L_4072:
        /*0134*/ 	.word	0x00000080
        /*0138*/ 	.word	0x00000001
        /*013c*/ 	.word	0x00000001


	//----- nvinfo : EIATTR_CRS_STACK_SIZE
	.align		4
.L_4073:
        /*0140*/ 	.byte	0x04, 0x1e
        /*0142*/ 	.short	(.L_4075 - .L_4074)
.L_4074:
        /*0144*/ 	.word	0x00000000
.L_4075:


//--------------------- .nv.info._ZN2at6native18elementwise_kernelILi128ELi2EZNS0_22gpu_kernel_impl_nocastINS0_13BinaryFunctorIiiiZZZNS0_18lshift_kernel_cudaERNS_18TensorIteratorBaseEENKUlvE_clEvENKUlvE1_clEvEUliiE_EEEEvS5_RKT_EUliE_EEviT1_ --------------------------
	.section	.nv.info._ZN2at6native18elementwise_kernelILi128ELi2EZNS0_22gpu_kernel_impl_nocastINS0_13BinaryFunctorIiiiZZZNS0_18lshift_kernel_cudaERNS_18TensorIteratorBaseEENKUlvE_clEvENKUlvE1_clEvEUliiE_EEEEvS5_RKT_EUliE_EEviT1_,"",@"SHT_CUDA_INFO"
	.sectionflags	@""
	.align	4


	//----- nvinfo : EIATTR_CUDA_API_VERSION
	.align		4
        /*0000*/ 	.byte	0x04, 0x37
        /*0002*/ 	.short	(.L_4077 - .L_4076)
.L_4076:
        /*0004*/ 	.word	0x00000082


	//----- nvinfo : EIATTR_SW2861232_WAR
	.align		4
.L_4077:
        /*0008*/ 	.byte	0x01, 0x35
	.zero		2


	//----- nvinfo : EIATTR_PARAM_CBANK
	.align		4
        /*000c*/ 	.byte	0x04, 0x0a
        /*000e*/ 	.short	(.L_4079 - .L_4078)
	.align		4
.L_4078:
        /*0010*/ 	.word	index@(.nv.constant0._ZN2at6native18elementwise_kernelILi128ELi2EZNS0_22gpu_kernel_impl_nocastINS0_13BinaryFunctorIiiiZZZNS0_18lshift_kernel_cudaERNS_18TensorIteratorBaseEENKUlvE_clEvENKUlvE1_clEvEUliiE_EEEEvS5_RKT_EUliE_EEviT1_)
        /*0014*/ 	.short	0x0160
        /*0016*/ 	.short	0x0290


	//----- nvinfo : EIATTR_CBANK_PARAM_SIZE
	.align		4
.L_4079:
        /*0018*/ 	.byte	0x03, 0x19
        /*001a*/ 	.short	0x0290


	//----- nvinfo : EIATTR_KPARAM_INFO
	.align		4
        /*001c*/ 	.byte	0x04, 0x17
        /*001e*/ 	.short	(.L_4081 - .L_4080)
.L_4080:
        /*0020*/ 	.word	0x00000000
        /*0024*/ 	.short	0x0001
        /*0026*/ 	.short	0x0008
        /*0028*/ 	.byte	0x00, 0xf0, 0x21, 0x0a


	//----- nvinfo : EIATTR_KPARAM_INFO
	.align		4
.L_4081:
        /*002c*/ 	.byte	0x04, 0x17
        /*002e*/ 	.short	(.L_4083 - .L_4082)
.L_4082:
        /*0030*/ 	.word	0x00000000
        /*0034*/ 	.short	0x0000
        /*0036*/ 	.short	0x0000
        /*0038*/ 	.byte	0x00, 0xf0, 0x11, 0x00


	//----- nvinfo : EIATTR_MAXREG_COUNT
	.align		4
.L_4083:
        /*003c*/ 	.byte	0x03, 0x1b
        /*003e*/ 	.short	0x0080


	//----- nvinfo : EIATTR_MERCURY_ISA_VERSION
	.align		4
        /*0040*/ 	.byte	0x03, 0x5f
        /*0042*/ 	.short	0x0000


	//----- nvinfo : EIATTR_EXIT_INSTR_OFFSETS
	.align		4
        /*0044*/ 	.byte	0x04, 0x1c
        /*0046*/ 	.short	(.L_4085 - .L_4084)


	//   ....[0]....
.L_4084:
        /*0048*/ 	.word	0x00001150


	//   ....[1]....
        /*004c*/ 	.word	0x000021f0


	//----- nvinfo : EIATTR_MAX_THREADS
	.align		4
.L_4085:
        /*0050*/ 	.byte	0x04, 0x05
        /*0052*/ 	.short	(.L_4087 - .L_4086)
.L_4086:
        /*0054*/ 	.word	0x00000080
        /*0058*/ 	.word	0x00000001
        /*005c*/ 	.word	0x00000001


	//----- nvinfo : EIATTR_CRS_STACK_SIZE
	.align		4
.L_4087:
        /*0060*/ 	.byte	0x04, 0x1e
        /*0062*/ 	.short	(.L_4089 - .L_4088)
.L_4088:
        /*0064*/ 	.word	0x00000000
.L_4089:


//--------------------- .nv.info._ZN2at6native27unrolled_elementwise_kernelINS0_13BinaryFunctorIiiiZZZNS0_18lshift_kernel_cudaERNS_18TensorIteratorBaseEENKUlvE_clEvENKUlvE1_clEvEUliiE_EESt5arrayIPcLm3EELi4E23TrivialOffsetCalculatorILi2EjESC_ILi1EjENS0_6memory15LoadWithoutCastENSF_16StoreWithoutCastEEEviT_T0_T2_T3_T4_T5_ --------------------------
	.section	.nv.info._ZN2at6native27unrolled_elementwise_kernelINS0_13BinaryFunctorIiiiZZZNS0_18lshift_kernel_cudaERNS_18TensorIteratorBaseEENKUlvE_clEvENKUlvE1_clEvEUliiE_EESt5arrayIPcLm3EELi4E23TrivialOffsetCalculatorILi2EjESC_ILi1EjENS0_6memory15LoadWithoutCastENSF_16StoreWithoutCastEEEviT_T0_T2_T3_T4_T5_,"",@"SHT_CUDA_INFO"
	.sectionflags	@""
	.align	4


	//----- nvinfo : EIATTR_CUDA_API_VERSION
	.align		4
        /*0000*/ 	.byte	0x04, 0x37
        /*0002*/ 	.short	(.L_4091 - .L_4090)
.L_4090:
        /*0004*/ 	.word	0x00000082


	//----- nvinfo : EIATTR_SW2861232_WAR
	.align		4
.L_4091:
        /*0008*/ 	.byte	0x01, 0x35
	.zero		2


	//----- nvinfo : EIATTR_PARAM_CBANK
	.align		4
        /*000c*/ 	.byte	0x04, 0x0a
        /*000e*/ 	.short	(.L_4093 - .L_4092)
	.align		4
.L_4092:
        /*0010*/ 	.word	index@(.nv.constant0._ZN2at6native27unrolled_elementwise_kernelINS0_13BinaryFunctorIiiiZZZNS0_18lshift_kernel_cudaERNS_18TensorIteratorBaseEENKUlvE_clEvENKUlvE1_clEvEUliiE_EESt5arrayIPcLm3EELi4E23TrivialOffsetCalculatorILi2EjESC_ILi1EjENS0_6memory15LoadWithoutCastENSF_16StoreWithoutCastEEEviT_T0_T2_T3_T4_T5_)
        /*0014*/ 	.short	0x0160
        /*0016*/ 	.short	0x0024


	//----- nvinfo : EIATTR_CBANK_PARAM_SIZE
	.align		4
.L_4093:
        /*0018*/ 	.byte	0x03, 0x19
        /*001a*/ 	.short	0x0024


	//----- nvinfo : EIATTR_KPARAM_INFO
	.align		4
        /*001c*/ 	.byte	0x04, 0x17
        /*001e*/ 	.short	(.L_4095 - .L_4094)
.L_4094:
        /*0020*/ 	.word	0x00000000
        /*0024*/ 	.short	0x0006
        /*0026*/ 	.short	0x0023
        /*0028*/ 	.byte	0x00, 0xf0, 0x05, 0x00


	//----- nvinfo : EIATTR_KPARAM_INFO
	.align		4
.L_4095:
        /*002c*/ 	.byte	0x04, 0x17
        /*002e*/ 	.short	(.L_4097 - .L_4096)
.L_4096:
        /*0030*/ 	.word	0x00000000
        /*0034*/ 	.short	0x0005
        /*0036*/ 	.short	0x0022
        /*0038*/ 	.byte	0x00, 0xf0, 0x05, 0x00


	//----- nvinfo : EIATTR_KPARAM_INFO
	.align		4
.L_4097:
        /*003c*/ 	.byte	0x04, 0x17
        /*003e*/ 	.short	(.L_4099 - .L_4098)
.L_4098:
        /*0040*/ 	.word	0x00000000
        /*0044*/ 	.short	0x0004
        /*0046*/ 	.short	0x0021
        /*0048*/ 	.byte	0x00, 0xf0, 0x05, 0x00


	//----- nvinfo : EIATTR_KPARAM_INFO
	.align		4
.L_4099:
        /*004c*/ 	.byte	0x04, 0x17
        /*004e*/ 	.short	(.L_4101 - .L_4100)
.L_4100:
        /*0050*/ 	.word	0x00000000
        /*0054*/ 	.short	0x0003
        /*0056*/ 	.short	0x0020
        /*0058*/ 	.byte	0x00, 0xf0, 0x05, 0x00


	//----- nvinfo : EIATTR_KPARAM_INFO
	.align		4
.L_4101:
        /*005c*/ 	.byte	0x04, 0x17
        /*005e*/ 	.short	(.L_4103 - .L_4102)
.L_4102:
        /*0060*/ 	.word	0x00000000
        /*0064*/ 	.short	0x0002
        /*0066*/ 	.short	0x0008
        /*0068*/ 	.byte	0x00, 0xf0, 0x61, 0x00


	//----- nvinfo : EIATTR_KPARAM_INFO
	.align		4
.L_4103:
        /*006c*/ 	.byte	0x04, 0x17
        /*006e*/ 	.short	(.L_4105 - .L_4104)
.L_4104:
        /*0070*/ 	.word	0x00000000
        /*0074*/ 	.short	0x0001
        /*0076*/ 	.short	0x0004
        /*0078*/ 	.byte	0x00, 0xf0, 0x05, 0x00


	//----- nvinfo : EIATTR_KPARAM_INFO
	.align		4
.L_4105:
        /*007c*/ 	.byte	0x04, 0x17
        /*007e*/ 	.short	(.L_4107 - .L_4106)
.L_4106:
        /*0080*/ 	.word	0x00000000
        /*0084*/ 	.short	0x0000
        /*0086*/ 	.short	0x0000
        /*0088*/ 	.byte	0x00, 0xf0, 0x11, 0x00


	//----- nvinfo : EIATTR_MAXREG_COUNT
	.align		4
.L_4107:
        /*008c*/ 	.byte	0x03, 0x1b
        /*008e*/ 	.short	0x00ff


	//----- nvinfo : EIATTR_MERCURY_ISA_VERSION
	.align		4
        /*0090*/ 	.byte	0x03, 0x5f
        /*0092*/ 	.short	0x0000


	//----- nvinfo : EIATTR_EXIT_INSTR_OFFSETS
	.align		4
        /*0094*/ 	.byte	0x04, 0x1c
        /*0096*/ 	.short	(.L_4109 - .L_4108)


	//   ....[0]....
.L_4108:
        /*0098*/ 	.word	0x000004b0


	//   ....[1]....
        /*009c*/ 	.word	0x00000510


	//----- nvinfo : EIATTR_MAX_THREADS
	.align		4
.L_4109:
        /*00a0*/ 	.byte	0x04, 0x05
        /*00a2*/ 	.short	(.L_4111 - .L_4110)
.L_4110:
        /*00a4*/ 	.word	0x00000080
        /*00a8*/ 	.word	0x00000001
        /*00ac*/ 	.word	0x00000001


	//----- nvinfo : EIATTR_CRS_STACK_SIZE
	.align		4
.L_4111:
        /*00b0*/ 	.byte	0x04, 0x1e
        /*00b2*/ 	.short	(.L_4113 - .L_4112)
.L_4112:
        /*00b4*/ 	.word	0x00000000
.L_4113:


//--------------------- .nv.info._ZN2at6native29vectorized_elementwise_kernelILi2ENS0_13BinaryFunctorIiiiZZZNS0_18lshift_kernel_cudaERNS_18TensorIteratorBaseEENKUlvE_clEvENKUlvE1_clEvEUliiE_EESt5arrayIPcLm3EEEEviT0_T1_ --------------------------
	.section	.nv.info._ZN2at6native29vectorized_elementwise_kernelILi2ENS0_13BinaryFunctorIiiiZZZNS0_18lshift_kernel_cudaERNS_18TensorIteratorBaseEENKUlvE_clEvENKUlvE1_clEvEUliiE_EESt5arrayIPcLm3EEEEviT0_T1_,"",@"SHT_CUDA_INFO"
	.sectionflags	@""
	.align	4


	//----- nvinfo : EIATTR_CUDA_API_VERSION
	.align		4
        /*0000*/ 	.byte	0x04, 0x37
        /*0002*/ 	.short	(.L_4115 - .L_4114)
.L_4114:
        /*0004*/ 	.word	0x00000082


	//----- nvinfo : EIATTR_SW2861232_WAR
	.align		4
.L_4115:
        /*0008*/ 	.byte	0x01, 0x35
	.zero		2


	//----- nvinfo : EIATTR_PARAM_CBANK
	.align		4
        /*000c*/ 	.byte	0x04, 0x0a
        /*000e*/ 	.short	(.L_4117 - .L_4116)
	.align		4
.L_4116:
        /*0010*/ 	.word	index@(.nv.constant0._ZN2at6native29vectorized_elementwise_kernelILi2ENS0_13BinaryFunctorIiiiZZZNS0_18lshift_kernel_cudaERNS_18TensorIteratorBaseEENKUlvE_clEvENKUlvE1_clEvEUliiE_EESt5arrayIPcLm3EEEEviT0_T1_)
        /*0014*/ 	.short	0x0160
        /*0016*/ 	.short	0x0020


	//----- nvinfo : EIATTR_CBANK_PARAM_SIZE
	.align		4
.L_4117:
        /*0018*/ 	.byte	0x03, 0x19
        /*001a*/ 	.short	0x0020


	//----- nvinfo : EIATTR_KPARAM_INFO
	.align		4
        /*001c*/ 	.byte	0x04, 0x17
        /*001e*/ 	.short	(.L_4119 - .L_4118)
.L_4118:
        /*0020*/ 	.word	0x00000000
        /*0024*/ 	.short	0x0002
        /*0026*/ 	.short	0x0008
        /*0028*/ 	.byte	0x00, 0xf0, 0x61, 0x00


	//----- nvinfo : EIATTR_KPARAM_INFO
	.align		4
.L_4119:
        /*002c*/ 	.byte	0x04, 0x17
        /*002e*/ 	.short	(.L_4121 - .L_4120)
.L_4120:
        /*0030*/ 	.word	0x00000000
        /*0034*/ 	.short	0x0001
        /*0036*/ 	.short	0x0004
        /*0038*/ 	.byte	0x00, 0xf0, 0x05, 0x00


	//----- nvinfo : EIATTR_KPARAM_INFO
	.align		4
.L_4121:
        /*003c*/ 	.byte	0x04, 0x17
        /*003e*/ 	.short	(.L_4123 - .L_4122)
.L_4122:
        /*0040*/ 	.word	0x00000000
        /*0044*/ 	.short	0x0000
        /*0046*/ 	.short	0x0000
        /*0048*/ 	.byte	0x00, 0xf0, 0x11, 0x00


	//----- nvinfo : EIATTR_MAXREG_COUNT
	.align		4
.L_4123:
        /*004c*/ 	.byte	0x03, 0x1b
        /*004e*/ 	.short	0x00ff


	//----- nvinfo : EIATTR_MERCURY_ISA_VERSION
	.align		4
        /*0050*/ 	.byte	0x03, 0x5f
        /*0052*/ 	.short	0x0000


	//----- nvinfo : EIATTR_EXIT_INSTR_OFFSETS
	.align		4
        /*0054*/ 	.byte	0x04, 0x1c
        /*0056*/ 	.short	(.L_4125 - .L_4124)


	//   ....[0]....
.L_4124:
        /*0058*/ 	.word	0x00000330


	//   ....[1]....
        /*005c*/ 	.word	0x00000cd0


	//   ....[2]....
        /*0060*/ 	.word	0x00000d20


	//----- nvinfo : EIATTR_MAX_THREADS
	.align		4
.L_4125:
        /*0064*/ 	.byte	0x04, 0x05
        /*0066*/ 	.short	(.L_4127 - .L_4126)
.L_4126:
        /*0068*/ 	.word	0x00000080
        /*006c*/ 	.word	0x00000001
        /*0070*/ 	.word	0x00000001


	//----- nvinfo : EIATTR_CRS_STACK_SIZE
	.align		4
.L_4127:
        /*0074*/ 	.byte	0x04, 0x1e
        /*0076*/ 	.short	(.L_4129 - .L_4128)
.L_4128:
        /*0078*/ 	.word	0x00000000
.L_4129:


//--------------------- .nv.info._ZN2at6native29vectorized_elementwise_kernelILi4ENS0_13BinaryFunctorIiiiZZZNS0_18lshift_kernel_cudaERNS_18TensorIteratorBaseEENKUlvE_clEvENKUlvE1_clEvEUliiE_EESt5arrayIPcLm3EEEEviT0_T1_ --------------------------
	.section	.nv.info._ZN2at6native29vectorized_elementwise_kernelILi4ENS0_13BinaryFunctorIiiiZZZNS0_18lshift_kernel_cudaERNS_18TensorIteratorBaseEENKUlvE_clEvENKUlvE1_clEvEUliiE_EESt5arrayIPcLm3EEEEviT0_T1_,"",@"SHT_CUDA_INFO"
	.sectionflags	@""
	.align	4


	//----- nvinfo : EIATTR_CUDA_API_VERSION
	.align		4
        /*0000*/ 	.byte	0x04, 0x37
        /*0002*/ 	.short	(.L_4131 - .L_4130)
.L_4130:
        /*0004*/ 	.word	0x00000082


	//----- nvinfo : EIATTR_SW2861232_WAR
	.align		4
.L_4131:
        /*0008*/ 	.byte	0x01, 0x35
	.zero		2


	//----- nvinfo : EIATTR_PARAM_CBANK
	.align		4
        /*000c*/ 	.byte	0x04, 0x0a
        /*000e*/ 	.short	(.L_4133 - .L_4132)
	.align		4
.L_4132:
        /*0010*/ 	.word	index@(.nv.constant0._ZN2at6native29vectorized_elementwise_kernelILi4ENS0_13BinaryFunctorIiiiZZZNS0_18lshift_kernel_cudaERNS_18TensorIteratorBaseEENKUlvE_clEvENKUlvE1_clEvEUliiE_EESt5arrayIPcLm3EEEEviT0_T1_)
        /*0014*/ 	.short	0x0160
        /*0016*/ 	.short	0x0020


	//----- nvinfo : EIATTR_CBANK_PARAM_SIZE
	.align		4
.L_4133:
        /*0018*/ 	.byte	0x03, 0x19
        /*001a*/ 	.short	0x0020


	//----- nvinfo : EIATTR_KPARAM_INFO
	.align		4
        /*001c*/ 	.byte	0x04, 0x17
        /*001e*/ 	.short	(.L_4135 - .L_4134)
.L_4134:
        /*0020*/ 	.word	0x00000000
        /*0024*/ 	.short	0x0002
        /*0026*/ 	.short	0x0008
        /*0028*/ 	.byte	0x00, 0xf0, 0x61, 0x00


	//----- nvinfo : EIATTR_KPARAM_INFO
	.align		4
.L_4135:
        /*002c*/ 	.byte	0x04, 0x17
        /*002e*/ 	.short	(.L_4137 - .L_4136)
.L_4136:
        /*0030*/ 	.word	0x00000000
        /*0034*/ 	.short	0x0001
        /*0036*/ 	.short	0x0004
        /*0038*/ 	.byte	0x00, 0xf0, 0x05, 0x00


	//----- nvinfo : EIATTR_KPARAM_INFO
	.align		4
.L_4137:
        /*003c*/ 	.byte	0x04, 0x17
        /*003e*/ 	.short	(.L_4139 - .L_4138)
.L_4138:
        /*0040*/ 	.word	0x00000000
        /*0044*/ 	.short	0x0000
        /*0046*/ 	.short	0x0000
        /*0048*/ 	.byte	0x00, 0xf0, 0x11, 0x00


	//----- nvinfo : EIATTR_MAXREG_COUNT
	.align		4
.L_4139:
        /*004c*/ 	.byte	0x03, 0x1b
        /*004e*/ 	.short	0x00ff


	//----- nvinfo : EIATTR_MERCURY_ISA_VERSION
	.align		4
        /*0050*/ 	.byte	0x03, 0x5f
        /*0052*/ 	.short	0x0000


	//----- nvinfo : EIATTR_EXIT_INSTR_OFFSETS
	.align		4
        /*0054*/ 	.byte	0x04, 0x1c
        /*0056*/ 	.short	(.L_4141 - .L_4140)


	//   ....[0]....
.L_4140:
        /*0058*/ 	.word	0x000002d0


	//   ....[1]....
        /*005c*/ 	.word	0x00000c70


	//   ....[2]....
        /*0060*/ 	.word	0x00000cc0


	//----- nvinfo : EIATTR_MAX_THREADS
	.align		4
.L_4141:
        /*0064*/ 	.byte	0x04, 0x05
        /*0066*/ 	.short	(.L_4143 - .L_4142)
.L_4142:
        /*0068*/ 	.word	0x00000080
        /*006c*/ 	.word	0x00000001
        /*0070*/ 	.word	0x00000001


	//----- nvinfo : EIATTR_CRS_STACK_SIZE
	.align		4
.L_4143:
        /*0074*/ 	.byte	0x04, 0x1e
        /*0076*/ 	.short	(.L_4145 - .L_4144)
.L_4144:
        /*0078*/ 	.word	0x00000000
.L_4145:


//--------------------- .nv.info._ZN2at6native29vectorized_elementwise_kernelILi8ENS0_13BinaryFunctorIiiiZZZNS0_18lshift_kernel_cudaERNS_18TensorIteratorBaseEENKUlvE_clEvENKUlvE1_clEvEUliiE_EESt5arrayIPcLm3EEEEviT0_T1_ --------------------------
	.section	.nv.info._ZN2at6native29vectorized_elementwise_kernelILi8ENS0_13BinaryFunctorIiiiZZZNS0_18lshift_kernel_cudaERNS_18TensorIteratorBaseEENKUlvE_clEvENKUlvE1_clEvEUliiE_EESt5arrayIPcLm3EEEEviT0_T1_,"",@"SHT_CUDA_INFO"
	.sectionflags	@""
	.align	4


	//----- nvinfo : EIATTR_CUDA_API_VERSION
	.align		4
        /*0000*/ 	.byte	0x04, 0x37
        /*0002*/ 	.short	(.L_4147 - .L_4146)
.L_4146:
        /*0004*/ 	.word	0x00000082


	//----- nvinfo : EIATTR_SW2861232_WAR
	.align		4
.L_4147:
        /*0008*/ 	.byte	0x01, 0x35
	.zero		2


	//----- nvinfo : EIATTR_PARAM_CBANK
	.align		4
        /*000c*/ 	.byte	0x04, 0x0a
        /*000e*/ 	.short	(.L_4149 - .L_4148)
	.align		4
.L_4148:
        /*0010*/ 	.word	index@(.nv.constant0._ZN2at6native29vectorized_elementwise_kernelILi8ENS0_13BinaryFunctorIiiiZZZNS0_18lshift_kernel_cudaERNS_18TensorIteratorBaseEENKUlvE_clEvENKUlvE1_clEvEUliiE_EESt5arrayIPcLm3EEEEviT0_T1_)
        /*0014*/ 	.short	0x0160
        /*0016*/ 	.short	0x0020


	//----- nvinfo : EIATTR_CBANK_PARAM_SIZE
	.align		4
.L_4149:
        /*0018*/ 	.byte	0x03, 0x19
        /*001a*/ 	.short	0x0020


	//----- nvinfo : EIATTR_KPARAM_INFO
	.align		4
        /*001c*/ 	.byte	0x04, 0x17
        /*001e*/ 	.short	(.L_4151 - .L_4150)
.L_4150:
        /*0020*/ 	.word	0x00000000
        /*0024*/ 	.short	0x0002
        /*0026*/ 	.short	0x0008
        /*0028*/ 	.byte	0x00, 0xf0, 0x61, 0x00


	//----- nvinfo : EIATTR_KPARAM_INFO
	.align		4
.L_4151:
        /*002c*/ 	.byte	0x04, 0x17
        /*002e*/ 	.short	(.L_4153 - .L_4152)
.L_4152:
        /*0030*/ 	.word	0x00000000
        /*0034*/ 	.short	0x0001
        /*0036*/ 	.short	0x0004
        /*0038*/ 	.byte	0x00, 0xf0, 0x05, 0x00


	//----- nvinfo : EIATTR_KPARAM_INFO
	.align		4
.L_4153:
        /*003c*/ 	.byte	0x04, 0x17
        /*003e*/ 	.short	(.L_4155 - .L_4154)
.L_4154:
        /*0040*/ 	.word	0x00000000
        /*0044*/ 	.short	0x0000
        /*0046*/ 	.short	0x0000
        /*0048*/ 	.byte	0x00, 0xf0, 0x11, 0x00


	//----- nvinfo : EIATTR_MAXREG_COUNT
	.align		4
.L_4155:
        /*004c*/ 	.byte	0x03, 0x1b
        /*004e*/ 	.short	0x00ff


	//----- nvinfo : EIATTR_MERCURY_ISA_VERSION
	.align		4
        /*0050*/ 	.byte	0x03, 0x5f
        /*0052*/ 	.short	0x0000


	//----- nvinfo : EIATTR_EXIT_INSTR_OFFSETS
	.align		4
        /*0054*/ 	.byte	0x04, 0x1c
        /*0056*/ 	.short	(.L_4157 - .L_4156)


	//   ....[0]....
.L_4156:
        /*0058*/ 	.word	0x00000010


	//----- nvinfo : EIATTR_MAX_THREADS
	.align		4
.L_4157:
        /*005c*/ 	.byte	0x04, 0x05
        /*005e*/ 	.short	(.L_4159 - .L_4158)
.L_4158:
        /*0060*/ 	.word	0x00000080
        /*0064*/ 	.word	0x00000001
        /*0068*/ 	.word	0x00000001
.L_4159:


//--------------------- .nv.info._ZN2at6native18elementwise_kernelILi128ELi4EZNS0_15gpu_kernel_implINS0_13BUnaryFunctorIiiiZZZNS0_18lshift_kernel_cudaERNS_18TensorIteratorBaseEENKUlvE_clEvENKUlvE1_clEvEUliiE_EEEEvS5_RKT_EUliE_EEviT1_ --------------------------
	.section	.nv.info._ZN2at6native18elementwise_kernelILi128ELi4EZNS0_15gpu_kernel_implINS0_13BUnaryFunctorIiiiZZZNS0_18lshift_kernel_cudaERNS_18TensorIteratorBaseEENKUlvE_clEvENKUlvE1_clEvEUliiE_EEEEvS5_RKT_EUliE_EEviT1_,"",@"SHT_CUDA_INFO"
	.sectionflags	@""
	.align	4


	//----- nvinfo : EIATTR_CUDA_API_VERSION
	.align		4
        /*0000*/ 	.byte	0x04, 0x37
        /*0002*/ 	.short	(.L_4161 - .L_4160)
.L_4160:
        /*0004*/ 	.word	0x00000082


	//----- nvinfo : EIATTR_SW2861232_WAR
	.align		4
.L_4161:
        /*0008*/ 	.byte	0x01, 0x35
	.zero		2


	//----- nvinfo : EIATTR_PARAM_CBANK
	.align		4
        /*000c*/ 	.byte	0x04, 0x0a
        /*000e*/ 	.short	(.L_4163 - .L_4162)
	.align		4
.L_4162:
        /*0010*/ 	.word	index@(.nv.constant0._ZN2at6native18elementwise_kernelILi128ELi4EZNS0_15gpu_kernel_implINS0_13BUnaryFunctorIiiiZZZNS0_18lshift_kernel_cudaERNS_18TensorIteratorBaseEENKUlvE_clEvENKUlvE1_clEvEUliiE_EEEEvS5_RKT_EUliE_EEviT1_)
        /*0014*/ 	.short	0x0160
        /*0016*/ 	.short	0x0228


	//----- nvinfo : EIATTR_CBANK_PARAM_SIZE
	.align		4
.L_4163:
        /*0018*/ 	.byte	0x03, 0x19
        /*001a*/ 	.short	0x0228


	//----- nvinfo : EIATTR_KPARAM_INFO
	.align		4
        /*001c*/ 	.byte	0x04, 0x17
        /*001e*/ 	.short	(.L_4165 - .L_4164)
.L_4164:
        /*0020*/ 	.word	0x00000000
        /*0024*/ 	.short	0x0001
        /*0026*/ 	.short	0x0008
        /*0028*/ 	.byte	0x00, 0xf0, 0x81, 0x08


	//----- nvinfo : EIATTR_KPARAM_INFO
	.align		4
.L_4165:
        /*002c*/ 	.byte	0x04, 0x17
        /*002e*/ 	.short	(.L_4167 - .L_4166)
.L_4166:
        /*0030*/ 	.word	0x00000000
        /*0034*/ 	.short	0x0000
        /*0036*/ 	.short	0x0000
        /*0038*/ 	.byte	0x00, 0xf0, 0x11, 0x00


	//----- nvinfo : EIATTR_MAXREG_COUNT
	.align		4
.L_4167:
        /*003c*/ 	.byte	0x03, 0x1b
        /*003e*/ 	.short	0x0080


	//----- nvinfo : EIATTR_EXTERNS
	.align		4
        /*0040*/ 	.byte	0x04, 0x0f
        /*0042*/ 	.short	(.L_4169 - .L_4168)


	//   ....[0]....
	.align		4
.L_4168:
        /*0044*/ 	.word	index@(__assertfail)


	//----- nvinfo : EIATTR_MERCURY_ISA_VERSION
	.align		4
.L_4169:
        /*0048*/ 	.byte	0x03, 0x5f
        /*004a*/ 	.short	0x0000


	//----- nvinfo : EIATTR_SYSCALL_OFFSETS
	.align		4
        /*004c*/ 	.byte	0x04, 0x46
        /*004e*/ 	.short	(.L_4171 - .L_4170)


	//   ....[0]....
.L_4170:
        /*0050*/ 	.word	0x00001cc0


	//   ....[1]....
        /*0054*/ 	.word	0x00002b60


	//   ....[2]....
        /*0058*/ 	.word	0x00004850


	//   ....[3]....
        /*005c*/ 	.word	0x000056f0


	//   ....[4]....
        /*0060*/ 	.word	0x000073b0


	//   ....[5]....
        /*0064*/ 	.word	0x00008250


	//   ....[6]....
        /*0068*/ 	.word	0x00009f20


	//   ....[7]....
        /*006c*/ 	.word	0x0000adc0


	//----- nvinfo : EIATTR_EXIT_INSTR_OFFSETS
	.align		4
.L_4171:
        /*0070*/ 	.byte	0x04, 0x1c
        /*0072*/ 	.short	(.L_4173 - .L_4172)


	//   ....[0]....
.L_4172:
        /*0074*/ 	.word	0x000082e0


	//   ....[1]....
        /*0078*/ 	.word	0x0000a080


	//   ....[2]....
        /*007c*/ 	.word	0x0000a0a0


	//   ....[3]....
        /*0080*/ 	.word	0x0000a130


	//   ....[4]....
        /*0084*/ 	.word	0x0000a150


	//   ....[5]....
        /*0088*/ 	.word	0x0000a170


	//   ....[6]....
        /*008c*/ 	.word	0x0000a200


	//   ....[7]....
        /*0090*/ 	.word	0x0000a240


	//   ....[8]....
        /*0094*/ 	.word	0x0000a2e0


	//   ....[9]....
        /*0098*/ 	.word	0x0000a330


	//   ....[10]....
        /*009c*/ 	.word	0x0000a360


	//   ....[11]....
        /*00a0*/ 	.word	0x0000a420


	//   ....[12]....
        /*00a4*/ 	.word	0x0000a460


	//   ....[13]....
        /*00a8*/ 	.word	0x0000a5f0


	//   ....[14]....
        /*00ac*/ 	.word	0x0000a750


	//   ....[15]....
        /*00b0*/ 	.word	0x0000a790


	//   ....[16]....
        /*00b4*/ 	.word	0x0000a830


	//   ....[17]....
        /*00b8*/ 	.word	0x0000a9b0


	//   ....[18]....
        /*00bc*/ 	.word	0x0000ab30


	//   ....[19]....
        /*00c0*/ 	.word	0x0000ac90


	//   ....[20]....
        /*00c4*/ 	.word	0x0000add0


	//   ....[21]....
        /*00c8*/ 	.word	0x0000ae00


	//   ....[22]....
        /*00cc*/ 	.word	0x0000ae20


	//----- nvinfo : EIATTR_MAX_THREADS
	.align		4
.L_4173:
        /*00d0*/ 	.byte	0x04, 0x05
        /*00d2*/ 	.short	(.L_4175 - .L_4174)
.L_4174:
        /*00d4*/ 	.word	0x00000080
        /*00d8*/ 	.word	0x00000001
        /*00dc*/ 	.word	0x00000001


	//----- nvinfo : EIATTR_CRS_STACK_SIZE
	.align		4
.L_4175:
        /*00e0*/ 	.byte	0x04, 0x1e
        /*00e2*/ 	.short	(.L_4177 - .L_4176)
.L_4176:
        /*00e4*/ 	.word	0x00000000
.L_4177:


//--------------------- .nv.info._ZN2at6native27unrolled_elementwise_kernelINS0_13BUnaryFunctorIiiiZZZNS0_18lshift_kernel_cudaERNS_18TensorIteratorBaseEENKUlvE_clEvENKUlvE1_clEvEUliiE_EESt5arrayIPcLm2EELi4E23TrivialOffsetCalculatorILi1EjESD_NS0_6memory12LoadWithCastILi1EEENSE_13StoreWithCastILi1EEEEEviT_T0_T2_T3_T4_T5_ --------------------------
	.section	.nv.info._ZN2at6native27unrolled_elementwise_kernelINS0_13BUnaryFunctorIiiiZZZNS0_18lshift_kernel_cudaERNS_18TensorIteratorBaseEENKUlvE_clEvENKUlvE1_clEvEUliiE_EESt5arrayIPcLm2EELi4E23TrivialOffsetCalculatorILi1EjESD_NS0_6memory12LoadWithCastILi1EEENSE_13StoreWithCastILi1EEEEEviT_T0_T2_T3_T4_T5_,"",@"SHT_CUDA_INFO"
	.sectionflags	@""
	.align	4


	//----- nvinfo : EIATTR_CUDA_API_VERSION
	.align		4
        /*0000*/ 	.byte	0x04, 0x37
        /*0002*/ 	.short	(.L_4179 - .L_4178)
.L_4178:
        /*0004*/ 	.word	0x00000082


	//----- nvinfo : EIATTR_SW2861232_WAR
	.align		4
.L_4179:
        /*0008*/ 	.byte	0x01, 0x35
	.zero		2


	//----- nvinfo : EIATTR_PARAM_CBANK
	.align		4
        /*000c*/ 	.byte	0x04, 0x0a
        /*000e*/ 	.short	(.L_4181 - .L_4180)
	.align		4
.L_4180:
        /*0010*/ 	.word	index@(.nv.constant0._ZN2at6native27unrolled_elementwise_kernelINS0_13BUnaryFunctorIiiiZZZNS0_18lshift_kernel_cudaERNS_18TensorIteratorBaseEENKUlvE_clEvENKUlvE1_clEvEUliiE_EESt5arrayIPcLm2EELi4E23TrivialOffsetCalculatorILi1EjESD_NS0_6memory12LoadWithCastILi1EEENSE_13StoreWithCastILi1EEEEEviT_T0_T2_T3_T4_T5_)
        /*0014*/ 	.short	0x0160
        /*0016*/ 	.short	0x0034


	//----- nvinfo : EIATTR_CBANK_PARAM_SIZE
	.align		4
.L_4181:
        /*0018*/ 	.byte	0x03, 0x19
        /*001a*/ 	.short	0x0034


	//----- nvinfo : EIATTR_KPARAM_INFO
	.align		4
        /*001c*/ 	.byte	0x04, 0x17
        /*001e*/ 	.short	(.L_4183 - .L_4182)
.L_4182:
        /*0020*/ 	.word	0x00000000
        /*0024*/ 	.short	0x0006
        /*0026*/ 	.short	0x002c
        /*0028*/ 	.byte	0x00, 0xf0, 0x21, 0x00


	//----- nvinfo : EIATTR_KPARAM_INFO
	.align		4
.L_4183:
        /*002c*/ 	.byte	0x04, 0x17
        /*002e*/ 	.short	(.L_4185 - .L_4184)
.L_4184:
        /*0030*/ 	.word	0x00000000
        /*0034*/ 	.short	0x0005
        /*0036*/ 	.short	0x0024
        /*0038*/ 	.byte	0x00, 0xf0, 0x21, 0x00


	//----- nvinfo : EIATTR_KPARAM_INFO
	.align		4
.L_4185:
        /*003c*/ 	.byte	0x04, 0x17
        /*003e*/ 	.short	(.L_4187 - .L_4186)
.L_4186:
        /*0040*/ 	.word	0x00000000
        /*0044*/ 	.short	0x0004
        /*0046*/ 	.short	0x0021
        /*0048*/ 	.byte	0x00, 0xf0, 0x05, 0x00


	//----- nvinfo : EIATTR_KPARAM_INFO
	.align		4
.L_4187:
        /*004c*/ 	.byte	0x04, 0x17
        /*004e*/ 	.short	(.L_4189 - .L_4188)
.L_4188:
        /*0050*/ 	.word	0x00000000
        /*0054*/ 	.short	0x0003
        /*0056*/ 	.short	0x0020
        /*0058*/ 	.byte	0x00, 0xf0, 0x05, 0x00


	//----- nvinfo : EIATTR_KPARAM_INFO
	.align		4
.L_4189:
        /*005c*/ 	.byte	0x04, 0x17
        /*005e*/ 	.short	(.L_4191 - .L_4190)
.L_4190:
        /*0060*/ 	.word	0x00000000
        /*0064*/ 	.short	0x0002
        /*0066*/ 	.short	0x0010
        /*0068*/ 	.byte	0x00, 0xf0, 0x41, 0x00


	//----- nvinfo : EIATTR_KPARAM_INFO
	.align		4
.L_4191:
        /*006c*/ 	.byte	0x04, 0x17
        /*006e*/ 	.short	(.L_4193 - .L_4192)
.L_4192:
        /*0070*/ 	.word	0x00000000
        /*0074*/ 	.short	0x0001
        /*0076*/ 	.short	0x0004
        /*0078*/ 	.byte	0x00, 0xf0, 0x21, 0x00


	//----- nvinfo : EIATTR_KPARAM_INFO
	.align		4
.L_4193:
        /*007c*/ 	.byte	0x04, 0x17
        /*007e*/ 	.short	(.L_4195 - .L_4194)
.L_4194:
        /*0080*/ 	.word	0x00000000
        /*0084*/ 	.short	0x0000
        /*0086*/ 	.short	0x0000
        /*0088*/ 	.byte	0x00, 0xf0, 0x11, 0x00


	//----- nvinfo : EIATTR_MAXREG_COUNT
	.align		4
.L_4195:
        /*008c*/ 	.byte	0x03, 0x1b
        /*008e*/ 	.short	0x00ff


	//----- nvinfo : EIATTR_EXTERNS
	.align		4
        /*0090*/ 	.byte	0x04, 0x0f
        /*0092*/ 	.short	(.L_4197 - .L_4196)


	//   ....[0]....
	.align		4
.L_4196:
        /*0094*/ 	.word	index@(__assertfail)


	//----- nvinfo : EIATTR_MERCURY_ISA_VERSION
	.align		4
.L_4197:
        /*0098*/ 	.byte	0x03, 0x5f
        /*009a*/ 	.short	0x0000


	//----- nvinfo : EIATTR_SYSCALL_OFFSETS
	.align		4
        /*009c*/ 	.byte	0x04, 0x46
        /*009e*/ 	.short	(.L_4199 - .L_4198)


	//   ....[0]....
.L_4198:
        /*00a0*/ 	.word	0x00000eb0


	//   ....[1]....
        /*00a4*/ 	.word	0x00001d50


	//   ....[2]....
        /*00a8*/ 	.word	0x00002c00


	//   ....[3]....
        /*00ac*/ 	.word	0x00003a70


	//   ....[4]....
        /*00b0*/ 	.word	0x00004a00


	//   ....[5]....
        /*00b4*/ 	.word	0x00005900


	//   ....[6]....
        /*00b8*/ 	.word	0x000067e0


	//   ....[7]....
        /*00bc*/ 	.word	0x000076c0


	//----- nvinfo : EIATTR_EXIT_INSTR_OFFSETS
	.align		4
.L_4199:
        /*00c0*/ 	.byte	0x04, 0x1c
        /*00c2*/ 	.short	(.L_4201 - .L_4200)


	//   ....[0]....
.L_4200:
        /*00c4*/ 	.word	0x00006870


	//   ....[1]....
        /*00c8*/ 	.word	0x00006980


	//   ....[2]....
        /*00cc*/ 	.word	0x000069a0


	//   ....[3]....
        /*00d0*/ 	.word	0x00006a30


	//   ....[4]....
        /*00d4*/ 	.word	0x00006a50


	//   ....[5]....
        /*00d8*/ 	.word	0x00006a70


	//   ....[6]....
        /*00dc*/ 	.word	0x00006b00


	//   ....[7]....
        /*00e0*/ 	.word	0x00006b40


	//   ....[8]....
        /*00e4*/ 	.word	0x00006be0


	//   ....[9]....
        /*00e8*/ 	.word	0x00006c30


	//   ....[10]....
        /*00ec*/ 	.word	0x00006c60


	//   ....[11]....
        /*00f0*/ 	.word	0x00006d20


	//   ....[12]....
        /*00f4*/ 	.word	0x00006d60


	//   ....[13]....
        /*00f8*/ 	.word	0x00006ef0


	//   ....[14]....
        /*00fc*/ 	.word	0x00007050


	//   ....[15]....
        /*0100*/ 	.word	0x00007090


	//   ....[16]....
        /*0104*/ 	.word	0x00007130


	//   ....[17]....
        /*0108*/ 	.word	0x000072b0


	//   ....[18]....
        /*010c*/ 	.word	0x00007430


	//   ....[19]....
        /*0110*/ 	.word	0x00007590


	//   ....[20]....
        /*0114*/ 	.word	0x000076d0


	//   ....[21]....
        /*0118*/ 	.word	0x00007700


	//   ....[22]....
        /*011c*/ 	.word	0x00007720


	//----- nvinfo : EIATTR_MAX_THREADS
	.align		4
.L_4201:
        /*0120*/ 	.byte	0x04, 0x05
        /*0122*/ 	.short	(.L_4203 - .L_4202)
.L_4202:
        /*0124*/ 	.word	0x00000080
        /*0128*/ 	.word	0x00000001
        /*012c*/ 	.word	0x00000001


	//----- nvinfo : EIATTR_CRS_STACK_SIZE
	.align		4
.L_4203:
        /*0130*/ 	.byte	0x04, 0x1e
        /*0132*/ 	.short	(.L_4205 - .L_4204)
.L_4204:
        /*0134*/ 	.word	0x00000000
.L_4205:


//--------------------- .nv.info._ZN2at6native18elementwise_kernelILi128ELi2EZNS0_22gpu_kernel_impl_nocastINS0_13BUnaryFunctorIiiiZZZNS0_18lshift_kernel_cudaERNS_18TensorIteratorBaseEENKUlvE_clEvENKUlvE1_clEvEUliiE_EEEEvS5_RKT_EUliE_EEviT1_ --------------------------
	.section	.nv.info._ZN2at6native18elementwise_kernelILi128ELi2EZNS0_22gpu_kernel_impl_nocastINS0_13BUnaryFunctorIiiiZZZNS0_18lshift_kernel_cudaERNS_18TensorIteratorBaseEENKUlvE_clEvENKUlvE1_clEvEUliiE_EEEEvS5_RKT_EUliE_EEviT1_,"",@"SHT_CUDA_INFO"
	.sectionflags	@""
	.align	4


	//----- nvinfo : EIATTR_CUDA_API_VERSION
	.align		4
        /*0000*/ 	.byte	0x04, 0x37
        /*0002*/ 	.short	(.L_4207 - .L_4206)
.L_4206:
        /*0004*/ 	.word	0x00000082


	//----- nvinfo : EIATTR_SW2861232_WAR
	.align		4
.L_4207:
        /*0008*/ 	.byte	0x01, 0x35
	.zero		2


	//----- nvinfo : EIATTR_PARAM_CBANK
	.align		4
        /*000c*/ 	.byte	0x04, 0x0a
        /*000e*/ 	.short	(.L_4209 - .L_4208)
	.align		4
.L_4208:
        /*0010*/ 	.word	index@(.nv.constant0._ZN2at6native18elementwise_kernelILi128ELi2EZNS0_22gpu_kernel_impl_nocastINS0_13BUnaryFunctorIiiiZZZNS0_18lshift_kernel_cudaERNS_18TensorIteratorBaseEENKUlvE_clEvENKUlvE1_clEvEUliiE_EEEEvS5_RKT_EUliE_EEviT1_)
        /*0014*/ 	.short	0x0160
        /*0016*/ 	.short	0x0220


	//----- nvinfo : EIATTR_CBANK_PARAM_SIZE
	.align		4
.L_4209:
        /*0018*/ 	.byte	0x03, 0x19
        /*001a*/ 	.short	0x0220


	//----- nvinfo : EIATTR_KPARAM_INFO
	.align		4
        /*001c*/ 	.byte	0x04, 0x17
        /*001e*/ 	.short	(.L_4211 - .L_4210)
.L_4210:
        /*0020*/ 	.word	0x00000000
        /*0024*/ 	.short	0x0001
        /*0026*/ 	.short	0x0008
        /*0028*/ 	.byte	0x00, 0xf0, 0x61, 0x08


	//----- nvinfo : EIATTR_KPARAM_INFO
	.align		4
.L_4211:
        /*002c*/ 	.byte	0x04, 0x17
        /*002e*/ 	.short	(.L_4213 - .L_4212)
.L_4212:
        /*0030*/ 	.word	0x00000000
        /*0034*/ 	.short	0x0000
        /*0036*/ 	.short	0x0000
        /*0038*/ 	.byte	0x00, 0xf0, 0x11, 0x00


	//----- nvinfo : EIATTR_MAXREG_COUNT
	.align		4
.L_4213:
        /*003c*/ 	.byte	0x03, 0x1b
        /*003e*/ 	.short	0x0080


	//----- nvinfo : EIATTR_MERCURY_ISA_VERSION
	.align		4
        /*0040*/ 	.byte	0x03, 0x5f
        /*0042*/ 	.short	0x0000


	//----- nvinfo : EIATTR_EXIT_INSTR_OFFSETS
	.align		4
        /*0044*/ 	.byte	0x04, 0x1c
        /*0046*/ 	.short	(.L_4215 - .L_4214)


	//   ....[0]....
.L_4214:
        /*0048*/ 	.word	0x00000f90


	//   ....[1]....
        /*004c*/ 	.word	0x00001e80


	//----- nvinfo : EIATTR_MAX_THREADS
	.align		4
.L_4215:
        /*0050*/ 	.byte	0x04, 0x05
        /*0052*/ 	.short	(.L_4217 - .L_4216)
.L_4216:
        /*0054*/ 	.word	0x00000080
        /*0058*/ 	.word	0x00000001
        /*005c*/ 	.word	0x00000001


	//----- nvinfo : EIATTR_CRS_STACK_SIZE
	.align		4
.L_4217:
        /*0060*/ 	.byte	0x04, 0x1e
        /*0062*/ 	.short	(.L_4219 - .L_4218)
.L_4218:
        /*0064*/ 	.word	0x00000000
.L_4219:


//--------------------- .nv.info._ZN2at6native27unrolled_elementwise_kernelINS0_13BUnaryFunctorIiiiZZZNS0_18lshift_kernel_cudaERNS_18TensorIteratorBaseEENKUlvE_clEvENKUlvE1_clEvEUliiE_EESt5arrayIPcLm2EELi4E23TrivialOffsetCalculatorILi1EjESD_NS0_6memory15LoadWithoutCastENSE_16StoreWithoutCastEEEviT_T0_T2_T3_T4_T5_ --------------------------
	.section	.nv.info._ZN2at6native27unrolled_elementwise_kernelINS0_13BUnaryFunctorIiiiZZZNS0_18lshift_kernel_cudaERNS_18TensorIteratorBaseEENKUlvE_clEvENKUlvE1_clEvEUliiE_EESt5arrayIPcLm2EELi4E23TrivialOffsetCalculatorILi1EjESD_NS0_6memory15LoadWithoutCastENSE_16StoreWithoutCastEEEviT_T0_T2_T3_T4_T5_,"",@"SHT_CUDA_INFO"
	.sectionflags	@""
	.align	4


	//----- nvinfo : EIATTR_CUDA_API_VERSION
	.align		4
        /*0000*/ 	.byte	0x04, 0x37
        /*0002*/ 	.short	(.L_4221 - .L_4220)
.L_4220:
        /*0004*/ 	.word	0x00000082


	//----- nvinfo : EIATTR_SW2861232_WAR
	.align		4
.L_4221:
        /*0008*/ 	.byte	0x01, 0x35
	.zero		2


	//----- nvinfo : EIATTR_PARAM_CBANK
	.align		4
        /*000c*/ 	.byte	0x04, 0x0a
        /*000e*/ 	.short	(.L_4223 - .L_4222)
	.align		4
.L_4222:
        /*0010*/ 	.word	index@(.nv.constant0._ZN2at6native27unrolled_elementwise_kernelINS0_13BUnaryFunctorIiiiZZZNS0_18lshift_kernel_cudaERNS_18TensorIteratorBaseEENKUlvE_clEvENKUlvE1_clEvEUliiE_EESt5arrayIPcLm2EELi4E23TrivialOffsetCalculatorILi1EjESD_NS0_6memory15LoadWithoutCastENSE_16StoreWithoutCastEEEviT_T0_T2_T3_T4_T5_)
        /*0014*/ 	.short	0x0160
        /*0016*/ 	.short	0x0024


	//----- nvinfo : EIATTR_CBANK_PARAM_SIZE
	.align		4
.L_4223:
        /*0018*/ 	.byte	0x03, 0x19
        /*001a*/ 	.short	0x0024


	//----- nvinfo : EIATTR_KPARAM_INFO
	.align		4
        /*001c*/ 	.byte	0x04, 0x17
        /*001e*/ 	.short	(.L_4225 - .L_4224)
.L_4224:
        /*0020*/ 	.word	0x00000000
        /*0024*/ 	.short	0x0006
        /*0026*/ 	.short	0x0023
        /*0028*/ 	.byte	0x00, 0xf0, 0x05, 0x00


	//----- nvinfo : EIATTR_KPARAM_INFO
	.align		4
.L_4225:
        /*002c*/ 	.byte	0x04, 0x17
        /*002e*/ 	.short	(.L_4227 - .L_4226)
.L_4226:
        /*0030*/ 	.word	0x00000000
        /*0034*/ 	.short	0x0005
        /*0036*/ 	.short	0x0022
        /*0038*/ 	.byte	0x00, 0xf0, 0x05, 0x00


	//----- nvinfo : EIATTR_KPARAM_INFO
	.align		4
.L_4227:
        /*003c*/ 	.byte	0x04, 0x17
        /*003e*/ 	.short	(.L_4229 - .L_4228)
.L_4228:
        /*0040*/ 	.word	0x00000000
        /*0044*/ 	.short	0x0004
        /*0046*/ 	.short	0x0021
        /*0048*/ 	.byte	0x00, 0xf0, 0x05, 0x00


	//----- nvinfo : EIATTR_KPARAM_INFO
	.align		4
.L_4229:
        /*004c*/ 	.byte	0x04, 0x17
        /*004e*/ 	.short	(.L_4231 - .L_4230)
.L_4230:
        /*0050*/ 	.word	0x00000000
        /*0054*/ 	.short	0x0003
        /*0056*/ 	.short	0x0020
        /*0058*/ 	.byte	0x00, 0xf0, 0x05, 0x00


	//----- nvinfo : EIATTR_KPARAM_INFO
	.align		4
.L_4231:
        /*005c*/ 	.byte	0x04, 0x17
        /*005e*/ 	.short	(.L_4233 - .L_4232)
.L_4232:
        /*0060*/ 	.word	0x00000000
        /*0064*/ 	.short	0x0002
        /*0066*/ 	.short	0x0010
        /*0068*/ 	.byte	0x00, 0xf0, 0x41, 0x00


	//----- nvinfo : EIATTR_KPARAM_INFO
	.align		4
.L_4233:
        /*006c*/ 	.byte	0x04, 0x17
        /*006e*/ 	.short	(.L_4235 - .L_4234)
.L_4234:
        /*0070*/ 	.word	0x00000000
        /*0074*/ 	.short	0x0001
        /*0076*/ 	.short	0x0004
        /*0078*/ 	.byte	0x00, 0xf0, 0x21, 0x00


	//----- nvinfo : EIATTR_KPARAM_INFO
	.align		4
.L_4235:
        /*007c*/ 	.byte	0x04, 0x17
        /*007e*/ 	.short	(.L_4237 - .L_4236)
.L_4236:
        /*0080*/ 	.word	0x00000000
        /*0084*/ 	.short	0x0000
        /*0086*/ 	.short	0x0000
        /*0088*/ 	.byte	0x00, 0xf0, 0x11, 0x00


	//----- nvinfo : EIATTR_MAXREG_COUNT
	.align		4
.L_4237:
        /*008c*/ 	.byte	0x03, 0x1b
        /*008e*/ 	.short	0x00ff


	//----- nvinfo : EIATTR_MERCURY_ISA_VERSION
	.align		4
        /*0090*/ 	.byte	0x03, 0x5f
        /*0092*/ 	.short	0x0000


	//----- nvinfo : EIATTR_EXIT_INSTR_OFFSETS
	.align		4
        /*0094*/ 	.byte	0x04, 0x1c
        /*0096*/ 	.short	(.L_4239 - .L_4238)


	//   ....[0]....
.L_4238:
        /*0098*/ 	.word	0x000003f0


	//   ....[1]....
        /*009c*/ 	.word	0x00000450


	//----- nvinfo : EIATTR_MAX_THREADS
	.align		4
.L_4239:
        /*00a0*/ 	.byte	0x04, 0x05
        /*00a2*/ 	.short	(.L_4241 - .L_4240)
.L_4240:
        /*00a4*/ 	.word	0x00000080
        /*00a8*/ 	.word	0x00000001
        /*00ac*/ 	.word	0x00000001


	//----- nvinfo : EIATTR_CRS_STACK_SIZE
	.align		4
.L_4241:
        /*00b0*/ 	.byte	0x04, 0x1e
        /*00b2*/ 	.short	(.L_4243 - .L_4242)
.L_4242:
        /*00b4*/ 	.word	0x00000000
.L_4243:


//--------------------- .nv.info._ZN2at6native29vectorized_elementwise_kernelILi2ENS0_13BUnaryFunctorIiiiZZZNS0_18lshift_kernel_cudaERNS_18TensorIteratorBaseEENKUlvE_clEvENKUlvE1_clEvEUliiE_EESt5arrayIPcLm2EEEEviT0_T1_ --------------------------
	.section	.nv.info._ZN2at6native29vectorized_elementwise_kernelILi2ENS0_13BUnaryFunctorIiiiZZZNS0_18lshift_kernel_cudaERNS_18TensorIteratorBaseEENKUlvE_clEvENKUlvE1_clEvEUliiE_EESt5arrayIPcLm2EEEEviT0_T1_,"",@"SHT_CUDA_INFO"
	.sectionflags	@""
	.align	4


	//----- nvinfo : EIATTR_CUDA_API_VERSION
	.align		4
        /*0000*/ 	.byte	0x04, 0x37
        /*0002*/ 	.short	(.L_4245 - .L_4244)
.L_4244:
        /*0004*/ 	.word	0x00000082


	//----- nvinfo : EIATTR_SW2861232_WAR
	.align		4
.L_4245:
        /*0008*/ 	.byte	0x01, 0x35
	.zero		2


	//----- nvinfo : EIATTR_PARAM_CBANK
	.align		4
        /*000c*/ 	.byte	0x04, 0x0a
        /*000e*/ 	.short	(.L_4247 - .L_4246)
	.align		4
.L_4246:
        /*0010*/ 	.word	index@(.nv.constant0._ZN2at6native29vectorized_elementwise_kernelILi2ENS0_13BUnaryFunctorIiiiZZZNS0_18lshift_kernel_cudaERNS_18TensorIteratorBaseEENKUlvE_clEvENKUlvE1_clEvEUliiE_EESt5arrayIPcLm2EEEEviT0_T1_)
        /*0014*/ 	.short	0x0160
        /*0016*/ 	.short	0x0020


	//----- nvinfo : EIATTR_CBANK_PARAM_SIZE
	.align		4
.L_4247:
        /*0018*/ 	.byte	0x03, 0x19
        /*001a*/ 	.short	0x0020


	//----- nvinfo : EIATTR_KPARAM_INFO
	.align		4
        /*001c*/ 	.byte	0x04, 0x17
        /*001e*/ 	.short	(.L_4249 - .L_4248)
.L_4248:
        /*0020*/ 	.word	0x00000000
        /*0024*/ 	.short	0x0002
        /*0026*/ 	.short	0x0010
        /*0028*/ 	.byte	0x00, 0xf0, 0x41, 0x00


	//----- nvinfo : EIATTR_KPARAM_INFO
	.align		4
.L_4249:
        /*002c*/ 	.byte	0x04, 0x17
        /*002e*/ 	.short	(.L_4251 - .L_4250)
.L_4250:
        /*0030*/ 	.word	0x00000000
        /*0034*/ 	.short	0x0001
        /*0036*/ 	.short	0x0004
        /*0038*/ 	.byte	0x00, 0xf0, 0x21, 0x00


	//----- nvinfo : EIATTR_KPARAM_INFO
	.align		4
.L_4251:
        /*003c*/ 	.byte	0x04, 0x17
        /*003e*/ 	.short	(.L_4253 - .L_4252)
.L_4252:
        /*0040*/ 	.word	0x00000000
        /*0044*/ 	.short	0x0000
        /*0046*/ 	.short	0x0000
        /*0048*/ 	.byte	0x00, 0xf0, 0x11, 0x00


	//----- nvinfo : EIATTR_MAXREG_COUNT
	.align		4
.L_4253:
        /*004c*/ 	.byte	0x03, 0x1b
        /*004e*/ 	.short	0x00ff


	//----- nvinfo : EIATTR_MERCURY_ISA_VERSION
	.align		4
        /*0050*/ 	.byte	0x03, 0x5f
        /*0052*/ 	.short	0x0000


	//----- nvinfo : EIATTR_EXIT_INSTR_OFFSETS
	.align		4
        /*0054*/ 	.byte	0x04, 0x1c
        /*0056*/ 	.short	(.L_4255 - .L_4254)


	//   ....[0]....
.L_4254:
        /*0058*/ 	.word	0x00000230


	//   ....[1]....
        /*005c*/ 	.word	0x000009f0


	//   ....[2]....
        /*0060*/ 	.word	0x00000a40


	//----- nvinfo : EIATTR_MAX_THREADS
	.align		4
.L_4255:
        /*0064*/ 	.byte	0x04, 0x05
        /*0066*/ 	.short	(.L_4257 - .L_4256)
.L_4256:
        /*0068*/ 	.word	0x00000080
        /*006c*/ 	.word	0x00000001
        /*0070*/ 	.word	0x00000001


	//----- nvinfo : EIATTR_CRS_STACK_SIZE
	.align		4
.L_4257:
        /*0074*/ 	.byte	0x04, 0x1e
        /*0076*/ 	.short	(.L_4259 - .L_4258)
.L_4258:
        /*0078*/ 	.word	0x00000000
.L_4259:


//--------------------- .nv.info._ZN2at6native29vectorized_elementwise_kernelILi4ENS0_13BUnaryFunctorIiiiZZZNS0_18lshift_kernel_cudaERNS_18TensorIteratorBaseEENKUlvE_clEvENKUlvE1_clEvEUliiE_EESt5arrayIPcLm2EEEEviT0_T1_ --------------------------
	.section	.nv.info._ZN2at6native29vectorized_elementwise_kernelILi4ENS0_13BUnaryFunctorIiiiZZZNS0_18lshift_kernel_cudaERNS_18TensorIteratorBaseEENKUlvE_clEvENKUlvE1_clEvEUliiE_EESt5arrayIPcLm2EEEEviT0_T1_,"",@"SHT_CUDA_INFO"
	.sectionflags	@""
	.align	4


	//----- nvinfo : EIATTR_CUDA_API_VERSION
	.align		4
        /*0000*/ 	.byte	0x04, 0x37
        /*0002*/ 	.short	(.L_4261 - .L_4260)
.L_4260:
        /*0004*/ 	.word	0x00000082


	//----- nvinfo : EIATTR_SW2861232_WAR
	.align		4
.L_4261:
        /*0008*/ 	.byte	0x01, 0x35
	.zero		2


	//----- nvinfo : EIATTR_PARAM_CBANK
	.align		4
        /*000c*/ 	.byte	0x04, 0x0a
        /*000e*/ 	.short	(.L_4263 - .L_4262)
	.align		4
.L_4262:
        /*0010*/ 	.word	index@(.nv.constant0._ZN2at6native29vectorized_elementwise_kernelILi4ENS0_13BUnaryFunctorIiiiZZZNS0_18lshift_kernel_cudaERNS_18TensorIteratorBaseEENKUlvE_clEvENKUlvE1_clEvEUliiE_EESt5arrayIPcLm2EEEEviT0_T1_)
        /*0014*/ 	.short	0x0160
        /*0016*/ 	.short	0x0020


	//----- nvinfo : EIATTR_CBANK_PARAM_SIZE
	.align		4
.L_4263:
        /*0018*/ 	.byte	0x03, 0x19
        /*001a*/ 	.short	0x0020


	//----- nvinfo : EIATTR_KPARAM_INFO
	.align		4
        /*001c*/ 	.byte	0x04, 0x17
        /*001e*/ 	.short	(.L_4265 - .L_4264)
.L_4264:
        /*0020*/ 	.word	0x00000000
        /*0024*/ 	.short	0x0002
        /*0026*/ 	.short	0x0010
        /*0028*/ 	.byte	0x00, 0xf0, 0x41, 0x00


	//----- nvinfo : EIATTR_KPARAM_INFO
	.align		4
.L_4265:
        /*002c*/ 	.byte	0x04, 0x17
        /*002e*/ 	.short	(.L_4267 - .L_4266)
.L_4266:
        /*0030*/ 	.word	0x00000000
        /*0034*/ 	.short	0x0001
        /*0036*/ 	.short	0x0004
        /*0038*/ 	.byte	0x00, 0xf0, 0x21, 0x00


	//----- nvinfo : EIATTR_KPARAM_INFO
	.align		4
.L_4267:
        /*003c*/ 	.byte	0x04, 0x17
        /*003e*/ 	.short	(.L_4269 - .L_4268)
.L_4268:
        /*0040*/ 	.word	0x00000000
        /*0044*/ 	.short	0x0000
        /*0046*/ 	.short	0x0000
        /*0048*/ 	.byte	0x00, 0xf0, 0x11, 0x00


	//----- nvinfo : EIATTR_MAXREG_COUNT
	.align		4
.L_4269:
        /*004c*/ 	.byte	0x03, 0x1b
        /*004e*/ 	.short	0x00ff


	//----- nvinfo : EIATTR_MERCURY_ISA_VERSION
	.align		4
        /*0050*/ 	.byte	0x03, 0x5f
        /*0052*/ 	.short	0x0000


	//----- nvinfo : EIATTR_EXIT_INSTR_OFFSETS
	.align		4
        /*0054*/ 	.byte	0x04, 0x1c
        /*0056*/ 	.short	(.L_4271 - .L_4270)


	//   ....[0]....
.L_4270:
        /*0058*/ 	.word	0x000001f0


	//   ....[1]....
        /*005c*/ 	.word	0x000009b0


	//   ....[2]....
        /*0060*/ 	.word	0x00000a00


	//----- nvinfo : EIATTR_MAX_THREADS
	.align		4
.L_4271:
        /*0064*/ 	.byte	0x04, 0x05
        /*0066*/ 	.short	(.L_4273 - .L_4272)
.L_4272:
        /*0068*/ 	.word	0x00000080
        /*006c*/ 	.word	0x00000001
        /*0070*/ 	.word	0x00000001


	//----- nvinfo : EIATTR_CRS_STACK_SIZE
	.align		4
.L_4273:
        /*0074*/ 	.byte	0x04, 0x1e
        /*0076*/ 	.short	(.L_4275 - .L_4274)
.L_4274:
        /*0078*/ 	.word	0x00000000
.L_4275:


//--------------------- .nv.info._ZN2at6native29vectorized_elementwise_kernelILi8ENS0_13BUnaryFunctorIiiiZZZNS0_18lshift_kernel_cudaERNS_18TensorIteratorBaseEENKUlvE_clEvENKUlvE1_clEvEUliiE_EESt5arrayIPcLm2EEEEviT0_T1_ --------------------------
	.section	.nv.info._ZN2at6native29vectorized_elementwise_kernelILi8ENS0_13BUnaryFunctorIiiiZZZNS0_18lshift_kernel_cudaERNS_18TensorIteratorBaseEENKUlvE_clEvENKUlvE1_clEvEUliiE_EESt5arrayIPcLm2EEEEviT0_T1_,"",@"SHT_CUDA_INFO"
	.sectionflags	@""
	.align	4


	//----- nvinfo : EIATTR_CUDA_API_VERSION
	.align		4
        /*0000*/ 	.byte	0x04, 0x37
        /*0002*/ 	.short	(.L_4277 - .L_4276)
.L_4276:
        /*0004*/ 	.word	0x00000082


	//----- nvinfo : EIATTR_SW2861232_WAR
	.align		4
.L_4277:
        /*0008*/ 	.byte	0x01, 0x35
	.zero		2


	//----- nvinfo : EIATTR_PARAM_CBANK
	.align		4
        /*000c*/ 	.byte	0x04, 0x0a
        /*000e*/ 	.short	(.L_4279 - .L_4278)
	.align		4
.L_4278:
        /*0010*/ 	.word	index@(.nv.constant0._ZN2at6native29vectorized_elementwise_kernelILi8ENS0_13BUnaryFunctorIiiiZZZNS0_18lshift_kernel_cudaERNS_18TensorIteratorBaseEENKUlvE_clEvENKUlvE1_clEvEUliiE_EESt5arrayIPcLm2EEEEviT0_T1_)
        /*0014*/ 	.short	0x0160
        /*0016*/ 	.short	0x0020


	//----- nvinfo : EIATTR_CBANK_PARAM_SIZE
	.align		4
.L_4279:
        /*0018*/ 	.byte	0x03, 0x19
        /*001a*/ 	.short	0x0020


	//----- nvinfo : EIATTR_KPARAM_INFO
	.align		4
        /*001c*/ 	.byte	0x04, 0x17
        /*001e*/ 	.short	(.L_4281 - .L_4280)
.L_4280:
        /*0020*/ 	.word	0x00000000
        /*0024*/ 	.short	0x0002
        /*0026*/ 	.short	0x0010
        /*0028*/ 	.byte	0x00, 0xf0, 0x41, 0x00


	//----- nvinfo : EIATTR_KPARAM_INFO
	.align		4
.L_4281:
        /*002c*/ 	.byte	0x04, 0x17
        /*002e*/ 	.short	(.L_4283 - .L_4282)
.L_4282:
        /*0030*/ 	.word	0x00000000
        /*0034*/ 	.short	0x0001
        /*0036*/ 	.short	0x0004
        /*0038*/ 	.byte	0x00, 0xf0, 0x21, 0x00


	//----- nvinfo : EIATTR_KPARAM_INFO
	.align		4
.L_4283:
        /*003c*/ 	.byte	0x04, 0x17
        /*003e*/ 	.short	(.L_4285 - .L_4284)
.L_4284:
        /*0040*/ 	.word	0x00000000
        /*0044*/ 	.short	0x0000
        /*0046*/ 	.short	0x0000
        /*0048*/ 	.byte	0x00, 0xf0, 0x11, 0x00


	//----- nvinfo : EIATTR_MAXREG_COUNT
	.align		4
.L_4285:
        /*004c*/ 	.byte	0x03, 0x1b
        /*004e*/ 	.short	0x00ff


	//----- nvinfo : EIATTR_MERCURY_ISA_VERSION
	.align		4
        /*0050*/ 	.byte	0x03, 0x5f
        /*0052*/ 	.short	0x0000


	//----- nvinfo : EIATTR_EXIT_INSTR_OFFSETS
	.align		4
        /*0054*/ 	.byte	0x04, 0x1c
        /*0056*/ 	.short	(.L_4287 - .L_4286)


	//   ....[0]....
.L_4286:
        /*0058*/ 	.word	0x00000010


	//----- nvinfo : EIATTR_MAX_THREADS
	.align		4
.L_4287:
        /*005c*/ 	.byte	0x04, 0x05
        /*005e*/ 	.short	(.L_4289 - .L_4288)
.L_4288:
        /*0060*/ 	.word	0x00000080
        /*0064*/ 	.word	0x00000001
        /*0068*/ 	.word	0x00000001
.L_4289:


//--------------------- .nv.info._ZN2at6native18elementwise_kernelILi128ELi4EZNS0_15gpu_kernel_implINS0_13AUnaryFunctorIiiiZZZNS0_18lshift_kernel_cudaERNS_18TensorIteratorBaseEENKUlvE_clEvENKUlvE1_clEvEUliiE_EEEEvS5_RKT_EUliE_EEviT1_ --------------------------
	.section	.nv.info._ZN2at6native18elementwise_kernelILi128ELi4EZNS0_15gpu_kernel_implINS0_13AUnaryFunctorIiiiZZZNS0_18lshift_kernel_cudaERNS_18TensorIteratorBaseEENKUlvE_clEvENKUlvE1_clEvEUliiE_EEEEvS5_RKT_EUliE_EEviT1_,"",@"SHT_CUDA_INFO"
	.sectionflags	@""
	.align	4


	//----- nvinfo : EIATTR_CUDA_API_VERSION
	.align		4
        /*0000*/ 	.byte	0x04, 0x37
        /*0002*/ 	.short	(.L_4291 - .L_4290)
.L_4290:
        /*0004*/ 	.word	0x00000082


	//----- nvinfo : EIATTR_SW2861232_WAR
	.align		4
.L_4291:
        /*0008*/ 	.byte	0x01, 0x35
	.zero		2


	//----- nvinfo : EIATTR_PARAM_CBANK
	.align		4
        /*000c*/ 	.byte	0x04, 0x0a
        /*000e*/ 	.short	(.L_4293 - .L_4292)
	.align		4
.L_4292:
        /*0010*/ 	.word	index@(.nv.constant0._ZN2at6native18elementwise_kernelILi128ELi4EZNS0_15gpu_kernel_implINS0_13AUnaryFunctorIiiiZZZNS0_18lshift_kernel_cudaERNS_18TensorIteratorBaseEENKUlvE_clEvENKUlvE1_clEvEUliiE_EEEEvS5_RKT_EUliE_EEviT1_)
        /*0014*/ 	.short	0x0160
        /*0016*/ 	.short	0x0228


	//----- nvinfo : EIATTR_CBANK_PARAM_SIZE
	.align		4
.L_4293:
        /*0018*/ 	.byte	0x03, 0x19
        /*001a*/ 	.short	0x0228


	//----- nvinfo : EIATTR_KPARAM_INFO
	.align		4
        /*001c*/ 	.byte	0x04, 0x17
        /*001e*/ 	.short	(.L_4295 - .L_4294)
.L_4294:
        /*0020*/ 	.word	0x00000000
        /*0024*/ 	.short	0x0001
        /*0026*/ 	.short	0x0008
        /*0028*/ 	.byte	0x00, 0xf0, 0x81, 0x08


	//----- nvinfo : EIATTR_KPARAM_INFO
	.align		4
.L_4295:
        /*002c*/ 	.byte	0x04, 0x17
        /*002e*/ 	.short	(.L_4297 - .L_4296)
.L_4296:
        /*0030*/ 	.word	0x00000000
        /*0034*/ 	.short	0x0000
        /*0036*/ 	.short	0x0000
        /*0038*/ 	.byte	0x00, 0xf0, 0x11, 0x00


	//----- nvinfo : EIATTR_MAXREG_COUNT
	.align		4
.L_4297:
        /*003c*/ 	.byte	0x03, 0x1b
        /*003e*/ 	.short	0x0080


	//----- nvinfo : EIATTR_EXTERNS
	.align		4
        /*0040*/ 	.byte	0x04, 0x0f
        /*0042*/ 	.short	(.L_4299 - .L_4298)


	//   ....[0]....
	.align		4
.L_4298:
        /*0044*/ 	.word	index@(__assertfail)


	//----- nvinfo : EIATTR_MERCURY_ISA_VERSION
	.align		4
.L_4299:
        /*0048*/ 	.byte	0x03, 0x5f
        /*004a*/ 	.short	0x0000


	//----- nvinfo : EIATTR_SYSCALL_OFFSETS
	.align		4
        /*004c*/ 	.byte	0x04, 0x46
        /*004e*/ 	.short	(.L_4301 - .L_4300)


	//   ....[0]....
.L_4300:
        /*0050*/ 	.word	0x00001cc0


	//   ....[1]....
        /*0054*/ 	.word	0x00002b60


	//   ....[2]....
        /*0058*/ 	.word	0x00004850


	//   ....[3]....
        /*005c*/ 	.word	0x000056f0


	//   ....[4]....
        /*0060*/ 	.word	0x000073b0


	//   ....[5]....
        /*0064*/ 	.word	0x00008250


	//   ....[6]....
        /*0068*/ 	.word	0x00009f20


	//   ....[7]....
        /*006c*/ 	.word	0x0000adc0


	//----- nvinfo : EIATTR_EXIT_INSTR_OFFSETS
	.align		4
.L_4301:
        /*0070*/ 	.byte	0x04, 0x1c
        /*0072*/ 	.short	(.L_4303 - .L_4302)


	//   ....[0]....
.L_4302:
        /*0074*/ 	.word	0x000082e0


	//   ....[1]....
        /*0078*/ 	.word	0x0000a080


	//   ....[2]....
        /*007c*/ 	.word	0x0000a0a0


	//   ....[3]....
        /*0080*/ 	.word	0x0000a130


	//   ....[4]....
        /*0084*/ 	.word	0x0000a150


	//   ....[5]....
        /*0088*/ 	.word	0x0000a170


	//   ....[6]....
        /*008c*/ 	.word	0x0000a200


	//   ....[7]....
        /*0090*/ 	.word	0x0000a240


	//   ....[8]....
        /*0094*/ 	.word	0x0000a2e0


	//   ....[9]....
        /*0098*/ 	.word	0x0000a330


	//   ....[10]....
        /*009c*/ 	.word	0x0000a360


	//   ....[11]....
        /*00a0*/ 	.word	0x0000a420


	//   ....[12]....
        /*00a4*/ 	.word	0x0000a460


	//   ....[13]....
        /*00a8*/ 	.word	0x0000a5f0


	//   ....[14]....
        /*00ac*/ 	.word	0x0000a750


	//   ....[15]....
        /*00b0*/ 	.word	0x0000a790


	//   ....[16]....
        /*00b4*/ 	.word	0x0000a830


	//   ....[17]....
        /*00b8*/ 	.word	0x0000a9b0


	//   ....[18]....
        /*00bc*/ 	.word	0x0000ab30


	//   ....[19]....
        /*00c0*/ 	.word	0x0000ac90


	//   ....[20]....
        /*00c4*/ 	.word	0x0000add0


	//   ....[21]....
        /*00c8*/ 	.word	0x0000ae00


	//   ....[22]....
        /*00cc*/ 	.word	0x0000ae20


	//----- nvinfo : EIATTR_MAX_THREADS
	.align		4
.L_4303:
        /*00d0*/ 	.byte	0x04, 0x05
        /*00d2*/ 	.short	(.L_4305 - .L_4304)
.L_4304:
        /*00d4*/ 	.word	0x00000080
        /*00d8*/ 	.word	0x00000001
        /*00dc*/ 	.word	0x00000001


	//----- nvinfo : EIATTR_CRS_STACK_SIZE
	.align		4
.L_4305:
        /*00e0*/ 	.byte	0x04, 0x1e
        /*00e2*/ 	.short	(.L_4307 - .L_4306)
.L_4306:
        /*00e4*/ 	.word	0x00000000
.L_4307:


//--------------------- .nv.info._ZN2at6native27unrolled_elementwise_kernelINS0_13AUnaryFunctorIiiiZZZNS0_18lshift_kernel_cudaERNS_18TensorIteratorBaseEENKUlvE_clEvENKUlvE1_clEvEUliiE_EESt5arrayIPcLm2EELi4E23TrivialOffsetCalculatorILi1EjESD_NS0_6memory12LoadWithCastILi1EEENSE_13StoreWithCastILi1EEEEEviT_T0_T2_T3_T4_T5_ --------------------------
	.section	.nv.info._ZN2at6native27unrolled_elementwise_kernelINS0_13AUnaryFunctorIiiiZZZNS0_18lshift_kernel_cudaERNS_18TensorIteratorBaseEENKUlvE_clEvENKUlvE1_clEvEUliiE_EESt5arrayIPcLm2EELi4E23TrivialOffsetCalculatorILi1EjESD_NS0_6memory12LoadWithCastILi1EEENSE_13StoreWithCastILi1EEEEEviT_T0_T2_T3_T4_T5_,"",@"SHT_CUDA_INFO"
	.sectionflags	@""
	.align	4


	//----- nvinfo : EIATTR_CUDA_API_VERSION
	.align		4
        /*0000*/ 	.byte	0x04, 0x37
        /*0002*/ 	.short	(.L_4309 - .L_4308)
.L_4308:
        /*0004*/ 	.word	0x00000082


	//----- nvinfo : EIATTR_SW2861232_WAR
	.align		4
.L_4309:
        /*0008*/ 	.byte	0x01, 0x35
	.zero		2


	//----- nvinfo : EIATTR_PARAM_CBANK
	.align		4
        /*000c*/ 	.byte	0x04, 0x0a
        /*000e*/ 	.short	(.L_4311 - .L_4310)
	.align		4
.L_4310:
        /*0010*/ 	.word	index@(.nv.constant0._ZN2at6native27unrolled_elementwise_kernelINS0_13AUnaryFunctorIiiiZZZNS0_18lshift_kernel_cudaERNS_18TensorIteratorBaseEENKUlvE_clEvENKUlvE1_clEvEUliiE_EESt5arrayIPcLm2EELi4E23TrivialOffsetCalculatorILi1EjESD_NS0_6memory12LoadWithCastILi1EEENSE_13StoreWithCastILi1EEEEEviT_T0_T2_T3_T4_T5_)
        /*0014*/ 	.short	0x0160
        /*0016*/ 	.short	0x0034


	//----- nvinfo : EIATTR_CBANK_PARAM_SIZE
	.align		4
.L_4311:
        /*0018*/ 	.byte	0x03, 0x19
        /*001a*/ 	.short	0x0034


	//----- nvinfo : EIATTR_KPARAM_INFO
	.align		4
        /*001c*/ 	.byte	0x04, 0x17
        /*001e*/ 	.short	(.L_4313 - .L_4312)
.L_4312:
        /*0020*/ 	.word	0x00000000
        /*0024*/ 	.short	0x0006
        /*0026*/ 	.short	0x002c
        /*0028*/ 	.byte	0x00, 0xf0, 0x21, 0x00


	//----- nvinfo : EIATTR_KPARAM_INFO
	.align		4
.L_4313:
        /*002c*/ 	.byte	0x04, 0x17
        /*002e*/ 	.short	(.L_4315 - .L_4314)
.L_4314:
        /*0030*/ 	.word	0x00000000
        /*0034*/ 	.short	0x0005
        /*0036*/ 	.short	0x0024
        /*0038*/ 	.byte	0x00, 0xf0, 0x21, 0x00


	//----- nvinfo : EIATTR_KPARAM_INFO
	.align		4
.L_4315:
        /*003c*/ 	.byte	0x04, 0x17
        /*003e*/ 	.short	(.L_4317 - .L_4316)
.L_4316:
        /*0040*/ 	.word	0x00000000
        /*0044*/ 	.short	0x0004
        /*0046*/ 	.short	0x0021
        /*0048*/ 	.byte	0x00, 0xf0, 0x05, 0x00


	//----- nvinfo : EIATTR_KPARAM_INFO
	.align		4
.L_4317:
        /*004c*/ 	.byte	0x04, 0x17
        /*004e*/ 	.short	(.L_4319 - .L_4318)
.L_4318:
        /*0050*/ 	.word	0x00000000
        /*0054*/ 	.short	0x0003
        /*0056*/ 	.short	0x0020
        /*0058*/ 	.byte	0x00, 0xf0, 0x05, 0x00


	//----- nvinfo : EIATTR_KPARAM_INFO
	.align		4
.L_4319:
        /*005c*/ 	.byte	0x04, 0x17
        /*005e*/ 	.short	(.L_4321 - .L_4320)
.L_4320:
        /*0060*/ 	.word	0x00000000
        /*0064*/ 	.short	0x0002
        /*0066*/ 	.short	0x0010
        /*0068*/ 	.byte	0x00, 0xf0, 0x41, 0x00


	//----- nvinfo : EIATTR_KPARAM_INFO
	.align		4
.L_4321:
        /*006c*/ 	.byte	0x04, 0x17
        /*006e*/ 	.short	(.L_4323 - .L_4322)
.L_4322:
        /*0070*/ 	.word	0x00000000
        /*0074*/ 	.short	0x0001
        /*0076*/ 	.short	0x0004
        /*0078*/ 	.byte	0x00, 0xf0, 0x21, 0x00


	//----- nvinfo : EIATTR_KPARAM_INFO
	.align		4
.L_4323:
        /*007c*/ 	.byte	0x04, 0x17
        /*007e*/ 	.short	(.L_4325 - .L_4324)
.L_4324:
        /*0080*/ 	.word	0x00000000
        /*0084*/ 	.short	0x0000
        /*0086*/ 	.short	0x0000
        /*0088*/ 	.byte	0x00, 0xf0, 0x11, 0x00


	//----- nvinfo : EIATTR_MAXREG_COUNT
	.align		4
.L_4325:
        /*008c*/ 	.byte	0x03, 0x1b
        /*008e*/ 	.short	0x00ff


	//----- nvinfo : EIATTR_EXTERNS
	.align		4
        /*0090*/ 	.byte	0x04, 0x0f
        /*0092*/ 	.short	(.L_4327 - .L_4326)


	//   ....[0]....
	.align		4
.L_4326:
        /*0094*/ 	.word	index@(__assertfail)


	//----- nvinfo : EIATTR_MERCURY_ISA_VERSION
	.align		4
.L_4327:
        /*0098*/ 	.byte	0x03, 0x5f
        /*009a*/ 	.short	0x0000


	//----- nvinfo : EIATTR_SYSCALL_OFFSETS
	.align		4
        /*009c*/ 	.byte	0x04, 0x46
        /*009e*/ 	.short	(.L_4329 - .L_4328)


	//   ....[0]....
.L_4328:
        /*00a0*/ 	.word	0x00000eb0


	//   ....[1]....
        /*00a4*/ 	.word	0x00001d50


	//   ....[2]....
        /*00a8*/ 	.word	0x00002bf0


	//   ....[3]....
        /*00ac*/ 	.word	0x00003a60


	//   ....[4]....
        /*00b0*/ 	.word	0x00004a40


	//   ....[5]....
        /*00b4*/ 	.word	0x00005940


	//   ....[6]....
        /*00b8*/ 	.word	0x00006830


	//   ....[7]....
        /*00bc*/ 	.word	0x00007710


	//----- nvinfo : EIATTR_EXIT_INSTR_OFFSETS
	.align		4
.L_4329:
        /*00c0*/ 	.byte	0x04, 0x1c
        /*00c2*/ 	.short	(.L_4331 - .L_4330)


	//   ....[0]....
.L_4330:
        /*00c4*/ 	.word	0x000068c0


	//   ....[1]....
        /*00c8*/ 	.word	0x000069d0


	//   ....[2]....
        /*00cc*/ 	.word	0x000069f0


	//   ....[3]....
        /*00d0*/ 	.word	0x00006a80


	//   ....[4]....
        /*00d4*/ 	.word	0x00006aa0


	//   ....[5]....
        /*00d8*/ 	.word	0x00006ac0


	//   ....[6]....
        /*00dc*/ 	.word	0x00006b50


	//   ....[7]....
        /*00e0*/ 	.word	0x00006b90


	//   ....[8]....
        /*00e4*/ 	.word	0x00006c30


	//   ....[9]....
        /*00e8*/ 	.word	0x00006c80


	//   ....[10]....
        /*00ec*/ 	.word	0x00006cb0


	//   ....[11]....
        /*00f0*/ 	.word	0x00006d70


	//   ....[12]....
        /*00f4*/ 	.word	0x00006db0


	//   ....[13]....
        /*00f8*/ 	.word	0x00006f40


	//   ....[14]....
        /*00fc*/ 	.word	0x000070a0


	//   ....[15]....
        /*0100*/ 	.word	0x000070e0


	//   ....[16]....
        /*0104*/ 	.word	0x00007180


	//   ....[17]....
        /*0108*/ 	.word	0x00007300


	//   ....[18]....
        /*010c*/ 	.word	0x00007480


	//   ....[19]....
        /*0110*/ 	.word	0x000075e0


	//   ....[20]....
        /*0114*/ 	.word	0x00007720


	//   ....[21]....
        /*0118*/ 	.word	0x00007750


	//   ....[22]....
        /*011c*/ 	.word	0x00007770


	//----- nvinfo : EIATTR_MAX_THREADS
	.align		4
.L_4331:
        /*0120*/ 	.byte	0x04, 0x05
        /*0122*/ 	.short	(.L_4333 - .L_4332)
.L_4332:
        /*0124*/ 	.word	0x00000080
        /*0128*/ 	.word	0x00000001
        /*012c*/ 	.word	0x00000001


	//----- nvinfo : EIATTR_CRS_STACK_SIZE
	.align		4
.L_4333:
        /*0130*/ 	.byte	0x04, 0x1e
        /*0132*/ 	.short	(.L_4335 - .L_4334)
.L_4334:
        /*0134*/ 	.word	0x00000000
.L_4335:


//--------------------- .nv.info._ZN2at6native18elementwise_kernelILi128ELi2EZNS0_22gpu_kernel_impl_nocastINS0_13AUnaryFunctorIiiiZZZNS0_18lshift_kernel_cudaERNS_18TensorIteratorBaseEENKUlvE_clEvENKUlvE1_clEvEUliiE_EEEEvS5_RKT_EUliE_EEviT1_ --------------------------
	.section	.nv.info._ZN2at6native18elementwise_kernelILi128ELi2EZNS0_22gpu_kernel_impl_nocastINS0_13AUnaryFunctorIiiiZZZNS0_18lshift_kernel_cudaERNS_18TensorIteratorBaseEENKUlvE_clEvENKUlvE1_clEvEUliiE_EEEEvS5_RKT_EUliE_EEviT1_,"",@"SHT_CUDA_INFO"
	.sectionflags	@""
	.align	4


	//----- nvinfo : EIATTR_CUDA_API_VERSION
	.align		4
        /*0000*/ 	.byte	0x04, 0x37
        /*0002*/ 	.short	(.L_4337 - .L_4336)
.L_4336:
        /*0004*/ 	.word	0x00000082


	//----- nvinfo : EIATTR_SW2861232_WAR
	.align		4
.L_4337:
        /*0008*/ 	.byte	0x01, 0x35
	.zero		2


	//----- nvinfo : EIATTR_PARAM_CBANK
	.align		4
        /*000c*/ 	.byte	0x04, 0x0a
        /*000e*/ 	.short	(.L_4339 - .L_4338)
	.align		4
.L_4338:
        /*0010*/ 	.word	index@(.nv.constant0._ZN2at6native18elementwise_kernelILi128ELi2EZNS0_22gpu_kernel_impl_nocastINS0_13AUnaryFunctorIiiiZZZNS0_18lshift_kernel_cudaERNS_18TensorIteratorBaseEENKUlvE_clEvENKUlvE1_clEvEUliiE_EEEEvS5_RKT_EUliE_EEviT1_)
        /*0014*/ 	.short	0x0160
        /*0016*/ 	.short	0x0220


	//----- nvinfo : EIATTR_CBANK_PARAM_SIZE
	.align		4
.L_4339:
        /*0018*/ 	.byte	0x03, 0x19
        /*001a*/ 	.short	0x0220


	//----- nvinfo : EIATTR_KPARAM_INFO
	.align		4
        /*001c*/ 	.byte	0x04, 0x17
        /*001e*/ 	.short	(.L_4341 - .L_4340)
.L_4340:
        /*0020*/ 	.word	0x00000000
        /*0024*/ 	.short	0x0001
        /*0026*/ 	.short	0x0008
        /*0028*/ 	.byte	0x00, 0xf0, 0x61, 0x08


	//----- nvinfo : EIATTR_KPARAM_INFO
	.align		4
.L_4341:
        /*002c*/ 	.byte	0x04, 0x17
        /*002e*/ 	.short	(.L_4343 - .L_4342)
.L_4342:
        /*0030*/ 	.word	0x00000000
        /*0034*/ 	.short	0x0000
        /*0036*/ 	.short	0x0000
        /*0038*/ 	.byte	0x00, 0xf0, 0x11, 0x00


	//----- nvinfo : EIATTR_MAXREG_COUNT
	.align		4
.L_4343:
        /*003c*/ 	.byte	0x03, 0x1b
        /*003e*/ 	.short	0x0080


	//----- nvinfo : EIATTR_MERCURY_ISA_VERSION
	.align		4
        /*0040*/ 	.byte	0x03, 0x5f
        /*0042*/ 	.short	0x0000


	//----- nvinfo : EIATTR_EXIT_INSTR_OFFSETS
	.align		4
        /*0044*/ 	.byte	0x04, 0x1c
        /*0046*/ 	.short	(.L_4345 - .L_4344)


	//   ....[0]....
.L_4344:
        /*0048*/ 	.word	0x00000f90


	//   ....[1]....
        /*004c*/ 	.word	0x00001e80


	//----- nvinfo : EIATTR_MAX_THREADS
	.align		4
.L_4345:
        /*0050*/ 	.byte	0x04, 0x05
        /*0052*/ 	.short	(.L_4347 - .L_4346)
.L_4346:
        /*0054*/ 	.word	0x00000080
        /*0058*/ 	.word	0x00000001
        /*005c*/ 	.word	0x00000001


	//----- nvinfo : EIATTR_CRS_STACK_SIZE
	.align		4
.L_4347:
        /*0060*/ 	.byte	0x04, 0x1e
        /*0062*/ 	.short	(.L_4349 - .L_4348)
.L_4348:
        /*0064*/ 	.word	0x00000000
.L_4349:


//--------------------- .nv.info._ZN2at6native27unrolled_elementwise_kernelINS0_13AUnaryFunctorIiiiZZZNS0_18lshift_kernel_cudaERNS_18TensorIteratorBaseEENKUlvE_clEvENKUlvE1_clEvEUliiE_EESt5arrayIPcLm2EELi4E23TrivialOffsetCalculatorILi1EjESD_NS0_6memory15LoadWithoutCastENSE_16StoreWithoutCastEEEviT_T0_T2_T3_T4_T5_ --------------------------
	.section	.nv.info._ZN2at6native27unrolled_elementwise_kernelINS0_13AUnaryFunctorIiiiZZZNS0_18lshift_kernel_cudaERNS_18TensorIteratorBaseEENKUlvE_clEvENKUlvE1_clEvEUliiE_EESt5arrayIPcLm2EELi4E23TrivialOffsetCalculatorILi1EjESD_NS0_6memory15LoadWithoutCastENSE_16StoreWithoutCastEEEviT_T0_T2_T3_T4_T5_,"",@"SHT_CUDA_INFO"
	.sectionflags	@""
	.align	4


	//----- nvinfo : EIATTR_CUDA_API_VERSION
	.align		4
        /*0000*/ 	.byte	0x04, 0x37
        /*0002*/ 	.short	(.L_4351 - .L_4350)
.L_4350:
        /*0004*/ 	.word	0x00000082


	//----- nvinfo : EIATTR_SW2861232_WAR
	.align		4
.L_4351:
        /*0008*/ 	.byte	0x01, 0x35
	.zero		2


	//----- nvinfo : EIATTR_PARAM_CBANK
	.align		4
        /*000c*/ 	.byte	0x04, 0x0a
        /*000e*/ 	.short	(.L_4353 - .L_4352)
	.align		4
.L_4352:
        /*0010*/ 	.word	index@(.nv.constant0._ZN2at6native27unrolled_elementwise_kernelINS0_13AUnaryFunctorIiiiZZZNS0_18lshift_kernel_cudaERNS_18TensorIteratorBaseEENKUlvE_clEvENKUlvE1_clEvEUliiE_EESt5arrayIPcLm2EELi4E23TrivialOffsetCalculatorILi1EjESD_NS0_6memory15LoadWithoutCastENSE_16StoreWithoutCastEEEviT_T0_T2_T3_T4_T5_)
        /*0014*/ 	.short	0x0160
        /*0016*/ 	.short	0x0024


	//----- nvinfo : EIATTR_CBANK_PARAM_SIZE
	.align		4
.L_4353:
        /*0018*/ 	.byte	0x03, 0x19
        /*001a*/ 	.short	0x0024


	//----- nvinfo : EIATTR_KPARAM_INFO
	.align		4
        /*001c*/ 	.byte	0x04, 0x17
        /*001e*/ 	.short	(.L_4355 - .L_4354)
.L_4354:
        /*0020*/ 	.word	0x00000000
        /*0024*/ 	.short	0x0006
        /*0026*/ 	.short	0x0023
        /*0028*/ 	.byte	0x00, 0xf0, 0x05, 0x00


	//----- nvinfo : EIATTR_KPARAM_INFO
	.align		4
.L_4355:
        /*002c*/ 	.byte	0x04, 0x17
        /*002e*/ 	.short	(.L_4357 - .L_4356)
.L_4356:
        /*0030*/ 	.word	0x00000000
        /*0034*/ 	.short	0x0005
        /*0036*/ 	.short	0x0022
        /*0038*/ 	.byte	0x00, 0xf0, 0x05, 0x00


	//----- nvinfo : EIATTR_KPARAM_INFO
	.align		4
.L_4357:
        /*003c*/ 	.byte	0x04, 0x17
        /*003e*/ 	.short	(.L_4359 - .L_4358)
.L_4358:
        /*0040*/ 	.word	0x00000000
        /*0044*/ 	.short	0x0004
        /*0046*/ 	.short	0x0021
        /*0048*/ 	.byte	0x00, 0xf0, 0x05, 0x00


	//----- nvinfo : EIATTR_KPARAM_INFO
	.align		4
.L_4359:
        /*004c*/ 	.byte	0x04, 0x17
        /*004e*/ 	.short	(.L_4361 - .L_4360)
.L_4360:
        /*0050*/ 	.word	0x00000000
        /*0054*/ 	.short	0x0003
        /*0056*/ 	.short	0x0020
        /*0058*/ 	.byte	0x00, 0xf0, 0x05, 0x00


	//----- nvinfo : EIATTR_KPARAM_INFO
	.align		4
.L_4361:
        /*005c*/ 	.byte	0x04, 0x17
        /*005e*/ 	.short	(.L_4363 - .L_4362)
.L_4362:
        /*0060*/ 	.word	0x00000000
        /*0064*/ 	.short	0x0002
        /*0066*/ 	.short	0x0010
        /*0068*/ 	.byte	0x00, 0xf0, 0x41, 0x00


	//----- nvinfo : EIATTR_KPARAM_INFO
	.align		4
.L_4363:
        /*006c*/ 	.byte	0x04, 0x17
        /*006e*/ 	.short	(.L_4365 - .L_4364)
.L_4364:
        /*0070*/ 	.word	0x00000000
        /*0074*/ 	.short	0x0001
        /*0076*/ 	.short	0x0004
        /*0078*/ 	.byte	0x00, 0xf0, 0x21, 0x00


	//----- nvinfo : EIATTR_KPARAM_INFO
	.align		4
.L_4365:
        /*007c*/ 	.byte	0x04, 0x17
        /*007e*/ 	.short	(.L_4367 - .L_4366)
.L_4366:
        /*0080*/ 	.word	0x00000000
        /*0084*/ 	.short	0x0000
        /*0086*/ 	.short	0x0000
        /*0088*/ 	.byte	0x00, 0xf0, 0x11, 0x00


	//----- nvinfo : EIATTR_MAXREG_COUNT
	.align		4
.L_4367:
        /*008c*/ 	.byte	0x03, 0x1b
        /*008e*/ 	.short	0x00ff


	//----- nvinfo : EIATTR_MERCURY_ISA_VERSION
	.align		4
        /*0090*/ 	.byte	0x03, 0x5f
        /*0092*/ 	.short	0x0000


	//----- nvinfo : EIATTR_EXIT_INSTR_OFFSETS
	.align		4
        /*0094*/ 	.byte	0x04, 0x1c
        /*0096*/ 	.short	(.L_4369 - .L_4368)


	//   ....[0]....
.L_4368:
        /*0098*/ 	.word	0x00000420


	//   ....[1]....
        /*009c*/ 	.word	0x00000480


	//----- nvinfo : EIATTR_MAX_THREADS
	.align		4
.L_4369:
        /*00a0*/ 	.byte	0x04, 0x05
        /*00a2*/ 	.short	(.L_4371 - .L_4370)
.L_4370:
        /*00a4*/ 	.word	0x00000080
        /*00a8*/ 	.word	0x00000001
        /*00ac*/ 	.word	0x00000001


	//----- nvinfo : EIATTR_CRS_STACK_SIZE
	.align		4
.L_4371:
        /*00b0*/ 	.byte	0x04, 0x1e
        /*00b2*/ 	.short	(.L_4373 - .L_4372)
.L_4372:
        /*00b4*/ 	.word	0x00000000
.L_4373:


//--------------------- .nv.info._ZN2at6native29vectorized_elementwise_kernelILi2ENS0_13AUnaryFunctorIiiiZZZNS0_18lshift_kernel_cudaERNS_18TensorIteratorBaseEENKUlvE_clEvENKUlvE1_clEvEUliiE_EESt5arrayIPcLm2EEEEviT0_T1_ --------------------------
	.section	.nv.info._ZN2at6native29vectorized_elementwise_kernelILi2ENS0_13AUnaryFunctorIiiiZZZNS0_18lshift_kernel_cudaERNS_18TensorIteratorBaseEENKUlvE_clEvENKUlvE1_clEvEUliiE_EESt5arrayIPcLm2EEEEviT0_T1_,"",@"SHT_CUDA_INFO"
	.sectionflags	@""
	.align	4


	//----- nvinfo : EIATTR_CUDA_API_VERSION
	.align		4
        /*0000*/ 	.byte	0x04, 0x37
        /*0002*/ 	.short	(.L_4375 - .L_4374)
.L_4374:
        /*0004*/ 	.word	0x00000082


	//----- nvinfo : EIATTR_SW2861232_WAR
	.align		4
.L_4375:
        /*0008*/ 	.byte	0x01, 0x35
	.zero		2


	//----- nvinfo : EIATTR_PARAM_CBANK
	.align		4
        /*000c*/ 	.byte	0x04, 0x0a
        /*000e*/ 	.short	(.L_4377 - .L_4376)
	.align		4
.L_4376:
        /*0010*/ 	.word	index@(.nv.constant0._ZN2at6native29vectorized_elementwise_kernelILi2ENS0_13AUnaryFunctorIiiiZZZNS0_18lshift_kernel_cudaERNS_18TensorIteratorBaseEENKUlvE_clEvENKUlvE1_clEvEUliiE_EESt5arrayIPcLm2EEEEviT0_T1_)
        /*0014*/ 	.short	0x0160
        /*0016*/ 	.short	0x0020


	//----- nvinfo : EIATTR_CBANK_PARAM_SIZE
	.align		4
.L_4377:
        /*0018*/ 	.byte	0x03, 0x19
        /*001a*/ 	.short	0x0020


	//----- nvinfo : EIATTR_KPARAM_INFO
	.align		4
        /*001c*/ 	.byte	0x04, 0x17
        /*001e*/ 	.short	(.L_4379 - .L_4378)
.L_4378:
        /*0020*/ 	.word	0x00000000
        /*0024*/ 	.short	0x0002
        /*0026*/ 	.short	0x0010
        /*0028*/ 	.byte	0x00, 0xf0, 0x41, 0x00


	//----- nvinfo : EIATTR_KPARAM_INFO
	.align		4
.L_4379:
        /*002c*/ 	.byte	0x04, 0x17
        /*002e*/ 	.short	(.L_4381 - .L_4380)
.L_4380:
        /*0030*/ 	.word	0x00000000
        /*0034*/ 	.short	0x0001
        /*0036*/ 	.short	0x0004
        /*0038*/ 	.byte	0x00, 0xf0, 0x21, 0x00


	//----- nvinfo : EIATTR_KPARAM_INFO
	.align		4
.L_4381:
        /*003c*/ 	.byte	0x04, 0x17
        /*003e*/ 	.short	(.L_4383 - .L_4382)
.L_4382:
        /*0040*/ 	.word	0x00000000
        /*0044*/ 	.short	0x0000
        /*0046*/ 	.short	0x0000
        /*0048*/ 	.byte	0x00, 0xf0, 0x11, 0x00


	//----- nvinfo : EIATTR_MAXREG_COUNT
	.align		4
.L_4383:
        /*004c*/ 	.byte	0x03, 0x1b
        /*004e*/ 	.short	0x00ff


	//----- nvinfo : EIATTR_MERCURY_ISA_VERSION
	.align		4
        /*0050*/ 	.byte	0x03, 0x5f
        /*0052*/ 	.short	0x0000


	//----- nvinfo : EIATTR_EXIT_INSTR_OFFSETS
	.align		4
        /*0054*/ 	.byte	0x04, 0x1c
        /*0056*/ 	.short	(.L_4385 - .L_4384)


	//   ....[0]....
.L_4384:
        /*0058*/ 	.word	0x000002e0


	//   ....[1]....
        /*005c*/ 	.word	0x00000b50


	//   ....[2]....
        /*0060*/ 	.word	0x00000ba0


	//----- nvinfo : EIATTR_MAX_THREADS
	.align		4
.L_4385:
        /*0064*/ 	.byte	0x04, 0x05
        /*0066*/ 	.short	(.L_4387 - .L_4386)
.L_4386:
        /*0068*/ 	.word	0x00000080
        /*006c*/ 	.word	0x00000001
        /*0070*/ 	.word	0x00000001


	//----- nvinfo : EIATTR_CRS_STACK_SIZE
	.align		4
.L_4387:
        /*0074*/ 	.byte	0x04, 0x1e
        /*0076*/ 	.short	(.L_4389 - .L_4388)
.L_4388:
        /*0078*/ 	.word	0x00000000
.L_4389:


//--------------------- .nv.info._ZN2at6native29vectorized_elementwise_kernelILi4ENS0_13AUnaryFunctorIiiiZZZNS0_18lshift_kernel_cudaERNS_18TensorIteratorBaseEENKUlvE_clEvENKUlvE1_clEvEUliiE_EESt5arrayIPcLm2EEEEviT0_T1_ --------------------------
	.section	.nv.info._ZN2at6native29vectorized_elementwise_kernelILi4ENS0_13AUnaryFunctorIiiiZZZNS0_18lshift_kernel_cudaERNS_18TensorIteratorBaseEENKUlvE_clEvENKUlvE1_clEvEUliiE_EESt5arrayIPcLm2EEEEviT0_T1_,"",@"SHT_CUDA_INFO"
	.sectionflags	@""
	.align	4


	//----- nvinfo : EIATTR_CUDA_API_VERSION
	.align		4
        /*0000*/ 	.byte	0x04, 0x37
        /*0002*/ 	.short	(.L_4391 - .L_4390)
.L_4390:
        /*0004*/ 	.word	0x00000082


	//----- nvinfo : EIATTR_SW2861232_WAR
	.align		4
.L_4391:
        /*0008*/ 	.byte	0x01, 0x35
	.zero		2


	//----- nvinfo : EIATTR_PARAM_CBANK
	.align		4
        /*000c*/ 	.byte	0x04, 0x0a
        /*000e*/ 	.short	(.L_4393 - .L_4392)
	.align		4
.L_4392:
        /*0010*/ 	.word	index@(.nv.constant0._ZN2at6native29vectorized_elementwise_kernelILi4ENS0_13AUnaryFunctorIiiiZZZNS0_18lshift_kernel_cudaERNS_18TensorIteratorBaseEENKUlvE_clEvENKUlvE1_clEvEUliiE_EESt5arrayIPcLm2EEEEviT0_T1_)
        /*0014*/ 	.short	0x0160
        /*0016*/ 	.short	0x0020


	//----- nvinfo : EIATTR_CBANK_PARAM_SIZE
	.align		4
.L_4393:
        /*0018*/ 	.byte	0x03, 0x19
        /*001a*/ 	.short	0x0020


	//----- nvinfo : EIATTR_KPARAM_INFO
	.align		4
        /*001c*/ 	.byte	0x04, 0x17
        /*001e*/ 	.short	(.L_4395 - .L_4394)
.L_4394:
        /*0020*/ 	.word	0x00000000
        /*0024*/ 	.short	0x0002
        /*0026*/ 	.short	0x0010
        /*0028*/ 	.byte	0x00, 0xf0, 0x41, 0x00


	//----- nvinfo : EIATTR_KPARAM_INFO
	.align		4
.L_4395:
        /*002c*/ 	.byte	0x04, 0x17
        /*002e*/ 	.short	(.L_4397 - .L_4396)
.L_4396:
        /*0030*/ 	.word	0x00000000
        /*0034*/ 	.short	0x0001
        /*0036*/ 	.short	0x0004
        /*0038*/ 	.byte	0x00, 0xf0, 0x21, 0x00


	//----- nvinfo : EIATTR_KPARAM_INFO
	.align		4
.L_4397:
        /*003c*/ 	.byte	0x04, 0x17
        /*003e*/ 	.short	(.L_4399 - .L_4398)
.L_4398:
        /*0040*/ 	.word	0x00000000
        /*0044*/ 	.short	0x0000
        /*0046*/ 	.short	0x0000
        /*0048*/ 	.byte	0x00, 0xf0, 0x11, 0x00


	//----- nvinfo : EIATTR_MAXREG_COUNT
	.align		4
.L_4399:
        /*004c*/ 	.byte	0x03, 0x1b
        /*004e*/ 	.short	0x00ff


	//----- nvinfo : EIATTR_MERCURY_ISA_VERSION
	.align		4
        /*0050*/ 	.byte	0x03, 0x5f
        /*0052*/ 	.short	0x0000


	//----- nvinfo : EIATTR_EXIT_INSTR_OFFSETS
	.align		4
        /*0054*/ 	.byte	0x04, 0x1c
        /*0056*/ 	.short	(.L_4401 - .L_4400)


	//   ....[0]....
.L_4400:
        /*0058*/ 	.word	0x000002a0


	//   ....[1]....
        /*005c*/ 	.word	0x00000b10


	//   ....[2]....
        /*0060*/ 	.word	0x00000b60


	//----- nvinfo : EIATTR_MAX_THREADS
	.align		4
.L_4401:
        /*0064*/ 	.byte	0x04, 0x05
        /*0066*/ 	.short	(.L_4403 - .L_4402)
.L_4402:
        /*0068*/ 	.word	0x00000080
        /*006c*/ 	.word	0x00000001
        /*0070*/ 	.word	0x00000001


	//----- nvinfo : EIATTR_CRS_STACK_SIZE
	.align		4
.L_4403:
        /*0074*/ 	.byte	0x04, 0x1e
        /*0076*/ 	.short	(.L_4405 - .L_4404)
.L_4404:
        /*0078*/ 	.word	0x00000000
.L_4405:


//--------------------- .nv.info._ZN2at6native29vectorized_elementwise_kernelILi8ENS0_13AUnaryFunctorIiiiZZZNS0_18lshift_kernel_cudaERNS_18TensorIteratorBaseEENKUlvE_clEvENKUlvE1_clEvEUliiE_EESt5arrayIPcLm2EEEEviT0_T1_ --------------------------
	.section	.nv.info._ZN2at6native29vectorized_elementwise_kernelILi8ENS0_13AUnaryFunctorIiiiZZZNS0_18lshift_kernel_cudaERNS_18TensorIteratorBaseEENKUlvE_clEvENKUlvE1_clEvEUliiE_EESt5arrayIPcLm2EEEEviT0_T1_,"",@"SHT_CUDA_INFO"
	.sectionflags	@""
	.align	4


	//----- nvinfo : EIATTR_CUDA_API_VERSION
	.align		4
        /*0000*/ 	.byte	0x04, 0x37
        /*0002*/ 	.short	(.L_4407 - .L_4406)
.L_4406:
        /*0004*/ 	.word	0x00000082


	//----- nvinfo : EIATTR_SW2861232_WAR
	.align		4
.L_4407:
        /*0008*/ 	.byte	0x01, 0x35
	.zero		2


	//----- nvinfo : EIATTR_PARAM_CBANK
	.align		4
        /*000c*/ 	.byte	0x04, 0x0a
        /*000e*/ 	.short	(.L_4409 - .L_4408)
	.align		4
.L_4408:
        /*0010*/ 	.word	index@(.nv.constant0._ZN2at6native29vectorized_elementwise_kernelILi8ENS0_13AUnaryFunctorIiiiZZZNS0_18lshift_kernel_cudaERNS_18TensorIteratorBaseEENKUlvE_clEvENKUlvE1_clEvEUliiE_EESt5arrayIPcLm2EEEEviT0_T1_)
        /*0014*/ 	.short	0x0160
        /*0016*/ 	.short	0x0020


	//----- nvinfo : EIATTR_CBANK_PARAM_SIZE
	.align		4
.L_4409:
        /*0018*/ 	.byte	0x03, 0x19
        /*001a*/ 	.short	0x0020


	//----- nvinfo : EIATTR_KPARAM_INFO
	.align		4
        /*001c*/ 	.byte	0x04, 0x17
        /*001e*/ 	.short	(.L_4411 - .L_4410)
.L_4410:
        /*0020*/ 	.word	0x00000000
        /*0024*/ 	.short	0x0002
        /*0026*/ 	.short	0x0010
        /*0028*/ 	.byte	0x00, 0xf0, 0x41, 0x00


	//----- nvinfo : EIATTR_KPARAM_INFO
	.align		4
.L_4411:
        /*002c*/ 	.byte	0x04, 0x17
        /*002e*/ 	.short	(.L_4413 - .L_4412)
.L_4412:
        /*0030*/ 	.word	0x00000000
        /*0034*/ 	.short	0x0001
        /*0036*/ 	.short	0x0004
        /*0038*/ 	.byte	0x00, 0xf0, 0x21, 0x00


	//----- nvinfo : EIATTR_KPARAM_INFO
	.align		4
.L_4413:
        /*003c*/ 	.byte	0x04, 0x17
        /*003e*/ 	.short	(.L_4415 - .L_4414)
.L_4414:
        /*0040*/ 	.word	0x00000000
        /*0044*/ 	.short	0x0000
        /*0046*/ 	.short	0x0000
        /*0048*/ 	.byte	0x00, 0xf0, 0x11, 0x00


	//----- nvinfo : EIATTR_MAXREG_COUNT
	.align		4
.L_4415:
        /*004c*/ 	.byte	0x03, 0x1b
        /*004e*/ 	.short	0x00ff


	//----- nvinfo : EIATTR_MERCURY_ISA_VERSION
	.align		4
        /*0050*/ 	.byte	0x03, 0x5f
        /*0052*/ 	.short	0x0000


	//----- nvinfo : EIATTR_EXIT_INSTR_OFFSETS
	.align		4
        /*0054*/ 	.byte	0x04, 0x1c
        /*0056*/ 	.short	(.L_4417 - .L_4416)


	//   ....[0]....
.L_4416:
        /*0058*/ 	.word	0x00000010


	//----- nvinfo : EIATTR_MAX_THREADS
	.align		4
.L_4417:
        /*005c*/ 	.byte	0x04, 0x05
        /*005e*/ 	.short	(.L_4419 - .L_4418)
.L_4418:
        /*0060*/ 	.word	0x00000080
        /*0064*/ 	.word	0x00000001
        /*0068*/ 	.word	0x00000001
.L_4419:


//--------------------- .nv.info._ZN2at6native18elementwise_kernelILi128ELi4EZNS0_15gpu_kernel_implINS0_13BinaryFunctorIaaaZZZNS0_18lshift_kernel_cudaERNS_18TensorIteratorBaseEENKUlvE_clEvENKUlvE0_clEvEUlaaE_EEEEvS5_RKT_EUliE_EEviT1_ --------------------------
	.section	.nv.info._ZN2at6native18elementwise_kernelILi128ELi4EZNS0_15gpu_kernel_implINS0_13BinaryFunctorIaaaZZZNS0_18lshift_kernel_cudaERNS_18TensorIteratorBaseEENKUlvE_clEvENKUlvE0_clEvEUlaaE_EEEEvS5_RKT_EUliE_EEviT1_,"",@"SHT_CUDA_INFO"
	.sectionflags	@""
	.align	4


	//----- nvinfo : EIATTR_CUDA_API_VERSION
	.align		4
        /*0000*/ 	.byte	0x04, 0x37
        /*0002*/ 	.short	(.L_4421 - .L_4420)
.L_4420:
        /*0004*/ 	.word	0x00000082


	//----- nvinfo : EIATTR_SW2861232_WAR
	.align		4
.L_4421:
        /*0008*/ 	.byte	0x01, 0x35
	.zero		2


	//----- nvinfo : EIATTR_PARAM_CBANK
	.align		4
        /*000c*/ 	.byte	0x04, 0x0a
        /*000e*/ 	.short	(.L_4423 - .L_4422)
	.align		4
.L_4422:
        /*0010*/ 	.word	index@(.nv.constant0._ZN2at6native18elementwise_kernelILi128ELi4EZNS0_15gpu_kernel_implINS0_13BinaryFunctorIaaaZZZNS0_18lshift_kernel_cudaERNS_18TensorIteratorBaseEENKUlvE_clEvENKUlvE0_clEvEUlaaE_EEEEvS5_RKT_EUliE_EEviT1_)
        /*0014*/ 	.short	0x0160
        /*0016*/ 	.short	0x0290


	//----- nvinfo : EIATTR_CBANK_PARAM_SIZE
	.align		4
.L_4423:
        /*0018*/ 	.byte	0x03, 0x19
        /*001a*/ 	.short	0x0290


	//----- nvinfo : EIATTR_KPARAM_INFO
	.align		4
        /*001c*/ 	.byte	0x04, 0x17
        /*001e*/ 	.short	(.L_4425 - .L_4424)
.L_4424:
        /*0020*/ 	.word	0x00000000
        /*0024*/ 	.short	0x0001
        /*0026*/ 	.short	0x0008
        /*0028*/ 	.byte	0x00, 0xf0, 0x21, 0x0a


	//----- nvinfo : EIATTR_KPARAM_INFO
	.align		4
.L_4425:
        /*002c*/ 	.byte	0x04, 0x17
        /*002e*/ 	.short	(.L_4427 - .L_4426)
.L_4426:
        /*0030*/ 	.word	0x00000000
        /*0034*/ 	.short	0x0000
        /*0036*/ 	.short	0x0000
        /*0038*/ 	.byte	0x00, 0xf0, 0x11, 0x00


	//----- nvinfo : EIATTR_MAXREG_COUNT
	.align		4
.L_4427:
        /*003c*/ 	.byte	0x03, 0x1b
        /*003e*/ 	.short	0x0080


	//----- nvinfo : EIATTR_EXTERNS
	.align		4
        /*0040*/ 	.byte	0x04, 0x0f
        /*0042*/ 	.short	(.L_4429 - .L_4428)


	//   ....[0]....
	.align		4
.L_4428:
        /*0044*/ 	.word	index@(__assertfail)


	//----- nvinfo : EIATTR_MERCURY_ISA_VERSION
	.align		4
.L_4429:
        /*0048*/ 	.byte	0x03, 0x5f
        /*004a*/ 	.short	0x0000


	//----- nvinfo : EIATTR_SYSCALL_OFFSETS
	.align		4
        /*004c*/ 	.byte	0x04, 0x46
        /*004e*/ 	.short	(.L_4431 - .L_4430)


	//   ....[0]....
.L_4430:
        /*0050*/ 	.word	0x00001ed0


	//   ....[1]....
        /*0054*/ 	.word	0x00002d60


	//   ....[2]....
        /*0058*/ 	.word	0x00003d10


	//   ....[3]....
        /*005c*/ 	.word	0x00005c70


	//   ....[4]....
        /*0060*/ 	.word	0x00006b00


	//   ....[5]....
        /*0064*/ 	.word	0x00007ab0


	//   ....[6]....
        /*0068*/ 	.word	0x000099e0


	//   ....[7]....
        /*006c*/ 	.word	0x0000a870


	//   ....[8]....
        /*0070*/ 	.word	0x0000b820


	//   ....[9]....
        /*0074*/ 	.word	0x0000d760


	//   ....[10]....
        /*0078*/ 	.word	0x0000e5f0


	//   ....[11]....
        /*007c*/ 	.word	0x0000f5a0


	//----- nvinfo : EIATTR_EXIT_INSTR_OFFSETS
	.align		4
.L_4431:
        /*0080*/ 	.byte	0x04, 0x1c
        /*0082*/ 	.short	(.L_4433 - .L_4432)


	//   ....[0]....
.L_4432:
        /*0084*/ 	.word	0x0000b900


	//   ....[1]....
        /*0088*/ 	.word	0x0000e790


	//   ....[2]....
        /*008c*/ 	.word	0x0000e7b0


	//   ....[3]....
        /*0090*/ 	.word	0x0000e870


	//   ....[4]....
        /*0094*/ 	.word	0x0000e8b0


	//   ....[5]....
        /*0098*/ 	.word	0x0000e8f0


	//   ....[6]....
        /*009c*/ 	.word	0x0000e980


	//   ....[7]....
        /*00a0*/ 	.word	0x0000e9c0


	//   ....[8]....
        /*00a4*/ 	.word	0x0000ea60


	//   ....[9]....
        /*00a8*/ 	.word	0x0000eab0


	//   ....[10]....
        /*00ac*/ 	.word	0x0000eb00


	//   ....[11]....
        /*00b0*/ 	.word	0x0000ebc0


	//   ....[12]....
        /*00b4*/ 	.word	0x0000ec20


	//   ....[13]....
        /*00b8*/ 	.word	0x0000edb0


	//   ....[14]....
        /*00bc*/ 	.word	0x0000ef10


	//   ....[15]....
        /*00c0*/ 	.word	0x0000ef50


	//   ....[16]....
        /*00c4*/ 	.word	0x0000f010


	//   ....[17]....
        /*00c8*/ 	.word	0x0000f190


	//   ....[18]....
        /*00cc*/ 	.word	0x0000f310


	//   ....[19]....
        /*00d0*/ 	.word	0x0000f470


	//   ....[20]....
        /*00d4*/ 	.word	0x0000f5b0


	//   ....[21]....
        /*00d8*/ 	.word	0x0000f610


	//   ....[22]....
        /*00dc*/ 	.word	0x0000f650


	//----- nvinfo : EIATTR_MAX_THREADS
	.align		4
.L_4433:
        /*00e0*/ 	.byte	0x04, 0x05
        /*00e2*/ 	.short	(.L_4435 - .L_4434)
.L_4434:
        /*00e4*/ 	.word	0x00000080
        /*00e8*/ 	.word	0x00000001
        /*00ec*/ 	.word	0x00000001


	//----- nvinfo : EIATTR_CRS_STACK_SIZE
	.align		4
.L_4435:
        /*00f0*/ 	.byte	0x04, 0x1e
        /*00f2*/ 	.short	(.L_4437 - .L_4436)
.L_4436:
        /*00f4*/ 	.word	0x00000000
.L_4437:


//--------------------- .nv.info._ZN2at6native27unrolled_elementwise_kernelINS0_13BinaryFunctorIaaaZZZNS0_18lshift_kernel_cudaERNS_18TensorIteratorBaseEENKUlvE_clEvENKUlvE0_clEvEUlaaE_EESt5arrayIPcLm3EELi4E23TrivialOffsetCalculatorILi2EjESC_ILi1EjENS0_6memory12LoadWithCastILi2EEENSF_13StoreWithCastILi1EEEEEviT_T0_T2_T3_T4_T5_ --------------------------
	.section	.nv.info._ZN2at6native27unrolled_elementwise_kernelINS0_13BinaryFunctorIaaaZZZNS0_18lshift_kernel_cudaERNS_18TensorIteratorBaseEENKUlvE_clEvENKUlvE0_clEvEUlaaE_EESt5arrayIPcLm3EELi4E23TrivialOffsetCalculatorILi2EjESC_ILi1EjENS0_6memory12LoadWithCastILi2EEENSF_13StoreWithCastILi1EEEEEviT_T0_T2_T3_T4_T5_,"",@"SHT_CUDA_INFO"
	.sectionflags	@""
	.align	4


	//----- nvinfo : EIATTR_CUDA_API_VERSION
	.align		4
        /*0000*/ 	.byte	0x04, 0x37
        /*0002*/ 	.short	(.L_4439 - .L_4438)
.L_4438:
        /*0004*/ 	.word	0x00000082


	//----- nvinfo : EIATTR_SW2861232_WAR
	.align		4
.L_4439:
        /*0008*/ 	.byte	0x01, 0x35
	.zero		2


	//----- nvinfo : EIATTR_PARAM_CBANK
	.align		4
        /*000c*/ 	.byte	0x04, 0x0a
        /*000e*/ 	.short	(.L_4441 - .L_4440)
	.align		4
.L_4440:
        /*0010*/ 	.word	index@(.nv.constant0._ZN2at6native27unrolled_elementwise_kernelINS0_13BinaryFunctorIaaaZZZNS0_18lshift_kernel_cudaERNS_18TensorIteratorBaseEENKUlvE_clEvENKUlvE0_clEvEUlaaE_EESt5arrayIPcLm3EELi4E23TrivialOffsetCalculatorILi2EjESC_ILi1EjENS0_6memory12LoadWithCastILi2EEENSF_13StoreWithCastILi1EEEEEviT_T0_T2_T3_T4_T5_)
        /*0014*/ 	.short	0x0160
        /*0016*/ 	.short	0x0038


	//----- nvinfo : EIATTR_CBANK_PARAM_SIZE
	.align		4
.L_4441:
        /*0018*/ 	.byte	0x03, 0x19
        /*001a*/ 	.short	0x0038


	//----- nvinfo : EIATTR_KPARAM_INFO
	.align		4
        /*001c*/ 	.byte	0x04, 0x17
        /*001e*/ 	.short	(.L_4443 - .L_4442)
.L_4442:
        /*0020*/ 	.word	0x00000000
        /*0024*/ 	.short	0x0006
        /*0026*/ 	.short	0x0030
        /*0028*/ 	.byte	0x00, 0xf0, 0x21, 0x00


	//----- nvinfo : EIATTR_KPARAM_INFO
	.align		4
.L_4443:
        /*002c*/ 	.byte	0x04, 0x17
        /*002e*/ 	.short	(.L_4445 - .L_4444)
.L_4444:
        /*0030*/ 	.word	0x00000000
        /*0034*/ 	.short	0x0005
        /*0036*/ 	.short	0x0024
        /*0038*/ 	.byte	0x00, 0xf0, 0x31, 0x00


	//----- nvinfo : EIATTR_KPARAM_INFO
	.align		4
.L_4445:
        /*003c*/ 	.byte	0x04, 0x17
        /*003e*/ 	.short	(.L_4447 - .L_4446)
.L_4446:
        /*0040*/ 	.word	0x00000000
        /*0044*/ 	.short	0x0004
        /*0046*/ 	.short	0x0021
        /*0048*/ 	.byte	0x00, 0xf0, 0x05, 0x00


	//----- nvinfo : EIATTR_KPARAM_INFO
	.align		4
.L_4447:
        /*004c*/ 	.byte	0x04, 0x17
        /*004e*/ 	.short	(.L_4449 - .L_4448)
.L_4448:
        /*0050*/ 	.word	0x00000000
        /*0054*/ 	.short	0x0003
        /*0056*/ 	.short	0x0020
        /*0058*/ 	.byte	0x00, 0xf0, 0x05, 0x00


	//----- nvinfo : EIATTR_KPARAM_INFO
	.align		4
.L_4449:
        /*005c*/ 	.byte	0x04, 0x17
        /*005e*/ 	.short	(.L_4451 - .L_4450)
.L_4450:
        /*0060*/ 	.word	0x00000000
        /*0064*/ 	.short	0x0002
        /*0066*/ 	.short	0x0008
        /*0068*/ 	.byte	0x00, 0xf0, 0x61, 0x00


	//----- nvinfo : EIATTR_KPARAM_INFO
	.align		4
.L_4451:
        /*006c*/ 	.byte	0x04, 0x17
        /*006e*/ 	.short	(.L_4453 - .L_4452)
.L_4452:
        /*0070*/ 	.word	0x00000000
        /*0074*/ 	.short	0x0001
        /*0076*/ 	.short	0x0004
        /*0078*/ 	.byte	0x00, 0xf0, 0x05, 0x00


	//----- nvinfo : EIATTR_KPARAM_INFO
	.align		4
.L_4453:
        /*007c*/ 	.byte	0x04, 0x17
        /*007e*/ 	.short	(.L_4455 - .L_4454)
.L_4454:
        /*0080*/ 	.word	0x00000000
        /*0084*/ 	.short	0x0000
        /*0086*/ 	.short	0x0000
        /*0088*/ 	.byte	0x00, 0xf0, 0x11, 0x00


	//----- nvinfo : EIATTR_MAXREG_COUNT
	.align		4
.L_4455:
        /*008c*/ 	.byte	0x03, 0x1b
        /*008e*/ 	.short	0x00ff


	//----- nvinfo : EIATTR_EXTERNS
	.align		4
        /*0090*/ 	.byte	0x04, 0x0f
        /*0092*/ 	.short	(.L_4457 - .L_4456)


	//   ....[0]....
	.align		4
.L_4456:
        /*0094*/ 	.word	index@(__assertfail)


	//----- nvinfo : EIATTR_MERCURY_ISA_VERSION
	.align		4
.L_4457:
        /*0098*/ 	.byte	0x03, 0x5f
        /*009a*/ 	.short	0x0000


	//----- nvinfo : EIATTR_SYSCALL_OFFSETS
	.align		4
        /*009c*/ 	.byte	0x04, 0x46
        /*009e*/ 	.short	(.L_4459 - .L_4458)


	//   ....[0]....
.L_4458:
        /*00a0*/ 	.word	0x00000f40


	//   ....[1]....
        /*00a4*/ 	.word	0x00001de0


	//   ....[2]....
        /*00a8*/ 	.word	0x00002d00


	//   ....[3]....
        /*00ac*/ 	.word	0x00003ba0


	//   ....[4]....
        /*00b0*/ 	.word	0x00004ad0


	//   ....[5]....
        /*00b4*/ 	.word	0x00005970


	//   ....[6]....
        /*00b8*/ 	.word	0x00006880


	//   ....[7]....
        /*00bc*/ 	.word	0x00007720


	//   ....[8]....
        /*00c0*/ 	.word	0x00008a30


	//   ....[9]....
        /*00c4*/ 	.word	0x00009a70


	//   ....[10]....
        /*00c8*/ 	.word	0x0000aa70


	//   ....[11]....
        /*00cc*/ 	.word	0x0000ba70


	//----- nvinfo : EIATTR_EXIT_INSTR_OFFSETS
	.align		4
.L_4459:
        /*00d0*/ 	.byte	0x04, 0x1c
        /*00d2*/ 	.short	(.L_4461 - .L_4460)


	//   ....[0]....
.L_4460:
        /*00d4*/ 	.word	0x0000ab50


	//   ....[1]....
        /*00d8*/ 	.word	0x0000ac60


	//   ....[2]....
        /*00dc*/ 	.word	0x0000ac80


	//   ....[3]....
        /*00e0*/ 	.word	0x0000ad40


	//   ....[4]....
        /*00e4*/ 	.word	0x0000ad80


	//   ....[5]....
        /*00e8*/ 	.word	0x0000adc0


	//   ....[6]....
        /*00ec*/ 	.word	0x0000ae50


	//   ....[7]....
        /*00f0*/ 	.word	0x0000ae90


	//   ....[8]....
        /*00f4*/ 	.word	0x0000af30


	//   ....[9]....
        /*00f8*/ 	.word	0x0000af80


	//   ....[10]....
        /*00fc*/ 	.word	0x0000afd0


	//   ....[11]....
        /*0100*/ 	.word	0x0000b090


	//   ....[12]....
        /*0104*/ 	.word	0x0000b0f0


	//   ....[13]....
        /*0108*/ 	.word	0x0000b280


	//   ....[14]....
        /*010c*/ 	.word	0x0000b3e0


	//   ....[15]....
        /*0110*/ 	.word	0x0000b420


	//   ....[16]....
        /*0114*/ 	.word	0x0000b4e0


	//   ....[17]....
        /*0118*/ 	.word	0x0000b660


	//   ....[18]....
        /*011c*/ 	.word	0x0000b7e0


	//   ....[19]....
        /*0120*/ 	.word	0x0000b940


	//   ....[20]....
        /*0124*/ 	.word	0x0000ba80


	//   ....[21]....
        /*0128*/ 	.word	0x0000bae0


	//   ....[22]....
        /*012c*/ 	.word	0x0000bb20


	//----- nvinfo : EIATTR_MAX_THREADS
	.align		4
.L_4461:
        /*0130*/ 	.byte	0x04, 0x05
        /*0132*/ 	.short	(.L_4463 - .L_4462)
.L_4462:
        /*0134*/ 	.word	0x00000080
        /*0138*/ 	.word	0x00000001
        /*013c*/ 	.word	0x00000001


	//----- nvinfo : EIATTR_CRS_STACK_SIZE
	.align		4
.L_4463:
        /*0140*/ 	.byte	0x04, 0x1e
        /*0142*/ 	.short	(.L_4465 - .L_4464)
.L_4464:
        /*0144*/ 	.word	0x00000000
.L_4465:


//--------------------- .nv.info._ZN2at6native18elementwise_kernelILi128ELi4EZNS0_22gpu_kernel_impl_nocastINS0_13BinaryFunctorIaaaZZZNS0_18lshift_kernel_cudaERNS_18TensorIteratorBaseEENKUlvE_clEvENKUlvE0_clEvEUlaaE_EEEEvS5_RKT_EUliE_EEviT1_ --------------------------
	.section	.nv.info._ZN2at6native18elementwise_kernelILi128ELi4EZNS0_22gpu_kernel_impl_nocastINS0_13BinaryFunctorIaaaZZZNS0_18lshift_kernel_cudaERNS_18TensorIteratorBaseEENKUlvE_clEvENKUlvE0_clEvEUlaaE_EEEEvS5_RKT_EUliE_EEviT1_,"",@"SHT_CUDA_INFO"
	.sectionflags	@""
	.align	4


	//----- nvinfo : EIATTR_CUDA_API_VERSION
	.align		4
        /*0000*/ 	.byte	0x04, 0x37
        /*0002*/ 	.short	(.L_4467 - .L_4466)
.L_4466:
        /*0004*/ 	.word	0x00000082


	//----- nvinfo : EIATTR_SW2861232_WAR
	.align		4
.L_4467:
        /*0008*/ 	.byte	0x01, 0x35
	.zero		2


	//----- nvinfo : EIATTR_PARAM_CBANK
	.align		4
        /*000c*/ 	.byte	0x04, 0x0a
        /*000e*/ 	.short	(.L_4469 - .L_4468)
	.align		4
.L_4468:
        /*0010*/ 	.word	index@(.nv.constant0._ZN2at6native18elementwise_kernelILi128ELi4EZNS0_22gpu_kernel_impl_nocastINS0_13BinaryFunctorIaaaZZZNS0_18lshift_kernel_cudaERNS_18TensorIteratorBaseEENKUlvE_clEvENKUlvE0_clEvEUlaaE_EEEEvS5_RKT_EUliE_EEviT1_)
        /*0014*/ 	.short	0x0160
        /*0016*/ 	.short	0x0290


	//----- nvinfo : EIATTR_CBANK_PARAM_SIZE
	.align		4
.L_4469:
        /*0018*/ 	.byte	0x03, 0x19
        /*001a*/ 	.short	0x0290


	//----- nvinfo : EIATTR_KPARAM_INFO
	.align		4
        /*001c*/ 	.byte	0x04, 0x17
        /*001e*/ 	.short	(.L_4471 - .L_4470)
.L_4470:
        /*0020*/ 	.word	0x00000000
        /*0024*/ 	.short	0x0001
        /*0026*/ 	.short	0x0008
        /*0028*/ 	.byte	0x00, 0xf0, 0x21, 0x0a


	//----- nvinfo : EIATTR_KPARAM_INFO
	.align		4
.L_4471:
        /*002c*/ 	.byte	0x04, 0x17
        /*002e*/ 	.short	(.L_4473 - .L_4472)
.L_4472:
        /*0030*/ 	.word	0x00000000
        /*0034*/ 	.short	0x0000
        /*0036*/ 	.short	0x0000
        /*0038*/ 	.byte	0x00, 0xf0, 0x11, 0x00


	//----- nvinfo : EIATTR_MAXREG_COUNT
	.align		4
.L_4473:
        /*003c*/ 	.byte	0x03, 0x1b
        /*003e*/ 	.short	0x0080


	//----- nvinfo : EIATTR_MERCURY_ISA_VERSION
	.align		4
        /*0040*/ 	.byte	0x03, 0x5f
        /*0042*/ 	.short	0x0000


	//----- nvinfo : EIATTR_EXIT_INSTR_OFFSETS
	.align		4
        /*0044*/ 	.byte	0x04, 0x1c
        /*0046*/ 	.short	(.L_4475 - .L_4474)


	//   ....[0]....
.L_4474:
        /*0048*/ 	.word	0x000032e0


	//   ....[1]....
        /*004c*/ 	.word	0x00004380


	//----- nvinfo : EIATTR_MAX_THREADS
	.align		4
.L_4475:
        /*0050*/ 	.byte	0x04, 0x05
        /*0052*/ 	.short	(.L_4477 - .L_4476)
.L_4476:
        /*0054*/ 	.word	0x00000080
        /*0058*/ 	.word	0x00000001
        /*005c*/ 	.word	0x00000001


	//----- nvinfo : EIATTR_CRS_STACK_SIZE
	.align		4
.L_4477:
        /*0060*/ 	.byte	0x04, 0x1e
        /*0062*/ 	.short	(.L_4479 - .L_4478)
.L_4478:
        /*0064*/ 	.word	0x00000000
.L_4479:


//--------------------- .nv.info._ZN2at6native27unrolled_elementwise_kernelINS0_13BinaryFunctorIaaaZZZNS0_18lshift_kernel_cudaERNS_18TensorIteratorBaseEENKUlvE_clEvENKUlvE0_clEvEUlaaE_EESt5arrayIPcLm3EELi4E23TrivialOffsetCalculatorILi2EjESC_ILi1EjENS0_6memory15LoadWithoutCastENSF_16StoreWithoutCastEEEviT_T0_T2_T3_T4_T5_ --------------------------
	.section	.nv.info._ZN2at6native27unrolled_elementwise_kernelINS0_13BinaryFunctorIaaaZZZNS0_18lshift_kernel_cudaERNS_18TensorIteratorBaseEENKUlvE_clEvENKUlvE0_clEvEUlaaE_EESt5arrayIPcLm3EELi4E23TrivialOffsetCalculatorILi2EjESC_ILi1EjENS0_6memory15LoadWithoutCastENSF_16StoreWithoutCastEEEviT_T0_T2_T3_T4_T5_,"",@"SHT_CUDA_INFO"
	.sectionflags	@""
	.align	4


	//----- nvinfo : EIATTR_CUDA_API_VERSION
	.align		4
        /*0000*/ 	.byte	0x04, 0x37
        /*0002*/ 	.short	(.L_4481 - .L_4480)
.L_4480:
        /*0004*/ 	.word	0x00000082


	//----- nvinfo : EIATTR_SW2861232_WAR
	.align		4
.L_4481:
        /*0008*/ 	.byte	0x01, 0x35
	.zero		2


	//----- nvinfo : EIATTR_PARAM_CBANK
	.align		4
        /*000c*/ 	.byte	0x04, 0x0a
        /*000e*/ 	.short	(.L_4483 - .L_4482)
	.align		4
.L_4482:
        /*0010*/ 	.word	index@(.nv.constant0._ZN2at6native27unrolled_elementwise_kernelINS0_13BinaryFunctorIaaaZZZNS0_18lshift_kernel_cudaERNS_18TensorIteratorBaseEENKUlvE_clEvENKUlvE0_clEvEUlaaE_EESt5arrayIPcLm3EELi4E23TrivialOffsetCalculatorILi2EjESC_ILi1EjENS0_6memory15LoadWithoutCastENSF_16StoreWithoutCastEEEviT_T0_T2_T3_T4_T5_)
        /*0014*/ 	.short	0x0160
        /*0016*/ 	.short	0x0024


	//----- nvinfo : EIATTR_CBANK_PARAM_SIZE
	.align		4
.L_4483:
        /*0018*/ 	.byte	0x03, 0x19
        /*001a*/ 	.short	0x0024


	//----- nvinfo : EIATTR_KPARAM_INFO
	.align		4
        /*001c*/ 	.byte	0x04, 0x17
        /*001e*/ 	.short	(.L_4485 - .L_4484)
.L_4484:
        /*0020*/ 	.word	0x00000000
        /*0024*/ 	.short	0x0006
        /*0026*/ 	.short	0x0023
        /*0028*/ 	.byte	0x00, 0xf0, 0x05, 0x00


	//----- nvinfo : EIATTR_KPARAM_INFO
	.align		4
.L_4485:
        /*002c*/ 	.byte	0x04, 0x17
        /*002e*/ 	.short	(.L_4487 - .L_4486)
.L_4486:
        /*0030*/ 	.word	0x00000000
        /*0034*/ 	.short	0x0005
        /*0036*/ 	.short	0x0022
        /*0038*/ 	.byte	0x00, 0xf0, 0x05, 0x00


	//----- nvinfo : EIATTR_KPARAM_INFO
	.align		4
.L_4487:
        /*003c*/ 	.byte	0x04, 0x17
        /*003e*/ 	.short	(.L_4489 - .L_4488)
.L_4488:
        /*0040*/ 	.word	0x00000000
        /*0044*/ 	.short	0x0004
        /*0046*/ 	.short	0x0021
        /*0048*/ 	.byte	0x00, 0xf0, 0x05, 0x00


	//----- nvinfo : EIATTR_KPARAM_INFO
	.align		4
.L_4489:
        /*004c*/ 	.byte	0x04, 0x17
        /*004e*/ 	.short	(.L_4491 - .L_4490)
.L_4490:
        /*0050*/ 	.word	0x00000000
        /*0054*/ 	.short	0x0003
        /*0056*/ 	.short	0x0020
        /*0058*/ 	.byte	0x00, 0xf0, 0x05, 0x00


	//----- nvinfo : EIATTR_KPARAM_INFO
	.align		4
.L_4491:
        /*005c*/ 	.byte	0x04, 0x17
        /*005e*/ 	.short	(.L_4493 - .L_4492)
.L_4492:
        /*0060*/ 	.word	0x00000000
        /*0064*/ 	.short	0x0002
        /*0066*/ 	.short	0x0008
        /*0068*/ 	.byte	0x00, 0xf0, 0x61, 0x00


	//----- nvinfo : EIATTR_KPARAM_INFO
	.align		4
.L_4493:
        /*006c*/ 	.byte	0x04, 0x17
        /*006e*/ 	.short	(.L_4495 - .L_4494)
.L_4494:
        /*0070*/ 	.word	0x00000000
        /*0074*/ 	.short	0x0001
        /*0076*/ 	.short	0x0004
        /*0078*/ 	.byte	0x00, 0xf0, 0x05, 0x00


	//----- nvinfo : EIATTR_KPARAM_INFO
	.align		4
.L_4495:
        /*007c*/ 	.byte	0x04, 0x17
        /*007e*/ 	.short	(.L_4497 - .L_4496)
.L_4496:
        /*0080*/ 	.word	0x00000000
        /*0084*/ 	.short	0x0000
        /*0086*/ 	.short	0x0000
        /*0088*/ 	.byte	0x00, 0xf0, 0x11, 0x00


	//----- nvinfo : EIATTR_MAXREG_COUNT
	.align		4
.L_4497:
        /*008c*/ 	.byte	0x03, 0x1b
        /*008e*/ 	.short	0x00ff


	//----- nvinfo : EIATTR_MERCURY_ISA_VERSION
	.align		4
        /*0090*/ 	.byte	0x03, 0x5f
        /*0092*/ 	.short	0x0000


	//----- nvinfo : EIATTR_EXIT_INSTR_OFFSETS
	.align		4
        /*0094*/ 	.byte	0x04, 0x1c
        /*0096*/ 	.short	(.L_4499 - .L_4498)


	//   ....[0]....
.L_4498:
        /*0098*/ 	.word	0x000005d0


	//   ....[1]....
        /*009c*/ 	.word	0x00000660


	//----- nvinfo : EIATTR_MAX_THREADS
	.align		4
.L_4499:
        /*00a0*/ 	.byte	0x04, 0x05
        /*00a2*/ 	.short	(.L_4501 - .L_4500)
.L_4500:
        /*00a4*/ 	.word	0x00000080
        /*00a8*/ 	.word	0x00000001
        /*00ac*/ 	.word	0x00000001


	//----- nvinfo : EIATTR_CRS_STACK_SIZE
	.align		4
.L_4501:
        /*00b0*/ 	.byte	0x04, 0x1e
        /*00b2*/ 	.short	(.L_4503 - .L_4502)
.L_4502:
        /*00b4*/ 	.word	0x00000000
.L_4503:


//--------------------- .nv.info._ZN2at6native29vectorized_elementwise_kernelILi2ENS0_13BinaryFunctorIaaaZZZNS0_18lshift_kernel_cudaERNS_18TensorIteratorBaseEENKUlvE_clEvENKUlvE0_clEvEUlaaE_EESt5arrayIPcLm3EEEEviT0_T1_ --------------------------
	.section	.nv.info._ZN2at6native29vectorized_elementwise_kernelILi2ENS0_13BinaryFunctorIaaaZZZNS0_18lshift_kernel_cudaERNS_18TensorIteratorBaseEENKUlvE_clEvENKUlvE0_clEvEUlaaE_EESt5arrayIPcLm3EEEEviT0_T1_,"",@"SHT_CUDA_INFO"
	.sectionflags	@""
	.align	4


	//----- nvinfo : EIATTR_CUDA_API_VERSION
	.align		4
        /*0000*/ 	.byte	0x04, 0x37
        /*0002*/ 	.short	(.L_4505 - .L_4504)
.L_4504:
        /*0004*/ 	.word	0x00000082


	//----- nvinfo : EIATTR_SW2861232_WAR
	.align		4
.L_4505:
        /*0008*/ 	.byte	0x01, 0x35
	.zero		2


	//----- nvinfo : EIATTR_PARAM_CBANK
	.align		4
        /*000c*/ 	.byte	0x04, 0x0a
        /*000e*/ 	.short	(.L_4507 - .L_4506)
	.align		4
.L_4506:
        /*0010*/ 	.word	index@(.nv.constant0._ZN2at6native29vectorized_elementwise_kernelILi2ENS0_13BinaryFunctorIaaaZZZNS0_18lshift_kernel_cudaERNS_18TensorIteratorBaseEENKUlvE_clEvENKUlvE0_clEvEUlaaE_EESt5arrayIPcLm3EEEEviT0_T1_)
        /*0014*/ 	.short	0x0160
        /*0016*/ 	.short	0x0020


	//----- nvinfo : EIATTR_CBANK_PARAM_SIZE
	.align		4
.L_4507:
        /*0018*/ 	.byte	0x03, 0x19
        /*001a*/ 	.short	0x0020


	//----- nvinfo : EIATTR_KPARAM_INFO
	.align		4
        /*001c*/ 	.byte	0x04, 0x17
        /*001e*/ 	.short	(.L_4509 - .L_4508)
.L_4508:
        /*0020*/ 	.word	0x00000000
        /*0024*/ 	.short	0x0002
        /*0026*/ 	.short	0x0008
        /*0028*/ 	.byte	0x00, 0xf0, 0x61, 0x00


	//----- nvinfo : EIATTR_KPARAM_INFO
	.align		4
.L_4509:
        /*002c*/ 	.byte	0x04, 0x17
        /*002e*/ 	.short	(.L_4511 - .L_4510)
.L_4510:
        /*0030*/ 	.word	0x00000000
        /*0034*/ 	.short	0x0001
        /*0036*/ 	.short	0x0004
        /*0038*/ 	.byte	0x00, 0xf0, 0x05, 0x00


	//----- nvinfo : EIATTR_KPARAM_INFO
	.align		4
.L_4511:
        /*003c*/ 	.byte	0x04, 0x17
        /*003e*/ 	.short	(.L_4513 - .L_4512)
.L_4512:
        /*0040*/ 	.word	0x00000000
        /*0044*/ 	.short	0x0000
        /*0046*/ 	.short	0x0000
        /*0048*/ 	.byte	0x00, 0xf0, 0x11, 0x00


	//----- nvinfo : EIATTR_MAXREG_COUNT
	.align		4
.L_4513:
        /*004c*/ 	.byte	0x03, 0x1b
        /*004e*/ 	.short	0x00ff


	//----- nvinfo : EIATTR_MERCURY_ISA_VERSION
	.align		4
        /*0050*/ 	.byte	0x03, 0x5f
        /*0052*/ 	.short	0x0000


	//----- nvinfo : EIATTR_EXIT_INSTR_OFFSETS
	.align		4
        /*0054*/ 	.byte	0x04, 0x1c
        /*0056*/ 	.short	(.L_4515 - .L_4514)


	//   ....[0]....
.L_4514:
        /*0058*/ 	.word	0x00000530


	//   ....[1]....
        /*005c*/ 	.word	0x00001140


	//   ....[2]....
        /*0060*/ 	.word	0x00001190


	//----- nvinfo : EIATTR_MAX_THREADS
	.align		4
.L_4515:
        /*0064*/ 	.byte	0x04, 0x05
        /*0066*/ 	.short	(.L_4517 - .L_4516)
.L_4516:
        /*0068*/ 	.word	0x00000080
        /*006c*/ 	.word	0x00000001
        /*0070*/ 	.word	0x00000001


	//----- nvinfo : EIATTR_CRS_STACK_SIZE
	.align		4
.L_4517:
        /*0074*/ 	.byte	0x04, 0x1e
        /*0076*/ 	.short	(.L_4519 - .L_4518)
.L_4518:
        /*0078*/ 	.word	0x00000000
.L_4519:


//--------------------- .nv.info._ZN2at6native29vectorized_elementwise_kernelILi4ENS0_13BinaryFunctorIaaaZZZNS0_18lshift_kernel_cudaERNS_18TensorIteratorBaseEENKUlvE_clEvENKUlvE0_clEvEUlaaE_EESt5arrayIPcLm3EEEEviT0_T1_ --------------------------
	.section	.nv.info._ZN2at6native29vectorized_elementwise_kernelILi4ENS0_13BinaryFunctorIaaaZZZNS0_18lshift_kernel_cudaERNS_18TensorIteratorBaseEENKUlvE_clEvENKUlvE0_clEvEUlaaE_EESt5arrayIPcLm3EEEEviT0_T1_,"",@"SHT_CUDA_INFO"
	.sectionflags	@""
	.align	4


	//----- nvinfo : EIATTR_CUDA_API_VERSION
	.align		4
        /*0000*/ 	.byte	0x04, 0x37
        /*0002*/ 	.short	(.L_4521 - .L_4520)
.L_4520:
        /*0004*/ 	.word	0x00000082


	//----- nvinfo : EIATTR_SW2861232_WAR
	.align		4
.L_4521:
        /*0008*/ 	.byte	0x01, 0x35
	.zero		2


	//----- nvinfo : EIATTR_PARAM_CBANK
	.align		4
        /*000c*/ 	.byte	0x04, 0x0a
        /*000e*/ 	.short	(.L_4523 - .L_4522)
	.align		4
.L_4522:
        /*0010*/ 	.word	index@(.nv.constant0._ZN2at6native29vectorized_elementwise_kernelILi4ENS0_13BinaryFunctorIaaaZZZNS0_18lshift_kernel_cudaERNS_18TensorIteratorBaseEENKUlvE_clEvENKUlvE0_clEvEUlaaE_EESt5arrayIPcLm3EEEEviT0_T1_)
        /*0014*/ 	.short	0x0160
        /*0016*/ 	.short	0x0020


	//----- nvinfo : EIATTR_CBANK_PARAM_SIZE
	.align		4
.L_4523:
        /*0018*/ 	.byte	0x03, 0x19
        /*001a*/ 	.short	0x0020


	//----- nvinfo : EIATTR_KPARAM_INFO
	.align		4
        /*001c*/ 	.byte	0x04, 0x17
        /*001e*/ 	.short	(.L_4525 - .L_4524)
.L_4524:
        /*0020*/ 	.word	0x00000000
        /*0024*/ 	.short	0x0002
        /*0026*/ 	.short	0x0008
        /*0028*/ 	.byte	0x00, 0xf0, 0x61, 0x00


	//----- nvinfo : EIATTR_KPARAM_INFO
	.align		4
.L_4525:
        /*002c*/ 	.byte	0x04, 0x17
        /*002e*/ 	.short	(.L_4527 - .L_4526)
.L_4526:
        /*0030*/ 	.word	0x00000000
        /*0034*/ 	.short	0x0001
        /*0036*/ 	.short	0x0004
        /*0038*/ 	.byte	0x00, 0xf0, 0x05, 0x00


	//----- nvinfo : EIATTR_KPARAM_INFO
	.align		4
.L_4527:
        /*003c*/ 	.byte	0x04, 0x17
        /*003e*/ 	.short	(.L_4529 - .L_4528)
.L_4528:
        /*0040*/ 	.word	0x00000000
        /*0044*/ 	.short	0x0000
        /*0046*/ 	.short	0x0000
        /*0048*/ 	.byte	0x00, 0xf0, 0x11, 0x00


	//----- nvinfo : EIATTR_MAXREG_COUNT
	.align		4
.L_4529:
        /*004c*/ 	.byte	0x03, 0x1b
        /*004e*/ 	.short	0x00ff


	//----- nvinfo : EIATTR_MERCURY_ISA_VERSION
	.align		4
        /*0050*/ 	.byte	0x03, 0x5f
        /*0052*/ 	.short	0x0000


	//----- nvinfo : EIATTR_EXIT_INSTR_OFFSETS
	.align		4
        /*0054*/ 	.byte	0x04, 0x1c
        /*0056*/ 	.short	(.L_4531 - .L_4530)


	//   ....[0]....
.L_4530:
        /*0058*/ 	.word	0x00000500


	//   ....[1]....
        /*005c*/ 	.word	0x00001110


	//   ....[2]....
        /*0060*/ 	.word	0x00001160


	//----- nvinfo : EIATTR_MAX_THREADS
	.align		4
.L_4531:
        /*0064*/ 	.byte	0x04, 0x05
        /*0066*/ 	.short	(.L_4533 - .L_4532)
.L_4532:
        /*0068*/ 	.word	0x00000080
        /*006c*/ 	.word	0x00000001
        /*0070*/ 	.word	0x00000001


	//----- nvinfo : EIATTR_CRS_STACK_SIZE
	.align		4
.L_4533:
        /*0074*/ 	.byte	0x04, 0x1e
        /*0076*/ 	.short	(.L_4535 - .L_4534)
.L_4534:
        /*0078*/ 	.word	0x00000000
.L_4535:


//--------------------- .nv.info._ZN2at6native29vectorized_elementwise_kernelILi8ENS0_13BinaryFunctorIaaaZZZNS0_18lshift_kernel_cudaERNS_18TensorIteratorBaseEENKUlvE_clEvENKUlvE0_clEvEUlaaE_EESt5arrayIPcLm3EEEEviT0_T1_ --------------------------
	.section	.nv.info._ZN2at6native29vectorized_elementwise_kernelILi8ENS0_13BinaryFunctorIaaaZZZNS0_18lshift_kernel_cudaERNS_18TensorIteratorBaseEENKUlvE_clEvENKUlvE0_clEvEUlaaE_EESt5arrayIPcLm3EEEEviT0_T1_,"",@"SHT_CUDA_INFO"
	.sectionflags	@""
	.align	4


	//----- nvinfo : EIATTR_CUDA_API_VERSION
	.align		4
        /*0000*/ 	.byte	0x04, 0x37
        /*0002*/ 	.short	(.L_4537 - .L_4536)
.L_4536:
        /*0004*/ 	.word	0x00000082


	//----- nvinfo : EIATTR_SW2861232_WAR
	.align		4
.L_4537:
        /*0008*/ 	.byte	0x01, 0x35
	.zero		2


	//----- nvinfo : EIATTR_PARAM_CBANK
	.align		4
        /*000c*/ 	.byte	0x04, 0x0a
        /*000e*/ 	.short	(.L_4539 - .L_4538)
	.align		4
.L_4538:
        /*0010*/ 	.word	index@(.nv.constant0._ZN2at6native29vectorized_elementwise_kernelILi8ENS0_13BinaryFunctorIaaaZZZNS0_18lshift_kernel_cudaERNS_18TensorIteratorBaseEENKUlvE_clEvENKUlvE0_clEvEUlaaE_EESt5arrayIPcLm3EEEEviT0_T1_)
        /*0014*/ 	.short	0x0160
        /*0016*/ 	.short	0x0020


	//----- nvinfo : EIATTR_CBANK_PARAM_SIZE
	.align		4
.L_4539:
        /*0018*/ 	.byte	0x03, 0x19
        /*001a*/ 	.short	0x0020


	//----- nvinfo : EIATTR_KPARAM_INFO
	.align		4
        /*001c*/ 	.byte	0x04, 0x17
        /*001e*/ 	.short	(.L_4541 - .L_4540)
.L_4540:
        /*0020*/ 	.word	0x00000000
        /*0024*/ 	.short	0x0002
        /*0026*/ 	.short	0x0008
        /*0028*/ 	.byte	0x00, 0xf0, 0x61, 0x00


	//----- nvinfo : EIATTR_KPARAM_INFO
	.align		4
.L_4541:
        /*002c*/ 	.byte	0x04, 0x17
        /*002e*/ 	.short	(.L_4543 - .L_4542)
.L_4542:
        /*0030*/ 	.word	0x00000000
        /*0034*/ 	.short	0x0001
        /*0036*/ 	.short	0x0004
        /*0038*/ 	.byte	0x00, 0xf0, 0x05, 0x00


	//----- nvinfo : EIATTR_KPARAM_INFO
	.align		4
.L_4543:
        /*003c*/ 	.byte	0x04, 0x17
        /*003e*/ 	.short	(.L_4545 - .L_4544)
.L_4544:
        /*0040*/ 	.word	0x00000000
        /*0044*/ 	.short	0x0000
        /*0046*/ 	.short	0x0000
        /*0048*/ 	.byte	0x00, 0xf0, 0x11, 0x00


	//----- nvinfo : EIATTR_MAXREG_COUNT
	.align		4
.L_4545:
        /*004c*/ 	.byte	0x03, 0x1b
        /*004e*/ 	.short	0x00ff


	//----- nvinfo : EIATTR_MERCURY_ISA_VERSION
	.align		4
        /*0050*/ 	.byte	0x03, 0x5f
        /*0052*/ 	.short	0x0000


	//----- nvinfo : EIATTR_EXIT_INSTR_OFFSETS
	.align		4
        /*0054*/ 	.byte	0x04, 0x1c
        /*0056*/ 	.short	(.L_4547 - .L_4546)


	//   ....[0]....
.L_4546:
        /*0058*/ 	.word	0x00000010


	//----- nvinfo : EIATTR_MAX_THREADS
	.align		4
.L_4547:
        /*005c*/ 	.byte	0x04, 0x05
        /*005e*/ 	.short	(.L_4549 - .L_4548)
.L_4548:
        /*0060*/ 	.word	0x00000080
        /*0064*/ 	.word	0x00000001
        /*0068*/ 	.word	0x00000001
.L_4549:


//--------------------- .nv.info._ZN2at6native18elementwise_kernelILi128ELi4EZNS0_15gpu_kernel_implINS0_13BUnaryFunctorIaaaZZZNS0_18lshift_kernel_cudaERNS_18TensorIteratorBaseEENKUlvE_clEvENKUlvE0_clEvEUlaaE_EEEEvS5_RKT_EUliE_EEviT1_ --------------------------
	.section	.nv.info._ZN2at6native18elementwise_kernelILi128ELi4EZNS0_15gpu_kernel_implINS0_13BUnaryFunctorIaaaZZZNS0_18lshift_kernel_cudaERNS_18TensorIteratorBaseEENKUlvE_clEvENKUlvE0_clEvEUlaaE_EEEEvS5_RKT_EUliE_EEviT1_,"",@"SHT_CUDA_INFO"
	.sectionflags	@""
	.align	4


	//----- nvinfo : EIATTR_CUDA_API_VERSION
	.align		4
        /*0000*/ 	.byte	0x04, 0x37
        /*0002*/ 	.short	(.L_4551 - .L_4550)
.L_4550:
        /*0004*/ 	.word	0x00000082


	//----- nvinfo : EIATTR_SW2861232_WAR
	.align		4
.L_4551:
        /*0008*/ 	.byte	0x01, 0x35
	.zero		2


	//----- nvinfo : EIATTR_PARAM_CBANK
	.align		4
        /*000c*/ 	.byte	0x04, 0x0a
        /*000e*/ 	.short	(.L_4553 - .L_4552)
	.align		4
.L_4552:
        /*0010*/ 	.word	index@(.nv.constant0._ZN2at6native18elementwise_kernelILi128ELi4EZNS0_15gpu_kernel_implINS0_13BUnaryFunctorIaaaZZZNS0_18lshift_kernel_cudaERNS_18TensorIteratorBaseEENKUlvE_clEvENKUlvE0_clEvEUlaaE_EEEEvS5_RKT_EUliE_EEviT1_)
        /*0014*/ 	.short	0x0160
        /*0016*/ 	.short	0x0220


	//----- nvinfo : EIATTR_CBANK_PARAM_SIZE
	.align		4
.L_4553:
        /*0018*/ 	.byte	0x03, 0x19
        /*001a*/ 	.short	0x0220


	//----- nvinfo : EIATTR_KPARAM_INFO
	.align		4
        /*001c*/ 	.byte	0x04, 0x17
        /*001e*/ 	.short	(.L_4555 - .L_4554)
.L_4554:
        /*0020*/ 	.word	0x00000000
        /*0024*/ 	.short	0x0001
        /*0026*/ 	.short	0x0008
        /*0028*/ 	.byte	0x00, 0xf0, 0x61, 0x08


	//----- nvinfo : EIATTR_KPARAM_INFO
	.align		4
.L_4555:
        /*002c*/ 	.byte	0x04, 0x17
        /*002e*/ 	.short	(.L_4557 - .L_4556)
.L_4556:
        /*0030*/ 	.word	0x00000000
        /*0034*/ 	.short	0x0000
        /*0036*/ 	.short	0x0000
        /*0038*/ 	.byte	0x00, 0xf0, 0x11, 0x00


	//----- nvinfo : EIATTR_MAXREG_COUNT
	.align		4
.L_4557:
        /*003c*/ 	.byte	0x03, 0x1b
        /*003e*/ 	.short	0x0080


	//----- nvinfo : EIATTR_EXTERNS
	.align		4
        /*0040*/ 	.byte	0x04, 0x0f
        /*0042*/ 	.short	(.L_4559 - .L_4558)


	//   ....[0]....
	.align		4
.L_4558:
        /*0044*/ 	.word	index@(__assertfail)


	//----- nvinfo : EIATTR_MERCURY_ISA_VERSION
	.align		4
.L_4559:
        /*0048*/ 	.byte	0x03, 0x5f
        /*004a*/ 	.short	0x0000


	//----- nvinfo : EIATTR_SYSCALL_OFFSETS
	.align		4
        /*004c*/ 	.byte	0x04, 0x46
        /*004e*/ 	.short	(.L_4561 - .L_4560)


	//   ....[0]....
.L_4560:
        /*0050*/ 	.word	0x00001d20


	//   ....[1]....
        /*0054*/ 	.word	0x00002cb0


	//   ....[2]....
        /*0058*/ 	.word	0x00004a50


	//   ....[3]....
        /*005c*/ 	.word	0x000059e0


	//   ....[4]....
        /*0060*/ 	.word	0x00007750


	//   ....[5]....
        /*0064*/ 	.word	0x000086e0


	//   ....[6]....
        /*0068*/ 	.word	0x0000a460


	//   ....[7]....
        /*006c*/ 	.word	0x0000b3f0


	//----- nvinfo : EIATTR_EXIT_INSTR_OFFSETS
	.align		4
.L_4561:
        /*0070*/ 	.byte	0x04, 0x1c
        /*0072*/ 	.short	(.L_4563 - .L_4562)


	//   ....[0]....
.L_4562:
        /*0074*/ 	.word	0x000087c0


	//   ....[1]....
        /*0078*/ 	.word	0x0000a5e0


	//   ....[2]....
        /*007c*/ 	.word	0x0000a600


	//   ....[3]....
        /*0080*/ 	.word	0x0000a6c0


	//   ....[4]....
        /*0084*/ 	.word	0x0000a700


	//   ....[5]....
        /*0088*/ 	.word	0x0000a740


	//   ....[6]....
        /*008c*/ 	.word	0x0000a7d0


	//   ....[7]....
        /*0090*/ 	.word	0x0000a810


	//   ....[8]....
        /*0094*/ 	.word	0x0000a8b0


	//   ....[9]....
        /*0098*/ 	.word	0x0000a900


	//   ....[10]....
        /*009c*/ 	.word	0x0000a950


	//   ....[11]....
        /*00a0*/ 	.word	0x0000aa10


	//   ....[12]....
        /*00a4*/ 	.word	0x0000aa70


	//   ....[13]....
        /*00a8*/ 	.word	0x0000ac00


	//   ....[14]....
        /*00ac*/ 	.word	0x0000ad60


	//   ....[15]....
        /*00b0*/ 	.word	0x0000ada0


	//   ....[16]....
        /*00b4*/ 	.word	0x0000ae60


	//   ....[17]....
        /*00b8*/ 	.word	0x0000afe0


	//   ....[18]....
        /*00bc*/ 	.word	0x0000b160


	//   ....[19]....
        /*00c0*/ 	.word	0x0000b2c0


	//   ....[20]....
        /*00c4*/ 	.word	0x0000b400


	//   ....[21]....
        /*00c8*/ 	.word	0x0000b460


	//   ....[22]....
        /*00cc*/ 	.word	0x0000b4a0


	//----- nvinfo : EIATTR_MAX_THREADS
	.align		4
.L_4563:
        /*00d0*/ 	.byte	0x04, 0x05
        /*00d2*/ 	.short	(.L_4565 - .L_4564)
.L_4564:
        /*00d4*/ 	.word	0x00000080
        /*00d8*/ 	.word	0x00000001
        /*00dc*/ 	.word	0x00000001


	//----- nvinfo : EIATTR_CRS_STACK_SIZE
	.align		4
.L_4565:
        /*00e0*/ 	.byte	0x04, 0x1e
        /*00e2*/ 	.short	(.L_4567 - .L_4566)
.L_4566:
        /*00e4*/ 	.word	0x00000000
.L_4567:


//--------------------- .nv.info._ZN2at6native27unrolled_elementwise_kernelINS0_13BUnaryFunctorIaaaZZZNS0_18lshift_kernel_cudaERNS_18TensorIteratorBaseEENKUlvE_clEvENKUlvE0_clEvEUlaaE_EESt5arrayIPcLm2EELi4E23TrivialOffsetCalculatorILi1EjESD_NS0_6memory12LoadWithCastILi1EEENSE_13StoreWithCastILi1EEEEEviT_T0_T2_T3_T4_T5_ --------------------------
	.section	.nv.info._ZN2at6native27unrolled_elementwise_kernelINS0_13BUnaryFunctorIaaaZZZNS0_18lshift_kernel_cudaERNS_18TensorIteratorBaseEENKUlvE_clEvENKUlvE0_clEvEUlaaE_EESt5arrayIPcLm2EELi4E23TrivialOffsetCalculatorILi1EjESD_NS0_6memory12LoadWithCastILi1EEENSE_13StoreWithCastILi1EEEEEviT_T0_T2_T3_T4_T5_,"",@"SHT_CUDA_INFO"
	.sectionflags	@""
	.align	4


	//----- nvinfo : EIATTR_CUDA_API_VERSION
	.align		4
        /*0000*/ 	.byte	0x04, 0x37
        /*0002*/ 	.short	(.L_4569 - .L_4568)
.L_4568:
        /*0004*/ 	.word	0x00000082


	//----- nvinfo : EIATTR_SW2861232_WAR
	.align		4
.L_4569:
        /*0008*/ 	.byte	0x01, 0x35
	.zero		2


	//----- nvinfo : EIATTR_PARAM_CBANK
	.align		4
        /*000c*/ 	.byte	0x04, 0x0a
        /*000e*/ 	.short	(.L_4571 - .L_4570)
	.align		4
.L_4570:
        /*0010*/ 	.word	index@(.nv.constant0._ZN2at6native27unrolled_elementwise_kernelINS0_13BUnaryFunctorIaaaZZZNS0_18lshift_kernel_cudaERNS_18TensorIteratorBaseEENKUlvE_clEvENKUlvE0_clEvEUlaaE_EESt5arrayIPcLm2EELi4E23TrivialOffsetCalculatorILi1EjESD_NS0_6memory12LoadWithCastILi1EEENSE_13StoreWithCastILi1EEEEEviT_T0_T2_T3_T4_T5_)
        /*0014*/ 	.short	0x0160
        /*0016*/ 	.short	0x002c


	//----- nvinfo : EIATTR_CBANK_PARAM_SIZE
	.align		4
.L_4571:
        /*0018*/ 	.byte	0x03, 0x19
        /*001a*/ 	.short	0x002c


	//----- nvinfo : EIATTR_KPARAM_INFO
	.align		4
        /*001c*/ 	.byte	0x04, 0x17
        /*001e*/ 	.short	(.L_4573 - .L_4572)
.L_4572:
        /*0020*/ 	.word	0x00000000
        /*0024*/ 	.short	0x0006
        /*0026*/ 	.short	0x0024
        /*0028*/ 	.byte	0x00, 0xf0, 0x21, 0x00


	//----- nvinfo : EIATTR_KPARAM_INFO
	.align		4
.L_4573:
        /*002c*/ 	.byte	0x04, 0x17
        /*002e*/ 	.short	(.L_4575 - .L_4574)
.L_4574:
        /*0030*/ 	.word	0x00000000
        /*0034*/ 	.short	0x0005
        /*0036*/ 	.short	0x001c
        /*0038*/ 	.byte	0x00, 0xf0, 0x21, 0x00


	//----- nvinfo : EIATTR_KPARAM_INFO
	.align		4
.L_4575:
        /*003c*/ 	.byte	0x04, 0x17
        /*003e*/ 	.short	(.L_4577 - .L_4576)
.L_4576:
        /*0040*/ 	.word	0x00000000
        /*0044*/ 	.short	0x0004
        /*0046*/ 	.short	0x0019
        /*0048*/ 	.byte	0x00, 0xf0, 0x05, 0x00


	//----- nvinfo : EIATTR_KPARAM_INFO
	.align		4
.L_4577:
        /*004c*/ 	.byte	0x04, 0x17
        /*004e*/ 	.short	(.L_4579 - .L_4578)
.L_4578:
        /*0050*/ 	.word	0x00000000
        /*0054*/ 	.short	0x0003
        /*0056*/ 	.short	0x0018
        /*0058*/ 	.byte	0x00, 0xf0, 0x05, 0x00


	//----- nvinfo : EIATTR_KPARAM_INFO
	.align		4
.L_4579:
        /*005c*/ 	.byte	0x04, 0x17
        /*005e*/ 	.short	(.L_4581 - .L_4580)
.L_4580:
        /*0060*/ 	.word	0x00000000
        /*0064*/ 	.short	0x0002
        /*0066*/ 	.short	0x0008
        /*0068*/ 	.byte	0x00, 0xf0, 0x41, 0x00


	//----- nvinfo : EIATTR_KPARAM_INFO
	.align		4
.L_4581:
        /*006c*/ 	.byte	0x04, 0x17
        /*006e*/ 	.short	(.L_4583 - .L_4582)
.L_4582:
        /*0070*/ 	.word	0x00000000
        /*0074*/ 	.short	0x0001
        /*0076*/ 	.short	0x0004
        /*0078*/ 	.byte	0x00, 0xf0, 0x09, 0x00


	//----- nvinfo : EIATTR_KPARAM_INFO
	.align		4
.L_4583:
        /*007c*/ 	.byte	0x04, 0x17
        /*007e*/ 	.short	(.L_4585 - .L_4584)
.L_4584:
        /*0080*/ 	.word	0x00000000
        /*0084*/ 	.short	0x0000
        /*0086*/ 	.short	0x0000
        /*0088*/ 	.byte	0x00, 0xf0, 0x11, 0x00


	//----- nvinfo : EIATTR_MAXREG_COUNT
	.align		4
.L_4585:
        /*008c*/ 	.byte	0x03, 0x1b
        /*008e*/ 	.short	0x00ff


	//----- nvinfo : EIATTR_EXTERNS
	.align		4
        /*0090*/ 	.byte	0x04, 0x0f
        /*0092*/ 	.short	(.L_4587 - .L_4586)


	//   ....[0]....
	.align		4
.L_4586:
        /*0094*/ 	.word	index@(__assertfail)


	//----- nvinfo : EIATTR_MERCURY_ISA_VERSION
	.align		4
.L_4587:
        /*0098*/ 	.byte	0x03, 0x5f
        /*009a*/ 	.short	0x0000


	//----- nvinfo : EIATTR_SYSCALL_OFFSETS
	.align		4
        /*009c*/ 	.byte	0x04, 0x46
        /*009e*/ 	.short	(.L_4589 - .L_4588)


	//   ....[0]....
.L_4588:
        /*00a0*/ 	.word	0x00000f20


	//   ....[1]....
        /*00a4*/ 	.word	0x00001e40


	//   ....[2]....
        /*00a8*/ 	.word	0x00002d70


	//   ....[3]....
        /*00ac*/ 	.word	0x00003c80


	//   ....[4]....
        /*00b0*/ 	.word	0x00004dc0


	//   ....[5]....
        /*00b4*/ 	.word	0x00005de0


	//   ....[6]....
        /*00b8*/ 	.word	0x00006de0


	//   ....[7]....
        /*00bc*/ 	.word	0x00007de0


	//----- nvinfo : EIATTR_EXIT_INSTR_OFFSETS
	.align		4
.L_4589:
        /*00c0*/ 	.byte	0x04, 0x1c
        /*00c2*/ 	.short	(.L_4591 - .L_4590)


	//   ....[0]....
.L_4590:
        /*00c4*/ 	.word	0x00006ec0


	//   ....[1]....
        /*00c8*/ 	.word	0x00006fd0


	//   ....[2]....
        /*00cc*/ 	.word	0x00006ff0


	//   ....[3]....
        /*00d0*/ 	.word	0x000070b0


	//   ....[4]....
        /*00d4*/ 	.word	0x000070f0


	//   ....[5]....
        /*00d8*/ 	.word	0x00007130


	//   ....[6]....
        /*00dc*/ 	.word	0x000071c0


	//   ....[7]....
        /*00e0*/ 	.word	0x00007200


	//   ....[8]....
        /*00e4*/ 	.word	0x000072a0


	//   ....[9]....
        /*00e8*/ 	.word	0x000072f0


	//   ....[10]....
        /*00ec*/ 	.word	0x00007340


	//   ....[11]....
        /*00f0*/ 	.word	0x00007400


	//   ....[12]....
        /*00f4*/ 	.word	0x00007460


	//   ....[13]....
        /*00f8*/ 	.word	0x000075f0


	//   ....[14]....
        /*00fc*/ 	.word	0x00007750


	//   ....[15]....
        /*0100*/ 	.word	0x00007790


	//   ....[16]....
        /*0104*/ 	.word	0x00007850


	//   ....[17]....
        /*0108*/ 	.word	0x000079d0


	//   ....[18]....
        /*010c*/ 	.word	0x00007b50


	//   ....[19]....
        /*0110*/ 	.word	0x00007cb0


	//   ....[20]....
        /*0114*/ 	.word	0x00007df0


	//   ....[21]....
        /*0118*/ 	.word	0x00007e50


	//   ....[22]....
        /*011c*/ 	.word	0x00007e90


	//----- nvinfo : EIATTR_MAX_THREADS
	.align		4
.L_4591:
        /*0120*/ 	.byte	0x04, 0x05
        /*0122*/ 	.short	(.L_4593 - .L_4592)
.L_4592:
        /*0124*/ 	.word	0x00000080
        /*0128*/ 	.word	0x00000001
        /*012c*/ 	.word	0x00000001


	//----- nvinfo : EIATTR_CRS_STACK_SIZE
	.align		4
.L_4593:
        /*0130*/ 	.byte	0x04, 0x1e
        /*0132*/ 	.short	(.L_4595 - .L_4594)
.L_4594:
        /*0134*/ 	.word	0x00000000
.L_4595:


//--------------------- .nv.info._ZN2at6native18elementwise_kernelILi128ELi4EZNS0_22gpu_kernel_impl_nocastINS0_13BUnaryFunctorIaaaZZZNS0_18lshift_kernel_cudaERNS_18TensorIteratorBaseEENKUlvE_clEvENKUlvE0_clEvEUlaaE_EEEEvS5_RKT_EUliE_EEviT1_ --------------------------
	.section	.nv.info._ZN2at6native18elementwise_kernelILi128ELi4EZNS0_22gpu_kernel_impl_nocastINS0_13BUnaryFunctorIaaaZZZNS0_18lshift_kernel_cudaERNS_18TensorIteratorBaseEENKUlvE_clEvENKUlvE0_clEvEUlaaE_EEEEvS5_RKT_EUliE_EEviT1_,"",@"SHT_CUDA_INFO"
	.sectionflags	@""
	.align	4


	//----- nvinfo : EIATTR_CUDA_API_VERSION
	.align		4
        /*0000*/ 	.byte	0x04, 0x37
        /*0002*/ 	.short	(.L_4597 - .L_4596)
.L_4596:
        /*0004*/ 	.word	0x00000082


	//----- nvinfo : EIATTR_SW2861232_WAR
	.align		4
.L_4597:
        /*0008*/ 	.byte	0x01, 0x35
	.zero		2


	//----- nvinfo : EIATTR_PARAM_CBANK
	.align		4
        /*000c*/ 	.byte	0x04, 0x0a
        /*000e*/ 	.short	(.L_4599 - .L_4598)
	.align		4
.L_4598:
        /*0010*/ 	.word	index@(.nv.constant0._ZN2at6native18elementwise_kernelILi128ELi4EZNS0_22gpu_kernel_impl_nocastINS0_13BUnaryFunctorIaaaZZZNS0_18lshift_kernel_cudaERNS_18TensorIteratorBaseEENKUlvE_clEvENKUlvE0_clEvEUlaaE_EEEEvS5_RKT_EUliE_EEviT1_)
        /*0014*/ 	.short	0x0160
        /*0016*/ 	.short	0x0220


	//----- nvinfo : EIATTR_CBANK_PARAM_SIZE
	.align		4
.L_4599:
        /*0018*/ 	.byte	0x03, 0x19
        /*001a*/ 	.short	0x0220


	//----- nvinfo : EIATTR_KPARAM_INFO
	.align		4
        /*001c*/ 	.byte	0x04, 0x17
        /*001e*/ 	.short	(.L_4601 - .L_4600)
.L_4600:
        /*0020*/ 	.word	0x00000000
        /*0024*/ 	.short	0x0001
        /*0026*/ 	.short	0x0008
        /*0028*/ 	.byte	0x00, 0xf0, 0x61, 0x08


	//----- nvinfo : EIATTR_KPARAM_INFO
	.align		4
.L_4601:
        /*002c*/ 	.byte	0x04, 0x17
        /*002e*/ 	.short	(.L_4603 - .L_4602)
.L_4602:
        /*0030*/ 	.word	0x00000000
        /*0034*/ 	.short	0x0000
        /*0036*/ 	.short	0x0000
        /*0038*/ 	.byte	0x00, 0xf0, 0x11, 0x00


	//----- nvinfo : EIATTR_MAXREG_COUNT
	.align		4
.L_4603:
        /*003c*/ 	.byte	0x03, 0x1b
        /*003e*/ 	.short	0x0080


	//----- nvinfo : EIATTR_MERCURY_ISA_VERSION
	.align		4
        /*0040*/ 	.byte	0x03, 0x5f
        /*0042*/ 	.short	0x0000


	//----- nvinfo : EIATTR_EXIT_INSTR_OFFSETS
	.align		4
        /*0044*/ 	.byte	0x04, 0x1c
        /*0046*/ 	.short	(.L_4605 - .L_4604)


	//   ....[0]....
.L_4604:
        /*0048*/ 	.word	0x00002db0


	//   ....[1]....
        /*004c*/ 	.word	0x00003c90


	//----- nvinfo : EIATTR_MAX_THREADS
	.align		4
.L_4605:
        /*0050*/ 	.byte	0x04, 0x05
        /*0052*/ 	.short	(.L_4607 - .L_4606)
.L_4606:
        /*0054*/ 	.word	0x00000080
        /*0058*/ 	.word	0x00000001
        /*005c*/ 	.word	0x00000001


	//----- nvinfo : EIATTR_CRS_STACK_SIZE
	.align		4
.L_4607:
        /*0060*/ 	.byte	0x04, 0x1e
        /*0062*/ 	.short	(.L_4609 - .L_4608)
.L_4608:
        /*0064*/ 	.word	0x00000000
.L_4609:


//--------------------- .nv.info._ZN2at6native27unrolled_elementwise_kernelINS0_13BUnaryFunctorIaaaZZZNS0_18lshift_kernel_cudaERNS_18TensorIteratorBaseEENKUlvE_clEvENKUlvE0_clEvEUlaaE_EESt5arrayIPcLm2EELi4E23TrivialOffsetCalculatorILi1EjESD_NS0_6memory15LoadWithoutCastENSE_16StoreWithoutCastEEEviT_T0_T2_T3_T4_T5_ --------------------------
	.section	.nv.info._ZN2at6native27unrolled_elementwise_kernelINS0_13BUnaryFunctorIaaaZZZNS0_18lshift_kernel_cudaERNS_18TensorIteratorBaseEENKUlvE_clEvENKUlvE0_clEvEUlaaE_EESt5arrayIPcLm2EELi4E23TrivialOffsetCalculatorILi1EjESD_NS0_6memory15LoadWithoutCastENSE_16StoreWithoutCastEEEviT_T0_T2_T3_T4_T5_,"",@"SHT_CUDA_INFO"
	.sectionflags	@""
	.align	4


	//----- nvinfo : EIATTR_CUDA_API_VERSION
	.align		4
        /*0000*/ 	.byte	0x04, 0x37
        /*0002*/ 	.short	(.L_4611 - .L_4610)
.L_4610:
        /*0004*/ 	.word	0x00000082


	//----- nvinfo : EIATTR_SW2861232_WAR
	.align		4
.L_4611:
        /*0008*/ 	.byte	0x01, 0x35
	.zero		2


	//----- nvinfo : EIATTR_PARAM_CBANK
	.align		4
        /*000c*/ 	.byte	0x04, 0x0a
        /*000e*/ 	.short	(.L_4613 - .L_4612)
	.align		4
.L_4612:
        /*0010*/ 	.word	index@(.nv.constant0._ZN2at6native27unrolled_elementwise_kernelINS0_13BUnaryFunctorIaaaZZZNS0_18lshift_kernel_cudaERNS_18TensorIteratorBaseEENKUlvE_clEvENKUlvE0_clEvEUlaaE_EESt5arrayIPcLm2EELi4E23TrivialOffsetCalculatorILi1EjESD_NS0_6memory15LoadWithoutCastENSE_16StoreWithoutCastEEEviT_T0_T2_T3_T4_T5_)
        /*0014*/ 	.short	0x0160
        /*0016*/ 	.short	0x001c


	//----- nvinfo : EIATTR_CBANK_PARAM_SIZE
	.align		4
.L_4613:
        /*0018*/ 	.byte	0x03, 0x19
        /*001a*/ 	.short	0x001c


	//----- nvinfo : EIATTR_KPARAM_INFO
	.align		4
        /*001c*/ 	.byte	0x04, 0x17
        /*001e*/ 	.short	(.L_4615 - .L_4614)
.L_4614:
        /*0020*/ 	.word	0x00000000
        /*0024*/ 	.short	0x0006
        /*0026*/ 	.short	0x001b
        /*0028*/ 	.byte	0x00, 0xf0, 0x05, 0x00


	//----- nvinfo : EIATTR_KPARAM_INFO
	.align		4
.L_4615:
        /*002c*/ 	.byte	0x04, 0x17
        /*002e*/ 	.short	(.L_4617 - .L_4616)
.L_4616:
        /*0030*/ 	.word	0x00000000
        /*0034*/ 	.short	0x0005
        /*0036*/ 	.short	0x001a
        /*0038*/ 	.byte	0x00, 0xf0, 0x05, 0x00


	//----- nvinfo : EIATTR_KPARAM_INFO
	.align		4
.L_4617:
        /*003c*/ 	.byte	0x04, 0x17
        /*003e*/ 	.short	(.L_4619 - .L_4618)
.L_4618:
        /*0040*/ 	.word	0x00000000
        /*0044*/ 	.short	0x0004
        /*0046*/ 	.short	0x0019
        /*0048*/ 	.byte	0x00, 0xf0, 0x05, 0x00


	//----- nvinfo : EIATTR_KPARAM_INFO
	.align		4
.L_4619:
        /*004c*/ 	.byte	0x04, 0x17
        /*004e*/ 	.short	(.L_4621 - .L_4620)
.L_4620:
        /*0050*/ 	.word	0x00000000
        /*0054*/ 	.short	0x0003
        /*0056*/ 	.short	0x0018
        /*0058*/ 	.byte	0x00, 0xf0, 0x05, 0x00


	//----- nvinfo : EIATTR_KPARAM_INFO
	.align		4
.L_4621:
        /*005c*/ 	.byte	0x04, 0x17
        /*005e*/ 	.short	(.L_4623 - .L_4622)
.L_4622:
        /*0060*/ 	.word	0x00000000
        /*0064*/ 	.short	0x0002
        /*0066*/ 	.short	0x0008
        /*0068*/ 	.byte	0x00, 0xf0, 0x41, 0x00


	//----- nvinfo : EIATTR_KPARAM_INFO
	.align		4
.L_4623:
        /*006c*/ 	.byte	0x04, 0x17
        /*006e*/ 	.short	(.L_4625 - .L_4624)
.L_4624:
        /*0070*/ 	.word	0x00000000
        /*0074*/ 	.short	0x0001
        /*0076*/ 	.short	0x0004
        /*0078*/ 	.byte	0x00, 0xf0, 0x09, 0x00


	//----- nvinfo : EIATTR_KPARAM_INFO
	.align		4
.L_4625:
        /*007c*/ 	.byte	0x04, 0x17
        /*007e*/ 	.short	(.L_4627 - .L_4626)
.L_4626:
        /*0080*/ 	.word	0x00000000
        /*0084*/ 	.short	0x0000
        /*0086*/ 	.short	0x0000
        /*0088*/ 	.byte	0x00, 0xf0, 0x11, 0x00


	//----- nvinfo : EIATTR_MAXREG_COUNT
	.align		4
.L_4627:
        /*008c*/ 	.byte	0x03, 0x1b
        /*008e*/ 	.short	0x00ff


	//----- nvinfo : EIATTR_MERCURY_ISA_VERSION
	.align		4
        /*0090*/ 	.byte	0x03, 0x5f
        /*0092*/ 	.short	0x0000


	//----- nvinfo : EIATTR_EXIT_INSTR_OFFSETS
	.align		4
        /*0094*/ 	.byte	0x04, 0x1c
        /*0096*/ 	.short	(.L_4629 - .L_4628)


	//   ....[0]....
.L_4628:
        /*0098*/ 	.word	0x00000490


	//   ....[1]....
        /*009c*/ 	.word	0x000004e0


	//----- nvinfo : EIATTR_MAX_THREADS
	.align		4
.L_4629:
        /*00a0*/ 	.byte	0x04, 0x05
        /*00a2*/ 	.short	(.L_4631 - .L_4630)
.L_4630:
        /*00a4*/ 	.word	0x00000080
        /*00a8*/ 	.word	0x00000001
        /*00ac*/ 	.word	0x00000001


	//----- nvinfo : EIATTR_CRS_STACK_SIZE
	.align		4
.L_4631:
        /*00b0*/ 	.byte	0x04, 0x1e
        /*00b2*/ 	.short	(.L_4633 - .L_4632)
.L_4632:
        /*00b4*/ 	.word	0x00000000
.L_4633:


//--------------------- .nv.info._ZN2at6native29vectorized_elementwise_kernelILi2ENS0_13BUnaryFunctorIaaaZZZNS0_18lshift_kernel_cudaERNS_18TensorIteratorBaseEENKUlvE_clEvENKUlvE0_clEvEUlaaE_EESt5arrayIPcLm2EEEEviT0_T1_ --------------------------
	.section	.nv.info._ZN2at6native29vectorized_elementwise_kernelILi2ENS0_13BUnaryFunctorIaaaZZZNS0_18lshift_kernel_cudaERNS_18TensorIteratorBaseEENKUlvE_clEvENKUlvE0_clEvEUlaaE_EESt5arrayIPcLm2EEEEviT0_T1_,"",@"SHT_CUDA_INFO"
	.sectionflags	@""
	.align	4


	//----- nvinfo : EIATTR_CUDA_API_VERSION
	.align		4
        /*0000*/ 	.byte	0x04, 0x37
        /*0002*/ 	.short	(.L_4635 - .L_4634)
.L_4634:
        /*0004*/ 	.word	0x00000082


	//----- nvinfo : EIATTR_SW2861232_WAR
	.align		4
.L_4635:
        /*0008*/ 	.byte	0x01, 0x35
	.zero		2


	//----- nvinfo : EIATTR_PARAM_CBANK
	.align		4
        /*000c*/ 	.byte	0x04, 0x0a
        /*000e*/ 	.short	(.L_4637 - .L_4636)
	.align		4
.L_4636:
        /*0010*/ 	.word	index@(.nv.constant0._ZN2at6native29vectorized_elementwise_kernelILi2ENS0_13BUnaryFunctorIaaaZZZNS0_18lshift_kernel_cudaERNS_18TensorIteratorBaseEENKUlvE_clEvENKUlvE0_clEvEUlaaE_EESt5arrayIPcLm2EEEEviT0_T1_)
        /*0014*/ 	.short	0x0160
        /*0016*/ 	.short	0x0018


	//----- nvinfo : EIATTR_CBANK_PARAM_SIZE
	.align		4
.L_4637:
        /*0018*/ 	.byte	0x03, 0x19
        /*001a*/ 	.short	0x0018


	//----- nvinfo : EIATTR_KPARAM_INFO
	.align		4
        /*001c*/ 	.byte	0x04, 0x17
        /*001e*/ 	.short	(.L_4639 - .L_4638)
.L_4638:
        /*0020*/ 	.word	0x00000000
        /*0024*/ 	.short	0x0002
        /*0026*/ 	.short	0x0008
        /*0028*/ 	.byte	0x00, 0xf0, 0x41, 0x00


	//----- nvinfo : EIATTR_KPARAM_INFO
	.align		4
.L_4639:
        /*002c*/ 	.byte	0x04, 0x17
        /*002e*/ 	.short	(.L_4641 - .L_4640)
.L_4640:
        /*0030*/ 	.word	0x00000000
        /*0034*/ 	.short	0x0001
        /*0036*/ 	.short	0x0004
        /*0038*/ 	.byte	0x00, 0xf0, 0x09, 0x00


	//----- nvinfo : EIATTR_KPARAM_INFO
	.align		4
.L_4641:
        /*003c*/ 	.byte	0x04, 0x17
        /*003e*/ 	.short	(.L_4643 - .L_4642)
.L_4642:
        /*0040*/ 	.word	0x00000000
        /*0044*/ 	.short	0x0000
        /*0046*/ 	.short	0x0000
        /*0048*/ 	.byte	0x00, 0xf0, 0x11, 0x00


	//----- nvinfo : EIATTR_MAXREG_COUNT
	.align		4
.L_4643:
        /*004c*/ 	.byte	0x03, 0x1b
        /*004e*/ 	.short	0x00ff


	//----- nvinfo : EIATTR_MERCURY_ISA_VERSION
	.align		4
        /*0050*/ 	.byte	0x03, 0x5f
        /*0052*/ 	.short	0x0000


	//----- nvinfo : EIATTR_EXIT_INSTR_OFFSETS
	.align		4
        /*0054*/ 	.byte	0x04, 0x1c
        /*0056*/ 	.short	(.L_4645 - .L_4644)


	//   ....[0]....
.L_4644:
        /*0058*/ 	.word	0x000003c0


	//   ....[1]....
        /*005c*/ 	.word	0x00000c50


	//   ....[2]....
        /*0060*/ 	.word	0x00000ca0


	//----- nvinfo : EIATTR_MAX_THREADS
	.align		4
.L_4645:
        /*0064*/ 	.byte	0x04, 0x05
        /*0066*/ 	.short	(.L_4647 - .L_4646)
.L_4646:
        /*0068*/ 	.word	0x00000080
        /*006c*/ 	.word	0x00000001
        /*0070*/ 	.word	0x00000001


	//----- nvinfo : EIATTR_CRS_STACK_SIZE
	.align		4
.L_4647:
        /*0074*/ 	.byte	0x04, 0x1e
        /*0076*/ 	.short	(.L_4649 - .L_4648)
.L_4648:
        /*0078*/ 	.word	0x00000000
.L_4649:


//--------------------- .nv.info._ZN2at6native29vectorized_elementwise_kernelILi4ENS0_13BUnaryFunctorIaaaZZZNS0_18lshift_kernel_cudaERNS_18TensorIteratorBaseEENKUlvE_clEvENKUlvE0_clEvEUlaaE_EESt5arrayIPcLm2EEEEviT0_T1_ --------------------------
	.section	.nv.info._ZN2at6native29vectorized_elementwise_kernelILi4ENS0_13BUnaryFunctorIaaaZZZNS0_18lshift_kernel_cudaERNS_18TensorIteratorBaseEENKUlvE_clEvENKUlvE0_clEvEUlaaE_EESt5arrayIPcLm2EEEEviT0_T1_,"",@"SHT_CUDA_INFO"
	.sectionflags	@""
	.align	4


	//----- nvinfo : EIATTR_CUDA_API_VERSION
	.align		4
        /*0000*/ 	.byte	0x04, 0x37
        /*0002*/ 	.short	(.L_4651 - .L_4650)
.L_4650:
        /*0004*/ 	.word	0x00000082


	//----- nvinfo : EIATTR_SW2861232_WAR
	.align		4
.L_4651:
        /*0008*/ 	.byte	0x01, 0x35
	.zero		2


	//----- nvinfo : EIATTR_PARAM_CBANK
	.align		4
        /*000c*/ 	.byte	0x04, 0x0a
        /*000e*/ 	.short	(.L_4653 - .L_4652)
	.align		4
.L_4652:
        /*0010*/ 	.word	index@(.nv.constant0._ZN2at6native29vectorized_elementwise_kernelILi4ENS0_13BUnaryFunctorIaaaZZZNS0_18lshift_kernel_cudaERNS_18TensorIteratorBaseEENKUlvE_clEvENKUlvE0_clEvEUlaaE_EESt5arrayIPcLm2EEEEviT0_T1_)
        /*0014*/ 	.short	0x0160
        /*0016*/ 	.short	0x0018


	//----- nvinfo : EIATTR_CBANK_PARAM_SIZE
	.align		4
.L_4653:
        /*0018*/ 	.byte	0x03, 0x19
        /*001a*/ 	.short	0x0018


	//----- nvinfo : EIATTR_KPARAM_INFO
	.align		4
        /*001c*/ 	.byte	0x04, 0x17
        /*001e*/ 	.short	(.L_4655 - .L_4654)
.L_4654:
        /*0020*/ 	.word	0x00000000
        /*0024*/ 	.short	0x0002
        /*0026*/ 	.short	0x0008
        /*0028*/ 	.byte	0x00, 0xf0, 0x41, 0x00


	//----- nvinfo : EIATTR_KPARAM_INFO
	.align		4
.L_4655:
        /*002c*/ 	.byte	0x04, 0x17
        /*002e*/ 	.short	(.L_4657 - .L_4656)
.L_4656:
        /*0030*/ 	.word	0x00000000
        /*0034*/ 	.short	0x0001
        /*0036*/ 	.short	0x0004
        /*0038*/ 	.byte	0x00, 0xf0, 0x09, 0x00


	//----- nvinfo : EIATTR_KPARAM_INFO
	.align		4
.L_4657:
        /*003c*/ 	.byte	0x04, 0x17
        /*003e*/ 	.short	(.L_4659 - .L_4658)
.L_4658:
        /*0040*/ 	.word	0x00000000
        /*0044*/ 	.short	0x0000
        /*0046*/ 	.short	0x0000
        /*0048*/ 	.byte	0x00, 0xf0, 0x11, 0x00


	//----- nvinfo : EIATTR_MAXREG_COUNT
	.align		4
.L_4659:
        /*004c*/ 	.byte	0x03, 0x1b
        /*004e*/ 	.short	0x00ff


	//----- nvinfo : EIATTR_MERCURY_ISA_VERSION
	.align		4
        /*0050*/ 	.byte	0x03, 0x5f
        /*0052*/ 	.short	0x0000


	//----- nvinfo : EIATTR_EXIT_INSTR_OFFSETS
	.align		4
        /*0054*/ 	.byte	0x04, 0x1c
        /*0056*/ 	.short	(.L_4661 - .L_4660)


	//   ....[0]....
.L_4660:
        /*0058*/ 	.word	0x00000390


	//   ....[1]....
        /*005c*/ 	.word	0x00000c20


	//   ....[2]....
        /*0060*/ 	.word	0x00000c70


	//----- nvinfo : EIATTR_MAX_THREADS
	.align		4
.L_4661:
        /*0064*/ 	.byte	0x04, 0x05
        /*0066*/ 	.short	(.L_4663 - .L_4662)
.L_4662:
        /*0068*/ 	.word	0x00000080
        /*006c*/ 	.word	0x00000001
        /*0070*/ 	.word	0x00000001


	//----- nvinfo : EIATTR_CRS_STACK_SIZE
	.align		4
.L_4663:
        /*0074*/ 	.byte	0x04, 0x1e
        /*0076*/ 	.short	(.L_4665 - .L_4664)
.L_4664:
        /*0078*/ 	.word	0x00000000
.L_4665:


//--------------------- .nv.info._ZN2at6native29vectorized_elementwise_kernelILi8ENS0_13BUnaryFunctorIaaaZZZNS0_18lshift_kernel_cudaERNS_18TensorIteratorBaseEENKUlvE_clEvENKUlvE0_clEvEUlaaE_EESt5arrayIPcLm2EEEEviT0_T1_ --------------------------
	.section	.nv.info._ZN2at6native29vectorized_elementwise_kernelILi8ENS0_13BUnaryFunctorIaaaZZZNS0_18lshift_kernel_cudaERNS_18TensorIteratorBaseEENKUlvE_clEvENKUlvE0_clEvEUlaaE_EESt5arrayIPcLm2EEEEviT0_T1_,"",@"SHT_CUDA_INFO"
	.sectionflags	@""
	.align	4


	//----- nvinfo : EIATTR_CUDA_API_VERSION
	.align		4
        /*0000*/ 	.byte	0x04, 0x37
        /*0002*/ 	.short	(.L_4667 - .L_4666)
.L_4666:
        /*0004*/ 	.word	0x00000082


	//----- nvinfo : EIATTR_SW2861232_WAR
	.align		4
.L_4667:
        /*0008*/ 	.byte	0x01, 0x35
	.zero		2


	//----- nvinfo : EIATTR_PARAM_CBANK
	.align		4
        /*000c*/ 	.byte	0x04, 0x0a
        /*000e*/ 	.short	(.L_4669 - .L_4668)
	.align		4
.L_4668:
        /*0010*/ 	.word	index@(.nv.constant0._ZN2at6native29vectorized_elementwise_kernelILi8ENS0_13BUnaryFunctorIaaaZZZNS0_18lshift_kernel_cudaERNS_18TensorIteratorBaseEENKUlvE_clEvENKUlvE0_clEvEUlaaE_EESt5arrayIPcLm2EEEEviT0_T1_)
        /*0014*/ 	.short	0x0160
        /*0016*/ 	.short	0x0018


	//----- nvinfo : EIATTR_CBANK_PARAM_SIZE
	.align		4
.L_4669:
        /*0018*/ 	.byte	0x03, 0x19
        /*001a*/ 	.short	0x0018


	//----- nvinfo : EIATTR_KPARAM_INFO
	.align		4
        /*001c*/ 	.byte	0x04, 0x17
        /*001e*/ 	.short	(.L_4671 - .L_4670)
.L_4670:
        /*0020*/ 	.word	0x00000000
        /*0024*/ 	.short	0x0002
        /*0026*/ 	.short	0x0008
        /*0028*/ 	.byte	0x00, 0xf0, 0x41, 0x00


	//----- nvinfo : EIATTR_KPARAM_INFO
	.align		4
.L_4671:
        /*002c*/ 	.byte	0x04, 0x17
        /*002e*/ 	.short	(.L_4673 - .L_4672)
.L_4672:
        /*0030*/ 	.word	0x00000000
        /*0034*/ 	.short	0x0001
        /*0036*/ 	.short	0x0004
        /*0038*/ 	.byte	0x00, 0xf0, 0x09, 0x00


	//----- nvinfo : EIATTR_KPARAM_INFO
	.align		4
.L_4673:
        /*003c*/ 	.byte	0x04, 0x17
        /*003e*/ 	.short	(.L_4675 - .L_4674)
.L_4674:
        /*0040*/ 	.word	0x00000000
        /*0044*/ 	.short	0x0000
        /*0046*/ 	.short	0x0000
        /*0048*/ 	.byte	0x00, 0xf0, 0x11, 0x00


	//----- nvinfo : EIATTR_MAXREG_COUNT
	.align		4
.L_4675:
        /*004c*/ 	.byte	0x03, 0x1b
        /*004e*/ 	.short	0x00ff


	//----- nvinfo : EIATTR_MERCURY_ISA_VERSION
	.align		4
        /*0050*/ 	.byte	0x03, 0x5f
        /*0052*/ 	.short	0x0000


	//----- nvinfo : EIATTR_EXIT_INSTR_OFFSETS
	.align		4
        /*0054*/ 	.byte	0x04, 0x1c
        /*0056*/ 	.short	(.L_4677 - .L_4676)


	//   ....[0]....
.L_4676:
        /*0058*/ 	.word	0x00000010


	//----- nvinfo : EIATTR_MAX_THREADS
	.align		4
.L_4677:
        /*005c*/ 	.byte	0x04, 0x05
        /*005e*/ 	.short	(.L_4679 - .L_4678)
.L_4678:
        /*0060*/ 	.word	0x00000080
        /*0064*/ 	.word	0x00000001
        /*0068*/ 	.word	0x00000001
.L_4679:


//--------------------- .nv.info._ZN2at6native18elementwise_kernelILi128ELi4EZNS0_15gpu_kernel_implINS0_13AUnaryFunctorIaaaZZZNS0_18lshift_kernel_cudaERNS_18TensorIteratorBaseEENKUlvE_clEvENKUlvE0_clEvEUlaaE_EEEEvS5_RKT_EUliE_EEviT1_ --------------------------
	.section	.nv.info._ZN2at6native18elementwise_kernelILi128ELi4EZNS0_15gpu_kernel_implINS0_13AUnaryFunctorIaaaZZZNS0_18lshift_kernel_cudaERNS_18TensorIteratorBaseEENKUlvE_clEvENKUlvE0_clEvEUlaaE_EEEEvS5_RKT_EUliE_EEviT1_,"",@"SHT_CUDA_INFO"
	.sectionflags	@""
	.align	4


	//----- nvinfo : EIATTR_CUDA_API_VERSION
	.align		4
        /*0000*/ 	.byte	0x04, 0x37
        /*0002*/ 	.short	(.L_4681 - .L_4680)
.L_4680:
        /*0004*/ 	.word	0x00000082


	//----- nvinfo : EIATTR_SW2861232_WAR
	.align		4
.L_4681:
        /*0008*/ 	.byte	0x01, 0x35
	.zero		2


	//----- nvinfo : EIATTR_PARAM_CBANK
	.align		4
        /*000c*/ 	.byte	0x04, 0x0a
        /*000e*/ 	.short	(.L_4683 - .L_4682)
	.align		4
.L_4682:
        /*0010*/ 	.word	index@(.nv.constant0._ZN2at6native18elementwise_kernelILi128ELi4EZNS0_15gpu_kernel_implINS0_13AUnaryFunctorIaaaZZZNS0_18lshift_kernel_cudaERNS_18TensorIteratorBaseEENKUlvE_clEvENKUlvE0_clEvEUlaaE_EEEEvS5_RKT_EUliE_EEviT1_)
        /*0014*/ 	.short	0x0160
        /*0016*/ 	.short	0x0220


	//----- nvinfo : EIATTR_CBANK_PARAM_SIZE
	.align		4
.L_4683:
        /*0018*/ 	.byte	0x03, 0x19
        /*001a*/ 	.short	0x0220


	//----- nvinfo : EIATTR_KPARAM_INFO
	.align		4
        /*001c*/ 	.byte	0x04, 0x17
        /*001e*/ 	.short	(.L_4685 - .L_4684)
.L_4684:
        /*0020*/ 	.word	0x00000000
        /*0024*/ 	.short	0x0001
        /*0026*/ 	.short	0x0008
        /*0028*/ 	.byte	0x00, 0xf0, 0x61, 0x08


	//----- nvinfo : EIATTR_KPARAM_INFO
	.align		4
.L_4685:
        /*002c*/ 	.byte	0x04, 0x17
        /*002e*/ 	.short	(.L_4687 - .L_4686)
.L_4686:
        /*0030*/ 	.word	0x00000000
        /*0034*/ 	.short	0x0000
        /*0036*/ 	.short	0x0000
        /*0038*/ 	.byte	0x00, 0xf0, 0x11, 0x00


	//----- nvinfo : EIATTR_MAXREG_COUNT
	.align		4
.L_4687:
        /*003c*/ 	.byte	0x03, 0x1b
        /*003e*/ 	.short	0x0080


	//----- nvinfo : EIATTR_EXTERNS
	.align		4
        /*0040*/ 	.byte	0x04, 0x0f
        /*0042*/ 	.short	(.L_4689 - .L_4688)


	//   ....[0]....
	.align		4
.L_4688:
        /*0044*/ 	.word	index@(__assertfail)


	//----- nvinfo : EIATTR_MERCURY_ISA_VERSION
	.align		4
.L_4689:
        /*0048*/ 	.byte	0x03, 0x5f
        /*004a*/ 	.short	0x0000


	//----- nvinfo : EIATTR_SYSCALL_OFFSETS
	.align		4
        /*004c*/ 	.byte	0x04, 0x46
        /*004e*/ 	.short	(.L_4691 - .L_4690)


	//   ....[0]....
.L_4690:
        /*0050*/ 	.word	0x00001d20


	//   ....[1]....
        /*0054*/ 	.word	0x00002cd0


	//   ....[2]....
        /*0058*/ 	.word	0x00004a70


	//   ....[3]....
        /*005c*/ 	.word	0x00005a20


	//   ....[4]....
        /*0060*/ 	.word	0x00007790


	//   ....[5]....
        /*0064*/ 	.word	0x00008740


	//   ....[6]....
        /*0068*/ 	.word	0x0000a4c0


	//   ....[7]....
        /*006c*/ 	.word	0x0000b470


	//----- nvinfo : EIATTR_EXIT_INSTR_OFFSETS
	.align		4
.L_4691:
        /*0070*/ 	.byte	0x04, 0x1c
        /*0072*/ 	.short	(.L_4693 - .L_4692)


	//   ....[0]....
.L_4692:
        /*0074*/ 	.word	0x00008820


	//   ....[1]....
        /*0078*/ 	.word	0x0000a660


	//   ....[2]....
        /*007c*/ 	.word	0x0000a680


	//   ....[3]....
        /*0080*/ 	.word	0x0000a740


	//   ....[4]....
        /*0084*/ 	.word	0x0000a780


	//   ....[5]....
        /*0088*/ 	.word	0x0000a7c0


	//   ....[6]....
        /*008c*/ 	.word	0x0000a850


	//   ....[7]....
        /*0090*/ 	.word	0x0000a890


	//   ....[8]....
        /*0094*/ 	.word	0x0000a930


	//   ....[9]....
        /*0098*/ 	.word	0x0000a980


	//   ....[10]....
        /*009c*/ 	.word	0x0000a9d0


	//   ....[11]....
        /*00a0*/ 	.word	0x0000aa90


	//   ....[12]....
        /*00a4*/ 	.word	0x0000aaf0


	//   ....[13]....
        /*00a8*/ 	.word	0x0000ac80


	//   ....[14]....
        /*00ac*/ 	.word	0x0000ade0


	//   ....[15]....
        /*00b0*/ 	.word	0x0000ae20


	//   ....[16]....
        /*00b4*/ 	.word	0x0000aee0


	//   ....[17]....
        /*00b8*/ 	.word	0x0000b060


	//   ....[18]....
        /*00bc*/ 	.word	0x0000b1e0


	//   ....[19]....
        /*00c0*/ 	.word	0x0000b340


	//   ....[20]....
        /*00c4*/ 	.word	0x0000b480


	//   ....[21]....
        /*00c8*/ 	.word	0x0000b4e0


	//   ....[22]....
        /*00cc*/ 	.word	0x0000b520


	//----- nvinfo : EIATTR_MAX_THREADS
	.align		4
.L_4693:
        /*00d0*/ 	.byte	0x04, 0x05
        /*00d2*/ 	.short	(.L_4695 - .L_4694)
.L_4694:
        /*00d4*/ 	.word	0x00000080
        /*00d8*/ 	.word	0x00000001
        /*00dc*/ 	.word	0x00000001


	//----- nvinfo : EIATTR_CRS_STACK_SIZE
	.align		4
.L_4695:
        /*00e0*/ 	.byte	0x04, 0x1e
        /*00e2*/ 	.short	(.L_4697 - .L_4696)
.L_4696:
        /*00e4*/ 	.word	0x00000000
.L_4697:


//--------------------- .nv.info._ZN2at6native27unrolled_elementwise_kernelINS0_13AUnaryFunctorIaaaZZZNS0_18lshift_kernel_cudaERNS_18TensorIteratorBaseEENKUlvE_clEvENKUlvE0_clEvEUlaaE_EESt5arrayIPcLm2EELi4E23TrivialOffsetCalculatorILi1EjESD_NS0_6memory12LoadWithCastILi1EEENSE_13StoreWithCastILi1EEEEEviT_T0_T2_T3_T4_T5_ --------------------------
	.section	.nv.info._ZN2at6native27unrolled_elementwise_kernelINS0_13AUnaryFunctorIaaaZZZNS0_18lshift_kernel_cudaERNS_18TensorIteratorBaseEENKUlvE_clEvENKUlvE0_clEvEUlaaE_EESt5arrayIPcLm2EELi4E23TrivialOffsetCalculatorILi1EjESD_NS0_6memory12LoadWithCastILi1EEENSE_13StoreWithCastILi1EEEEEviT_T0_T2_T3_T4_T5_,"",@"SHT_CUDA_INFO"
	.sectionflags	@""
	.align	4


	//----- nvinfo : EIATTR_CUDA_API_VERSION
	.align		4
        /*0000*/ 	.byte	0x04, 0x37
        /*0002*/ 	.short	(.L_4699 - .L_4698)
.L_4698:
        /*0004*/ 	.word	0x00000082


	//----- nvinfo : EIATTR_SW2861232_WAR
	.align		4
.L_4699:
        /*0008*/ 	.byte	0x01, 0x35
	.zero		2


	//----- nvinfo : EIATTR_PARAM_CBANK
	.align		4
        /*000c*/ 	.byte	0x04, 0x0a
        /*000e*/ 	.short	(.L_4701 - .L_4700)
	.align		4
.L_4700:
        /*0010*/ 	.word	index@(.nv.constant0._ZN2at6native27unrolled_elementwise_kernelINS0_13AUnaryFunctorIaaaZZZNS0_18lshift_kernel_cudaERNS_18TensorIteratorBaseEENKUlvE_clEvENKUlvE0_clEvEUlaaE_EESt5arrayIPcLm2EELi4E23TrivialOffsetCalculatorILi1EjESD_NS0_6memory12LoadWithCastILi1EEENSE_13StoreWithCastILi1EEEEEviT_T0_T2_T3_T4_T5_)
        /*0014*/ 	.short	0x0160
        /*0016*/ 	.short	0x002c


	//----- nvinfo : EIATTR_CBANK_PARAM_SIZE
	.align		4
.L_4701:
        /*0018*/ 	.byte	0x03, 0x19
        /*001a*/ 	.short	0x002c


	//----- nvinfo : EIATTR_KPARAM_INFO
	.align		4
        /*001c*/ 	.byte	0x04, 0x17
        /*001e*/ 	.short	(.L_4703 - .L_4702)
.L_4702:
        /*0020*/ 	.word	0x00000000
        /*0024*/ 	.short	0x0006
        /*0026*/ 	.short	0x0024
        /*0028*/ 	.byte	0x00, 0xf0, 0x21, 0x00


	//----- nvinfo : EIATTR_KPARAM_INFO
	.align		4
.L_4703:
        /*002c*/ 	.byte	0x04, 0x17
        /*002e*/ 	.short	(.L_4705 - .L_4704)
.L_4704:
        /*0030*/ 	.word	0x00000000
        /*0034*/ 	.short	0x0005
        /*0036*/ 	.short	0x001c
        /*0038*/ 	.byte	0x00, 0xf0, 0x21, 0x00


	//----- nvinfo : EIATTR_KPARAM_INFO
	.align		4
.L_4705:
        /*003c*/ 	.byte	0x04, 0x17
        /*003e*/ 	.short	(.L_4707 - .L_4706)
.L_4706:
        /*0040*/ 	.word	0x00000000
        /*0044*/ 	.short	0x0004
        /*0046*/ 	.short	0x0019
        /*0048*/ 	.byte	0x00, 0xf0, 0x05, 0x00


	//----- nvinfo : EIATTR_KPARAM_INFO
	.align		4
.L_4707:
        /*004c*/ 	.byte	0x04, 0x17
        /*004e*/ 	.short	(.L_4709 - .L_4708)
.L_4708:
        /*0050*/ 	.word	0x00000000
        /*0054*/ 	.short	0x0003
        /*0056*/ 	.short	0x0018
        /*0058*/ 	.byte	0x00, 0xf0, 0x05, 0x00


	//----- nvinfo : EIATTR_KPARAM_INFO
	.align		4
.L_4709:
        /*005c*/ 	.byte	0x04, 0x17
        /*005e*/ 	.short	(.L_4711 - .L_4710)
.L_4710:
        /*0060*/ 	.word	0x00000000
        /*0064*/ 	.short	0x0002
        /*0066*/ 	.short	0x0008
        /*0068*/ 	.byte	0x00, 0xf0, 0x41, 0x00


	//----- nvinfo : EIATTR_KPARAM_INFO
	.align		4
.L_4711:
        /*006c*/ 	.byte	0x04, 0x17
        /*006e*/ 	.short	(.L_4713 - .L_4712)
.L_4712:
        /*0070*/ 	.word	0x00000000
        /*0074*/ 	.short	0x0001
        /*0076*/ 	.short	0x0004
        /*0078*/ 	.byte	0x00, 0xf0, 0x09, 0x00


	//----- nvinfo : EIATTR_KPARAM_INFO
	.align		4
.L_4713:
        /*007c*/ 	.byte	0x04, 0x17
        /*007e*/ 	.short	(.L_4715 - .L_4714)
.L_4714:
        /*0080*/ 	.word	0x00000000
        /*0084*/ 	.short	0x0000
        /*0086*/ 	.short	0x0000
        /*0088*/ 	.byte	0x00, 0xf0, 0x11, 0x00


	//----- nvinfo : EIATTR_MAXREG_COUNT
	.align		4
.L_4715:
        /*008c*/ 	.byte	0x03, 0x1b
        /*008e*/ 	.short	0x00ff


	//----- nvinfo : EIATTR_EXTERNS
	.align		4
        /*0090*/ 	.byte	0x04, 0x0f
        /*0092*/ 	.short	(.L_4717 - .L_4716)


	//   ....[0]....
	.align		4
.L_4716:
        /*0094*/ 	.word	index@(__assertfail)


	//----- nvinfo : EIATTR_MERCURY_ISA_VERSION
	.align		4
.L_4717:
        /*0098*/ 	.byte	0x03, 0x5f
        /*009a*/ 	.short	0x0000


	//----- nvinfo : EIATTR_SYSCALL_OFFSETS
	.align		4
        /*009c*/ 	.byte	0x04, 0x46
        /*009e*/ 	.short	(.L_4719 - .L_4718)


	//   ....[0]....
.L_4718:
        /*00a0*/ 	.word	0x00000f20


	//   ....[1]....
        /*00a4*/ 	.word	0x00001e40


	//   ....[2]....
        /*00a8*/ 	.word	0x00002d70


	//   ....[3]....
        /*00ac*/ 	.word	0x00003c80


	//   ....[4]....
        /*00b0*/ 	.word	0x00004df0


	//   ....[5]....
        /*00b4*/ 	.word	0x00005e00


	//   ....[6]....
        /*00b8*/ 	.word	0x00006e00


	//   ....[7]....
        /*00bc*/ 	.word	0x00007e00


	//----- nvinfo : EIATTR_EXIT_INSTR_OFFSETS
	.align		4
.L_4719:
        /*00c0*/ 	.byte	0x04, 0x1c
        /*00c2*/ 	.short	(.L_4721 - .L_4720)


	//   ....[0]....
.L_4720:
        /*00c4*/ 	.word	0x00006ee0


	//   ....[1]....
        /*00c8*/ 	.word	0x00006ff0


	//   ....[2]....
        /*00cc*/ 	.word	0x00007010


	//   ....[3]....
        /*00d0*/ 	.word	0x000070d0


	//   ....[4]....
        /*00d4*/ 	.word	0x00007110


	//   ....[5]....
        /*00d8*/ 	.word	0x00007150


	//   ....[6]....
        /*00dc*/ 	.word	0x000071e0


	//   ....[7]....
        /*00e0*/ 	.word	0x00007220


	//   ....[8]....
        /*00e4*/ 	.word	0x000072c0


	//   ....[9]....
        /*00e8*/ 	.word	0x00007310


	//   ....[10]....
        /*00ec*/ 	.word	0x00007360


	//   ....[11]....
        /*00f0*/ 	.word	0x00007420


	//   ....[12]....
        /*00f4*/ 	.word	0x00007480


	//   ....[13]....
        /*00f8*/ 	.word	0x00007610


	//   ....[14]....
        /*00fc*/ 	.word	0x00007770


	//   ....[15]....
        /*0100*/ 	.word	0x000077b0


	//   ....[16]....
        /*0104*/ 	.word	0x00007870


	//   ....[17]....
        /*0108*/ 	.word	0x000079f0


	//   ....[18]....
        /*010c*/ 	.word	0x00007b70


	//   ....[19]....
        /*0110*/ 	.word	0x00007cd0


	//   ....[20]....
        /*0114*/ 	.word	0x00007e10


	//   ....[21]....
        /*0118*/ 	.word	0x00007e70


	//   ....[22]....
        /*011c*/ 	.word	0x00007eb0


	//----- nvinfo : EIATTR_MAX_THREADS
	.align		4
.L_4721:
        /*0120*/ 	.byte	0x04, 0x05
        /*0122*/ 	.short	(.L_4723 - .L_4722)
.L_4722:
        /*0124*/ 	.word	0x00000080
        /*0128*/ 	.word	0x00000001
        /*012c*/ 	.word	0x00000001


	//----- nvinfo : EIATTR_CRS_STACK_SIZE
	.align		4
.L_4723:
        /*0130*/ 	.byte	0x04, 0x1e
        /*0132*/ 	.short	(.L_4725 - .L_4724)
.L_4724:
        /*0134*/ 	.word	0x00000000
.L_4725:


//--------------------- .nv.info._ZN2at6native18elementwise_kernelILi128ELi4EZNS0_22gpu_kernel_impl_nocastINS0_13AUnaryFunctorIaaaZZZNS0_18lshift_kernel_cudaERNS_18TensorIteratorBaseEENKUlvE_clEvENKUlvE0_clEvEUlaaE_EEEEvS5_RKT_EUliE_EEviT1_ --------------------------
	.section	.nv.info._ZN2at6native18elementwise_kernelILi128ELi4EZNS0_22gpu_kernel_impl_nocastINS0_13AUnaryFunctorIaaaZZZNS0_18lshift_kernel_cudaERNS_18TensorIteratorBaseEENKUlvE_clEvENKUlvE0_clEvEUlaaE_EEEEvS5_RKT_EUliE_EEviT1_,"",@"SHT_CUDA_INFO"
	.sectionflags	@""
	.align	4


	//----- nvinfo : EIATTR_CUDA_API_VERSION
	.align		4
        /*0000*/ 	.byte	0x04, 0x37
        /*0002*/ 	.short	(.L_4727 - .L_4726)
.L_4726:
        /*0004*/ 	.word	0x00000082


	//----- nvinfo : EIATTR_SW2861232_WAR
	.align		4
.L_4727:
        /*0008*/ 	.byte	0x01, 0x35
	.zero		2


	//----- nvinfo : EIATTR_PARAM_CBANK
	.align		4
        /*000c*/ 	.byte	0x04, 0x0a
        /*000e*/ 	.short	(.L_4729 - .L_4728)
	.align		4
.L_4728:
        /*0010*/ 	.word	index@(.nv.constant0._ZN2at6native18elementwise_kernelILi128ELi4EZNS0_22gpu_kernel_impl_nocastINS0_13AUnaryFunctorIaaaZZZNS0_18lshift_kernel_cudaERNS_18TensorIteratorBaseEENKUlvE_clEvENKUlvE0_clEvEUlaaE_EEEEvS5_RKT_EUliE_EEviT1_)
        /*0014*/ 	.short	0x0160
        /*0016*/ 	.short	0x0220


	//----- nvinfo : EIATTR_CBANK_PARAM_SIZE
	.align		4
.L_4729:
        /*0018*/ 	.byte	0x03, 0x19
        /*001a*/ 	.short	0x0220


	//----- nvinfo : EIATTR_KPARAM_INFO
	.align		4
        /*001c*/ 	.byte	0x04, 0x17
        /*001e*/ 	.short	(.L_4731 - .L_4730)
.L_4730:
        /*0020*/ 	.word	0x00000000
        /*0024*/ 	.short	0x0001
        /*0026*/ 	.short	0x0008
        /*0028*/ 	.byte	0x00, 0xf0, 0x61, 0x08


	//----- nvinfo : EIATTR_KPARAM_INFO
	.align		4
.L_4731:
        /*002c*/ 	.byte	0x04, 0x17
        /*002e*/ 	.short	(.L_4733 - .L_4732)
.L_4732:
        /*0030*/ 	.word	0x00000000
        /*0034*/ 	.short	0x0000
        /*0036*/ 	.short	0x0000
        /*0038*/ 	.byte	0x00, 0xf0, 0x11, 0x00


	//----- nvinfo : EIATTR_MAXREG_COUNT
	.align		4
.L_4733:
        /*003c*/ 	.byte	0x03, 0x1b
        /*003e*/ 	.short	0x0080


	//----- nvinfo : EIATTR_MERCURY_ISA_VERSION
	.align		4
        /*0040*/ 	.byte	0x03, 0x5f
        /*0042*/ 	.short	0x0000


	//----- nvinfo : EIATTR_EXIT_INSTR_OFFSETS
	.align		4
        /*0044*/ 	.byte	0x04, 0x1c
        /*0046*/ 	.short	(.L_4735 - .L_4734)


	//   ....[0]....
.L_4734:
        /*0048*/ 	.word	0x00002db0


	//   ....[1]....
        /*004c*/ 	.word	0x00003c90


	//----- nvinfo : EIATTR_MAX_THREADS
	.align		4
.L_4735:
        /*0050*/ 	.byte	0x04, 0x05
        /*0052*/ 	.short	(.L_4737 - .L_4736)
.L_4736:
        /*0054*/ 	.word	0x00000080
        /*0058*/ 	.word	0x00000001
        /*005c*/ 	.word	0x00000001


	//----- nvinfo : EIATTR_CRS_STACK_SIZE
	.align		4
.L_4737:
        /*0060*/ 	.byte	0x04, 0x1e
        /*0062*/ 	.short	(.L_4739 - .L_4738)
.L_4738:
        /*0064*/ 	.word	0x00000000
.L_4739:


//--------------------- .nv.info._ZN2at6native27unrolled_elementwise_kernelINS0_13AUnaryFunctorIaaaZZZNS0_18lshift_kernel_cudaERNS_18TensorIteratorBaseEENKUlvE_clEvENKUlvE0_clEvEUlaaE_EESt5arrayIPcLm2EELi4E23TrivialOffsetCalculatorILi1EjESD_NS0_6memory15LoadWithoutCastENSE_16StoreWithoutCastEEEviT_T0_T2_T3_T4_T5_ --------------------------
	.section	.nv.info._ZN2at6native27unrolled_elementwise_kernelINS0_13AUnaryFunctorIaaaZZZNS0_18lshift_kernel_cudaERNS_18TensorIteratorBaseEENKUlvE_clEvENKUlvE0_clEvEUlaaE_EESt5arrayIPcLm2EELi4E23TrivialOffsetCalculatorILi1EjESD_NS0_6memory15LoadWithoutCastENSE_16StoreWithoutCastEEEviT_T0_T2_T3_T4_T5_,"",@"SHT_CUDA_INFO"
	.sectionflags	@""
	.align	4


	//----- nvinfo : EIATTR_CUDA_API_VERSION
	.align		4
        /*0000*/ 	.byte	0x04, 0x37
        /*0002*/ 	.short	(.L_4741 - .L_4740)
.L_4740:
        /*0004*/ 	.word	0x00000082


	//----- nvinfo : EIATTR_SW2861232_WAR
	.align		4
.L_4741:
        /*0008*/ 	.byte	0x01, 0x35
	.zero		2


	//----- nvinfo : EIATTR_PARAM_CBANK
	.align		4
        /*000c*/ 	.byte	0x04, 0x0a
        /*000e*/ 	.short	(.L_4743 - .L_4742)
	.align		4
.L_4742:
        /*0010*/ 	.word	index@(.nv.constant0._ZN2at6native27unrolled_elementwise_kernelINS0_13AUnaryFunctorIaaaZZZNS0_18lshift_kernel_cudaERNS_18TensorIteratorBaseEENKUlvE_clEvENKUlvE0_clEvEUlaaE_EESt5arrayIPcLm2EELi4E23TrivialOffsetCalculatorILi1EjESD_NS0_6memory15LoadWithoutCastENSE_16StoreWithoutCastEEEviT_T0_T2_T3_T4_T5_)
        /*0014*/ 	.short	0x0160
        /*0016*/ 	.short	0x001c


	//----- nvinfo : EIATTR_CBANK_PARAM_SIZE
	.align		4
.L_4743:
        /*0018*/ 	.byte	0x03, 0x19
        /*001a*/ 	.short	0x001c


	//----- nvinfo : EIATTR_KPARAM_INFO
	.align		4
        /*001c*/ 	.byte	0x04, 0x17
        /*001e*/ 	.short	(.L_4745 - .L_4744)
.L_4744:
        /*0020*/ 	.word	0x00000000
        /*0024*/ 	.short	0x0006
        /*0026*/ 	.short	0x001b
        /*0028*/ 	.byte	0x00, 0xf0, 0x05, 0x00


	//----- nvinfo : EIATTR_KPARAM_INFO
	.align		4
.L_4745:
        /*002c*/ 	.byte	0x04, 0x17
        /*002e*/ 	.short	(.L_4747 - .L_4746)
.L_4746:
        /*0030*/ 	.word	0x00000000
        /*0034*/ 	.short	0x0005
        /*0036*/ 	.short	0x001a
        /*0038*/ 	.byte	0x00, 0xf0, 0x05, 0x00


	//----- nvinfo : EIATTR_KPARAM_INFO
	.align		4
.L_4747:
        /*003c*/ 	.byte	0x04, 0x17
        /*003e*/ 	.short	(.L_4749 - .L_4748)
.L_4748:
        /*0040*/ 	.word	0x00000000
        /*0044*/ 	.short	0x0004
        /*0046*/ 	.short	0x0019
        /*0048*/ 	.byte	0x00, 0xf0, 0x05, 0x00


	//----- nvinfo : EIATTR_KPARAM_INFO
	.align		4
.L_4749:
        /*004c*/ 	.byte	0x04, 0x17
        /*004e*/ 	.short	(.L_4751 - .L_4750)
.L_4750:
        /*0050*/ 	.word	0x00000000
        /*0054*/ 	.short	0x0003
        /*0056*/ 	.short	0x0018
        /*0058*/ 	.byte	0x00, 0xf0, 0x05, 0x00


	//----- nvinfo : EIATTR_KPARAM_INFO
	.align		4
.L_4751:
        /*005c*/ 	.byte	0x04, 0x17
        /*005e*/ 	.short	(.L_4753 - .L_4752)
.L_4752:
        /*0060*/ 	.word	0x00000000
        /*0064*/ 	.short	0x0002
        /*0066*/ 	.short	0x0008
        /*0068*/ 	.byte	0x00, 0xf0, 0x41, 0x00


	//----- nvinfo : EIATTR_KPARAM_INFO
	.align		4
.L_4753:
        /*006c*/ 	.byte	0x04, 0x17
        /*006e*/ 	.short	(.L_4755 - .L_4754)
.L_4754:
        /*0070*/ 	.word	0x00000000
        /*0074*/ 	.short	0x0001
        /*0076*/ 	.short	0x0004
        /*0078*/ 	.byte	0x00, 0xf0, 0x09, 0x00


	//----- nvinfo : EIATTR_KPARAM_INFO
	.align		4
.L_4755:
        /*007c*/ 	.byte	0x04, 0x17
        /*007e*/ 	.short	(.L_4757 - .L_4756)
.L_4756:
        /*0080*/ 	.word	0x00000000
        /*0084*/ 	.short	0x0000
        /*0086*/ 	.short	0x0000
        /*0088*/ 	.byte	0x00, 0xf0, 0x11, 0x00


	//----- nvinfo : EIATTR_MAXREG_COUNT
	.align		4
.L_4757:
        /*008c*/ 	.byte	0x03, 0x1b
        /*008e*/ 	.short	0x00ff


	//----- nvinfo : EIATTR_MERCURY_ISA_VERSION
	.align		4
        /*0090*/ 	.byte	0x03, 0x5f
        /*0092*/ 	.short	0x0000


	//----- nvinfo : EIATTR_EXIT_INSTR_OFFSETS
	.align		4
        /*0094*/ 	.byte	0x04, 0x1c
        /*0096*/ 	.short	(.L_4759 - .L_4758)


	//   ....[0]....
.L_4758:
        /*0098*/ 	.word	0x000004f0


	//   ....[1]....
        /*009c*/ 	.word	0x00000580


	//----- nvinfo : EIATTR_MAX_THREADS
	.align		4
.L_4759:
        /*00a0*/ 	.byte	0x04, 0x05
        /*00a2*/ 	.short	(.L_4761 - .L_4760)
.L_4760:
        /*00a4*/ 	.word	0x00000080
        /*00a8*/ 	.word	0x00000001
        /*00ac*/ 	.word	0x00000001


	//----- nvinfo : EIATTR_CRS_STACK_SIZE
	.align		4
.L_4761:
        /*00b0*/ 	.byte	0x04, 0x1e
        /*00b2*/ 	.short	(.L_4763 - .L_4762)
.L_4762:
        /*00b4*/ 	.word	0x00000000
.L_4763:


//--------------------- .nv.info._ZN2at6native29vectorized_elementwise_kernelILi2ENS0_13AUnaryFunctorIaaaZZZNS0_18lshift_kernel_cudaERNS_18TensorIteratorBaseEENKUlvE_clEvENKUlvE0_clEvEUlaaE_EESt5arrayIPcLm2EEEEviT0_T1_ --------------------------
	.section	.nv.info._ZN2at6native29vectorized_elementwise_kernelILi2ENS0_13AUnaryFunctorIaaaZZZNS0_18lshift_kernel_cudaERNS_18TensorIteratorBaseEENKUlvE_clEvENKUlvE0_clEvEUlaaE_EESt5arrayIPcLm2EEEEviT0_T1_,"",@"SHT_CUDA_INFO"
	.sectionflags	@""
	.align	4


	//----- nvinfo : EIATTR_CUDA_API_VERSION
	.align		4
        /*0000*/ 	.byte	0x04, 0x37
        /*0002*/ 	.short	(.L_4765 - .L_4764)
.L_4764:
        /*0004*/ 	.word	0x00000082


	//----- nvinfo : EIATTR_SW2861232_WAR
	.align		4
.L_4765:
        /*0008*/ 	.byte	0x01, 0x35
	.zero		2


	//----- nvinfo : EIATTR_PARAM_CBANK
	.align		4
        /*000c*/ 	.byte	0x04, 0x0a
        /*000e*/ 	.short	(.L_4767 - .L_4766)
	.align		4
.L_4766:
        /*0010*/ 	.word	index@(.nv.constant0._ZN2at6native29vectorized_elementwise_kernelILi2ENS0_13AUnaryFunctorIaaaZZZNS0_18lshift_kernel_cudaERNS_18TensorIteratorBaseEENKUlvE_clEvENKUlvE0_clEvEUlaaE_EESt5arrayIPcLm2EEEEviT0_T1_)
        /*0014*/ 	.short	0x0160
        /*0016*/ 	.short	0x0018


	//----- nvinfo : EIATTR_CBANK_PARAM_SIZE
	.align		4
.L_4767:
        /*0018*/ 	.byte	0x03, 0x19
        /*001a*/ 	.short	0x0018


	//----- nvinfo : EIATTR_KPARAM_INFO
	.align		4
        /*001c*/ 	.byte	0x04, 0x17
        /*001e*/ 	.short	(.L_4769 - .L_4768)
.L_4768:
        /*0020*/ 	.word	0x00000000
        /*0024*/ 	.short	0x0002
        /*0026*/ 	.short	0x0008
        /*0028*/ 	.byte	0x00, 0xf0, 0x41, 0x00


	//----- nvinfo : EIATTR_KPARAM_INFO
	.align		4
.L_4769:
        /*002c*/ 	.byte	0x04, 0x17
        /*002e*/ 	.short	(.L_4771 - .L_4770)
.L_4770:
        /*0030*/ 	.word	0x00000000
        /*0034*/ 	.short	0x0001
        /*0036*/ 	.short	0x0004
        /*0038*/ 	.byte	0x00, 0xf0, 0x09, 0x00


	//----- nvinfo : EIATTR_KPARAM_INFO
	.align		4
.L_4771:
        /*003c*/ 	.byte	0x04, 0x17
        /*003e*/ 	.short	(.L_4773 - .L_4772)
.L_4772:
        /*0040*/ 	.word	0x00000000
        /*0044*/ 	.short	0x0000
        /*0046*/ 	.short	0x0000
        /*0048*/ 	.byte	0x00, 0xf0, 0x11, 0x00


	//----- nvinfo : EIATTR_MAXREG_COUNT
	.align		4
.L_4773:
        /*004c*/ 	.byte	0x03, 0x1b
        /*004e*/ 	.short	0x00ff


	//----- nvinfo : EIATTR_MERCURY_ISA_VERSION
	.align		4
        /*0050*/ 	.byte	0x03, 0x5f
        /*0052*/ 	.short	0x0000


	//----- nvinfo : EIATTR_EXIT_INSTR_OFFSETS
	.align		4
        /*0054*/ 	.byte	0x04, 0x1c
        /*0056*/ 	.short	(.L_4775 - .L_4774)


	//   ....[0]....
.L_4774:
        /*0058*/ 	.word	0x00000440


	//   ....[1]....
        /*005c*/ 	.word	0x00000e80


	//   ....[2]....
        /*0060*/ 	.word	0x00000ed0


	//----- nvinfo : EIATTR_MAX_THREADS
	.align		4
.L_4775:
        /*0064*/ 	.byte	0x04, 0x05
        /*0066*/ 	.short	(.L_4777 - .L_4776)
.L_4776:
        /*0068*/ 	.word	0x00000080
        /*006c*/ 	.word	0x00000001
        /*0070*/ 	.word	0x00000001


	//----- nvinfo : EIATTR_CRS_STACK_SIZE
	.align		4
.L_4777:
        /*0074*/ 	.byte	0x04, 0x1e
        /*0076*/ 	.short	(.L_4779 - .L_4778)
.L_4778:
        /*0078*/ 	.word	0x00000000
.L_4779:


//--------------------- .nv.info._ZN2at6native29vectorized_elementwise_kernelILi4ENS0_13AUnaryFunctorIaaaZZZNS0_18lshift_kernel_cudaERNS_18TensorIteratorBaseEENKUlvE_clEvENKUlvE0_clEvEUlaaE_EESt5arrayIPcLm2EEEEviT0_T1_ --------------------------
	.section	.nv.info._ZN2at6native29vectorized_elementwise_kernelILi4ENS0_13AUnaryFunctorIaaaZZZNS0_18lshift_kernel_cudaERNS_18TensorIteratorBaseEENKUlvE_clEvENKUlvE0_clEvEUlaaE_EESt5arrayIPcLm2EEEEviT0_T1_,"",@"SHT_CUDA_INFO"
	.sectionflags	@""
	.align	4


	//----- nvinfo : EIATTR_CUDA_API_VERSION
	.align		4
        /*0000*/ 	.byte	0x04, 0x37
        /*0002*/ 	.short	(.L_4781 - .L_4780)
.L_4780:
        /*0004*/ 	.word	0x00000082


	//----- nvinfo : EIATTR_SW2861232_WAR
	.align		4
.L_4781:
        /*0008*/ 	.byte	0x01, 0x35
	.zero		2


	//----- nvinfo : EIATTR_PARAM_CBANK
	.align		4
        /*000c*/ 	.byte	0x04, 0x0a
        /*000e*/ 	.short	(.L_4783 - .L_4782)
	.align		4
.L_4782:
        /*0010*/ 	.word	index@(.nv.constant0._ZN2at6native29vectorized_elementwise_kernelILi4ENS0_13AUnaryFunctorIaaaZZZNS0_18lshift_kernel_cudaERNS_18TensorIteratorBaseEENKUlvE_clEvENKUlvE0_clEvEUlaaE_EESt5arrayIPcLm2EEEEviT0_T1_)
        /*0014*/ 	.short	0x0160
        /*0016*/ 	.short	0x0018


	//----- nvinfo : EIATTR_CBANK_PARAM_SIZE
	.align		4
.L_4783:
        /*0018*/ 	.byte	0x03, 0x19
        /*001a*/ 	.short	0x0018


	//----- nvinfo : EIATTR_KPARAM_INFO
	.align		4
        /*001c*/ 	.byte	0x04, 0x17
        /*001e*/ 	.short	(.L_4785 - .L_4784)
.L_4784:
        /*0020*/ 	.word	0x00000000
        /*0024*/ 	.short	0x0002
        /*0026*/ 	.short	0x0008
        /*0028*/ 	.byte	0x00, 0xf0, 0x41, 0x00


	//----- nvinfo : EIATTR_KPARAM_INFO
	.align		4
.L_4785:
        /*002c*/ 	.byte	0x04, 0x17
        /*002e*/ 	.short	(.L_4787 - .L_4786)
.L_4786:
        /*0030*/ 	.word	0x00000000
        /*0034*/ 	.short	0x0001
        /*0036*/ 	.short	0x0004
        /*0038*/ 	.byte	0x00, 0xf0, 0x09, 0x00


	//----- nvinfo : EIATTR_KPARAM_INFO
	.align		4
.L_4787:
        /*003c*/ 	.byte	0x04, 0x17
        /*003e*/ 	.short	(.L_4789 - .L_4788)
.L_4788:
        /*0040*/ 	.word	0x00000000
        /*0044*/ 	.short	0x0000
        /*0046*/ 	.short	0x0000
        /*0048*/ 	.byte	0x00, 0xf0, 0x11, 0x00


	//----- nvinfo : EIATTR_MAXREG_COUNT
	.align		4
.L_4789:
        /*004c*/ 	.byte	0x03, 0x1b
        /*004e*/ 	.short	0x00ff


	//----- nvinfo : EIATTR_MERCURY_ISA_VERSION
	.align		4
        /*0050*/ 	.byte	0x03, 0x5f
        /*0052*/ 	.short	0x0000


	//----- nvinfo : EIATTR_EXIT_INSTR_OFFSETS
	.align		4
        /*0054*/ 	.byte	0x04, 0x1c
        /*0056*/ 	.short	(.L_4791 - .L_4790)


	//   ....[0]....
.L_4790:
        /*0058*/ 	.word	0x00000420


	//   ....[1]....
        /*005c*/ 	.word	0x00000e60


	//   ....[2]....
        /*0060*/ 	.word	0x00000eb0


	//----- nvinfo : EIATTR_MAX_THREADS
	.align		4
.L_4791:
        /*0064*/ 	.byte	0x04, 0x05
        /*0066*/ 	.short	(.L_4793 - .L_4792)
.L_4792:
        /*0068*/ 	.word	0x00000080
        /*006c*/ 	.word	0x00000001
        /*0070*/ 	.word	0x00000001


	//----- nvinfo : EIATTR_CRS_STACK_SIZE
	.align		4
.L_4793:
        /*0074*/ 	.byte	0x04, 0x1e
        /*0076*/ 	.short	(.L_4795 - .L_4794)
.L_4794:
        /*0078*/ 	.word	0x00000000
.L_4795:


//--------------------- .nv.info._ZN2at6native29vectorized_elementwise_kernelILi8ENS0_13AUnaryFunctorIaaaZZZNS0_18lshift_kernel_cudaERNS_18TensorIteratorBaseEENKUlvE_clEvENKUlvE0_clEvEUlaaE_EESt5arrayIPcLm2EEEEviT0_T1_ --------------------------
	.section	.nv.info._ZN2at6native29vectorized_elementwise_kernelILi8ENS0_13AUnaryFunctorIaaaZZZNS0_18lshift_kernel_cudaERNS_18TensorIteratorBaseEENKUlvE_clEvENKUlvE0_clEvEUlaaE_EESt5arrayIPcLm2EEEEviT0_T1_,"",@"SHT_CUDA_INFO"
	.sectionflags	@""
	.align	4


	//----- nvinfo : EIATTR_CUDA_API_VERSION
	.align		4
        /*0000*/ 	.byte	0x04, 0x37
        /*0002*/ 	.short	(.L_4797 - .L_4796)
.L_4796:
        /*0004*/ 	.word	0x00000082


	//----- nvinfo : EIATTR_SW2861232_WAR
	.align		4
.L_4797:
        /*0008*/ 	.byte	0x01, 0x35
	.zero		2


	//----- nvinfo : EIATTR_PARAM_CBANK
	.align		4
        /*000c*/ 	.byte	0x04, 0x0a
        /*000e*/ 	.short	(.L_4799 - .L_4798)
	.align		4
.L_4798:
        /*0010*/ 	.word	index@(.nv.constant0._ZN2at6native29vectorized_elementwise_kernelILi8ENS0_13AUnaryFunctorIaaaZZZNS0_18lshift_kernel_cudaERNS_18TensorIteratorBaseEENKUlvE_clEvENKUlvE0_clEvEUlaaE_EESt5arrayIPcLm2EEEEviT0_T1_)
        /*0014*/ 	.short	0x0160
        /*0016*/ 	.short	0x0018


	//----- nvinfo : EIATTR_CBANK_PARAM_SIZE
	.align		4
.L_4799:
        /*0018*/ 	.byte	0x03, 0x19
        /*001a*/ 	.short	0x0018


	//----- nvinfo : EIATTR_KPARAM_INFO
	.align		4
        /*001c*/ 	.byte	0x04, 0x17
        /*001e*/ 	.short	(.L_4801 - .L_4800)
.L_4800:
        /*0020*/ 	.word	0x00000000
        /*0024*/ 	.short	0x0002
        /*0026*/ 	.short	0x0008
        /*0028*/ 	.byte	0x00, 0xf0, 0x41, 0x00


	//----- nvinfo : EIATTR_KPARAM_INFO
	.align		4
.L_4801:
        /*002c*/ 	.byte	0x04, 0x17
        /*002e*/ 	.short	(.L_4803 - .L_4802)
.L_4802:
        /*0030*/ 	.word	0x00000000
        /*0034*/ 	.short	0x0001
        /*0036*/ 	.short	0x0004
        /*0038*/ 	.byte	0x00, 0xf0, 0x09, 0x00


	//----- nvinfo : EIATTR_KPARAM_INFO
	.align		4
.L_4803:
        /*003c*/ 	.byte	0x04, 0x17
        /*003e*/ 	.short	(.L_4805 - .L_4804)
.L_4804:
        /*0040*/ 	.word	0x00000000
        /*0044*/ 	.short	0x0000
        /*0046*/ 	.short	0x0000
        /*0048*/ 	.byte	0x00, 0xf0, 0x11, 0x00


	//----- nvinfo : EIATTR_MAXREG_COUNT
	.align		4
.L_4805:
        /*004c*/ 	.byte	0x03, 0x1b
        /*004e*/ 	.short	0x00ff


	//----- nvinfo : EIATTR_MERCURY_ISA_VERSION
	.align		4
        /*0050*/ 	.byte	0x03, 0x5f
        /*0052*/ 	.short	0x0000


	//----- nvinfo : EIATTR_EXIT_INSTR_OFFSETS
	.align		4
        /*0054*/ 	.byte	0x04, 0x1c
        /*0056*/ 	.short	(.L_4807 - .L_4806)


	//   ....[0]....
.L_4806:
        /*0058*/ 	.word	0x00000010


	//----- nvinfo : EIATTR_MAX_THREADS
	.align		4
.L_4807:
        /*005c*/ 	.byte	0x04, 0x05
        /*005e*/ 	.short	(.L_4809 - .L_4808)
.L_4808:
        /*0060*/ 	.word	0x00000080
        /*0064*/ 	.word	0x00000001
        /*0068*/ 	.word	0x00000001
.L_4809:


//--------------------- .nv.info._ZN2at6native18elementwise_kernelILi128ELi4EZNS0_15gpu_kernel_implINS0_13BinaryFunctorIhhhZZZNS0_18lshift_kernel_cudaERNS_18TensorIteratorBaseEENKUlvE_clEvENKUlvE_clEvEUlhhE_EEEEvS5_RKT_EUliE_EEviT1_ --------------------------
	.section	.nv.info._ZN2at6native18elementwise_kernelILi128ELi4EZNS0_15gpu_kernel_implINS0_13BinaryFunctorIhhhZZZNS0_18lshift_kernel_cudaERNS_18TensorIteratorBaseEENKUlvE_clEvENKUlvE_clEvEUlhhE_EEEEvS5_RKT_EUliE_EEviT1_,"",@"SHT_CUDA_INFO"
	.sectionflags	@""
	.align	4


	//----- nvinfo : EIATTR_CUDA_API_VERSION
	.align		4
        /*0000*/ 	.byte	0x04, 0x37
        /*0002*/ 	.short	(.L_4811 - .L_4810)
.L_4810:
        /*0004*/ 	.word	0x00000082


	//----- nvinfo : EIATTR_SW2861232_WAR
	.align		4
.L_4811:
        /*0008*/ 	.byte	0x01, 0x35
	.zero		2


	//----- nvinfo : EIATTR_PARAM_CBANK
	.align		4
        /*000c*/ 	.byte	0x04, 0x0a
        /*000e*/ 	.short	(.L_4813 - .L_4812)
	.align		4
.L_4812:
        /*0010*/ 	.word	index@(.nv.constant0._ZN2at6native18elementwise_kernelILi128ELi4EZNS0_15gpu_kernel_implINS0_13BinaryFunctorIhhhZZZNS0_18lshift_kernel_cudaERNS_18TensorIteratorBaseEENKUlvE_clEvENKUlvE_clEvEUlhhE_EEEEvS5_RKT_EUliE_EEviT1_)
        /*0014*/ 	.short	0x0160
        /*0016*/ 	.short	0x0290


	//----- nvinfo : EIATTR_CBANK_PARAM_SIZE
	.align		4
.L_4813:
        /*0018*/ 	.byte	0x03, 0x19
        /*001a*/ 	.short	0x0290


	//----- nvinfo : EIATTR_KPARAM_INFO
	.align		4
        /*001c*/ 	.byte	0x04, 0x17
        /*001e*/ 	.short	(.L_4815 - .L_4814)
.L_4814:
        /*0020*/ 	.word	0x00000000
        /*0024*/ 	.short	0x0001
        /*0026*/ 	.short	0x0008
        /*0028*/ 	.byte	0x00, 0xf0, 0x21, 0x0a


	//----- nvinfo : EIATTR_KPARAM_INFO
	.align		4
.L_4815:
        /*002c*/ 	.byte	0x04, 0x17
        /*002e*/ 	.short	(.L_4817 - .L_4816)
.L_4816:
        /*0030*/ 	.word	0x00000000
        /*0034*/ 	.short	0x0000
        /*0036*/ 	.short	0x0000
        /*0038*/ 	.byte	0x00, 0xf0, 0x11, 0x00


	//----- nvinfo : EIATTR_MAXREG_COUNT
	.align		4
.L_4817:
        /*003c*/ 	.byte	0x03, 0x1b
        /*003e*/ 	.short	0x0080


	//----- nvinfo : EIATTR_EXTERNS
	.align		4
        /*0040*/ 	.byte	0x04, 0x0f
        /*0042*/ 	.short	(.L_4819 - .L_4818)


	//   ....[0]....
	.align		4
.L_4818:
        /*0044*/ 	.word	index@(__assertfail)


	//----- nvinfo : EIATTR_MERCURY_ISA_VERSION
	.align		4
.L_4819:
        /*0048*/ 	.byte	0x03, 0x5f
        /*004a*/ 	.short	0x0000


	//----- nvinfo : EIATTR_SYSCALL_OFFSETS
	.align		4
        /*004c*/ 	.byte	0x04, 0x46
        /*004e*/ 	.short	(.L_4821 - .L_4820)


	//   ....[0]....
.L_4820:
        /*0050*/ 	.word	0x00001f10


	//   ....[1]....
        /*0054*/ 	.word	0x00002df0


	//   ....[2]....
        /*0058*/ 	.word	0x00003dc0


	//   ....[3]....
        /*005c*/ 	.word	0x00005d30


	//   ....[4]....
        /*0060*/ 	.word	0x00006c10


	//   ....[5]....
        /*0064*/ 	.word	0x00007be0


	//   ....[6]....
        /*0068*/ 	.word	0x00009b20


	//   ....[7]....
        /*006c*/ 	.word	0x0000aa00


	//   ....[8]....
        /*0070*/ 	.word	0x0000b9d0


	//   ....[9]....
        /*0074*/ 	.word	0x0000d920


	//   ....[10]....
        /*0078*/ 	.word	0x0000e800


	//   ....[11]....
        /*007c*/ 	.word	0x0000f7d0


	//----- nvinfo : EIATTR_EXIT_INSTR_OFFSETS
	.align		4
.L_4821:
        /*0080*/ 	.byte	0x04, 0x1c
        /*0082*/ 	.short	(.L_4823 - .L_4822)


	//   ....[0]....
.L_4822:
        /*0084*/ 	.word	0x0000ba80


	//   ....[1]....
        /*0088*/ 	.word	0x0000e990


	//   ....[2]....
        /*008c*/ 	.word	0x0000e9b0


	//   ....[3]....
        /*0090*/ 	.word	0x0000ea50


	//   ....[4]....
        /*0094*/ 	.word	0x0000ea80


	//   ....[5]....
        /*0098*/ 	.word	0x0000eab0


	//   ....[6]....
        /*009c*/ 	.word	0x0000eb50


	//   ....[7]....
        /*00a0*/ 	.word	0x0000eba0


	//   ....[8]....
        /*00a4*/ 	.word	0x0000ec50


	//   ....[9]....
        /*00a8*/ 	.word	0x0000ecb0


	//   ....[10]....
        /*00ac*/ 	.word	0x0000ecf0


	//   ....[11]....
        /*00b0*/ 	.word	0x0000edb0


	//   ....[12]....
        /*00b4*/ 	.word	0x0000ee00


	//   ....[13]....
        /*00b8*/ 	.word	0x0000efa0


	//   ....[14]....
        /*00bc*/ 	.word	0x0000f110


	//   ....[15]....
        /*00c0*/ 	.word	0x0000f160


	//   ....[16]....
        /*00c4*/ 	.word	0x0000f210


	//   ....[17]....
        /*00c8*/ 	.word	0x0000f3a0


	//   ....[18]....
        /*00cc*/ 	.word	0x0000f530


	//   ....[19]....
        /*00d0*/ 	.word	0x0000f6a0


	//   ....[20]....
        /*00d4*/ 	.word	0x0000f7e0


	//   ....[21]....
        /*00d8*/ 	.word	0x0000f820


	//   ....[22]....
        /*00dc*/ 	.word	0x0000f850


	//----- nvinfo : EIATTR_MAX_THREADS
	.align		4
.L_4823:
        /*00e0*/ 	.byte	0x04, 0x05
        /*00e2*/ 	.short	(.L_4825 - .L_4824)
.L_4824:
        /*00e4*/ 	.word	0x00000080
        /*00e8*/ 	.word	0x00000001
        /*00ec*/ 	.word	0x00000001


	//----- nvinfo : EIATTR_CRS_STACK_SIZE
	.align		4
.L_4825:
        /*00f0*/ 	.byte	0x04, 0x1e
        /*00f2*/ 	.short	(.L_4827 - .L_4826)
.L_4826:
        /*00f4*/ 	.word	0x00000000
.L_4827:


//--------------------- .nv.info._ZN2at6native27unrolled_elementwise_kernelINS0_13BinaryFunctorIhhhZZZNS0_18lshift_kernel_cudaERNS_18TensorIteratorBaseEENKUlvE_clEvENKUlvE_clEvEUlhhE_EESt5arrayIPcLm3EELi4E23TrivialOffsetCalculatorILi2EjESC_ILi1EjENS0_6memory12LoadWithCastILi2EEENSF_13StoreWithCastILi1EEEEEviT_T0_T2_T3_T4_T5_ --------------------------
	.section	.nv.info._ZN2at6native27unrolled_elementwise_kernelINS0_13BinaryFunctorIhhhZZZNS0_18lshift_kernel_cudaERNS_18TensorIteratorBaseEENKUlvE_clEvENKUlvE_clEvEUlhhE_EESt5arrayIPcLm3EELi4E23TrivialOffsetCalculatorILi2EjESC_ILi1EjENS0_6memory12LoadWithCastILi2EEENSF_13StoreWithCastILi1EEEEEviT_T0_T2_T3_T4_T5_,"",@"SHT_CUDA_INFO"
	.sectionflags	@""
	.align	4


	//----- nvinfo : EIATTR_CUDA_API_VERSION
	.align		4
        /*0000*/ 	.byte	0x04, 0x37
        /*0002*/ 	.short	(.L_4829 - .L_4828)
.L_4828:
        /*0004*/ 	.word	0x00000082


	//----- nvinfo : EIATTR_SW2861232_WAR
	.align		4
.L_4829:
        /*0008*/ 	.byte	0x01, 0x35
	.zero		2


	//----- nvinfo : EIATTR_PARAM_CBANK
	.align		4
        /*000c*/ 	.byte	0x04, 0x0a
        /*000e*/ 	.short	(.L_4831 - .L_4830)
	.align		4
.L_4830:
        /*0010*/ 	.word	index@(.nv.constant0._ZN2at6native27unrolled_elementwise_kernelINS0_13BinaryFunctorIhhhZZZNS0_18lshift_kernel_cudaERNS_18TensorIteratorBaseEENKUlvE_clEvENKUlvE_clEvEUlhhE_EESt5arrayIPcLm3EELi4E23TrivialOffsetCalculatorILi2EjESC_ILi1EjENS0_6memory12LoadWithCastILi2EEENSF_13StoreWithCastILi1EEEEEviT_T0_T2_T3_T4_T5_)
        /*0014*/ 	.short	0x0160
        /*0016*/ 	.short	0x0038


	//----- nvinfo : EIATTR_CBANK_PARAM_SIZE
	.align		4
.L_4831:
        /*0018*/ 	.byte	0x03, 0x19
        /*001a*/ 	.short	0x0038


	//----- nvinfo : EIATTR_KPARAM_INFO
	.align		4
        /*001c*/ 	.byte	0x04, 0x17
        /*001e*/ 	.short	(.L_4833 - .L_4832)
.L_4832:
        /*0020*/ 	.word	0x00000000
        /*0024*/ 	.short	0x0006
        /*0026*/ 	.short	0x0030
        /*0028*/ 	.byte	0x00, 0xf0, 0x21, 0x00


	//----- nvinfo : EIATTR_KPARAM_INFO
	.align		4
.L_4833:
        /*002c*/ 	.byte	0x04, 0x17
        /*002e*/ 	.short	(.L_4835 - .L_4834)
.L_4834:
        /*0030*/ 	.word	0x00000000
        /*0034*/ 	.short	0x0005
        /*0036*/ 	.short	0x0024
        /*0038*/ 	.byte	0x00, 0xf0, 0x31, 0x00


	//----- nvinfo : EIATTR_KPARAM_INFO
	.align		4
.L_4835:
        /*003c*/ 	.byte	0x04, 0x17
        /*003e*/ 	.short	(.L_4837 - .L_4836)
.L_4836:
        /*0040*/ 	.word	0x00000000
        /*0044*/ 	.short	0x0004
        /*0046*/ 	.short	0x0021
        /*0048*/ 	.byte	0x00, 0xf0, 0x05, 0x00


	//----- nvinfo : EIATTR_KPARAM_INFO
	.align		4
.L_4837:
        /*004c*/ 	.byte	0x04, 0x17
        /*004e*/ 	.short	(.L_4839 - .L_4838)
.L_4838:
        /*0050*/ 	.word	0x00000000
        /*0054*/ 	.short	0x0003
        /*0056*/ 	.short	0x0020
        /*0058*/ 	.byte	0x00, 0xf0, 0x05, 0x00


	//----- nvinfo : EIATTR_KPARAM_INFO
	.align		4
.L_4839:
        /*005c*/ 	.byte	0x04, 0x17
        /*005e*/ 	.short	(.L_4841 - .L_4840)
.L_4840:
        /*0060*/ 	.word	0x00000000
        /*0064*/ 	.short	0x0002
        /*0066*/ 	.short	0x0008
        /*0068*/ 	.byte	0x00, 0xf0, 0x61, 0x00


	//----- nvinfo : EIATTR_KPARAM_INFO
	.align		4
.L_4841:
        /*006c*/ 	.byte	0x04, 0x17
        /*006e*/ 	.short	(.L_4843 - .L_4842)
.L_4842:
        /*0070*/ 	.word	0x00000000
        /*0074*/ 	.short	0x0001
        /*0076*/ 	.short	0x0004
        /*0078*/ 	.byte	0x00, 0xf0, 0x05, 0x00


	//----- nvinfo : EIATTR_KPARAM_INFO
	.align		4
.L_4843:
        /*007c*/ 	.byte	0x04, 0x17
        /*007e*/ 	.short	(.L_4845 - .L_4844)
.L_4844:
        /*0080*/ 	.word	0x00000000
        /*0084*/ 	.short	0x0000
        /*0086*/ 	.short	0x0000
        /*0088*/ 	.byte	0x00, 0xf0, 0x11, 0x00


	//----- nvinfo : EIATTR_MAXREG_COUNT
	.align		4
.L_4845:
        /*008c*/ 	.byte	0x03, 0x1b
        /*008e*/ 	.short	0x00ff


	//----- nvinfo : EIATTR_EXTERNS
	.align		4
        /*0090*/ 	.byte	0x04, 0x0f
        /*0092*/ 	.short	(.L_4847 - .L_4846)


	//   ....[0]....
	.align		4
.L_4846:
        /*0094*/ 	.word	index@(__assertfail)


	//----- nvinfo : EIATTR_MERCURY_ISA_VERSION
	.align		4
.L_4847:
        /*0098*/ 	.byte	0x03, 0x5f
        /*009a*/ 	.short	0x0000


	//----- nvinfo : EIATTR_SYSCALL_OFFSETS
	.align		4
        /*009c*/ 	.byte	0x04, 0x46
        /*009e*/ 	.short	(.L_4849 - .L_4848)


	//   ....[0]....
.L_4848:
        /*00a0*/ 	.word	0x00000f80


	//   ....[1]....
        /*00a4*/ 	.word	0x00001e60


	//   ....[2]....
        /*00a8*/ 	.word	0x00002dc0


	//   ....[3]....
        /*00ac*/ 	.word	0x00003ca0


	//   ....[4]....
        /*00b0*/ 	.word	0x00004c10


	//   ....[5]....
        /*00b4*/ 	.word	0x00005af0


	//   ....[6]....
        /*00b8*/ 	.word	0x00006a40


	//   ....[7]....
        /*00bc*/ 	.word	0x00007920


	//   ....[8]....
        /*00c0*/ 	.word	0x00008c20


	//   ....[9]....
        /*00c4*/ 	.word	0x00009c60


	//   ....[10]....
        /*00c8*/ 	.word	0x0000ac60


	//   ....[11]....
        /*00cc*/ 	.word	0x0000bc60


	//----- nvinfo : EIATTR_EXIT_INSTR_OFFSETS
	.align		4
.L_4849:
        /*00d0*/ 	.byte	0x04, 0x1c
        /*00d2*/ 	.short	(.L_4851 - .L_4850)


	//   ....[0]....
.L_4850:
        /*00d4*/ 	.word	0x0000ad10


	//   ....[1]....
        /*00d8*/ 	.word	0x0000ae20


	//   ....[2]....
        /*00dc*/ 	.word	0x0000ae40


	//   ....[3]....
        /*00e0*/ 	.word	0x0000aee0


	//   ....[4]....
        /*00e4*/ 	.word	0x0000af10


	//   ....[5]....
        /*00e8*/ 	.word	0x0000af40


	//   ....[6]....
        /*00ec*/ 	.word	0x0000afe0


	//   ....[7]....
        /*00f0*/ 	.word	0x0000b030


	//   ....[8]....
        /*00f4*/ 	.word	0x0000b0e0


	//   ....[9]....
        /*00f8*/ 	.word	0x0000b140


	//   ....[10]....
        /*00fc*/ 	.word	0x0000b180


	//   ....[11]....
        /*0100*/ 	.word	0x0000b240


	//   ....[12]....
        /*0104*/ 	.word	0x0000b290


	//   ....[13]....
        /*0108*/ 	.word	0x0000b430


	//   ....[14]....
        /*010c*/ 	.word	0x0000b5a0


	//   ....[15]....
        /*0110*/ 	.word	0x0000b5f0


	//   ....[16]....
        /*0114*/ 	.word	0x0000b6a0


	//   ....[17]....
        /*0118*/ 	.word	0x0000b830


	//   ....[18]....
        /*011c*/ 	.word	0x0000b9c0


	//   ....[19]....
        /*0120*/ 	.word	0x0000bb30


	//   ....[20]....
        /*0124*/ 	.word	0x0000bc70


	//   ....[21]....
        /*0128*/ 	.word	0x0000bcb0


	//   ....[22]....
        /*012c*/ 	.word	0x0000bce0


	//----- nvinfo : EIATTR_MAX_THREADS
	.align		4
.L_4851:
        /*0130*/ 	.byte	0x04, 0x05
        /*0132*/ 	.short	(.L_4853 - .L_4852)
.L_4852:
        /*0134*/ 	.word	0x00000080
        /*0138*/ 	.word	0x00000001
        /*013c*/ 	.word	0x00000001


	//----- nvinfo : EIATTR_CRS_STACK_SIZE
	.align		4
.L_4853:
        /*0140*/ 	.byte	0x04, 0x1e
        /*0142*/ 	.short	(.L_4855 - .L_4854)
.L_4854:
        /*0144*/ 	.word	0x00000000
.L_4855:


//--------------------- .nv.info._ZN2at6native18elementwise_kernelILi128ELi4EZNS0_22gpu_kernel_impl_nocastINS0_13BinaryFunctorIhhhZZZNS0_18lshift_kernel_cudaERNS_18TensorIteratorBaseEENKUlvE_clEvENKUlvE_clEvEUlhhE_EEEEvS5_RKT_EUliE_EEviT1_ --------------------------
	.section	.nv.info._ZN2at6native18elementwise_kernelILi128ELi4EZNS0_22gpu_kernel_impl_nocastINS0_13BinaryFunctorIhhhZZZNS0_18lshift_kernel_cudaERNS_18TensorIteratorBaseEENKUlvE_clEvENKUlvE_clEvEUlhhE_EEEEvS5_RKT_EUliE_EEviT1_,"",@"SHT_CUDA_INFO"
	.sectionflags	@""
	.align	4


	//----- nvinfo : EIATTR_CUDA_API_VERSION
	.align		4
        /*0000*/ 	.byte	0x04, 0x37
        /*0002*/ 	.short	(.L_4857 - .L_4856)
.L_4856:
        /*0004*/ 	.word	0x00000082


	//----- nvinfo : EIATTR_SW2861232_WAR
	.align		4
.L_4857:
        /*0008*/ 	.byte	0x01, 0x35
	.zero		2


	//----- nvinfo : EIATTR_PARAM_CBANK
	.align		4
        /*000c*/ 	.byte	0x04, 0x0a
        /*000e*/ 	.short	(.L_4859 - .L_4858)
	.align		4
.L_4858:
        /*0010*/ 	.word	index@(.nv.constant0._ZN2at6native18elementwise_kernelILi128ELi4EZNS0_22gpu_kernel_impl_nocastINS0_13BinaryFunctorIhhhZZZNS0_18lshift_kernel_cudaERNS_18TensorIteratorBaseEENKUlvE_clEvENKUlvE_clEvEUlhhE_EEEEvS5_RKT_EUliE_EEviT1_)
        /*0014*/ 	.short	0x0160
        /*0016*/ 	.short	0x0290


	//----- nvinfo : EIATTR_CBANK_PARAM_SIZE
	.align		4
.L_4859:
        /*0018*/ 	.byte	0x03, 0x19
        /*001a*/ 	.short	0x0290


	//----- nvinfo : EIATTR_KPARAM_INFO
	.align		4
        /*001c*/ 	.byte	0x04, 0x17
        /*001e*/ 	.short	(.L_4861 - .L_4860)
.L_4860:
        /*0020*/ 	.word	0x00000000
        /*0024*/ 	.short	0x0001
        /*0026*/ 	.short	0x0008
        /*0028*/ 	.byte	0x00, 0xf0, 0x21, 0x0a


	//----- nvinfo : EIATTR_KPARAM_INFO
	.align		4
.L_4861:
        /*002c*/ 	.byte	0x04, 0x17
        /*002e*/ 	.short	(.L_4863 - .L_4862)
.L_4862:
        /*0030*/ 	.word	0x00000000
        /*0034*/ 	.short	0x0000
        /*0036*/ 	.short	0x0000
        /*0038*/ 	.byte	0x00, 0xf0, 0x11, 0x00


	//----- nvinfo : EIATTR_MAXREG_COUNT
	.align		4
.L_4863:
        /*003c*/ 	.byte	0x03, 0x1b
        /*003e*/ 	.short	0x0080


	//----- nvinfo : EIATTR_MERCURY_ISA_VERSION
	.align		4
        /*0040*/ 	.byte	0x03, 0x5f
        /*0042*/ 	.short	0x0000


	//----- nvinfo : EIATTR_EXIT_INSTR_OFFSETS
	.align		4
        /*0044*/ 	.byte	0x04, 0x1c
        /*0046*/ 	.short	(.L_4865 - .L_4864)


	//   ....[0]....
.L_4864:
        /*0048*/ 	.word	0x000032e0


	//   ....[1]....
        /*004c*/ 	.word	0x00004380


	//----- nvinfo : EIATTR_MAX_THREADS
	.align		4
.L_4865:
        /*0050*/ 	.byte	0x04, 0x05
        /*0052*/ 	.short	(.L_4867 - .L_4866)
.L_4866:
        /*0054*/ 	.word	0x00000080
        /*0058*/ 	.word	0x00000001
        /*005c*/ 	.word	0x00000001


	//----- nvinfo : EIATTR_CRS_STACK_SIZE
	.align		4
.L_4867:
        /*0060*/ 	.byte	0x04, 0x1e
        /*0062*/ 	.short	(.L_4869 - .L_4868)
.L_4868:
        /*0064*/ 	.word	0x00000000
.L_4869:


//--------------------- .nv.info._ZN2at6native27unrolled_elementwise_kernelINS0_13BinaryFunctorIhhhZZZNS0_18lshift_kernel_cudaERNS_18TensorIteratorBaseEENKUlvE_clEvENKUlvE_clEvEUlhhE_EESt5arrayIPcLm3EELi4E23TrivialOffsetCalculatorILi2EjESC_ILi1EjENS0_6memory15LoadWithoutCastENSF_16StoreWithoutCastEEEviT_T0_T2_T3_T4_T5_ --------------------------
	.section	.nv.info._ZN2at6native27unrolled_elementwise_kernelINS0_13BinaryFunctorIhhhZZZNS0_18lshift_kernel_cudaERNS_18TensorIteratorBaseEENKUlvE_clEvENKUlvE_clEvEUlhhE_EESt5arrayIPcLm3EELi4E23TrivialOffsetCalculatorILi2EjESC_ILi1EjENS0_6memory15LoadWithoutCastENSF_16StoreWithoutCastEEEviT_T0_T2_T3_T4_T5_,"",@"SHT_CUDA_INFO"
	.sectionflags	@""
	.align	4


	//----- nvinfo : EIATTR_CUDA_API_VERSION
	.align		4
        /*0000*/ 	.byte	0x04, 0x37
        /*0002*/ 	.short	(.L_4871 - .L_4870)
.L_4870:
        /*0004*/ 	.word	0x00000082


	//----- nvinfo : EIATTR_SW2861232_WAR
	.align		4
.L_4871:
        /*0008*/ 	.byte	0x01, 0x35
	.zero		2


	//----- nvinfo : EIATTR_PARAM_CBANK
	.align		4
        /*000c*/ 	.byte	0x04, 0x0a
        /*000e*/ 	.short	(.L_4873 - .L_4872)
	.align		4
.L_4872:
        /*0010*/ 	.word	index@(.nv.constant0._ZN2at6native27unrolled_elementwise_kernelINS0_13BinaryFunctorIhhhZZZNS0_18lshift_kernel_cudaERNS_18TensorIteratorBaseEENKUlvE_clEvENKUlvE_clEvEUlhhE_EESt5arrayIPcLm3EELi4E23TrivialOffsetCalculatorILi2EjESC_ILi1EjENS0_6memory15LoadWithoutCastENSF_16StoreWithoutCastEEEviT_T0_T2_T3_T4_T5_)
        /*0014*/ 	.short	0x0160
        /*0016*/ 	.short	0x0024


	//----- nvinfo : EIATTR_CBANK_PARAM_SIZE
	.align		4
.L_4873:
        /*0018*/ 	.byte	0x03, 0x19
        /*001a*/ 	.short	0x0024


	//----- nvinfo : EIATTR_KPARAM_INFO
	.align		4
        /*001c*/ 	.byte	0x04, 0x17
        /*001e*/ 	.short	(.L_4875 - .L_4874)
.L_4874:
        /*0020*/ 	.word	0x00000000
        /*0024*/ 	.short	0x0006
        /*0026*/ 	.short	0x0023
        /*0028*/ 	.byte	0x00, 0xf0, 0x05, 0x00


	//----- nvinfo : EIATTR_KPARAM_INFO
	.align		4
.L_4875:
        /*002c*/ 	.byte	0x04, 0x17
        /*002e*/ 	.short	(.L_4877 - .L_4876)
.L_4876:
        /*0030*/ 	.word	0x00000000
        /*0034*/ 	.short	0x0005
        /*0036*/ 	.short	0x0022
        /*0038*/ 	.byte	0x00, 0xf0, 0x05, 0x00


	//----- nvinfo : EIATTR_KPARAM_INFO
	.align		4
.L_4877:
        /*003c*/ 	.byte	0x04, 0x17
        /*003e*/ 	.short	(.L_4879 - .L_4878)
.L_4878:
        /*0040*/ 	.word	0x00000000
        /*0044*/ 	.short	0x0004
        /*0046*/ 	.short	0x0021
        /*0048*/ 	.byte	0x00, 0xf0, 0x05, 0x00


	//----- nvinfo : EIATTR_KPARAM_INFO
	.align		4
.L_4879:
        /*004c*/ 	.byte	0x04, 0x17
        /*004e*/ 	.short	(.L_4881 - .L_4880)
.L_4880:
        /*0050*/ 	.word	0x00000000
        /*0054*/ 	.short	0x0003
        /*0056*/ 	.short	0x0020
        /*0058*/ 	.byte	0x00, 0xf0, 0x05, 0x00


	//----- nvinfo : EIATTR_KPARAM_INFO
	.align		4
.L_4881:
        /*005c*/ 	.byte	0x04, 0x17
        /*005e*/ 	.short	(.L_4883 - .L_4882)
.L_4882:
        /*0060*/ 	.word	0x00000000
        /*0064*/ 	.short	0x0002
        /*0066*/ 	.short	0x0008
        /*0068*/ 	.byte	0x00, 0xf0, 0x61, 0x00


	//----- nvinfo : EIATTR_KPARAM_INFO
	.align		4
.L_4883:
        /*006c*/ 	.byte	0x04, 0x17
        /*006e*/ 	.short	(.L_4885 - .L_4884)
.L_4884:
        /*0070*/ 	.word	0x00000000
        /*0074*/ 	.short	0x0001
        /*0076*/ 	.short	0x0004
        /*0078*/ 	.byte	0x00, 0xf0, 0x05, 0x00


	//----- nvinfo : EIATTR_KPARAM_INFO
	.align		4
.L_4885:
        /*007c*/ 	.byte	0x04, 0x17
        /*007e*/ 	.short	(.L_4887 - .L_4886)
.L_4886:
        /*0080*/ 	.word	0x00000000
        /*0084*/ 	.short	0x0000
        /*0086*/ 	.short	0x0000
        /*0088*/ 	.byte	0x00, 0xf0, 0x11, 0x00


	//----- nvinfo : EIATTR_MAXREG_COUNT
	.align		4
.L_4887:
        /*008c*/ 	.byte	0x03, 0x1b
        /*008e*/ 	.short	0x00ff


	//----- nvinfo : EIATTR_MERCURY_ISA_VERSION
	.align		4
        /*0090*/ 	.byte	0x03, 0x5f
        /*0092*/ 	.short	0x0000


	//----- nvinfo : EIATTR_EXIT_INSTR_OFFSETS
	.align		4
        /*0094*/ 	.byte	0x04, 0x1c
        /*0096*/ 	.short	(.L_4889 - .L_4888)


	//   ....[0]....
.L_4888:
        /*0098*/ 	.word	0x00000580


	//   ....[1]....
        /*009c*/ 	.word	0x00000610


	//----- nvinfo : EIATTR_MAX_THREADS
	.align		4
.L_4889:
        /*00a0*/ 	.byte	0x04, 0x05
        /*00a2*/ 	.short	(.L_4891 - .L_4890)
.L_4890:
        /*00a4*/ 	.word	0x00000080
        /*00a8*/ 	.word	0x00000001
        /*00ac*/ 	.word	0x00000001


	//----- nvinfo : EIATTR_CRS_STACK_SIZE
	.align		4
.L_4891:
        /*00b0*/ 	.byte	0x04, 0x1e
        /*00b2*/ 	.short	(.L_4893 - .L_4892)
.L_4892:
        /*00b4*/ 	.word	0x00000000
.L_4893:


//--------------------- .nv.info._ZN2at6native29vectorized_elementwise_kernelILi2ENS0_13BinaryFunctorIhhhZZZNS0_18lshift_kernel_cudaERNS_18TensorIteratorBaseEENKUlvE_clEvENKUlvE_clEvEUlhhE_EESt5arrayIPcLm3EEEEviT0_T1_ --------------------------
	.section	.nv.info._ZN2at6native29vectorized_elementwise_kernelILi2ENS0_13BinaryFunctorIhhhZZZNS0_18lshift_kernel_cudaERNS_18TensorIteratorBaseEENKUlvE_clEvENKUlvE_clEvEUlhhE_EESt5arrayIPcLm3EEEEviT0_T1_,"",@"SHT_CUDA_INFO"
	.sectionflags	@""
	.align	4


	//----- nvinfo : EIATTR_CUDA_API_VERSION
	.align		4
        /*0000*/ 	.byte	0x04, 0x37
        /*0002*/ 	.short	(.L_4895 - .L_4894)
.L_4894:
        /*0004*/ 	.word	0x00000082


	//----- nvinfo : EIATTR_SW2861232_WAR
	.align		4
.L_4895:
        /*0008*/ 	.byte	0x01, 0x35
	.zero		2


	//----- nvinfo : EIATTR_PARAM_CBANK
	.align		4
        /*000c*/ 	.byte	0x04, 0x0a
        /*000e*/ 	.short	(.L_4897 - .L_4896)
	.align		4
.L_4896:
        /*0010*/ 	.word	index@(.nv.constant0._ZN2at6native29vectorized_elementwise_kernelILi2ENS0_13BinaryFunctorIhhhZZZNS0_18lshift_kernel_cudaERNS_18TensorIteratorBaseEENKUlvE_clEvENKUlvE_clEvEUlhhE_EESt5arrayIPcLm3EEEEviT0_T1_)
        /*0014*/ 	.short	0x0160
        /*0016*/ 	.short	0x0020


	//----- nvinfo : EIATTR_CBANK_PARAM_SIZE
	.align		4
.L_4897:
        /*0018*/ 	.byte	0x03, 0x19
        /*001a*/ 	.short	0x0020


	//----- nvinfo : EIATTR_KPARAM_INFO
	.align		4
        /*001c*/ 	.byte	0x04, 0x17
        /*001e*/ 	.short	(.L_4899 - .L_4898)
.L_4898:
        /*0020*/ 	.word	0x00000000
        /*0024*/ 	.short	0x0002
        /*0026*/ 	.short	0x0008
        /*0028*/ 	.byte	0x00, 0xf0, 0x61, 0x00


	//----- nvinfo : EIATTR_KPARAM_INFO
	.align		4
.L_4899:
        /*002c*/ 	.byte	0x04, 0x17
        /*002e*/ 	.short	(.L_4901 - .L_4900)
.L_4900:
        /*0030*/ 	.word	0x00000000
        /*0034*/ 	.short	0x0001
        /*0036*/ 	.short	0x0004
        /*0038*/ 	.byte	0x00, 0xf0, 0x05, 0x00


	//----- nvinfo : EIATTR_KPARAM_INFO
	.align		4
.L_4901:
        /*003c*/ 	.byte	0x04, 0x17
        /*003e*/ 	.short	(.L_4903 - .L_4902)
.L_4902:
        /*0040*/ 	.word	0x00000000
        /*0044*/ 	.short	0x0000
        /*0046*/ 	.short	0x0000
        /*0048*/ 	.byte	0x00, 0xf0, 0x11, 0x00


	//----- nvinfo : EIATTR_MAXREG_COUNT
	.align		4
.L_4903:
        /*004c*/ 	.byte	0x03, 0x1b
        /*004e*/ 	.short	0x00ff


	//----- nvinfo : EIATTR_MERCURY_ISA_VERSION
	.align		4
        /*0050*/ 	.byte	0x03, 0x5f
        /*0052*/ 	.short	0x0000


	//----- nvinfo : EIATTR_EXIT_INSTR_OFFSETS
	.align		4
        /*0054*/ 	.byte	0x04, 0x1c
        /*0056*/ 	.short	(.L_4905 - .L_4904)


	//   ....[0]....
.L_4904:
        /*0058*/ 	.word	0x000004a0


	//   ....[1]....
        /*005c*/ 	.word	0x00001010


	//   ....[2]....
        /*0060*/ 	.word	0x00001060


	//----- nvinfo : EIATTR_MAX_THREADS
	.align		4
.L_4905:
        /*0064*/ 	.byte	0x04, 0x05
        /*0066*/ 	.short	(.L_4907 - .L_4906)
.L_4906:
        /*0068*/ 	.word	0x00000080
        /*006c*/ 	.word	0x00000001
        /*0070*/ 	.word	0x00000001


	//----- nvinfo : EIATTR_CRS_STACK_SIZE
	.align		4
.L_4907:
        /*0074*/ 	.byte	0x04, 0x1e
        /*0076*/ 	.short	(.L_4909 - .L_4908)
.L_4908:
        /*0078*/ 	.word	0x00000000
.L_4909:


//--------------------- .nv.info._ZN2at6native29vectorized_elementwise_kernelILi4ENS0_13BinaryFunctorIhhhZZZNS0_18lshift_kernel_cudaERNS_18TensorIteratorBaseEENKUlvE_clEvENKUlvE_clEvEUlhhE_EESt5arrayIPcLm3EEEEviT0_T1_ --------------------------
	.section	.nv.info._ZN2at6native29vectorized_elementwise_kernelILi4ENS0_13BinaryFunctorIhhhZZZNS0_18lshift_kernel_cudaERNS_18TensorIteratorBaseEENKUlvE_clEvENKUlvE_clEvEUlhhE_EESt5arrayIPcLm3EEEEviT0_T1_,"",@"SHT_CUDA_INFO"
	.sectionflags	@""
	.align	4


	//----- nvinfo : EIATTR_CUDA_API_VERSION
	.align		4
        /*0000*/ 	.byte	0x04, 0x37
        /*0002*/ 	.short	(.L_4911 - .L_4910)
.L_4910:
        /*0004*/ 	.word	0x00000082


	//----- nvinfo : EIATTR_SW2861232_WAR
	.align		4
.L_4911:
        /*0008*/ 	.byte	0x01, 0x35
	.zero		2


	//----- nvinfo : EIATTR_PARAM_CBANK
	.align		4
        /*000c*/ 	.byte	0x04, 0x0a
        /*000e*/ 	.short	(.L_4913 - .L_4912)
	.align		4
.L_4912:
        /*0010*/ 	.word	index@(.nv.constant0._ZN2at6native29vectorized_elementwise_kernelILi4ENS0_13BinaryFunctorIhhhZZZNS0_18lshift_kernel_cudaERNS_18TensorIteratorBaseEENKUlvE_clEvENKUlvE_clEvEUlhhE_EESt5arrayIPcLm3EEEEviT0_T1_)
        /*0014*/ 	.short	0x0160
        /*0016*/ 	.short	0x0020


	//----- nvinfo : EIATTR_CBANK_PARAM_SIZE
	.align		4
.L_4913:
        /*0018*/ 	.byte	0x03, 0x19
        /*001a*/ 	.short	0x0020


	//----- nvinfo : EIATTR_KPARAM_INFO
	.align		4
        /*001c*/ 	.byte	0x04, 0x17
        /*001e*/ 	.short	(.L_4915 - .L_4914)
.L_4914:
        /*0020*/ 	.word	0x00000000
        /*0024*/ 	.short	0x0002
        /*0026*/ 	.short	0x0008
        /*0028*/ 	.byte	0x00, 0xf0, 0x61, 0x00


	//----- nvinfo : EIATTR_KPARAM_INFO
	.align		4
.L_4915:
        /*002c*/ 	.byte	0x04, 0x17
        /*002e*/ 	.short	(.L_4917 - .L_4916)
.L_4916:
        /*0030*/ 	.word	0x00000000
        /*0034*/ 	.short	0x0001
        /*0036*/ 	.short	0x0004
        /*0038*/ 	.byte	0x00, 0xf0, 0x05, 0x00


	//----- nvinfo : EIATTR_KPARAM_INFO
	.align		4
.L_4917:
        /*003c*/ 	.byte	0x04, 0x17
        /*003e*/ 	.short	(.L_4919 - .L_4918)
.L_4918:
        /*0040*/ 	.word	0x00000000
        /*0044*/ 	.short	0x0000
        /*0046*/ 	.short	0x0000
        /*0048*/ 	.byte	0x00, 0xf0, 0x11, 0x00


	//----- nvinfo : EIATTR_MAXREG_COUNT
	.align		4
.L_4919:
        /*004c*/ 	.byte	0x03, 0x1b
        /*004e*/ 	.short	0x00ff


	//----- nvinfo : EIATTR_MERCURY_ISA_VERSION
	.align		4
        /*0050*/ 	.byte	0x03, 0x5f
        /*0052*/ 	.short	0x0000


	//----- nvinfo : EIATTR_EXIT_INSTR_OFFSETS
	.align		4
        /*0054*/ 	.byte	0x04, 0x1c
        /*0056*/ 	.short	(.L_4921 - .L_4920)


	//   ....[0]....
.L_4920:
        /*0058*/ 	.word	0x00000460


	//   ....[1]....
        /*005c*/ 	.word	0x00000fd0


	//   ....[2]....
        /*0060*/ 	.word	0x00001020


	//----- nvinfo : EIATTR_MAX_THREADS
	.align		4
.L_4921:
        /*0064*/ 	.byte	0x04, 0x05
        /*0066*/ 	.short	(.L_4923 - .L_4922)
.L_4922:
        /*0068*/ 	.word	0x00000080
        /*006c*/ 	.word	0x00000001
        /*0070*/ 	.word	0x00000001


	//----- nvinfo : EIATTR_CRS_STACK_SIZE
	.align		4
.L_4923:
        /*0074*/ 	.byte	0x04, 0x1e
        /*0076*/ 	.short	(.L_4925 - .L_4924)
.L_4924:
        /*0078*/ 	.word	0x00000000
.L_4925:


//--------------------- .nv.info._ZN2at6native29vectorized_elementwise_kernelILi8ENS0_13BinaryFunctorIhhhZZZNS0_18lshift_kernel_cudaERNS_18TensorIteratorBaseEENKUlvE_clEvENKUlvE_clEvEUlhhE_EESt5arrayIPcLm3EEEEviT0_T1_ --------------------------
	.section	.nv.info._ZN2at6native29vectorized_elementwise_kernelILi8ENS0_13BinaryFunctorIhhhZZZNS0_18lshift_kernel_cudaERNS_18TensorIteratorBaseEENKUlvE_clEvENKUlvE_clEvEUlhhE_EESt5arrayIPcLm3EEEEviT0_T1_,"",@"SHT_CUDA_INFO"
	.sectionflags	@""
	.align	4


	//----- nvinfo : EIATTR_CUDA_API_VERSION
	.align		4
        /*0000*/ 	.byte	0x04, 0x37
        /*0002*/ 	.short	(.L_4927 - .L_4926)
.L_4926:
        /*0004*/ 	.word	0x00000082


	//----- nvinfo : EIATTR_SW2861232_WAR
	.align		4
.L_4927:
        /*0008*/ 	.byte	0x01, 0x35
	.zero		2


	//----- nvinfo : EIATTR_PARAM_CBANK
	.align		4
        /*000c*/ 	.byte	0x04, 0x0a
        /*000e*/ 	.short	(.L_4929 - .L_4928)
	.align		4
.L_4928:
        /*0010*/ 	.word	index@(.nv.constant0._ZN2at6native29vectorized_elementwise_kernelILi8ENS0_13BinaryFunctorIhhhZZZNS0_18lshift_kernel_cudaERNS_18TensorIteratorBaseEENKUlvE_clEvENKUlvE_clEvEUlhhE_EESt5arrayIPcLm3EEEEviT0_T1_)
        /*0014*/ 	.short	0x0160
        /*0016*/ 	.short	0x0020


	//----- nvinfo : EIATTR_CBANK_PARAM_SIZE
	.align		4
.L_4929:
        /*0018*/ 	.byte	0x03, 0x19
        /*001a*/ 	.short	0x0020


	//----- nvinfo : EIATTR_KPARAM_INFO
	.align		4
        /*001c*/ 	.byte	0x04, 0x17
        /*001e*/ 	.short	(.L_4931 - .L_4930)
.L_4930:
        /*0020*/ 	.word	0x00000000
        /*0024*/ 	.short	0x0002
        /*0026*/ 	.short	0x0008
        /*0028*/ 	.byte	0x00, 0xf0, 0x61, 0x00


	//----- nvinfo : EIATTR_KPARAM_INFO
	.align		4
.L_4931:
        /*002c*/ 	.byte	0x04, 0x17
        /*002e*/ 	.short	(.L_4933 - .L_4932)
.L_4932:
        /*0030*/ 	.word	0x00000000
        /*0034*/ 	.short	0x0001
        /*0036*/ 	.short	0x0004
        /*0038*/ 	.byte	0x00, 0xf0, 0x05, 0x00


	//----- nvinfo : EIATTR_KPARAM_INFO
	.align		4
.L_4933:
        /*003c*/ 	.byte	0x04, 0x17
        /*003e*/ 	.short	(.L_4935 - .L_4934)
.L_4934:
        /*0040*/ 	.word	0x00000000
        /*0044*/ 	.short	0x0000
        /*0046*/ 	.short	0x0000
        /*0048*/ 	.byte	0x00, 0xf0, 0x11, 0x00


	//----- nvinfo : EIATTR_MAXREG_COUNT
	.align		4
.L_4935:
        /*004c*/ 	.byte	0x03, 0x1b
        /*004e*/ 	.short	0x00ff


	//----- nvinfo : EIATTR_MERCURY_ISA_VERSION
	.align		4
        /*0050*/ 	.byte	0x03, 0x5f
        /*0052*/ 	.short	0x0000


	//----- nvinfo : EIATTR_EXIT_INSTR_OFFSETS
	.align		4
        /*0054*/ 	.byte	0x04, 0x1c
        /*0056*/ 	.short	(.L_4937 - .L_4936)


	//   ....[0]....
.L_4936:
        /*0058*/ 	.word	0x00000010


	//----- nvinfo : EIATTR_MAX_THREADS
	.align		4
.L_4937:
        /*005c*/ 	.byte	0x04, 0x05
        /*005e*/ 	.short	(.L_4939 - .L_4938)
.L_4938:
        /*0060*/ 	.word	0x00000080
        /*0064*/ 	.word	0x00000001
        /*0068*/ 	.word	0x00000001
.L_4939:


//--------------------- .nv.info._ZN2at6native18elementwise_kernelILi128ELi4EZNS0_15gpu_kernel_implINS0_13BUnaryFunctorIhhhZZZNS0_18lshift_kernel_cudaERNS_18TensorIteratorBaseEENKUlvE_clEvENKUlvE_clEvEUlhhE_EEEEvS5_RKT_EUliE_EEviT1_ --------------------------
	.section	.nv.info._ZN2at6native18elementwise_kernelILi128ELi4EZNS0_15gpu_kernel_implINS0_13BUnaryFunctorIhhhZZZNS0_18lshift_kernel_cudaERNS_18TensorIteratorBaseEENKUlvE_clEvENKUlvE_clEvEUlhhE_EEEEvS5_RKT_EUliE_EEviT1_,"",@"SHT_CUDA_INFO"
	.sectionflags	@""
	.align	4


	//----- nvinfo : EIATTR_CUDA_API_VERSION
	.align		4
        /*0000*/ 	.byte	0x04, 0x37
        /*0002*/ 	.short	(.L_4941 - .L_4940)
.L_4940:
        /*0004*/ 	.word	0x00000082


	//----- nvinfo : EIATTR_SW2861232_WAR
	.align		4
.L_4941:
        /*0008*/ 	.byte	0x01, 0x35
	.zero		2


	//----- nvinfo : EIATTR_PARAM_CBANK
	.align		4
        /*000c*/ 	.byte	0x04, 0x0a
        /*000e*/ 	.short	(.L_4943 - .L_4942)
	.align		4
.L_4942:
        /*0010*/ 	.word	index@(.nv.constant0._ZN2at6native18elementwise_kernelILi128ELi4EZNS0_15gpu_kernel_implINS0_13BUnaryFunctorIhhhZZZNS0_18lshift_kernel_cudaERNS_18TensorIteratorBaseEENKUlvE_clEvENKUlvE_clEvEUlhhE_EEEEvS5_RKT_EUliE_EEviT1_)
        /*0014*/ 	.short	0x0160
        /*0016*/ 	.short	0x0220


	//----- nvinfo : EIATTR_CBANK_PARAM_SIZE
	.align		4
.L_4943:
        /*0018*/ 	.byte	0x03, 0x19
        /*001a*/ 	.short	0x0220


	//----- nvinfo : EIATTR_KPARAM_INFO
	.align		4
        /*001c*/ 	.byte	0x04, 0x17
        /*001e*/ 	.short	(.L_4945 - .L_4944)
.L_4944:
        /*0020*/ 	.word	0x00000000
        /*0024*/ 	.short	0x0001
        /*0026*/ 	.short	0x0008
        /*0028*/ 	.byte	0x00, 0xf0, 0x61, 0x08


	//----- nvinfo : EIATTR_KPARAM_INFO
	.align		4
.L_4945:
        /*002c*/ 	.byte	0x04, 0x17
        /*002e*/ 	.short	(.L_4947 - .L_4946)
.L_4946:
        /*0030*/ 	.word	0x00000000
        /*0034*/ 	.short	0x0000
        /*0036*/ 	.short	0x0000
        /*0038*/ 	.byte	0x00, 0xf0, 0x11, 0x00


	//----- nvinfo : EIATTR_MAXREG_COUNT
	.align		4
.L_4947:
        /*003c*/ 	.byte	0x03, 0x1b
        /*003e*/ 	.short	0x0080


	//----- nvinfo : EIATTR_EXTERNS
	.align		4
        /*0040*/ 	.byte	0x04, 0x0f
        /*0042*/ 	.short	(.L_4949 - .L_4948)


	//   ....[0]....
	.align		4
.L_4948:
        /*0044*/ 	.word	index@(__assertfail)


	//----- nvinfo : EIATTR_MERCURY_ISA_VERSION
	.align		4
.L_4949:
        /*0048*/ 	.byte	0x03, 0x5f
        /*004a*/ 	.short	0x0000


	//----- nvinfo : EIATTR_SYSCALL_OFFSETS
	.align		4
        /*004c*/ 	.byte	0x04, 0x46
        /*004e*/ 	.short	(.L_4951 - .L_4950)


	//   ....[0]....
.L_4950:
        /*0050*/ 	.word	0x00001d70


	//   ....[1]....
        /*0054*/ 	.word	0x00002d30


	//   ....[2]....
        /*0058*/ 	.word	0x00004af0


	//   ....[3]....
        /*005c*/ 	.word	0x00005ab0


	//   ....[4]....
        /*0060*/ 	.word	0x00007840


	//   ....[5]....
        /*0064*/ 	.word	0x00008800


	//   ....[6]....
        /*0068*/ 	.word	0x0000a5a0


	//   ....[7]....
        /*006c*/ 	.word	0x0000b560


	//----- nvinfo : EIATTR_EXIT_INSTR_OFFSETS
	.align		4
.L_4951:
        /*0070*/ 	.byte	0x04, 0x1c
        /*0072*/ 	.short	(.L_4953 - .L_4952)


	//   ....[0]....
.L_4952:
        /*0074*/ 	.word	0x000088b0


	//   ....[1]....
        /*0078*/ 	.word	0x0000a720


	//   ....[2]....
        /*007c*/ 	.word	0x0000a740


	//   ....[3]....
        /*0080*/ 	.word	0x0000a7e0


	//   ....[4]....
        /*0084*/ 	.word	0x0000a810


	//   ....[5]....
        /*0088*/ 	.word	0x0000a840


	//   ....[6]....
        /*008c*/ 	.word	0x0000a8e0


	//   ....[7]....
        /*0090*/ 	.word	0x0000a930


	//   ....[8]....
        /*0094*/ 	.word	0x0000a9e0


	//   ....[9]....
        /*0098*/ 	.word	0x0000aa40


	//   ....[10]....
        /*009c*/ 	.word	0x0000aa80


	//   ....[11]....
        /*00a0*/ 	.word	0x0000ab40


	//   ....[12]....
        /*00a4*/ 	.word	0x0000ab90


	//   ....[13]....
        /*00a8*/ 	.word	0x0000ad30


	//   ....[14]....
        /*00ac*/ 	.word	0x0000aea0


	//   ....[15]....
        /*00b0*/ 	.word	0x0000aef0


	//   ....[16]....
        /*00b4*/ 	.word	0x0000afa0


	//   ....[17]....
        /*00b8*/ 	.word	0x0000b130


	//   ....[18]....
        /*00bc*/ 	.word	0x0000b2c0


	//   ....[19]....
        /*00c0*/ 	.word	0x0000b430


	//   ....[20]....
        /*00c4*/ 	.word	0x0000b570


	//   ....[21]....
        /*00c8*/ 	.word	0x0000b5b0


	//   ....[22]....
        /*00cc*/ 	.word	0x0000b5e0


	//----- nvinfo : EIATTR_MAX_THREADS
	.align		4
.L_4953:
        /*00d0*/ 	.byte	0x04, 0x05
        /*00d2*/ 	.short	(.L_4955 - .L_4954)
.L_4954:
        /*00d4*/ 	.word	0x00000080
        /*00d8*/ 	.word	0x00000001
        /*00dc*/ 	.word	0x00000001


	//----- nvinfo : EIATTR_CRS_STACK_SIZE
	.align		4
.L_4955:
        /*00e0*/ 	.byte	0x04, 0x1e
        /*00e2*/ 	.short	(.L_4957 - .L_4956)
.L_4956:
        /*00e4*/ 	.word	0x00000000
.L_4957:


//--------------------- .nv.info._ZN2at6native27unrolled_elementwise_kernelINS0_13BUnaryFunctorIhhhZZZNS0_18lshift_kernel_cudaERNS_18TensorIteratorBaseEENKUlvE_clEvENKUlvE_clEvEUlhhE_EESt5arrayIPcLm2EELi4E23TrivialOffsetCalculatorILi1EjESD_NS0_6memory12LoadWithCastILi1EEENSE_13StoreWithCastILi1EEEEEviT_T0_T2_T3_T4_T5_ --------------------------
	.section	.nv.info._ZN2at6native27unrolled_elementwise_kernelINS0_13BUnaryFunctorIhhhZZZNS0_18lshift_kernel_cudaERNS_18TensorIteratorBaseEENKUlvE_clEvENKUlvE_clEvEUlhhE_EESt5arrayIPcLm2EELi4E23TrivialOffsetCalculatorILi1EjESD_NS0_6memory12LoadWithCastILi1EEENSE_13StoreWithCastILi1EEEEEviT_T0_T2_T3_T4_T5_,"",@"SHT_CUDA_INFO"
	.sectionflags	@""
	.align	4


	//----- nvinfo : EIATTR_CUDA_API_VERSION
	.align		4
        /*0000*/ 	.byte	0x04, 0x37
        /*0002*/ 	.short	(.L_4959 - .L_4958)
.L_4958:
        /*0004*/ 	.word	0x00000082


	//----- nvinfo : EIATTR_SW2861232_WAR
	.align		4
.L_4959:
        /*0008*/ 	.byte	0x01, 0x35
	.zero		2


	//----- nvinfo : EIATTR_PARAM_CBANK
	.align		4
        /*000c*/ 	.byte	0x04, 0x0a
        /*000e*/ 	.short	(.L_4961 - .L_4960)
	.align		4
.L_4960:
        /*0010*/ 	.word	index@(.nv.constant0._ZN2at6native27unrolled_elementwise_kernelINS0_13BUnaryFunctorIhhhZZZNS0_18lshift_kernel_cudaERNS_18TensorIteratorBaseEENKUlvE_clEvENKUlvE_clEvEUlhhE_EESt5arrayIPcLm2EELi4E23TrivialOffsetCalculatorILi1EjESD_NS0_6memory12LoadWithCastILi1EEENSE_13StoreWithCastILi1EEEEEviT_T0_T2_T3_T4_T5_)
        /*0014*/ 	.short	0x0160
        /*0016*/ 	.short	0x002c


	//----- nvinfo : EIATTR_CBANK_PARAM_SIZE
	.align		4
.L_4961:
        /*0018*/ 	.byte	0x03, 0x19
        /*001a*/ 	.short	0x002c


	//----- nvinfo : EIATTR_KPARAM_INFO
	.align		4
        /*001c*/ 	.byte	0x04, 0x17
        /*001e*/ 	.short	(.L_4963 - .L_4962)
.L_4962:
        /*0020*/ 	.word	0x00000000
        /*0024*/ 	.short	0x0006
        /*0026*/ 	.short	0x0024
        /*0028*/ 	.byte	0x00, 0xf0, 0x21, 0x00


	//----- nvinfo : EIATTR_KPARAM_INFO
	.align		4
.L_4963:
        /*002c*/ 	.byte	0x04, 0x17
        /*002e*/ 	.short	(.L_4965 - .L_4964)
.L_4964:
        /*0030*/ 	.word	0x00000000
        /*0034*/ 	.short	0x0005
        /*0036*/ 	.short	0x001c
        /*0038*/ 	.byte	0x00, 0xf0, 0x21, 0x00


	//----- nvinfo : EIATTR_KPARAM_INFO
	.align		4
.L_4965:
        /*003c*/ 	.byte	0x04, 0x17
        /*003e*/ 	.short	(.L_4967 - .L_4966)
.L_4966:
        /*0040*/ 	.word	0x00000000
        /*0044*/ 	.short	0x0004
        /*0046*/ 	.short	0x0019
        /*0048*/ 	.byte	0x00, 0xf0, 0x05, 0x00


	//----- nvinfo : EIATTR_KPARAM_INFO
	.align		4
.L_4967:
        /*004c*/ 	.byte	0x04, 0x17
        /*004e*/ 	.short	(.L_4969 - .L_4968)
.L_4968:
        /*0050*/ 	.word	0x00000000
        /*0054*/ 	.short	0x0003
        /*0056*/ 	.short	0x0018
        /*0058*/ 	.byte	0x00, 0xf0, 0x05, 0x00


	//----- nvinfo : EIATTR_KPARAM_INFO
	.align		4
.L_4969:
        /*005c*/ 	.byte	0x04, 0x17
        /*005e*/ 	.short	(.L_4971 - .L_4970)
.L_4970:
        /*0060*/ 	.word	0x00000000
        /*0064*/ 	.short	0x0002
        /*0066*/ 	.short	0x0008
        /*0068*/ 	.byte	0x00, 0xf0, 0x41, 0x00


	//----- nvinfo : EIATTR_KPARAM_INFO
	.align		4
.L_4971:
        /*006c*/ 	.byte	0x04, 0x17
        /*006e*/ 	.short	(.L_4973 - .L_4972)
.L_4972:
        /*0070*/ 	.word	0x00000000
        /*0074*/ 	.short	0x0001
        /*0076*/ 	.short	0x0004
        /*0078*/ 	.byte	0x00, 0xf0, 0x09, 0x00


	//----- nvinfo : EIATTR_KPARAM_INFO
	.align		4
.L_4973:
        /*007c*/ 	.byte	0x04, 0x17
        /*007e*/ 	.short	(.L_4975 - .L_4974)
.L_4974:
        /*0080*/ 	.word	0x00000000
        /*0084*/ 	.short	0x0000
        /*0086*/ 	.short	0x0000
        /*0088*/ 	.byte	0x00, 0xf0, 0x11, 0x00


	//----- nvinfo : EIATTR_MAXREG_COUNT
	.align		4
.L_4975:
        /*008c*/ 	.byte	0x03, 0x1b
        /*008e*/ 	.short	0x00ff


	//----- nvinfo : EIATTR_EXTERNS
	.align		4
        /*0090*/ 	.byte	0x04, 0x0f
        /*0092*/ 	.short	(.L_4977 - .L_4976)


	//   ....[0]....
	.align		4
.L_4976:
        /*0094*/ 	.word	index@(__assertfail)


	//----- nvinfo : EIATTR_MERCURY_ISA_VERSION
	.align		4
.L_4977:
        /*0098*/ 	.byte	0x03, 0x5f
        /*009a*/ 	.short	0x0000


	//----- nvinfo : EIATTR_SYSCALL_OFFSETS
	.align		4
        /*009c*/ 	.byte	0x04, 0x46
        /*009e*/ 	.short	(.L_4979 - .L_4978)


	//   ....[0]....
.L_4978:
        /*00a0*/ 	.word	0x00000f60


	//   ....[1]....
        /*00a4*/ 	.word	0x00001ec0


	//   ....[2]....
        /*00a8*/ 	.word	0x00002e30


	//   ....[3]....
        /*00ac*/ 	.word	0x00003d80


	//   ....[4]....
        /*00b0*/ 	.word	0x00004ed0


	//   ....[5]....
        /*00b4*/ 	.word	0x00005ef0


	//   ....[6]....
        /*00b8*/ 	.word	0x00006ef0


	//   ....[7]....
        /*00bc*/ 	.word	0x00007ef0


	//----- nvinfo : EIATTR_EXIT_INSTR_OFFSETS
	.align		4
.L_4979:
        /*00c0*/ 	.byte	0x04, 0x1c
        /*00c2*/ 	.short	(.L_4981 - .L_4980)


	//   ....[0]....
.L_4980:
        /*00c4*/ 	.word	0x00006fa0


	//   ....[1]....
        /*00c8*/ 	.word	0x000070b0


	//   ....[2]....
        /*00cc*/ 	.word	0x000070d0


	//   ....[3]....
        /*00d0*/ 	.word	0x00007170


	//   ....[4]....
        /*00d4*/ 	.word	0x000071a0


	//   ....[5]....
        /*00d8*/ 	.word	0x000071d0


	//   ....[6]....
        /*00dc*/ 	.word	0x00007270


	//   ....[7]....
        /*00e0*/ 	.word	0x000072c0


	//   ....[8]....
        /*00e4*/ 	.word	0x00007370


	//   ....[9]....
        /*00e8*/ 	.word	0x000073d0


	//   ....[10]....
        /*00ec*/ 	.word	0x00007410


	//   ....[11]....
        /*00f0*/ 	.word	0x000074d0


	//   ....[12]....
        /*00f4*/ 	.word	0x00007520


	//   ....[13]....
        /*00f8*/ 	.word	0x000076c0


	//   ....[14]....
        /*00fc*/ 	.word	0x00007830


	//   ....[15]....
        /*0100*/ 	.word	0x00007880


	//   ....[16]....
        /*0104*/ 	.word	0x00007930


	//   ....[17]....
        /*0108*/ 	.word	0x00007ac0


	//   ....[18]....
        /*010c*/ 	.word	0x00007c50


	//   ....[19]....
        /*0110*/ 	.word	0x00007dc0


	//   ....[20]....
        /*0114*/ 	.word	0x00007f00


	//   ....[21]....
        /*0118*/ 	.word	0x00007f40


	//   ....[22]....
        /*011c*/ 	.word	0x00007f70


	//----- nvinfo : EIATTR_MAX_THREADS
	.align		4
.L_4981:
        /*0120*/ 	.byte	0x04, 0x05
        /*0122*/ 	.short	(.L_4983 - .L_4982)
.L_4982:
        /*0124*/ 	.word	0x00000080
        /*0128*/ 	.word	0x00000001
        /*012c*/ 	.word	0x00000001


	//----- nvinfo : EIATTR_CRS_STACK_SIZE
	.align		4
.L_4983:
        /*0130*/ 	.byte	0x04, 0x1e
        /*0132*/ 	.short	(.L_4985 - .L_4984)
.L_4984:
        /*0134*/ 	.word	0x00000000
.L_4985:


//--------------------- .nv.info._ZN2at6native18elementwise_kernelILi128ELi4EZNS0_22gpu_kernel_impl_nocastINS0_13BUnaryFunctorIhhhZZZNS0_18lshift_kernel_cudaERNS_18TensorIteratorBaseEENKUlvE_clEvENKUlvE_clEvEUlhhE_EEEEvS5_RKT_EUliE_EEviT1_ --------------------------
	.section	.nv.info._ZN2at6native18elementwise_kernelILi128ELi4EZNS0_22gpu_kernel_impl_nocastINS0_13BUnaryFunctorIhhhZZZNS0_18lshift_kernel_cudaERNS_18TensorIteratorBaseEENKUlvE_clEvENKUlvE_clEvEUlhhE_EEEEvS5_RKT_EUliE_EEviT1_,"",@"SHT_CUDA_INFO"
	.sectionflags	@""
	.align	4


	//----- nvinfo : EIATTR_CUDA_API_VERSION
	.align		4
        /*0000*/ 	.byte	0x04, 0x37
        /*0002*/ 	.short	(.L_4987 - .L_4986)
.L_4986:
        /*0004*/ 	.word	0x00000082


	//----- nvinfo : EIATTR_SW2861232_WAR
	.align		4
.L_4987:
        /*0008*/ 	.byte	0x01, 0x35
	.zero		2


	//----- nvinfo : EIATTR_PARAM_CBANK
	.align		4
        /*000c*/ 	.byte	0x04, 0x0a
        /*000e*/ 	.short	(.L_4989 - .L_4988)
	.align		4
.L_4988:
        /*0010*/ 	.word	index@(.nv.constant0._ZN2at6native18elementwise_kernelILi128ELi4EZNS0_22gpu_kernel_impl_nocastINS0_13BUnaryFunctorIhhhZZZNS0_18lshift_kernel_cudaERNS_18TensorIteratorBaseEENKUlvE_clEvENKUlvE_clEvEUlhhE_EEEEvS5_RKT_EUliE_EEviT1_)
        /*0014*/ 	.short	0x0160
        /*0016*/ 	.short	0x0220


	//----- nvinfo : EIATTR_CBANK_PARAM_SIZE
	.align		4
.L_4989:
        /*0018*/ 	.byte	0x03, 0x19
        /*001a*/ 	.short	0x0220


	//----- nvinfo : EIATTR_KPARAM_INFO
	.align		4
        /*001c*/ 	.byte	0x04, 0x17
        /*001e*/ 	.short	(.L_4991 - .L_4990)
.L_4990:
        /*0020*/ 	.word	0x00000000
        /*0024*/ 	.short	0x0001
        /*0026*/ 	.short	0x0008
        /*0028*/ 	.byte	0x00, 0xf0, 0x61, 0x08


	//----- nvinfo : EIATTR_KPARAM_INFO
	.align		4
.L_4991:
        /*002c*/ 	.byte	0x04, 0x17
        /*002e*/ 	.short	(.L_4993 - .L_4992)
.L_4992:
        /*0030*/ 	.word	0x00000000
        /*0034*/ 	.short	0x0000
        /*0036*/ 	.short	0x0000
        /*0038*/ 	.byte	0x00, 0xf0, 0x11, 0x00


	//----- nvinfo : EIATTR_MAXREG_COUNT
	.align		4
.L_4993:
        /*003c*/ 	.byte	0x03, 0x1b
        /*003e*/ 	.short	0x0080


	//----- nvinfo : EIATTR_MERCURY_ISA_VERSION
	.align		4
        /*0040*/ 	.byte	0x03, 0x5f
        /*0042*/ 	.short	0x0000


	//----- nvinfo : EIATTR_EXIT_INSTR_OFFSETS
	.align		4
        /*0044*/ 	.byte	0x04, 0x1c
        /*0046*/ 	.short	(.L_4995 - .L_4994)


	//   ....[0]....
.L_4994:
        /*0048*/ 	.word	0x00002db0


	//   ....[1]....
        /*004c*/ 	.word	0x00003c90


	//----- nvinfo : EIATTR_MAX_THREADS
	.align		4
.L_4995:
        /*0050*/ 	.byte	0x04, 0x05
        /*0052*/ 	.short	(.L_4997 - .L_4996)
.L_4996:
        /*0054*/ 	.word	0x00000080
        /*0058*/ 	.word	0x00000001
        /*005c*/ 	.word	0x00000001


	//----- nvinfo : EIATTR_CRS_STACK_SIZE
	.align		4
.L_4997:
        /*0060*/ 	.byte	0x04, 0x1e
        /*0062*/ 	.short	(.L_4999 - .L_4998)
.L_4998:
        /*0064*/ 	.word	0x00000000
.L_4999:


//--------------------- .nv.info._ZN2at6native27unrolled_elementwise_kernelINS0_13BUnaryFunctorIhhhZZZNS0_18lshift_kernel_cudaERNS_18TensorIteratorBaseEENKUlvE_clEvENKUlvE_clEvEUlhhE_EESt5arrayIPcLm2EELi4E23TrivialOffsetCalculatorILi1EjESD_NS0_6memory15LoadWithoutCastENSE_16StoreWithoutCastEEEviT_T0_T2_T3_T4_T5_ --------------------------
	.section	.nv.info._ZN2at6native27unrolled_elementwise_kernelINS0_13BUnaryFunctorIhhhZZZNS0_18lshift_kernel_cudaERNS_18TensorIteratorBaseEENKUlvE_clEvENKUlvE_clEvEUlhhE_EESt5arrayIPcLm2EELi4E23TrivialOffsetCalculatorILi1EjESD_NS0_6memory15LoadWithoutCastENSE_16StoreWithoutCastEEEviT_T0_T2_T3_T4_T5_,"",@"SHT_CUDA_INFO"
	.sectionflags	@""
	.align	4


	//----- nvinfo : EIATTR_CUDA_API_VERSION
	.align		4
        /*0000*/ 	.byte	0x04, 0x37
        /*0002*/ 	.short	(.L_5001 - .L_5000)
.L_5000:
        /*0004*/ 	.word	0x00000082


	//----- nvinfo : EIATTR_SW2861232_WAR
	.align		4
.L_5001:
        /*0008*/ 	.byte	0x01, 0x35
	.zero		2


	//----- nvinfo : EIATTR_PARAM_CBANK
	.align		4
        /*000c*/ 	.byte	0x04, 0x0a
        /*000e*/ 	.short	(.L_5003 - .L_5002)
	.align		4
.L_5002:
        /*0010*/ 	.word	index@(.nv.constant0._ZN2at6native27unrolled_elementwise_kernelINS0_13BUnaryFunctorIhhhZZZNS0_18lshift_kernel_cudaERNS_18TensorIteratorBaseEENKUlvE_clEvENKUlvE_clEvEUlhhE_EESt5arrayIPcLm2EELi4E23TrivialOffsetCalculatorILi1EjESD_NS0_6memory15LoadWithoutCastENSE_16StoreWithoutCastEEEviT_T0_T2_T3_T4_T5_)
        /*0014*/ 	.short	0x0160
        /*0016*/ 	.short	0x001c


	//----- nvinfo : EIATTR_CBANK_PARAM_SIZE
	.align		4
.L_5003:
        /*0018*/ 	.byte	0x03, 0x19
        /*001a*/ 	.short	0x001c


	//----- nvinfo : EIATTR_KPARAM_INFO
	.align		4
        /*001c*/ 	.byte	0x04, 0x17
        /*001e*/ 	.short	(.L_5005 - .L_5004)
.L_5004:
        /*0020*/ 	.word	0x00000000
        /*0024*/ 	.short	0x0006
        /*0026*/ 	.short	0x001b
        /*0028*/ 	.byte	0x00, 0xf0, 0x05, 0x00


	//----- nvinfo : EIATTR_KPARAM_INFO
	.align		4
.L_5005:
        /*002c*/ 	.byte	0x04, 0x17
        /*002e*/ 	.short	(.L_5007 - .L_5006)
.L_5006:
        /*0030*/ 	.word	0x00000000
        /*0034*/ 	.short	0x0005
        /*0036*/ 	.short	0x001a
        /*0038*/ 	.byte	0x00, 0xf0, 0x05, 0x00


	//----- nvinfo : EIATTR_KPARAM_INFO
	.align		4
.L_5007:
        /*003c*/ 	.byte	0x04, 0x17
        /*003e*/ 	.short	(.L_5009 - .L_5008)
.L_5008:
        /*0040*/ 	.word	0x00000000
        /*0044*/ 	.short	0x0004
        /*0046*/ 	.short	0x0019
        /*0048*/ 	.byte	0x00, 0xf0, 0x05, 0x00


	//----- nvinfo : EIATTR_KPARAM_INFO
	.align		4
.L_5009:
        /*004c*/ 	.byte	0x04, 0x17
        /*004e*/ 	.short	(.L_5011 - .L_5010)
.L_5010:
        /*0050*/ 	.word	0x00000000
        /*0054*/ 	.short	0x0003
        /*0056*/ 	.short	0x0018
        /*0058*/ 	.byte	0x00, 0xf0, 0x05, 0x00


	//----- nvinfo : EIATTR_KPARAM_INFO
	.align		4
.L_5011:
        /*005c*/ 	.byte	0x04, 0x17
        /*005e*/ 	.short	(.L_5013 - .L_5012)
.L_5012:
        /*0060*/ 	.word	0x00000000
        /*0064*/ 	.short	0x0002
        /*0066*/ 	.short	0x0008
        /*0068*/ 	.byte	0x00, 0xf0, 0x41, 0x00


	//----- nvinfo : EIATTR_KPARAM_INFO
	.align		4
.L_5013:
        /*006c*/ 	.byte	0x04, 0x17
        /*006e*/ 	.short	(.L_5015 - .L_5014)
.L_5014:
        /*0070*/ 	.word	0x00000000
        /*0074*/ 	.short	0x0001
        /*0076*/ 	.short	0x0004
        /*0078*/ 	.byte	0x00, 0xf0, 0x09, 0x00


	//----- nvinfo : EIATTR_KPARAM_INFO
	.align		4
.L_5015:
        /*007c*/ 	.byte	0x04, 0x17
        /*007e*/ 	.short	(.L_5017 - .L_5016)
.L_5016:
        /*0080*/ 	.word	0x00000000
        /*0084*/ 	.short	0x0000
        /*0086*/ 	.short	0x0000
        /*0088*/ 	.byte	0x00, 0xf0, 0x11, 0x00


	//----- nvinfo : EIATTR_MAXREG_COUNT
	.align		4
.L_5017:
        /*008c*/ 	.byte	0x03, 0x1b
        /*008e*/ 	.short	0x00ff


	//----- nvinfo : EIATTR_MERCURY_ISA_VERSION
	.align		4
        /*0090*/ 	.byte	0x03, 0x5f
        /*0092*/ 	.short	0x0000


	//----- nvinfo : EIATTR_EXIT_INSTR_OFFSETS
	.align		4
        /*0094*/ 	.byte	0x04, 0x1c
        /*0096*/ 	.short	(.L_5019 - .L_5018)


	//   ....[0]....
.L_5018:
        /*0098*/ 	.word	0x00000470


	//   ....[1]....
        /*009c*/ 	.word	0x000004c0


	//----- nvinfo : EIATTR_MAX_THREADS
	.align		4
.L_5019:
        /*00a0*/ 	.byte	0x04, 0x05
        /*00a2*/ 	.short	(.L_5021 - .L_5020)
.L_5020:
        /*00a4*/ 	.word	0x00000080
        /*00a8*/ 	.word	0x00000001
        /*00ac*/ 	.word	0x00000001


	//----- nvinfo : EIATTR_CRS_STACK_SIZE
	.align		4
.L_5021:
        /*00b0*/ 	.byte	0x04, 0x1e
        /*00b2*/ 	.short	(.L_5023 - .L_5022)
.L_5022:
        /*00b4*/ 	.word	0x00000000
.L_5023:


//--------------------- .nv.info._ZN2at6native29vectorized_elementwise_kernelILi2ENS0_13BUnaryFunctorIhhhZZZNS0_18lshift_kernel_cudaERNS_18TensorIteratorBaseEENKUlvE_clEvENKUlvE_clEvEUlhhE_EESt5arrayIPcLm2EEEEviT0_T1_ --------------------------
	.section	.nv.info._ZN2at6native29vectorized_elementwise_kernelILi2ENS0_13BUnaryFunctorIhhhZZZNS0_18lshift_kernel_cudaERNS_18TensorIteratorBaseEENKUlvE_clEvENKUlvE_clEvEUlhhE_EESt5arrayIPcLm2EEEEviT0_T1_,"",@"SHT_CUDA_INFO"
	.sectionflags	@""
	.align	4


	//----- nvinfo : EIATTR_CUDA_API_VERSION
	.align		4
        /*0000*/ 	.byte	0x04, 0x37
        /*0002*/ 	.short	(.L_5025 - .L_5024)
.L_5024:
        /*0004*/ 	.word	0x00000082


	//----- nvinfo : EIATTR_SW2861232_WAR
	.align		4
.L_5025:
        /*0008*/ 	.byte	0x01, 0x35
	.zero		2


	//----- nvinfo : EIATTR_PARAM_CBANK
	.align		4
        /*000c*/ 	.byte	0x04, 0x0a
        /*000e*/ 	.short	(.L_5027 - .L_5026)
	.align		4
.L_5026:
        /*0010*/ 	.word	index@(.nv.constant0._ZN2at6native29vectorized_elementwise_kernelILi2ENS0_13BUnaryFunctorIhhhZZZNS0_18lshift_kernel_cudaERNS_18TensorIteratorBaseEENKUlvE_clEvENKUlvE_clEvEUlhhE_EESt5arrayIPcLm2EEEEviT0_T1_)
        /*0014*/ 	.short	0x0160
        /*0016*/ 	.short	0x0018


	//----- nvinfo : EIATTR_CBANK_PARAM_SIZE
	.align		4
.L_5027:
        /*0018*/ 	.byte	0x03, 0x19
        /*001a*/ 	.short	0x0018


	//----- nvinfo : EIATTR_KPARAM_INFO
	.align		4
        /*001c*/ 	.byte	0x04, 0x17
        /*001e*/ 	.short	(.L_5029 - .L_5028)
.L_5028:
        /*0020*/ 	.word	0x00000000
        /*0024*/ 	.short	0x0002
        /*0026*/ 	.short	0x0008
        /*0028*/ 	.byte	0x00, 0xf0, 0x41, 0x00


	//----- nvinfo : EIATTR_KPARAM_INFO
	.align		4
.L_5029:
        /*002c*/ 	.byte	0x04, 0x17
        /*002e*/ 	.short	(.L_5031 - .L_5030)
.L_5030:
        /*0030*/ 	.word	0x00000000
        /*0034*/ 	.short	0x0001
        /*0036*/ 	.short	0x0004
        /*0038*/ 	.byte	0x00, 0xf0, 0x09, 0x00


	//----- nvinfo : EIATTR_KPARAM_INFO
	.align		4
.L_5031:
        /*003c*/ 	.byte	0x04, 0x17
        /*003e*/ 	.short	(.L_5033 - .L_5032)
.L_5032:
        /*0040*/ 	.word	0x00000000
        /*0044*/ 	.short	0x0000
        /*0046*/ 	.short	0x0000
        /*0048*/ 	.byte	0x00, 0xf0, 0x11, 0x00


	//----- nvinfo : EIATTR_MAXREG_COUNT
	.align		4
.L_5033:
        /*004c*/ 	.byte	0x03, 0x1b
        /*004e*/ 	.short	0x00ff


	//----- nvinfo : EIATTR_MERCURY_ISA_VERSION
	.align		4
        /*0050*/ 	.byte	0x03, 0x5f
        /*0052*/ 	.short	0x0000


	//----- nvinfo : EIATTR_EXIT_INSTR_OFFSETS
	.align		4
        /*0054*/ 	.byte	0x04, 0x1c
        /*0056*/ 	.short	(.L_5035 - .L_5034)


	//   ....[0]....
.L_5034:
        /*0058*/ 	.word	0x000003d0


	//   ....[1]....
        /*005c*/ 	.word	0x00000c80


	//   ....[2]....
        /*0060*/ 	.word	0x00000cd0


	//----- nvinfo : EIATTR_MAX_THREADS
	.align		4
.L_5035:
        /*0064*/ 	.byte	0x04, 0x05
        /*0066*/ 	.short	(.L_5037 - .L_5036)
.L_5036:
        /*0068*/ 	.word	0x00000080
        /*006c*/ 	.word	0x00000001
        /*0070*/ 	.word	0x00000001


	//----- nvinfo : EIATTR_CRS_STACK_SIZE
	.align		4
.L_5037:
        /*0074*/ 	.byte	0x04, 0x1e
        /*0076*/ 	.short	(.L_5039 - .L_5038)
.L_5038:
        /*0078*/ 	.word	0x00000000
.L_5039:


//--------------------- .nv.info._ZN2at6native29vectorized_elementwise_kernelILi4ENS0_13BUnaryFunctorIhhhZZZNS0_18lshift_kernel_cudaERNS_18TensorIteratorBaseEENKUlvE_clEvENKUlvE_clEvEUlhhE_EESt5arrayIPcLm2EEEEviT0_T1_ --------------------------
	.section	.nv.info._ZN2at6native29vectorized_elementwise_kernelILi4ENS0_13BUnaryFunctorIhhhZZZNS0_18lshift_kernel_cudaERNS_18TensorIteratorBaseEENKUlvE_clEvENKUlvE_clEvEUlhhE_EESt5arrayIPcLm2EEEEviT0_T1_,"",@"SHT_CUDA_INFO"
	.sectionflags	@""
	.align	4


	//----- nvinfo : EIATTR_CUDA_API_VERSION
	.align		4
        /*0000*/ 	.byte	0x04, 0x37
        /*0002*/ 	.short	(.L_5041 - .L_5040)
.L_5040:
        /*0004*/ 	.word	0x00000082


	//----- nvinfo : EIATTR_SW2861232_WAR
	.align		4
.L_5041:
        /*0008*/ 	.byte	0x01, 0x35
	.zero		2


	//----- nvinfo : EIATTR_PARAM_CBANK
	.align		4
        /*000c*/ 	.byte	0x04, 0x0a
        /*000e*/ 	.short	(.L_5043 - .L_5042)
	.align		4
.L_5042:
        /*0010*/ 	.word	index@(.nv.constant0._ZN2at6native29vectorized_elementwise_kernelILi4ENS0_13BUnaryFunctorIhhhZZZNS0_18lshift_kernel_cudaERNS_18TensorIteratorBaseEENKUlvE_clEvENKUlvE_clEvEUlhhE_EESt5arrayIPcLm2EEEEviT0_T1_)
        /*0014*/ 	.short	0x0160
        /*0016*/ 	.short	0x0018


	//----- nvinfo : EIATTR_CBANK_PARAM_SIZE
	.align		4
.L_5043:
        /*0018*/ 	.byte	0x03, 0x19
        /*001a*/ 	.short	0x0018


	//----- nvinfo : EIATTR_KPARAM_INFO
	.align		4
        /*001c*/ 	.byte	0x04, 0x17
        /*001e*/ 	.short	(.L_5045 - .L_5044)
.L_5044:
        /*0020*/ 	.word	0x00000000
        /*0024*/ 	.short	0x0002
        /*0026*/ 	.short	0x0008
        /*0028*/ 	.byte	0x00, 0xf0, 0x41, 0x00


	//----- nvinfo : EIATTR_KPARAM_INFO
	.align		4
.L_5045:
        /*002c*/ 	.byte	0x04, 0x17
        /*002e*/ 	.short	(.L_5047 - .L_5046)
.L_5046:
        /*0030*/ 	.word	0x00000000
        /*0034*/ 	.short	0x0001
        /*0036*/ 	.short	0x0004
        /*0038*/ 	.byte	0x00, 0xf0, 0x09, 0x00


	//----- nvinfo : EIATTR_KPARAM_INFO
	.align		4
.L_5047:
        /*003c*/ 	.byte	0x04, 0x17
        /*003e*/ 	.short	(.L_5049 - .L_5048)
.L_5048:
        /*0040*/ 	.word	0x00000000
        /*0044*/ 	.short	0x0000
        /*0046*/ 	.short	0x0000
        /*0048*/ 	.byte	0x00, 0xf0, 0x11, 0x00


	//----- nvinfo : EIATTR_MAXREG_COUNT
	.align		4
.L_5049:
        /*004c*/ 	.byte	0x03, 0x1b
        /*004e*/ 	.short	0x00ff


	//----- nvinfo : EIATTR_MERCURY_ISA_VERSION
	.align		4
        /*0050*/ 	.byte	0x03, 0x5f
        /*0052*/ 	.short	0x0000


	//----- nvinfo : EIATTR_EXIT_INSTR_OFFSETS
	.align		4
        /*0054*/ 	.byte	0x04, 0x1c
        /*0056*/ 	.short	(.L_5051 - .L_5050)


	//   ....[0]....
.L_5050:
        /*0058*/ 	.word	0x000003b0


	//   ....[1]....
        /*005c*/ 	.word	0x00000c60


	//   ....[2]....
        /*0060*/ 	.word	0x00000cb0


	//----- nvinfo : EIATTR_MAX_THREADS
	.align		4
.L_5051:
        /*0064*/ 	.byte	0x04, 0x05
        /*0066*/ 	.short	(.L_5053 - .L_5052)
.L_5052:
        /*0068*/ 	.word	0x00000080
        /*006c*/ 	.word	0x00000001
        /*0070*/ 	.word	0x00000001


	//----- nvinfo : EIATTR_CRS_STACK_SIZE
	.align		4
.L_5053:
        /*0074*/ 	.byte	0x04, 0x1e
        /*0076*/ 	.short	(.L_5055 - .L_5054)
.L_5054:
        /*0078*/ 	.word	0x00000000
.L_5055:


//--------------------- .nv.info._ZN2at6native29vectorized_elementwise_kernelILi8ENS0_13BUnaryFunctorIhhhZZZNS0_18lshift_kernel_cudaERNS_18TensorIteratorBaseEENKUlvE_clEvENKUlvE_clEvEUlhhE_EESt5arrayIPcLm2EEEEviT0_T1_ --------------------------
	.section	.nv.info._ZN2at6native29vectorized_elementwise_kernelILi8ENS0_13BUnaryFunctorIhhhZZZNS0_18lshift_kernel_cudaERNS_18TensorIteratorBaseEENKUlvE_clEvENKUlvE_clEvEUlhhE_EESt5arrayIPcLm2EEEEviT0_T1_,"",@"SHT_CUDA_INFO"
	.sectionflags	@""
	.align	4


	//----- nvinfo : EIATTR_CUDA_API_VERSION
	.align		4
        /*0000*/ 	.byte	0x04, 0x37
        /*0002*/ 	.short	(.L_5057 - .L_5056)
.L_5056:
        /*0004*/ 	.word	0x00000082


	//----- nvinfo : EIATTR_SW2861232_WAR
	.align		4
.L_5057:
        /*0008*/ 	.byte	0x01, 0x35
	.zero		2


	//----- nvinfo : EIATTR_PARAM_CBANK
	.align		4
        /*000c*/ 	.byte	0x04, 0x0a
        /*000e*/ 	.short	(.L_5059 - .L_5058)
	.align		4
.L_5058:
        /*0010*/ 	.word	index@(.nv.constant0._ZN2at6native29vectorized_elementwise_kernelILi8ENS0_13BUnaryFunctorIhhhZZZNS0_18lshift_kernel_cudaERNS_18TensorIteratorBaseEENKUlvE_clEvENKUlvE_clEvEUlhhE_EESt5arrayIPcLm2EEEEviT0_T1_)
        /*0014*/ 	.short	0x0160
        /*0016*/ 	.short	0x0018


	//----- nvinfo : EIATTR_CBANK_PARAM_SIZE
	.align		4
.L_5059:
        /*0018*/ 	.byte	0x03, 0x19
        /*001a*/ 	.short	0x0018


	//----- nvinfo : EIATTR_KPARAM_INFO
	.align		4
        /*001c*/ 	.byte	0x04, 0x17
        /*001e*/ 	.short	(.L_5061 - .L_5060)
.L_5060:
        /*0020*/ 	.word	0x00000000
        /*0024*/ 	.short	0x0002
        /*0026*/ 	.short	0x0008
        /*0028*/ 	.byte	0x00, 0xf0, 0x41, 0x00


	//----- nvinfo : EIATTR_KPARAM_INFO
	.align		4
.L_5061:
        /*002c*/ 	.byte	0x04, 0x17
        /*002e*/ 	.short	(.L_5063 - .L_5062)
.L_5062:
        /*0030*/ 	.word	0x00000000
        /*0034*/ 	.short	0x0001
        /*0036*/ 	.short	0x0004
        /*0038*/ 	.byte	0x00, 0xf0, 0x09, 0x00


	//----- nvinfo : EIATTR_KPARAM_INFO
	.align		4
.L_5063:
        /*003c*/ 	.byte	0x04, 0x17
        /*003e*/ 	.short	(.L_5065 - .L_5064)
.L_5064:
        /*0040*/ 	.word	0x00000000
        /*0044*/ 	.short	0x0000
        /*0046*/ 	.short	0x0000
        /*0048*/ 	.byte	0x00, 0xf0, 0x11, 0x00


	//----- nvinfo : EIATTR_MAXREG_COUNT
	.align		4
.L_5065:
        /*004c*/ 	.byte	0x03, 0x1b
        /*004e*/ 	.short	0x00ff


	//----- nvinfo : EIATTR_MERCURY_ISA_VERSION
	.align		4
        /*0050*/ 	.byte	0x03, 0x5f
        /*0052*/ 	.short	0x0000


	//----- nvinfo : EIATTR_EXIT_INSTR_OFFSETS
	.align		4
        /*0054*/ 	.byte	0x04, 0x1c
        /*0056*/ 	.short	(.L_5067 - .L_5066)


	//   ....[0]....
.L_5066:
        /*0058*/ 	.word	0x00000010


	//----- nvinfo : EIATTR_MAX_THREADS
	.align		4
.L_5067:
        /*005c*/ 	.byte	0x04, 0x05
        /*005e*/ 	.short	(.L_5069 - .L_5068)
.L_5068:
        /*0060*/ 	.word	0x00000080
        /*0064*/ 	.word	0x00000001
        /*0068*/ 	.word	0x00000001
.L_5069:


//--------------------- .nv.info._ZN2at6native18elementwise_kernelILi128ELi4EZNS0_15gpu_kernel_implINS0_13AUnaryFunctorIhhhZZZNS0_18lshift_kernel_cudaERNS_18TensorIteratorBaseEENKUlvE_clEvENKUlvE_clEvEUlhhE_EEEEvS5_RKT_EUliE_EEviT1_ --------------------------
	.section	.nv.info._ZN2at6native18elementwise_kernelILi128ELi4EZNS0_15gpu_kernel_implINS0_13AUnaryFunctorIhhhZZZNS0_18lshift_kernel_cudaERNS_18TensorIteratorBaseEENKUlvE_clEvENKUlvE_clEvEUlhhE_EEEEvS5_RKT_EUliE_EEviT1_,"",@"SHT_CUDA_INFO"
	.sectionflags	@""
	.align	4


	//----- nvinfo : EIATTR_CUDA_API_VERSION
	.align		4
        /*0000*/ 	.byte	0x04, 0x37
        /*0002*/ 	.short	(.L_5071 - .L_5070)
.L_5070:
        /*0004*/ 	.word	0x00000082


	//----- nvinfo : EIATTR_SW2861232_WAR
	.align		4
.L_5071:
        /*0008*/ 	.byte	0x01, 0x35
	.zero		2


	//----- nvinfo : EIATTR_PARAM_CBANK
	.align		4
        /*000c*/ 	.byte	0x04, 0x0a
        /*000e*/ 	.short	(.L_5073 - .L_5072)
	.align		4
.L_5072:
        /*0010*/ 	.word	index@(.nv.constant0._ZN2at6native18elementwise_kernelILi128ELi4EZNS0_15gpu_kernel_implINS0_13AUnaryFunctorIhhhZZZNS0_18lshift_kernel_cudaERNS_18TensorIteratorBaseEENKUlvE_clEvENKUlvE_clEvEUlhhE_EEEEvS5_RKT_EUliE_EEviT1_)
        /*0014*/ 	.short	0x0160
        /*0016*/ 	.short	0x0220


	//----- nvinfo : EIATTR_CBANK_PARAM_SIZE
	.align		4
.L_5073:
        /*0018*/ 	.byte	0x03, 0x19
        /*001a*/ 	.short	0x0220


	//----- nvinfo : EIATTR_KPARAM_INFO
	.align		4
        /*001c*/ 	.byte	0x04, 0x17
        /*001e*/ 	.short	(.L_5075 - .L_5074)
.L_5074:
        /*0020*/ 	.word	0x00000000
        /*0024*/ 	.short	0x0001
        /*0026*/ 	.short	0x0008
        /*0028*/ 	.byte	0x00, 0xf0, 0x61, 0x08


	//----- nvinfo : EIATTR_KPARAM_INFO
	.align		4
.L_5075:
        /*002c*/ 	.byte	0x04, 0x17
        /*002e*/ 	.short	(.L_5077 - .L_5076)
.L_5076:
        /*0030*/ 	.word	0x00000000
        /*0034*/ 	.short	0x0000
        /*0036*/ 	.short	0x0000
        /*0038*/ 	.byte	0x00, 0xf0, 0x11, 0x00


	//----- nvinfo : EIATTR_MAXREG_COUNT
	.align		4
.L_5077:
        /*003c*/ 	.byte	0x03, 0x1b
        /*003e*/ 	.short	0x0080


	//----- nvinfo : EIATTR_EXTERNS
	.align		4
        /*0040*/ 	.byte	0x04, 0x0f
        /*0042*/ 	.short	(.L_5079 - .L_5078)


	//   ....[0]....
	.align		4
.L_5078:
        /*0044*/ 	.word	index@(__assertfail)


	//----- nvinfo : EIATTR_MERCURY_ISA_VERSION
	.align		4
.L_5079:
        /*0048*/ 	.byte	0x03, 0x5f
        /*004a*/ 	.short	0x0000


	//----- nvinfo : EIATTR_SYSCALL_OFFSETS
	.align		4
        /*004c*/ 	.byte	0x04, 0x46
        /*004e*/ 	.short	(.L_5081 - .L_5080)


	//   ....[0]....
.L_5080:
        /*0050*/ 	.word	0x00001d70


	//   ....[1]....
        /*0054*/ 	.word	0x00002d40


	//   ....[2]....
        /*0058*/ 	.word	0x00004b00


	//   ....[3]....
        /*005c*/ 	.word	0x00005ad0


	//   ....[4]....
        /*0060*/ 	.word	0x00007860


	//   ....[5]....
        /*0064*/ 	.word	0x00008830


	//   ....[6]....
        /*0068*/ 	.word	0x0000a5d0


	//   ....[7]....
        /*006c*/ 	.word	0x0000b5a0


	//----- nvinfo : EIATTR_EXIT_INSTR_OFFSETS
	.align		4
.L_5081:
        /*0070*/ 	.byte	0x04, 0x1c
        /*0072*/ 	.short	(.L_5083 - .L_5082)


	//   ....[0]....
.L_5082:
        /*0074*/ 	.word	0x000088e0


	//   ....[1]....
        /*0078*/ 	.word	0x0000a760


	//   ....[2]....
        /*007c*/ 	.word	0x0000a780


	//   ....[3]....
        /*0080*/ 	.word	0x0000a820


	//   ....[4]....
        /*0084*/ 	.word	0x0000a850


	//   ....[5]....
        /*0088*/ 	.word	0x0000a880


	//   ....[6]....
        /*008c*/ 	.word	0x0000a920


	//   ....[7]....
        /*0090*/ 	.word	0x0000a970


	//   ....[8]....
        /*0094*/ 	.word	0x0000aa20


	//   ....[9]....
        /*0098*/ 	.word	0x0000aa80


	//   ....[10]....
        /*009c*/ 	.word	0x0000aac0


	//   ....[11]....
        /*00a0*/ 	.word	0x0000ab80


	//   ....[12]....
        /*00a4*/ 	.word	0x0000abd0


	//   ....[13]....
        /*00a8*/ 	.word	0x0000ad70


	//   ....[14]....
        /*00ac*/ 	.word	0x0000aee0


	//   ....[15]....
        /*00b0*/ 	.word	0x0000af30


	//   ....[16]....
        /*00b4*/ 	.word	0x0000afe0


	//   ....[17]....
        /*00b8*/ 	.word	0x0000b170


	//   ....[18]....
        /*00bc*/ 	.word	0x0000b300


	//   ....[19]....
        /*00c0*/ 	.word	0x0000b470


	//   ....[20]....
        /*00c4*/ 	.word	0x0000b5b0


	//   ....[21]....
        /*00c8*/ 	.word	0x0000b5f0


	//   ....[22]....
        /*00cc*/ 	.word	0x0000b620


	//----- nvinfo : EIATTR_MAX_THREADS
	.align		4
.L_5083:
        /*00d0*/ 	.byte	0x04, 0x05
        /*00d2*/ 	.short	(.L_5085 - .L_5084)
.L_5084:
        /*00d4*/ 	.word	0x00000080
        /*00d8*/ 	.word	0x00000001
        /*00dc*/ 	.word	0x00000001


	//----- nvinfo : EIATTR_CRS_STACK_SIZE
	.align		4
.L_5085:
        /*00e0*/ 	.byte	0x04, 0x1e
        /*00e2*/ 	.short	(.L_5087 - .L_5086)
.L_5086:
        /*00e4*/ 	.word	0x00000000
.L_5087:


//--------------------- .nv.info._ZN2at6native27unrolled_elementwise_kernelINS0_13AUnaryFunctorIhhhZZZNS0_18lshift_kernel_cudaERNS_18TensorIteratorBaseEENKUlvE_clEvENKUlvE_clEvEUlhhE_EESt5arrayIPcLm2EELi4E23TrivialOffsetCalculatorILi1EjESD_NS0_6memory12LoadWithCastILi1EEENSE_13StoreWithCastILi1EEEEEviT_T0_T2_T3_T4_T5_ --------------------------
	.section	.nv.info._ZN2at6native27unrolled_elementwise_kernelINS0_13AUnaryFunctorIhhhZZZNS0_18lshift_kernel_cudaERNS_18TensorIteratorBaseEENKUlvE_clEvENKUlvE_clEvEUlhhE_EESt5arrayIPcLm2EELi4E23TrivialOffsetCalculatorILi1EjESD_NS0_6memory12LoadWithCastILi1EEENSE_13StoreWithCastILi1EEEEEviT_T0_T2_T3_T4_T5_,"",@"SHT_CUDA_INFO"
	.sectionflags	@""
	.align	4


	//----- nvinfo : EIATTR_CUDA_API_VERSION
	.align		4
        /*0000*/ 	.byte	0x04, 0x37
        /*0002*/ 	.short	(.L_5089 - .L_5088)
.L_5088:
        /*0004*/ 	.word	0x00000082


	//----- nvinfo : EIATTR_SW2861232_WAR
	.align		4
.L_5089:
        /*0008*/ 	.byte	0x01, 0x35
	.zero		2


	//----- nvinfo : EIATTR_PARAM_CBANK
	.align		4
        /*000c*/ 	.byte	0x04, 0x0a
        /*000e*/ 	.short	(.L_5091 - .L_5090)
	.align		4
.L_5090:
        /*0010*/ 	.word	index@(.nv.constant0._ZN2at6native27unrolled_elementwise_kernelINS0_13AUnaryFunctorIhhhZZZNS0_18lshift_kernel_cudaERNS_18TensorIteratorBaseEENKUlvE_clEvENKUlvE_clEvEUlhhE_EESt5arrayIPcLm2EELi4E23TrivialOffsetCalculatorILi1EjESD_NS0_6memory12LoadWithCastILi1EEENSE_13StoreWithCastILi1EEEEEviT_T0_T2_T3_T4_T5_)
        /*0014*/ 	.short	0x0160
        /*0016*/ 	.short	0x002c


	//----- nvinfo : EIATTR_CBANK_PARAM_SIZE
	.align		4
.L_5091:
        /*0018*/ 	.byte	0x03, 0x19
        /*001a*/ 	.short	0x002c


	//----- nvinfo : EIATTR_KPARAM_INFO
	.align		4
        /*001c*/ 	.byte	0x04, 0x17
        /*001e*/ 	.short	(.L_5093 - .L_5092)
.L_5092:
        /*0020*/ 	.word	0x00000000
        /*0024*/ 	.short	0x0006
        /*0026*/ 	.short	0x0024
        /*0028*/ 	.byte	0x00, 0xf0, 0x21, 0x00


	//----- nvinfo : EIATTR_KPARAM_INFO
	.align		4
.L_5093:
        /*002c*/ 	.byte	0x04, 0x17
        /*002e*/ 	.short	(.L_5095 - .L_5094)
.L_5094:
        /*0030*/ 	.word	0x00000000
        /*0034*/ 	.short	0x0005
        /*0036*/ 	.short	0x001c
        /*0038*/ 	.byte	0x00, 0xf0, 0x21, 0x00


	//----- nvinfo : EIATTR_KPARAM_INFO
	.align		4
.L_5095:
        /*003c*/ 	.byte	0x04, 0x17
        /*003e*/ 	.short	(.L_5097 - .L_5096)
.L_5096:
        /*0040*/ 	.word	0x00000000
        /*0044*/ 	.short	0x0004
        /*0046*/ 	.short	0x0019
        /*0048*/ 	.byte	0x00, 0xf0, 0x05, 0x00


	//----- nvinfo : EIATTR_KPARAM_INFO
	.align		4
.L_5097:
        /*004c*/ 	.byte	0x04, 0x17
        /*004e*/ 	.short	(.L_5099 - .L_5098)
.L_5098:
        /*0050*/ 	.word	0x00000000
        /*0054*/ 	.short	0x0003
        /*0056*/ 	.short	0x0018
        /*0058*/ 	.byte	0x00, 0xf0, 0x05, 0x00


	//----- nvinfo : EIATTR_KPARAM_INFO
	.align		4
.L_5099:
        /*005c*/ 	.byte	0x04, 0x17
        /*005e*/ 	.short	(.L_5101 - .L_5100)
.L_5100:
        /*0060*/ 	.word	0x00000000
        /*0064*/ 	.short	0x0002
        /*0066*/ 	.short	0x0008
        /*0068*/ 	.byte	0x00, 0xf0, 0x41, 0x00


	//----- nvinfo : EIATTR_KPARAM_INFO
	.align		4
.L_5101:
        /*006c*/ 	.byte	0x04, 0x17
        /*006e*/ 	.short	(.L_5103 - .L_5102)
.L_5102:
        /*0070*/ 	.word	0x00000000
        /*0074*/ 	.short	0x0001
        /*0076*/ 	.short	0x0004
        /*0078*/ 	.byte	0x00, 0xf0, 0x09, 0x00


	//----- nvinfo : EIATTR_KPARAM_INFO
	.align		4
.L_5103:
        /*007c*/ 	.byte	0x04, 0x17
        /*007e*/ 	.short	(.L_5105 - .L_5104)
.L_5104:
        /*0080*/ 	.word	0x00000000
        /*0084*/ 	.short	0x0000
        /*0086*/ 	.short	0x0000
        /*0088*/ 	.byte	0x00, 0xf0, 0x11, 0x00


	//----- nvinfo : EIATTR_MAXREG_COUNT
	.align		4
.L_5105:
        /*008c*/ 	.byte	0x03, 0x1b
        /*008e*/ 	.short	0x00ff


	//----- nvinfo : EIATTR_EXTERNS
	.align		4
        /*0090*/ 	.byte	0x04, 0x0f
        /*0092*/ 	.short	(.L_5107 - .L_5106)


	//   ....[0]....
	.align		4
.L_5106:
        /*0094*/ 	.word	index@(__assertfail)


	//----- nvinfo : EIATTR_MERCURY_ISA_VERSION
	.align		4
.L_5107:
        /*0098*/ 	.byte	0x03, 0x5f
        /*009a*/ 	.short	0x0000


	//----- nvinfo : EIATTR_SYSCALL_OFFSETS
	.align		4
        /*009c*/ 	.byte	0x04, 0x46
        /*009e*/ 	.short	(.L_5109 - .L_5108)


	//   ....[0]....
.L_5108:
        /*00a0*/ 	.word	0x00000f60


	//   ....[1]....
        /*00a4*/ 	.word	0x00001ec0


	//   ....[2]....
        /*00a8*/ 	.word	0x00002e30


	//   ....[3]....
        /*00ac*/ 	.word	0x00003d80


	//   ....[4]....
        /*00b0*/ 	.word	0x00004ed0


	//   ....[5]....
        /*00b4*/ 	.word	0x00005ee0


	//   ....[6]....
        /*00b8*/ 	.word	0x00006ee0


	//   ....[7]....
        /*00bc*/ 	.word	0x00007ee0


	//----- nvinfo : EIATTR_EXIT_INSTR_OFFSETS
	.align		4
.L_5109:
        /*00c0*/ 	.byte	0x04, 0x1c
        /*00c2*/ 	.short	(.L_5111 - .L_5110)


	//   ....[0]....
.L_5110:
        /*00c4*/ 	.word	0x00006f90


	//   ....[1]....
        /*00c8*/ 	.word	0x000070a0


	//   ....[2]....
        /*00cc*/ 	.word	0x000070c0


	//   ....[3]....
        /*00d0*/ 	.word	0x00007160


	//   ....[4]....
        /*00d4*/ 	.word	0x00007190


	//   ....[5]....
        /*00d8*/ 	.word	0x000071c0


	//   ....[6]....
        /*00dc*/ 	.word	0x00007260


	//   ....[7]....
        /*00e0*/ 	.word	0x000072b0


	//   ....[8]....
        /*00e4*/ 	.word	0x00007360


	//   ....[9]....
        /*00e8*/ 	.word	0x000073c0


	//   ....[10]....
        /*00ec*/ 	.word	0x00007400


	//   ....[11]....
        /*00f0*/ 	.word	0x000074c0


	//   ....[12]....
        /*00f4*/ 	.word	0x00007510


	//   ....[13]....
        /*00f8*/ 	.word	0x000076b0


	//   ....[14]....
        /*00fc*/ 	.word	0x00007820


	//   ....[15]....
        /*0100*/ 	.word	0x00007870


	//   ....[16]....
        /*0104*/ 	.word	0x00007920


	//   ....[17]....
        /*0108*/ 	.word	0x00007ab0


	//   ....[18]....
        /*010c*/ 	.word	0x00007c40


	//   ....[19]....
        /*0110*/ 	.word	0x00007db0


	//   ....[20]....
        /*0114*/ 	.word	0x00007ef0


	//   ....[21]....
        /*0118*/ 	.word	0x00007f30


	//   ....[22]....
        /*011c*/ 	.word	0x00007f60


	//----- nvinfo : EIATTR_MAX_THREADS
	.align		4
.L_5111:
        /*0120*/ 	.byte	0x04, 0x05
        /*0122*/ 	.short	(.L_5113 - .L_5112)
.L_5112:
        /*0124*/ 	.word	0x00000080
        /*0128*/ 	.word	0x00000001
        /*012c*/ 	.word	0x00000001


	//----- nvinfo : EIATTR_CRS_STACK_SIZE
	.align		4
.L_5113:
        /*0130*/ 	.byte	0x04, 0x1e
        /*0132*/ 	.short	(.L_5115 - .L_5114)
.L_5114:
        /*0134*/ 	.word	0x00000000
.L_5115:


//--------------------- .nv.info._ZN2at6native18elementwise_kernelILi128ELi4EZNS0_22gpu_kernel_impl_nocastINS0_13AUnaryFunctorIhhhZZZNS0_18lshift_kernel_cudaERNS_18TensorIteratorBaseEENKUlvE_clEvENKUlvE_clEvEUlhhE_EEEEvS5_RKT_EUliE_EEviT1_ --------------------------
	.section	.nv.info._ZN2at6native18elementwise_kernelILi128ELi4EZNS0_22gpu_kernel_impl_nocastINS0_13AUnaryFunctorIhhhZZZNS0_18lshift_kernel_cudaERNS_18TensorIteratorBaseEENKUlvE_clEvENKUlvE_clEvEUlhhE_EEEEvS5_RKT_EUliE_EEviT1_,"",@"SHT_CUDA_INFO"
	.sectionflags	@""
	.align	4


	//----- nvinfo : EIATTR_CUDA_API_VERSION
	.align		4
        /*0000*/ 	.byte	0x04, 0x37
        /*0002*/ 	.short	(.L_5117 - .L_5116)
.L_5116:
        /*0004*/ 	.word	0x00000082


	//----- nvinfo : EIATTR_SW2861232_WAR
	.align		4
.L_5117:
        /*0008*/ 	.byte	0x01, 0x35
	.zero		2


	//----- nvinfo : EIATTR_PARAM_CBANK
	.align		4
        /*000c*/ 	.byte	0x04, 0x0a
        /*000e*/ 	.short	(.L_5119 - .L_5118)
	.align		4
.L_5118:
        /*0010*/ 	.word	index@(.nv.constant0._ZN2at6native18elementwise_kernelILi128ELi4EZNS0_22gpu_kernel_impl_nocastINS0_13AUnaryFunctorIhhhZZZNS0_18lshift_kernel_cudaERNS_18TensorIteratorBaseEENKUlvE_clEvENKUlvE_clEvEUlhhE_EEEEvS5_RKT_EUliE_EEviT1_)
        /*0014*/ 	.short	0x0160
        /*0016*/ 	.short	0x0220


	//----- nvinfo : EIATTR_CBANK_PARAM_SIZE
	.align		4
.L_5119:
        /*0018*/ 	.byte	0x03, 0x19
        /*001a*/ 	.short	0x0220


	//----- nvinfo : EIATTR_KPARAM_INFO
	.align		4
        /*001c*/ 	.byte	0x04, 0x17
        /*001e*/ 	.short	(.L_5121 - .L_5120)
.L_5120:
        /*0020*/ 	.word	0x00000000
        /*0024*/ 	.short	0x0001
        /*0026*/ 	.short	0x0008
        /*0028*/ 	.byte	0x00, 0xf0, 0x61, 0x08


	//----- nvinfo : EIATTR_KPARAM_INFO
	.align		4
.L_5121:
        /*002c*/ 	.byte	0x04, 0x17
        /*002e*/ 	.short	(.L_5123 - .L_5122)
.L_5122:
        /*0030*/ 	.word	0x00000000
        /*0034*/ 	.short	0x0000
        /*0036*/ 	.short	0x0000
        /*0038*/ 	.byte	0x00, 0xf0, 0x11, 0x00


	//----- nvinfo : EIATTR_MAXREG_COUNT
	.align		4
.L_5123:
        /*003c*/ 	.byte	0x03, 0x1b
        /*003e*/ 	.short	0x0080


	//----- nvinfo : EIATTR_MERCURY_ISA_VERSION
	.align		4
        /*0040*/ 	.byte	0x03, 0x5f
        /*0042*/ 	.short	0x0000


	//----- nvinfo : EIATTR_EXIT_INSTR_OFFSETS
	.align		4
        /*0044*/ 	.byte	0x04, 0x1c
        /*0046*/ 	.short	(.L_5125 - .L_5124)


	//   ....[0]....
.L_5124:
        /*0048*/ 	.word	0x00002db0


	//   ....[1]....
        /*004c*/ 	.word	0x00003c90


	//----- nvinfo : EIATTR_MAX_THREADS
	.align		4
.L_5125:
        /*0050*/ 	.byte	0x04, 0x05
        /*0052*/ 	.short	(.L_5127 - .L_5126)
.L_5126:
        /*0054*/ 	.word	0x00000080
        /*0058*/ 	.word	0x00000001
        /*005c*/ 	.word	0x00000001


	//----- nvinfo : EIATTR_CRS_STACK_SIZE
	.align		4
.L_5127:
        /*0060*/ 	.byte	0x04, 0x1e
        /*0062*/ 	.short	(.L_5129 - .L_5128)
.L_5128:
        /*0064*/ 	.word	0x00000000
.L_5129:


//--------------------- .nv.info._ZN2at6native27unrolled_elementwise_kernelINS0_13AUnaryFunctorIhhhZZZNS0_18lshift_kernel_cudaERNS_18TensorIteratorBaseEENKUlvE_clEvENKUlvE_clEvEUlhhE_EESt5arrayIPcLm2EELi4E23TrivialOffsetCalculatorILi1EjESD_NS0_6memory15LoadWithoutCastENSE_16StoreWithoutCastEEEviT_T0_T2_T3_T4_T5_ --------------------------
	.section	.nv.info._ZN2at6native27unrolled_elementwise_kernelINS0_13AUnaryFunctorIhhhZZZNS0_18lshift_kernel_cudaERNS_18TensorIteratorBaseEENKUlvE_clEvENKUlvE_clEvEUlhhE_EESt5arrayIPcLm2EELi4E23TrivialOffsetCalculatorILi1EjESD_NS0_6memory15LoadWithoutCastENSE_16StoreWithoutCastEEEviT_T0_T2_T3_T4_T5_,"",@"SHT_CUDA_INFO"
	.sectionflags	@""
	.align	4


	//----- nvinfo : EIATTR_CUDA_API_VERSION
	.align		4
        /*0000*/ 	.byte	0x04, 0x37
        /*0002*/ 	.short	(.L_5131 - .L_5130)
.L_5130:
        /*0004*/ 	.word	0x00000082


	//----- nvinfo : EIATTR_SW2861232_WAR
	.align		4
.L_5131:
        /*0008*/ 	.byte	0x01, 0x35
	.zero		2


	//----- nvinfo : EIATTR_PARAM_CBANK
	.align		4
        /*000c*/ 	.byte	0x04, 0x0a
        /*000e*/ 	.short	(.L_5133 - .L_5132)
	.align		4
.L_5132:
        /*0010*/ 	.word	index@(.nv.constant0._ZN2at6native27unrolled_elementwise_kernelINS0_13AUnaryFunctorIhhhZZZNS0_18lshift_kernel_cudaERNS_18TensorIteratorBaseEENKUlvE_clEvENKUlvE_clEvEUlhhE_EESt5arrayIPcLm2EELi4E23TrivialOffsetCalculatorILi1EjESD_NS0_6memory15LoadWithoutCastENSE_16StoreWithoutCastEEEviT_T0_T2_T3_T4_T5_)
        /*0014*/ 	.short	0x0160
        /*0016*/ 	.short	0x001c


	//----- nvinfo : EIATTR_CBANK_PARAM_SIZE
	.align		4
.L_5133:
        /*0018*/ 	.byte	0x03, 0x19
        /*001a*/ 	.short	0x001c


	//----- nvinfo : EIATTR_KPARAM_INFO
	.align		4
        /*001c*/ 	.byte	0x04, 0x17
        /*001e*/ 	.short	(.L_5135 - .L_5134)
.L_5134:
        /*0020*/ 	.word	0x00000000
        /*0024*/ 	.short	0x0006
        /*0026*/ 	.short	0x001b
        /*0028*/ 	.byte	0x00, 0xf0, 0x05, 0x00


	//----- nvinfo : EIATTR_KPARAM_INFO
	.align		4
.L_5135:
        /*002c*/ 	.byte	0x04, 0x17
        /*002e*/ 	.short	(.L_5137 - .L_5136)
.L_5136:
        /*0030*/ 	.word	0x00000000
        /*0034*/ 	.short	0x0005
        /*0036*/ 	.short	0x001a
        /*0038*/ 	.byte	0x00, 0xf0, 0x05, 0x00


	//----- nvinfo : EIATTR_KPARAM_INFO
	.align		4
.L_5137:
        /*003c*/ 	.byte	0x04, 0x17
        /*003e*/ 	.short	(.L_5139 - .L_5138)
.L_5138:
        /*0040*/ 	.word	0x00000000
        /*0044*/ 	.short	0x0004
        /*0046*/ 	.short	0x0019
        /*0048*/ 	.byte	0x00, 0xf0, 0x05, 0x00


	//----- nvinfo : EIATTR_KPARAM_INFO
	.align		4
.L_5139:
        /*004c*/ 	.byte	0x04, 0x17
        /*004e*/ 	.short	(.L_5141 - .L_5140)
.L_5140:
        /*0050*/ 	.word	0x00000000
        /*0054*/ 	.short	0x0003
        /*0056*/ 	.short	0x0018
        /*0058*/ 	.byte	0x00, 0xf0, 0x05, 0x00


	//----- nvinfo : EIATTR_KPARAM_INFO
	.align		4
.L_5141:
        /*005c*/ 	.byte	0x04, 0x17
        /*005e*/ 	.short	(.L_5143 - .L_5142)
.L_5142:
        /*0060*/ 	.word	0x00000000
        /*0064*/ 	.short	0x0002
        /*0066*/ 	.short	0x0008
        /*0068*/ 	.byte	0x00, 0xf0, 0x41, 0x00


	//----- nvinfo : EIATTR_KPARAM_INFO
	.align		4
.L_5143:
        /*006c*/ 	.byte	0x04, 0x17
        /*006e*/ 	.short	(.L_5145 - .L_5144)
.L_5144:
        /*0070*/ 	.word	0x00000000
        /*0074*/ 	.short	0x0001
        /*0076*/ 	.short	0x0004
        /*0078*/ 	.byte	0x00, 0xf0, 0x09, 0x00


	//----- nvinfo : EIATTR_KPARAM_INFO
	.align		4
.L_5145:
        /*007c*/ 	.byte	0x04, 0x17
        /*007e*/ 	.short	(.L_5147 - .L_5146)
.L_5146:
        /*0080*/ 	.word	0x00000000
        /*0084*/ 	.short	0x0000
        /*0086*/ 	.short	0x0000
        /*0088*/ 	.byte	0x00, 0xf0, 0x11, 0x00


	//----- nvinfo : EIATTR_MAXREG_COUNT
	.align		4
.L_5147:
        /*008c*/ 	.byte	0x03, 0x1b
        /*008e*/ 	.short	0x00ff


	//----- nvinfo : EIATTR_MERCURY_ISA_VERSION
	.align		4
        /*0090*/ 	.byte	0x03, 0x5f
        /*0092*/ 	.short	0x0000


	//----- nvinfo : EIATTR_EXIT_INSTR_OFFSETS
	.align		4
        /*0094*/ 	.byte	0x04, 0x1c
        /*0096*/ 	.short	(.L_5149 - .L_5148)


	//   ....[0]....
.L_5148:
        /*0098*/ 	.word	0x000004a0


	//   ....[1]....
        /*009c*/ 	.word	0x00000530


	//----- nvinfo : EIATTR_MAX_THREADS
	.align		4
.L_5149:
        /*00a0*/ 	.byte	0x04, 0x05
        /*00a2*/ 	.short	(.L_5151 - .L_5150)
.L_5150:
        /*00a4*/ 	.word	0x00000080
        /*00a8*/ 	.word	0x00000001
        /*00ac*/ 	.word	0x00000001


	//----- nvinfo : EIATTR_CRS_STACK_SIZE
	.align		4
.L_5151:
        /*00b0*/ 	.byte	0x04, 0x1e
        /*00b2*/ 	.short	(.L_5153 - .L_5152)
.L_5152:
        /*00b4*/ 	.word	0x00000000
.L_5153:


//--------------------- .nv.info._ZN2at6native29vectorized_elementwise_kernelILi2ENS0_13AUnaryFunctorIhhhZZZNS0_18lshift_kernel_cudaERNS_18TensorIteratorBaseEENKUlvE_clEvENKUlvE_clEvEUlhhE_EESt5arrayIPcLm2EEEEviT0_T1_ --------------------------
	.section	.nv.info._ZN2at6native29vectorized_elementwise_kernelILi2ENS0_13AUnaryFunctorIhhhZZZNS0_18lshift_kernel_cudaERNS_18TensorIteratorBaseEENKUlvE_clEvENKUlvE_clEvEUlhhE_EESt5arrayIPcLm2EEEEviT0_T1_,"",@"SHT_CUDA_INFO"
	.sectionflags	@""
	.align	4


	//----- nvinfo : EIATTR_CUDA_API_VERSION
	.align		4
        /*0000*/ 	.byte	0x04, 0x37
        /*0002*/ 	.short	(.L_5155 - .L_5154)
.L_5154:
        /*0004*/ 	.word	0x00000082


	//----- nvinfo : EIATTR_SW2861232_WAR
	.align		4
.L_5155:
        /*0008*/ 	.byte	0x01, 0x35
	.zero		2


	//----- nvinfo : EIATTR_PARAM_CBANK
	.align		4
        /*000c*/ 	.byte	0x04, 0x0a
        /*000e*/ 	.short	(.L_5157 - .L_5156)
	.align		4
.L_5156:
        /*0010*/ 	.word	index@(.nv.constant0._ZN2at6native29vectorized_elementwise_kernelILi2ENS0_13AUnaryFunctorIhhhZZZNS0_18lshift_kernel_cudaERNS_18TensorIteratorBaseEENKUlvE_clEvENKUlvE_clEvEUlhhE_EESt5arrayIPcLm2EEEEviT0_T1_)
        /*0014*/ 	.short	0x0160
        /*0016*/ 	.short	0x0018


	//----- nvinfo : EIATTR_CBANK_PARAM_SIZE
	.align		4
.L_5157:
        /*0018*/ 	.byte	0x03, 0x19
        /*001a*/ 	.short	0x0018


	//----- nvinfo : EIATTR_KPARAM_INFO
	.align		4
        /*001c*/ 	.byte	0x04, 0x17
        /*001e*/ 	.short	(.L_5159 - .L_5158)
.L_5158:
        /*0020*/ 	.word	0x00000000
        /*0024*/ 	.short	0x0002
        /*0026*/ 	.short	0x0008
        /*0028*/ 	.byte	0x00, 0xf0, 0x41, 0x00


	//----- nvinfo : EIATTR_KPARAM_INFO
	.align		4
.L_5159:
        /*002c*/ 	.byte	0x04, 0x17
        /*002e*/ 	.short	(.L_5161 - .L_5160)
.L_5160:
        /*0030*/ 	.word	0x00000000
        /*0034*/ 	.short	0x0001
        /*0036*/ 	.short	0x0004
        /*0038*/ 	.byte	0x00, 0xf0, 0x09, 0x00


	//----- nvinfo : EIATTR_KPARAM_INFO
	.align		4
.L_5161:
        /*003c*/ 	.byte	0x04, 0x17
        /*003e*/ 	.short	(.L_5163 - .L_5162)
.L_5162:
        /*0040*/ 	.word	0x00000000
        /*0044*/ 	.short	0x0000
        /*0046*/ 	.short	0x0000
        /*0048*/ 	.byte	0x00, 0xf0, 0x11, 0x00


	//----- nvinfo : EIATTR_MAXREG_COUNT
	.align		4
.L_5163:
        /*004c*/ 	.byte	0x03, 0x1b
        /*004e*/ 	.short	0x00ff


	//----- nvinfo : EIATTR_MERCURY_ISA_VERSION
	.align		4
        /*0050*/ 	.byte	0x03, 0x5f
        /*0052*/ 	.short	0x0000


	//----- nvinfo : EIATTR_EXIT_INSTR_OFFSETS
	.align		4
        /*0054*/ 	.byte	0x04, 0x1c
        /*0056*/ 	.short	(.L_5165 - .L_5164)


	//   ....[0]....
.L_5164:
        /*0058*/ 	.word	0x000003b0


	//   ....[1]....
        /*005c*/ 	.word	0x00000d40


	//   ....[2]....
        /*0060*/ 	.word	0x00000d90


	//----- nvinfo : EIATTR_MAX_THREADS
	.align		4
.L_5165:
        /*0064*/ 	.byte	0x04, 0x05
        /*0066*/ 	.short	(.L_5167 - .L_5166)
.L_5166:
        /*0068*/ 	.word	0x00000080
        /*006c*/ 	.word	0x00000001
        /*0070*/ 	.word	0x00000001


	//----- nvinfo : EIATTR_CRS_STACK_SIZE
	.align		4
.L_5167:
        /*0074*/ 	.byte	0x04, 0x1e
        /*0076*/ 	.short	(.L_5169 - .L_5168)
.L_5168:
        /*0078*/ 	.word	0x00000000
.L_5169:


//--------------------- .nv.info._ZN2at6native29vectorized_elementwise_kernelILi4ENS0_13AUnaryFunctorIhhhZZZNS0_18lshift_kernel_cudaERNS_18TensorIteratorBaseEENKUlvE_clEvENKUlvE_clEvEUlhhE_EESt5arrayIPcLm2EEEEviT0_T1_ --------------------------
	.section	.nv.info._ZN2at6native29vectorized_elementwise_kernelILi4ENS0_13AUnaryFunctorIhhhZZZNS0_18lshift_kernel_cudaERNS_18TensorIteratorBaseEENKUlvE_clEvENKUlvE_clEvEUlhhE_EESt5arrayIPcLm2EEEEviT0_T1_,"",@"SHT_CUDA_INFO"
	.sectionflags	@""
	.align	4


	//----- nvinfo : EIATTR_CUDA_API_VERSION
	.align		4
        /*0000*/ 	.byte	0x04, 0x37
        /*0002*/ 	.short	(.L_5171 - .L_5170)
.L_5170:
        /*0004*/ 	.word	0x00000082


	//----- nvinfo : EIATTR_SW2861232_WAR
	.align		4
.L_5171:
        /*0008*/ 	.byte	0x01, 0x35
	.zero		2


	//----- nvinfo : EIATTR_PARAM_CBANK
	.align		4
        /*000c*/ 	.byte	0x04, 0x0a
        /*000e*/ 	.short	(.L_5173 - .L_5172)
	.align		4
.L_5172:
        /*0010*/ 	.word	index@(.nv.constant0._ZN2at6native29vectorized_elementwise_kernelILi4ENS0_13AUnaryFunctorIhhhZZZNS0_18lshift_kernel_cudaERNS_18TensorIteratorBaseEENKUlvE_clEvENKUlvE_clEvEUlhhE_EESt5arrayIPcLm2EEEEviT0_T1_)
        /*0014*/ 	.short	0x0160
        /*0016*/ 	.short	0x0018


	//----- nvinfo : EIATTR_CBANK_PARAM_SIZE
	.align		4
.L_5173:
        /*0018*/ 	.byte	0x03, 0x19
        /*001a*/ 	.short	0x0018


	//----- nvinfo : EIATTR_KPARAM_INFO
	.align		4
        /*001c*/ 	.byte	0x04, 0x17
        /*001e*/ 	.short	(.L_5175 - .L_5174)
.L_5174:
        /*0020*/ 	.word	0x00000000
        /*0024*/ 	.short	0x0002
        /*0026*/ 	.short	0x0008
        /*0028*/ 	.byte	0x00, 0xf0, 0x41, 0x00


	//----- nvinfo : EIATTR_KPARAM_INFO
	.align		4
.L_5175:
        /*002c*/ 	.byte	0x04, 0x17
        /*002e*/ 	.short	(.L_5177 - .L_5176)
.L_5176:
        /*0030*/ 	.word	0x00000000
        /*0034*/ 	.short	0x0001
        /*0036*/ 	.short	0x0004
        /*0038*/ 	.byte	0x00, 0xf0, 0x09, 0x00


	//----- nvinfo : EIATTR_KPARAM_INFO
	.align		4
.L_5177:
        /*003c*/ 	.byte	0x04, 0x17
        /*003e*/ 	.short	(.L_5179 - .L_5178)
.L_5178:
        /*0040*/ 	.word	0x00000000
        /*0044*/ 	.short	0x0000
        /*0046*/ 	.short	0x0000
        /*0048*/ 	.byte	0x00, 0xf0, 0x11, 0x00


	//----- nvinfo : EIATTR_MAXREG_COUNT
	.align		4
.L_5179:
        /*004c*/ 	.byte	0x03, 0x1b
        /*004e*/ 	.short	0x00ff


	//----- nvinfo : EIATTR_MERCURY_ISA_VERSION
	.align		4
        /*0050*/ 	.byte	0x03, 0x5f
        /*0052*/ 	.short	0x0000


	//----- nvinfo : EIATTR_EXIT_INSTR_OFFSETS
	.align		4
        /*0054*/ 	.byte	0x04, 0x1c
        /*0056*/ 	.short	(.L_5181 - .L_5180)


	//   ....[0]....
.L_5180:
        /*0058*/ 	.word	0x00000390


	//   ....[1]....
        /*005c*/ 	.word	0x00000d20


	//   ....[2]....
        /*0060*/ 	.word	0x00000d70


	//----- nvinfo : EIATTR_MAX_THREADS
	.align		4
.L_5181:
        /*0064*/ 	.byte	0x04, 0x05
        /*0066*/ 	.short	(.L_5183 - .L_5182)
.L_5182:
        /*0068*/ 	.word	0x00000080
        /*006c*/ 	.word	0x00000001
        /*0070*/ 	.word	0x00000001


	//----- nvinfo : EIATTR_CRS_STACK_SIZE
	.align		4
.L_5183:
        /*0074*/ 	.byte	0x04, 0x1e
        /*0076*/ 	.short	(.L_5185 - .L_5184)
.L_5184:
        /*0078*/ 	.word	0x00000000
.L_5185:


//--------------------- .nv.info._ZN2at6native29vectorized_elementwise_kernelILi8ENS0_13AUnaryFunctorIhhhZZZNS0_18lshift_kernel_cudaERNS_18TensorIteratorBaseEENKUlvE_clEvENKUlvE_clEvEUlhhE_EESt5arrayIPcLm2EEEEviT0_T1_ --------------------------
	.section	.nv.info._ZN2at6native29vectorized_elementwise_kernelILi8ENS0_13AUnaryFunctorIhhhZZZNS0_18lshift_kernel_cudaERNS_18TensorIteratorBaseEENKUlvE_clEvENKUlvE_clEvEUlhhE_EESt5arrayIPcLm2EEEEviT0_T1_,"",@"SHT_CUDA_INFO"
	.sectionflags	@""
	.align	4


	//----- nvinfo : EIATTR_CUDA_API_VERSION
	.align		4
        /*0000*/ 	.byte	0x04, 0x37
        /*0002*/ 	.short	(.L_5187 - .L_5186)
.L_5186:
        /*0004*/ 	.word	0x00000082


	//----- nvinfo : EIATTR_SW2861232_WAR
	.align		4
.L_5187:
        /*0008*/ 	.byte	0x01, 0x35
	.zero		2


	//----- nvinfo : EIATTR_PARAM_CBANK
	.align		4
        /*000c*/ 	.byte	0x04, 0x0a
        /*000e*/ 	.short	(.L_5189 - .L_5188)
	.align		4
.L_5188:
        /*0010*/ 	.word	index@(.nv.constant0._ZN2at6native29vectorized_elementwise_kernelILi8ENS0_13AUnaryFunctorIhhhZZZNS0_18lshift_kernel_cudaERNS_18TensorIteratorBaseEENKUlvE_clEvENKUlvE_clEvEUlhhE_EESt5arrayIPcLm2EEEEviT0_T1_)
        /*0014*/ 	.short	0x0160
        /*0016*/ 	.short	0x0018


	//----- nvinfo : EIATTR_CBANK_PARAM_SIZE
	.align		4
.L_5189:
        /*0018*/ 	.byte	0x03, 0x19
        /*001a*/ 	.short	0x0018


	//----- nvinfo : EIATTR_KPARAM_INFO
	.align		4
        /*001c*/ 	.byte	0x04, 0x17
        /*001e*/ 	.short	(.L_5191 - .L_5190)
.L_5190:
        /*0020*/ 	.word	0x00000000
        /*0024*/ 	.short	0x0002
        /*0026*/ 	.short	0x0008
        /*0028*/ 	.byte	0x00, 0xf0, 0x41, 0x00


	//----- nvinfo : EIATTR_KPARAM_INFO
	.align		4
.L_5191:
        /*002c*/ 	.byte	0x04, 0x17
        /*002e*/ 	.short	(.L_5193 - .L_5192)
.L_5192:
        /*0030*/ 	.word	0x00000000
        /*0034*/ 	.short	0x0001
        /*0036*/ 	.short	0x0004
        /*0038*/ 	.byte	0x00, 0xf0, 0x09, 0x00


	//----- nvinfo : EIATTR_KPARAM_INFO
	.align		4
.L_5193:
        /*003c*/ 	.byte	0x04, 0x17
        /*003e*/ 	.short	(.L_5195 - .L_5194)
.L_5194:
        /*0040*/ 	.word	0x00000000
        /*0044*/ 	.short	0x0000
        /*0046*/ 	.short	0x0000
        /*0048*/ 	.byte	0x00, 0xf0, 0x11, 0x00


	//----- nvinfo : EIATTR_MAXREG_COUNT
	.align		4
.L_5195:
        /*004c*/ 	.byte	0x03, 0x1b
        /*004e*/ 	.short	0x00ff


	//----- nvinfo : EIATTR_MERCURY_ISA_VERSION
	.align		4
        /*0050*/ 	.byte	0x03, 0x5f
        /*0052*/ 	.short	0x0000


	//----- nvinfo : EIATTR_EXIT_INSTR_OFFSETS
	.align		4
        /*0054*/ 	.byte	0x04, 0x1c
        /*0056*/ 	.short	(.L_5197 - .L_5196)


	//   ....[0]....
.L_5196:
        /*0058*/ 	.word	0x00000010


	//----- nvinfo : EIATTR_MAX_THREADS
	.align		4
.L_5197:
        /*005c*/ 	.byte	0x04, 0x05
        /*005e*/ 	.short	(.L_5199 - .L_5198)
.L_5198:
        /*0060*/ 	.word	0x00000080
        /*0064*/ 	.word	0x00000001
        /*0068*/ 	.word	0x00000001
.L_5199:


//--------------------- .nv.callgraph             --------------------------
	.section	.nv.callgraph,"",@"SHT_CUDA_CALLGRAPH"
	.align	4
	.sectionentsize	8
	.align		4
        /*0000*/ 	.word	0x00000000
	.align		4
        /*0004*/ 	.word	0xffffffff
	.align		4
        /*0008*/ 	.word	index@(_ZN2at6native18elementwise_kernelILi128ELi4EZNS0_15gpu_kernel_implINS0_13BinaryFunctorIsssZZZNS0_18rshift_kernel_cudaERNS_18TensorIteratorBaseEENKUlvE_clEvENKUlvE3_clEvEUlssE_EEEEvS5_RKT_EUliE_EEviT1_)
	.align		4
        /*000c*/ 	.word	index@(__assertfail)
	.align		4
        /*0010*/ 	.word	index@(_ZN2at6native27unrolled_elementwise_kernelINS0_13BinaryFunctorIsssZZZNS0_18rshift_kernel_cudaERNS_18TensorIteratorBaseEENKUlvE_clEvENKUlvE3_clEvEUlssE_EESt5arrayIPcLm3EELi4E23TrivialOffsetCalculatorILi2EjESC_ILi1EjENS0_6memory12LoadWithCastILi2EEENSF_13StoreWithCastILi1EEEEEviT_T0_T2_T3_T4_T5_)
	.align		4
        /*0014*/ 	.word	index@(__assertfail)
	.align		4
        /*0018*/ 	.word	index@(_ZN2at6native18elementwise_kernelILi128ELi4EZNS0_15gpu_kernel_implINS0_13BUnaryFunctorIsssZZZNS0_18rshift_kernel_cudaERNS_18TensorIteratorBaseEENKUlvE_clEvENKUlvE3_clEvEUlssE_EEEEvS5_RKT_EUliE_EEviT1_)
	.align		4
        /*001c*/ 	.word	index@(__assertfail)
	.align		4
        /*0020*/ 	.word	index@(_ZN2at6native27unrolled_elementwise_kernelINS0_13BUnaryFunctorIsssZZZNS0_18rshift_kernel_cudaERNS_18TensorIteratorBaseEENKUlvE_clEvENKUlvE3_clEvEUlssE_EESt5arrayIPcLm2EELi4E23TrivialOffsetCalculatorILi1EjESD_NS0_6memory12LoadWithCastILi1EEENSE_13StoreWithCastILi1EEEEEviT_T0_T2_T3_T4_T5_)
	.align		4
        /*0024*/ 	.word	index@(__assertfail)
	.align		4
        /*0028*/ 	.word	index@(_ZN2at6native18elementwise_kernelILi128ELi4EZNS0_15gpu_kernel_implINS0_13AUnaryFunctorIsssZZZNS0_18rshift_kernel_cudaERNS_18TensorIteratorBaseEENKUlvE_clEvENKUlvE3_clEvEUlssE_EEEEvS5_RKT_EUliE_EEviT1_)
	.align		4
        /*002c*/ 	.word	index@(__assertfail)
	.align		4
        /*0030*/ 	.word	index@(_ZN2at6native27unrolled_elementwise_kernelINS0_13AUnaryFunctorIsssZZZNS0_18rshift_kernel_cudaERNS_18TensorIteratorBaseEENKUlvE_clEvENKUlvE3_clEvEUlssE_EESt5arrayIPcLm2EELi4E23TrivialOffsetCalculatorILi1EjESD_NS0_6memory12LoadWithCastILi1EEENSE_13StoreWithCastILi1EEEEEviT_T0_T2_T3_T4_T5_)
	.align		4
        /*0034*/ 	.word	index@(__assertfail)
	.align		4
        /*0038*/ 	.word	index@(_ZN2at6native18elementwise_kernelILi128ELi4EZNS0_15gpu_kernel_implINS0_13BinaryFunctorIlllZZZNS0_18rshift_kernel_cudaERNS_18TensorIteratorBaseEENKUlvE_clEvENKUlvE2_clEvEUlllE_EEEEvS5_RKT_EUliE_EEviT1_)
	.align		4
        /*003c*/ 	.word	index@(__assertfail)
	.align		4
        /*0040*/ 	.word	index@(_ZN2at6native27unrolled_elementwise_kernelINS0_13BinaryFunctorIlllZZZNS0_18rshift_kernel_cudaERNS_18TensorIteratorBaseEENKUlvE_clEvENKUlvE2_clEvEUlllE_EESt5arrayIPcLm3EELi4E23TrivialOffsetCalculatorILi2EjESC_ILi1EjENS0_6memory12LoadWithCastILi2EEENSF_13StoreWithCastILi1EEEEEviT_T0_T2_T3_T4_T5_)
	.align		4
        /*0044*/ 	.word	index@(__assertfail)
	.align		4
        /*0048*/ 	.word	index@(_ZN2at6native18elementwise_kernelILi128ELi4EZNS0_15gpu_kernel_implINS0_13BUnaryFunctorIlllZZZNS0_18rshift_kernel_cudaERNS_18TensorIteratorBaseEENKUlvE_clEvENKUlvE2_clEvEUlllE_EEEEvS5_RKT_EUliE_EEviT1_)
	.align		4
        /*004c*/ 	.word	index@(__assertfail)
	.align		4
        /*0050*/ 	.word	index@(_ZN2at6native27unrolled_elementwise_kernelINS0_13BUnaryFunctorIlllZZZNS0_18rshift_kernel_cudaERNS_18TensorIteratorBaseEENKUlvE_clEvENKUlvE2_clEvEUlllE_EESt5arrayIPcLm2EELi4E23TrivialOffsetCalculatorILi1EjESD_NS0_6memory12LoadWithCastILi1EEENSE_13StoreWithCastILi1EEEEEviT_T0_T2_T3_T4_T5_)
	.align		4
        /*0054*/ 	.word	index@(__assertfail)
	.align		4
        /*0058*/ 	.word	index@(_ZN2at6native18elementwise_kernelILi128ELi4EZNS0_15gpu_kernel_implINS0_13AUnaryFunctorIlllZZZNS0_18rshift_kernel_cudaERNS_18TensorIteratorBaseEENKUlvE_clEvENKUlvE2_clEvEUlllE_EEEEvS5_RKT_EUliE_EEviT1_)
	.align		4
        /*005c*/ 	.word	index@(__assertfail)
	.align		4
        /*0060*/ 	.word	index@(_ZN2at6native27unrolled_elementwise_kernelINS0_13AUnaryFunctorIlllZZZNS0_18rshift_kernel_cudaERNS_18TensorIteratorBaseEENKUlvE_clEvENKUlvE2_clEvEUlllE_EESt5arrayIPcLm2EELi4E23TrivialOffsetCalculatorILi1EjESD_NS0_6memory12LoadWithCastILi1EEENSE_13StoreWithCastILi1EEEEEviT_T0_T2_T3_T4_T5_)
	.align		4
        /*0064*/ 	.word	index@(__assertfail)
	.align		4
        /*0068*/ 	.word	index@(_ZN2at6native18elementwise_kernelILi128ELi4EZNS0_15gpu_kernel_implINS0_13BinaryFunctorIiiiZZZNS0_18rshift_kernel_cudaERNS_18TensorIteratorBaseEENKUlvE_clEvENKUlvE1_clEvEUliiE_EEEEvS5_RKT_EUliE_EEviT1_)
	.align		4
        /*006c*/ 	.word	index@(__assertfail)
	.align		4
        /*0070*/ 	.word	index@(_ZN2at6native27unrolled_elementwise_kernelINS0_13BinaryFunctorIiiiZZZNS0_18rshift_kernel_cudaERNS_18TensorIteratorBaseEENKUlvE_clEvENKUlvE1_clEvEUliiE_EESt5arrayIPcLm3EELi4E23TrivialOffsetCalculatorILi2EjESC_ILi1EjENS0_6memory12LoadWithCastILi2EEENSF_13StoreWithCastILi1EEEEEviT_T0_T2_T3_T4_T5_)
	.align		4
        /*0074*/ 	.word	index@(__assertfail)
	.align		4
        /*0078*/ 	.word	index@(_ZN2at6native18elementwise_kernelILi128ELi4EZNS0_15gpu_kernel_implINS0_13BUnaryFunctorIiiiZZZNS0_18rshift_kernel_cudaERNS_18TensorIteratorBaseEENKUlvE_clEvENKUlvE1_clEvEUliiE_EEEEvS5_RKT_EUliE_EEviT1_)
	.align		4
        /*007c*/ 	.word	index@(__assertfail)
	.align		4
        /*0080*/ 	.word	index@(_ZN2at6native27unrolled_elementwise_kernelINS0_13BUnaryFunctorIiiiZZZNS0_18rshift_kernel_cudaERNS_18TensorIteratorBaseEENKUlvE_clEvENKUlvE1_clEvEUliiE_EESt5arrayIPcLm2EELi4E23TrivialOffsetCalculatorILi1EjESD_NS0_6memory12LoadWithCastILi1EEENSE_13StoreWithCastILi1EEEEEviT_T0_T2_T3_T4_T5_)
	.align		4
        /*0084*/ 	.word	index@(__assertfail)
	.align		4
        /*0088*/ 	.word	index@(_ZN2at6native18elementwise_kernelILi128ELi4EZNS0_15gpu_kernel_implINS0_13AUnaryFunctorIiiiZZZNS0_18rshift_kernel_cudaERNS_18TensorIteratorBaseEENKUlvE_clEvENKUlvE1_clEvEUliiE_EEEEvS5_RKT_EUliE_EEviT1_)
	.align		4
        /*008c*/ 	.word	index@(__assertfail)
	.align		4
        /*0090*/ 	.word	index@(_ZN2at6native27unrolled_elementwise_kernelINS0_13AUnaryFunctorIiiiZZZNS0_18rshift_kernel_cudaERNS_18TensorIteratorBaseEENKUlvE_clEvENKUlvE1_clEvEUliiE_EESt5arrayIPcLm2EELi4E23TrivialOffsetCalculatorILi1EjESD_NS0_6memory12LoadWithCastILi1EEENSE_13StoreWithCastILi1EEEEEviT_T0_T2_T3_T4_T5_)
	.align		4
        /*0094*/ 	.word	index@(__assertfail)
	.align		4
        /*0098*/ 	.word	index@(_ZN2at6native18elementwise_kernelILi128ELi4EZNS0_15gpu_kernel_implINS0_13BinaryFunctorIaaaZZZNS0_18rshift_kernel_cudaERNS_18TensorIteratorBaseEENKUlvE_clEvENKUlvE0_clEvEUlaaE_EEEEvS5_RKT_EUliE_EEviT1_)
	.align		4
        /*009c*/ 	.word	index@(__assertfail)
	.align		4
        /*00a0*/ 	.word	index@(_ZN2at6native27unrolled_elementwise_kernelINS0_13BinaryFunctorIaaaZZZNS0_18rshift_kernel_cudaERNS_18TensorIteratorBaseEENKUlvE_clEvENKUlvE0_clEvEUlaaE_EESt5arrayIPcLm3EELi4E23TrivialOffsetCalculatorILi2EjESC_ILi1EjENS0_6memory12LoadWithCastILi2EEENSF_13StoreWithCastILi1EEEEEviT_T0_T2_T3_T4_T5_)
	.align		4
        /*00a4*/ 	.word	index@(__assertfail)
	.align		4
        /*00a8*/ 	.word	index@(_ZN2at6native18elementwise_kernelILi128ELi4EZNS0_15gpu_kernel_implINS0_13BUnaryFunctorIaaaZZZNS0_18rshift_kernel_cudaERNS_18TensorIteratorBaseEENKUlvE_clEvENKUlvE0_clEvEUlaaE_EEEEvS5_RKT_EUliE_EEviT1_)
	.align		4
        /*00ac*/ 	.word	index@(__assertfail)
	.align		4
        /*00b0*/ 	.word	index@(_ZN2at6native27unrolled_elementwise_kernelINS0_13BUnaryFunctorIaaaZZZNS0_18rshift_kernel_cudaERNS_18TensorIteratorBaseEENKUlvE_clEvENKUlvE0_clEvEUlaaE_EESt5arrayIPcLm2EELi4E23TrivialOffsetCalculatorILi1EjESD_NS0_6memory12LoadWithCastILi1EEENSE_13StoreWithCastILi1EEEEEviT_T0_T2_T3_T4_T5_)
	.align		4
        /*00b4*/ 	.word	index@(__assertfail)
	.align		4
        /*00b8*/ 	.word	index@(_ZN2at6native18elementwise_kernelILi128ELi4EZNS0_15gpu_kernel_implINS0_13AUnaryFunctorIaaaZZZNS0_18rshift_kernel_cudaERNS_18TensorIteratorBaseEENKUlvE_clEvENKUlvE0_clEvEUlaaE_EEEEvS5_RKT_EUliE_EEviT1_)
	.align		4
        /*00bc*/ 	.word	index@(__assertfail)
	.align		4
        /*00c0*/ 	.word	index@(_ZN2at6native27unrolled_elementwise_kernelINS0_13AUnaryFunctorIaaaZZZNS0_18rshift_kernel_cudaERNS_18TensorIteratorBaseEENKUlvE_clEvENKUlvE0_clEvEUlaaE_EESt5arrayIPcLm2EELi4E23TrivialOffsetCalculatorILi1EjESD_NS0_6memory12LoadWithCastILi1EEENSE_13StoreWithCastILi1EEEEEviT_T0_T2_T3_T4_T5_)
	.align		4
        /*00c4*/ 	.word	index@(__assertfail)
	.align		4
        /*00c8*/ 	.word	index@(_ZN2at6native18elementwise_kernelILi128ELi4EZNS0_15gpu_kernel_implINS0_13BinaryFunctorIhhhZZZNS0_18rshift_kernel_cudaERNS_18TensorIteratorBaseEENKUlvE_clEvENKUlvE_clEvEUlhhE_EEEEvS5_RKT_EUliE_EEviT1_)
	.align		4
        /*00cc*/ 	.word	index@(__assertfail)
	.align		4
        /*00d0*/ 	.word	index@(_ZN2at6native27unrolled_elementwise_kernelINS0_13BinaryFunctorIhhhZZZNS0_18rshift_kernel_cudaERNS_18TensorIteratorBaseEENKUlvE_clEvENKUlvE_clEvEUlhhE_EESt5arrayIPcLm3EELi4E23TrivialOffsetCalculatorILi2EjESC_ILi1EjENS0_6memory12LoadWithCastILi2EEENSF_13StoreWithCastILi1EEEEEviT_T0_T2_T3_T4_T5_)
	.align		4
        /*00d4*/ 	.word	index@(__assertfail)
	.align		4
        /*00d8*/ 	.word	index@(_ZN2at6native18elementwise_kernelILi128ELi4EZNS0_15gpu_kernel_implINS0_13BUnaryFunctorIhhhZZZNS0_18rshift_kernel_cudaERNS_18TensorIteratorBaseEENKUlvE_clEvENKUlvE_clEvEUlhhE_EEEEvS5_RKT_EUliE_EEviT1_)
	.align		4
        /*00dc*/ 	.word	index@(__assertfail)
	.align		4
        /*00e0*/ 	.word	index@(_ZN2at6native27unrolled_elementwise_kernelINS0_13BUnaryFunctorIhhhZZZNS0_18rshift_kernel_cudaERNS_18TensorIteratorBaseEENKUlvE_clEvENKUlvE_clEvEUlhhE_EESt5arrayIPcLm2EELi4E23TrivialOffsetCalculatorILi1EjESD_NS0_6memory12LoadWithCastILi1EEENSE_13StoreWithCastILi1EEEEEviT_T0_T2_T3_T4_T5_)
	.align		4
        /*00e4*/ 	.word	index@(__assertfail)
	.align		4
        /*00e8*/ 	.word	index@(_ZN2at6native18elementwise_kernelILi128ELi4EZNS0_15gpu_kernel_implINS0_13AUnaryFunctorIhhhZZZNS0_18rshift_kernel_cudaERNS_18TensorIteratorBaseEENKUlvE_clEvENKUlvE_clEvEUlhhE_EEEEvS5_RKT_EUliE_EEviT1_)
	.align		4
        /*00ec*/ 	.word	index@(__assertfail)
	.align		4
        /*00f0*/ 	.word	index@(_ZN2at6native27unrolled_elementwise_kernelINS0_13AUnaryFunctorIhhhZZZNS0_18rshift_kernel_cudaERNS_18TensorIteratorBaseEENKUlvE_clEvENKUlvE_clEvEUlhhE_EESt5arrayIPcLm2EELi4E23TrivialOffsetCalculatorILi1EjESD_NS0_6memory12LoadWithCastILi1EEENSE_13StoreWithCastILi1EEEEEviT_T0_T2_T3_T4_T5_)
	.align		4
        /*00f4*/ 	.word	index@(__assertfail)
	.align		4
        /*00f8*/ 	.word	index@(_ZN2at6native18elementwise_kernelILi128ELi4EZNS0_15gpu_kernel_implINS0_13BinaryFunctorIsssZZZNS0_18lshift_kernel_cudaERNS_18TensorIteratorBaseEENKUlvE_clEvENKUlvE3_clEvEUlssE_EEEEvS5_RKT_EUliE_EEviT1_)
	.align		4
        /*00fc*/ 	.word	index@(__assertfail)
	.align		4
        /*0100*/ 	.word	index@(_ZN2at6native27unrolled_elementwise_kernelINS0_13BinaryFunctorIsssZZZNS0_18lshift_kernel_cudaERNS_18TensorIteratorBaseEENKUlvE_clEvENKUlvE3_clEvEUlssE_EESt5arrayIPcLm3EELi4E23TrivialOffsetCalculatorILi2EjESC_ILi1EjENS0_6memory12LoadWithCastILi2EEENSF_13StoreWithCastILi1EEEEEviT_T0_T2_T3_T4_T5_)
	.align		4
        /*0104*/ 	.word	index@(__assertfail)
	.align		4
        /*0108*/ 	.word	index@(_ZN2at6native18elementwise_kernelILi128ELi4EZNS0_15gpu_kernel_implINS0_13BUnaryFunctorIsssZZZNS0_18lshift_kernel_cudaERNS_18TensorIteratorBaseEENKUlvE_clEvENKUlvE3_clEvEUlssE_EEEEvS5_RKT_EUliE_EEviT1_)
	.align		4
        /*010c*/ 	.word	index@(__assertfail)
	.align		4
        /*0110*/ 	.word	index@(_ZN2at6native27unrolled_elementwise_kernelINS0_13BUnaryFunctorIsssZZZNS0_18lshift_kernel_cudaERNS_18TensorIteratorBaseEENKUlvE_clEvENKUlvE3_clEvEUlssE_EESt5arrayIPcLm2EELi4E23TrivialOffsetCalculatorILi1EjESD_NS0_6memory12LoadWithCastILi1EEENSE_13StoreWithCastILi1EEEEEviT_T0_T2_T3_T4_T5_)
	.align		4
        /*0114*/ 	.word	index@(__assertfail)
	.align		4
        /*0118*/ 	.word	index@(_ZN2at6native18elementwise_kernelILi128ELi4EZNS0_15gpu_kernel_implINS0_13AUnaryFunctorIsssZZZNS0_18lshift_kernel_cudaERNS_18TensorIteratorBaseEENKUlvE_clEvENKUlvE3_clEvEUlssE_EEEEvS5_RKT_EUliE_EEviT1_)
	.align		4
        /*011c*/ 	.word	index@(__assertfail)
	.align		4
        /*0120*/ 	.word	index@(_ZN2at6native27unrolled_elementwise_kernelINS0_13AUnaryFunctorIsssZZZNS0_18lshift_kernel_cudaERNS_18TensorIteratorBaseEENKUlvE_clEvENKUlvE3_clEvEUlssE_EESt5arrayIPcLm2EELi4E23TrivialOffsetCalculatorILi1EjESD_NS0_6memory12LoadWithCastILi1EEENSE_13StoreWithCastILi1EEEEEviT_T0_T2_T3_T4_T5_)
	.align		4
        /*0124*/ 	.word	index@(__assertfail)
	.align		4
        /*0128*/ 	.word	index@(_ZN2at6native18elementwise_kernelILi128ELi4EZNS0_15gpu_kernel_implINS0_13BinaryFunctorIlllZZZNS0_18lshift_kernel_cudaERNS_18TensorIteratorBaseEENKUlvE_clEvENKUlvE2_clEvEUlllE_EEEEvS5_RKT_EUliE_EEviT1_)
	.align		4
        /*012c*/ 	.word	index@(__assertfail)
	.align		4
        /*0130*/ 	.word	index@(_ZN2at6native27unrolled_elementwise_kernelINS0_13BinaryFunctorIlllZZZNS0_18lshift_kernel_cudaERNS_18TensorIteratorBaseEENKUlvE_clEvENKUlvE2_clEvEUlllE_EESt5arrayIPcLm3EELi4E23TrivialOffsetCalculatorILi2EjESC_ILi1EjENS0_6memory12LoadWithCastILi2EEENSF_13StoreWithCastILi1EEEEEviT_T0_T2_T3_T4_T5_)
	.align		4
        /*0134*/ 	.word	index@(__assertfail)
	.align		4
        /*0138*/ 	.word	index@(_ZN2at6native18elementwise_kernelILi128ELi4EZNS0_15gpu_kernel_implINS0_13BUnaryFunctorIlllZZZNS0_18lshift_kernel_cudaERNS_18TensorIteratorBaseEENKUlvE_clEvENKUlvE2_clEvEUlllE_EEEEvS5_RKT_EUliE_EEviT1_)
	.align		4
        /*013c*/ 	.word	index@(__assertfail)
	.align		4
        /*0140*/ 	.word	index@(_ZN2at6native27unrolled_elementwise_kernelINS0_13BUnaryFunctorIlllZZZNS0_18lshift_kernel_cudaERNS_18TensorIteratorBaseEENKUlvE_clEvENKUlvE2_clEvEUlllE_EESt5arrayIPcLm2EELi4E23TrivialOffsetCalculatorILi1EjESD_NS0_6memory12LoadWithCastILi1EEENSE_13StoreWithCastILi1EEEEEviT_T0_T2_T3_T4_T5_)
	.align		4
        /*0144*/ 	.word	index@(__assertfail)
	.align		4
        /*0148*/ 	.word	index@(_ZN2at6native18elementwise_kernelILi128ELi4EZNS0_15gpu_kernel_implINS0_13AUnaryFunctorIlllZZZNS0_18lshift_kernel_cudaERNS_18TensorIteratorBaseEENKUlvE_clEvENKUlvE2_clEvEUlllE_EEEEvS5_RKT_EUliE_EEviT1_)
	.align		4
        /*014c*/ 	.word	index@(__assertfail)
	.align		4
        /*0150*/ 	.word	index@(_ZN2at6native27unrolled_elementwise_kernelINS0_13AUnaryFunctorIlllZZZNS0_18lshift_kernel_cudaERNS_18TensorIteratorBaseEENKUlvE_clEvENKUlvE2_clEvEUlllE_EESt5arrayIPcLm2EELi4E23TrivialOffsetCalculatorILi1EjESD_NS0_6memory12LoadWithCastILi1EEENSE_13StoreWithCastILi1EEEEEviT_T0_T2_T3_T4_T5_)
	.align		4
        /*0154*/ 	.word	index@(__assertfail)
	.align		4
        /*0158*/ 	.word	index@(_ZN2at6native18elementwise_kernelILi128ELi4EZNS0_15gpu_kernel_implINS0_13BinaryFunctorIiiiZZZNS0_18lshift_kernel_cudaERNS_18TensorIteratorBaseEENKUlvE_clEvENKUlvE1_clEvEUliiE_EEEEvS5_RKT_EUliE_EEviT1_)
	.align		4
        /*015c*/ 	.word	index@(__assertfail)
	.align		4
        /*0160*/ 	.word	index@(_ZN2at6native27unrolled_elementwise_kernelINS0_13BinaryFunctorIiiiZZZNS0_18lshift_kernel_cudaERNS_18TensorIteratorBaseEENKUlvE_clEvENKUlvE1_clEvEUliiE_EESt5arrayIPcLm3EELi4E23TrivialOffsetCalculatorILi2EjESC_ILi1EjENS0_6memory12LoadWithCastILi2EEENSF_13StoreWithCastILi1EEEEEviT_T0_T2_T3_T4_T5_)
	.align		4
        /*0164*/ 	.word	index@(__assertfail)
	.align		4
        /*0168*/ 	.word	index@(_ZN2at6native18elementwise_kernelILi128ELi4EZNS0_15gpu_kernel_implINS0_13BUnaryFunctorIiiiZZZNS0_18lshift_kernel_cudaERNS_18TensorIteratorBaseEENKUlvE_clEvENKUlvE1_clEvEUliiE_EEEEvS5_RKT_EUliE_EEviT1_)
	.align		4
        /*016c*/ 	.word	index@(__assertfail)
	.align		4
        /*0170*/ 	.word	index@(_ZN2at6native27unrolled_elementwise_kernelINS0_13BUnaryFunctorIiiiZZZNS0_18lshift_kernel_cudaERNS_18TensorIteratorBaseEENKUlvE_clEvENKUlvE1_clEvEUliiE_EESt5arrayIPcLm2EELi4E23TrivialOffsetCalculatorILi1EjESD_NS0_6memory12LoadWithCastILi1EEENSE_13StoreWithCastILi1EEEEEviT_T0_T2_T3_T4_T5_)
	.align		4
        /*0174*/ 	.word	index@(__assertfail)
	.align		4
        /*0178*/ 	.word	index@(_ZN2at6native18elementwise_kernelILi128ELi4EZNS0_15gpu_kernel_implINS0_13AUnaryFunctorIiiiZZZNS0_18lshift_kernel_cudaERNS_18TensorIteratorBaseEENKUlvE_clEvENKUlvE1_clEvEUliiE_EEEEvS5_RKT_EUliE_EEviT1_)
	.align		4
        /*017c*/ 	.word	index@(__assertfail)
	.align		4
        /*0180*/ 	.word	index@(_ZN2at6native27unrolled_elementwise_kernelINS0_13AUnaryFunctorIiiiZZZNS0_18lshift_kernel_cudaERNS_18TensorIteratorBaseEENKUlvE_clEvENKUlvE1_clEvEUliiE_EESt5arrayIPcLm2EELi4E23TrivialOffsetCalculatorILi1EjESD_NS0_6memory12LoadWithCastILi1EEENSE_13StoreWithCastILi1EEEEEviT_T0_T2_T3_T4_T5_)
	.align		4
        /*0184*/ 	.word	index@(__assertfail)
	.align		4
        /*0188*/ 	.word	index@(_ZN2at6native18elementwise_kernelILi128ELi4EZNS0_15gpu_kernel_implINS0_13BinaryFunctorIaaaZZZNS0_18lshift_kernel_cudaERNS_18TensorIteratorBaseEENKUlvE_clEvENKUlvE0_clEvEUlaaE_EEEEvS5_RKT_EUliE_EEviT1_)
	.align		4
        /*018c*/ 	.word	index@(__assertfail)
	.align		4
        /*0190*/ 	.word	index@(_ZN2at6native27unrolled_elementwise_kernelINS0_13BinaryFunctorIaaaZZZNS0_18lshift_kernel_cudaERNS_18TensorIteratorBaseEENKUlvE_clEvENKUlvE0_clEvEUlaaE_EESt5arrayIPcLm3EELi4E23TrivialOffsetCalculatorILi2EjESC_ILi1EjENS0_6memory12LoadWithCastILi2EEENSF_13StoreWithCastILi1EEEEEviT_T0_T2_T3_T4_T5_)
	.align		4
        /*0194*/ 	.word	index@(__assertfail)
	.align		4
        /*0198*/ 	.word	index@(_ZN2at6native18elementwise_kernelILi128ELi4EZNS0_15gpu_kernel_implINS0_13BUnaryFunctorIaaaZZZNS0_18lshift_kernel_cudaERNS_18TensorIteratorBaseEENKUlvE_clEvENKUlvE0_clEvEUlaaE_EEEEvS5_RKT_EUliE_EEviT1_)
	.align		4
        /*019c*/ 	.word	index@(__assertfail)
	.align		4
        /*01a0*/ 	.word	index@(_ZN2at6native27unrolled_elementwise_kernelINS0_13BUnaryFunctorIaaaZZZNS0_18lshift_kernel_cudaERNS_18TensorIteratorBaseEENKUlvE_clEvENKUlvE0_clEvEUlaaE_EESt5arrayIPcLm2EELi4E23TrivialOffsetCalculatorILi1EjESD_NS0_6memory12LoadWithCastILi1EEENSE_13StoreWithCastILi1EEEEEviT_T0_T2_T3_T4_T5_)
	.align		4
        /*01a4*/ 	.word	index@(__assertfail)
	.align		4
        /*01a8*/ 	.word	index@(_ZN2at6native18elementwise_kernelILi128ELi4EZNS0_15gpu_kernel_implINS0_13AUnaryFunctorIaaaZZZNS0_18lshift_kernel_cudaERNS_18TensorIteratorBaseEENKUlvE_clEvENKUlvE0_clEvEUlaaE_EEEEvS5_RKT_EUliE_EEviT1_)
	.align		4
        /*01ac*/ 	.word	index@(__assertfail)
	.align		4
        /*01b0*/ 	.word	index@(_ZN2at6native27unrolled_elementwise_kernelINS0_13AUnaryFunctorIaaaZZZNS0_18lshift_kernel_cudaERNS_18TensorIteratorBaseEENKUlvE_clEvENKUlvE0_clEvEUlaaE_EESt5arrayIPcLm2EELi4E23TrivialOffsetCalculatorILi1EjESD_NS0_6memory12LoadWithCastILi1EEENSE_13StoreWithCastILi1EEEEEviT_T0_T2_T3_T4_T5_)
	.align		4
        /*01b4*/ 	.word	index@(__assertfail)
	.align		4
        /*01b8*/ 	.word	index@(_ZN2at6native18elementwise_kernelILi128ELi4EZNS0_15gpu_kernel_implINS0_13BinaryFunctorIhhhZZZNS0_18lshift_kernel_cudaERNS_18TensorIteratorBaseEENKUlvE_clEvENKUlvE_clEvEUlhhE_EEEEvS5_RKT_EUliE_EEviT1_)
	.align		4
        /*01bc*/ 	.word	index@(__assertfail)
	.align		4
        /*01c0*/ 	.word	index@(_ZN2at6native27unrolled_elementwise_kernelINS0_13BinaryFunctorIhhhZZZNS0_18lshift_kernel_cudaERNS_18TensorIteratorBaseEENKUlvE_clEvENKUlvE_clEvEUlhhE_EESt5arrayIPcLm3EELi4E23TrivialOffsetCalculatorILi2EjESC_ILi1EjENS0_6memory12LoadWithCastILi2EEENSF_13StoreWithCastILi1EEEEEviT_T0_T2_T3_T4_T5_)
	.align		4
        /*01c4*/ 	.word	index@(__assertfail)
	.align		4
        /*01c8*/ 	.word	index@(_ZN2at6native18elementwise_kernelILi128ELi4EZNS0_15gpu_kernel_implINS0_13BUnaryFunctorIhhhZZZNS0_18lshift_kernel_cudaERNS_18TensorIteratorBaseEENKUlvE_clEvENKUlvE_clEvEUlhhE_EEEEvS5_RKT_EUliE_EEviT1_)
	.align		4
        /*01cc*/ 	.word	index@(__assertfail)
	.align		4
        /*01d0*/ 	.word	index@(_ZN2at6native27unrolled_elementwise_kernelINS0_13BUnaryFunctorIhhhZZZNS0_18lshift_kernel_cudaERNS_18TensorIteratorBaseEENKUlvE_clEvENKUlvE_clEvEUlhhE_EESt5arrayIPcLm2EELi4E23TrivialOffsetCalculatorILi1EjESD_NS0_6memory12LoadWithCastILi1EEENSE_13StoreWithCastILi1EEEEEviT_T0_T2_T3_T4_T5_)
	.align		4
        /*01d4*/ 	.word	index@(__assertfail)
	.align		4
        /*01d8*/ 	.word	index@(_ZN2at6native18elementwise_kernelILi128ELi4EZNS0_15gpu_kernel_implINS0_13AUnaryFunctorIhhhZZZNS0_18lshift_kernel_cudaERNS_18TensorIteratorBaseEENKUlvE_clEvENKUlvE_clEvEUlhhE_EEEEvS5_RKT_EUliE_EEviT1_)
	.align		4
        /*01dc*/ 	.word	index@(__assertfail)
	.align		4
        /*01e0*/ 	.word	index@(_ZN2at6native27unrolled_elementwise_kernelINS0_13AUnaryFunctorIhhhZZZNS0_18lshift_kernel_cudaERNS_18TensorIteratorBaseEENKUlvE_clEvENKUlvE_clEvEUlhhE_EESt5arrayIPcLm2EELi4E23TrivialOffsetCalculatorILi1EjESD_NS0_6memory12LoadWithCastILi1EEENSE_13StoreWithCastILi1EEEEEviT_T0_T2_T3_T4_T5_)
	.align		4
        /*01e4*/ 	.word	index@(__assertfail)
	.align		4
        /*01e8*/ 	.word	0x00000000
	.align		4
        /*01ec*/ 	.word	0xfffffffe
	.align		4
        /*01f0*/ 	.word	0x00000000
	.align		4
        /*01f4*/ 	.word	0xfffffffd
	.align		4
        /*01f8*/ 	.word	0x00000000
	.align		4
        /*01fc*/ 	.word	0xfffffffc


//--------------------- .nv.rel.action            --------------------------
	.section	.nv.rel.action,"",@"SHT_CUDA_RELOCINFO"
	.align	8
	.sectionentsize	8
        /*0000*/ 	.byte	0x73, 0x00, 0x00, 0x00, 0x00, 0x00, 0x00, 0x00, 0x00, 0x00, 0x00, 0x11, 0x25, 0x00, 0x05, 0x36


//--------------------- .nv.constant4             --------------------------
	.section	.nv.constant4,"a",@progbits
	.align	8
	.align		8
.nv.constant4:
        /*0000*/ 	.dword	__assertfail
	.align		8
        /*0008*/ 	.dword	__unnamed_1
	.align		8
        /*0010*/ 	.dword	__unnamed_2
	.align		8
        /*0018*/ 	.dword	__unnamed_3
	.align		8
        /*0020*/ 	.dword	__unnamed_4
	.align		8
        /*0028*/ 	.dword	__unnamed_5
	.align		8
        /*0030*/ 	.dword	__unnamed_6
	.align		8
        /*0038*/ 	.dword	__unnamed_7
	.align		8
        /*0040*/ 	.dword	__unnamed_8
	.align		8
        /*0048*/ 	.dword	__unnamed_9
	.align		8
        /*0050*/ 	.dword	__unnamed_10
	.align		8
        /*0058*/ 	.dword	_ZN55_INTERNAL_a41f8c43_24_BinaryShiftOpsKernels_cu_56459f8e4cuda3std3__45__cpo5beginE
	.align		8
        /*0060*/ 	.dword	_ZN55_INTERNAL_a41f8c43_24_BinaryShiftOpsKernels_cu_56459f8e4cuda3std3__45__cpo3endE
	.align		8
        /*0068*/ 	.dword	_ZN55_INTERNAL_a41f8c43_24_BinaryShiftOpsKernels_cu_56459f8e4cuda3std3__45__cpo6cbeginE
	.align		8
        /*0070*/ 	.dword	_ZN55_INTERNAL_a41f8c43_24_BinaryShiftOpsKernels_cu_56459f8e4cuda3std3__45__cpo4cendE
	.align		8
        /*0078*/ 	.dword	_ZN55_INTERNAL_a41f8c43_24_BinaryShiftOpsKernels_cu_56459f8e4cuda3std3__45__cpo6rbeginE
	.align		8
        /*0080*/ 	.dword	_ZN55_INTERNAL_a41f8c43_24_BinaryShiftOpsKernels_cu_56459f8e4cuda3std3__45__cpo4rendE
	.align		8
        /*0088*/ 	.dword	_ZN55_INTERNAL_a41f8c43_24_BinaryShiftOpsKernels_cu_56459f8e4cuda3std3__45__cpo7crbeginE
	.align		8
        /*0090*/ 	.dword	_ZN55_INTERNAL_a41f8c43_24_BinaryShiftOpsKernels_cu_56459f8e4cuda3std3__45__cpo5crendE
	.align		8
        /*0098*/ 	.dword	_ZN55_INTERNAL_a41f8c43_24_BinaryShiftOpsKernels_cu_56459f8e4cuda3std3__457_GLOBAL__N__a41f8c43_24_BinaryShiftOpsKernels_cu_56459f8e6ignoreE
	.align		8
        /*00a0*/ 	.dword	_ZN55_INTERNAL_a41f8c43_24_BinaryShiftOpsKernels_cu_56459f8e4cuda3std3__419piecewise_constructE
	.align		8
        /*00a8*/ 	.dword	_ZN55_INTERNAL_a41f8c43_24_BinaryShiftOpsKernels_cu_56459f8e4cuda3std3__48in_placeE
	.align		8
        /*00b0*/ 	.dword	_ZN55_INTERNAL_a41f8c43_24_BinaryShiftOpsKernels_cu_56459f8e4cuda3std3__420unreachable_sentinelE
	.align		8
        /*00b8*/ 	.dword	_ZN55_INTERNAL_a41f8c43_24_BinaryShiftOpsKernels_cu_56459f8e4cuda3std6ranges3__45__cpo4swapE
	.align		8
        /*00c0*/ 	.dword	_ZN55_INTERNAL_a41f8c43_24_BinaryShiftOpsKernels_cu_56459f8e4cuda3std6ranges3__45__cpo9iter_moveE
	.align		8
        /*00c8*/ 	.dword	_ZN55_INTERNAL_a41f8c43_24_BinaryShiftOpsKernels_cu_56459f8e4cuda3std6ranges3__45__cpo5beginE
	.align		8
        /*00d0*/ 	.dword	_ZN55_INTERNAL_a41f8c43_24_BinaryShiftOpsKernels_cu_56459f8e4cuda3std6ranges3__45__cpo3endE
	.align		8
        /*00d8*/ 	.dword	_ZN55_INTERNAL_a41f8c43_24_BinaryShiftOpsKernels_cu_56459f8e4cuda3std6ranges3__45__cpo6cbeginE
	.align		8
        /*00e0*/ 	.dword	_ZN55_INTERNAL_a41f8c43_24_BinaryShiftOpsKernels_cu_56459f8e4cuda3std6ranges3__45__cpo4cendE
	.align		8
        /*00e8*/ 	.dword	_ZN55_INTERNAL_a41f8c43_24_BinaryShiftOpsKernels_cu_56459f8e4cuda3std6ranges3__45__cpo7advanceE
	.align		8
        /*00f0*/ 	.dword	_ZN55_INTERNAL_a41f8c43_24_BinaryShiftOpsKernels_cu_56459f8e4cuda3std6ranges3__45__cpo9iter_swapE
	.align		8
        /*00f8*/ 	.dword	_ZN55_INTERNAL_a41f8c43_24_BinaryShiftOpsKernels_cu_56459f8e4cuda3std6ranges3__45__cpo4nextE
	.align		8
        /*0100*/ 	.dword	_ZN55_INTERNAL_a41f8c43_24_BinaryShiftOpsKernels_cu_56459f8e4cuda3std6ranges3__45__cpo4prevE
	.align		8
        /*0108*/ 	.dword	_ZN55_INTERNAL_a41f8c43_24_BinaryShiftOpsKernels_cu_56459f8e4cuda3std6ranges3__45__cpo4dataE
	.align		8
        /*0110*/ 	.dword	_ZN55_INTERNAL_a41f8c43_24_BinaryShiftOpsKernels_cu_56459f8e4cuda3std6ranges3__45__cpo5cdataE
	.align		8
        /*0118*/ 	.dword	_ZN55_INTERNAL_a41f8c43_24_BinaryShiftOpsKernels_cu_56459f8e4cuda3std6ranges3__45__cpo4sizeE
	.align		8
        /*0120*/ 	.dword	_ZN55_INTERNAL_a41f8c43_24_BinaryShiftOpsKernels_cu_56459f8e4cuda3std6ranges3__45__cpo5ssizeE
	.align		8
        /*0128*/ 	.dword	_ZN55_INTERNAL_a41f8c43_24_BinaryShiftOpsKernels_cu_56459f8e4cuda3std6ranges3__45__cpo8distanceE
	.align		8
        /*0130*/ 	.dword	_ZN55_INTERNAL_a41f8c43_24_BinaryShiftOpsKernels_cu_56459f8e6thrust23THRUST_300001_SM_800_NS6system6detail10sequential3seqE
	.align		8
        /*0138*/ 	.dword	$str$6
	.align		8
        /*0140*/ 	.dword	$str$7


//--------------------- .nv.constant0._ZN2at6native18elementwise_kernelILi128ELi4EZNS0_15gpu_kernel_implINS0_13BinaryFunctorIsssZZZNS0_18rshift_kernel_cudaERNS_18TensorIteratorBaseEENKUlvE_clEvENKUlvE3_clEvEUlssE_EEEEvS5_RKT_EUliE_EEviT1_ --------------------------
	.section	.nv.constant0._ZN2at6native18elementwise_kernelILi128ELi4EZNS0_15gpu_kernel_implINS0_13BinaryFunctorIsssZZZNS0_18rshift_kernel_cudaERNS_18TensorIteratorBaseEENKUlvE_clEvENKUlvE3_clEvEUlssE_EEEEvS5_RKT_EUliE_EEviT1_,"a",@progbits
	.sectionflags	@""
	.align	4
.nv.constant0._ZN2at6native18elementwise_kernelILi128ELi4EZNS0_15gpu_kernel_implINS0_13BinaryFunctorIsssZZZNS0_18rshift_kernel_cudaERNS_18TensorIteratorBaseEENKUlvE_clEvENKUlvE3_clEvEUlssE_EEEEvS5_RKT_EUliE_EEviT1_:
	.zero		1008


//--------------------- .nv.constant0._ZN2at6native27unrolled_elementwise_kernelINS0_13BinaryFunctorIsssZZZNS0_18rshift_kernel_cudaERNS_18TensorIteratorBaseEENKUlvE_clEvENKUlvE3_clEvEUlssE_EESt5arrayIPcLm3EELi4E23TrivialOffsetCalculatorILi2EjESC_ILi1EjENS0_6memory12LoadWithCastILi2EEENSF_13StoreWithCastILi1EEEEEviT_T0_T2_T3_T4_T5_ --------------------------
	.section	.nv.constant0._ZN2at6native27unrolled_elementwise_kernelINS0_13BinaryFunctorIsssZZZNS0_18rshift_kernel_cudaERNS_18TensorIteratorBaseEENKUlvE_clEvENKUlvE3_clEvEUlssE_EESt5arrayIPcLm3EELi4E23TrivialOffsetCalculatorILi2EjESC_ILi1EjENS0_6memory12LoadWithCastILi2EEENSF_13StoreWithCastILi1EEEEEviT_T0_T2_T3_T4_T5_,"a",@progbits
	.sectionflags	@""
	.align	4
.nv.constant0._ZN2at6native27unrolled_elementwise_kernelINS0_13BinaryFunctorIsssZZZNS0_18rshift_kernel_cudaERNS_18TensorIteratorBaseEENKUlvE_clEvENKUlvE3_clEvEUlssE_EESt5arrayIPcLm3EELi4E23TrivialOffsetCalculatorILi2EjESC_ILi1EjENS0_6memory12LoadWithCastILi2EEENSF_13StoreWithCastILi1EEEEEviT_T0_T2_T3_T4_T5_:
	.zero		408


//--------------------- .nv.constant0._ZN2at6native18elementwise_kernelILi128ELi4EZNS0_22gpu_kernel_impl_nocastINS0_13BinaryFunctorIsssZZZNS0_18rshift_kernel_cudaERNS_18TensorIteratorBaseEENKUlvE_clEvENKUlvE3_clEvEUlssE_EEEEvS5_RKT_EUliE_EEviT1_ --------------------------
	.section	.nv.constant0._ZN2at6native18elementwise_kernelILi128ELi4EZNS0_22gpu_kernel_impl_nocastINS0_13BinaryFunctorIsssZZZNS0_18rshift_kernel_cudaERNS_18TensorIteratorBaseEENKUlvE_clEvENKUlvE3_clEvEUlssE_EEEEvS5_RKT_EUliE_EEviT1_,"a",@progbits
	.sectionflags	@""
	.align	4
.nv.constant0._ZN2at6native18elementwise_kernelILi128ELi4EZNS0_22gpu_kernel_impl_nocastINS0_13BinaryFunctorIsssZZZNS0_18rshift_kernel_cudaERNS_18TensorIteratorBaseEENKUlvE_clEvENKUlvE3_clEvEUlssE_EEEEvS5_RKT_EUliE_EEviT1_:
	.zero		1008


//--------------------- .nv.constant0._ZN2at6native27unrolled_elementwise_kernelINS0_13BinaryFunctorIsssZZZNS0_18rshift_kernel_cudaERNS_18TensorIteratorBaseEENKUlvE_clEvENKUlvE3_clEvEUlssE_EESt5arrayIPcLm3EELi4E23TrivialOffsetCalculatorILi2EjESC_ILi1EjENS0_6memory15LoadWithoutCastENSF_16StoreWithoutCastEEEviT_T0_T2_T3_T4_T5_ --------------------------
	.section	.nv.constant0._ZN2at6native27unrolled_elementwise_kernelINS0_13BinaryFunctorIsssZZZNS0_18rshift_kernel_cudaERNS_18TensorIteratorBaseEENKUlvE_clEvENKUlvE3_clEvEUlssE_EESt5arrayIPcLm3EELi4E23TrivialOffsetCalculatorILi2EjESC_ILi1EjENS0_6memory15LoadWithoutCastENSF_16StoreWithoutCastEEEviT_T0_T2_T3_T4_T5_,"a",@progbits
	.sectionflags	@""
	.align	4
.nv.constant0._ZN2at6native27unrolled_elementwise_kernelINS0_13BinaryFunctorIsssZZZNS0_18rshift_kernel_cudaERNS_18TensorIteratorBaseEENKUlvE_clEvENKUlvE3_clEvEUlssE_EESt5arrayIPcLm3EELi4E23TrivialOffsetCalculatorILi2EjESC_ILi1EjENS0_6memory15LoadWithoutCastENSF_16StoreWithoutCastEEEviT_T0_T2_T3_T4_T5_:
	.zero		388


//--------------------- .nv.constant0._ZN2at6native29vectorized_elementwise_kernelILi2ENS0_13BinaryFunctorIsssZZZNS0_18rshift_kernel_cudaERNS_18TensorIteratorBaseEENKUlvE_clEvENKUlvE3_clEvEUlssE_EESt5arrayIPcLm3EEEEviT0_T1_ --------------------------
	.section	.nv.constant0._ZN2at6native29vectorized_elementwise_kernelILi2ENS0_13BinaryFunctorIsssZZZNS0_18rshift_kernel_cudaERNS_18TensorIteratorBaseEENKUlvE_clEvENKUlvE3_clEvEUlssE_EESt5arrayIPcLm3EEEEviT0_T1_,"a",@progbits
	.sectionflags	@""
	.align	4
.nv.constant0._ZN2at6native29vectorized_elementwise_kernelILi2ENS0_13BinaryFunctorIsssZZZNS0_18rshift_kernel_cudaERNS_18TensorIteratorBaseEENKUlvE_clEvENKUlvE3_clEvEUlssE_EESt5arrayIPcLm3EEEEviT0_T1_:
	.zero		384


//--------------------- .nv.constant0._ZN2at6native29vectorized_elementwise_kernelILi4ENS0_13BinaryFunctorIsssZZZNS0_18rshift_kernel_cudaERNS_18TensorIteratorBaseEENKUlvE_clEvENKUlvE3_clEvEUlssE_EESt5arrayIPcLm3EEEEviT0_T1_ --------------------------
	.section	.nv.constant0._ZN2at6native29vectorized_elementwise_kernelILi4ENS0_13BinaryFunctorIsssZZZNS0_18rshift_kernel_cudaERNS_18TensorIteratorBaseEENKUlvE_clEvENKUlvE3_clEvEUlssE_EESt5arrayIPcLm3EEEEviT0_T1_,"a",@progbits
	.sectionflags	@""
	.align	4
.nv.constant0._ZN2at6native29vectorized_elementwise_kernelILi4ENS0_13BinaryFunctorIsssZZZNS0_18rshift_kernel_cudaERNS_18TensorIteratorBaseEENKUlvE_clEvENKUlvE3_clEvEUlssE_EESt5arrayIPcLm3EEEEviT0_T1_:
	.zero		384


//--------------------- .nv.constant0._ZN2at6native29vectorized_elementwise_kernelILi8ENS0_13BinaryFunctorIsssZZZNS0_18rshift_kernel_cudaERNS_18TensorIteratorBaseEENKUlvE_clEvENKUlvE3_clEvEUlssE_EESt5arrayIPcLm3EEEEviT0_T1_ --------------------------
	.section	.nv.constant0._ZN2at6native29vectorized_elementwise_kernelILi8ENS0_13BinaryFunctorIsssZZZNS0_18rshift_kernel_cudaERNS_18TensorIteratorBaseEENKUlvE_clEvENKUlvE3_clEvEUlssE_EESt5arrayIPcLm3EEEEviT0_T1_,"a",@progbits
	.sectionflags	@""
	.align	4
.nv.constant0._ZN2at6native29vectorized_elementwise_kernelILi8ENS0_13BinaryFunctorIsssZZZNS0_18rshift_kernel_cudaERNS_18TensorIteratorBaseEENKUlvE_clEvENKUlvE3_clEvEUlssE_EESt5arrayIPcLm3EEEEviT0_T1_:
	.zero		384


//--------------------- .nv.constant0._ZN2at6native18elementwise_kernelILi128ELi4EZNS0_15gpu_kernel_implINS0_13BUnaryFunctorIsssZZZNS0_18rshift_kernel_cudaERNS_18TensorIteratorBaseEENKUlvE_clEvENKUlvE3_clEvEUlssE_EEEEvS5_RKT_EUliE_EEviT1_ --------------------------
	.section	.nv.constant0._ZN2at6native18elementwise_kernelILi128ELi4EZNS0_15gpu_kernel_implINS0_13BUnaryFunctorIsssZZZNS0_18rshift_kernel_cudaERNS_18TensorIteratorBaseEENKUlvE_clEvENKUlvE3_clEvEUlssE_EEEEvS5_RKT_EUliE_EEviT1_,"a",@progbits
	.sectionflags	@""
	.align	4
.nv.constant0._ZN2at6native18elementwise_kernelILi128ELi4EZNS0_15gpu_kernel_implINS0_13BUnaryFunctorIsssZZZNS0_18rshift_kernel_cudaERNS_18TensorIteratorBaseEENKUlvE_clEvENKUlvE3_clEvEUlssE_EEEEvS5_RKT_EUliE_EEviT1_:
	.zero		896


//--------------------- .nv.constant0._ZN2at6native27unrolled_elementwise_kernelINS0_13BUnaryFunctorIsssZZZNS0_18rshift_kernel_cudaERNS_18TensorIteratorBaseEENKUlvE_clEvENKUlvE3_clEvEUlssE_EESt5arrayIPcLm2EELi4E23TrivialOffsetCalculatorILi1EjESD_NS0_6memory12LoadWithCastILi1EEENSE_13StoreWithCastILi1EEEEEviT_T0_T2_T3_T4_T5_ --------------------------
	.section	.nv.constant0._ZN2at6native27unrolled_elementwise_kernelINS0_13BUnaryFunctorIsssZZZNS0_18rshift_kernel_cudaERNS_18TensorIteratorBaseEENKUlvE_clEvENKUlvE3_clEvEUlssE_EESt5arrayIPcLm2EELi4E23TrivialOffsetCalculatorILi1EjESD_NS0_6memory12LoadWithCastILi1EEENSE_13StoreWithCastILi1EEEEEviT_T0_T2_T3_T4_T5_,"a",@progbits
	.sectionflags	@""
	.align	4
.nv.constant0._ZN2at6native27unrolled_elementwise_kernelINS0_13BUnaryFunctorIsssZZZNS0_18rshift_kernel_cudaERNS_18TensorIteratorBaseEENKUlvE_clEvENKUlvE3_clEvEUlssE_EESt5arrayIPcLm2EELi4E23TrivialOffsetCalculatorILi1EjESD_NS0_6memory12LoadWithCastILi1EEENSE_13StoreWithCastILi1EEEEEviT_T0_T2_T3_T4_T5_:
	.zero		396


//--------------------- .nv.constant0._ZN2at6native18elementwise_kernelILi128ELi4EZNS0_22gpu_kernel_impl_nocastINS0_13BUnaryFunctorIsssZZZNS0_18rshift_kernel_cudaERNS_18TensorIteratorBaseEENKUlvE_clEvENKUlvE3_clEvEUlssE_EEEEvS5_RKT_EUliE_EEviT1_ --------------------------
	.section	.nv.constant0._ZN2at6native18elementwise_kernelILi128ELi4EZNS0_22gpu_kernel_impl_nocastINS0_13BUnaryFunctorIsssZZZNS0_18rshift_kernel_cudaERNS_18TensorIteratorBaseEENKUlvE_clEvENKUlvE3_clEvEUlssE_EEEEvS5_RKT_EUliE_EEviT1_,"a",@progbits
	.sectionflags	@""
	.align	4
.nv.constant0._ZN2at6native18elementwise_kernelILi128ELi4EZNS0_22gpu_kernel_impl_nocastINS0_13BUnaryFunctorIsssZZZNS0_18rshift_kernel_cudaERNS_18TensorIteratorBaseEENKUlvE_clEvENKUlvE3_clEvEUlssE_EEEEvS5_RKT_EUliE_EEviT1_:
	.zero		896


//--------------------- .nv.constant0._ZN2at6native27unrolled_elementwise_kernelINS0_13BUnaryFunctorIsssZZZNS0_18rshift_kernel_cudaERNS_18TensorIteratorBaseEENKUlvE_clEvENKUlvE3_clEvEUlssE_EESt5arrayIPcLm2EELi4E23TrivialOffsetCalculatorILi1EjESD_NS0_6memory15LoadWithoutCastENSE_16StoreWithoutCastEEEviT_T0_T2_T3_T4_T5_ --------------------------
	.section	.nv.constant0._ZN2at6native27unrolled_elementwise_kernelINS0_13BUnaryFunctorIsssZZZNS0_18rshift_kernel_cudaERNS_18TensorIteratorBaseEENKUlvE_clEvENKUlvE3_clEvEUlssE_EESt5arrayIPcLm2EELi4E23TrivialOffsetCalculatorILi1EjESD_NS0_6memory15LoadWithoutCastENSE_16StoreWithoutCastEEEviT_T0_T2_T3_T4_T5_,"a",@progbits
	.sectionflags	@""
	.align	4
.nv.constant0._ZN2at6native27unrolled_elementwise_kernelINS0_13BUnaryFunctorIsssZZZNS0_18rshift_kernel_cudaERNS_18TensorIteratorBaseEENKUlvE_clEvENKUlvE3_clEvEUlssE_EESt5arrayIPcLm2EELi4E23TrivialOffsetCalculatorILi1EjESD_NS0_6memory15LoadWithoutCastENSE_16StoreWithoutCastEEEviT_T0_T2_T3_T4_T5_:
	.zero		380


//--------------------- .nv.constant0._ZN2at6native29vectorized_elementwise_kernelILi2ENS0_13BUnaryFunctorIsssZZZNS0_18rshift_kernel_cudaERNS_18TensorIteratorBaseEENKUlvE_clEvENKUlvE3_clEvEUlssE_EESt5arrayIPcLm2EEEEviT0_T1_ --------------------------
	.section	.nv.constant0._ZN2at6native29vectorized_elementwise_kernelILi2ENS0_13BUnaryFunctorIsssZZZNS0_18rshift_kernel_cudaERNS_18TensorIteratorBaseEENKUlvE_clEvENKUlvE3_clEvEUlssE_EESt5arrayIPcLm2EEEEviT0_T1_,"a",@progbits
	.sectionflags	@""
	.align	4
.nv.constant0._ZN2at6native29vectorized_elementwise_kernelILi2ENS0_13BUnaryFunctorIsssZZZNS0_18rshift_kernel_cudaERNS_18TensorIteratorBaseEENKUlvE_clEvENKUlvE3_clEvEUlssE_EESt5arrayIPcLm2EEEEviT0_T1_:
	.zero		376


//--------------------- .nv.constant0._ZN2at6native29vectorized_elementwise_kernelILi4ENS0_13BUnaryFunctorIsssZZZNS0_18rshift_kernel_cudaERNS_18TensorIteratorBaseEENKUlvE_clEvENKUlvE3_clEvEUlssE_EESt5arrayIPcLm2EEEEviT0_T1_ --------------------------
	.section	.nv.constant0._ZN2at6native29vectorized_elementwise_kernelILi4ENS0_13BUnaryFunctorIsssZZZNS0_18rshift_kernel_cudaERNS_18TensorIteratorBaseEENKUlvE_clEvENKUlvE3_clEvEUlssE_EESt5arrayIPcLm2EEEEviT0_T1_,"a",@progbits
	.sectionflags	@""
	.align	4
.nv.constant0._ZN2at6native29vectorized_elementwise_kernelILi4ENS0_13BUnaryFunctorIsssZZZNS0_18rshift_kernel_cudaERNS_18TensorIteratorBaseEENKUlvE_clEvENKUlvE3_clEvEUlssE_EESt5arrayIPcLm2EEEEviT0_T1_:
	.zero		376


//--------------------- .nv.constant0._ZN2at6native29vectorized_elementwise_kernelILi8ENS0_13BUnaryFunctorIsssZZZNS0_18rshift_kernel_cudaERNS_18TensorIteratorBaseEENKUlvE_clEvENKUlvE3_clEvEUlssE_EESt5arrayIPcLm2EEEEviT0_T1_ --------------------------
	.section	.nv.constant0._ZN2at6native29vectorized_elementwise_kernelILi8ENS0_13BUnaryFunctorIsssZZZNS0_18rshift_kernel_cudaERNS_18TensorIteratorBaseEENKUlvE_clEvENKUlvE3_clEvEUlssE_EESt5arrayIPcLm2EEEEviT0_T1_,"a",@progbits
	.sectionflags	@""
	.align	4
.nv.constant0._ZN2at6native29vectorized_elementwise_kernelILi8ENS0_13BUnaryFunctorIsssZZZNS0_18rshift_kernel_cudaERNS_18TensorIteratorBaseEENKUlvE_clEvENKUlvE3_clEvEUlssE_EESt5arrayIPcLm2EEEEviT0_T1_:
	.zero		376


//--------------------- .nv.constant0._ZN2at6native18elementwise_kernelILi128ELi4EZNS0_15gpu_kernel_implINS0_13AUnaryFunctorIsssZZZNS0_18rshift_kernel_cudaERNS_18TensorIteratorBaseEENKUlvE_clEvENKUlvE3_clEvEUlssE_EEEEvS5_RKT_EUliE_EEviT1_ --------------------------
	.section	.nv.constant0._ZN2at6native18elementwise_kernelILi128ELi4EZNS0_15gpu_kernel_implINS0_13AUnaryFunctorIsssZZZNS0_18rshift_kernel_cudaERNS_18TensorIteratorBaseEENKUlvE_clEvENKUlvE3_clEvEUlssE_EEEEvS5_RKT_EUliE_EEviT1_,"a",@progbits
	.sectionflags	@""
	.align	4
.nv.constant0._ZN2at6native18elementwise_kernelILi128ELi4EZNS0_15gpu_kernel_implINS0_13AUnaryFunctorIsssZZZNS0_18rshift_kernel_cudaERNS_18TensorIteratorBaseEENKUlvE_clEvENKUlvE3_clEvEUlssE_EEEEvS5_RKT_EUliE_EEviT1_:
	.zero		896


//--------------------- .nv.constant0._ZN2at6native27unrolled_elementwise_kernelINS0_13AUnaryFunctorIsssZZZNS0_18rshift_kernel_cudaERNS_18TensorIteratorBaseEENKUlvE_clEvENKUlvE3_clEvEUlssE_EESt5arrayIPcLm2EELi4E23TrivialOffsetCalculatorILi1EjESD_NS0_6memory12LoadWithCastILi1EEENSE_13StoreWithCastILi1EEEEEviT_T0_T2_T3_T4_T5_ --------------------------
	.section	.nv.constant0._ZN2at6native27unrolled_elementwise_kernelINS0_13AUnaryFunctorIsssZZZNS0_18rshift_kernel_cudaERNS_18TensorIteratorBaseEENKUlvE_clEvENKUlvE3_clEvEUlssE_EESt5arrayIPcLm2EELi4E23TrivialOffsetCalculatorILi1EjESD_NS0_6memory12LoadWithCastILi1EEENSE_13StoreWithCastILi1EEEEEviT_T0_T2_T3_T4_T5_,"a",@progbits
	.sectionflags	@""
	.align	4
.nv.constant0._ZN2at6native27unrolled_elementwise_kernelINS0_13AUnaryFunctorIsssZZZNS0_18rshift_kernel_cudaERNS_18TensorIteratorBaseEENKUlvE_clEvENKUlvE3_clEvEUlssE_EESt5arrayIPcLm2EELi4E23TrivialOffsetCalculatorILi1EjESD_NS0_6memory12LoadWithCastILi1EEENSE_13StoreWithCastILi1EEEEEviT_T0_T2_T3_T4_T5_:
	.zero		396


//--------------------- .nv.constant0._ZN2at6native18elementwise_kernelILi128ELi4EZNS0_22gpu_kernel_impl_nocastINS0_13AUnaryFunctorIsssZZZNS0_18rshift_kernel_cudaERNS_18TensorIteratorBaseEENKUlvE_clEvENKUlvE3_clEvEUlssE_EEEEvS5_RKT_EUliE_EEviT1_ --------------------------
	.section	.nv.constant0._ZN2at6native18elementwise_kernelILi128ELi4EZNS0_22gpu_kernel_impl_nocastINS0_13AUnaryFunctorIsssZZZNS0_18rshift_kernel_cudaERNS_18TensorIteratorBaseEENKUlvE_clEvENKUlvE3_clEvEUlssE_EEEEvS5_RKT_EUliE_EEviT1_,"a",@progbits
	.sectionflags	@""
	.align	4
.nv.constant0._ZN2at6native18elementwise_kernelILi128ELi4EZNS0_22gpu_kernel_impl_nocastINS0_13AUnaryFunctorIsssZZZNS0_18rshift_kernel_cudaERNS_18TensorIteratorBaseEENKUlvE_clEvENKUlvE3_clEvEUlssE_EEEEvS5_RKT_EUliE_EEviT1_:
	.zero		896


//--------------------- .nv.constant0._ZN2at6native27unrolled_elementwise_kernelINS0_13AUnaryFunctorIsssZZZNS0_18rshift_kernel_cudaERNS_18TensorIteratorBaseEENKUlvE_clEvENKUlvE3_clEvEUlssE_EESt5arrayIPcLm2EELi4E23TrivialOffsetCalculatorILi1EjESD_NS0_6memory15LoadWithoutCastENSE_16StoreWithoutCastEEEviT_T0_T2_T3_T4_T5_ --------------------------
	.section	.nv.constant0._ZN2at6native27unrolled_elementwise_kernelINS0_13AUnaryFunctorIsssZZZNS0_18rshift_kernel_cudaERNS_18TensorIteratorBaseEENKUlvE_clEvENKUlvE3_clEvEUlssE_EESt5arrayIPcLm2EELi4E23TrivialOffsetCalculatorILi1EjESD_NS0_6memory15LoadWithoutCastENSE_16StoreWithoutCastEEEviT_T0_T2_T3_T4_T5_,"a",@progbits
	.sectionflags	@""
	.align	4
.nv.constant0._ZN2at6native27unrolled_elementwise_kernelINS0_13AUnaryFunctorIsssZZZNS0_18rshift_kernel_cudaERNS_18TensorIteratorBaseEENKUlvE_clEvENKUlvE3_clEvEUlssE_EESt5arrayIPcLm2EELi4E23TrivialOffsetCalculatorILi1EjESD_NS0_6memory15LoadWithoutCastENSE_16StoreWithoutCastEEEviT_T0_T2_T3_T4_T5_:
	.zero		380


//--------------------- .nv.constant0._ZN2at6native29vectorized_elementwise_kernelILi2ENS0_13AUnaryFunctorIsssZZZNS0_18rshift_kernel_cudaERNS_18TensorIteratorBaseEENKUlvE_clEvENKUlvE3_clEvEUlssE_EESt5arrayIPcLm2EEEEviT0_T1_ --------------------------
	.section	.nv.constant0._ZN2at6native29vectorized_elementwise_kernelILi2ENS0_13AUnaryFunctorIsssZZZNS0_18rshift_kernel_cudaERNS_18TensorIteratorBaseEENKUlvE_clEvENKUlvE3_clEvEUlssE_EESt5arrayIPcLm2EEEEviT0_T1_,"a",@progbits
	.sectionflags	@""
	.align	4
.nv.constant0._ZN2at6native29vectorized_elementwise_kernelILi2ENS0_13AUnaryFunctorIsssZZZNS0_18rshift_kernel_cudaERNS_18TensorIteratorBaseEENKUlvE_clEvENKUlvE3_clEvEUlssE_EESt5arrayIPcLm2EEEEviT0_T1_:
	.zero		376


//--------------------- .nv.constant0._ZN2at6native29vectorized_elementwise_kernelILi4ENS0_13AUnaryFunctorIsssZZZNS0_18rshift_kernel_cudaERNS_18TensorIteratorBaseEENKUlvE_clEvENKUlvE3_clEvEUlssE_EESt5arrayIPcLm2EEEEviT0_T1_ --------------------------
	.section	.nv.constant0._ZN2at6native29vectorized_elementwise_kernelILi4ENS0_13AUnaryFunctorIsssZZZNS0_18rshift_kernel_cudaERNS_18TensorIteratorBaseEENKUlvE_clEvENKUlvE3_clEvEUlssE_EESt5arrayIPcLm2EEEEviT0_T1_,"a",@progbits
	.sectionflags	@""
	.align	4
.nv.constant0._ZN2at6native29vectorized_elementwise_kernelILi4ENS0_13AUnaryFunctorIsssZZZNS0_18rshift_kernel_cudaERNS_18TensorIteratorBaseEENKUlvE_clEvENKUlvE3_clEvEUlssE_EESt5arrayIPcLm2EEEEviT0_T1_:
	.zero		376


//--------------------- .nv.constant0._ZN2at6native29vectorized_elementwise_kernelILi8ENS0_13AUnaryFunctorIsssZZZNS0_18rshift_kernel_cudaERNS_18TensorIteratorBaseEENKUlvE_clEvENKUlvE3_clEvEUlssE_EESt5arrayIPcLm2EEEEviT0_T1_ --------------------------
	.section	.nv.constant0._ZN2at6native29vectorized_elementwise_kernelILi8ENS0_13AUnaryFunctorIsssZZZNS0_18rshift_kernel_cudaERNS_18TensorIteratorBaseEENKUlvE_clEvENKUlvE3_clEvEUlssE_EESt5arrayIPcLm2EEEEviT0_T1_,"a",@progbits
	.sectionflags	@""
	.align	4
.nv.constant0._ZN2at6native29vectorized_elementwise_kernelILi8ENS0_13AUnaryFunctorIsssZZZNS0_18rshift_kernel_cudaERNS_18TensorIteratorBaseEENKUlvE_clEvENKUlvE3_clEvEUlssE_EESt5arrayIPcLm2EEEEviT0_T1_:
	.zero		376


//--------------------- .nv.constant0._ZN2at6native18elementwise_kernelILi128ELi4EZNS0_15gpu_kernel_implINS0_13BinaryFunctorIlllZZZNS0_18rshift_kernel_cudaERNS_18TensorIteratorBaseEENKUlvE_clEvENKUlvE2_clEvEUlllE_EEEEvS5_RKT_EUliE_EEviT1_ --------------------------
	.section	.nv.constant0._ZN2at6native18elementwise_kernelILi128ELi4EZNS0_15gpu_kernel_implINS0_13BinaryFunctorIlllZZZNS0_18rshift_kernel_cudaERNS_18TensorIteratorBaseEENKUlvE_clEvENKUlvE2_clEvEUlllE_EEEEvS5_RKT_EUliE_EEviT1_,"a",@progbits
	.sectionflags	@""
	.align	4
.nv.constant0._ZN2at6native18elementwise_kernelILi128ELi4EZNS0_15gpu_kernel_implINS0_13BinaryFunctorIlllZZZNS0_18rshift_kernel_cudaERNS_18TensorIteratorBaseEENKUlvE_clEvENKUlvE2_clEvEUlllE_EEEEvS5_RKT_EUliE_EEviT1_:
	.zero		1008


//--------------------- .nv.constant0._ZN2at6native27unrolled_elementwise_kernelINS0_13BinaryFunctorIlllZZZNS0_18rshift_kernel_cudaERNS_18TensorIteratorBaseEENKUlvE_clEvENKUlvE2_clEvEUlllE_EESt5arrayIPcLm3EELi4E23TrivialOffsetCalculatorILi2EjESC_ILi1EjENS0_6memory12LoadWithCastILi2EEENSF_13StoreWithCastILi1EEEEEviT_T0_T2_T3_T4_T5_ --------------------------
	.section	.nv.constant0._ZN2at6native27unrolled_elementwise_kernelINS0_13BinaryFunctorIlllZZZNS0_18rshift_kernel_cudaERNS_18TensorIteratorBaseEENKUlvE_clEvENKUlvE2_clEvEUlllE_EESt5arrayIPcLm3EELi4E23TrivialOffsetCalculatorILi2EjESC_ILi1EjENS0_6memory12LoadWithCastILi2EEENSF_13StoreWithCastILi1EEEEEviT_T0_T2_T3_T4_T5_,"a",@progbits
	.sectionflags	@""
	.align	4
.nv.constant0._ZN2at6native27unrolled_elementwise_kernelINS0_13BinaryFunctorIlllZZZNS0_18rshift_kernel_cudaERNS_18TensorIteratorBaseEENKUlvE_clEvENKUlvE2_clEvEUlllE_EESt5arrayIPcLm3EELi4E23TrivialOffsetCalculatorILi2EjESC_ILi1EjENS0_6memory12LoadWithCastILi2EEENSF_13StoreWithCastILi1EEEEEviT_T0_T2_T3_T4_T5_:
	.zero		408


//--------------------- .nv.constant0._ZN2at6native18elementwise_kernelILi128ELi2EZNS0_22gpu_kernel_impl_nocastINS0_13BinaryFunctorIlllZZZNS0_18rshift_kernel_cudaERNS_18TensorIteratorBaseEENKUlvE_clEvENKUlvE2_clEvEUlllE_EEEEvS5_RKT_EUliE_EEviT1_ --------------------------
	.section	.nv.constant0._ZN2at6native18elementwise_kernelILi128ELi2EZNS0_22gpu_kernel_impl_nocastINS0_13BinaryFunctorIlllZZZNS0_18rshift_kernel_cudaERNS_18TensorIteratorBaseEENKUlvE_clEvENKUlvE2_clEvEUlllE_EEEEvS5_RKT_EUliE_EEviT1_,"a",@progbits
	.sectionflags	@""
	.align	4
.nv.constant0._ZN2at6native18elementwise_kernelILi128ELi2EZNS0_22gpu_kernel_impl_nocastINS0_13BinaryFunctorIlllZZZNS0_18rshift_kernel_cudaERNS_18TensorIteratorBaseEENKUlvE_clEvENKUlvE2_clEvEUlllE_EEEEvS5_RKT_EUliE_EEviT1_:
	.zero		1008


//--------------------- .nv.constant0._ZN2at6native27unrolled_elementwise_kernelINS0_13BinaryFunctorIlllZZZNS0_18rshift_kernel_cudaERNS_18TensorIteratorBaseEENKUlvE_clEvENKUlvE2_clEvEUlllE_EESt5arrayIPcLm3EELi4E23TrivialOffsetCalculatorILi2EjESC_ILi1EjENS0_6memory15LoadWithoutCastENSF_16StoreWithoutCastEEEviT_T0_T2_T3_T4_T5_ --------------------------
	.section	.nv.constant0._ZN2at6native27unrolled_elementwise_kernelINS0_13BinaryFunctorIlllZZZNS0_18rshift_kernel_cudaERNS_18TensorIteratorBaseEENKUlvE_clEvENKUlvE2_clEvEUlllE_EESt5arrayIPcLm3EELi4E23TrivialOffsetCalculatorILi2EjESC_ILi1EjENS0_6memory15LoadWithoutCastENSF_16StoreWithoutCastEEEviT_T0_T2_T3_T4_T5_,"a",@progbits
	.sectionflags	@""
	.align	4
.nv.constant0._ZN2at6native27unrolled_elementwise_kernelINS0_13BinaryFunctorIlllZZZNS0_18rshift_kernel_cudaERNS_18TensorIteratorBaseEENKUlvE_clEvENKUlvE2_clEvEUlllE_EESt5arrayIPcLm3EELi4E23TrivialOffsetCalculatorILi2EjESC_ILi1EjENS0_6memory15LoadWithoutCastENSF_16StoreWithoutCastEEEviT_T0_T2_T3_T4_T5_:
	.zero		388


//--------------------- .nv.constant0._ZN2at6native29vectorized_elementwise_kernelILi2ENS0_13BinaryFunctorIlllZZZNS0_18rshift_kernel_cudaERNS_18TensorIteratorBaseEENKUlvE_clEvENKUlvE2_clEvEUlllE_EESt5arrayIPcLm3EEEEviT0_T1_ --------------------------
	.section	.nv.constant0._ZN2at6native29vectorized_elementwise_kernelILi2ENS0_13BinaryFunctorIlllZZZNS0_18rshift_kernel_cudaERNS_18TensorIteratorBaseEENKUlvE_clEvENKUlvE2_clEvEUlllE_EESt5arrayIPcLm3EEEEviT0_T1_,"a",@progbits
	.sectionflags	@""
	.align	4
.nv.constant0._ZN2at6native29vectorized_elementwise_kernelILi2ENS0_13BinaryFunctorIlllZZZNS0_18rshift_kernel_cudaERNS_18TensorIteratorBaseEENKUlvE_clEvENKUlvE2_clEvEUlllE_EESt5arrayIPcLm3EEEEviT0_T1_:
	.zero		384


//--------------------- .nv.constant0._ZN2at6native29vectorized_elementwise_kernelILi4ENS0_13BinaryFunctorIlllZZZNS0_18rshift_kernel_cudaERNS_18TensorIteratorBaseEENKUlvE_clEvENKUlvE2_clEvEUlllE_EESt5arrayIPcLm3EEEEviT0_T1_ --------------------------
	.section	.nv.constant0._ZN2at6native29vectorized_elementwise_kernelILi4ENS0_13BinaryFunctorIlllZZZNS0_18rshift_kernel_cudaERNS_18TensorIteratorBaseEENKUlvE_clEvENKUlvE2_clEvEUlllE_EESt5arrayIPcLm3EEEEviT0_T1_,"a",@progbits
	.sectionflags	@""
	.align	4
.nv.constant0._ZN2at6native29vectorized_elementwise_kernelILi4ENS0_13BinaryFunctorIlllZZZNS0_18rshift_kernel_cudaERNS_18TensorIteratorBaseEENKUlvE_clEvENKUlvE2_clEvEUlllE_EESt5arrayIPcLm3EEEEviT0_T1_:
	.zero		384


//--------------------- .nv.constant0._ZN2at6native29vectorized_elementwise_kernelILi8ENS0_13BinaryFunctorIlllZZZNS0_18rshift_kernel_cudaERNS_18TensorIteratorBaseEENKUlvE_clEvENKUlvE2_clEvEUlllE_EESt5arrayIPcLm3EEEEviT0_T1_ --------------------------
	.section	.nv.constant0._ZN2at6native29vectorized_elementwise_kernelILi8ENS0_13BinaryFunctorIlllZZZNS0_18rshift_kernel_cudaERNS_18TensorIteratorBaseEENKUlvE_clEvENKUlvE2_clEvEUlllE_EESt5arrayIPcLm3EEEEviT0_T1_,"a",@progbits
	.sectionflags	@""
	.align	4
.nv.constant0._ZN2at6native29vectorized_elementwise_kernelILi8ENS0_13BinaryFunctorIlllZZZNS0_18rshift_kernel_cudaERNS_18TensorIteratorBaseEENKUlvE_clEvENKUlvE2_clEvEUlllE_EESt5arrayIPcLm3EEEEviT0_T1_:
	.zero		384


//--------------------- .nv.constant0._ZN2at6native18elementwise_kernelILi128ELi4EZNS0_15gpu_kernel_implINS0_13BUnaryFunctorIlllZZZNS0_18rshift_kernel_cudaERNS_18TensorIteratorBaseEENKUlvE_clEvENKUlvE2_clEvEUlllE_EEEEvS5_RKT_EUliE_EEviT1_ --------------------------
	.section	.nv.constant0._ZN2at6native18elementwise_kernelILi128ELi4EZNS0_15gpu_kernel_implINS0_13BUnaryFunctorIlllZZZNS0_18rshift_kernel_cudaERNS_18TensorIteratorBaseEENKUlvE_clEvENKUlvE2_clEvEUlllE_EEEEvS5_RKT_EUliE_EEviT1_,"a",@progbits
	.sectionflags	@""
	.align	4
.nv.constant0._ZN2at6native18elementwise_kernelILi128ELi4EZNS0_15gpu_kernel_implINS0_13BUnaryFunctorIlllZZZNS0_18rshift_kernel_cudaERNS_18TensorIteratorBaseEENKUlvE_clEvENKUlvE2_clEvEUlllE_EEEEvS5_RKT_EUliE_EEviT1_:
	.zero		912


//--------------------- .nv.constant0._ZN2at6native27unrolled_elementwise_kernelINS0_13BUnaryFunctorIlllZZZNS0_18rshift_kernel_cudaERNS_18TensorIteratorBaseEENKUlvE_clEvENKUlvE2_clEvEUlllE_EESt5arrayIPcLm2EELi4E23TrivialOffsetCalculatorILi1EjESD_NS0_6memory12LoadWithCastILi1EEENSE_13StoreWithCastILi1EEEEEviT_T0_T2_T3_T4_T5_ --------------------------
	.section	.nv.constant0._ZN2at6native27unrolled_elementwise_kernelINS0_13BUnaryFunctorIlllZZZNS0_18rshift_kernel_cudaERNS_18TensorIteratorBaseEENKUlvE_clEvENKUlvE2_clEvEUlllE_EESt5arrayIPcLm2EELi4E23TrivialOffsetCalculatorILi1EjESD_NS0_6memory12LoadWithCastILi1EEENSE_13StoreWithCastILi1EEEEEviT_T0_T2_T3_T4_T5_,"a",@progbits
	.sectionflags	@""
	.align	4
.nv.constant0._ZN2at6native27unrolled_elementwise_kernelINS0_13BUnaryFunctorIlllZZZNS0_18rshift_kernel_cudaERNS_18TensorIteratorBaseEENKUlvE_clEvENKUlvE2_clEvEUlllE_EESt5arrayIPcLm2EELi4E23TrivialOffsetCalculatorILi1EjESD_NS0_6memory12LoadWithCastILi1EEENSE_13StoreWithCastILi1EEEEEviT_T0_T2_T3_T4_T5_:
	.zero		412


//--------------------- .nv.constant0._ZN2at6native18elementwise_kernelILi128ELi2EZNS0_22gpu_kernel_impl_nocastINS0_13BUnaryFunctorIlllZZZNS0_18rshift_kernel_cudaERNS_18TensorIteratorBaseEENKUlvE_clEvENKUlvE2_clEvEUlllE_EEEEvS5_RKT_EUliE_EEviT1_ --------------------------
	.section	.nv.constant0._ZN2at6native18elementwise_kernelILi128ELi2EZNS0_22gpu_kernel_impl_nocastINS0_13BUnaryFunctorIlllZZZNS0_18rshift_kernel_cudaERNS_18TensorIteratorBaseEENKUlvE_clEvENKUlvE2_clEvEUlllE_EEEEvS5_RKT_EUliE_EEviT1_,"a",@progbits
	.sectionflags	@""
	.align	4
.nv.constant0._ZN2at6native18elementwise_kernelILi128ELi2EZNS0_22gpu_kernel_impl_nocastINS0_13BUnaryFunctorIlllZZZNS0_18rshift_kernel_cudaERNS_18TensorIteratorBaseEENKUlvE_clEvENKUlvE2_clEvEUlllE_EEEEvS5_RKT_EUliE_EEviT1_:
	.zero		904


//--------------------- .nv.constant0._ZN2at6native27unrolled_elementwise_kernelINS0_13BUnaryFunctorIlllZZZNS0_18rshift_kernel_cudaERNS_18TensorIteratorBaseEENKUlvE_clEvENKUlvE2_clEvEUlllE_EESt5arrayIPcLm2EELi4E23TrivialOffsetCalculatorILi1EjESD_NS0_6memory15LoadWithoutCastENSE_16StoreWithoutCastEEEviT_T0_T2_T3_T4_T5_ --------------------------
	.section	.nv.constant0._ZN2at6native27unrolled_elementwise_kernelINS0_13BUnaryFunctorIlllZZZNS0_18rshift_kernel_cudaERNS_18TensorIteratorBaseEENKUlvE_clEvENKUlvE2_clEvEUlllE_EESt5arrayIPcLm2EELi4E23TrivialOffsetCalculatorILi1EjESD_NS0_6memory15LoadWithoutCastENSE_16StoreWithoutCastEEEviT_T0_T2_T3_T4_T5_,"a",@progbits
	.sectionflags	@""
	.align	4
.nv.constant0._ZN2at6native27unrolled_elementwise_kernelINS0_13BUnaryFunctorIlllZZZNS0_18rshift_kernel_cudaERNS_18TensorIteratorBaseEENKUlvE_clEvENKUlvE2_clEvEUlllE_EESt5arrayIPcLm2EELi4E23TrivialOffsetCalculatorILi1EjESD_NS0_6memory15LoadWithoutCastENSE_16StoreWithoutCastEEEviT_T0_T2_T3_T4_T5_:
	.zero		396


//--------------------- .nv.constant0._ZN2at6native29vectorized_elementwise_kernelILi2ENS0_13BUnaryFunctorIlllZZZNS0_18rshift_kernel_cudaERNS_18TensorIteratorBaseEENKUlvE_clEvENKUlvE2_clEvEUlllE_EESt5arrayIPcLm2EEEEviT0_T1_ --------------------------
	.section	.nv.constant0._ZN2at6native29vectorized_elementwise_kernelILi2ENS0_13BUnaryFunctorIlllZZZNS0_18rshift_kernel_cudaERNS_18TensorIteratorBaseEENKUlvE_clEvENKUlvE2_clEvEUlllE_EESt5arrayIPcLm2EEEEviT0_T1_,"a",@progbits
	.sectionflags	@""
	.align	4
.nv.constant0._ZN2at6native29vectorized_elementwise_kernelILi2ENS0_13BUnaryFunctorIlllZZZNS0_18rshift_kernel_cudaERNS_18TensorIteratorBaseEENKUlvE_clEvENKUlvE2_clEvEUlllE_EESt5arrayIPcLm2EEEEviT0_T1_:
	.zero		392


//--------------------- .nv.constant0._ZN2at6native29vectorized_elementwise_kernelILi4ENS0_13BUnaryFunctorIlllZZZNS0_18rshift_kernel_cudaERNS_18TensorIteratorBaseEENKUlvE_clEvENKUlvE2_clEvEUlllE_EESt5arrayIPcLm2EEEEviT0_T1_ --------------------------
	.section	.nv.constant0._ZN2at6native29vectorized_elementwise_kernelILi4ENS0_13BUnaryFunctorIlllZZZNS0_18rshift_kernel_cudaERNS_18TensorIteratorBaseEENKUlvE_clEvENKUlvE2_clEvEUlllE_EESt5arrayIPcLm2EEEEviT0_T1_,"a",@progbits
	.sectionflags	@""
	.align	4
.nv.constant0._ZN2at6native29vectorized_elementwise_kernelILi4ENS0_13BUnaryFunctorIlllZZZNS0_18rshift_kernel_cudaERNS_18TensorIteratorBaseEENKUlvE_clEvENKUlvE2_clEvEUlllE_EESt5arrayIPcLm2EEEEviT0_T1_:
	.zero		392


//--------------------- .nv.constant0._ZN2at6native29vectorized_elementwise_kernelILi8ENS0_13BUnaryFunctorIlllZZZNS0_18rshift_kernel_cudaERNS_18TensorIteratorBaseEENKUlvE_clEvENKUlvE2_clEvEUlllE_EESt5arrayIPcLm2EEEEviT0_T1_ --------------------------
	.section	.nv.constant0._ZN2at6native29vectorized_elementwise_kernelILi8ENS0_13BUnaryFunctorIlllZZZNS0_18rshift_kernel_cudaERNS_18TensorIteratorBaseEENKUlvE_clEvENKUlvE2_clEvEUlllE_EESt5arrayIPcLm2EEEEviT0_T1_,"a",@progbits
	.sectionflags	@""
	.align	4
.nv.constant0._ZN2at6native29vectorized_elementwise_kernelILi8ENS0_13BUnaryFunctorIlllZZZNS0_18rshift_kernel_cudaERNS_18TensorIteratorBaseEENKUlvE_clEvENKUlvE2_clEvEUlllE_EESt5arrayIPcLm2EEEEviT0_T1_:
	.zero		392


//--------------------- .nv.constant0._ZN2at6native18elementwise_kernelILi128ELi4EZNS0_15gpu_kernel_implINS0_13AUnaryFunctorIlllZZZNS0_18rshift_kernel_cudaERNS_18TensorIteratorBaseEENKUlvE_clEvENKUlvE2_clEvEUlllE_EEEEvS5_RKT_EUliE_EEviT1_ --------------------------
	.section	.nv.constant0._ZN2at6native18elementwise_kernelILi128ELi4EZNS0_15gpu_kernel_implINS0_13AUnaryFunctorIlllZZZNS0_18rshift_kernel_cudaERNS_18TensorIteratorBaseEENKUlvE_clEvENKUlvE2_clEvEUlllE_EEEEvS5_RKT_EUliE_EEviT1_,"a",@progbits
	.sectionflags	@""
	.align	4
.nv.constant0._ZN2at6native18elementwise_kernelILi128ELi4EZNS0_15gpu_kernel_implINS0_13AUnaryFunctorIlllZZZNS0_18rshift_kernel_cudaERNS_18TensorIteratorBaseEENKUlvE_clEvENKUlvE2_clEvEUlllE_EEEEvS5_RKT_EUliE_EEviT1_:
	.zero		912


//--------------------- .nv.constant0._ZN2at6native27unrolled_elementwise_kernelINS0_13AUnaryFunctorIlllZZZNS0_18rshift_kernel_cudaERNS_18TensorIteratorBaseEENKUlvE_clEvENKUlvE2_clEvEUlllE_EESt5arrayIPcLm2EELi4E23TrivialOffsetCalculatorILi1EjESD_NS0_6memory12LoadWithCastILi1EEENSE_13StoreWithCastILi1EEEEEviT_T0_T2_T3_T4_T5_ --------------------------
	.section	.nv.constant0._ZN2at6native27unrolled_elementwise_kernelINS0_13AUnaryFunctorIlllZZZNS0_18rshift_kernel_cudaERNS_18TensorIteratorBaseEENKUlvE_clEvENKUlvE2_clEvEUlllE_EESt5arrayIPcLm2EELi4E23TrivialOffsetCalculatorILi1EjESD_NS0_6memory12LoadWithCastILi1EEENSE_13StoreWithCastILi1EEEEEviT_T0_T2_T3_T4_T5_,"a",@progbits
	.sectionflags	@""
	.align	4
.nv.constant0._ZN2at6native27unrolled_elementwise_kernelINS0_13AUnaryFunctorIlllZZZNS0_18rshift_kernel_cudaERNS_18TensorIteratorBaseEENKUlvE_clEvENKUlvE2_clEvEUlllE_EESt5arrayIPcLm2EELi4E23TrivialOffsetCalculatorILi1EjESD_NS0_6memory12LoadWithCastILi1EEENSE_13StoreWithCastILi1EEEEEviT_T0_T2_T3_T4_T5_:
	.zero		412


//--------------------- .nv.constant0._ZN2at6native18elementwise_kernelILi128ELi2EZNS0_22gpu_kernel_impl_nocastINS0_13AUnaryFunctorIlllZZZNS0_18rshift_kernel_cudaERNS_18TensorIteratorBaseEENKUlvE_clEvENKUlvE2_clEvEUlllE_EEEEvS5_RKT_EUliE_EEviT1_ --------------------------
	.section	.nv.constant0._ZN2at6native18elementwise_kernelILi128ELi2EZNS0_22gpu_kernel_impl_nocastINS0_13AUnaryFunctorIlllZZZNS0_18rshift_kernel_cudaERNS_18TensorIteratorBaseEENKUlvE_clEvENKUlvE2_clEvEUlllE_EEEEvS5_RKT_EUliE_EEviT1_,"a",@progbits
	.sectionflags	@""
	.align	4
.nv.constant0._ZN2at6native18elementwise_kernelILi128ELi2EZNS0_22gpu_kernel_impl_nocastINS0_13AUnaryFunctorIlllZZZNS0_18rshift_kernel_cudaERNS_18TensorIteratorBaseEENKUlvE_clEvENKUlvE2_clEvEUlllE_EEEEvS5_RKT_EUliE_EEviT1_:
	.zero		904


//--------------------- .nv.constant0._ZN2at6native27unrolled_elementwise_kernelINS0_13AUnaryFunctorIlllZZZNS0_18rshift_kernel_cudaERNS_18TensorIteratorBaseEENKUlvE_clEvENKUlvE2_clEvEUlllE_EESt5arrayIPcLm2EELi4E23TrivialOffsetCalculatorILi1EjESD_NS0_6memory15LoadWithoutCastENSE_16StoreWithoutCastEEEviT_T0_T2_T3_T4_T5_ --------------------------
	.section	.nv.constant0._ZN2at6native27unrolled_elementwise_kernelINS0_13AUnaryFunctorIlllZZZNS0_18rshift_kernel_cudaERNS_18TensorIteratorBaseEENKUlvE_clEvENKUlvE2_clEvEUlllE_EESt5arrayIPcLm2EELi4E23TrivialOffsetCalculatorILi1EjESD_NS0_6memory15LoadWithoutCastENSE_16StoreWithoutCastEEEviT_T0_T2_T3_T4_T5_,"a",@progbits
	.sectionflags	@""
	.align	4
.nv.constant0._ZN2at6native27unrolled_elementwise_kernelINS0_13AUnaryFunctorIlllZZZNS0_18rshift_kernel_cudaERNS_18TensorIteratorBaseEENKUlvE_clEvENKUlvE2_clEvEUlllE_EESt5arrayIPcLm2EELi4E23TrivialOffsetCalculatorILi1EjESD_NS0_6memory15LoadWithoutCastENSE_16StoreWithoutCastEEEviT_T0_T2_T3_T4_T5_:
	.zero		396


//--------------------- .nv.constant0._ZN2at6native29vectorized_elementwise_kernelILi2ENS0_13AUnaryFunctorIlllZZZNS0_18rshift_kernel_cudaERNS_18TensorIteratorBaseEENKUlvE_clEvENKUlvE2_clEvEUlllE_EESt5arrayIPcLm2EEEEviT0_T1_ --------------------------
	.section	.nv.constant0._ZN2at6native29vectorized_elementwise_kernelILi2ENS0_13AUnaryFunctorIlllZZZNS0_18rshift_kernel_cudaERNS_18TensorIteratorBaseEENKUlvE_clEvENKUlvE2_clEvEUlllE_EESt5arrayIPcLm2EEEEviT0_T1_,"a",@progbits
	.sectionflags	@""
	.align	4
.nv.constant0._ZN2at6native29vectorized_elementwise_kernelILi2ENS0_13AUnaryFunctorIlllZZZNS0_18rshift_kernel_cudaERNS_18TensorIteratorBaseEENKUlvE_clEvENKUlvE2_clEvEUlllE_EESt5arrayIPcLm2EEEEviT0_T1_:
	.zero		392


//--------------------- .nv.constant0._ZN2at6native29vectorized_elementwise_kernelILi4ENS0_13AUnaryFunctorIlllZZZNS0_18rshift_kernel_cudaERNS_18TensorIteratorBaseEENKUlvE_clEvENKUlvE2_clEvEUlllE_EESt5arrayIPcLm2EEEEviT0_T1_ --------------------------
	.section	.nv.constant0._ZN2at6native29vectorized_elementwise_kernelILi4ENS0_13AUnaryFunctorIlllZZZNS0_18rshift_kernel_cudaERNS_18TensorIteratorBaseEENKUlvE_clEvENKUlvE2_clEvEUlllE_EESt5arrayIPcLm2EEEEviT0_T1_,"a",@progbits
	.sectionflags	@""
	.align	4
.nv.constant0._ZN2at6native29vectorized_elementwise_kernelILi4ENS0_13AUnaryFunctorIlllZZZNS0_18rshift_kernel_cudaERNS_18TensorIteratorBaseEENKUlvE_clEvENKUlvE2_clEvEUlllE_EESt5arrayIPcLm2EEEEviT0_T1_:
	.zero		392


//--------------------- .nv.constant0._ZN2at6native29vectorized_elementwise_kernelILi8ENS0_13AUnaryFunctorIlllZZZNS0_18rshift_kernel_cudaERNS_18TensorIteratorBaseEENKUlvE_clEvENKUlvE2_clEvEUlllE_EESt5arrayIPcLm2EEEEviT0_T1_ --------------------------
	.section	.nv.constant0._ZN2at6native29vectorized_elementwise_kernelILi8ENS0_13AUnaryFunctorIlllZZZNS0_18rshift_kernel_cudaERNS_18TensorIteratorBaseEENKUlvE_clEvENKUlvE2_clEvEUlllE_EESt5arrayIPcLm2EEEEviT0_T1_,"a",@progbits
	.sectionflags	@""
	.align	4
.nv.constant0._ZN2at6native29vectorized_elementwise_kernelILi8ENS0_13AUnaryFunctorIlllZZZNS0_18rshift_kernel_cudaERNS_18TensorIteratorBaseEENKUlvE_clEvENKUlvE2_clEvEUlllE_EESt5arrayIPcLm2EEEEviT0_T1_:
	.zero		392


//--------------------- .nv.constant0._ZN2at6native18elementwise_kernelILi128ELi4EZNS0_15gpu_kernel_implINS0_13BinaryFunctorIiiiZZZNS0_18rshift_kernel_cudaERNS_18TensorIteratorBaseEENKUlvE_clEvENKUlvE1_clEvEUliiE_EEEEvS5_RKT_EUliE_EEviT1_ --------------------------
	.section	.nv.constant0._ZN2at6native18elementwise_kernelILi128ELi4EZNS0_15gpu_kernel_implINS0_13BinaryFunctorIiiiZZZNS0_18rshift_kernel_cudaERNS_18TensorIteratorBaseEENKUlvE_clEvENKUlvE1_clEvEUliiE_EEEEvS5_RKT_EUliE_EEviT1_,"a",@progbits
	.sectionflags	@""
	.align	4
.nv.constant0._ZN2at6native18elementwise_kernelILi128ELi4EZNS0_15gpu_kernel_implINS0_13BinaryFunctorIiiiZZZNS0_18rshift_kernel_cudaERNS_18TensorIteratorBaseEENKUlvE_clEvENKUlvE1_clEvEUliiE_EEEEvS5_RKT_EUliE_EEviT1_:
	.zero		1008


//--------------------- .nv.constant0._ZN2at6native27unrolled_elementwise_kernelINS0_13BinaryFunctorIiiiZZZNS0_18rshift_kernel_cudaERNS_18TensorIteratorBaseEENKUlvE_clEvENKUlvE1_clEvEUliiE_EESt5arrayIPcLm3EELi4E23TrivialOffsetCalculatorILi2EjESC_ILi1EjENS0_6memory12LoadWithCastILi2EEENSF_13StoreWithCastILi1EEEEEviT_T0_T2_T3_T4_T5_ --------------------------
	.section	.nv.constant0._ZN2at6native27unrolled_elementwise_kernelINS0_13BinaryFunctorIiiiZZZNS0_18rshift_kernel_cudaERNS_18TensorIteratorBaseEENKUlvE_clEvENKUlvE1_clEvEUliiE_EESt5arrayIPcLm3EELi4E23TrivialOffsetCalculatorILi2EjESC_ILi1EjENS0_6memory12LoadWithCastILi2EEENSF_13StoreWithCastILi1EEEEEviT_T0_T2_T3_T4_T5_,"a",@progbits
	.sectionflags	@""
	.align	4
.nv.constant0._ZN2at6native27unrolled_elementwise_kernelINS0_13BinaryFunctorIiiiZZZNS0_18rshift_kernel_cudaERNS_18TensorIteratorBaseEENKUlvE_clEvENKUlvE1_clEvEUliiE_EESt5arrayIPcLm3EELi4E23TrivialOffsetCalculatorILi2EjESC_ILi1EjENS0_6memory12LoadWithCastILi2EEENSF_13StoreWithCastILi1EEEEEviT_T0_T2_T3_T4_T5_:
	.zero		408


//--------------------- .nv.constant0._ZN2at6native18elementwise_kernelILi128ELi2EZNS0_22gpu_kernel_impl_nocastINS0_13BinaryFunctorIiiiZZZNS0_18rshift_kernel_cudaERNS_18TensorIteratorBaseEENKUlvE_clEvENKUlvE1_clEvEUliiE_EEEEvS5_RKT_EUliE_EEviT1_ --------------------------
	.section	.nv.constant0._ZN2at6native18elementwise_kernelILi128ELi2EZNS0_22gpu_kernel_impl_nocastINS0_13BinaryFunctorIiiiZZZNS0_18rshift_kernel_cudaERNS_18TensorIteratorBaseEENKUlvE_clEvENKUlvE1_clEvEUliiE_EEEEvS5_RKT_EUliE_EEviT1_,"a",@progbits
	.sectionflags	@""
	.align	4
.nv.constant0._ZN2at6native18elementwise_kernelILi128ELi2EZNS0_22gpu_kernel_impl_nocastINS0_13BinaryFunctorIiiiZZZNS0_18rshift_kernel_cudaERNS_18TensorIteratorBaseEENKUlvE_clEvENKUlvE1_clEvEUliiE_EEEEvS5_RKT_EUliE_EEviT1_:
	.zero		1008


//--------------------- .nv.constant0._ZN2at6native27unrolled_elementwise_kernelINS0_13BinaryFunctorIiiiZZZNS0_18rshift_kernel_cudaERNS_18TensorIteratorBaseEENKUlvE_clEvENKUlvE1_clEvEUliiE_EESt5arrayIPcLm3EELi4E23TrivialOffsetCalculatorILi2EjESC_ILi1EjENS0_6memory15LoadWithoutCastENSF_16StoreWithoutCastEEEviT_T0_T2_T3_T4_T5_ --------------------------
	.section	.nv.constant0._ZN2at6native27unrolled_elementwise_kernelINS0_13BinaryFunctorIiiiZZZNS0_18rshift_kernel_cudaERNS_18TensorIteratorBaseEENKUlvE_clEvENKUlvE1_clEvEUliiE_EESt5arrayIPcLm3EELi4E23TrivialOffsetCalculatorILi2EjESC_ILi1EjENS0_6memory15LoadWithoutCastENSF_16StoreWithoutCastEEEviT_T0_T2_T3_T4_T5_,"a",@progbits
	.sectionflags	@""
	.align	4
.nv.constant0._ZN2at6native27unrolled_elementwise_kernelINS0_13BinaryFunctorIiiiZZZNS0_18rshift_kernel_cudaERNS_18TensorIteratorBaseEENKUlvE_clEvENKUlvE1_clEvEUliiE_EESt5arrayIPcLm3EELi4E23TrivialOffsetCalculatorILi2EjESC_ILi1EjENS0_6memory15LoadWithoutCastENSF_16StoreWithoutCastEEEviT_T0_T2_T3_T4_T5_:
	.zero		388


//--------------------- .nv.constant0._ZN2at6native29vectorized_elementwise_kernelILi2ENS0_13BinaryFunctorIiiiZZZNS0_18rshift_kernel_cudaERNS_18TensorIteratorBaseEENKUlvE_clEvENKUlvE1_clEvEUliiE_EESt5arrayIPcLm3EEEEviT0_T1_ --------------------------
	.section	.nv.constant0._ZN2at6native29vectorized_elementwise_kernelILi2ENS0_13BinaryFunctorIiiiZZZNS0_18rshift_kernel_cudaERNS_18TensorIteratorBaseEENKUlvE_clEvENKUlvE1_clEvEUliiE_EESt5arrayIPcLm3EEEEviT0_T1_,"a",@progbits
	.sectionflags	@""
	.align	4
.nv.constant0._ZN2at6native29vectorized_elementwise_kernelILi2ENS0_13BinaryFunctorIiiiZZZNS0_18rshift_kernel_cudaERNS_18TensorIteratorBaseEENKUlvE_clEvENKUlvE1_clEvEUliiE_EESt5arrayIPcLm3EEEEviT0_T1_:
	.zero		384


//--------------------- .nv.constant0._ZN2at6native29vectorized_elementwise_kernelILi4ENS0_13BinaryFunctorIiiiZZZNS0_18rshift_kernel_cudaERNS_18TensorIteratorBaseEENKUlvE_clEvENKUlvE1_clEvEUliiE_EESt5arrayIPcLm3EEEEviT0_T1_ --------------------------
	.section	.nv.constant0._ZN2at6native29vectorized_elementwise_kernelILi4ENS0_13BinaryFunctorIiiiZZZNS0_18rshift_kernel_cudaERNS_18TensorIteratorBaseEENKUlvE_clEvENKUlvE1_clEvEUliiE_EESt5arrayIPcLm3EEEEviT0_T1_,"a",@progbits
	.sectionflags	@""
	.align	4
.nv.constant0._ZN2at6native29vectorized_elementwise_kernelILi4ENS0_13BinaryFunctorIiiiZZZNS0_18rshift_kernel_cudaERNS_18TensorIteratorBaseEENKUlvE_clEvENKUlvE1_clEvEUliiE_EESt5arrayIPcLm3EEEEviT0_T1_:
	.zero		384


//--------------------- .nv.constant0._ZN2at6native29vectorized_elementwise_kernelILi8ENS0_13BinaryFunctorIiiiZZZNS0_18rshift_kernel_cudaERNS_18TensorIteratorBaseEENKUlvE_clEvENKUlvE1_clEvEUliiE_EESt5arrayIPcLm3EEEEviT0_T1_ --------------------------
	.section	.nv.constant0._ZN2at6native29vectorized_elementwise_kernelILi8ENS0_13BinaryFunctorIiiiZZZNS0_18rshift_kernel_cudaERNS_18TensorIteratorBaseEENKUlvE_clEvENKUlvE1_clEvEUliiE_EESt5arrayIPcLm3EEEEviT0_T1_,"a",@progbits
	.sectionflags	@""
	.align	4
.nv.constant0._ZN2at6native29vectorized_elementwise_kernelILi8ENS0_13BinaryFunctorIiiiZZZNS0_18rshift_kernel_cudaERNS_18TensorIteratorBaseEENKUlvE_clEvENKUlvE1_clEvEUliiE_EESt5arrayIPcLm3EEEEviT0_T1_:
	.zero		384


//--------------------- .nv.constant0._ZN2at6native18elementwise_kernelILi128ELi4EZNS0_15gpu_kernel_implINS0_13BUnaryFunctorIiiiZZZNS0_18rshift_kernel_cudaERNS_18TensorIteratorBaseEENKUlvE_clEvENKUlvE1_clEvEUliiE_EEEEvS5_RKT_EUliE_EEviT1_ --------------------------
	.section	.nv.constant0._ZN2at6native18elementwise_kernelILi128ELi4EZNS0_15gpu_kernel_implINS0_13BUnaryFunctorIiiiZZZNS0_18rshift_kernel_cudaERNS_18TensorIteratorBaseEENKUlvE_clEvENKUlvE1_clEvEUliiE_EEEEvS5_RKT_EUliE_EEviT1_,"a",@progbits
	.sectionflags	@""
	.align	4
.nv.constant0._ZN2at6native18elementwise_kernelILi128ELi4EZNS0_15gpu_kernel_implINS0_13BUnaryFunctorIiiiZZZNS0_18rshift_kernel_cudaERNS_18TensorIteratorBaseEENKUlvE_clEvENKUlvE1_clEvEUliiE_EEEEvS5_RKT_EUliE_EEviT1_:
	.zero		904


//--------------------- .nv.constant0._ZN2at6native27unrolled_elementwise_kernelINS0_13BUnaryFunctorIiiiZZZNS0_18rshift_kernel_cudaERNS_18TensorIteratorBaseEENKUlvE_clEvENKUlvE1_clEvEUliiE_EESt5arrayIPcLm2EELi4E23TrivialOffsetCalculatorILi1EjESD_NS0_6memory12LoadWithCastILi1EEENSE_13StoreWithCastILi1EEEEEviT_T0_T2_T3_T4_T5_ --------------------------
	.section	.nv.constant0._ZN2at6native27unrolled_elementwise_kernelINS0_13BUnaryFunctorIiiiZZZNS0_18rshift_kernel_cudaERNS_18TensorIteratorBaseEENKUlvE_clEvENKUlvE1_clEvEUliiE_EESt5arrayIPcLm2EELi4E23TrivialOffsetCalculatorILi1EjESD_NS0_6memory12LoadWithCastILi1EEENSE_13StoreWithCastILi1EEEEEviT_T0_T2_T3_T4_T5_,"a",@progbits
	.sectionflags	@""
	.align	4
.nv.constant0._ZN2at6native27unrolled_elementwise_kernelINS0_13BUnaryFunctorIiiiZZZNS0_18rshift_kernel_cudaERNS_18TensorIteratorBaseEENKUlvE_clEvENKUlvE1_clEvEUliiE_EESt5arrayIPcLm2EELi4E23TrivialOffsetCalculatorILi1EjESD_NS0_6memory12LoadWithCastILi1EEENSE_13StoreWithCastILi1EEEEEviT_T0_T2_T3_T4_T5_:
	.zero		404


//--------------------- .nv.constant0._ZN2at6native18elementwise_kernelILi128ELi2EZNS0_22gpu_kernel_impl_nocastINS0_13BUnaryFunctorIiiiZZZNS0_18rshift_kernel_cudaERNS_18TensorIteratorBaseEENKUlvE_clEvENKUlvE1_clEvEUliiE_EEEEvS5_RKT_EUliE_EEviT1_ --------------------------
	.section	.nv.constant0._ZN2at6native18elementwise_kernelILi128ELi2EZNS0_22gpu_kernel_impl_nocastINS0_13BUnaryFunctorIiiiZZZNS0_18rshift_kernel_cudaERNS_18TensorIteratorBaseEENKUlvE_clEvENKUlvE1_clEvEUliiE_EEEEvS5_RKT_EUliE_EEviT1_,"a",@progbits
	.sectionflags	@""
	.align	4
.nv.constant0._ZN2at6native18elementwise_kernelILi128ELi2EZNS0_22gpu_kernel_impl_nocastINS0_13BUnaryFunctorIiiiZZZNS0_18rshift_kernel_cudaERNS_18TensorIteratorBaseEENKUlvE_clEvENKUlvE1_clEvEUliiE_EEEEvS5_RKT_EUliE_EEviT1_:
	.zero		896


//--------------------- .nv.constant0._ZN2at6native27unrolled_elementwise_kernelINS0_13BUnaryFunctorIiiiZZZNS0_18rshift_kernel_cudaERNS_18TensorIteratorBaseEENKUlvE_clEvENKUlvE1_clEvEUliiE_EESt5arrayIPcLm2EELi4E23TrivialOffsetCalculatorILi1EjESD_NS0_6memory15LoadWithoutCastENSE_16StoreWithoutCastEEEviT_T0_T2_T3_T4_T5_ --------------------------
	.section	.nv.constant0._ZN2at6native27unrolled_elementwise_kernelINS0_13BUnaryFunctorIiiiZZZNS0_18rshift_kernel_cudaERNS_18TensorIteratorBaseEENKUlvE_clEvENKUlvE1_clEvEUliiE_EESt5arrayIPcLm2EELi4E23TrivialOffsetCalculatorILi1EjESD_NS0_6memory15LoadWithoutCastENSE_16StoreWithoutCastEEEviT_T0_T2_T3_T4_T5_,"a",@progbits
	.sectionflags	@""
	.align	4
.nv.constant0._ZN2at6native27unrolled_elementwise_kernelINS0_13BUnaryFunctorIiiiZZZNS0_18rshift_kernel_cudaERNS_18TensorIteratorBaseEENKUlvE_clEvENKUlvE1_clEvEUliiE_EESt5arrayIPcLm2EELi4E23TrivialOffsetCalculatorILi1EjESD_NS0_6memory15LoadWithoutCastENSE_16StoreWithoutCastEEEviT_T0_T2_T3_T4_T5_:
	.zero		388


//--------------------- .nv.constant0._ZN2at6native29vectorized_elementwise_kernelILi2ENS0_13BUnaryFunctorIiiiZZZNS0_18rshift_kernel_cudaERNS_18TensorIteratorBaseEENKUlvE_clEvENKUlvE1_clEvEUliiE_EESt5arrayIPcLm2EEEEviT0_T1_ --------------------------
	.section	.nv.constant0._ZN2at6native29vectorized_elementwise_kernelILi2ENS0_13BUnaryFunctorIiiiZZZNS0_18rshift_kernel_cudaERNS_18TensorIteratorBaseEENKUlvE_clEvENKUlvE1_clEvEUliiE_EESt5arrayIPcLm2EEEEviT0_T1_,"a",@progbits
	.sectionflags	@""
	.align	4
.nv.constant0._ZN2at6native29vectorized_elementwise_kernelILi2ENS0_13BUnaryFunctorIiiiZZZNS0_18rshift_kernel_cudaERNS_18TensorIteratorBaseEENKUlvE_clEvENKUlvE1_clEvEUliiE_EESt5arrayIPcLm2EEEEviT0_T1_:
	.zero		384


//--------------------- .nv.constant0._ZN2at6native29vectorized_elementwise_kernelILi4ENS0_13BUnaryFunctorIiiiZZZNS0_18rshift_kernel_cudaERNS_18TensorIteratorBaseEENKUlvE_clEvENKUlvE1_clEvEUliiE_EESt5arrayIPcLm2EEEEviT0_T1_ --------------------------
	.section	.nv.constant0._ZN2at6native29vectorized_elementwise_kernelILi4ENS0_13BUnaryFunctorIiiiZZZNS0_18rshift_kernel_cudaERNS_18TensorIteratorBaseEENKUlvE_clEvENKUlvE1_clEvEUliiE_EESt5arrayIPcLm2EEEEviT0_T1_,"a",@progbits
	.sectionflags	@""
	.align	4
.nv.constant0._ZN2at6native29vectorized_elementwise_kernelILi4ENS0_13BUnaryFunctorIiiiZZZNS0_18rshift_kernel_cudaERNS_18TensorIteratorBaseEENKUlvE_clEvENKUlvE1_clEvEUliiE_EESt5arrayIPcLm2EEEEviT0_T1_:
	.zero		384


//--------------------- .nv.constant0._ZN2at6native29vectorized_elementwise_kernelILi8ENS0_13BUnaryFunctorIiiiZZZNS0_18rshift_kernel_cudaERNS_18TensorIteratorBaseEENKUlvE_clEvENKUlvE1_clEvEUliiE_EESt5arrayIPcLm2EEEEviT0_T1_ --------------------------
	.section	.nv.constant0._ZN2at6native29vectorized_elementwise_kernelILi8ENS0_13BUnaryFunctorIiiiZZZNS0_18rshift_kernel_cudaERNS_18TensorIteratorBaseEENKUlvE_clEvENKUlvE1_clEvEUliiE_EESt5arrayIPcLm2EEEEviT0_T1_,"a",@progbits
	.sectionflags	@""
	.align	4
.nv.constant0._ZN2at6native29vectorized_elementwise_kernelILi8ENS0_13BUnaryFunctorIiiiZZZNS0_18rshift_kernel_cudaERNS_18TensorIteratorBaseEENKUlvE_clEvENKUlvE1_clEvEUliiE_EESt5arrayIPcLm2EEEEviT0_T1_:
	.zero		384


//--------------------- .nv.constant0._ZN2at6native18elementwise_kernelILi128ELi4EZNS0_15gpu_kernel_implINS0_13AUnaryFunctorIiiiZZZNS0_18rshift_kernel_cudaERNS_18TensorIteratorBaseEENKUlvE_clEvENKUlvE1_clEvEUliiE_EEEEvS5_RKT_EUliE_EEviT1_ --------------------------
	.section	.nv.constant0._ZN2at6native18elementwise_kernelILi128ELi4EZNS0_15gpu_kernel_implINS0_13AUnaryFunctorIiiiZZZNS0_18rshift_kernel_cudaERNS_18TensorIteratorBaseEENKUlvE_clEvENKUlvE1_clEvEUliiE_EEEEvS5_RKT_EUliE_EEviT1_,"a",@progbits
	.sectionflags	@""
	.align	4
.nv.constant0._ZN2at6native18elementwise_kernelILi128ELi4EZNS0_15gpu_kernel_implINS0_13AUnaryFunctorIiiiZZZNS0_18rshift_kernel_cudaERNS_18TensorIteratorBaseEENKUlvE_clEvENKUlvE1_clEvEUliiE_EEEEvS5_RKT_EUliE_EEviT1_:
	.zero		904


//--------------------- .nv.constant0._ZN2at6native27unrolled_elementwise_kernelINS0_13AUnaryFunctorIiiiZZZNS0_18rshift_kernel_cudaERNS_18TensorIteratorBaseEENKUlvE_clEvENKUlvE1_clEvEUliiE_EESt5arrayIPcLm2EELi4E23TrivialOffsetCalculatorILi1EjESD_NS0_6memory12LoadWithCastILi1EEENSE_13StoreWithCastILi1EEEEEviT_T0_T2_T3_T4_T5_ --------------------------
	.section	.nv.constant0._ZN2at6native27unrolled_elementwise_kernelINS0_13AUnaryFunctorIiiiZZZNS0_18rshift_kernel_cudaERNS_18TensorIteratorBaseEENKUlvE_clEvENKUlvE1_clEvEUliiE_EESt5arrayIPcLm2EELi4E23TrivialOffsetCalculatorILi1EjESD_NS0_6memory12LoadWithCastILi1EEENSE_13StoreWithCastILi1EEEEEviT_T0_T2_T3_T4_T5_,"a",@progbits
	.sectionflags	@""
	.align	4
.nv.constant0._ZN2at6native27unrolled_elementwise_kernelINS0_13AUnaryFunctorIiiiZZZNS0_18rshift_kernel_cudaERNS_18TensorIteratorBaseEENKUlvE_clEvENKUlvE1_clEvEUliiE_EESt5arrayIPcLm2EELi4E23TrivialOffsetCalculatorILi1EjESD_NS0_6memory12LoadWithCastILi1EEENSE_13StoreWithCastILi1EEEEEviT_T0_T2_T3_T4_T5_:
	.zero		404


//--------------------- .nv.constant0._ZN2at6native18elementwise_kernelILi128ELi2EZNS0_22gpu_kernel_impl_nocastINS0_13AUnaryFunctorIiiiZZZNS0_18rshift_kernel_cudaERNS_18TensorIteratorBaseEENKUlvE_clEvENKUlvE1_clEvEUliiE_EEEEvS5_RKT_EUliE_EEviT1_ --------------------------
	.section	.nv.constant0._ZN2at6native18elementwise_kernelILi128ELi2EZNS0_22gpu_kernel_impl_nocastINS0_13AUnaryFunctorIiiiZZZNS0_18rshift_kernel_cudaERNS_18TensorIteratorBaseEENKUlvE_clEvENKUlvE1_clEvEUliiE_EEEEvS5_RKT_EUliE_EEviT1_,"a",@progbits
	.sectionflags	@""
	.align	4
.nv.constant0._ZN2at6native18elementwise_kernelILi128ELi2EZNS0_22gpu_kernel_impl_nocastINS0_13AUnaryFunctorIiiiZZZNS0_18rshift_kernel_cudaERNS_18TensorIteratorBaseEENKUlvE_clEvENKUlvE1_clEvEUliiE_EEEEvS5_RKT_EUliE_EEviT1_:
	.zero		896


//--------------------- .nv.constant0._ZN2at6native27unrolled_elementwise_kernelINS0_13AUnaryFunctorIiiiZZZNS0_18rshift_kernel_cudaERNS_18TensorIteratorBaseEENKUlvE_clEvENKUlvE1_clEvEUliiE_EESt5arrayIPcLm2EELi4E23TrivialOffsetCalculatorILi1EjESD_NS0_6memory15LoadWithoutCastENSE_16StoreWithoutCastEEEviT_T0_T2_T3_T4_T5_ --------------------------
	.section	.nv.constant0._ZN2at6native27unrolled_elementwise_kernelINS0_13AUnaryFunctorIiiiZZZNS0_18rshift_kernel_cudaERNS_18TensorIteratorBaseEENKUlvE_clEvENKUlvE1_clEvEUliiE_EESt5arrayIPcLm2EELi4E23TrivialOffsetCalculatorILi1EjESD_NS0_6memory15LoadWithoutCastENSE_16StoreWithoutCastEEEviT_T0_T2_T3_T4_T5_,"a",@progbits
	.sectionflags	@""
	.align	4
.nv.constant0._ZN2at6native27unrolled_elementwise_kernelINS0_13AUnaryFunctorIiiiZZZNS0_18rshift_kernel_cudaERNS_18TensorIteratorBaseEENKUlvE_clEvENKUlvE1_clEvEUliiE_EESt5arrayIPcLm2EELi4E23TrivialOffsetCalculatorILi1EjESD_NS0_6memory15LoadWithoutCastENSE_16StoreWithoutCastEEEviT_T0_T2_T3_T4_T5_:
	.zero		388


//--------------------- .nv.constant0._ZN2at6native29vectorized_elementwise_kernelILi2ENS0_13AUnaryFunctorIiiiZZZNS0_18rshift_kernel_cudaERNS_18TensorIteratorBaseEENKUlvE_clEvENKUlvE1_clEvEUliiE_EESt5arrayIPcLm2EEEEviT0_T1_ --------------------------
	.section	.nv.constant0._ZN2at6native29vectorized_elementwise_kernelILi2ENS0_13AUnaryFunctorIiiiZZZNS0_18rshift_kernel_cudaERNS_18TensorIteratorBaseEENKUlvE_clEvENKUlvE1_clEvEUliiE_EESt5arrayIPcLm2EEEEviT0_T1_,"a",@progbits
	.sectionflags	@""
	.align	4
.nv.constant0._ZN2at6native29vectorized_elementwise_kernelILi2ENS0_13AUnaryFunctorIiiiZZZNS0_18rshift_kernel_cudaERNS_18TensorIteratorBaseEENKUlvE_clEvENKUlvE1_clEvEUliiE_EESt5arrayIPcLm2EEEEviT0_T1_:
	.zero		384


//--------------------- .nv.constant0._ZN2at6native29vectorized_elementwise_kernelILi4ENS0_13AUnaryFunctorIiiiZZZNS0_18rshift_kernel_cudaERNS_18TensorIteratorBaseEENKUlvE_clEvENKUlvE1_clEvEUliiE_EESt5arrayIPcLm2EEEEviT0_T1_ --------------------------
	.section	.nv.constant0._ZN2at6native29vectorized_elementwise_kernelILi4ENS0_13AUnaryFunctorIiiiZZZNS0_18rshift_kernel_cudaERNS_18TensorIteratorBaseEENKUlvE_clEvENKUlvE1_clEvEUliiE_EESt5arrayIPcLm2EEEEviT0_T1_,"a",@progbits
	.sectionflags	@""
	.align	4
.nv.constant0._ZN2at6native29vectorized_elementwise_kernelILi4ENS0_13AUnaryFunctorIiiiZZZNS0_18rshift_kernel_cudaERNS_18TensorIteratorBaseEENKUlvE_clEvENKUlvE1_clEvEUliiE_EESt5arrayIPcLm2EEEEviT0_T1_:
	.zero		384


//--------------------- .nv.constant0._ZN2at6native29vectorized_elementwise_kernelILi8ENS0_13AUnaryFunctorIiiiZZZNS0_18rshift_kernel_cudaERNS_18TensorIteratorBaseEENKUlvE_clEvENKUlvE1_clEvEUliiE_EESt5arrayIPcLm2EEEEviT0_T1_ --------------------------
	.section	.nv.constant0._ZN2at6native29vectorized_elementwise_kernelILi8ENS0_13AUnaryFunctorIiiiZZZNS0_18rshift_kernel_cudaERNS_18TensorIteratorBaseEENKUlvE_clEvENKUlvE1_clEvEUliiE_EESt5arrayIPcLm2EEEEviT0_T1_,"a",@progbits
	.sectionflags	@""
	.align	4
.nv.constant0._ZN2at6native29vectorized_elementwise_kernelILi8ENS0_13AUnaryFunctorIiiiZZZNS0_18rshift_kernel_cudaERNS_18TensorIteratorBaseEENKUlvE_clEvENKUlvE1_clEvEUliiE_EESt5arrayIPcLm2EEEEviT0_T1_:
	.zero		384


//--------------------- .nv.constant0._ZN2at6native18elementwise_kernelILi128ELi4EZNS0_15gpu_kernel_implINS0_13BinaryFunctorIaaaZZZNS0_18rshift_kernel_cudaERNS_18TensorIteratorBaseEENKUlvE_clEvENKUlvE0_clEvEUlaaE_EEEEvS5_RKT_EUliE_EEviT1_ --------------------------
	.section	.nv.constant0._ZN2at6native18elementwise_kernelILi128ELi4EZNS0_15gpu_kernel_implINS0_13BinaryFunctorIaaaZZZNS0_18rshift_kernel_cudaERNS_18TensorIteratorBaseEENKUlvE_clEvENKUlvE0_clEvEUlaaE_EEEEvS5_RKT_EUliE_EEviT1_,"a",@progbits
	.sectionflags	@""
	.align	4
.nv.constant0._ZN2at6native18elementwise_kernelILi128ELi4EZNS0_15gpu_kernel_implINS0_13BinaryFunctorIaaaZZZNS0_18rshift_kernel_cudaERNS_18TensorIteratorBaseEENKUlvE_clEvENKUlvE0_clEvEUlaaE_EEEEvS5_RKT_EUliE_EEviT1_:
	.zero		1008


//--------------------- .nv.constant0._ZN2at6native27unrolled_elementwise_kernelINS0_13BinaryFunctorIaaaZZZNS0_18rshift_kernel_cudaERNS_18TensorIteratorBaseEENKUlvE_clEvENKUlvE0_clEvEUlaaE_EESt5arrayIPcLm3EELi4E23TrivialOffsetCalculatorILi2EjESC_ILi1EjENS0_6memory12LoadWithCastILi2EEENSF_13StoreWithCastILi1EEEEEviT_T0_T2_T3_T4_T5_ --------------------------
	.section	.nv.constant0._ZN2at6native27unrolled_elementwise_kernelINS0_13BinaryFunctorIaaaZZZNS0_18rshift_kernel_cudaERNS_18TensorIteratorBaseEENKUlvE_clEvENKUlvE0_clEvEUlaaE_EESt5arrayIPcLm3EELi4E23TrivialOffsetCalculatorILi2EjESC_ILi1EjENS0_6memory12LoadWithCastILi2EEENSF_13StoreWithCastILi1EEEEEviT_T0_T2_T3_T4_T5_,"a",@progbits
	.sectionflags	@""
	.align	4
.nv.constant0._ZN2at6native27unrolled_elementwise_kernelINS0_13BinaryFunctorIaaaZZZNS0_18rshift_kernel_cudaERNS_18TensorIteratorBaseEENKUlvE_clEvENKUlvE0_clEvEUlaaE_EESt5arrayIPcLm3EELi4E23TrivialOffsetCalculatorILi2EjESC_ILi1EjENS0_6memory12LoadWithCastILi2EEENSF_13StoreWithCastILi1EEEEEviT_T0_T2_T3_T4_T5_:
	.zero		408


//--------------------- .nv.constant0._ZN2at6native18elementwise_kernelILi128ELi4EZNS0_22gpu_kernel_impl_nocastINS0_13BinaryFunctorIaaaZZZNS0_18rshift_kernel_cudaERNS_18TensorIteratorBaseEENKUlvE_clEvENKUlvE0_clEvEUlaaE_EEEEvS5_RKT_EUliE_EEviT1_ --------------------------
	.section	.nv.constant0._ZN2at6native18elementwise_kernelILi128ELi4EZNS0_22gpu_kernel_impl_nocastINS0_13BinaryFunctorIaaaZZZNS0_18rshift_kernel_cudaERNS_18TensorIteratorBaseEENKUlvE_clEvENKUlvE0_clEvEUlaaE_EEEEvS5_RKT_EUliE_EEviT1_,"a",@progbits
	.sectionflags	@""
	.align	4
.nv.constant0._ZN2at6native18elementwise_kernelILi128ELi4EZNS0_22gpu_kernel_impl_nocastINS0_13BinaryFunctorIaaaZZZNS0_18rshift_kernel_cudaERNS_18TensorIteratorBaseEENKUlvE_clEvENKUlvE0_clEvEUlaaE_EEEEvS5_RKT_EUliE_EEviT1_:
	.zero		1008


//--------------------- .nv.constant0._ZN2at6native27unrolled_elementwise_kernelINS0_13BinaryFunctorIaaaZZZNS0_18rshift_kernel_cudaERNS_18TensorIteratorBaseEENKUlvE_clEvENKUlvE0_clEvEUlaaE_EESt5arrayIPcLm3EELi4E23TrivialOffsetCalculatorILi2EjESC_ILi1EjENS0_6memory15LoadWithoutCastENSF_16StoreWithoutCastEEEviT_T0_T2_T3_T4_T5_ --------------------------
	.section	.nv.constant0._ZN2at6native27unrolled_elementwise_kernelINS0_13BinaryFunctorIaaaZZZNS0_18rshift_kernel_cudaERNS_18TensorIteratorBaseEENKUlvE_clEvENKUlvE0_clEvEUlaaE_EESt5arrayIPcLm3EELi4E23TrivialOffsetCalculatorILi2EjESC_ILi1EjENS0_6memory15LoadWithoutCastENSF_16StoreWithoutCastEEEviT_T0_T2_T3_T4_T5_,"a",@progbits
	.sectionflags	@""
	.align	4
.nv.constant0._ZN2at6native27unrolled_elementwise_kernelINS0_13BinaryFunctorIaaaZZZNS0_18rshift_kernel_cudaERNS_18TensorIteratorBaseEENKUlvE_clEvENKUlvE0_clEvEUlaaE_EESt5arrayIPcLm3EELi4E23TrivialOffsetCalculatorILi2EjESC_ILi1EjENS0_6memory15LoadWithoutCastENSF_16StoreWithoutCastEEEviT_T0_T2_T3_T4_T5_:
	.zero		388


//--------------------- .nv.constant0._ZN2at6native29vectorized_elementwise_kernelILi2ENS0_13BinaryFunctorIaaaZZZNS0_18rshift_kernel_cudaERNS_18TensorIteratorBaseEENKUlvE_clEvENKUlvE0_clEvEUlaaE_EESt5arrayIPcLm3EEEEviT0_T1_ --------------------------
	.section	.nv.constant0._ZN2at6native29vectorized_elementwise_kernelILi2ENS0_13BinaryFunctorIaaaZZZNS0_18rshift_kernel_cudaERNS_18TensorIteratorBaseEENKUlvE_clEvENKUlvE0_clEvEUlaaE_EESt5arrayIPcLm3EEEEviT0_T1_,"a",@progbits
	.sectionflags	@""
	.align	4
.nv.constant0._ZN2at6native29vectorized_elementwise_kernelILi2ENS0_13BinaryFunctorIaaaZZZNS0_18rshift_kernel_cudaERNS_18TensorIteratorBaseEENKUlvE_clEvENKUlvE0_clEvEUlaaE_EESt5arrayIPcLm3EEEEviT0_T1_:
	.zero		384


//--------------------- .nv.constant0._ZN2at6native29vectorized_elementwise_kernelILi4ENS0_13BinaryFunctorIaaaZZZNS0_18rshift_kernel_cudaERNS_18TensorIteratorBaseEENKUlvE_clEvENKUlvE0_clEvEUlaaE_EESt5arrayIPcLm3EEEEviT0_T1_ --------------------------
	.section	.nv.constant0._ZN2at6native29vectorized_elementwise_kernelILi4ENS0_13BinaryFunctorIaaaZZZNS0_18rshift_kernel_cudaERNS_18TensorIteratorBaseEENKUlvE_clEvENKUlvE0_clEvEUlaaE_EESt5arrayIPcLm3EEEEviT0_T1_,"a",@progbits
	.sectionflags	@""
	.align	4
.nv.constant0._ZN2at6native29vectorized_elementwise_kernelILi4ENS0_13BinaryFunctorIaaaZZZNS0_18rshift_kernel_cudaERNS_18TensorIteratorBaseEENKUlvE_clEvENKUlvE0_clEvEUlaaE_EESt5arrayIPcLm3EEEEviT0_T1_:
	.zero		384


//--------------------- .nv.constant0._ZN2at6native29vectorized_elementwise_kernelILi8ENS0_13BinaryFunctorIaaaZZZNS0_18rshift_kernel_cudaERNS_18TensorIteratorBaseEENKUlvE_clEvENKUlvE0_clEvEUlaaE_EESt5arrayIPcLm3EEEEviT0_T1_ --------------------------
	.section	.nv.constant0._ZN2at6native29vectorized_elementwise_kernelILi8ENS0_13BinaryFunctorIaaaZZZNS0_18rshift_kernel_cudaERNS_18TensorIteratorBaseEENKUlvE_clEvENKUlvE0_clEvEUlaaE_EESt5arrayIPcLm3EEEEviT0_T1_,"a",@progbits
	.sectionflags	@""
	.align	4
.nv.constant0._ZN2at6native29vectorized_elementwise_kernelILi8ENS0_13BinaryFunctorIaaaZZZNS0_18rshift_kernel_cudaERNS_18TensorIteratorBaseEENKUlvE_clEvENKUlvE0_clEvEUlaaE_EESt5arrayIPcLm3EEEEviT0_T1_:
	.zero		384


//--------------------- .nv.constant0._ZN2at6native18elementwise_kernelILi128ELi4EZNS0_15gpu_kernel_implINS0_13BUnaryFunctorIaaaZZZNS0_18rshift_kernel_cudaERNS_18TensorIteratorBaseEENKUlvE_clEvENKUlvE0_clEvEUlaaE_EEEEvS5_RKT_EUliE_EEviT1_ --------------------------
	.section	.nv.constant0._ZN2at6native18elementwise_kernelILi128ELi4EZNS0_15gpu_kernel_implINS0_13BUnaryFunctorIaaaZZZNS0_18rshift_kernel_cudaERNS_18TensorIteratorBaseEENKUlvE_clEvENKUlvE0_clEvEUlaaE_EEEEvS5_RKT_EUliE_EEviT1_,"a",@progbits
	.sectionflags	@""
	.align	4
.nv.constant0._ZN2at6native18elementwise_kernelILi128ELi4EZNS0_15gpu_kernel_implINS0_13BUnaryFunctorIaaaZZZNS0_18rshift_kernel_cudaERNS_18TensorIteratorBaseEENKUlvE_clEvENKUlvE0_clEvEUlaaE_EEEEvS5_RKT_EUliE_EEviT1_:
	.zero		896


//--------------------- .nv.constant0._ZN2at6native27unrolled_elementwise_kernelINS0_13BUnaryFunctorIaaaZZZNS0_18rshift_kernel_cudaERNS_18TensorIteratorBaseEENKUlvE_clEvENKUlvE0_clEvEUlaaE_EESt5arrayIPcLm2EELi4E23TrivialOffsetCalculatorILi1EjESD_NS0_6memory12LoadWithCastILi1EEENSE_13StoreWithCastILi1EEEEEviT_T0_T2_T3_T4_T5_ --------------------------
	.section	.nv.constant0._ZN2at6native27unrolled_elementwise_kernelINS0_13BUnaryFunctorIaaaZZZNS0_18rshift_kernel_cudaERNS_18TensorIteratorBaseEENKUlvE_clEvENKUlvE0_clEvEUlaaE_EESt5arrayIPcLm2EELi4E23TrivialOffsetCalculatorILi1EjESD_NS0_6memory12LoadWithCastILi1EEENSE_13StoreWithCastILi1EEEEEviT_T0_T2_T3_T4_T5_,"a",@progbits
	.sectionflags	@""
	.align	4
.nv.constant0._ZN2at6native27unrolled_elementwise_kernelINS0_13BUnaryFunctorIaaaZZZNS0_18rshift_kernel_cudaERNS_18TensorIteratorBaseEENKUlvE_clEvENKUlvE0_clEvEUlaaE_EESt5arrayIPcLm2EELi4E23TrivialOffsetCalculatorILi1EjESD_NS0_6memory12LoadWithCastILi1EEENSE_13StoreWithCastILi1EEEEEviT_T0_T2_T3_T4_T5_:
	.zero		396


//--------------------- .nv.constant0._ZN2at6native18elementwise_kernelILi128ELi4EZNS0_22gpu_kernel_impl_nocastINS0_13BUnaryFunctorIaaaZZZNS0_18rshift_kernel_cudaERNS_18TensorIteratorBaseEENKUlvE_clEvENKUlvE0_clEvEUlaaE_EEEEvS5_RKT_EUliE_EEviT1_ --------------------------
	.section	.nv.constant0._ZN2at6native18elementwise_kernelILi128ELi4EZNS0_22gpu_kernel_impl_nocastINS0_13BUnaryFunctorIaaaZZZNS0_18rshift_kernel_cudaERNS_18TensorIteratorBaseEENKUlvE_clEvENKUlvE0_clEvEUlaaE_EEEEvS5_RKT_EUliE_EEviT1_,"a",@progbits
	.sectionflags	@""
	.align	4
.nv.constant0._ZN2at6native18elementwise_kernelILi128ELi4EZNS0_22gpu_kernel_impl_nocastINS0_13BUnaryFunctorIaaaZZZNS0_18rshift_kernel_cudaERNS_18TensorIteratorBaseEENKUlvE_clEvENKUlvE0_clEvEUlaaE_EEEEvS5_RKT_EUliE_EEviT1_:
	.zero		896


//--------------------- .nv.constant0._ZN2at6native27unrolled_elementwise_kernelINS0_13BUnaryFunctorIaaaZZZNS0_18rshift_kernel_cudaERNS_18TensorIteratorBaseEENKUlvE_clEvENKUlvE0_clEvEUlaaE_EESt5arrayIPcLm2EELi4E23TrivialOffsetCalculatorILi1EjESD_NS0_6memory15LoadWithoutCastENSE_16StoreWithoutCastEEEviT_T0_T2_T3_T4_T5_ --------------------------
	.section	.nv.constant0._ZN2at6native27unrolled_elementwise_kernelINS0_13BUnaryFunctorIaaaZZZNS0_18rshift_kernel_cudaERNS_18TensorIteratorBaseEENKUlvE_clEvENKUlvE0_clEvEUlaaE_EESt5arrayIPcLm2EELi4E23TrivialOffsetCalculatorILi1EjESD_NS0_6memory15LoadWithoutCastENSE_16StoreWithoutCastEEEviT_T0_T2_T3_T4_T5_,"a",@progbits
	.sectionflags	@""
	.align	4
.nv.constant0._ZN2at6native27unrolled_elementwise_kernelINS0_13BUnaryFunctorIaaaZZZNS0_18rshift_kernel_cudaERNS_18TensorIteratorBaseEENKUlvE_clEvENKUlvE0_clEvEUlaaE_EESt5arrayIPcLm2EELi4E23TrivialOffsetCalculatorILi1EjESD_NS0_6memory15LoadWithoutCastENSE_16StoreWithoutCastEEEviT_T0_T2_T3_T4_T5_:
	.zero		380


//--------------------- .nv.constant0._ZN2at6native29vectorized_elementwise_kernelILi2ENS0_13BUnaryFunctorIaaaZZZNS0_18rshift_kernel_cudaERNS_18TensorIteratorBaseEENKUlvE_clEvENKUlvE0_clEvEUlaaE_EESt5arrayIPcLm2EEEEviT0_T1_ --------------------------
	.section	.nv.constant0._ZN2at6native29vectorized_elementwise_kernelILi2ENS0_13BUnaryFunctorIaaaZZZNS0_18rshift_kernel_cudaERNS_18TensorIteratorBaseEENKUlvE_clEvENKUlvE0_clEvEUlaaE_EESt5arrayIPcLm2EEEEviT0_T1_,"a",@progbits
	.sectionflags	@""
	.align	4
.nv.constant0._ZN2at6native29vectorized_elementwise_kernelILi2ENS0_13BUnaryFunctorIaaaZZZNS0_18rshift_kernel_cudaERNS_18TensorIteratorBaseEENKUlvE_clEvENKUlvE0_clEvEUlaaE_EESt5arrayIPcLm2EEEEviT0_T1_:
	.zero		376


//--------------------- .nv.constant0._ZN2at6native29vectorized_elementwise_kernelILi4ENS0_13BUnaryFunctorIaaaZZZNS0_18rshift_kernel_cudaERNS_18TensorIteratorBaseEENKUlvE_clEvENKUlvE0_clEvEUlaaE_EESt5arrayIPcLm2EEEEviT0_T1_ --------------------------
	.section	.nv.constant0._ZN2at6native29vectorized_elementwise_kernelILi4ENS0_13BUnaryFunctorIaaaZZZNS0_18rshift_kernel_cudaERNS_18TensorIteratorBaseEENKUlvE_clEvENKUlvE0_clEvEUlaaE_EESt5arrayIPcLm2EEEEviT0_T1_,"a",@progbits
	.sectionflags	@""
	.align	4
.nv.constant0._ZN2at6native29vectorized_elementwise_kernelILi4ENS0_13BUnaryFunctorIaaaZZZNS0_18rshift_kernel_cudaERNS_18TensorIteratorBaseEENKUlvE_clEvENKUlvE0_clEvEUlaaE_EESt5arrayIPcLm2EEEEviT0_T1_:
	.zero		376


//--------------------- .nv.constant0._ZN2at6native29vectorized_elementwise_kernelILi8ENS0_13BUnaryFunctorIaaaZZZNS0_18rshift_kernel_cudaERNS_18TensorIteratorBaseEENKUlvE_clEvENKUlvE0_clEvEUlaaE_EESt5arrayIPcLm2EEEEviT0_T1_ --------------------------
	.section	.nv.constant0._ZN2at6native29vectorized_elementwise_kernelILi8ENS0_13BUnaryFunctorIaaaZZZNS0_18rshift_kernel_cudaERNS_18TensorIteratorBaseEENKUlvE_clEvENKUlvE0_clEvEUlaaE_EESt5arrayIPcLm2EEEEviT0_T1_,"a",@progbits
	.sectionflags	@""
	.align	4
.nv.constant0._ZN2at6native29vectorized_elementwise_kernelILi8ENS0_13BUnaryFunctorIaaaZZZNS0_18rshift_kernel_cudaERNS_18TensorIteratorBaseEENKUlvE_clEvENKUlvE0_clEvEUlaaE_EESt5arrayIPcLm2EEEEviT0_T1_:
	.zero		376


//--------------------- .nv.constant0._ZN2at6native18elementwise_kernelILi128ELi4EZNS0_15gpu_kernel_implINS0_13AUnaryFunctorIaaaZZZNS0_18rshift_kernel_cudaERNS_18TensorIteratorBaseEENKUlvE_clEvENKUlvE0_clEvEUlaaE_EEEEvS5_RKT_EUliE_EEviT1_ --------------------------
	.section	.nv.constant0._ZN2at6native18elementwise_kernelILi128ELi4EZNS0_15gpu_kernel_implINS0_13AUnaryFunctorIaaaZZZNS0_18rshift_kernel_cudaERNS_18TensorIteratorBaseEENKUlvE_clEvENKUlvE0_clEvEUlaaE_EEEEvS5_RKT_EUliE_EEviT1_,"a",@progbits
	.sectionflags	@""
	.align	4
.nv.constant0._ZN2at6native18elementwise_kernelILi128ELi4EZNS0_15gpu_kernel_implINS0_13AUnaryFunctorIaaaZZZNS0_18rshift_kernel_cudaERNS_18TensorIteratorBaseEENKUlvE_clEvENKUlvE0_clEvEUlaaE_EEEEvS5_RKT_EUliE_EEviT1_:
	.zero		896


//--------------------- .nv.constant0._ZN2at6native27unrolled_elementwise_kernelINS0_13AUnaryFunctorIaaaZZZNS0_18rshift_kernel_cudaERNS_18TensorIteratorBaseEENKUlvE_clEvENKUlvE0_clEvEUlaaE_EESt5arrayIPcLm2EELi4E23TrivialOffsetCalculatorILi1EjESD_NS0_6memory12LoadWithCastILi1EEENSE_13StoreWithCastILi1EEEEEviT_T0_T2_T3_T4_T5_ --------------------------
	.section	.nv.constant0._ZN2at6native27unrolled_elementwise_kernelINS0_13AUnaryFunctorIaaaZZZNS0_18rshift_kernel_cudaERNS_18TensorIteratorBaseEENKUlvE_clEvENKUlvE0_clEvEUlaaE_EESt5arrayIPcLm2EELi4E23TrivialOffsetCalculatorILi1EjESD_NS0_6memory12LoadWithCastILi1EEENSE_13StoreWithCastILi1EEEEEviT_T0_T2_T3_T4_T5_,"a",@progbits
	.sectionflags	@""
	.align	4
.nv.constant0._ZN2at6native27unrolled_elementwise_kernelINS0_13AUnaryFunctorIaaaZZZNS0_18rshift_kernel_cudaERNS_18TensorIteratorBaseEENKUlvE_clEvENKUlvE0_clEvEUlaaE_EESt5arrayIPcLm2EELi4E23TrivialOffsetCalculatorILi1EjESD_NS0_6memory12LoadWithCastILi1EEENSE_13StoreWithCastILi1EEEEEviT_T0_T2_T3_T4_T5_:
	.zero		396


//--------------------- .nv.constant0._ZN2at6native18elementwise_kernelILi128ELi4EZNS0_22gpu_kernel_impl_nocastINS0_13AUnaryFunctorIaaaZZZNS0_18rshift_kernel_cudaERNS_18TensorIteratorBaseEENKUlvE_clEvENKUlvE0_clEvEUlaaE_EEEEvS5_RKT_EUliE_EEviT1_ --------------------------
	.section	.nv.constant0._ZN2at6native18elementwise_kernelILi128ELi4EZNS0_22gpu_kernel_impl_nocastINS0_13AUnaryFunctorIaaaZZZNS0_18rshift_kernel_cudaERNS_18TensorIteratorBaseEENKUlvE_clEvENKUlvE0_clEvEUlaaE_EEEEvS5_RKT_EUliE_EEviT1_,"a",@progbits
	.sectionflags	@""
	.align	4
.nv.constant0._ZN2at6native18elementwise_kernelILi128ELi4EZNS0_22gpu_kernel_impl_nocastINS0_13AUnaryFunctorIaaaZZZNS0_18rshift_kernel_cudaERNS_18TensorIteratorBaseEENKUlvE_clEvENKUlvE0_clEvEUlaaE_EEEEvS5_RKT_EUliE_EEviT1_:
	.zero		896


//--------------------- .nv.constant0._ZN2at6native27unrolled_elementwise_kernelINS0_13AUnaryFunctorIaaaZZZNS0_18rshift_kernel_cudaERNS_18TensorIteratorBaseEENKUlvE_clEvENKUlvE0_clEvEUlaaE_EESt5arrayIPcLm2EELi4E23TrivialOffsetCalculatorILi1EjESD_NS0_6memory15LoadWithoutCastENSE_16StoreWithoutCastEEEviT_T0_T2_T3_T4_T5_ --------------------------
	.section	.nv.constant0._ZN2at6native27unrolled_elementwise_kernelINS0_13AUnaryFunctorIaaaZZZNS0_18rshift_kernel_cudaERNS_18TensorIteratorBaseEENKUlvE_clEvENKUlvE0_clEvEUlaaE_EESt5arrayIPcLm2EELi4E23TrivialOffsetCalculatorILi1EjESD_NS0_6memory15LoadWithoutCastENSE_16StoreWithoutCastEEEviT_T0_T2_T3_T4_T5_,"a",@progbits
	.sectionflags	@""
	.align	4
.nv.constant0._ZN2at6native27unrolled_elementwise_kernelINS0_13AUnaryFunctorIaaaZZZNS0_18rshift_kernel_cudaERNS_18TensorIteratorBaseEENKUlvE_clEvENKUlvE0_clEvEUlaaE_EESt5arrayIPcLm2EELi4E23TrivialOffsetCalculatorILi1EjESD_NS0_6memory15LoadWithoutCastENSE_16StoreWithoutCastEEEviT_T0_T2_T3_T4_T5_:
	.zero		380


//--------------------- .nv.constant0._ZN2at6native29vectorized_elementwise_kernelILi2ENS0_13AUnaryFunctorIaaaZZZNS0_18rshift_kernel_cudaERNS_18TensorIteratorBaseEENKUlvE_clEvENKUlvE0_clEvEUlaaE_EESt5arrayIPcLm2EEEEviT0_T1_ --------------------------
	.section	.nv.constant0._ZN2at6native29vectorized_elementwise_kernelILi2ENS0_13AUnaryFunctorIaaaZZZNS0_18rshift_kernel_cudaERNS_18TensorIteratorBaseEENKUlvE_clEvENKUlvE0_clEvEUlaaE_EESt5arrayIPcLm2EEEEviT0_T1_,"a",@progbits
	.sectionflags	@""
	.align	4
.nv.constant0._ZN2at6native29vectorized_elementwise_kernelILi2ENS0_13AUnaryFunctorIaaaZZZNS0_18rshift_kernel_cudaERNS_18TensorIteratorBaseEENKUlvE_clEvENKUlvE0_clEvEUlaaE_EESt5arrayIPcLm2EEEEviT0_T1_:
	.zero		376


//--------------------- .nv.constant0._ZN2at6native29vectorized_elementwise_kernelILi4ENS0_13AUnaryFunctorIaaaZZZNS0_18rshift_kernel_cudaERNS_18TensorIteratorBaseEENKUlvE_clEvENKUlvE0_clEvEUlaaE_EESt5arrayIPcLm2EEEEviT0_T1_ --------------------------
	.section	.nv.constant0._ZN2at6native29vectorized_elementwise_kernelILi4ENS0_13AUnaryFunctorIaaaZZZNS0_18rshift_kernel_cudaERNS_18TensorIteratorBaseEENKUlvE_clEvENKUlvE0_clEvEUlaaE_EESt5arrayIPcLm2EEEEviT0_T1_,"a",@progbits
	.sectionflags	@""
	.align	4
.nv.constant0._ZN2at6native29vectorized_elementwise_kernelILi4ENS0_13AUnaryFunctorIaaaZZZNS0_18rshift_kernel_cudaERNS_18TensorIteratorBaseEENKUlvE_clEvENKUlvE0_clEvEUlaaE_EESt5arrayIPcLm2EEEEviT0_T1_:
	.zero		376


//--------------------- .nv.constant0._ZN2at6native29vectorized_elementwise_kernelILi8ENS0_13AUnaryFunctorIaaaZZZNS0_18rshift_kernel_cudaERNS_18TensorIteratorBaseEENKUlvE_clEvENKUlvE0_clEvEUlaaE_EESt5arrayIPcLm2EEEEviT0_T1_ --------------------------
	.section	.nv.constant0._ZN2at6native29vectorized_elementwise_kernelILi8ENS0_13AUnaryFunctorIaaaZZZNS0_18rshift_kernel_cudaERNS_18TensorIteratorBaseEENKUlvE_clEvENKUlvE0_clEvEUlaaE_EESt5arrayIPcLm2EEEEviT0_T1_,"a",@progbits
	.sectionflags	@""
	.align	4
.nv.constant0._ZN2at6native29vectorized_elementwise_kernelILi8ENS0_13AUnaryFunctorIaaaZZZNS0_18rshift_kernel_cudaERNS_18TensorIteratorBaseEENKUlvE_clEvENKUlvE0_clEvEUlaaE_EESt5arrayIPcLm2EEEEviT0_T1_:
	.zero		376


//--------------------- .nv.constant0._ZN2at6native18elementwise_kernelILi128ELi4EZNS0_15gpu_kernel_implINS0_13BinaryFunctorIhhhZZZNS0_18rshift_kernel_cudaERNS_18TensorIteratorBaseEENKUlvE_clEvENKUlvE_clEvEUlhhE_EEEEvS5_RKT_EUliE_EEviT1_ --------------------------
	.section	.nv.constant0._ZN2at6native18elementwise_kernelILi128ELi4EZNS0_15gpu_kernel_implINS0_13BinaryFunctorIhhhZZZNS0_18rshift_kernel_cudaERNS_18TensorIteratorBaseEENKUlvE_clEvENKUlvE_clEvEUlhhE_EEEEvS5_RKT_EUliE_EEviT1_,"a",@progbits
	.sectionflags	@""
	.align	4
.nv.constant0._ZN2at6native18elementwise_kernelILi128ELi4EZNS0_15gpu_kernel_implINS0_13BinaryFunctorIhhhZZZNS0_18rshift_kernel_cudaERNS_18TensorIteratorBaseEENKUlvE_clEvENKUlvE_clEvEUlhhE_EEEEvS5_RKT_EUliE_EEviT1_:
	.zero		1008


//--------------------- .nv.constant0._ZN2at6native27unrolled_elementwise_kernelINS0_13BinaryFunctorIhhhZZZNS0_18rshift_kernel_cudaERNS_18TensorIteratorBaseEENKUlvE_clEvENKUlvE_clEvEUlhhE_EESt5arrayIPcLm3EELi4E23TrivialOffsetCalculatorILi2EjESC_ILi1EjENS0_6memory12LoadWithCastILi2EEENSF_13StoreWithCastILi1EEEEEviT_T0_T2_T3_T4_T5_ --------------------------
	.section	.nv.constant0._ZN2at6native27unrolled_elementwise_kernelINS0_13BinaryFunctorIhhhZZZNS0_18rshift_kernel_cudaERNS_18TensorIteratorBaseEENKUlvE_clEvENKUlvE_clEvEUlhhE_EESt5arrayIPcLm3EELi4E23TrivialOffsetCalculatorILi2EjESC_ILi1EjENS0_6memory12LoadWithCastILi2EEENSF_13StoreWithCastILi1EEEEEviT_T0_T2_T3_T4_T5_,"a",@progbits
	.sectionflags	@""
	.align	4
.nv.constant0._ZN2at6native27unrolled_elementwise_kernelINS0_13BinaryFunctorIhhhZZZNS0_18rshift_kernel_cudaERNS_18TensorIteratorBaseEENKUlvE_clEvENKUlvE_clEvEUlhhE_EESt5arrayIPcLm3EELi4E23TrivialOffsetCalculatorILi2EjESC_ILi1EjENS0_6memory12LoadWithCastILi2EEENSF_13StoreWithCastILi1EEEEEviT_T0_T2_T3_T4_T5_:
	.zero		408


//--------------------- .nv.constant0._ZN2at6native18elementwise_kernelILi128ELi4EZNS0_22gpu_kernel_impl_nocastINS0_13BinaryFunctorIhhhZZZNS0_18rshift_kernel_cudaERNS_18TensorIteratorBaseEENKUlvE_clEvENKUlvE_clEvEUlhhE_EEEEvS5_RKT_EUliE_EEviT1_ --------------------------
	.section	.nv.constant0._ZN2at6native18elementwise_kernelILi128ELi4EZNS0_22gpu_kernel_impl_nocastINS0_13BinaryFunctorIhhhZZZNS0_18rshift_kernel_cudaERNS_18TensorIteratorBaseEENKUlvE_clEvENKUlvE_clEvEUlhhE_EEEEvS5_RKT_EUliE_EEviT1_,"a",@progbits
	.sectionflags	@""
	.align	4
.nv.constant0._ZN2at6native18elementwise_kernelILi128ELi4EZNS0_22gpu_kernel_impl_nocastINS0_13BinaryFunctorIhhhZZZNS0_18rshift_kernel_cudaERNS_18TensorIteratorBaseEENKUlvE_clEvENKUlvE_clEvEUlhhE_EEEEvS5_RKT_EUliE_EEviT1_:
	.zero		1008


//--------------------- .nv.constant0._ZN2at6native27unrolled_elementwise_kernelINS0_13BinaryFunctorIhhhZZZNS0_18rshift_kernel_cudaERNS_18TensorIteratorBaseEENKUlvE_clEvENKUlvE_clEvEUlhhE_EESt5arrayIPcLm3EELi4E23TrivialOffsetCalculatorILi2EjESC_ILi1EjENS0_6memory15LoadWithoutCastENSF_16StoreWithoutCastEEEviT_T0_T2_T3_T4_T5_ --------------------------
	.section	.nv.constant0._ZN2at6native27unrolled_elementwise_kernelINS0_13BinaryFunctorIhhhZZZNS0_18rshift_kernel_cudaERNS_18TensorIteratorBaseEENKUlvE_clEvENKUlvE_clEvEUlhhE_EESt5arrayIPcLm3EELi4E23TrivialOffsetCalculatorILi2EjESC_ILi1EjENS0_6memory15LoadWithoutCastENSF_16StoreWithoutCastEEEviT_T0_T2_T3_T4_T5_,"a",@progbits
	.sectionflags	@""
	.align	4
.nv.constant0._ZN2at6native27unrolled_elementwise_kernelINS0_13BinaryFunctorIhhhZZZNS0_18rshift_kernel_cudaERNS_18TensorIteratorBaseEENKUlvE_clEvENKUlvE_clEvEUlhhE_EESt5arrayIPcLm3EELi4E23TrivialOffsetCalculatorILi2EjESC_ILi1EjENS0_6memory15LoadWithoutCastENSF_16StoreWithoutCastEEEviT_T0_T2_T3_T4_T5_:
	.zero		388


//--------------------- .nv.constant0._ZN2at6native29vectorized_elementwise_kernelILi2ENS0_13BinaryFunctorIhhhZZZNS0_18rshift_kernel_cudaERNS_18TensorIteratorBaseEENKUlvE_clEvENKUlvE_clEvEUlhhE_EESt5arrayIPcLm3EEEEviT0_T1_ --------------------------
	.section	.nv.constant0._ZN2at6native29vectorized_elementwise_kernelILi2ENS0_13BinaryFunctorIhhhZZZNS0_18rshift_kernel_cudaERNS_18TensorIteratorBaseEENKUlvE_clEvENKUlvE_clEvEUlhhE_EESt5arrayIPcLm3EEEEviT0_T1_,"a",@progbits
	.sectionflags	@""
	.align	4
.nv.constant0._ZN2at6native29vectorized_elementwise_kernelILi2ENS0_13BinaryFunctorIhhhZZZNS0_18rshift_kernel_cudaERNS_18TensorIteratorBaseEENKUlvE_clEvENKUlvE_clEvEUlhhE_EESt5arrayIPcLm3EEEEviT0_T1_:
	.zero		384


//--------------------- .nv.constant0._ZN2at6native29vectorized_elementwise_kernelILi4ENS0_13BinaryFunctorIhhhZZZNS0_18rshift_kernel_cudaERNS_18TensorIteratorBaseEENKUlvE_clEvENKUlvE_clEvEUlhhE_EESt5arrayIPcLm3EEEEviT0_T1_ --------------------------
	.section	.nv.constant0._ZN2at6native29vectorized_elementwise_kernelILi4ENS0_13BinaryFunctorIhhhZZZNS0_18rshift_kernel_cudaERNS_18TensorIteratorBaseEENKUlvE_clEvENKUlvE_clEvEUlhhE_EESt5arrayIPcLm3EEEEviT0_T1_,"a",@progbits
	.sectionflags	@""
	.align	4
.nv.constant0._ZN2at6native29vectorized_elementwise_kernelILi4ENS0_13BinaryFunctorIhhhZZZNS0_18rshift_kernel_cudaERNS_18TensorIteratorBaseEENKUlvE_clEvENKUlvE_clEvEUlhhE_EESt5arrayIPcLm3EEEEviT0_T1_:
	.zero		384


//--------------------- .nv.constant0._ZN2at6native29vectorized_elementwise_kernelILi8ENS0_13BinaryFunctorIhhhZZZNS0_18rshift_kernel_cudaERNS_18TensorIteratorBaseEENKUlvE_clEvENKUlvE_clEvEUlhhE_EESt5arrayIPcLm3EEEEviT0_T1_ --------------------------
	.section	.nv.constant0._ZN2at6native29vectorized_elementwise_kernelILi8ENS0_13BinaryFunctorIhhhZZZNS0_18rshift_kernel_cudaERNS_18TensorIteratorBaseEENKUlvE_clEvENKUlvE_clEvEUlhhE_EESt5arrayIPcLm3EEEEviT0_T1_,"a",@progbits
	.sectionflags	@""
	.align	4
.nv.constant0._ZN2at6native29vectorized_elementwise_kernelILi8ENS0_13BinaryFunctorIhhhZZZNS0_18rshift_kernel_cudaERNS_18TensorIteratorBaseEENKUlvE_clEvENKUlvE_clEvEUlhhE_EESt5arrayIPcLm3EEEEviT0_T1_:
	.zero		384


//--------------------- .nv.constant0._ZN2at6native18elementwise_kernelILi128ELi4EZNS0_15gpu_kernel_implINS0_13BUnaryFunctorIhhhZZZNS0_18rshift_kernel_cudaERNS_18TensorIteratorBaseEENKUlvE_clEvENKUlvE_clEvEUlhhE_EEEEvS5_RKT_EUliE_EEviT1_ --------------------------
	.section	.nv.constant0._ZN2at6native18elementwise_kernelILi128ELi4EZNS0_15gpu_kernel_implINS0_13BUnaryFunctorIhhhZZZNS0_18rshift_kernel_cudaERNS_18TensorIteratorBaseEENKUlvE_clEvENKUlvE_clEvEUlhhE_EEEEvS5_RKT_EUliE_EEviT1_,"a",@progbits
	.sectionflags	@""
	.align	4
.nv.constant0._ZN2at6native18elementwise_kernelILi128ELi4EZNS0_15gpu_kernel_implINS0_13BUnaryFunctorIhhhZZZNS0_18rshift_kernel_cudaERNS_18TensorIteratorBaseEENKUlvE_clEvENKUlvE_clEvEUlhhE_EEEEvS5_RKT_EUliE_EEviT1_:
	.zero		896


//--------------------- .nv.constant0._ZN2at6native27unrolled_elementwise_kernelINS0_13BUnaryFunctorIhhhZZZNS0_18rshift_kernel_cudaERNS_18TensorIteratorBaseEENKUlvE_clEvENKUlvE_clEvEUlhhE_EESt5arrayIPcLm2EELi4E23TrivialOffsetCalculatorILi1EjESD_NS0_6memory12LoadWithCastILi1EEENSE_13StoreWithCastILi1EEEEEviT_T0_T2_T3_T4_T5_ --------------------------
	.section	.nv.constant0._ZN2at6native27unrolled_elementwise_kernelINS0_13BUnaryFunctorIhhhZZZNS0_18rshift_kernel_cudaERNS_18TensorIteratorBaseEENKUlvE_clEvENKUlvE_clEvEUlhhE_EESt5arrayIPcLm2EELi4E23TrivialOffsetCalculatorILi1EjESD_NS0_6memory12LoadWithCastILi1EEENSE_13StoreWithCastILi1EEEEEviT_T0_T2_T3_T4_T5_,"a",@progbits
	.sectionflags	@""
	.align	4
.nv.constant0._ZN2at6native27unrolled_elementwise_kernelINS0_13BUnaryFunctorIhhhZZZNS0_18rshift_kernel_cudaERNS_18TensorIteratorBaseEENKUlvE_clEvENKUlvE_clEvEUlhhE_EESt5arrayIPcLm2EELi4E23TrivialOffsetCalculatorILi1EjESD_NS0_6memory12LoadWithCastILi1EEENSE_13StoreWithCastILi1EEEEEviT_T0_T2_T3_T4_T5_:
	.zero		396


//--------------------- .nv.constant0._ZN2at6native18elementwise_kernelILi128ELi4EZNS0_22gpu_kernel_impl_nocastINS0_13BUnaryFunctorIhhhZZZNS0_18rshift_kernel_cudaERNS_18TensorIteratorBaseEENKUlvE_clEvENKUlvE_clEvEUlhhE_EEEEvS5_RKT_EUliE_EEviT1_ --------------------------
	.section	.nv.constant0._ZN2at6native18elementwise_kernelILi128ELi4EZNS0_22gpu_kernel_impl_nocastINS0_13BUnaryFunctorIhhhZZZNS0_18rshift_kernel_cudaERNS_18TensorIteratorBaseEENKUlvE_clEvENKUlvE_clEvEUlhhE_EEEEvS5_RKT_EUliE_EEviT1_,"a",@progbits
	.sectionflags	@""
	.align	4
.nv.constant0._ZN2at6native18elementwise_kernelILi128ELi4EZNS0_22gpu_kernel_impl_nocastINS0_13BUnaryFunctorIhhhZZZNS0_18rshift_kernel_cudaERNS_18TensorIteratorBaseEENKUlvE_clEvENKUlvE_clEvEUlhhE_EEEEvS5_RKT_EUliE_EEviT1_:
	.zero		896


//--------------------- .nv.constant0._ZN2at6native27unrolled_elementwise_kernelINS0_13BUnaryFunctorIhhhZZZNS0_18rshift_kernel_cudaERNS_18TensorIteratorBaseEENKUlvE_clEvENKUlvE_clEvEUlhhE_EESt5arrayIPcLm2EELi4E23TrivialOffsetCalculatorILi1EjESD_NS0_6memory15LoadWithoutCastENSE_16StoreWithoutCastEEEviT_T0_T2_T3_T4_T5_ --------------------------
	.section	.nv.constant0._ZN2at6native27unrolled_elementwise_kernelINS0_13BUnaryFunctorIhhhZZZNS0_18rshift_kernel_cudaERNS_18TensorIteratorBaseEENKUlvE_clEvENKUlvE_clEvEUlhhE_EESt5arrayIPcLm2EELi4E23TrivialOffsetCalculatorILi1EjESD_NS0_6memory15LoadWithoutCastENSE_16StoreWithoutCastEEEviT_T0_T2_T3_T4_T5_,"a",@progbits
	.sectionflags	@""
	.align	4
.nv.constant0._ZN2at6native27unrolled_elementwise_kernelINS0_13BUnaryFunctorIhhhZZZNS0_18rshift_kernel_cudaERNS_18TensorIteratorBaseEENKUlvE_clEvENKUlvE_clEvEUlhhE_EESt5arrayIPcLm2EELi4E23TrivialOffsetCalculatorILi1EjESD_NS0_6memory15LoadWithoutCastENSE_16StoreWithoutCastEEEviT_T0_T2_T3_T4_T5_:
	.zero		380


//--------------------- .nv.constant0._ZN2at6native29vectorized_elementwise_kernelILi2ENS0_13BUnaryFunctorIhhhZZZNS0_18rshift_kernel_cudaERNS_18TensorIteratorBaseEENKUlvE_clEvENKUlvE_clEvEUlhhE_EESt5arrayIPcLm2EEEEviT0_T1_ --------------------------
	.section	.nv.constant0._ZN2at6native29vectorized_elementwise_kernelILi2ENS0_13BUnaryFunctorIhhhZZZNS0_18rshift_kernel_cudaERNS_18TensorIteratorBaseEENKUlvE_clEvENKUlvE_clEvEUlhhE_EESt5arrayIPcLm2EEEEviT0_T1_,"a",@progbits
	.sectionflags	@""
	.align	4
.nv.constant0._ZN2at6native29vectorized_elementwise_kernelILi2ENS0_13BUnaryFunctorIhhhZZZNS0_18rshift_kernel_cudaERNS_18TensorIteratorBaseEENKUlvE_clEvENKUlvE_clEvEUlhhE_EESt5arrayIPcLm2EEEEviT0_T1_:
	.zero		376


//--------------------- .nv.constant0._ZN2at6native29vectorized_elementwise_kernelILi4ENS0_13BUnaryFunctorIhhhZZZNS0_18rshift_kernel_cudaERNS_18TensorIteratorBaseEENKUlvE_clEvENKUlvE_clEvEUlhhE_EESt5arrayIPcLm2EEEEviT0_T1_ --------------------------
	.section	.nv.constant0._ZN2at6native29vectorized_elementwise_kernelILi4ENS0_13BUnaryFunctorIhhhZZZNS0_18rshift_kernel_cudaERNS_18TensorIteratorBaseEENKUlvE_clEvENKUlvE_clEvEUlhhE_EESt5arrayIPcLm2EEEEviT0_T1_,"a",@progbits
	.sectionflags	@""
	.align	4
.nv.constant0._ZN2at6native29vectorized_elementwise_kernelILi4ENS0_13BUnaryFunctorIhhhZZZNS0_18rshift_kernel_cudaERNS_18TensorIteratorBaseEENKUlvE_clEvENKUlvE_clEvEUlhhE_EESt5arrayIPcLm2EEEEviT0_T1_:
	.zero		376


//--------------------- .nv.constant0._ZN2at6native29vectorized_elementwise_kernelILi8ENS0_13BUnaryFunctorIhhhZZZNS0_18rshift_kernel_cudaERNS_18TensorIteratorBaseEENKUlvE_clEvENKUlvE_clEvEUlhhE_EESt5arrayIPcLm2EEEEviT0_T1_ --------------------------
	.section	.nv.constant0._ZN2at6native29vectorized_elementwise_kernelILi8ENS0_13BUnaryFunctorIhhhZZZNS0_18rshift_kernel_cudaERNS_18TensorIteratorBaseEENKUlvE_clEvENKUlvE_clEvEUlhhE_EESt5arrayIPcLm2EEEEviT0_T1_,"a",@progbits
	.sectionflags	@""
	.align	4
.nv.constant0._ZN2at6native29vectorized_elementwise_kernelILi8ENS0_13BUnaryFunctorIhhhZZZNS0_18rshift_kernel_cudaERNS_18TensorIteratorBaseEENKUlvE_clEvENKUlvE_clEvEUlhhE_EESt5arrayIPcLm2EEEEviT0_T1_:
	.zero		376


//--------------------- .nv.constant0._ZN2at6native18elementwise_kernelILi128ELi4EZNS0_15gpu_kernel_implINS0_13AUnaryFunctorIhhhZZZNS0_18rshift_kernel_cudaERNS_18TensorIteratorBaseEENKUlvE_clEvENKUlvE_clEvEUlhhE_EEEEvS5_RKT_EUliE_EEviT1_ --------------------------
	.section	.nv.constant0._ZN2at6native18elementwise_kernelILi128ELi4EZNS0_15gpu_kernel_implINS0_13AUnaryFunctorIhhhZZZNS0_18rshift_kernel_cudaERNS_18TensorIteratorBaseEENKUlvE_clEvENKUlvE_clEvEUlhhE_EEEEvS5_RKT_EUliE_EEviT1_,"a",@progbits
	.sectionflags	@""
	.align	4
.nv.constant0._ZN2at6native18elementwise_kernelILi128ELi4EZNS0_15gpu_kernel_implINS0_13AUnaryFunctorIhhhZZZNS0_18rshift_kernel_cudaERNS_18TensorIteratorBaseEENKUlvE_clEvENKUlvE_clEvEUlhhE_EEEEvS5_RKT_EUliE_EEviT1_:
	.zero		896


//--------------------- .nv.constant0._ZN2at6native27unrolled_elementwise_kernelINS0_13AUnaryFunctorIhhhZZZNS0_18rshift_kernel_cudaERNS_18TensorIteratorBaseEENKUlvE_clEvENKUlvE_clEvEUlhhE_EESt5arrayIPcLm2EELi4E23TrivialOffsetCalculatorILi1EjESD_NS0_6memory12LoadWithCastILi1EEENSE_13StoreWithCastILi1EEEEEviT_T0_T2_T3_T4_T5_ --------------------------
	.section	.nv.constant0._ZN2at6native27unrolled_elementwise_kernelINS0_13AUnaryFunctorIhhhZZZNS0_18rshift_kernel_cudaERNS_18TensorIteratorBaseEENKUlvE_clEvENKUlvE_clEvEUlhhE_EESt5arrayIPcLm2EELi4E23TrivialOffsetCalculatorILi1EjESD_NS0_6memory12LoadWithCastILi1EEENSE_13StoreWithCastILi1EEEEEviT_T0_T2_T3_T4_T5_,"a",@progbits
	.sectionflags	@""
	.align	4
.nv.constant0._ZN2at6native27unrolled_elementwise_kernelINS0_13AUnaryFunctorIhhhZZZNS0_18rshift_kernel_cudaERNS_18TensorIteratorBaseEENKUlvE_clEvENKUlvE_clEvEUlhhE_EESt5arrayIPcLm2EELi4E23TrivialOffsetCalculatorILi1EjESD_NS0_6memory12LoadWithCastILi1EEENSE_13StoreWithCastILi1EEEEEviT_T0_T2_T3_T4_T5_:
	.zero		396


//--------------------- .nv.constant0._ZN2at6native18elementwise_kernelILi128ELi4EZNS0_22gpu_kernel_impl_nocastINS0_13AUnaryFunctorIhhhZZZNS0_18rshift_kernel_cudaERNS_18TensorIteratorBaseEENKUlvE_clEvENKUlvE_clEvEUlhhE_EEEEvS5_RKT_EUliE_EEviT1_ --------------------------
	.section	.nv.constant0._ZN2at6native18elementwise_kernelILi128ELi4EZNS0_22gpu_kernel_impl_nocastINS0_13AUnaryFunctorIhhhZZZNS0_18rshift_kernel_cudaERNS_18TensorIteratorBaseEENKUlvE_clEvENKUlvE_clEvEUlhhE_EEEEvS5_RKT_EUliE_EEviT1_,"a",@progbits
	.sectionflags	@""
	.align	4
.nv.constant0._ZN2at6native18elementwise_kernelILi128ELi4EZNS0_22gpu_kernel_impl_nocastINS0_13AUnaryFunctorIhhhZZZNS0_18rshift_kernel_cudaERNS_18TensorIteratorBaseEENKUlvE_clEvENKUlvE_clEvEUlhhE_EEEEvS5_RKT_EUliE_EEviT1_:
	.zero		896


//--------------------- .nv.constant0._ZN2at6native27unrolled_elementwise_kernelINS0_13AUnaryFunctorIhhhZZZNS0_18rshift_kernel_cudaERNS_18TensorIteratorBaseEENKUlvE_clEvENKUlvE_clEvEUlhhE_EESt5arrayIPcLm2EELi4E23TrivialOffsetCalculatorILi1EjESD_NS0_6memory15LoadWithoutCastENSE_16StoreWithoutCastEEEviT_T0_T2_T3_T4_T5_ --------------------------
	.section	.nv.constant0._ZN2at6native27unrolled_elementwise_kernelINS0_13AUnaryFunctorIhhhZZZNS0_18rshift_kernel_cudaERNS_18TensorIteratorBaseEENKUlvE_clEvENKUlvE_clEvEUlhhE_EESt5arrayIPcLm2EELi4E23TrivialOffsetCalculatorILi1EjESD_NS0_6memory15LoadWithoutCastENSE_16StoreWithoutCastEEEviT_T0_T2_T3_T4_T5_,"a",@progbits
	.sectionflags	@""
	.align	4
.nv.constant0._ZN2at6native27unrolled_elementwise_kernelINS0_13AUnaryFunctorIhhhZZZNS0_18rshift_kernel_cudaERNS_18TensorIteratorBaseEENKUlvE_clEvENKUlvE_clEvEUlhhE_EESt5arrayIPcLm2EELi4E23TrivialOffsetCalculatorILi1EjESD_NS0_6memory15LoadWithoutCastENSE_16StoreWithoutCastEEEviT_T0_T2_T3_T4_T5_:
	.zero		380


//--------------------- .nv.constant0._ZN2at6native29vectorized_elementwise_kernelILi2ENS0_13AUnaryFunctorIhhhZZZNS0_18rshift_kernel_cudaERNS_18TensorIteratorBaseEENKUlvE_clEvENKUlvE_clEvEUlhhE_EESt5arrayIPcLm2EEEEviT0_T1_ --------------------------
	.section	.nv.constant0._ZN2at6native29vectorized_elementwise_kernelILi2ENS0_13AUnaryFunctorIhhhZZZNS0_18rshift_kernel_cudaERNS_18TensorIteratorBaseEENKUlvE_clEvENKUlvE_clEvEUlhhE_EESt5arrayIPcLm2EEEEviT0_T1_,"a",@progbits
	.sectionflags	@""
	.align	4
.nv.constant0._ZN2at6native29vectorized_elementwise_kernelILi2ENS0_13AUnaryFunctorIhhhZZZNS0_18rshift_kernel_cudaERNS_18TensorIteratorBaseEENKUlvE_clEvENKUlvE_clEvEUlhhE_EESt5arrayIPcLm2EEEEviT0_T1_:
	.zero		376


//--------------------- .nv.constant0._ZN2at6native29vectorized_elementwise_kernelILi4ENS0_13AUnaryFunctorIhhhZZZNS0_18rshift_kernel_cudaERNS_18TensorIteratorBaseEENKUlvE_clEvENKUlvE_clEvEUlhhE_EESt5arrayIPcLm2EEEEviT0_T1_ --------------------------
	.section	.nv.constant0._ZN2at6native29vectorized_elementwise_kernelILi4ENS0_13AUnaryFunctorIhhhZZZNS0_18rshift_kernel_cudaERNS_18TensorIteratorBaseEENKUlvE_clEvENKUlvE_clEvEUlhhE_EESt5arrayIPcLm2EEEEviT0_T1_,"a",@progbits
	.sectionflags	@""
	.align	4
.nv.constant0._ZN2at6native29vectorized_elementwise_kernelILi4ENS0_13AUnaryFunctorIhhhZZZNS0_18rshift_kernel_cudaERNS_18TensorIteratorBaseEENKUlvE_clEvENKUlvE_clEvEUlhhE_EESt5arrayIPcLm2EEEEviT0_T1_:
	.zero		376


//--------------------- .nv.constant0._ZN2at6native29vectorized_elementwise_kernelILi8ENS0_13AUnaryFunctorIhhhZZZNS0_18rshift_kernel_cudaERNS_18TensorIteratorBaseEENKUlvE_clEvENKUlvE_clEvEUlhhE_EESt5arrayIPcLm2EEEEviT0_T1_ --------------------------
	.section	.nv.constant0._ZN2at6native29vectorized_elementwise_kernelILi8ENS0_13AUnaryFunctorIhhhZZZNS0_18rshift_kernel_cudaERNS_18TensorIteratorBaseEENKUlvE_clEvENKUlvE_clEvEUlhhE_EESt5arrayIPcLm2EEEEviT0_T1_,"a",@progbits
	.sectionflags	@""
	.align	4
.nv.constant0._ZN2at6native29vectorized_elementwise_kernelILi8ENS0_13AUnaryFunctorIhhhZZZNS0_18rshift_kernel_cudaERNS_18TensorIteratorBaseEENKUlvE_clEvENKUlvE_clEvEUlhhE_EESt5arrayIPcLm2EEEEviT0_T1_:
	.zero		376


//--------------------- .nv.constant0._ZN2at6native18elementwise_kernelILi128ELi4EZNS0_15gpu_kernel_implINS0_13BinaryFunctorIsssZZZNS0_18lshift_kernel_cudaERNS_18TensorIteratorBaseEENKUlvE_clEvENKUlvE3_clEvEUlssE_EEEEvS5_RKT_EUliE_EEviT1_ --------------------------
	.section	.nv.constant0._ZN2at6native18elementwise_kernelILi128ELi4EZNS0_15gpu_kernel_implINS0_13BinaryFunctorIsssZZZNS0_18lshift_kernel_cudaERNS_18TensorIteratorBaseEENKUlvE_clEvENKUlvE3_clEvEUlssE_EEEEvS5_RKT_EUliE_EEviT1_,"a",@progbits
	.sectionflags	@""
	.align	4
.nv.constant0._ZN2at6native18elementwise_kernelILi128ELi4EZNS0_15gpu_kernel_implINS0_13BinaryFunctorIsssZZZNS0_18lshift_kernel_cudaERNS_18TensorIteratorBaseEENKUlvE_clEvENKUlvE3_clEvEUlssE_EEEEvS5_RKT_EUliE_EEviT1_:
	.zero		1008


//--------------------- .nv.constant0._ZN2at6native27unrolled_elementwise_kernelINS0_13BinaryFunctorIsssZZZNS0_18lshift_kernel_cudaERNS_18TensorIteratorBaseEENKUlvE_clEvENKUlvE3_clEvEUlssE_EESt5arrayIPcLm3EELi4E23TrivialOffsetCalculatorILi2EjESC_ILi1EjENS0_6memory12LoadWithCastILi2EEENSF_13StoreWithCastILi1EEEEEviT_T0_T2_T3_T4_T5_ --------------------------
	.section	.nv.constant0._ZN2at6native27unrolled_elementwise_kernelINS0_13BinaryFunctorIsssZZZNS0_18lshift_kernel_cudaERNS_18TensorIteratorBaseEENKUlvE_clEvENKUlvE3_clEvEUlssE_EESt5arrayIPcLm3EELi4E23TrivialOffsetCalculatorILi2EjESC_ILi1EjENS0_6memory12LoadWithCastILi2EEENSF_13StoreWithCastILi1EEEEEviT_T0_T2_T3_T4_T5_,"a",@progbits
	.sectionflags	@""
	.align	4
.nv.constant0._ZN2at6native27unrolled_elementwise_kernelINS0_13BinaryFunctorIsssZZZNS0_18lshift_kernel_cudaERNS_18TensorIteratorBaseEENKUlvE_clEvENKUlvE3_clEvEUlssE_EESt5arrayIPcLm3EELi4E23TrivialOffsetCalculatorILi2EjESC_ILi1EjENS0_6memory12LoadWithCastILi2EEENSF_13StoreWithCastILi1EEEEEviT_T0_T2_T3_T4_T5_:
	.zero		408


//--------------------- .nv.constant0._ZN2at6native18elementwise_kernelILi128ELi4EZNS0_22gpu_kernel_impl_nocastINS0_13BinaryFunctorIsssZZZNS0_18lshift_kernel_cudaERNS_18TensorIteratorBaseEENKUlvE_clEvENKUlvE3_clEvEUlssE_EEEEvS5_RKT_EUliE_EEviT1_ --------------------------
	.section	.nv.constant0._ZN2at6native18elementwise_kernelILi128ELi4EZNS0_22gpu_kernel_impl_nocastINS0_13BinaryFunctorIsssZZZNS0_18lshift_kernel_cudaERNS_18TensorIteratorBaseEENKUlvE_clEvENKUlvE3_clEvEUlssE_EEEEvS5_RKT_EUliE_EEviT1_,"a",@progbits
	.sectionflags	@""
	.align	4
.nv.constant0._ZN2at6native18elementwise_kernelILi128ELi4EZNS0_22gpu_kernel_impl_nocastINS0_13BinaryFunctorIsssZZZNS0_18lshift_kernel_cudaERNS_18TensorIteratorBaseEENKUlvE_clEvENKUlvE3_clEvEUlssE_EEEEvS5_RKT_EUliE_EEviT1_:
	.zero		1008


//--------------------- .nv.constant0._ZN2at6native27unrolled_elementwise_kernelINS0_13BinaryFunctorIsssZZZNS0_18lshift_kernel_cudaERNS_18TensorIteratorBaseEENKUlvE_clEvENKUlvE3_clEvEUlssE_EESt5arrayIPcLm3EELi4E23TrivialOffsetCalculatorILi2EjESC_ILi1EjENS0_6memory15LoadWithoutCastENSF_16StoreWithoutCastEEEviT_T0_T2_T3_T4_T5_ --------------------------
	.section	.nv.constant0._ZN2at6native27unrolled_elementwise_kernelINS0_13BinaryFunctorIsssZZZNS0_18lshift_kernel_cudaERNS_18TensorIteratorBaseEENKUlvE_clEvENKUlvE3_clEvEUlssE_EESt5arrayIPcLm3EELi4E23TrivialOffsetCalculatorILi2EjESC_ILi1EjENS0_6memory15LoadWithoutCastENSF_16StoreWithoutCastEEEviT_T0_T2_T3_T4_T5_,"a",@progbits
	.sectionflags	@""
	.align	4
.nv.constant0._ZN2at6native27unrolled_elementwise_kernelINS0_13BinaryFunctorIsssZZZNS0_18lshift_kernel_cudaERNS_18TensorIteratorBaseEENKUlvE_clEvENKUlvE3_clEvEUlssE_EESt5arrayIPcLm3EELi4E23TrivialOffsetCalculatorILi2EjESC_ILi1EjENS0_6memory15LoadWithoutCastENSF_16StoreWithoutCastEEEviT_T0_T2_T3_T4_T5_:
	.zero		388


//--------------------- .nv.constant0._ZN2at6native29vectorized_elementwise_kernelILi2ENS0_13BinaryFunctorIsssZZZNS0_18lshift_kernel_cudaERNS_18TensorIteratorBaseEENKUlvE_clEvENKUlvE3_clEvEUlssE_EESt5arrayIPcLm3EEEEviT0_T1_ --------------------------
	.section	.nv.constant0._ZN2at6native29vectorized_elementwise_kernelILi2ENS0_13BinaryFunctorIsssZZZNS0_18lshift_kernel_cudaERNS_18TensorIteratorBaseEENKUlvE_clEvENKUlvE3_clEvEUlssE_EESt5arrayIPcLm3EEEEviT0_T1_,"a",@progbits
	.sectionflags	@""
	.align	4
.nv.constant0._ZN2at6native29vectorized_elementwise_kernelILi2ENS0_13BinaryFunctorIsssZZZNS0_18lshift_kernel_cudaERNS_18TensorIteratorBaseEENKUlvE_clEvENKUlvE3_clEvEUlssE_EESt5arrayIPcLm3EEEEviT0_T1_:
	.zero		384


//--------------------- .nv.constant0._ZN2at6native29vectorized_elementwise_kernelILi4ENS0_13BinaryFunctorIsssZZZNS0_18lshift_kernel_cudaERNS_18TensorIteratorBaseEENKUlvE_clEvENKUlvE3_clEvEUlssE_EESt5arrayIPcLm3EEEEviT0_T1_ --------------------------
	.section	.nv.constant0._ZN2at6native29vectorized_elementwise_kernelILi4ENS0_13BinaryFunctorIsssZZZNS0_18lshift_kernel_cudaERNS_18TensorIteratorBaseEENKUlvE_clEvENKUlvE3_clEvEUlssE_EESt5arrayIPcLm3EEEEviT0_T1_,"a",@progbits
	.sectionflags	@""
	.align	4
.nv.constant0._ZN2at6native29vectorized_elementwise_kernelILi4ENS0_13BinaryFunctorIsssZZZNS0_18lshift_kernel_cudaERNS_18TensorIteratorBaseEENKUlvE_clEvENKUlvE3_clEvEUlssE_EESt5arrayIPcLm3EEEEviT0_T1_:
	.zero		384


//--------------------- .nv.constant0._ZN2at6native29vectorized_elementwise_kernelILi8ENS0_13BinaryFunctorIsssZZZNS0_18lshift_kernel_cudaERNS_18TensorIteratorBaseEENKUlvE_clEvENKUlvE3_clEvEUlssE_EESt5arrayIPcLm3EEEEviT0_T1_ --------------------------
	.section	.nv.constant0._ZN2at6native29vectorized_elementwise_kernelILi8ENS0_13BinaryFunctorIsssZZZNS0_18lshift_kernel_cudaERNS_18TensorIteratorBaseEENKUlvE_clEvENKUlvE3_clEvEUlssE_EESt5arrayIPcLm3EEEEviT0_T1_,"a",@progbits
	.sectionflags	@""
	.align	4
.nv.constant0._ZN2at6native29vectorized_elementwise_kernelILi8ENS0_13BinaryFunctorIsssZZZNS0_18lshift_kernel_cudaERNS_18TensorIteratorBaseEENKUlvE_clEvENKUlvE3_clEvEUlssE_EESt5arrayIPcLm3EEEEviT0_T1_:
	.zero		384


//--------------------- .nv.constant0._ZN2at6native18elementwise_kernelILi128ELi4EZNS0_15gpu_kernel_implINS0_13BUnaryFunctorIsssZZZNS0_18lshift_kernel_cudaERNS_18TensorIteratorBaseEENKUlvE_clEvENKUlvE3_clEvEUlssE_EEEEvS5_RKT_EUliE_EEviT1_ --------------------------
	.section	.nv.constant0._ZN2at6native18elementwise_kernelILi128ELi4EZNS0_15gpu_kernel_implINS0_13BUnaryFunctorIsssZZZNS0_18lshift_kernel_cudaERNS_18TensorIteratorBaseEENKUlvE_clEvENKUlvE3_clEvEUlssE_EEEEvS5_RKT_EUliE_EEviT1_,"a",@progbits
	.sectionflags	@""
	.align	4
.nv.constant0._ZN2at6native18elementwise_kernelILi128ELi4EZNS0_15gpu_kernel_implINS0_13BUnaryFunctorIsssZZZNS0_18lshift_kernel_cudaERNS_18TensorIteratorBaseEENKUlvE_clEvENKUlvE3_clEvEUlssE_EEEEvS5_RKT_EUliE_EEviT1_:
	.zero		896


//--------------------- .nv.constant0._ZN2at6native27unrolled_elementwise_kernelINS0_13BUnaryFunctorIsssZZZNS0_18lshift_kernel_cudaERNS_18TensorIteratorBaseEENKUlvE_clEvENKUlvE3_clEvEUlssE_EESt5arrayIPcLm2EELi4E23TrivialOffsetCalculatorILi1EjESD_NS0_6memory12LoadWithCastILi1EEENSE_13StoreWithCastILi1EEEEEviT_T0_T2_T3_T4_T5_ --------------------------
	.section	.nv.constant0._ZN2at6native27unrolled_elementwise_kernelINS0_13BUnaryFunctorIsssZZZNS0_18lshift_kernel_cudaERNS_18TensorIteratorBaseEENKUlvE_clEvENKUlvE3_clEvEUlssE_EESt5arrayIPcLm2EELi4E23TrivialOffsetCalculatorILi1EjESD_NS0_6memory12LoadWithCastILi1EEENSE_13StoreWithCastILi1EEEEEviT_T0_T2_T3_T4_T5_,"a",@progbits
	.sectionflags	@""
	.align	4
.nv.constant0._ZN2at6native27unrolled_elementwise_kernelINS0_13BUnaryFunctorIsssZZZNS0_18lshift_kernel_cudaERNS_18TensorIteratorBaseEENKUlvE_clEvENKUlvE3_clEvEUlssE_EESt5arrayIPcLm2EELi4E23TrivialOffsetCalculatorILi1EjESD_NS0_6memory12LoadWithCastILi1EEENSE_13StoreWithCastILi1EEEEEviT_T0_T2_T3_T4_T5_:
	.zero		396


//--------------------- .nv.constant0._ZN2at6native18elementwise_kernelILi128ELi4EZNS0_22gpu_kernel_impl_nocastINS0_13BUnaryFunctorIsssZZZNS0_18lshift_kernel_cudaERNS_18TensorIteratorBaseEENKUlvE_clEvENKUlvE3_clEvEUlssE_EEEEvS5_RKT_EUliE_EEviT1_ --------------------------
	.section	.nv.constant0._ZN2at6native18elementwise_kernelILi128ELi4EZNS0_22gpu_kernel_impl_nocastINS0_13BUnaryFunctorIsssZZZNS0_18lshift_kernel_cudaERNS_18TensorIteratorBaseEENKUlvE_clEvENKUlvE3_clEvEUlssE_EEEEvS5_RKT_EUliE_EEviT1_,"a",@progbits
	.sectionflags	@""
	.align	4
.nv.constant0._ZN2at6native18elementwise_kernelILi128ELi4EZNS0_22gpu_kernel_impl_nocastINS0_13BUnaryFunctorIsssZZZNS0_18lshift_kernel_cudaERNS_18TensorIteratorBaseEENKUlvE_clEvENKUlvE3_clEvEUlssE_EEEEvS5_RKT_EUliE_EEviT1_:
	.zero		896


//--------------------- .nv.constant0._ZN2at6native27unrolled_elementwise_kernelINS0_13BUnaryFunctorIsssZZZNS0_18lshift_kernel_cudaERNS_18TensorIteratorBaseEENKUlvE_clEvENKUlvE3_clEvEUlssE_EESt5arrayIPcLm2EELi4E23TrivialOffsetCalculatorILi1EjESD_NS0_6memory15LoadWithoutCastENSE_16StoreWithoutCastEEEviT_T0_T2_T3_T4_T5_ --------------------------
	.section	.nv.constant0._ZN2at6native27unrolled_elementwise_kernelINS0_13BUnaryFunctorIsssZZZNS0_18lshift_kernel_cudaERNS_18TensorIteratorBaseEENKUlvE_clEvENKUlvE3_clEvEUlssE_EESt5arrayIPcLm2EELi4E23TrivialOffsetCalculatorILi1EjESD_NS0_6memory15LoadWithoutCastENSE_16StoreWithoutCastEEEviT_T0_T2_T3_T4_T5_,"a",@progbits
	.sectionflags	@""
	.align	4
.nv.constant0._ZN2at6native27unrolled_elementwise_kernelINS0_13BUnaryFunctorIsssZZZNS0_18lshift_kernel_cudaERNS_18TensorIteratorBaseEENKUlvE_clEvENKUlvE3_clEvEUlssE_EESt5arrayIPcLm2EELi4E23TrivialOffsetCalculatorILi1EjESD_NS0_6memory15LoadWithoutCastENSE_16StoreWithoutCastEEEviT_T0_T2_T3_T4_T5_:
	.zero		380


//--------------------- .nv.constant0._ZN2at6native29vectorized_elementwise_kernelILi2ENS0_13BUnaryFunctorIsssZZZNS0_18lshift_kernel_cudaERNS_18TensorIteratorBaseEENKUlvE_clEvENKUlvE3_clEvEUlssE_EESt5arrayIPcLm2EEEEviT0_T1_ --------------------------
	.section	.nv.constant0._ZN2at6native29vectorized_elementwise_kernelILi2ENS0_13BUnaryFunctorIsssZZZNS0_18lshift_kernel_cudaERNS_18TensorIteratorBaseEENKUlvE_clEvENKUlvE3_clEvEUlssE_EESt5arrayIPcLm2EEEEviT0_T1_,"a",@progbits
	.sectionflags	@""
	.align	4
.nv.constant0._ZN2at6native29vectorized_elementwise_kernelILi2ENS0_13BUnaryFunctorIsssZZZNS0_18lshift_kernel_cudaERNS_18TensorIteratorBaseEENKUlvE_clEvENKUlvE3_clEvEUlssE_EESt5arrayIPcLm2EEEEviT0_T1_:
	.zero		376


//--------------------- .nv.constant0._ZN2at6native29vectorized_elementwise_kernelILi4ENS0_13BUnaryFunctorIsssZZZNS0_18lshift_kernel_cudaERNS_18TensorIteratorBaseEENKUlvE_clEvENKUlvE3_clEvEUlssE_EESt5arrayIPcLm2EEEEviT0_T1_ --------------------------
	.section	.nv.constant0._ZN2at6native29vectorized_elementwise_kernelILi4ENS0_13BUnaryFunctorIsssZZZNS0_18lshift_kernel_cudaERNS_18TensorIteratorBaseEENKUlvE_clEvENKUlvE3_clEvEUlssE_EESt5arrayIPcLm2EEEEviT0_T1_,"a",@progbits
	.sectionflags	@""
	.align	4
.nv.constant0._ZN2at6native29vectorized_elementwise_kernelILi4ENS0_13BUnaryFunctorIsssZZZNS0_18lshift_kernel_cudaERNS_18TensorIteratorBaseEENKUlvE_clEvENKUlvE3_clEvEUlssE_EESt5arrayIPcLm2EEEEviT0_T1_:
	.zero		376


//--------------------- .nv.constant0._ZN2at6native29vectorized_elementwise_kernelILi8ENS0_13BUnaryFunctorIsssZZZNS0_18lshift_kernel_cudaERNS_18TensorIteratorBaseEENKUlvE_clEvENKUlvE3_clEvEUlssE_EESt5arrayIPcLm2EEEEviT0_T1_ --------------------------
	.section	.nv.constant0._ZN2at6native29vectorized_elementwise_kernelILi8ENS0_13BUnaryFunctorIsssZZZNS0_18lshift_kernel_cudaERNS_18TensorIteratorBaseEENKUlvE_clEvENKUlvE3_clEvEUlssE_EESt5arrayIPcLm2EEEEviT0_T1_,"a",@progbits
	.sectionflags	@""
	.align	4
.nv.constant0._ZN2at6native29vectorized_elementwise_kernelILi8ENS0_13BUnaryFunctorIsssZZZNS0_18lshift_kernel_cudaERNS_18TensorIteratorBaseEENKUlvE_clEvENKUlvE3_clEvEUlssE_EESt5arrayIPcLm2EEEEviT0_T1_:
	.zero		376


//--------------------- .nv.constant0._ZN2at6native18elementwise_kernelILi128ELi4EZNS0_15gpu_kernel_implINS0_13AUnaryFunctorIsssZZZNS0_18lshift_kernel_cudaERNS_18TensorIteratorBaseEENKUlvE_clEvENKUlvE3_clEvEUlssE_EEEEvS5_RKT_EUliE_EEviT1_ --------------------------
	.section	.nv.constant0._ZN2at6native18elementwise_kernelILi128ELi4EZNS0_15gpu_kernel_implINS0_13AUnaryFunctorIsssZZZNS0_18lshift_kernel_cudaERNS_18TensorIteratorBaseEENKUlvE_clEvENKUlvE3_clEvEUlssE_EEEEvS5_RKT_EUliE_EEviT1_,"a",@progbits
	.sectionflags	@""
	.align	4
.nv.constant0._ZN2at6native18elementwise_kernelILi128ELi4EZNS0_15gpu_kernel_implINS0_13AUnaryFunctorIsssZZZNS0_18lshift_kernel_cudaERNS_18TensorIteratorBaseEENKUlvE_clEvENKUlvE3_clEvEUlssE_EEEEvS5_RKT_EUliE_EEviT1_:
	.zero		896


//--------------------- .nv.constant0._ZN2at6native27unrolled_elementwise_kernelINS0_13AUnaryFunctorIsssZZZNS0_18lshift_kernel_cudaERNS_18TensorIteratorBaseEENKUlvE_clEvENKUlvE3_clEvEUlssE_EESt5arrayIPcLm2EELi4E23TrivialOffsetCalculatorILi1EjESD_NS0_6memory12LoadWithCastILi1EEENSE_13StoreWithCastILi1EEEEEviT_T0_T2_T3_T4_T5_ --------------------------
	.section	.nv.constant0._ZN2at6native27unrolled_elementwise_kernelINS0_13AUnaryFunctorIsssZZZNS0_18lshift_kernel_cudaERNS_18TensorIteratorBaseEENKUlvE_clEvENKUlvE3_clEvEUlssE_EESt5arrayIPcLm2EELi4E23TrivialOffsetCalculatorILi1EjESD_NS0_6memory12LoadWithCastILi1EEENSE_13StoreWithCastILi1EEEEEviT_T0_T2_T3_T4_T5_,"a",@progbits
	.sectionflags	@""
	.align	4
.nv.constant0._ZN2at6native27unrolled_elementwise_kernelINS0_13AUnaryFunctorIsssZZZNS0_18lshift_kernel_cudaERNS_18TensorIteratorBaseEENKUlvE_clEvENKUlvE3_clEvEUlssE_EESt5arrayIPcLm2EELi4E23TrivialOffsetCalculatorILi1EjESD_NS0_6memory12LoadWithCastILi1EEENSE_13StoreWithCastILi1EEEEEviT_T0_T2_T3_T4_T5_:
	.zero		396


//--------------------- .nv.constant0._ZN2at6native18elementwise_kernelILi128ELi4EZNS0_22gpu_kernel_impl_nocastINS0_13AUnaryFunctorIsssZZZNS0_18lshift_kernel_cudaERNS_18TensorIteratorBaseEENKUlvE_clEvENKUlvE3_clEvEUlssE_EEEEvS5_RKT_EUliE_EEviT1_ --------------------------
	.section	.nv.constant0._ZN2at6native18elementwise_kernelILi128ELi4EZNS0_22gpu_kernel_impl_nocastINS0_13AUnaryFunctorIsssZZZNS0_18lshift_kernel_cudaERNS_18TensorIteratorBaseEENKUlvE_clEvENKUlvE3_clEvEUlssE_EEEEvS5_RKT_EUliE_EEviT1_,"a",@progbits
	.sectionflags	@""
	.align	4
.nv.constant0._ZN2at6native18elementwise_kernelILi128ELi4EZNS0_22gpu_kernel_impl_nocastINS0_13AUnaryFunctorIsssZZZNS0_18lshift_kernel_cudaERNS_18TensorIteratorBaseEENKUlvE_clEvENKUlvE3_clEvEUlssE_EEEEvS5_RKT_EUliE_EEviT1_:
	.zero		896


//--------------------- .nv.constant0._ZN2at6native27unrolled_elementwise_kernelINS0_13AUnaryFunctorIsssZZZNS0_18lshift_kernel_cudaERNS_18TensorIteratorBaseEENKUlvE_clEvENKUlvE3_clEvEUlssE_EESt5arrayIPcLm2EELi4E23TrivialOffsetCalculatorILi1EjESD_NS0_6memory15LoadWithoutCastENSE_16StoreWithoutCastEEEviT_T0_T2_T3_T4_T5_ --------------------------
	.section	.nv.constant0._ZN2at6native27unrolled_elementwise_kernelINS0_13AUnaryFunctorIsssZZZNS0_18lshift_kernel_cudaERNS_18TensorIteratorBaseEENKUlvE_clEvENKUlvE3_clEvEUlssE_EESt5arrayIPcLm2EELi4E23TrivialOffsetCalculatorILi1EjESD_NS0_6memory15LoadWithoutCastENSE_16StoreWithoutCastEEEviT_T0_T2_T3_T4_T5_,"a",@progbits
	.sectionflags	@""
	.align	4
.nv.constant0._ZN2at6native27unrolled_elementwise_kernelINS0_13AUnaryFunctorIsssZZZNS0_18lshift_kernel_cudaERNS_18TensorIteratorBaseEENKUlvE_clEvENKUlvE3_clEvEUlssE_EESt5arrayIPcLm2EELi4E23TrivialOffsetCalculatorILi1EjESD_NS0_6memory15LoadWithoutCastENSE_16StoreWithoutCastEEEviT_T0_T2_T3_T4_T5_:
	.zero		380


//--------------------- .nv.constant0._ZN2at6native29vectorized_elementwise_kernelILi2ENS0_13AUnaryFunctorIsssZZZNS0_18lshift_kernel_cudaERNS_18TensorIteratorBaseEENKUlvE_clEvENKUlvE3_clEvEUlssE_EESt5arrayIPcLm2EEEEviT0_T1_ --------------------------
	.section	.nv.constant0._ZN2at6native29vectorized_elementwise_kernelILi2ENS0_13AUnaryFunctorIsssZZZNS0_18lshift_kernel_cudaERNS_18TensorIteratorBaseEENKUlvE_clEvENKUlvE3_clEvEUlssE_EESt5arrayIPcLm2EEEEviT0_T1_,"a",@progbits
	.sectionflags	@""
	.align	4
.nv.constant0._ZN2at6native29vectorized_elementwise_kernelILi2ENS0_13AUnaryFunctorIsssZZZNS0_18lshift_kernel_cudaERNS_18TensorIteratorBaseEENKUlvE_clEvENKUlvE3_clEvEUlssE_EESt5arrayIPcLm2EEEEviT0_T1_:
	.zero		376


//--------------------- .nv.constant0._ZN2at6native29vectorized_elementwise_kernelILi4ENS0_13AUnaryFunctorIsssZZZNS0_18lshift_kernel_cudaERNS_18TensorIteratorBaseEENKUlvE_clEvENKUlvE3_clEvEUlssE_EESt5arrayIPcLm2EEEEviT0_T1_ --------------------------
	.section	.nv.constant0._ZN2at6native29vectorized_elementwise_kernelILi4ENS0_13AUnaryFunctorIsssZZZNS0_18lshift_kernel_cudaERNS_18TensorIteratorBaseEENKUlvE_clEvENKUlvE3_clEvEUlssE_EESt5arrayIPcLm2EEEEviT0_T1_,"a",@progbits
	.sectionflags	@""
	.align	4
.nv.constant0._ZN2at6native29vectorized_elementwise_kernelILi4ENS0_13AUnaryFunctorIsssZZZNS0_18lshift_kernel_cudaERNS_18TensorIteratorBaseEENKUlvE_clEvENKUlvE3_clEvEUlssE_EESt5arrayIPcLm2EEEEviT0_T1_:
	.zero		376


//--------------------- .nv.constant0._ZN2at6native29vectorized_elementwise_kernelILi8ENS0_13AUnaryFunctorIsssZZZNS0_18lshift_kernel_cudaERNS_18TensorIteratorBaseEENKUlvE_clEvENKUlvE3_clEvEUlssE_EESt5arrayIPcLm2EEEEviT0_T1_ --------------------------
	.section	.nv.constant0._ZN2at6native29vectorized_elementwise_kernelILi8ENS0_13AUnaryFunctorIsssZZZNS0_18lshift_kernel_cudaERNS_18TensorIteratorBaseEENKUlvE_clEvENKUlvE3_clEvEUlssE_EESt5arrayIPcLm2EEEEviT0_T1_,"a",@progbits
	.sectionflags	@""
	.align	4
.nv.constant0._ZN2at6native29vectorized_elementwise_kernelILi8ENS0_13AUnaryFunctorIsssZZZNS0_18lshift_kernel_cudaERNS_18TensorIteratorBaseEENKUlvE_clEvENKUlvE3_clEvEUlssE_EESt5arrayIPcLm2EEEEviT0_T1_:
	.zero		376


//--------------------- .nv.constant0._ZN2at6native18elementwise_kernelILi128ELi4EZNS0_15gpu_kernel_implINS0_13BinaryFunctorIlllZZZNS0_18lshift_kernel_cudaERNS_18TensorIteratorBaseEENKUlvE_clEvENKUlvE2_clEvEUlllE_EEEEvS5_RKT_EUliE_EEviT1_ --------------------------
	.section	.nv.constant0._ZN2at6native18elementwise_kernelILi128ELi4EZNS0_15gpu_kernel_implINS0_13BinaryFunctorIlllZZZNS0_18lshift_kernel_cudaERNS_18TensorIteratorBaseEENKUlvE_clEvENKUlvE2_clEvEUlllE_EEEEvS5_RKT_EUliE_EEviT1_,"a",@progbits
	.sectionflags	@""
	.align	4
.nv.constant0._ZN2at6native18elementwise_kernelILi128ELi4EZNS0_15gpu_kernel_implINS0_13BinaryFunctorIlllZZZNS0_18lshift_kernel_cudaERNS_18TensorIteratorBaseEENKUlvE_clEvENKUlvE2_clEvEUlllE_EEEEvS5_RKT_EUliE_EEviT1_:
	.zero		1008


//--------------------- .nv.constant0._ZN2at6native27unrolled_elementwise_kernelINS0_13BinaryFunctorIlllZZZNS0_18lshift_kernel_cudaERNS_18TensorIteratorBaseEENKUlvE_clEvENKUlvE2_clEvEUlllE_EESt5arrayIPcLm3EELi4E23TrivialOffsetCalculatorILi2EjESC_ILi1EjENS0_6memory12LoadWithCastILi2EEENSF_13StoreWithCastILi1EEEEEviT_T0_T2_T3_T4_T5_ --------------------------
	.section	.nv.constant0._ZN2at6native27unrolled_elementwise_kernelINS0_13BinaryFunctorIlllZZZNS0_18lshift_kernel_cudaERNS_18TensorIteratorBaseEENKUlvE_clEvENKUlvE2_clEvEUlllE_EESt5arrayIPcLm3EELi4E23TrivialOffsetCalculatorILi2EjESC_ILi1EjENS0_6memory12LoadWithCastILi2EEENSF_13StoreWithCastILi1EEEEEviT_T0_T2_T3_T4_T5_,"a",@progbits
	.sectionflags	@""
	.align	4
.nv.constant0._ZN2at6native27unrolled_elementwise_kernelINS0_13BinaryFunctorIlllZZZNS0_18lshift_kernel_cudaERNS_18TensorIteratorBaseEENKUlvE_clEvENKUlvE2_clEvEUlllE_EESt5arrayIPcLm3EELi4E23TrivialOffsetCalculatorILi2EjESC_ILi1EjENS0_6memory12LoadWithCastILi2EEENSF_13StoreWithCastILi1EEEEEviT_T0_T2_T3_T4_T5_:
	.zero		408


//--------------------- .nv.constant0._ZN2at6native18elementwise_kernelILi128ELi2EZNS0_22gpu_kernel_impl_nocastINS0_13BinaryFunctorIlllZZZNS0_18lshift_kernel_cudaERNS_18TensorIteratorBaseEENKUlvE_clEvENKUlvE2_clEvEUlllE_EEEEvS5_RKT_EUliE_EEviT1_ --------------------------
	.section	.nv.constant0._ZN2at6native18elementwise_kernelILi128ELi2EZNS0_22gpu_kernel_impl_nocastINS0_13BinaryFunctorIlllZZZNS0_18lshift_kernel_cudaERNS_18TensorIteratorBaseEENKUlvE_clEvENKUlvE2_clEvEUlllE_EEEEvS5_RKT_EUliE_EEviT1_,"a",@progbits
	.sectionflags	@""
	.align	4
.nv.constant0._ZN2at6native18elementwise_kernelILi128ELi2EZNS0_22gpu_kernel_impl_nocastINS0_13BinaryFunctorIlllZZZNS0_18lshift_kernel_cudaERNS_18TensorIteratorBaseEENKUlvE_clEvENKUlvE2_clEvEUlllE_EEEEvS5_RKT_EUliE_EEviT1_:
	.zero		1008


//--------------------- .nv.constant0._ZN2at6native27unrolled_elementwise_kernelINS0_13BinaryFunctorIlllZZZNS0_18lshift_kernel_cudaERNS_18TensorIteratorBaseEENKUlvE_clEvENKUlvE2_clEvEUlllE_EESt5arrayIPcLm3EELi4E23TrivialOffsetCalculatorILi2EjESC_ILi1EjENS0_6memory15LoadWithoutCastENSF_16StoreWithoutCastEEEviT_T0_T2_T3_T4_T5_ --------------------------
	.section	.nv.constant0._ZN2at6native27unrolled_elementwise_kernelINS0_13BinaryFunctorIlllZZZNS0_18lshift_kernel_cudaERNS_18TensorIteratorBaseEENKUlvE_clEvENKUlvE2_clEvEUlllE_EESt5arrayIPcLm3EELi4E23TrivialOffsetCalculatorILi2EjESC_ILi1EjENS0_6memory15LoadWithoutCastENSF_16StoreWithoutCastEEEviT_T0_T2_T3_T4_T5_,"a",@progbits
	.sectionflags	@""
	.align	4
.nv.constant0._ZN2at6native27unrolled_elementwise_kernelINS0_13BinaryFunctorIlllZZZNS0_18lshift_kernel_cudaERNS_18TensorIteratorBaseEENKUlvE_clEvENKUlvE2_clEvEUlllE_EESt5arrayIPcLm3EELi4E23TrivialOffsetCalculatorILi2EjESC_ILi1EjENS0_6memory15LoadWithoutCastENSF_16StoreWithoutCastEEEviT_T0_T2_T3_T4_T5_:
	.zero		388


//--------------------- .nv.constant0._ZN2at6native29vectorized_elementwise_kernelILi2ENS0_13BinaryFunctorIlllZZZNS0_18lshift_kernel_cudaERNS_18TensorIteratorBaseEENKUlvE_clEvENKUlvE2_clEvEUlllE_EESt5arrayIPcLm3EEEEviT0_T1_ --------------------------
	.section	.nv.constant0._ZN2at6native29vectorized_elementwise_kernelILi2ENS0_13BinaryFunctorIlllZZZNS0_18lshift_kernel_cudaERNS_18TensorIteratorBaseEENKUlvE_clEvENKUlvE2_clEvEUlllE_EESt5arrayIPcLm3EEEEviT0_T1_,"a",@progbits
	.sectionflags	@""
	.align	4
.nv.constant0._ZN2at6native29vectorized_elementwise_kernelILi2ENS0_13BinaryFunctorIlllZZZNS0_18lshift_kernel_cudaERNS_18TensorIteratorBaseEENKUlvE_clEvENKUlvE2_clEvEUlllE_EESt5arrayIPcLm3EEEEviT0_T1_:
	.zero		384


//--------------------- .nv.constant0._ZN2at6native29vectorized_elementwise_kernelILi4ENS0_13BinaryFunctorIlllZZZNS0_18lshift_kernel_cudaERNS_18TensorIteratorBaseEENKUlvE_clEvENKUlvE2_clEvEUlllE_EESt5arrayIPcLm3EEEEviT0_T1_ --------------------------
	.section	.nv.constant0._ZN2at6native29vectorized_elementwise_kernelILi4ENS0_13BinaryFunctorIlllZZZNS0_18lshift_kernel_cudaERNS_18TensorIteratorBaseEENKUlvE_clEvENKUlvE2_clEvEUlllE_EESt5arrayIPcLm3EEEEviT0_T1_,"a",@progbits
	.sectionflags	@""
	.align	4
.nv.constant0._ZN2at6native29vectorized_elementwise_kernelILi4ENS0_13BinaryFunctorIlllZZZNS0_18lshift_kernel_cudaERNS_18TensorIteratorBaseEENKUlvE_clEvENKUlvE2_clEvEUlllE_EESt5arrayIPcLm3EEEEviT0_T1_:
	.zero		384


//--------------------- .nv.constant0._ZN2at6native29vectorized_elementwise_kernelILi8ENS0_13BinaryFunctorIlllZZZNS0_18lshift_kernel_cudaERNS_18TensorIteratorBaseEENKUlvE_clEvENKUlvE2_clEvEUlllE_EESt5arrayIPcLm3EEEEviT0_T1_ --------------------------
	.section	.nv.constant0._ZN2at6native29vectorized_elementwise_kernelILi8ENS0_13BinaryFunctorIlllZZZNS0_18lshift_kernel_cudaERNS_18TensorIteratorBaseEENKUlvE_clEvENKUlvE2_clEvEUlllE_EESt5arrayIPcLm3EEEEviT0_T1_,"a",@progbits
	.sectionflags	@""
	.align	4
.nv.constant0._ZN2at6native29vectorized_elementwise_kernelILi8ENS0_13BinaryFunctorIlllZZZNS0_18lshift_kernel_cudaERNS_18TensorIteratorBaseEENKUlvE_clEvENKUlvE2_clEvEUlllE_EESt5arrayIPcLm3EEEEviT0_T1_:
	.zero		384


//--------------------- .nv.constant0._ZN2at6native18elementwise_kernelILi128ELi4EZNS0_15gpu_kernel_implINS0_13BUnaryFunctorIlllZZZNS0_18lshift_kernel_cudaERNS_18TensorIteratorBaseEENKUlvE_clEvENKUlvE2_clEvEUlllE_EEEEvS5_RKT_EUliE_EEviT1_ --------------------------
	.section	.nv.constant0._ZN2at6native18elementwise_kernelILi128ELi4EZNS0_15gpu_kernel_implINS0_13BUnaryFunctorIlllZZZNS0_18lshift_kernel_cudaERNS_18TensorIteratorBaseEENKUlvE_clEvENKUlvE2_clEvEUlllE_EEEEvS5_RKT_EUliE_EEviT1_,"a",@progbits
	.sectionflags	@""
	.align	4
.nv.constant0._ZN2at6native18elementwise_kernelILi128ELi4EZNS0_15gpu_kernel_implINS0_13BUnaryFunctorIlllZZZNS0_18lshift_kernel_cudaERNS_18TensorIteratorBaseEENKUlvE_clEvENKUlvE2_clEvEUlllE_EEEEvS5_RKT_EUliE_EEviT1_:
	.zero		912


//--------------------- .nv.constant0._ZN2at6native27unrolled_elementwise_kernelINS0_13BUnaryFunctorIlllZZZNS0_18lshift_kernel_cudaERNS_18TensorIteratorBaseEENKUlvE_clEvENKUlvE2_clEvEUlllE_EESt5arrayIPcLm2EELi4E23TrivialOffsetCalculatorILi1EjESD_NS0_6memory12LoadWithCastILi1EEENSE_13StoreWithCastILi1EEEEEviT_T0_T2_T3_T4_T5_ --------------------------
	.section	.nv.constant0._ZN2at6native27unrolled_elementwise_kernelINS0_13BUnaryFunctorIlllZZZNS0_18lshift_kernel_cudaERNS_18TensorIteratorBaseEENKUlvE_clEvENKUlvE2_clEvEUlllE_EESt5arrayIPcLm2EELi4E23TrivialOffsetCalculatorILi1EjESD_NS0_6memory12LoadWithCastILi1EEENSE_13StoreWithCastILi1EEEEEviT_T0_T2_T3_T4_T5_,"a",@progbits
	.sectionflags	@""
	.align	4
.nv.constant0._ZN2at6native27unrolled_elementwise_kernelINS0_13BUnaryFunctorIlllZZZNS0_18lshift_kernel_cudaERNS_18TensorIteratorBaseEENKUlvE_clEvENKUlvE2_clEvEUlllE_EESt5arrayIPcLm2EELi4E23TrivialOffsetCalculatorILi1EjESD_NS0_6memory12LoadWithCastILi1EEENSE_13StoreWithCastILi1EEEEEviT_T0_T2_T3_T4_T5_:
	.zero		412


//--------------------- .nv.constant0._ZN2at6native18elementwise_kernelILi128ELi2EZNS0_22gpu_kernel_impl_nocastINS0_13BUnaryFunctorIlllZZZNS0_18lshift_kernel_cudaERNS_18TensorIteratorBaseEENKUlvE_clEvENKUlvE2_clEvEUlllE_EEEEvS5_RKT_EUliE_EEviT1_ --------------------------
	.section	.nv.constant0._ZN2at6native18elementwise_kernelILi128ELi2EZNS0_22gpu_kernel_impl_nocastINS0_13BUnaryFunctorIlllZZZNS0_18lshift_kernel_cudaERNS_18TensorIteratorBaseEENKUlvE_clEvENKUlvE2_clEvEUlllE_EEEEvS5_RKT_EUliE_EEviT1_,"a",@progbits
	.sectionflags	@""
	.align	4
.nv.constant0._ZN2at6native18elementwise_kernelILi128ELi2EZNS0_22gpu_kernel_impl_nocastINS0_13BUnaryFunctorIlllZZZNS0_18lshift_kernel_cudaERNS_18TensorIteratorBaseEENKUlvE_clEvENKUlvE2_clEvEUlllE_EEEEvS5_RKT_EUliE_EEviT1_:
	.zero		904


//--------------------- .nv.constant0._ZN2at6native27unrolled_elementwise_kernelINS0_13BUnaryFunctorIlllZZZNS0_18lshift_kernel_cudaERNS_18TensorIteratorBaseEENKUlvE_clEvENKUlvE2_clEvEUlllE_EESt5arrayIPcLm2EELi4E23TrivialOffsetCalculatorILi1EjESD_NS0_6memory15LoadWithoutCastENSE_16StoreWithoutCastEEEviT_T0_T2_T3_T4_T5_ --------------------------
	.section	.nv.constant0._ZN2at6native27unrolled_elementwise_kernelINS0_13BUnaryFunctorIlllZZZNS0_18lshift_kernel_cudaERNS_18TensorIteratorBaseEENKUlvE_clEvENKUlvE2_clEvEUlllE_EESt5arrayIPcLm2EELi4E23TrivialOffsetCalculatorILi1EjESD_NS0_6memory15LoadWithoutCastENSE_16StoreWithoutCastEEEviT_T0_T2_T3_T4_T5_,"a",@progbits
	.sectionflags	@""
	.align	4
.nv.constant0._ZN2at6native27unrolled_elementwise_kernelINS0_13BUnaryFunctorIlllZZZNS0_18lshift_kernel_cudaERNS_18TensorIteratorBaseEENKUlvE_clEvENKUlvE2_clEvEUlllE_EESt5arrayIPcLm2EELi4E23TrivialOffsetCalculatorILi1EjESD_NS0_6memory15LoadWithoutCastENSE_16StoreWithoutCastEEEviT_T0_T2_T3_T4_T5_:
	.zero		396


//--------------------- .nv.constant0._ZN2at6native29vectorized_elementwise_kernelILi2ENS0_13BUnaryFunctorIlllZZZNS0_18lshift_kernel_cudaERNS_18TensorIteratorBaseEENKUlvE_clEvENKUlvE2_clEvEUlllE_EESt5arrayIPcLm2EEEEviT0_T1_ --------------------------
	.section	.nv.constant0._ZN2at6native29vectorized_elementwise_kernelILi2ENS0_13BUnaryFunctorIlllZZZNS0_18lshift_kernel_cudaERNS_18TensorIteratorBaseEENKUlvE_clEvENKUlvE2_clEvEUlllE_EESt5arrayIPcLm2EEEEviT0_T1_,"a",@progbits
	.sectionflags	@""
	.align	4
.nv.constant0._ZN2at6native29vectorized_elementwise_kernelILi2ENS0_13BUnaryFunctorIlllZZZNS0_18lshift_kernel_cudaERNS_18TensorIteratorBaseEENKUlvE_clEvENKUlvE2_clEvEUlllE_EESt5arrayIPcLm2EEEEviT0_T1_:
	.zero		392


//--------------------- .nv.constant0._ZN2at6native29vectorized_elementwise_kernelILi4ENS0_13BUnaryFunctorIlllZZZNS0_18lshift_kernel_cudaERNS_18TensorIteratorBaseEENKUlvE_clEvENKUlvE2_clEvEUlllE_EESt5arrayIPcLm2EEEEviT0_T1_ --------------------------
	.section	.nv.constant0._ZN2at6native29vectorized_elementwise_kernelILi4ENS0_13BUnaryFunctorIlllZZZNS0_18lshift_kernel_cudaERNS_18TensorIteratorBaseEENKUlvE_clEvENKUlvE2_clEvEUlllE_EESt5arrayIPcLm2EEEEviT0_T1_,"a",@progbits
	.sectionflags	@""
	.align	4
.nv.constant0._ZN2at6native29vectorized_elementwise_kernelILi4ENS0_13BUnaryFunctorIlllZZZNS0_18lshift_kernel_cudaERNS_18TensorIteratorBaseEENKUlvE_clEvENKUlvE2_clEvEUlllE_EESt5arrayIPcLm2EEEEviT0_T1_:
	.zero		392


//--------------------- .nv.constant0._ZN2at6native29vectorized_elementwise_kernelILi8ENS0_13BUnaryFunctorIlllZZZNS0_18lshift_kernel_cudaERNS_18TensorIteratorBaseEENKUlvE_clEvENKUlvE2_clEvEUlllE_EESt5arrayIPcLm2EEEEviT0_T1_ --------------------------
	.section	.nv.constant0._ZN2at6native29vectorized_elementwise_kernelILi8ENS0_13BUnaryFunctorIlllZZZNS0_18lshift_kernel_cudaERNS_18TensorIteratorBaseEENKUlvE_clEvENKUlvE2_clEvEUlllE_EESt5arrayIPcLm2EEEEviT0_T1_,"a",@progbits
	.sectionflags	@""
	.align	4
.nv.constant0._ZN2at6native29vectorized_elementwise_kernelILi8ENS0_13BUnaryFunctorIlllZZZNS0_18lshift_kernel_cudaERNS_18TensorIteratorBaseEENKUlvE_clEvENKUlvE2_clEvEUlllE_EESt5arrayIPcLm2EEEEviT0_T1_:
	.zero		392


//--------------------- .nv.constant0._ZN2at6native18elementwise_kernelILi128ELi4EZNS0_15gpu_kernel_implINS0_13AUnaryFunctorIlllZZZNS0_18lshift_kernel_cudaERNS_18TensorIteratorBaseEENKUlvE_clEvENKUlvE2_clEvEUlllE_EEEEvS5_RKT_EUliE_EEviT1_ --------------------------
	.section	.nv.constant0._ZN2at6native18elementwise_kernelILi128ELi4EZNS0_15gpu_kernel_implINS0_13AUnaryFunctorIlllZZZNS0_18lshift_kernel_cudaERNS_18TensorIteratorBaseEENKUlvE_clEvENKUlvE2_clEvEUlllE_EEEEvS5_RKT_EUliE_EEviT1_,"a",@progbits
	.sectionflags	@""
	.align	4
.nv.constant0._ZN2at6native18elementwise_kernelILi128ELi4EZNS0_15gpu_kernel_implINS0_13AUnaryFunctorIlllZZZNS0_18lshift_kernel_cudaERNS_18TensorIteratorBaseEENKUlvE_clEvENKUlvE2_clEvEUlllE_EEEEvS5_RKT_EUliE_EEviT1_:
	.zero		912


//--------------------- .nv.constant0._ZN2at6native27unrolled_elementwise_kernelINS0_13AUnaryFunctorIlllZZZNS0_18lshift_kernel_cudaERNS_18TensorIteratorBaseEENKUlvE_clEvENKUlvE2_clEvEUlllE_EESt5arrayIPcLm2EELi4E23TrivialOffsetCalculatorILi1EjESD_NS0_6memory12LoadWithCastILi1EEENSE_13StoreWithCastILi1EEEEEviT_T0_T2_T3_T4_T5_ --------------------------
	.section	.nv.constant0._ZN2at6native27unrolled_elementwise_kernelINS0_13AUnaryFunctorIlllZZZNS0_18lshift_kernel_cudaERNS_18TensorIteratorBaseEENKUlvE_clEvENKUlvE2_clEvEUlllE_EESt5arrayIPcLm2EELi4E23TrivialOffsetCalculatorILi1EjESD_NS0_6memory12LoadWithCastILi1EEENSE_13StoreWithCastILi1EEEEEviT_T0_T2_T3_T4_T5_,"a",@progbits
	.sectionflags	@""
	.align	4
.nv.constant0._ZN2at6native27unrolled_elementwise_kernelINS0_13AUnaryFunctorIlllZZZNS0_18lshift_kernel_cudaERNS_18TensorIteratorBaseEENKUlvE_clEvENKUlvE2_clEvEUlllE_EESt5arrayIPcLm2EELi4E23TrivialOffsetCalculatorILi1EjESD_NS0_6memory12LoadWithCastILi1EEENSE_13StoreWithCastILi1EEEEEviT_T0_T2_T3_T4_T5_:
	.zero		412


//--------------------- .nv.constant0._ZN2at6native18elementwise_kernelILi128ELi2EZNS0_22gpu_kernel_impl_nocastINS0_13AUnaryFunctorIlllZZZNS0_18lshift_kernel_cudaERNS_18TensorIteratorBaseEENKUlvE_clEvENKUlvE2_clEvEUlllE_EEEEvS5_RKT_EUliE_EEviT1_ --------------------------
	.section	.nv.constant0._ZN2at6native18elementwise_kernelILi128ELi2EZNS0_22gpu_kernel_impl_nocastINS0_13AUnaryFunctorIlllZZZNS0_18lshift_kernel_cudaERNS_18TensorIteratorBaseEENKUlvE_clEvENKUlvE2_clEvEUlllE_EEEEvS5_RKT_EUliE_EEviT1_,"a",@progbits
	.sectionflags	@""
	.align	4
.nv.constant0._ZN2at6native18elementwise_kernelILi128ELi2EZNS0_22gpu_kernel_impl_nocastINS0_13AUnaryFunctorIlllZZZNS0_18lshift_kernel_cudaERNS_18TensorIteratorBaseEENKUlvE_clEvENKUlvE2_clEvEUlllE_EEEEvS5_RKT_EUliE_EEviT1_:
	.zero		904


//--------------------- .nv.constant0._ZN2at6native27unrolled_elementwise_kernelINS0_13AUnaryFunctorIlllZZZNS0_18lshift_kernel_cudaERNS_18TensorIteratorBaseEENKUlvE_clEvENKUlvE2_clEvEUlllE_EESt5arrayIPcLm2EELi4E23TrivialOffsetCalculatorILi1EjESD_NS0_6memory15LoadWithoutCastENSE_16StoreWithoutCastEEEviT_T0_T2_T3_T4_T5_ --------------------------
	.section	.nv.constant0._ZN2at6native27unrolled_elementwise_kernelINS0_13AUnaryFunctorIlllZZZNS0_18lshift_kernel_cudaERNS_18TensorIteratorBaseEENKUlvE_clEvENKUlvE2_clEvEUlllE_EESt5arrayIPcLm2EELi4E23TrivialOffsetCalculatorILi1EjESD_NS0_6memory15LoadWithoutCastENSE_16StoreWithoutCastEEEviT_T0_T2_T3_T4_T5_,"a",@progbits
	.sectionflags	@""
	.align	4
.nv.constant0._ZN2at6native27unrolled_elementwise_kernelINS0_13AUnaryFunctorIlllZZZNS0_18lshift_kernel_cudaERNS_18TensorIteratorBaseEENKUlvE_clEvENKUlvE2_clEvEUlllE_EESt5arrayIPcLm2EELi4E23TrivialOffsetCalculatorILi1EjESD_NS0_6memory15LoadWithoutCastENSE_16StoreWithoutCastEEEviT_T0_T2_T3_T4_T5_:
	.zero		396


//--------------------- .nv.constant0._ZN2at6native29vectorized_elementwise_kernelILi2ENS0_13AUnaryFunctorIlllZZZNS0_18lshift_kernel_cudaERNS_18TensorIteratorBaseEENKUlvE_clEvENKUlvE2_clEvEUlllE_EESt5arrayIPcLm2EEEEviT0_T1_ --------------------------
	.section	.nv.constant0._ZN2at6native29vectorized_elementwise_kernelILi2ENS0_13AUnaryFunctorIlllZZZNS0_18lshift_kernel_cudaERNS_18TensorIteratorBaseEENKUlvE_clEvENKUlvE2_clEvEUlllE_EESt5arrayIPcLm2EEEEviT0_T1_,"a",@progbits
	.sectionflags	@""
	.align	4
.nv.constant0._ZN2at6native29vectorized_elementwise_kernelILi2ENS0_13AUnaryFunctorIlllZZZNS0_18lshift_kernel_cudaERNS_18TensorIteratorBaseEENKUlvE_clEvENKUlvE2_clEvEUlllE_EESt5arrayIPcLm2EEEEviT0_T1_:
	.zero		392


//--------------------- .nv.constant0._ZN2at6native29vectorized_elementwise_kernelILi4ENS0_13AUnaryFunctorIlllZZZNS0_18lshift_kernel_cudaERNS_18TensorIteratorBaseEENKUlvE_clEvENKUlvE2_clEvEUlllE_EESt5arrayIPcLm2EEEEviT0_T1_ --------------------------
	.section	.nv.constant0._ZN2at6native29vectorized_elementwise_kernelILi4ENS0_13AUnaryFunctorIlllZZZNS0_18lshift_kernel_cudaERNS_18TensorIteratorBaseEENKUlvE_clEvENKUlvE2_clEvEUlllE_EESt5arrayIPcLm2EEEEviT0_T1_,"a",@progbits
	.sectionflags	@""
	.align	4
.nv.constant0._ZN2at6native29vectorized_elementwise_kernelILi4ENS0_13AUnaryFunctorIlllZZZNS0_18lshift_kernel_cudaERNS_18TensorIteratorBaseEENKUlvE_clEvENKUlvE2_clEvEUlllE_EESt5arrayIPcLm2EEEEviT0_T1_:
	.zero		392


//--------------------- .nv.constant0._ZN2at6native29vectorized_elementwise_kernelILi8ENS0_13AUnaryFunctorIlllZZZNS0_18lshift_kernel_cudaERNS_18TensorIteratorBaseEENKUlvE_clEvENKUlvE2_clEvEUlllE_EESt5arrayIPcLm2EEEEviT0_T1_ --------------------------
	.section	.nv.constant0._ZN2at6native29vectorized_elementwise_kernelILi8ENS0_13AUnaryFunctorIlllZZZNS0_18lshift_kernel_cudaERNS_18TensorIteratorBaseEENKUlvE_clEvENKUlvE2_clEvEUlllE_EESt5arrayIPcLm2EEEEviT0_T1_,"a",@progbits
	.sectionflags	@""
	.align	4
.nv.constant0._ZN2at6native29vectorized_elementwise_kernelILi8ENS0_13AUnaryFunctorIlllZZZNS0_18lshift_kernel_cudaERNS_18TensorIteratorBaseEENKUlvE_clEvENKUlvE2_clEvEUlllE_EESt5arrayIPcLm2EEEEviT0_T1_:
	.zero		392


//--------------------- .nv.constant0._ZN2at6native18elementwise_kernelILi128ELi4EZNS0_15gpu_kernel_implINS0_13BinaryFunctorIiiiZZZNS0_18lshift_kernel_cudaERNS_18TensorIteratorBaseEENKUlvE_clEvENKUlvE1_clEvEUliiE_EEEEvS5_RKT_EUliE_EEviT1_ --------------------------
	.section	.nv.constant0._ZN2at6native18elementwise_kernelILi128ELi4EZNS0_15gpu_kernel_implINS0_13BinaryFunctorIiiiZZZNS0_18lshift_kernel_cudaERNS_18TensorIteratorBaseEENKUlvE_clEvENKUlvE1_clEvEUliiE_EEEEvS5_RKT_EUliE_EEviT1_,"a",@progbits
	.sectionflags	@""
	.align	4
.nv.constant0._ZN2at6native18elementwise_kernelILi128ELi4EZNS0_15gpu_kernel_implINS0_13BinaryFunctorIiiiZZZNS0_18lshift_kernel_cudaERNS_18TensorIteratorBaseEENKUlvE_clEvENKUlvE1_clEvEUliiE_EEEEvS5_RKT_EUliE_EEviT1_:
	.zero		1008


//--------------------- .nv.constant0._ZN2at6native27unrolled_elementwise_kernelINS0_13BinaryFunctorIiiiZZZNS0_18lshift_kernel_cudaERNS_18TensorIteratorBaseEENKUlvE_clEvENKUlvE1_clEvEUliiE_EESt5arrayIPcLm3EELi4E23TrivialOffsetCalculatorILi2EjESC_ILi1EjENS0_6memory12LoadWithCastILi2EEENSF_13StoreWithCastILi1EEEEEviT_T0_T2_T3_T4_T5_ --------------------------
	.section	.nv.constant0._ZN2at6native27unrolled_elementwise_kernelINS0_13BinaryFunctorIiiiZZZNS0_18lshift_kernel_cudaERNS_18TensorIteratorBaseEENKUlvE_clEvENKUlvE1_clEvEUliiE_EESt5arrayIPcLm3EELi4E23TrivialOffsetCalculatorILi2EjESC_ILi1EjENS0_6memory12LoadWithCastILi2EEENSF_13StoreWithCastILi1EEEEEviT_T0_T2_T3_T4_T5_,"a",@progbits
	.sectionflags	@""
	.align	4
.nv.constant0._ZN2at6native27unrolled_elementwise_kernelINS0_13BinaryFunctorIiiiZZZNS0_18lshift_kernel_cudaERNS_18TensorIteratorBaseEENKUlvE_clEvENKUlvE1_clEvEUliiE_EESt5arrayIPcLm3EELi4E23TrivialOffsetCalculatorILi2EjESC_ILi1EjENS0_6memory12LoadWithCastILi2EEENSF_13StoreWithCastILi1EEEEEviT_T0_T2_T3_T4_T5_:
	.zero		408


//--------------------- .nv.constant0._ZN2at6native18elementwise_kernelILi128ELi2EZNS0_22gpu_kernel_impl_nocastINS0_13BinaryFunctorIiiiZZZNS0_18lshift_kernel_cudaERNS_18TensorIteratorBaseEENKUlvE_clEvENKUlvE1_clEvEUliiE_EEEEvS5_RKT_EUliE_EEviT1_ --------------------------
	.section	.nv.constant0._ZN2at6native18elementwise_kernelILi128ELi2EZNS0_22gpu_kernel_impl_nocastINS0_13BinaryFunctorIiiiZZZNS0_18lshift_kernel_cudaERNS_18TensorIteratorBaseEENKUlvE_clEvENKUlvE1_clEvEUliiE_EEEEvS5_RKT_EUliE_EEviT1_,"a",@progbits
	.sectionflags	@""
	.align	4
.nv.constant0._ZN2at6native18elementwise_kernelILi128ELi2EZNS0_22gpu_kernel_impl_nocastINS0_13BinaryFunctorIiiiZZZNS0_18lshift_kernel_cudaERNS_18TensorIteratorBaseEENKUlvE_clEvENKUlvE1_clEvEUliiE_EEEEvS5_RKT_EUliE_EEviT1_:
	.zero		1008


//--------------------- .nv.constant0._ZN2at6native27unrolled_elementwise_kernelINS0_13BinaryFunctorIiiiZZZNS0_18lshift_kernel_cudaERNS_18TensorIteratorBaseEENKUlvE_clEvENKUlvE1_clEvEUliiE_EESt5arrayIPcLm3EELi4E23TrivialOffsetCalculatorILi2EjESC_ILi1EjENS0_6memory15LoadWithoutCastENSF_16StoreWithoutCastEEEviT_T0_T2_T3_T4_T5_ --------------------------
	.section	.nv.constant0._ZN2at6native27unrolled_elementwise_kernelINS0_13BinaryFunctorIiiiZZZNS0_18lshift_kernel_cudaERNS_18TensorIteratorBaseEENKUlvE_clEvENKUlvE1_clEvEUliiE_EESt5arrayIPcLm3EELi4E23TrivialOffsetCalculatorILi2EjESC_ILi1EjENS0_6memory15LoadWithoutCastENSF_16StoreWithoutCastEEEviT_T0_T2_T3_T4_T5_,"a",@progbits
	.sectionflags	@""
	.align	4
.nv.constant0._ZN2at6native27unrolled_elementwise_kernelINS0_13BinaryFunctorIiiiZZZNS0_18lshift_kernel_cudaERNS_18TensorIteratorBaseEENKUlvE_clEvENKUlvE1_clEvEUliiE_EESt5arrayIPcLm3EELi4E23TrivialOffsetCalculatorILi2EjESC_ILi1EjENS0_6memory15LoadWithoutCastENSF_16StoreWithoutCastEEEviT_T0_T2_T3_T4_T5_:
	.zero		388


//--------------------- .nv.constant0._ZN2at6native29vectorized_elementwise_kernelILi2ENS0_13BinaryFunctorIiiiZZZNS0_18lshift_kernel_cudaERNS_18TensorIteratorBaseEENKUlvE_clEvENKUlvE1_clEvEUliiE_EESt5arrayIPcLm3EEEEviT0_T1_ --------------------------
	.section	.nv.constant0._ZN2at6native29vectorized_elementwise_kernelILi2ENS0_13BinaryFunctorIiiiZZZNS0_18lshift_kernel_cudaERNS_18TensorIteratorBaseEENKUlvE_clEvENKUlvE1_clEvEUliiE_EESt5arrayIPcLm3EEEEviT0_T1_,"a",@progbits
	.sectionflags	@""
	.align	4
.nv.constant0._ZN2at6native29vectorized_elementwise_kernelILi2ENS0_13BinaryFunctorIiiiZZZNS0_18lshift_kernel_cudaERNS_18TensorIteratorBaseEENKUlvE_clEvENKUlvE1_clEvEUliiE_EESt5arrayIPcLm3EEEEviT0_T1_:
	.zero		384


//--------------------- .nv.constant0._ZN2at6native29vectorized_elementwise_kernelILi4ENS0_13BinaryFunctorIiiiZZZNS0_18lshift_kernel_cudaERNS_18TensorIteratorBaseEENKUlvE_clEvENKUlvE1_clEvEUliiE_EESt5arrayIPcLm3EEEEviT0_T1_ --------------------------
	.section	.nv.constant0._ZN2at6native29vectorized_elementwise_kernelILi4ENS0_13BinaryFunctorIiiiZZZNS0_18lshift_kernel_cudaERNS_18TensorIteratorBaseEENKUlvE_clEvENKUlvE1_clEvEUliiE_EESt5arrayIPcLm3EEEEviT0_T1_,"a",@progbits
	.sectionflags	@""
	.align	4
.nv.constant0._ZN2at6native29vectorized_elementwise_kernelILi4ENS0_13BinaryFunctorIiiiZZZNS0_18lshift_kernel_cudaERNS_18TensorIteratorBaseEENKUlvE_clEvENKUlvE1_clEvEUliiE_EESt5arrayIPcLm3EEEEviT0_T1_:
	.zero		384


//--------------------- .nv.constant0._ZN2at6native29vectorized_elementwise_kernelILi8ENS0_13BinaryFunctorIiiiZZZNS0_18lshift_kernel_cudaERNS_18TensorIteratorBaseEENKUlvE_clEvENKUlvE1_clEvEUliiE_EESt5arrayIPcLm3EEEEviT0_T1_ --------------------------
	.section	.nv.constant0._ZN2at6native29vectorized_elementwise_kernelILi8ENS0_13BinaryFunctorIiiiZZZNS0_18lshift_kernel_cudaERNS_18TensorIteratorBaseEENKUlvE_clEvENKUlvE1_clEvEUliiE_EESt5arrayIPcLm3EEEEviT0_T1_,"a",@progbits
	.sectionflags	@""
	.align	4
.nv.constant0._ZN2at6native29vectorized_elementwise_kernelILi8ENS0_13BinaryFunctorIiiiZZZNS0_18lshift_kernel_cudaERNS_18TensorIteratorBaseEENKUlvE_clEvENKUlvE1_clEvEUliiE_EESt5arrayIPcLm3EEEEviT0_T1_:
	.zero		384


//--------------------- .nv.constant0._ZN2at6native18elementwise_kernelILi128ELi4EZNS0_15gpu_kernel_implINS0_13BUnaryFunctorIiiiZZZNS0_18lshift_kernel_cudaERNS_18TensorIteratorBaseEENKUlvE_clEvENKUlvE1_clEvEUliiE_EEEEvS5_RKT_EUliE_EEviT1_ --------------------------
	.section	.nv.constant0._ZN2at6native18elementwise_kernelILi128ELi4EZNS0_15gpu_kernel_implINS0_13BUnaryFunctorIiiiZZZNS0_18lshift_kernel_cudaERNS_18TensorIteratorBaseEENKUlvE_clEvENKUlvE1_clEvEUliiE_EEEEvS5_RKT_EUliE_EEviT1_,"a",@progbits
	.sectionflags	@""
	.align	4
.nv.constant0._ZN2at6native18elementwise_kernelILi128ELi4EZNS0_15gpu_kernel_implINS0_13BUnaryFunctorIiiiZZZNS0_18lshift_kernel_cudaERNS_18TensorIteratorBaseEENKUlvE_clEvENKUlvE1_clEvEUliiE_EEEEvS5_RKT_EUliE_EEviT1_:
	.zero		904


//--------------------- .nv.constant0._ZN2at6native27unrolled_elementwise_kernelINS0_13BUnaryFunctorIiiiZZZNS0_18lshift_kernel_cudaERNS_18TensorIteratorBaseEENKUlvE_clEvENKUlvE1_clEvEUliiE_EESt5arrayIPcLm2EELi4E23TrivialOffsetCalculatorILi1EjESD_NS0_6memory12LoadWithCastILi1EEENSE_13StoreWithCastILi1EEEEEviT_T0_T2_T3_T4_T5_ --------------------------
	.section	.nv.constant0._ZN2at6native27unrolled_elementwise_kernelINS0_13BUnaryFunctorIiiiZZZNS0_18lshift_kernel_cudaERNS_18TensorIteratorBaseEENKUlvE_clEvENKUlvE1_clEvEUliiE_EESt5arrayIPcLm2EELi4E23TrivialOffsetCalculatorILi1EjESD_NS0_6memory12LoadWithCastILi1EEENSE_13StoreWithCastILi1EEEEEviT_T0_T2_T3_T4_T5_,"a",@progbits
	.sectionflags	@""
	.align	4
.nv.constant0._ZN2at6native27unrolled_elementwise_kernelINS0_13BUnaryFunctorIiiiZZZNS0_18lshift_kernel_cudaERNS_18TensorIteratorBaseEENKUlvE_clEvENKUlvE1_clEvEUliiE_EESt5arrayIPcLm2EELi4E23TrivialOffsetCalculatorILi1EjESD_NS0_6memory12LoadWithCastILi1EEENSE_13StoreWithCastILi1EEEEEviT_T0_T2_T3_T4_T5_:
	.zero		404


//--------------------- .nv.constant0._ZN2at6native18elementwise_kernelILi128ELi2EZNS0_22gpu_kernel_impl_nocastINS0_13BUnaryFunctorIiiiZZZNS0_18lshift_kernel_cudaERNS_18TensorIteratorBaseEENKUlvE_clEvENKUlvE1_clEvEUliiE_EEEEvS5_RKT_EUliE_EEviT1_ --------------------------
	.section	.nv.constant0._ZN2at6native18elementwise_kernelILi128ELi2EZNS0_22gpu_kernel_impl_nocastINS0_13BUnaryFunctorIiiiZZZNS0_18lshift_kernel_cudaERNS_18TensorIteratorBaseEENKUlvE_clEvENKUlvE1_clEvEUliiE_EEEEvS5_RKT_EUliE_EEviT1_,"a",@progbits
	.sectionflags	@""
	.align	4
.nv.constant0._ZN2at6native18elementwise_kernelILi128ELi2EZNS0_22gpu_kernel_impl_nocastINS0_13BUnaryFunctorIiiiZZZNS0_18lshift_kernel_cudaERNS_18TensorIteratorBaseEENKUlvE_clEvENKUlvE1_clEvEUliiE_EEEEvS5_RKT_EUliE_EEviT1_:
	.zero		896


//--------------------- .nv.constant0._ZN2at6native27unrolled_elementwise_kernelINS0_13BUnaryFunctorIiiiZZZNS0_18lshift_kernel_cudaERNS_18TensorIteratorBaseEENKUlvE_clEvENKUlvE1_clEvEUliiE_EESt5arrayIPcLm2EELi4E23TrivialOffsetCalculatorILi1EjESD_NS0_6memory15LoadWithoutCastENSE_16StoreWithoutCastEEEviT_T0_T2_T3_T4_T5_ --------------------------
	.section	.nv.constant0._ZN2at6native27unrolled_elementwise_kernelINS0_13BUnaryFunctorIiiiZZZNS0_18lshift_kernel_cudaERNS_18TensorIteratorBaseEENKUlvE_clEvENKUlvE1_clEvEUliiE_EESt5arrayIPcLm2EELi4E23TrivialOffsetCalculatorILi1EjESD_NS0_6memory15LoadWithoutCastENSE_16StoreWithoutCastEEEviT_T0_T2_T3_T4_T5_,"a",@progbits
	.sectionflags	@""
	.align	4
.nv.constant0._ZN2at6native27unrolled_elementwise_kernelINS0_13BUnaryFunctorIiiiZZZNS0_18lshift_kernel_cudaERNS_18TensorIteratorBaseEENKUlvE_clEvENKUlvE1_clEvEUliiE_EESt5arrayIPcLm2EELi4E23TrivialOffsetCalculatorILi1EjESD_NS0_6memory15LoadWithoutCastENSE_16StoreWithoutCastEEEviT_T0_T2_T3_T4_T5_:
	.zero		388


//--------------------- .nv.constant0._ZN2at6native29vectorized_elementwise_kernelILi2ENS0_13BUnaryFunctorIiiiZZZNS0_18lshift_kernel_cudaERNS_18TensorIteratorBaseEENKUlvE_clEvENKUlvE1_clEvEUliiE_EESt5arrayIPcLm2EEEEviT0_T1_ --------------------------
	.section	.nv.constant0._ZN2at6native29vectorized_elementwise_kernelILi2ENS0_13BUnaryFunctorIiiiZZZNS0_18lshift_kernel_cudaERNS_18TensorIteratorBaseEENKUlvE_clEvENKUlvE1_clEvEUliiE_EESt5arrayIPcLm2EEEEviT0_T1_,"a",@progbits
	.sectionflags	@""
	.align	4
.nv.constant0._ZN2at6native29vectorized_elementwise_kernelILi2ENS0_13BUnaryFunctorIiiiZZZNS0_18lshift_kernel_cudaERNS_18TensorIteratorBaseEENKUlvE_clEvENKUlvE1_clEvEUliiE_EESt5arrayIPcLm2EEEEviT0_T1_:
	.zero		384


//--------------------- .nv.constant0._ZN2at6native29vectorized_elementwise_kernelILi4ENS0_13BUnaryFunctorIiiiZZZNS0_18lshift_kernel_cudaERNS_18TensorIteratorBaseEENKUlvE_clEvENKUlvE1_clEvEUliiE_EESt5arrayIPcLm2EEEEviT0_T1_ --------------------------
	.section	.nv.constant0._ZN2at6native29vectorized_elementwise_kernelILi4ENS0_13BUnaryFunctorIiiiZZZNS0_18lshift_kernel_cudaERNS_18TensorIteratorBaseEENKUlvE_clEvENKUlvE1_clEvEUliiE_EESt5arrayIPcLm2EEEEviT0_T1_,"a",@progbits
	.sectionflags	@""
	.align	4
.nv.constant0._ZN2at6native29vectorized_elementwise_kernelILi4ENS0_13BUnaryFunctorIiiiZZZNS0_18lshift_kernel_cudaERNS_18TensorIteratorBaseEENKUlvE_clEvENKUlvE1_clEvEUliiE_EESt5arrayIPcLm2EEEEviT0_T1_:
	.zero		384


//--------------------- .nv.constant0._ZN2at6native29vectorized_elementwise_kernelILi8ENS0_13BUnaryFunctorIiiiZZZNS0_18lshift_kernel_cudaERNS_18TensorIteratorBaseEENKUlvE_clEvENKUlvE1_clEvEUliiE_EESt5arrayIPcLm2EEEEviT0_T1_ --------------------------
	.section	.nv.constant0._ZN2at6native29vectorized_elementwise_kernelILi8ENS0_13BUnaryFunctorIiiiZZZNS0_18lshift_kernel_cudaERNS_18TensorIteratorBaseEENKUlvE_clEvENKUlvE1_clEvEUliiE_EESt5arrayIPcLm2EEEEviT0_T1_,"a",@progbits
	.sectionflags	@""
	.align	4
.nv.constant0._ZN2at6native29vectorized_elementwise_kernelILi8ENS0_13BUnaryFunctorIiiiZZZNS0_18lshift_kernel_cudaERNS_18TensorIteratorBaseEENKUlvE_clEvENKUlvE1_clEvEUliiE_EESt5arrayIPcLm2EEEEviT0_T1_:
	.zero		384


//--------------------- .nv.constant0._ZN2at6native18elementwise_kernelILi128ELi4EZNS0_15gpu_kernel_implINS0_13AUnaryFunctorIiiiZZZNS0_18lshift_kernel_cudaERNS_18TensorIteratorBaseEENKUlvE_clEvENKUlvE1_clEvEUliiE_EEEEvS5_RKT_EUliE_EEviT1_ --------------------------
	.section	.nv.constant0._ZN2at6native18elementwise_kernelILi128ELi4EZNS0_15gpu_kernel_implINS0_13AUnaryFunctorIiiiZZZNS0_18lshift_kernel_cudaERNS_18TensorIteratorBaseEENKUlvE_clEvENKUlvE1_clEvEUliiE_EEEEvS5_RKT_EUliE_EEviT1_,"a",@progbits
	.sectionflags	@""
	.align	4
.nv.constant0._ZN2at6native18elementwise_kernelILi128ELi4EZNS0_15gpu_kernel_implINS0_13AUnaryFunctorIiiiZZZNS0_18lshift_kernel_cudaERNS_18TensorIteratorBaseEENKUlvE_clEvENKUlvE1_clEvEUliiE_EEEEvS5_RKT_EUliE_EEviT1_:
	.zero		904


//--------------------- .nv.constant0._ZN2at6native27unrolled_elementwise_kernelINS0_13AUnaryFunctorIiiiZZZNS0_18lshift_kernel_cudaERNS_18TensorIteratorBaseEENKUlvE_clEvENKUlvE1_clEvEUliiE_EESt5arrayIPcLm2EELi4E23TrivialOffsetCalculatorILi1EjESD_NS0_6memory12LoadWithCastILi1EEENSE_13StoreWithCastILi1EEEEEviT_T0_T2_T3_T4_T5_ --------------------------
	.section	.nv.constant0._ZN2at6native27unrolled_elementwise_kernelINS0_13AUnaryFunctorIiiiZZZNS0_18lshift_kernel_cudaERNS_18TensorIteratorBaseEENKUlvE_clEvENKUlvE1_clEvEUliiE_EESt5arrayIPcLm2EELi4E23TrivialOffsetCalculatorILi1EjESD_NS0_6memory12LoadWithCastILi1EEENSE_13StoreWithCastILi1EEEEEviT_T0_T2_T3_T4_T5_,"a",@progbits
	.sectionflags	@""
	.align	4
.nv.constant0._ZN2at6native27unrolled_elementwise_kernelINS0_13AUnaryFunctorIiiiZZZNS0_18lshift_kernel_cudaERNS_18TensorIteratorBaseEENKUlvE_clEvENKUlvE1_clEvEUliiE_EESt5arrayIPcLm2EELi4E23TrivialOffsetCalculatorILi1EjESD_NS0_6memory12LoadWithCastILi1EEENSE_13StoreWithCastILi1EEEEEviT_T0_T2_T3_T4_T5_:
	.zero		404


//--------------------- .nv.constant0._ZN2at6native18elementwise_kernelILi128ELi2EZNS0_22gpu_kernel_impl_nocastINS0_13AUnaryFunctorIiiiZZZNS0_18lshift_kernel_cudaERNS_18TensorIteratorBaseEENKUlvE_clEvENKUlvE1_clEvEUliiE_EEEEvS5_RKT_EUliE_EEviT1_ --------------------------
	.section	.nv.constant0._ZN2at6native18elementwise_kernelILi128ELi2EZNS0_22gpu_kernel_impl_nocastINS0_13AUnaryFunctorIiiiZZZNS0_18lshift_kernel_cudaERNS_18TensorIteratorBaseEENKUlvE_clEvENKUlvE1_clEvEUliiE_EEEEvS5_RKT_EUliE_EEviT1_,"a",@progbits
	.sectionflags	@""
	.align	4
.nv.constant0._ZN2at6native18elementwise_kernelILi128ELi2EZNS0_22gpu_kernel_impl_nocastINS0_13AUnaryFunctorIiiiZZZNS0_18lshift_kernel_cudaERNS_18TensorIteratorBaseEENKUlvE_clEvENKUlvE1_clEvEUliiE_EEEEvS5_RKT_EUliE_EEviT1_:
	.zero		896


//--------------------- .nv.constant0._ZN2at6native27unrolled_elementwise_kernelINS0_13AUnaryFunctorIiiiZZZNS0_18lshift_kernel_cudaERNS_18TensorIteratorBaseEENKUlvE_clEvENKUlvE1_clEvEUliiE_EESt5arrayIPcLm2EELi4E23TrivialOffsetCalculatorILi1EjESD_NS0_6memory15LoadWithoutCastENSE_16StoreWithoutCastEEEviT_T0_T2_T3_T4_T5_ --------------------------
	.section	.nv.constant0._ZN2at6native27unrolled_elementwise_kernelINS0_13AUnaryFunctorIiiiZZZNS0_18lshift_kernel_cudaERNS_18TensorIteratorBaseEENKUlvE_clEvENKUlvE1_clEvEUliiE_EESt5arrayIPcLm2EELi4E23TrivialOffsetCalculatorILi1EjESD_NS0_6memory15LoadWithoutCastENSE_16StoreWithoutCastEEEviT_T0_T2_T3_T4_T5_,"a",@progbits
	.sectionflags	@""
	.align	4
.nv.constant0._ZN2at6native27unrolled_elementwise_kernelINS0_13AUnaryFunctorIiiiZZZNS0_18lshift_kernel_cudaERNS_18TensorIteratorBaseEENKUlvE_clEvENKUlvE1_clEvEUliiE_EESt5arrayIPcLm2EELi4E23TrivialOffsetCalculatorILi1EjESD_NS0_6memory15LoadWithoutCastENSE_16StoreWithoutCastEEEviT_T0_T2_T3_T4_T5_:
	.zero		388


//--------------------- .nv.constant0._ZN2at6native29vectorized_elementwise_kernelILi2ENS0_13AUnaryFunctorIiiiZZZNS0_18lshift_kernel_cudaERNS_18TensorIteratorBaseEENKUlvE_clEvENKUlvE1_clEvEUliiE_EESt5arrayIPcLm2EEEEviT0_T1_ --------------------------
	.section	.nv.constant0._ZN2at6native29vectorized_elementwise_kernelILi2ENS0_13AUnaryFunctorIiiiZZZNS0_18lshift_kernel_cudaERNS_18TensorIteratorBaseEENKUlvE_clEvENKUlvE1_clEvEUliiE_EESt5arrayIPcLm2EEEEviT0_T1_,"a",@progbits
	.sectionflags	@""
	.align	4
.nv.constant0._ZN2at6native29vectorized_elementwise_kernelILi2ENS0_13AUnaryFunctorIiiiZZZNS0_18lshift_kernel_cudaERNS_18TensorIteratorBaseEENKUlvE_clEvENKUlvE1_clEvEUliiE_EESt5arrayIPcLm2EEEEviT0_T1_:
	.zero		384


//--------------------- .nv.constant0._ZN2at6native29vectorized_elementwise_kernelILi4ENS0_13AUnaryFunctorIiiiZZZNS0_18lshift_kernel_cudaERNS_18TensorIteratorBaseEENKUlvE_clEvENKUlvE1_clEvEUliiE_EESt5arrayIPcLm2EEEEviT0_T1_ --------------------------
	.section	.nv.constant0._ZN2at6native29vectorized_elementwise_kernelILi4ENS0_13AUnaryFunctorIiiiZZZNS0_18lshift_kernel_cudaERNS_18TensorIteratorBaseEENKUlvE_clEvENKUlvE1_clEvEUliiE_EESt5arrayIPcLm2EEEEviT0_T1_,"a",@progbits
	.sectionflags	@""
	.align	4
.nv.constant0._ZN2at6native29vectorized_elementwise_kernelILi4ENS0_13AUnaryFunctorIiiiZZZNS0_18lshift_kernel_cudaERNS_18TensorIteratorBaseEENKUlvE_clEvENKUlvE1_clEvEUliiE_EESt5arrayIPcLm2EEEEviT0_T1_:
	.zero		384


//--------------------- .nv.constant0._ZN2at6native29vectorized_elementwise_kernelILi8ENS0_13AUnaryFunctorIiiiZZZNS0_18lshift_kernel_cudaERNS_18TensorIteratorBaseEENKUlvE_clEvENKUlvE1_clEvEUliiE_EESt5arrayIPcLm2EEEEviT0_T1_ --------------------------
	.section	.nv.constant0._ZN2at6native29vectorized_elementwise_kernelILi8ENS0_13AUnaryFunctorIiiiZZZNS0_18lshift_kernel_cudaERNS_18TensorIteratorBaseEENKUlvE_clEvENKUlvE1_clEvEUliiE_EESt5arrayIPcLm2EEEEviT0_T1_,"a",@progbits
	.sectionflags	@""
	.align	4
.nv.constant0._ZN2at6native29vectorized_elementwise_kernelILi8ENS0_13AUnaryFunctorIiiiZZZNS0_18lshift_kernel_cudaERNS_18TensorIteratorBaseEENKUlvE_clEvENKUlvE1_clEvEUliiE_EESt5arrayIPcLm2EEEEviT0_T1_:
	.zero		384


//--------------------- .nv.constant0._ZN2at6native18elementwise_kernelILi128ELi4EZNS0_15gpu_kernel_implINS0_13BinaryFunctorIaaaZZZNS0_18lshift_kernel_cudaERNS_18TensorIteratorBaseEENKUlvE_clEvENKUlvE0_clEvEUlaaE_EEEEvS5_RKT_EUliE_EEviT1_ --------------------------
	.section	.nv.constant0._ZN2at6native18elementwise_kernelILi128ELi4EZNS0_15gpu_kernel_implINS0_13BinaryFunctorIaaaZZZNS0_18lshift_kernel_cudaERNS_18TensorIteratorBaseEENKUlvE_clEvENKUlvE0_clEvEUlaaE_EEEEvS5_RKT_EUliE_EEviT1_,"a",@progbits
	.sectionflags	@""
	.align	4
.nv.constant0._ZN2at6native18elementwise_kernelILi128ELi4EZNS0_15gpu_kernel_implINS0_13BinaryFunctorIaaaZZZNS0_18lshift_kernel_cudaERNS_18TensorIteratorBaseEENKUlvE_clEvENKUlvE0_clEvEUlaaE_EEEEvS5_RKT_EUliE_EEviT1_:
	.zero		1008


//--------------------- .nv.constant0._ZN2at6native27unrolled_elementwise_kernelINS0_13BinaryFunctorIaaaZZZNS0_18lshift_kernel_cudaERNS_18TensorIteratorBaseEENKUlvE_clEvENKUlvE0_clEvEUlaaE_EESt5arrayIPcLm3EELi4E23TrivialOffsetCalculatorILi2EjESC_ILi1EjENS0_6memory12LoadWithCastILi2EEENSF_13StoreWithCastILi1EEEEEviT_T0_T2_T3_T4_T5_ --------------------------
	.section	.nv.constant0._ZN2at6native27unrolled_elementwise_kernelINS0_13BinaryFunctorIaaaZZZNS0_18lshift_kernel_cudaERNS_18TensorIteratorBaseEENKUlvE_clEvENKUlvE0_clEvEUlaaE_EESt5arrayIPcLm3EELi4E23TrivialOffsetCalculatorILi2EjESC_ILi1EjENS0_6memory12LoadWithCastILi2EEENSF_13StoreWithCastILi1EEEEEviT_T0_T2_T3_T4_T5_,"a",@progbits
	.sectionflags	@""
	.align	4
.nv.constant0._ZN2at6native27unrolled_elementwise_kernelINS0_13BinaryFunctorIaaaZZZNS0_18lshift_kernel_cudaERNS_18TensorIteratorBaseEENKUlvE_clEvENKUlvE0_clEvEUlaaE_EESt5arrayIPcLm3EELi4E23TrivialOffsetCalculatorILi2EjESC_ILi1EjENS0_6memory12LoadWithCastILi2EEENSF_13StoreWithCastILi1EEEEEviT_T0_T2_T3_T4_T5_:
	.zero		408


//--------------------- .nv.constant0._ZN2at6native18elementwise_kernelILi128ELi4EZNS0_22gpu_kernel_impl_nocastINS0_13BinaryFunctorIaaaZZZNS0_18lshift_kernel_cudaERNS_18TensorIteratorBaseEENKUlvE_clEvENKUlvE0_clEvEUlaaE_EEEEvS5_RKT_EUliE_EEviT1_ --------------------------
	.section	.nv.constant0._ZN2at6native18elementwise_kernelILi128ELi4EZNS0_22gpu_kernel_impl_nocastINS0_13BinaryFunctorIaaaZZZNS0_18lshift_kernel_cudaERNS_18TensorIteratorBaseEENKUlvE_clEvENKUlvE0_clEvEUlaaE_EEEEvS5_RKT_EUliE_EEviT1_,"a",@progbits
	.sectionflags	@""
	.align	4
.nv.constant0._ZN2at6native18elementwise_kernelILi128ELi4EZNS0_22gpu_kernel_impl_nocastINS0_13BinaryFunctorIaaaZZZNS0_18lshift_kernel_cudaERNS_18TensorIteratorBaseEENKUlvE_clEvENKUlvE0_clEvEUlaaE_EEEEvS5_RKT_EUliE_EEviT1_:
	.zero		1008


//--------------------- .nv.constant0._ZN2at6native27unrolled_elementwise_kernelINS0_13BinaryFunctorIaaaZZZNS0_18lshift_kernel_cudaERNS_18TensorIteratorBaseEENKUlvE_clEvENKUlvE0_clEvEUlaaE_EESt5arrayIPcLm3EELi4E23TrivialOffsetCalculatorILi2EjESC_ILi1EjENS0_6memory15LoadWithoutCastENSF_16StoreWithoutCastEEEviT_T0_T2_T3_T4_T5_ --------------------------
	.section	.nv.constant0._ZN2at6native27unrolled_elementwise_kernelINS0_13BinaryFunctorIaaaZZZNS0_18lshift_kernel_cudaERNS_18TensorIteratorBaseEENKUlvE_clEvENKUlvE0_clEvEUlaaE_EESt5arrayIPcLm3EELi4E23TrivialOffsetCalculatorILi2EjESC_ILi1EjENS0_6memory15LoadWithoutCastENSF_16StoreWithoutCastEEEviT_T0_T2_T3_T4_T5_,"a",@progbits
	.sectionflags	@""
	.align	4
.nv.constant0._ZN2at6native27unrolled_elementwise_kernelINS0_13BinaryFunctorIaaaZZZNS0_18lshift_kernel_cudaERNS_18TensorIteratorBaseEENKUlvE_clEvENKUlvE0_clEvEUlaaE_EESt5arrayIPcLm3EELi4E23TrivialOffsetCalculatorILi2EjESC_ILi1EjENS0_6memory15LoadWithoutCastENSF_16StoreWithoutCastEEEviT_T0_T2_T3_T4_T5_:
	.zero		388


//--------------------- .nv.constant0._ZN2at6native29vectorized_elementwise_kernelILi2ENS0_13BinaryFunctorIaaaZZZNS0_18lshift_kernel_cudaERNS_18TensorIteratorBaseEENKUlvE_clEvENKUlvE0_clEvEUlaaE_EESt5arrayIPcLm3EEEEviT0_T1_ --------------------------
	.section	.nv.constant0._ZN2at6native29vectorized_elementwise_kernelILi2ENS0_13BinaryFunctorIaaaZZZNS0_18lshift_kernel_cudaERNS_18TensorIteratorBaseEENKUlvE_clEvENKUlvE0_clEvEUlaaE_EESt5arrayIPcLm3EEEEviT0_T1_,"a",@progbits
	.sectionflags	@""
	.align	4
.nv.constant0._ZN2at6native29vectorized_elementwise_kernelILi2ENS0_13BinaryFunctorIaaaZZZNS0_18lshift_kernel_cudaERNS_18TensorIteratorBaseEENKUlvE_clEvENKUlvE0_clEvEUlaaE_EESt5arrayIPcLm3EEEEviT0_T1_:
	.zero		384


//--------------------- .nv.constant0._ZN2at6native29vectorized_elementwise_kernelILi4ENS0_13BinaryFunctorIaaaZZZNS0_18lshift_kernel_cudaERNS_18TensorIteratorBaseEENKUlvE_clEvENKUlvE0_clEvEUlaaE_EESt5arrayIPcLm3EEEEviT0_T1_ --------------------------
	.section	.nv.constant0._ZN2at6native29vectorized_elementwise_kernelILi4ENS0_13BinaryFunctorIaaaZZZNS0_18lshift_kernel_cudaERNS_18TensorIteratorBaseEENKUlvE_clEvENKUlvE0_clEvEUlaaE_EESt5arrayIPcLm3EEEEviT0_T1_,"a",@progbits
	.sectionflags	@""
	.align	4
.nv.constant0._ZN2at6native29vectorized_elementwise_kernelILi4ENS0_13BinaryFunctorIaaaZZZNS0_18lshift_kernel_cudaERNS_18TensorIteratorBaseEENKUlvE_clEvENKUlvE0_clEvEUlaaE_EESt5arrayIPcLm3EEEEviT0_T1_:
	.zero		384


//--------------------- .nv.constant0._ZN2at6native29vectorized_elementwise_kernelILi8ENS0_13BinaryFunctorIaaaZZZNS0_18lshift_kernel_cudaERNS_18TensorIteratorBaseEENKUlvE_clEvENKUlvE0_clEvEUlaaE_EESt5arrayIPcLm3EEEEviT0_T1_ --------------------------
	.section	.nv.constant0._ZN2at6native29vectorized_elementwise_kernelILi8ENS0_13BinaryFunctorIaaaZZZNS0_18lshift_kernel_cudaERNS_18TensorIteratorBaseEENKUlvE_clEvENKUlvE0_clEvEUlaaE_EESt5arrayIPcLm3EEEEviT0_T1_,"a",@progbits
	.sectionflags	@""
	.align	4
.nv.constant0._ZN2at6native29vectorized_elementwise_kernelILi8ENS0_13BinaryFunctorIaaaZZZNS0_18lshift_kernel_cudaERNS_18TensorIteratorBaseEENKUlvE_clEvENKUlvE0_clEvEUlaaE_EESt5arrayIPcLm3EEEEviT0_T1_:
	.zero		384


//--------------------- .nv.constant0._ZN2at6native18elementwise_kernelILi128ELi4EZNS0_15gpu_kernel_implINS0_13BUnaryFunctorIaaaZZZNS0_18lshift_kernel_cudaERNS_18TensorIteratorBaseEENKUlvE_clEvENKUlvE0_clEvEUlaaE_EEEEvS5_RKT_EUliE_EEviT1_ --------------------------
	.section	.nv.constant0._ZN2at6native18elementwise_kernelILi128ELi4EZNS0_15gpu_kernel_implINS0_13BUnaryFunctorIaaaZZZNS0_18lshift_kernel_cudaERNS_18TensorIteratorBaseEENKUlvE_clEvENKUlvE0_clEvEUlaaE_EEEEvS5_RKT_EUliE_EEviT1_,"a",@progbits
	.sectionflags	@""
	.align	4
.nv.constant0._ZN2at6native18elementwise_kernelILi128ELi4EZNS0_15gpu_kernel_implINS0_13BUnaryFunctorIaaaZZZNS0_18lshift_kernel_cudaERNS_18TensorIteratorBaseEENKUlvE_clEvENKUlvE0_clEvEUlaaE_EEEEvS5_RKT_EUliE_EEviT1_:
	.zero		896


//--------------------- .nv.constant0._ZN2at6native27unrolled_elementwise_kernelINS0_13BUnaryFunctorIaaaZZZNS0_18lshift_kernel_cudaERNS_18TensorIteratorBaseEENKUlvE_clEvENKUlvE0_clEvEUlaaE_EESt5arrayIPcLm2EELi4E23TrivialOffsetCalculatorILi1EjESD_NS0_6memory12LoadWithCastILi1EEENSE_13StoreWithCastILi1EEEEEviT_T0_T2_T3_T4_T5_ --------------------------
	.section	.nv.constant0._ZN2at6native27unrolled_elementwise_kernelINS0_13BUnaryFunctorIaaaZZZNS0_18lshift_kernel_cudaERNS_18TensorIteratorBaseEENKUlvE_clEvENKUlvE0_clEvEUlaaE_EESt5arrayIPcLm2EELi4E23TrivialOffsetCalculatorILi1EjESD_NS0_6memory12LoadWithCastILi1EEENSE_13StoreWithCastILi1EEEEEviT_T0_T2_T3_T4_T5_,"a",@progbits
	.sectionflags	@""
	.align	4
.nv.constant0._ZN2at6native27unrolled_elementwise_kernelINS0_13BUnaryFunctorIaaaZZZNS0_18lshift_kernel_cudaERNS_18TensorIteratorBaseEENKUlvE_clEvENKUlvE0_clEvEUlaaE_EESt5arrayIPcLm2EELi4E23TrivialOffsetCalculatorILi1EjESD_NS0_6memory12LoadWithCastILi1EEENSE_13StoreWithCastILi1EEEEEviT_T0_T2_T3_T4_T5_:
	.zero		396


//--------------------- .nv.constant0._ZN2at6native18elementwise_kernelILi128ELi4EZNS0_22gpu_kernel_impl_nocastINS0_13BUnaryFunctorIaaaZZZNS0_18lshift_kernel_cudaERNS_18TensorIteratorBaseEENKUlvE_clEvENKUlvE0_clEvEUlaaE_EEEEvS5_RKT_EUliE_EEviT1_ --------------------------
	.section	.nv.constant0._ZN2at6native18elementwise_kernelILi128ELi4EZNS0_22gpu_kernel_impl_nocastINS0_13BUnaryFunctorIaaaZZZNS0_18lshift_kernel_cudaERNS_18TensorIteratorBaseEENKUlvE_clEvENKUlvE0_clEvEUlaaE_EEEEvS5_RKT_EUliE_EEviT1_,"a",@progbits
	.sectionflags	@""
	.align	4
.nv.constant0._ZN2at6native18elementwise_kernelILi128ELi4EZNS0_22gpu_kernel_impl_nocastINS0_13BUnaryFunctorIaaaZZZNS0_18lshift_kernel_cudaERNS_18TensorIteratorBaseEENKUlvE_clEvENKUlvE0_clEvEUlaaE_EEEEvS5_RKT_EUliE_EEviT1_:
	.zero		896


//--------------------- .nv.constant0._ZN2at6native27unrolled_elementwise_kernelINS0_13BUnaryFunctorIaaaZZZNS0_18lshift_kernel_cudaERNS_18TensorIteratorBaseEENKUlvE_clEvENKUlvE0_clEvEUlaaE_EESt5arrayIPcLm2EELi4E23TrivialOffsetCalculatorILi1EjESD_NS0_6memory15LoadWithoutCastENSE_16StoreWithoutCastEEEviT_T0_T2_T3_T4_T5_ --------------------------
	.section	.nv.constant0._ZN2at6native27unrolled_elementwise_kernelINS0_13BUnaryFunctorIaaaZZZNS0_18lshift_kernel_cudaERNS_18TensorIteratorBaseEENKUlvE_clEvENKUlvE0_clEvEUlaaE_EESt5arrayIPcLm2EELi4E23TrivialOffsetCalculatorILi1EjESD_NS0_6memory15LoadWithoutCastENSE_16StoreWithoutCastEEEviT_T0_T2_T3_T4_T5_,"a",@progbits
	.sectionflags	@""
	.align	4
.nv.constant0._ZN2at6native27unrolled_elementwise_kernelINS0_13BUnaryFunctorIaaaZZZNS0_18lshift_kernel_cudaERNS_18TensorIteratorBaseEENKUlvE_clEvENKUlvE0_clEvEUlaaE_EESt5arrayIPcLm2EELi4E23TrivialOffsetCalculatorILi1EjESD_NS0_6memory15LoadWithoutCastENSE_16StoreWithoutCastEEEviT_T0_T2_T3_T4_T5_:
	.zero		380


//--------------------- .nv.constant0._ZN2at6native29vectorized_elementwise_kernelILi2ENS0_13BUnaryFunctorIaaaZZZNS0_18lshift_kernel_cudaERNS_18TensorIteratorBaseEENKUlvE_clEvENKUlvE0_clEvEUlaaE_EESt5arrayIPcLm2EEEEviT0_T1_ --------------------------
	.section	.nv.constant0._ZN2at6native29vectorized_elementwise_kernelILi2ENS0_13BUnaryFunctorIaaaZZZNS0_18lshift_kernel_cudaERNS_18TensorIteratorBaseEENKUlvE_clEvENKUlvE0_clEvEUlaaE_EESt5arrayIPcLm2EEEEviT0_T1_,"a",@progbits
	.sectionflags	@""
	.align	4
.nv.constant0._ZN2at6native29vectorized_elementwise_kernelILi2ENS0_13BUnaryFunctorIaaaZZZNS0_18lshift_kernel_cudaERNS_18TensorIteratorBaseEENKUlvE_clEvENKUlvE0_clEvEUlaaE_EESt5arrayIPcLm2EEEEviT0_T1_:
	.zero		376


//--------------------- .nv.constant0._ZN2at6native29vectorized_elementwise_kernelILi4ENS0_13BUnaryFunctorIaaaZZZNS0_18lshift_kernel_cudaERNS_18TensorIteratorBaseEENKUlvE_clEvENKUlvE0_clEvEUlaaE_EESt5arrayIPcLm2EEEEviT0_T1_ --------------------------
	.section	.nv.constant0._ZN2at6native29vectorized_elementwise_kernelILi4ENS0_13BUnaryFunctorIaaaZZZNS0_18lshift_kernel_cudaERNS_18TensorIteratorBaseEENKUlvE_clEvENKUlvE0_clEvEUlaaE_EESt5arrayIPcLm2EEEEviT0_T1_,"a",@progbits
	.sectionflags	@""
	.align	4
.nv.constant0._ZN2at6native29vectorized_elementwise_kernelILi4ENS0_13BUnaryFunctorIaaaZZZNS0_18lshift_kernel_cudaERNS_18TensorIteratorBaseEENKUlvE_clEvENKUlvE0_clEvEUlaaE_EESt5arrayIPcLm2EEEEviT0_T1_:
	.zero		376


//--------------------- .nv.constant0._ZN2at6native29vectorized_elementwise_kernelILi8ENS0_13BUnaryFunctorIaaaZZZNS0_18lshift_kernel_cudaERNS_18TensorIteratorBaseEENKUlvE_clEvENKUlvE0_clEvEUlaaE_EESt5arrayIPcLm2EEEEviT0_T1_ --------------------------
	.section	.nv.constant0._ZN2at6native29vectorized_elementwise_kernelILi8ENS0_13BUnaryFunctorIaaaZZZNS0_18lshift_kernel_cudaERNS_18TensorIteratorBaseEENKUlvE_clEvENKUlvE0_clEvEUlaaE_EESt5arrayIPcLm2EEEEviT0_T1_,"a",@progbits
	.sectionflags	@""
	.align	4
.nv.constant0._ZN2at6native29vectorized_elementwise_kernelILi8ENS0_13BUnaryFunctorIaaaZZZNS0_18lshift_kernel_cudaERNS_18TensorIteratorBaseEENKUlvE_clEvENKUlvE0_clEvEUlaaE_EESt5arrayIPcLm2EEEEviT0_T1_:
	.zero		376


//--------------------- .nv.constant0._ZN2at6native18elementwise_kernelILi128ELi4EZNS0_15gpu_kernel_implINS0_13AUnaryFunctorIaaaZZZNS0_18lshift_kernel_cudaERNS_18TensorIteratorBaseEENKUlvE_clEvENKUlvE0_clEvEUlaaE_EEEEvS5_RKT_EUliE_EEviT1_ --------------------------
	.section	.nv.constant0._ZN2at6native18elementwise_kernelILi128ELi4EZNS0_15gpu_kernel_implINS0_13AUnaryFunctorIaaaZZZNS0_18lshift_kernel_cudaERNS_18TensorIteratorBaseEENKUlvE_clEvENKUlvE0_clEvEUlaaE_EEEEvS5_RKT_EUliE_EEviT1_,"a",@progbits
	.sectionflags	@""
	.align	4
.nv.constant0._ZN2at6native18elementwise_kernelILi128ELi4EZNS0_15gpu_kernel_implINS0_13AUnaryFunctorIaaaZZZNS0_18lshift_kernel_cudaERNS_18TensorIteratorBaseEENKUlvE_clEvENKUlvE0_clEvEUlaaE_EEEEvS5_RKT_EUliE_EEviT1_:
	.zero		896


//--------------------- .nv.constant0._ZN2at6native27unrolled_elementwise_kernelINS0_13AUnaryFunctorIaaaZZZNS0_18lshift_kernel_cudaERNS_18TensorIteratorBaseEENKUlvE_clEvENKUlvE0_clEvEUlaaE_EESt5arrayIPcLm2EELi4E23TrivialOffsetCalculatorILi1EjESD_NS0_6memory12LoadWithCastILi1EEENSE_13StoreWithCastILi1EEEEEviT_T0_T2_T3_T4_T5_ --------------------------
	.section	.nv.constant0._ZN2at6native27unrolled_elementwise_kernelINS0_13AUnaryFunctorIaaaZZZNS0_18lshift_kernel_cudaERNS_18TensorIteratorBaseEENKUlvE_clEvENKUlvE0_clEvEUlaaE_EESt5arrayIPcLm2EELi4E23TrivialOffsetCalculatorILi1EjESD_NS0_6memory12LoadWithCastILi1EEENSE_13StoreWithCastILi1EEEEEviT_T0_T2_T3_T4_T5_,"a",@progbits
	.sectionflags	@""
	.align	4
.nv.constant0._ZN2at6native27unrolled_elementwise_kernelINS0_13AUnaryFunctorIaaaZZZNS0_18lshift_kernel_cudaERNS_18TensorIteratorBaseEENKUlvE_clEvENKUlvE0_clEvEUlaaE_EESt5arrayIPcLm2EELi4E23TrivialOffsetCalculatorILi1EjESD_NS0_6memory12LoadWithCastILi1EEENSE_13StoreWithCastILi1EEEEEviT_T0_T2_T3_T4_T5_:
	.zero		396


//--------------------- .nv.constant0._ZN2at6native18elementwise_kernelILi128ELi4EZNS0_22gpu_kernel_impl_nocastINS0_13AUnaryFunctorIaaaZZZNS0_18lshift_kernel_cudaERNS_18TensorIteratorBaseEENKUlvE_clEvENKUlvE0_clEvEUlaaE_EEEEvS5_RKT_EUliE_EEviT1_ --------------------------
	.section	.nv.constant0._ZN2at6native18elementwise_kernelILi128ELi4EZNS0_22gpu_kernel_impl_nocastINS0_13AUnaryFunctorIaaaZZZNS0_18lshift_kernel_cudaERNS_18TensorIteratorBaseEENKUlvE_clEvENKUlvE0_clEvEUlaaE_EEEEvS5_RKT_EUliE_EEviT1_,"a",@progbits
	.sectionflags	@""
	.align	4
.nv.constant0._ZN2at6native18elementwise_kernelILi128ELi4EZNS0_22gpu_kernel_impl_nocastINS0_13AUnaryFunctorIaaaZZZNS0_18lshift_kernel_cudaERNS_18TensorIteratorBaseEENKUlvE_clEvENKUlvE0_clEvEUlaaE_EEEEvS5_RKT_EUliE_EEviT1_:
	.zero		896


//--------------------- .nv.constant0._ZN2at6native27unrolled_elementwise_kernelINS0_13AUnaryFunctorIaaaZZZNS0_18lshift_kernel_cudaERNS_18TensorIteratorBaseEENKUlvE_clEvENKUlvE0_clEvEUlaaE_EESt5arrayIPcLm2EELi4E23TrivialOffsetCalculatorILi1EjESD_NS0_6memory15LoadWithoutCastENSE_16StoreWithoutCastEEEviT_T0_T2_T3_T4_T5_ --------------------------
	.section	.nv.constant0._ZN2at6native27unrolled_elementwise_kernelINS0_13AUnaryFunctorIaaaZZZNS0_18lshift_kernel_cudaERNS_18TensorIteratorBaseEENKUlvE_clEvENKUlvE0_clEvEUlaaE_EESt5arrayIPcLm2EELi4E23TrivialOffsetCalculatorILi1EjESD_NS0_6memory15LoadWithoutCastENSE_16StoreWithoutCastEEEviT_T0_T2_T3_T4_T5_,"a",@progbits
	.sectionflags	@""
	.align	4
.nv.constant0._ZN2at6native27unrolled_elementwise_kernelINS0_13AUnaryFunctorIaaaZZZNS0_18lshift_kernel_cudaERNS_18TensorIteratorBaseEENKUlvE_clEvENKUlvE0_clEvEUlaaE_EESt5arrayIPcLm2EELi4E23TrivialOffsetCalculatorILi1EjESD_NS0_6memory15LoadWithoutCastENSE_16StoreWithoutCastEEEviT_T0_T2_T3_T4_T5_:
	.zero		380


//--------------------- .nv.constant0._ZN2at6native29vectorized_elementwise_kernelILi2ENS0_13AUnaryFunctorIaaaZZZNS0_18lshift_kernel_cudaERNS_18TensorIteratorBaseEENKUlvE_clEvENKUlvE0_clEvEUlaaE_EESt5arrayIPcLm2EEEEviT0_T1_ --------------------------
	.section	.nv.constant0._ZN2at6native29vectorized_elementwise_kernelILi2ENS0_13AUnaryFunctorIaaaZZZNS0_18lshift_kernel_cudaERNS_18TensorIteratorBaseEENKUlvE_clEvENKUlvE0_clEvEUlaaE_EESt5arrayIPcLm2EEEEviT0_T1_,"a",@progbits
	.sectionflags	@""
	.align	4
.nv.constant0._ZN2at6native29vectorized_elementwise_kernelILi2ENS0_13AUnaryFunctorIaaaZZZNS0_18lshift_kernel_cudaERNS_18TensorIteratorBaseEENKUlvE_clEvENKUlvE0_clEvEUlaaE_EESt5arrayIPcLm2EEEEviT0_T1_:
	.zero		376


//--------------------- .nv.constant0._ZN2at6native29vectorized_elementwise_kernelILi4ENS0_13AUnaryFunctorIaaaZZZNS0_18lshift_kernel_cudaERNS_18TensorIteratorBaseEENKUlvE_clEvENKUlvE0_clEvEUlaaE_EESt5arrayIPcLm2EEEEviT0_T1_ --------------------------
	.section	.nv.constant0._ZN2at6native29vectorized_elementwise_kernelILi4ENS0_13AUnaryFunctorIaaaZZZNS0_18lshift_kernel_cudaERNS_18TensorIteratorBaseEENKUlvE_clEvENKUlvE0_clEvEUlaaE_EESt5arrayIPcLm2EEEEviT0_T1_,"a",@progbits
	.sectionflags	@""
	.align	4
.nv.constant0._ZN2at6native29vectorized_elementwise_kernelILi4ENS0_13AUnaryFunctorIaaaZZZNS0_18lshift_kernel_cudaERNS_18TensorIteratorBaseEENKUlvE_clEvENKUlvE0_clEvEUlaaE_EESt5arrayIPcLm2EEEEviT0_T1_:
	.zero		376


//--------------------- .nv.constant0._ZN2at6native29vectorized_elementwise_kernelILi8ENS0_13AUnaryFunctorIaaaZZZNS0_18lshift_kernel_cudaERNS_18TensorIteratorBaseEENKUlvE_clEvENKUlvE0_clEvEUlaaE_EESt5arrayIPcLm2EEEEviT0_T1_ --------------------------
	.section	.nv.constant0._ZN2at6native29vectorized_elementwise_kernelILi8ENS0_13AUnaryFunctorIaaaZZZNS0_18lshift_kernel_cudaERNS_18TensorIteratorBaseEENKUlvE_clEvENKUlvE0_clEvEUlaaE_EESt5arrayIPcLm2EEEEviT0_T1_,"a",@progbits
	.sectionflags	@""
	.align	4
.nv.constant0._ZN2at6native29vectorized_elementwise_kernelILi8ENS0_13AUnaryFunctorIaaaZZZNS0_18lshift_kernel_cudaERNS_18TensorIteratorBaseEENKUlvE_clEvENKUlvE0_clEvEUlaaE_EESt5arrayIPcLm2EEEEviT0_T1_:
	.zero		376


//--------------------- .nv.constant0._ZN2at6native18elementwise_kernelILi128ELi4EZNS0_15gpu_kernel_implINS0_13BinaryFunctorIhhhZZZNS0_18lshift_kernel_cudaERNS_18TensorIteratorBaseEENKUlvE_clEvENKUlvE_clEvEUlhhE_EEEEvS5_RKT_EUliE_EEviT1_ --------------------------
	.section	.nv.constant0._ZN2at6native18elementwise_kernelILi128ELi4EZNS0_15gpu_kernel_implINS0_13BinaryFunctorIhhhZZZNS0_18lshift_kernel_cudaERNS_18TensorIteratorBaseEENKUlvE_clEvENKUlvE_clEvEUlhhE_EEEEvS5_RKT_EUliE_EEviT1_,"a",@progbits
	.sectionflags	@""
	.align	4
.nv.constant0._ZN2at6native18elementwise_kernelILi128ELi4EZNS0_15gpu_kernel_implINS0_13BinaryFunctorIhhhZZZNS0_18lshift_kernel_cudaERNS_18TensorIteratorBaseEENKUlvE_clEvENKUlvE_clEvEUlhhE_EEEEvS5_RKT_EUliE_EEviT1_:
	.zero		1008


//--------------------- .nv.constant0._ZN2at6native27unrolled_elementwise_kernelINS0_13BinaryFunctorIhhhZZZNS0_18lshift_kernel_cudaERNS_18TensorIteratorBaseEENKUlvE_clEvENKUlvE_clEvEUlhhE_EESt5arrayIPcLm3EELi4E23TrivialOffsetCalculatorILi2EjESC_ILi1EjENS0_6memory12LoadWithCastILi2EEENSF_13StoreWithCastILi1EEEEEviT_T0_T2_T3_T4_T5_ --------------------------
	.section	.nv.constant0._ZN2at6native27unrolled_elementwise_kernelINS0_13BinaryFunctorIhhhZZZNS0_18lshift_kernel_cudaERNS_18TensorIteratorBaseEENKUlvE_clEvENKUlvE_clEvEUlhhE_EESt5arrayIPcLm3EELi4E23TrivialOffsetCalculatorILi2EjESC_ILi1EjENS0_6memory12LoadWithCastILi2EEENSF_13StoreWithCastILi1EEEEEviT_T0_T2_T3_T4_T5_,"a",@progbits
	.sectionflags	@""
	.align	4
.nv.constant0._ZN2at6native27unrolled_elementwise_kernelINS0_13BinaryFunctorIhhhZZZNS0_18lshift_kernel_cudaERNS_18TensorIteratorBaseEENKUlvE_clEvENKUlvE_clEvEUlhhE_EESt5arrayIPcLm3EELi4E23TrivialOffsetCalculatorILi2EjESC_ILi1EjENS0_6memory12LoadWithCastILi2EEENSF_13StoreWithCastILi1EEEEEviT_T0_T2_T3_T4_T5_:
	.zero		408


//--------------------- .nv.constant0._ZN2at6native18elementwise_kernelILi128ELi4EZNS0_22gpu_kernel_impl_nocastINS0_13BinaryFunctorIhhhZZZNS0_18lshift_kernel_cudaERNS_18TensorIteratorBaseEENKUlvE_clEvENKUlvE_clEvEUlhhE_EEEEvS5_RKT_EUliE_EEviT1_ --------------------------
	.section	.nv.constant0._ZN2at6native18elementwise_kernelILi128ELi4EZNS0_22gpu_kernel_impl_nocastINS0_13BinaryFunctorIhhhZZZNS0_18lshift_kernel_cudaERNS_18TensorIteratorBaseEENKUlvE_clEvENKUlvE_clEvEUlhhE_EEEEvS5_RKT_EUliE_EEviT1_,"a",@progbits
	.sectionflags	@""
	.align	4
.nv.constant0._ZN2at6native18elementwise_kernelILi128ELi4EZNS0_22gpu_kernel_impl_nocastINS0_13BinaryFunctorIhhhZZZNS0_18lshift_kernel_cudaERNS_18TensorIteratorBaseEENKUlvE_clEvENKUlvE_clEvEUlhhE_EEEEvS5_RKT_EUliE_EEviT1_:
	.zero		1008


//--------------------- .nv.constant0._ZN2at6native27unrolled_elementwise_kernelINS0_13BinaryFunctorIhhhZZZNS0_18lshift_kernel_cudaERNS_18TensorIteratorBaseEENKUlvE_clEvENKUlvE_clEvEUlhhE_EESt5arrayIPcLm3EELi4E23TrivialOffsetCalculatorILi2EjESC_ILi1EjENS0_6memory15LoadWithoutCastENSF_16StoreWithoutCastEEEviT_T0_T2_T3_T4_T5_ --------------------------
	.section	.nv.constant0._ZN2at6native27unrolled_elementwise_kernelINS0_13BinaryFunctorIhhhZZZNS0_18lshift_kernel_cudaERNS_18TensorIteratorBaseEENKUlvE_clEvENKUlvE_clEvEUlhhE_EESt5arrayIPcLm3EELi4E23TrivialOffsetCalculatorILi2EjESC_ILi1EjENS0_6memory15LoadWithoutCastENSF_16StoreWithoutCastEEEviT_T0_T2_T3_T4_T5_,"a",@progbits
	.sectionflags	@""
	.align	4
.nv.constant0._ZN2at6native27unrolled_elementwise_kernelINS0_13BinaryFunctorIhhhZZZNS0_18lshift_kernel_cudaERNS_18TensorIteratorBaseEENKUlvE_clEvENKUlvE_clEvEUlhhE_EESt5arrayIPcLm3EELi4E23TrivialOffsetCalculatorILi2EjESC_ILi1EjENS0_6memory15LoadWithoutCastENSF_16StoreWithoutCastEEEviT_T0_T2_T3_T4_T5_:
	.zero		388


//--------------------- .nv.constant0._ZN2at6native29vectorized_elementwise_kernelILi2ENS0_13BinaryFunctorIhhhZZZNS0_18lshift_kernel_cudaERNS_18TensorIteratorBaseEENKUlvE_clEvENKUlvE_clEvEUlhhE_EESt5arrayIPcLm3EEEEviT0_T1_ --------------------------
	.section	.nv.constant0._ZN2at6native29vectorized_elementwise_kernelILi2ENS0_13BinaryFunctorIhhhZZZNS0_18lshift_kernel_cudaERNS_18TensorIteratorBaseEENKUlvE_clEvENKUlvE_clEvEUlhhE_EESt5arrayIPcLm3EEEEviT0_T1_,"a",@progbits
	.sectionflags	@""
	.align	4
.nv.constant0._ZN2at6native29vectorized_elementwise_kernelILi2ENS0_13BinaryFunctorIhhhZZZNS0_18lshift_kernel_cudaERNS_18TensorIteratorBaseEENKUlvE_clEvENKUlvE_clEvEUlhhE_EESt5arrayIPcLm3EEEEviT0_T1_:
	.zero		384


//--------------------- .nv.constant0._ZN2at6native29vectorized_elementwise_kernelILi4ENS0_13BinaryFunctorIhhhZZZNS0_18lshift_kernel_cudaERNS_18TensorIteratorBaseEENKUlvE_clEvENKUlvE_clEvEUlhhE_EESt5arrayIPcLm3EEEEviT0_T1_ --------------------------
	.section	.nv.constant0._ZN2at6native29vectorized_elementwise_kernelILi4ENS0_13BinaryFunctorIhhhZZZNS0_18lshift_kernel_cudaERNS_18TensorIteratorBaseEENKUlvE_clEvENKUlvE_clEvEUlhhE_EESt5arrayIPcLm3EEEEviT0_T1_,"a",@progbits
	.sectionflags	@""
	.align	4
.nv.constant0._ZN2at6native29vectorized_elementwise_kernelILi4ENS0_13BinaryFunctorIhhhZZZNS0_18lshift_kernel_cudaERNS_18TensorIteratorBaseEENKUlvE_clEvENKUlvE_clEvEUlhhE_EESt5arrayIPcLm3EEEEviT0_T1_:
	.zero		384


//--------------------- .nv.constant0._ZN2at6native29vectorized_elementwise_kernelILi8ENS0_13BinaryFunctorIhhhZZZNS0_18lshift_kernel_cudaERNS_18TensorIteratorBaseEENKUlvE_clEvENKUlvE_clEvEUlhhE_EESt5arrayIPcLm3EEEEviT0_T1_ --------------------------
	.section	.nv.constant0._ZN2at6native29vectorized_elementwise_kernelILi8ENS0_13BinaryFunctorIhhhZZZNS0_18lshift_kernel_cudaERNS_18TensorIteratorBaseEENKUlvE_clEvENKUlvE_clEvEUlhhE_EESt5arrayIPcLm3EEEEviT0_T1_,"a",@progbits
	.sectionflags	@""
	.align	4
.nv.constant0._ZN2at6native29vectorized_elementwise_kernelILi8ENS0_13BinaryFunctorIhhhZZZNS0_18lshift_kernel_cudaERNS_18TensorIteratorBaseEENKUlvE_clEvENKUlvE_clEvEUlhhE_EESt5arrayIPcLm3EEEEviT0_T1_:
	.zero		384


//--------------------- .nv.constant0._ZN2at6native18elementwise_kernelILi128ELi4EZNS0_15gpu_kernel_implINS0_13BUnaryFunctorIhhhZZZNS0_18lshift_kernel_cudaERNS_18TensorIteratorBaseEENKUlvE_clEvENKUlvE_clEvEUlhhE_EEEEvS5_RKT_EUliE_EEviT1_ --------------------------
	.section	.nv.constant0._ZN2at6native18elementwise_kernelILi128ELi4EZNS0_15gpu_kernel_implINS0_13BUnaryFunctorIhhhZZZNS0_18lshift_kernel_cudaERNS_18TensorIteratorBaseEENKUlvE_clEvENKUlvE_clEvEUlhhE_EEEEvS5_RKT_EUliE_EEviT1_,"a",@progbits
	.sectionflags	@""
	.align	4
.nv.constant0._ZN2at6native18elementwise_kernelILi128ELi4EZNS0_15gpu_kernel_implINS0_13BUnaryFunctorIhhhZZZNS0_18lshift_kernel_cudaERNS_18TensorIteratorBaseEENKUlvE_clEvENKUlvE_clEvEUlhhE_EEEEvS5_RKT_EUliE_EEviT1_:
	.zero		896


//--------------------- .nv.constant0._ZN2at6native27unrolled_elementwise_kernelINS0_13BUnaryFunctorIhhhZZZNS0_18lshift_kernel_cudaERNS_18TensorIteratorBaseEENKUlvE_clEvENKUlvE_clEvEUlhhE_EESt5arrayIPcLm2EELi4E23TrivialOffsetCalculatorILi1EjESD_NS0_6memory12LoadWithCastILi1EEENSE_13StoreWithCastILi1EEEEEviT_T0_T2_T3_T4_T5_ --------------------------
	.section	.nv.constant0._ZN2at6native27unrolled_elementwise_kernelINS0_13BUnaryFunctorIhhhZZZNS0_18lshift_kernel_cudaERNS_18TensorIteratorBaseEENKUlvE_clEvENKUlvE_clEvEUlhhE_EESt5arrayIPcLm2EELi4E23TrivialOffsetCalculatorILi1EjESD_NS0_6memory12LoadWithCastILi1EEENSE_13StoreWithCastILi1EEEEEviT_T0_T2_T3_T4_T5_,"a",@progbits
	.sectionflags	@""
	.align	4
.nv.constant0._ZN2at6native27unrolled_elementwise_kernelINS0_13BUnaryFunctorIhhhZZZNS0_18lshift_kernel_cudaERNS_18TensorIteratorBaseEENKUlvE_clEvENKUlvE_clEvEUlhhE_EESt5arrayIPcLm2EELi4E23TrivialOffsetCalculatorILi1EjESD_NS0_6memory12LoadWithCastILi1EEENSE_13StoreWithCastILi1EEEEEviT_T0_T2_T3_T4_T5_:
	.zero		396


//--------------------- .nv.constant0._ZN2at6native18elementwise_kernelILi128ELi4EZNS0_22gpu_kernel_impl_nocastINS0_13BUnaryFunctorIhhhZZZNS0_18lshift_kernel_cudaERNS_18TensorIteratorBaseEENKUlvE_clEvENKUlvE_clEvEUlhhE_EEEEvS5_RKT_EUliE_EEviT1_ --------------------------
	.section	.nv.constant0._ZN2at6native18elementwise_kernelILi128ELi4EZNS0_22gpu_kernel_impl_nocastINS0_13BUnaryFunctorIhhhZZZNS0_18lshift_kernel_cudaERNS_18TensorIteratorBaseEENKUlvE_clEvENKUlvE_clEvEUlhhE_EEEEvS5_RKT_EUliE_EEviT1_,"a",@progbits
	.sectionflags	@""
	.align	4
.nv.constant0._ZN2at6native18elementwise_kernelILi128ELi4EZNS0_22gpu_kernel_impl_nocastINS0_13BUnaryFunctorIhhhZZZNS0_18lshift_kernel_cudaERNS_18TensorIteratorBaseEENKUlvE_clEvENKUlvE_clEvEUlhhE_EEEEvS5_RKT_EUliE_EEviT1_:
	.zero		896


//--------------------- .nv.constant0._ZN2at6native27unrolled_elementwise_kernelINS0_13BUnaryFunctorIhhhZZZNS0_18lshift_kernel_cudaERNS_18TensorIteratorBaseEENKUlvE_clEvENKUlvE_clEvEUlhhE_EESt5arrayIPcLm2EELi4E23TrivialOffsetCalculatorILi1EjESD_NS0_6memory15LoadWithoutCastENSE_16StoreWithoutCastEEEviT_T0_T2_T3_T4_T5_ --------------------------
	.section	.nv.constant0._ZN2at6native27unrolled_elementwise_kernelINS0_13BUnaryFunctorIhhhZZZNS0_18lshift_kernel_cudaERNS_18TensorIteratorBaseEENKUlvE_clEvENKUlvE_clEvEUlhhE_EESt5arrayIPcLm2EELi4E23TrivialOffsetCalculatorILi1EjESD_NS0_6memory15LoadWithoutCastENSE_16StoreWithoutCastEEEviT_T0_T2_T3_T4_T5_,"a",@progbits
	.sectionflags	@""
	.align	4
.nv.constant0._ZN2at6native27unrolled_elementwise_kernelINS0_13BUnaryFunctorIhhhZZZNS0_18lshift_kernel_cudaERNS_18TensorIteratorBaseEENKUlvE_clEvENKUlvE_clEvEUlhhE_EESt5arrayIPcLm2EELi4E23TrivialOffsetCalculatorILi1EjESD_NS0_6memory15LoadWithoutCastENSE_16StoreWithoutCastEEEviT_T0_T2_T3_T4_T5_:
	.zero		380


//--------------------- .nv.constant0._ZN2at6native29vectorized_elementwise_kernelILi2ENS0_13BUnaryFunctorIhhhZZZNS0_18lshift_kernel_cudaERNS_18TensorIteratorBaseEENKUlvE_clEvENKUlvE_clEvEUlhhE_EESt5arrayIPcLm2EEEEviT0_T1_ --------------------------
	.section	.nv.constant0._ZN2at6native29vectorized_elementwise_kernelILi2ENS0_13BUnaryFunctorIhhhZZZNS0_18lshift_kernel_cudaERNS_18TensorIteratorBaseEENKUlvE_clEvENKUlvE_clEvEUlhhE_EESt5arrayIPcLm2EEEEviT0_T1_,"a",@progbits
	.sectionflags	@""
	.align	4
.nv.constant0._ZN2at6native29vectorized_elementwise_kernelILi2ENS0_13BUnaryFunctorIhhhZZZNS0_18lshift_kernel_cudaERNS_18TensorIteratorBaseEENKUlvE_clEvENKUlvE_clEvEUlhhE_EESt5arrayIPcLm2EEEEviT0_T1_:
	.zero		376


//--------------------- .nv.constant0._ZN2at6native29vectorized_elementwise_kernelILi4ENS0_13BUnaryFunctorIhhhZZZNS0_18lshift_kernel_cudaERNS_18TensorIteratorBaseEENKUlvE_clEvENKUlvE_clEvEUlhhE_EESt5arrayIPcLm2EEEEviT0_T1_ --------------------------
	.section	.nv.constant0._ZN2at6native29vectorized_elementwise_kernelILi4ENS0_13BUnaryFunctorIhhhZZZNS0_18lshift_kernel_cudaERNS_18TensorIteratorBaseEENKUlvE_clEvENKUlvE_clEvEUlhhE_EESt5arrayIPcLm2EEEEviT0_T1_,"a",@progbits
	.sectionflags	@""
	.align	4
.nv.constant0._ZN2at6native29vectorized_elementwise_kernelILi4ENS0_13BUnaryFunctorIhhhZZZNS0_18lshift_kernel_cudaERNS_18TensorIteratorBaseEENKUlvE_clEvENKUlvE_clEvEUlhhE_EESt5arrayIPcLm2EEEEviT0_T1_:
	.zero		376


//--------------------- .nv.constant0._ZN2at6native29vectorized_elementwise_kernelILi8ENS0_13BUnaryFunctorIhhhZZZNS0_18lshift_kernel_cudaERNS_18TensorIteratorBaseEENKUlvE_clEvENKUlvE_clEvEUlhhE_EESt5arrayIPcLm2EEEEviT0_T1_ --------------------------
	.section	.nv.constant0._ZN2at6native29vectorized_elementwise_kernelILi8ENS0_13BUnaryFunctorIhhhZZZNS0_18lshift_kernel_cudaERNS_18TensorIteratorBaseEENKUlvE_clEvENKUlvE_clEvEUlhhE_EESt5arrayIPcLm2EEEEviT0_T1_,"a",@progbits
	.sectionflags	@""
	.align	4
.nv.constant0._ZN2at6native29vectorized_elementwise_kernelILi8ENS0_13BUnaryFunctorIhhhZZZNS0_18lshift_kernel_cudaERNS_18TensorIteratorBaseEENKUlvE_clEvENKUlvE_clEvEUlhhE_EESt5arrayIPcLm2EEEEviT0_T1_:
	.zero		376


//--------------------- .nv.constant0._ZN2at6native18elementwise_kernelILi128ELi4EZNS0_15gpu_kernel_implINS0_13AUnaryFunctorIhhhZZZNS0_18lshift_kernel_cudaERNS_18TensorIteratorBaseEENKUlvE_clEvENKUlvE_clEvEUlhhE_EEEEvS5_RKT_EUliE_EEviT1_ --------------------------
	.section	.nv.constant0._ZN2at6native18elementwise_kernelILi128ELi4EZNS0_15gpu_kernel_implINS0_13AUnaryFunctorIhhhZZZNS0_18lshift_kernel_cudaERNS_18TensorIteratorBaseEENKUlvE_clEvENKUlvE_clEvEUlhhE_EEEEvS5_RKT_EUliE_EEviT1_,"a",@progbits
	.sectionflags	@""
	.align	4
.nv.constant0._ZN2at6native18elementwise_kernelILi128ELi4EZNS0_15gpu_kernel_implINS0_13AUnaryFunctorIhhhZZZNS0_18lshift_kernel_cudaERNS_18TensorIteratorBaseEENKUlvE_clEvENKUlvE_clEvEUlhhE_EEEEvS5_RKT_EUliE_EEviT1_:
	.zero		896


//--------------------- .nv.constant0._ZN2at6native27unrolled_elementwise_kernelINS0_13AUnaryFunctorIhhhZZZNS0_18lshift_kernel_cudaERNS_18TensorIteratorBaseEENKUlvE_clEvENKUlvE_clEvEUlhhE_EESt5arrayIPcLm2EELi4E23TrivialOffsetCalculatorILi1EjESD_NS0_6memory12LoadWithCastILi1EEENSE_13StoreWithCastILi1EEEEEviT_T0_T2_T3_T4_T5_ --------------------------
	.section	.nv.constant0._ZN2at6native27unrolled_elementwise_kernelINS0_13AUnaryFunctorIhhhZZZNS0_18lshift_kernel_cudaERNS_18TensorIteratorBaseEENKUlvE_clEvENKUlvE_clEvEUlhhE_EESt5arrayIPcLm2EELi4E23TrivialOffsetCalculatorILi1EjESD_NS0_6memory12LoadWithCastILi1EEENSE_13StoreWithCastILi1EEEEEviT_T0_T2_T3_T4_T5_,"a",@progbits
	.sectionflags	@""
	.align	4
.nv.constant0._ZN2at6native27unrolled_elementwise_kernelINS0_13AUnaryFunctorIhhhZZZNS0_18lshift_kernel_cudaERNS_18TensorIteratorBaseEENKUlvE_clEvENKUlvE_clEvEUlhhE_EESt5arrayIPcLm2EELi4E23TrivialOffsetCalculatorILi1EjESD_NS0_6memory12LoadWithCastILi1EEENSE_13StoreWithCastILi1EEEEEviT_T0_T2_T3_T4_T5_:
	.zero		396


//--------------------- .nv.constant0._ZN2at6native18elementwise_kernelILi128ELi4EZNS0_22gpu_kernel_impl_nocastINS0_13AUnaryFunctorIhhhZZZNS0_18lshift_kernel_cudaERNS_18TensorIteratorBaseEENKUlvE_clEvENKUlvE_clEvEUlhhE_EEEEvS5_RKT_EUliE_EEviT1_ --------------------------
	.section	.nv.constant0._ZN2at6native18elementwise_kernelILi128ELi4EZNS0_22gpu_kernel_impl_nocastINS0_13AUnaryFunctorIhhhZZZNS0_18lshift_kernel_cudaERNS_18TensorIteratorBaseEENKUlvE_clEvENKUlvE_clEvEUlhhE_EEEEvS5_RKT_EUliE_EEviT1_,"a",@progbits
	.sectionflags	@""
	.align	4
.nv.constant0._ZN2at6native18elementwise_kernelILi128ELi4EZNS0_22gpu_kernel_impl_nocastINS0_13AUnaryFunctorIhhhZZZNS0_18lshift_kernel_cudaERNS_18TensorIteratorBaseEENKUlvE_clEvENKUlvE_clEvEUlhhE_EEEEvS5_RKT_EUliE_EEviT1_:
	.zero		896


//--------------------- .nv.constant0._ZN2at6native27unrolled_elementwise_kernelINS0_13AUnaryFunctorIhhhZZZNS0_18lshift_kernel_cudaERNS_18TensorIteratorBaseEENKUlvE_clEvENKUlvE_clEvEUlhhE_EESt5arrayIPcLm2EELi4E23TrivialOffsetCalculatorILi1EjESD_NS0_6memory15LoadWithoutCastENSE_16StoreWithoutCastEEEviT_T0_T2_T3_T4_T5_ --------------------------
	.section	.nv.constant0._ZN2at6native27unrolled_elementwise_kernelINS0_13AUnaryFunctorIhhhZZZNS0_18lshift_kernel_cudaERNS_18TensorIteratorBaseEENKUlvE_clEvENKUlvE_clEvEUlhhE_EESt5arrayIPcLm2EELi4E23TrivialOffsetCalculatorILi1EjESD_NS0_6memory15LoadWithoutCastENSE_16StoreWithoutCastEEEviT_T0_T2_T3_T4_T5_,"a",@progbits
	.sectionflags	@""
	.align	4
.nv.constant0._ZN2at6native27unrolled_elementwise_kernelINS0_13AUnaryFunctorIhhhZZZNS0_18lshift_kernel_cudaERNS_18TensorIteratorBaseEENKUlvE_clEvENKUlvE_clEvEUlhhE_EESt5arrayIPcLm2EELi4E23TrivialOffsetCalculatorILi1EjESD_NS0_6memory15LoadWithoutCastENSE_16StoreWithoutCastEEEviT_T0_T2_T3_T4_T5_:
	.zero		380


//--------------------- .nv.constant0._ZN2at6native29vectorized_elementwise_kernelILi2ENS0_13AUnaryFunctorIhhhZZZNS0_18lshift_kernel_cudaERNS_18TensorIteratorBaseEENKUlvE_clEvENKUlvE_clEvEUlhhE_EESt5arrayIPcLm2EEEEviT0_T1_ --------------------------
	.section	.nv.constant0._ZN2at6native29vectorized_elementwise_kernelILi2ENS0_13AUnaryFunctorIhhhZZZNS0_18lshift_kernel_cudaERNS_18TensorIteratorBaseEENKUlvE_clEvENKUlvE_clEvEUlhhE_EESt5arrayIPcLm2EEEEviT0_T1_,"a",@progbits
	.sectionflags	@""
	.align	4
.nv.constant0._ZN2at6native29vectorized_elementwise_kernelILi2ENS0_13AUnaryFunctorIhhhZZZNS0_18lshift_kernel_cudaERNS_18TensorIteratorBaseEENKUlvE_clEvENKUlvE_clEvEUlhhE_EESt5arrayIPcLm2EEEEviT0_T1_:
	.zero		376


//--------------------- .nv.constant0._ZN2at6native29vectorized_elementwise_kernelILi4ENS0_13AUnaryFunctorIhhhZZZNS0_18lshift_kernel_cudaERNS_18TensorIteratorBaseEENKUlvE_clEvENKUlvE_clEvEUlhhE_EESt5arrayIPcLm2EEEEviT0_T1_ --------------------------
	.section	.nv.constant0._ZN2at6native29vectorized_elementwise_kernelILi4ENS0_13AUnaryFunctorIhhhZZZNS0_18lshift_kernel_cudaERNS_18TensorIteratorBaseEENKUlvE_clEvENKUlvE_clEvEUlhhE_EESt5arrayIPcLm2EEEEviT0_T1_,"a",@progbits
	.sectionflags	@""
	.align	4
.nv.constant0._ZN2at6native29vectorized_elementwise_kernelILi4ENS0_13AUnaryFunctorIhhhZZZNS0_18lshift_kernel_cudaERNS_18TensorIteratorBaseEENKUlvE_clEvENKUlvE_clEvEUlhhE_EESt5arrayIPcLm2EEEEviT0_T1_:
	.zero		376


//--------------------- .nv.constant0._ZN2at6native29vectorized_elementwise_kernelILi8ENS0_13AUnaryFunctorIhhhZZZNS0_18lshift_kernel_cudaERNS_18TensorIteratorBaseEENKUlvE_clEvENKUlvE_clEvEUlhhE_EESt5arrayIPcLm2EEEEviT0_T1_ --------------------------
	.section	.nv.constant0._ZN2at6native29vectorized_elementwise_kernelILi8ENS0_13AUnaryFunctorIhhhZZZNS0_18lshift_kernel_cudaERNS_18TensorIteratorBaseEENKUlvE_clEvENKUlvE_clEvEUlhhE_EESt5arrayIPcLm2EEEEviT0_T1_,"a",@progbits
	.sectionflags	@""
	.align	4
.nv.constant0._ZN2at6native29vectorized_elementwise_kernelILi8ENS0_13AUnaryFunctorIhhhZZZNS0_18lshift_kernel_cudaERNS_18TensorIteratorBaseEENKUlvE_clEvENKUlvE_clEvEUlhhE_EESt5arrayIPcLm2EEEEviT0_T1_:
	.zero		376


//--------------------- .text._ZN2at6native18elementwise_kernelILi128ELi4EZNS0_15gpu_kernel_implINS0_13BinaryFunctorIsssZZZNS0_18rshift_kernel_cudaERNS_18TensorIteratorBaseEENKUlvE_clEvENKUlvE3_clEvEUlssE_EEEEvS5_RKT_EUliE_EEviT1_ --------------------------
	.section	.text._ZN2at6native18elementwise_kernelILi128ELi4EZNS0_15gpu_kernel_implINS0_13BinaryFunctorIsssZZZNS0_18rshift_kernel_cudaERNS_18TensorIteratorBaseEENKUlvE_clEvENKUlvE3_clEvEUlssE_EEEEvS5_RKT_EUliE_EEviT1_,"ax",@progbits
	.sectioninfo	@"SHI_REGISTERS=26"
	.align	128
        .global         _ZN2at6native18elementwise_kernelILi128ELi4EZNS0_15gpu_kernel_implINS0_13BinaryFunctorIsssZZZNS0_18rshift_kernel_cudaERNS_18TensorIteratorBaseEENKUlvE_clEvENKUlvE3_clEvEUlssE_EEEEvS5_RKT_EUliE_EEviT1_
        .type           _ZN2at6native18elementwise_kernelILi128ELi4EZNS0_15gpu_kernel_implINS0_13BinaryFunctorIsssZZZNS0_18rshift_kernel_cudaERNS_18TensorIteratorBaseEENKUlvE_clEvENKUlvE3_clEvEUlssE_EEEEvS5_RKT_EUliE_EEviT1_,@function
        .size           _ZN2at6native18elementwise_kernelILi128ELi4EZNS0_15gpu_kernel_implINS0_13BinaryFunctorIsssZZZNS0_18rshift_kernel_cudaERNS_18TensorIteratorBaseEENKUlvE_clEvENKUlvE3_clEvEUlssE_EEEEvS5_RKT_EUliE_EEviT1_,(.L_x_19620 - _ZN2at6native18elementwise_kernelILi128ELi4EZNS0_15gpu_kernel_implINS0_13BinaryFunctorIsssZZZNS0_18rshift_kernel_cudaERNS_18TensorIteratorBaseEENKUlvE_clEvENKUlvE3_clEvEUlssE_EEEEvS5_RKT_EUliE_EEviT1_)
        .other          _ZN2at6native18elementwise_kernelILi128ELi4EZNS0_15gpu_kernel_implINS0_13BinaryFunctorIsssZZZNS0_18rshift_kernel_cudaERNS_18TensorIteratorBaseEENKUlvE_clEvENKUlvE3_clEvEUlssE_EEEEvS5_RKT_EUliE_EEviT1_,@"STO_CUDA_ENTRY STV_DEFAULT"
_ZN2at6native18elementwise_kernelILi128ELi4EZNS0_15gpu_kernel_implINS0_13BinaryFunctorIsssZZZNS0_18rshift_kernel_cudaERNS_18TensorIteratorBaseEENKUlvE_clEvENKUlvE3_clEvEUlssE_EEEEvS5_RKT_EUliE_EEviT1_:
.text._ZN2at6native18elementwise_kernelILi128ELi4EZNS0_15gpu_kernel_implINS0_13BinaryFunctorIsssZZZNS0_18rshift_kernel_cudaERNS_18TensorIteratorBaseEENKUlvE_clEvENKUlvE3_clEvEUlssE_EEEEvS5_RKT_EUliE_EEviT1_:
[----:B------:R-:W-:Y:S02]  /*0000*/  IMAD.MOV.U32 R1, RZ, RZ, c[0x0][0x28] ;  /* 0x00000a00ff017624 */ /* 0x000fe400078e00ff */
[----:B------:R-:W0:Y:S01]  /*0010*/  S2R R19, SR_CTAID.X ;  /* 0x0000000000137919 */ /* 0x000e220000002500 */
[----:B------:R-:W-:Y:S01]  /*0020*/  ULDC.64 UR36, c[0x0][0x118] ;  /* 0x0000460000247ab9 */ /* 0x000fe20000000a00 */
[----:B------:R-:W-:Y:S02]  /*0030*/  BSSY B6, `(.L_x_0) ;  /* 0x00003c9000067945 */ /* 0x000fe40003800000 */
[----:B------:R-:W0:Y:S02]  /*0040*/  S2R R18, SR_TID.X ;  /* 0x0000000000127919 */ /* 0x000e240000002100 */
[----:B0-----:R-:W-:-:S05]  /*0050*/  IMAD R23, R19, 0x200, R18 ;  /* 0x0000020013177824 */ /* 0x001fca00078e0212 */
[----:B------:R-:W-:-:S13]  /*0060*/  ISETP.GE.AND P0, PT, R23, c[0x0][0x160], PT ;  /* 0x0000580017007a0c */ /* 0x000fda0003f06270 */
[----:B------:R-:W-:Y:S05]  /*0070*/  @P0 BRA `(.L_x_1) ;  /* 0x00003c4000000947 */ /* 0x000fea0003800000 */
[----:B------:R-:W-:Y:S01]  /*0080*/  ISETP.NE.AND P0, PT, RZ, c[0x0][0x168], PT ;  /* 0x00005a00ff007a0c */ /* 0x000fe20003f05270 */
[----:B------:R-:W-:Y:S02]  /*0090*/  IMAD.MOV.U32 R22, RZ, RZ, RZ ;  /* 0x000000ffff167224 */ /* 0x000fe400078e00ff */
[----:B------:R-:W-:Y:S02]  /*00a0*/  IMAD.MOV.U32 R0, RZ, RZ, RZ ;  /* 0x000000ffff007224 */ /* 0x000fe400078e00ff */
[----:B------:R-:W-:-:S08]  /*00b0*/  IMAD.MOV.U32 R16, RZ, RZ, RZ ;  /* 0x000000ffff107224 */ /* 0x000fd000078e00ff */
[----:B------:R-:W-:Y:S05]  /*00c0*/  @!P0 BRA `(.L_x_2) ;  /* 0x00000fa000008947 */ /* 0x000fea0003800000 */
[----:B------:R-:W-:Y:S02]  /*00d0*/  IMAD.MOV.U32 R22, RZ, RZ, RZ ;  /* 0x000000ffff167224 */ /* 0x000fe400078e00ff */
[----:B------:R-:W-:Y:S02]  /*00e0*/  IMAD.MOV.U32 R6, RZ, RZ, c[0x0][0x168] ;  /* 0x00005a00ff067624 */ /* 0x000fe400078e00ff */
[----:B------:R-:W-:-:S03]  /*00f0*/  IMAD.HI.U32 R4, R23, c[0x0][0x170], R22 ;  /* 0x00005c0017047a27 */ /* 0x000fc600078e0016 */
[----:B------:R-:W-:Y:S02]  /*0100*/  ISETP.NE.AND P0, PT, R6, 0x1, PT ;  /* 0x000000010600780c */ /* 0x000fe40003f05270 */
[----:B------:R-:W-:-:S05]  /*0110*/  SHF.R.U32.HI R5, RZ, c[0x0][0x174], R4 ;  /* 0x00005d00ff057a19 */ /* 0x000fca0000011604 */
[----:B------:R-:W-:-:S04]  /*0120*/  IMAD.MOV R0, RZ, RZ, -R5 ;  /* 0x000000ffff007224 */ /* 0x000fc800078e0a05 */
[----:B------:R-:W-:-:S04]  /*0130*/  IMAD R23, R0, c[0x0][0x16c], R23 ;  /* 0x00005b0000177a24 */ /* 0x000fc800078e0217 */
[C---:B------:R-:W-:Y:S02]  /*0140*/  IMAD R16, R23.reuse, c[0x0][0x298], RZ ;  /* 0x0000a60017107a24 */ /* 0x040fe400078e02ff */
[C---:B------:R-:W-:Y:S02]  /*0150*/  IMAD R0, R23.reuse, c[0x0][0x29c], RZ ;  /* 0x0000a70017007a24 */ /* 0x040fe400078e02ff */
[----:B------:R-:W-:Y:S01]  /*0160*/  IMAD R22, R23, c[0x0][0x2a0], RZ ;  /* 0x0000a80017167a24 */ /* 0x000fe200078e02ff */
[----:B------:R-:W-:Y:S05]  /*0170*/  @!P0 BRA `(.L_x_2) ;  /* 0x00000ef000008947 */ /* 0x000fea0003800000 */
[----:B------:R-:W-:Y:S01]  /*0180*/  IMAD.MOV.U32 R4, RZ, RZ, RZ ;  /* 0x000000ffff047224 */ /* 0x000fe200078e00ff */
[----:B------:R-:W-:-:S03]  /*0190*/  ISETP.NE.AND P0, PT, R6, 0x2, PT ;  /* 0x000000020600780c */ /* 0x000fc60003f05270 */
[----:B------:R-:W-:-:S05]  /*01a0*/  IMAD.HI.U32 R2, R5, c[0x0][0x17c], R4 ;  /* 0x00005f0005027a27 */ /* 0x000fca00078e0004 */
[----:B------:R-:W-:-:S05]  /*01b0*/  SHF.R.U32.HI R3, RZ, c[0x0][0x180], R2 ;  /* 0x00006000ff037a19 */ /* 0x000fca0000011602 */
[----:B------:R-:W-:-:S04]  /*01c0*/  IMAD.MOV R4, RZ, RZ, -R3 ;  /* 0x000000ffff047224 */ /* 0x000fc800078e0a03 */
[----:B------:R-:W-:-:S04]  /*01d0*/  IMAD R5, R4, c[0x0][0x178], R5 ;  /* 0x00005e0004057a24 */ /* 0x000fc800078e0205 */
[C---:B------:R-:W-:Y:S02]  /*01e0*/  IMAD R22, R5.reuse, c[0x0][0x2ac], RZ ;  /* 0x0000ab0005167a24 */ /* 0x040fe400078e02ff */
[C---:B------:R-:W-:Y:S02]  /*01f0*/  IMAD R16, R5.reuse, c[0x0][0x2a4], R16 ;  /* 0x0000a90005107a24 */ /* 0x040fe400078e0210 */
[----:B------:R-:W-:Y:S02]  /*0200*/  IMAD R0, R5, c[0x0][0x2a8], R0 ;  /* 0x0000aa0005007a24 */ /* 0x000fe400078e0200 */
[----:B------:R-:W-:Y:S01]  /*0210*/  IMAD R22, R23, c[0x0][0x2a0], R22 ;  /* 0x0000a80017167a24 */ /* 0x000fe200078e0216 */
[----:B------:R-:W-:Y:S05]  /*0220*/  @!P0 BRA `(.L_x_2) ;  /* 0x00000e4000008947 */ /* 0x000fea0003800000 */
[----:B------:R-:W-:Y:S01]  /*0230*/  IMAD.MOV.U32 R2, RZ, RZ, RZ ;  /* 0x000000ffff027224 */ /* 0x000fe200078e00ff */
[----:B------:R-:W-:-:S03]  /*0240*/  ISETP.NE.AND P0, PT, R6, 0x3, PT ;  /* 0x000000030600780c */ /* 0x000fc60003f05270 */
[----:B------:R-:W-:-:S05]  /*0250*/  IMAD.HI.U32 R4, R3, c[0x0][0x188], R2 ;  /* 0x0000620003047a27 */ /* 0x000fca00078e0002 */
[----:B------:R-:W-:-:S05]  /*0260*/  SHF.R.U32.HI R5, RZ, c[0x0][0x18c], R4 ;  /* 0x00006300ff057a19 */ /* 0x000fca0000011604 */
[----:B------:R-:W-:-:S04]  /*0270*/  IMAD.MOV R2, RZ, RZ, -R5 ;  /* 0x000000ffff027224 */ /* 0x000fc800078e0a05 */
[----:B------:R-:W-:-:S04]  /*0280*/  IMAD R3, R2, c[0x0][0x184], R3 ;  /* 0x0000610002037a24 */ /* 0x000fc800078e0203 */
[C---:B------:R-:W-:Y:S02]  /*0290*/  IMAD R16, R3.reuse, c[0x0][0x2b0], R16 ;  /* 0x0000ac0003107a24 */ /* 0x040fe400078e0210 */
[C---:B------:R-:W-:Y:S02]  /*02a0*/  IMAD R0, R3.reuse, c[0x0][0x2b4], R0 ;  /* 0x0000ad0003007a24 */ /* 0x040fe400078e0200 */
        /* <DEDUP_REMOVED lines=212> */
[----:B------:R-:W-:-:S04]  /*0ff0*/  IMAD.MOV.U32 R2, RZ, RZ, RZ ;  /* 0x000000ffff027224 */ /* 0x000fc800078e00ff */
[----:B------:R-:W-:-:S05]  /*1000*/  IMAD.HI.U32 R2, R3, c[0x0][0x290], R2 ;  /* 0x0000a40003027a27 */ /* 0x000fca00078e0002 */
[----:B------:R-:W-:-:S05]  /*1010*/  SHF.R.U32.HI R2, RZ, c[0x0][0x294], R2 ;  /* 0x0000a500ff027a19 */ /* 0x000fca0000011602 */
[----:B------:R-:W-:-:S04]  /*1020*/  IMAD.MOV R2, RZ, RZ, -R2 ;  /* 0x000000ffff027224 */ /* 0x000fc800078e0a02 */
[----:B------:R-:W-:-:S04]  /*1030*/  IMAD R3, R2, c[0x0][0x28c], R3 ;  /* 0x0000a30002037a24 */ /* 0x000fc800078e0203 */
[C---:B------:R-:W-:Y:S02]  /*1040*/  IMAD R16, R3.reuse, c[0x0][0x3b8], R16 ;  /* 0x0000ee0003107a24 */ /* 0x040fe400078e0210 */
[C---:B------:R-:W-:Y:S02]  /*1050*/  IMAD R0, R3.reuse, c[0x0][0x3bc], R0 ;  /* 0x0000ef0003007a24 */ /* 0x040fe400078e0200 */
[----:B------:R-:W-:Y:S02]  /*1060*/  IMAD R22, R3, c[0x0][0x3c0], R22 ;  /* 0x0000f00003167a24 */ /* 0x000fe400078e0216 */
.L_x_2:
[----:B------:R-:W0:Y:S01]  /*1070*/  LDC.U8 R5, c[0x0][0x3e2] ;  /* 0x0000f880ff057b82 */ /* 0x000e220000000000 */
[----:B------:R-:W-:Y:S02]  /*1080*/  IADD3 R16, P1, R16, c[0x0][0x3c8], RZ ;  /* 0x0000f20010107a10 */ /* 0x000fe40007f3e0ff */
[----:B------:R-:W-:-:S03]  /*1090*/  IADD3 R2, P2, R0, c[0x0][0x3d0], RZ ;  /* 0x0000f40000027a10 */ /* 0x000fc60007f5e0ff */
[----:B------:R-:W-:Y:S02]  /*10a0*/  IMAD.X R17, RZ, RZ, c[0x0][0x3cc], P1 ;  /* 0x0000f300ff117624 */ /* 0x000fe400008e06ff */
[----:B------:R-:W-:Y:S01]  /*10b0*/  IMAD.X R3, RZ, RZ, c[0x0][0x3d4], P2 ;  /* 0x0000f500ff037624 */ /* 0x000fe200010e06ff */
[----:B0-----:R-:W-:-:S04]  /*10c0*/  PRMT R4, R5, 0x9910, RZ ;  /* 0x0000991005047816 */ /* 0x001fc800000000ff */
[----:B------:R-:W-:-:S13]  /*10d0*/  ISETP.GT.AND P0, PT, R4, 0x9, PT ;  /* 0x000000090400780c */ /* 0x000fda0003f04270 */
[----:B------:R-:W-:Y:S05]  /*10e0*/  @P0 BRA `(.L_x_3) ;  /* 0x0000037000000947 */ /* 0x000fea0003800000 */
[----:B------:R-:W-:-:S13]  /*10f0*/  ISETP.GT.AND P0, PT, R4, 0x4, PT ;  /* 0x000000040400780c */ /* 0x000fda0003f04270 */
[----:B------:R-:W-:Y:S05]  /*1100*/  @P0 BRA `(.L_x_4) ;  /* 0x0000016000000947 */ /* 0x000fea0003800000 */
[----:B------:R-:W-:-:S13]  /*1110*/  ISETP.GT.AND P0, PT, R4, 0x1, PT ;  /* 0x000000010400780c */ /* 0x000fda0003f04270 */
[----:B------:R-:W-:Y:S05]  /*1120*/  @P0 BRA `(.L_x_5) ;  /* 0x0000008000000947 */ /* 0x000fea0003800000 */
[----:B------:R-:W-:-:S13]  /*1130*/  ISETP.NE.AND P0, PT, R5, RZ, PT ;  /* 0x000000ff0500720c */ /* 0x000fda0003f05270 */
[----:B------:R-:W-:Y:S05]  /*1140*/  @!P0 BRA `(.L_x_6) ;  /* 0x0000004000008947 */ /* 0x000fea0003800000 */
[----:B------:R-:W-:-:S13]  /*1150*/  ISETP.NE.AND P0, PT, R4, 0x1, PT ;  /* 0x000000010400780c */ /* 0x000fda0003f05270 */
[----:B------:R-:W-:Y:S05]  /*1160*/  @P0 BRA `(.L_x_7) ;  /* 0x00000c4000000947 */ /* 0x000fea0003800000 */
[----:B------:R0:W5:Y:S01]  /*1170*/  LDG.E.S8 R23, [R2.64] ;  /* 0x0000002402177981 */ /* 0x000162000c1e1300 */
[----:B------:R-:W-:Y:S05]  /*1180*/  BRA `(.L_x_8) ;  /* 0x00000da000007947 */ /* 0x000fea0003800000 */
.L_x_6:
[----:B------:R0:W5:Y:S01]  /*1190*/  LDG.E.U8 R23, [R2.64] ;  /* 0x0000002402177981 */ /* 0x000162000c1e1100 */
[----:B------:R-:W-:Y:S05]  /*11a0*/  BRA `(.L_x_8) ;  /* 0x00000d8000007947 */ /* 0x000fea0003800000 */
.L_x_5:
[----:B------:R-:W-:-:S13]  /*11b0*/  ISETP.NE.AND P0, PT, R4, 0x2, PT ;  /* 0x000000020400780c */ /* 0x000fda0003f05270 */
[----:B------:R-:W-:Y:S05]  /*11c0*/  @!P0 BRA `(.L_x_9) ;  /* 0x0000008000008947 */ /* 0x000fea0003800000 */
[----:B------:R-:W-:-:S13]  /*11d0*/  ISETP.NE.AND P0, PT, R4, 0x3, PT ;  /* 0x000000030400780c */ /* 0x000fda0003f05270 */
[----:B------:R-:W-:Y:S05]  /*11e0*/  @!P0 BRA `(.L_x_10) ;  /* 0x0000004000008947 */ /* 0x000fea0003800000 */
[----:B------:R-:W-:-:S13]  /*11f0*/  ISETP.NE.AND P0, PT, R4, 0x4, PT ;  /* 0x000000040400780c */ /* 0x000fda0003f05270 */
[----:B------:R-:W-:Y:S05]  /*1200*/  @P0 BRA `(.L_x_7) ;  /* 0x00000ba000000947 */ /* 0x000fea0003800000 */
[----:B------:R0:W5:Y:S01]  /*1210*/  LDG.E.U16 R23, [R2.64] ;  /* 0x0000002402177981 */ /* 0x000162000c1e1500 */
[----:B------:R-:W-:Y:S05]  /*1220*/  BRA `(.L_x_8) ;  /* 0x00000d0000007947 */ /* 0x000fea0003800000 */
.L_x_10:
[----:B------:R0:W5:Y:S01]  /*1230*/  LDG.E.U16 R23, [R2.64] ;  /* 0x0000002402177981 */ /* 0x000162000c1e1500 */
[----:B------:R-:W-:Y:S05]  /*1240*/  BRA `(.L_x_8) ;  /* 0x00000ce000007947 */ /* 0x000fea0003800000 */
.L_x_9:
[----:B------:R0:W5:Y:S01]  /*1250*/  LDG.E.U16 R23, [R2.64] ;  /* 0x0000002402177981 */ /* 0x000162000c1e1500 */
[----:B------:R-:W-:Y:S05]  /*1260*/  BRA `(.L_x_8) ;  /* 0x00000cc000007947 */ /* 0x000fea0003800000 */
.L_x_4:
[----:B------:R-:W-:-:S13]  /*1270*/  ISETP.GT.AND P0, PT, R4, 0x6, PT ;  /* 0x000000060400780c */ /* 0x000fda0003f04270 */
[----:B------:R-:W-:Y:S05]  /*1280*/  @P0 BRA `(.L_x_11) ;  /* 0x000000c000000947 */ /* 0x000fea0003800000 */
[----:B------:R-:W-:-:S13]  /*1290*/  ISETP.NE.AND P0, PT, R4, 0x5, PT ;  /* 0x000000050400780c */ /* 0x000fda0003f05270 */
[----:B------:R-:W-:Y:S05]  /*12a0*/  @!P0 BRA `(.L_x_12) ;  /* 0x0000005000008947 */ /* 0x000fea0003800000 */
[----:B------:R-:W-:-:S13]  /*12b0*/  ISETP.NE.AND P0, PT, R4, 0x6, PT ;  /* 0x000000060400780c */ /* 0x000fda0003f05270 */
[----:B------:R-:W-:Y:S05]  /*12c0*/  @P0 BRA `(.L_x_7) ;  /* 0x00000ae000000947 */ /* 0x000fea0003800000 */
[----:B------:R-:W2:Y:S02]  /*12d0*/  LDG.E R2, [R2.64] ;  /* 0x0000002402027981 */ /* 0x000ea4000c1e1900 */
[----:B--2---:R0:W1:Y:S01]  /*12e0*/  F2I.FTZ.TRUNC.NTZ R23, R2 ;  /* 0x0000000200177305 */ /* 0x004062000021f100 */
[----:B------:R-:W-:Y:S05]  /*12f0*/  BRA `(.L_x_8) ;  /* 0x00000c3000007947 */ /* 0x000fea0003800000 */
.L_x_12:
[----:B------:R-:W2:Y:S02]  /*1300*/  LDG.E.U16 R0, [R2.64] ;  /* 0x0000002402007981 */ /* 0x000ea4000c1e1500 */
[----:B--2---:R-:W-:-:S06]  /*1310*/  HADD2.F32 R0, -RZ, R0.H0_H0 ;  /* 0x20000000ff007230 */ /* 0x004fcc0000004100 */
[----:B------:R-:W0:Y:S02]  /*1320*/  F2I.FTZ.TRUNC.NTZ R0, R0 ;  /* 0x0000000000007305 */ /* 0x000e24000021f100 */
[----:B0-----:R-:W-:Y:S01]  /*1330*/  PRMT R23, R0, 0x7610, R23 ;  /* 0x0000761000177816 */ /* 0x001fe20000000017 */
[----:B------:R-:W-:Y:S05]  /*1340*/  BRA `(.L_x_8) ;  /* 0x00000be000007947 */ /* 0x000fea0003800000 */
.L_x_11:
[----:B------:R-:W-:-:S13]  /*1350*/  ISETP.NE.AND P0, PT, R4, 0x7, PT ;  /* 0x000000070400780c */ /* 0x000fda0003f05270 */
[----:B------:R-:W-:Y:S05]  /*1360*/  @!P0 BRA `(.L_x_13) ;  /* 0x000000c000008947 */ /* 0x000fea0003800000 */
[----:B------:R-:W-:-:S13]  /*1370*/  ISETP.NE.AND P0, PT, R4, 0x8, PT ;  /* 0x000000080400780c */ /* 0x000fda0003f05270 */
[----:B------:R-:W-:Y:S05]  /*1380*/  @!P0 BRA `(.L_x_14) ;  /* 0x0000005000008947 */ /* 0x000fea0003800000 */
[----:B------:R-:W-:-:S13]  /*1390*/  ISETP.NE.AND P0, PT, R4, 0x9, PT ;  /* 0x000000090400780c */ /* 0x000fda0003f05270 */
[----:B------:R-:W-:Y:S05]  /*13a0*/  @P0 BRA `(.L_x_7) ;  /* 0x00000a0000000947 */ /* 0x000fea0003800000 */
[----:B------:R-:W2:Y:S02]  /*13b0*/  LDG.E R2, [R2.64] ;  /* 0x0000002402027981 */ /* 0x000ea4000c1e1900 */
[----:B--2---:R0:W1:Y:S01]  /*13c0*/  F2I.FTZ.TRUNC.NTZ R23, R2 ;  /* 0x0000000200177305 */ /* 0x004062000021f100 */
[----:B------:R-:W-:Y:S05]  /*13d0*/  BRA `(.L_x_8) ;  /* 0x00000b5000007947 */ /* 0x000fea0003800000 */
.L_x_14:
[----:B------:R-:W2:Y:S02]  /*13e0*/  LDG.E.U16 R2, [R2.64] ;  /* 0x0000002402027981 */ /* 0x000ea4000c1e1500 */
[----:B--2---:R-:W-:-:S06]  /*13f0*/  HADD2.F32 R0, -RZ, R2.H0_H0 ;  /* 0x20000002ff007230 */ /* 0x004fcc0000004100 */
[----:B------:R-:W0:Y:S02]  /*1400*/  F2I.FTZ.TRUNC.NTZ R0, R0 ;  /* 0x0000000000007305 */ /* 0x000e24000021f100 */
[----:B0-----:R-:W-:Y:S01]  /*1410*/  PRMT R23, R0, 0x7610, R23 ;  /* 0x0000761000177816 */ /* 0x001fe20000000017 */
[----:B------:R-:W-:Y:S05]  /*1420*/  BRA `(.L_x_8) ;  /* 0x00000b0000007947 */ /* 0x000fea0003800000 */
.L_x_13:
[----:B------:R-:W2:Y:S02]  /*1430*/  LDG.E.64 R2, [R2.64] ;  /* 0x0000002402027981 */ /* 0x000ea4000c1e1b00 */
[----:B--2---:R0:W1:Y:S01]  /*1440*/  F2I.F64.TRUNC R23, R2 ;  /* 0x0000000200177311 */ /* 0x004062000030d100 */
[----:B------:R-:W-:Y:S05]  /*1450*/  BRA `(.L_x_8) ;  /* 0x00000ad000007947 */ /* 0x000fea0003800000 */
.L_x_3:
[----:B------:R-:W-:-:S13]  /*1460*/  ISETP.GT.AND P0, PT, R4, 0x18, PT ;  /* 0x000000180400780c */ /* 0x000fda0003f04270 */
[----:B------:R-:W-:Y:S05]  /*1470*/  @P0 BRA `(.L_x_15) ;  /* 0x000003d000000947 */ /* 0x000fea0003800000 */
[----:B------:R-:W-:-:S13]  /*1480*/  ISETP.GT.AND P0, PT, R4, 0xe, PT ;  /* 0x0000000e0400780c */ /* 0x000fda0003f04270 */
[----:B------:R-:W-:Y:S05]  /*1490*/  @P0 BRA `(.L_x_16) ;  /* 0x000000b000000947 */ /* 0x000fea0003800000 */
[----:B------:R-:W-:-:S13]  /*14a0*/  ISETP.NE.AND P0, PT, R4, 0xa, PT ;  /* 0x0000000a0400780c */ /* 0x000fda0003f05270 */
[----:B------:R-:W-:Y:S05]  /*14b0*/  @!P0 BRA `(.L_x_17) ;  /* 0x0000006000008947 */ /* 0x000fea0003800000 */
[----:B------:R-:W-:-:S13]  /*14c0*/  ISETP.NE.AND P0, PT, R4, 0xb, PT ;  /* 0x0000000b0400780c */ /* 0x000fda0003f05270 */
[----:B------:R-:W-:Y:S05]  /*14d0*/  @P0 BRA `(.L_x_7) ;  /* 0x000008d000000947 */ /* 0x000fea0003800000 */
[----:B------:R-:W2:Y:S02]  /*14e0*/  LDG.E.U8 R2, [R2.64] ;  /* 0x0000002402027981 */ /* 0x000ea4000c1e1100 */
[----:B--2---:R-:W-:-:S04]  /*14f0*/  ISETP.NE.AND P0, PT, R2, RZ, PT ;  /* 0x000000ff0200720c */ /* 0x004fc80003f05270 */
[----:B------:R-:W-:Y:S01]  /*1500*/  SEL R23, RZ, 0x1, !P0 ;  /* 0x00000001ff177807 */ /* 0x000fe20004000000 */
[----:B------:R-:W-:Y:S05]  /*1510*/  BRA `(.L_x_8) ;  /* 0x00000a1000007947 */ /* 0x000fea0003800000 */
.L_x_17:
[----:B------:R-:W2:Y:S02]  /*1520*/  LDG.E.64 R2, [R2.64] ;  /* 0x0000002402027981 */ /* 0x000ea4000c1e1b00 */
[----:B--2---:R0:W1:Y:S01]  /*1530*/  F2I.F64.TRUNC R23, R2 ;  /* 0x0000000200177311 */ /* 0x004062000030d100 */
[----:B------:R-:W-:Y:S05]  /*1540*/  BRA `(.L_x_8) ;  /* 0x000009e000007947 */ /* 0x000fea0003800000 */
.L_x_16:
[----:B------:R-:W-:-:S13]  /*1550*/  ISETP.NE.AND P0, PT, R4, 0xf, PT ;  /* 0x0000000f0400780c */ /* 0x000fda0003f05270 */
[----:B------:R-:W-:Y:S05]  /*1560*/  @!P0 BRA `(.L_x_18) ;  /* 0x0000029000008947 */ /* 0x000fea0003800000 */
[----:B------:R-:W-:-:S13]  /*1570*/  ISETP.NE.AND P0, PT, R4, 0x17, PT ;  /* 0x000000170400780c */ /* 0x000fda0003f05270 */
[----:B------:R-:W-:Y:S05]  /*1580*/  @!P0 BRA `(.L_x_19) ;  /* 0x0000018000008947 */ /* 0x000fea0003800000 */
[----:B------:R-:W-:-:S13]  /*1590*/  ISETP.NE.AND P0, PT, R4, 0x18, PT ;  /* 0x000000180400780c */ /* 0x000fda0003f05270 */
[----:B------:R-:W-:Y:S05]  /*15a0*/  @P0 BRA `(.L_x_7) ;  /* 0x0000080000000947 */ /* 0x000fea0003800000 */
[----:B------:R-:W2:Y:S01]  /*15b0*/  LDG.E.U8 R0, [R2.64] ;  /* 0x0000002402007981 */ /* 0x000ea2000c1e1100 */
[----:B------:R-:W-:Y:S02]  /*15c0*/  IMAD.MOV.U32 R8, RZ, RZ, -0x800000 ;  /* 0xff800000ff087424 */ /* 0x000fe400078e00ff */
[----:B--2---:R-:W-:-:S05]  /*15d0*/  IMAD.SHL.U32 R0, R0, 0x1000000, RZ ;  /* 0x0100000000007824 */ /* 0x004fca00078e00ff */
[----:B------:R-:W-:-:S04]  /*15e0*/  LOP3.LUT R4, R0, 0x7f000000, RZ, 0xc0, !PT ;  /* 0x7f00000000047812 */ /* 0x000fc800078ec0ff */
[----:B------:R-:W0:Y:S01]  /*15f0*/  FLO.U32 R5, R4 ;  /* 0x0000000400057300 */ /* 0x000e2200000e0000 */
[C---:B------:R-:W-:Y:S02]  /*1600*/  IADD3 R6, R4.reuse, 0x1000000, RZ ;  /* 0x0100000004067810 */ /* 0x040fe40007ffe0ff */
[----:B------:R-:W-:Y:S02]  /*1610*/  IADD3 R2, R4, -0x1, RZ ;  /* 0xffffffff04027810 */ /* 0x000fe40007ffe0ff */
[----:B------:R-:W-:Y:S02]  /*1620*/  SHF.R.S32.HI R6, RZ, 0x8, R6 ;  /* 0x00000008ff067819 */ /* 0x000fe40000011406 */
[----:B------:R-:W-:Y:S02]  /*1630*/  SHF.R.S32.HI R2, RZ, 0x1f, R2 ;  /* 0x0000001fff027819 */ /* 0x000fe40000011402 */
[----:B0-----:R-:W-:-:S04]  /*1640*/  IADD3 R5, -R5, 0x1f, RZ ;  /* 0x0000001f05057810 */ /* 0x001fc80007ffe1ff */
[C---:B------:R-:W-:Y:S02]  /*1650*/  ISETP.GT.U32.AND P0, PT, R5.reuse, 0x4, PT ;  /* 0x000000040500780c */ /* 0x040fe40003f04070 */
[----:B------:R-:W-:-:S04]  /*1660*/  IADD3 R5, R5, -0x4, RZ ;  /* 0xfffffffc05057810 */ /* 0x000fc80007ffe0ff */
[----:B------:R-:W-:-:S05]  /*1670*/  SEL R5, R5, RZ, P0 ;  /* 0x000000ff05057207 */ /* 0x000fca0000000000 */
[----:B------:R-:W-:Y:S01]  /*1680*/  IMAD R8, R5, R8, 0x3c000000 ;  /* 0x3c00000005087424 */ /* 0x000fe200078e0208 */
[----:B------:R-:W-:-:S04]  /*1690*/  SHF.L.U32 R5, R4, R5, RZ ;  /* 0x0000000504057219 */ /* 0x000fc800000006ff */
[----:B------:R-:W-:-:S04]  /*16a0*/  LEA.HI R5, R5, R8, RZ, 0x1c ;  /* 0x0000000805057211 */ /* 0x000fc800078fe0ff */
[----:B------:R-:W-:-:S04]  /*16b0*/  LOP3.LUT R5, R5, 0x7f800000, R6, 0xf8, !PT ;  /* 0x7f80000005057812 */ /* 0x000fc800078ef806 */
[----:B------:R-:W-:-:S04]  /*16c0*/  LOP3.LUT R5, R5, R2, RZ, 0x30, !PT ;  /* 0x0000000205057212 */ /* 0x000fc800078e30ff */
[----:B------:R-:W-:-:S06]  /*16d0*/  LOP3.LUT R5, R5, 0x80000000, R0, 0xf8, !PT ;  /* 0x8000000005057812 */ /* 0x000fcc00078ef800 */
[----:B------:R-:W0:Y:S02]  /*16e0*/  F2I.FTZ.TRUNC.NTZ R5, R5 ;  /* 0x0000000500057305 */ /* 0x000e24000021f100 */
[----:B0-----:R-:W-:Y:S01]  /*16f0*/  PRMT R23, R5, 0x7610, R23 ;  /* 0x0000761005177816 */ /* 0x001fe20000000017 */
[----:B------:R-:W-:Y:S05]  /*1700*/  BRA `(.L_x_8) ;  /* 0x0000082000007947 */ /* 0x000fea0003800000 */
.L_x_19:
[----:B------:R-:W2:Y:S02]  /*1710*/  LDG.E.U8 R2, [R2.64] ;  /* 0x0000002402027981 */ /* 0x000ea4000c1e1100 */
[C---:B--2---:R-:W-:Y:S02]  /*1720*/  IMAD.SHL.U32 R0, R2.reuse, 0x2000000, RZ ;  /* 0x0200000002007824 */ /* 0x044fe400078e00ff */
[----:B------:R-:W-:-:S03]  /*1730*/  IMAD.SHL.U32 R5, R2, 0x1000000, RZ ;  /* 0x0100000002057824 */ /* 0x000fc600078e00ff */
[----:B------:R-:W-:-:S13]  /*1740*/  ISETP.GE.U32.AND P0, PT, R0, 0x8000000, PT ;  /* 0x080000000000780c */ /* 0x000fda0003f06070 */
[C---:B------:R-:W-:Y:S02]  /*1750*/  @!P0 IMAD.SHL.U32 R0, R2.reuse, 0x100, RZ ;  /* 0x0000010002008824 */ /* 0x040fe400078e00ff */
[----:B------:R-:W-:-:S03]  /*1760*/  @P0 IMAD.SHL.U32 R4, R2, 0x200000, RZ ;  /* 0x0020000002040824 */ /* 0x000fc600078e00ff */
[----:B------:R-:W-:Y:S02]  /*1770*/  @!P0 LOP3.LUT R0, R0, 0x7f00, RZ, 0xc0, !PT ;  /* 0x00007f0000008812 */ /* 0x000fe400078ec0ff */
[----:B------:R-:W-:Y:S02]  /*1780*/  @P0 LOP3.LUT R4, R4, 0x70000000, RZ, 0xfc, !PT ;  /* 0x7000000004040812 */ /* 0x000fe400078efcff */
[----:B------:R-:W-:-:S03]  /*1790*/  @!P0 LOP3.LUT R0, R0, 0x3f000000, RZ, 0xfc, !PT ;  /* 0x3f00000000008812 */ /* 0x000fc600078efcff */
[----:B------:R-:W-:Y:S02]  /*17a0*/  @P0 FMUL.FTZ R4, R4, 1.9259299443872358531e-34 ;  /* 0x0780000004040820 */ /* 0x000fe40000410000 */
[----:B------:R-:W-:-:S05]  /*17b0*/  @!P0 FADD.FTZ R4, R0, -0.5 ;  /* 0xbf00000000048421 */ /* 0x000fca0000010000 */
[----:B------:R-:W-:-:S06]  /*17c0*/  LOP3.LUT R4, R4, 0x80000000, R5, 0xf8, !PT ;  /* 0x8000000004047812 */ /* 0x000fcc00078ef805 */
[----:B------:R-:W0:Y:S02]  /*17d0*/  F2I.FTZ.TRUNC.NTZ R4, R4 ;  /* 0x0000000400047305 */ /* 0x000e24000021f100 */
[----:B0-----:R-:W-:Y:S01]  /*17e0*/  PRMT R23, R4, 0x7610, R23 ;  /* 0x0000761004177816 */ /* 0x001fe20000000017 */
[----:B------:R-:W-:Y:S05]  /*17f0*/  BRA `(.L_x_8) ;  /* 0x0000073000007947 */ /* 0x000fea0003800000 */
.L_x_18:
[----:B------:R-:W2:Y:S02]  /*1800*/  LDG.E.U16 R0, [R2.64] ;  /* 0x0000002402007981 */ /* 0x000ea4000c1e1500 */
[----:B--2---:R-:W-:-:S06]  /*1810*/  PRMT R0, RZ, 0x5410, R0 ;  /* 0x00005410ff007816 */ /* 0x004fcc0000000000 */
[----:B------:R-:W0:Y:S02]  /*1820*/  F2I.FTZ.TRUNC.NTZ R0, R0 ;  /* 0x0000000000007305 */ /* 0x000e24000021f100 */
[----:B0-----:R-:W-:Y:S01]  /*1830*/  PRMT R23, R0, 0x7610, R23 ;  /* 0x0000761000177816 */ /* 0x001fe20000000017 */
[----:B------:R-:W-:Y:S05]  /*1840*/  BRA `(.L_x_8) ;  /* 0x000006e000007947 */ /* 0x000fea0003800000 */
.L_x_15:
[----:B------:R-:W-:-:S13]  /*1850*/  ISETP.GT.AND P0, PT, R4, 0x1b, PT ;  /* 0x0000001b0400780c */ /* 0x000fda0003f04270 */
[----:B------:R-:W-:Y:S05]  /*1860*/  @P0 BRA `(.L_x_20) ;  /* 0x0000042000000947 */ /* 0x000fea0003800000 */
        /* <DEDUP_REMOVED lines=8> */
.L_x_22:
[----:B------:R-:W2:Y:S01]  /*18f0*/  LDG.E.U8 R2, [R2.64] ;  /* 0x0000002402027981 */ /* 0x000ea2000c1e1100 */
[----:B------:R-:W-:Y:S01]  /*1900*/  BSSY B0, `(.L_x_23) ;  /* 0x0000018000007945 */ /* 0x000fe20003800000 */
[----:B------:R-:W-:Y:S01]  /*1910*/  IMAD.MOV.U32 R0, RZ, RZ, RZ ;  /* 0x000000ffff007224 */ /* 0x000fe200078e00ff */
[----:B--2---:R-:W-:-:S13]  /*1920*/  ISETP.NE.AND P0, PT, R2, RZ, PT ;  /* 0x000000ff0200720c */ /* 0x004fda0003f05270 */
[----:B------:R-:W-:Y:S05]  /*1930*/  @!P0 BRA `(.L_x_24) ;  /* 0x0000014000008947 */ /* 0x000fea0003800000 */
[----:B------:R-:W-:-:S13]  /*1940*/  ISETP.NE.AND P0, PT, R2, 0x80, PT ;  /* 0x000000800200780c */ /* 0x000fda0003f05270 */
[----:B------:R-:W-:Y:S01]  /*1950*/  @!P0 IMAD.MOV.U32 R0, RZ, RZ, 0x7f800001 ;  /* 0x7f800001ff008424 */ /* 0x000fe200078e00ff */
[----:B------:R-:W-:Y:S05]  /*1960*/  @!P0 BRA `(.L_x_24) ;  /* 0x0000011000008947 */ /* 0x000fea0003800000 */
[C---:B------:R-:W-:Y:S01]  /*1970*/  LOP3.LUT P0, R0, R2.reuse, 0x78, RZ, 0xc0, !PT ;  /* 0x0000007802007812 */ /* 0x040fe2000780c0ff */
[----:B------:R-:W-:Y:S01]  /*1980*/  BSSY B1, `(.L_x_25) ;  /* 0x000000c000017945 */ /* 0x000fe20003800000 */
[----:B------:R-:W-:Y:S02]  /*1990*/  SHF.R.U32.HI R3, RZ, 0x7, R2 ;  /* 0x00000007ff037819 */ /* 0x000fe40000011602 */
[----:B------:R-:W-:Y:S02]  /*19a0*/  LOP3.LUT R2, R2, 0x7, RZ, 0xc0, !PT ;  /* 0x0000000702027812 */ /* 0x000fe400078ec0ff */
[----:B------:R-:W-:Y:S01]  /*19b0*/  SHF.R.U32.HI R0, RZ, 0x3, R0 ;  /* 0x00000003ff007819 */ /* 0x000fe20000011600 */
[----:B------:R-:W-:-:S06]  /*19c0*/  IMAD.U32 R4, R3, -0x80000000, RZ ;  /* 0x8000000003047824 */ /* 0x000fcc00078e00ff */
[----:B------:R-:W-:Y:S05]  /*19d0*/  @P0 BRA `(.L_x_26) ;  /* 0x0000006000000947 */ /* 0x000fea0003800000 */
[----:B------:R-:W0:Y:S02]  /*19e0*/  FLO.U32 R3, R2 ;  /* 0x0000000200037300 */ /* 0x000e2400000e0000 */
[----:B0-----:R-:W-:-:S04]  /*19f0*/  IADD3 R3, -R3, 0x1f, RZ ;  /* 0x0000001f03037810 */ /* 0x001fc80007ffe1ff */
[----:B------:R-:W-:Y:S02]  /*1a00*/  IADD3 R5, R3, -0x1c, RZ ;  /* 0xffffffe403057810 */ /* 0x000fe40007ffe0ff */
[----:B------:R-:W-:Y:S02]  /*1a10*/  IADD3 R0, R0, 0x1d, -R3 ;  /* 0x0000001d00007810 */ /* 0x000fe40007ffe803 */
[----:B------:R-:W-:-:S04]  /*1a20*/  SHF.L.U32 R5, R2, R5, RZ ;  /* 0x0000000502057219 */ /* 0x000fc800000006ff */
[----:B------:R-:W-:Y:S02]  /*1a30*/  LOP3.LUT R2, R5, 0x7, RZ, 0xc0, !PT ;  /* 0x0000000705027812 */ /* 0x000fe400078ec0ff */
.L_x_26:
[----:B------:R-:W-:Y:S05]  /*1a40*/  BSYNC B1 ;  /* 0x0000000000017941 */ /* 0x000fea0003800000 */
.L_x_25:
[----:B------:R-:W-:Y:S01]  /*1a50*/  LEA R3, R0, 0x3b800000, 0x17 ;  /* 0x3b80000000037811 */ /* 0x000fe200078eb8ff */
[----:B------:R-:W-:-:S05]  /*1a60*/  IMAD.SHL.U32 R0, R2, 0x100000, RZ ;  /* 0x0010000002007824 */ /* 0x000fca00078e00ff */
[----:B------:R-:W-:Y:S02]  /*1a70*/  LOP3.LUT R0, R3, R0, R4, 0xfe, !PT ;  /* 0x0000000003007212 */ /* 0x000fe400078efe04 */
.L_x_24:
[----:B------:R-:W-:Y:S05]  /*1a80*/  BSYNC B0 ;  /* 0x0000000000007941 */ /* 0x000fea0003800000 */
.L_x_23:
[----:B------:R-:W0:Y:S02]  /*1a90*/  F2I.FTZ.TRUNC.NTZ R0, R0 ;  /* 0x0000000000007305 */ /* 0x000e24000021f100 */
[----:B0-----:R-:W-:Y:S01]  /*1aa0*/  PRMT R23, R0, 0x7610, R23 ;  /* 0x0000761000177816 */ /* 0x001fe20000000017 */
[----:B------:R-:W-:Y:S05]  /*1ab0*/  BRA `(.L_x_8) ;  /* 0x0000047000007947 */ /* 0x000fea0003800000 */
.L_x_21:
        /* <DEDUP_REMOVED lines=21> */
.L_x_30:
[----:B------:R-:W-:Y:S05]  /*1c10*/  BSYNC B1 ;  /* 0x0000000000017941 */ /* 0x000fea0003800000 */
.L_x_29:
[----:B------:R-:W-:Y:S01]  /*1c20*/  LEA R3, R0, 0x37800000, 0x17 ;  /* 0x3780000000037811 */ /* 0x000fe200078eb8ff */
[----:B------:R-:W-:-:S05]  /*1c30*/  IMAD.SHL.U32 R0, R2, 0x200000, RZ ;  /* 0x0020000002007824 */ /* 0x000fca00078e00ff */
[----:B------:R-:W-:Y:S02]  /*1c40*/  LOP3.LUT R0, R3, R0, R4, 0xfe, !PT ;  /* 0x0000000003007212 */ /* 0x000fe400078efe04 */
.L_x_28:
[----:B------:R-:W-:Y:S05]  /*1c50*/  BSYNC B0 ;  /* 0x0000000000007941 */ /* 0x000fea0003800000 */
.L_x_27:
[----:B------:R-:W0:Y:S02]  /*1c60*/  F2I.FTZ.TRUNC.NTZ R0, R0 ;  /* 0x0000000000007305 */ /* 0x000e24000021f100 */
[----:B0-----:R-:W-:Y:S01]  /*1c70*/  PRMT R23, R0, 0x7610, R23 ;  /* 0x0000761000177816 */ /* 0x001fe20000000017 */
[----:B------:R-:W-:Y:S05]  /*1c80*/  BRA `(.L_x_8) ;  /* 0x000002a000007947 */ /* 0x000fea0003800000 */
.L_x_20:
[----:B------:R-:W-:-:S13]  /*1c90*/  ISETP.NE.AND P0, PT, R4, 0x1c, PT ;  /* 0x0000001c0400780c */ /* 0x000fda0003f05270 */
[----:B------:R-:W-:Y:S05]  /*1ca0*/  @!P0 BRA `(.L_x_31) ;  /* 0x0000027000008947 */ /* 0x000fea0003800000 */
[----:B------:R-:W-:-:S13]  /*1cb0*/  ISETP.NE.AND P0, PT, R4, 0x1d, PT ;  /* 0x0000001d0400780c */ /* 0x000fda0003f05270 */
[----:B------:R-:W-:Y:S05]  /*1cc0*/  @!P0 BRA `(.L_x_32) ;  /* 0x0000023000008947 */ /* 0x000fea0003800000 */
[----:B------:R-:W-:-:S13]  /*1cd0*/  ISETP.NE.AND P0, PT, R4, 0x2c, PT ;  /* 0x0000002c0400780c */ /* 0x000fda0003f05270 */
[----:B------:R-:W-:Y:S05]  /*1ce0*/  @P0 BRA `(.L_x_7) ;  /* 0x000000c000000947 */ /* 0x000fea0003800000 */
[----:B------:R-:W2:Y:S01]  /*1cf0*/  LDG.E.U8 R2, [R2.64] ;  /* 0x0000002402027981 */ /* 0x000ea2000c1e1100 */
[----:B------:R-:W-:Y:S01]  /*1d00*/  BSSY B0, `(.L_x_33) ;  /* 0x0000007000007945 */ /* 0x000fe20003800000 */
[----:B------:R-:W-:Y:S01]  /*1d10*/  IMAD.MOV.U32 R0, RZ, RZ, 0x400000 ;  /* 0x00400000ff007424 */ /* 0x000fe200078e00ff */
[----:B--2---:R-:W-:-:S13]  /*1d20*/  ISETP.NE.AND P0, PT, R2, RZ, PT ;  /* 0x000000ff0200720c */ /* 0x004fda0003f05270 */
[----:B------:R-:W-:Y:S05]  /*1d30*/  @!P0 BRA `(.L_x_34) ;  /* 0x0000003000008947 */ /* 0x000fea0003800000 */
[----:B------:R-:W-:-:S13]  /*1d40*/  ISETP.NE.AND P0, PT, R2, 0xff, PT ;  /* 0x000000ff0200780c */ /* 0x000fda0003f05270 */
[----:B------:R-:W-:Y:S02]  /*1d50*/  @!P0 IMAD.MOV.U32 R0, RZ, RZ, 0x7f800001 ;  /* 0x7f800001ff008424 */ /* 0x000fe400078e00ff */
[----:B------:R-:W-:Y:S02]  /*1d60*/  @P0 IMAD.SHL.U32 R0, R2, 0x800000, RZ ;  /* 0x0080000002000824 */ /* 0x000fe400078e00ff */
.L_x_34:
[----:B------:R-:W-:Y:S05]  /*1d70*/  BSYNC B0 ;  /* 0x0000000000007941 */ /* 0x000fea0003800000 */
.L_x_33:
[----:B------:R-:W0:Y:S02]  /*1d80*/  F2I.FTZ.TRUNC.NTZ R0, R0 ;  /* 0x0000000000007305 */ /* 0x000e24000021f100 */
[----:B0-----:R-:W-:Y:S01]  /*1d90*/  PRMT R23, R0, 0x7610, R23 ;  /* 0x0000761000177816 */ /* 0x001fe20000000017 */
[----:B------:R-:W-:Y:S05]  /*1da0*/  BRA `(.L_x_8) ;  /* 0x0000018000007947 */ /* 0x000fea0003800000 */
.L_x_7:
[----:B------:R-:W-:Y:S01]  /*1db0*/  MOV R2, 0x0 ;  /* 0x0000000000027802 */ /* 0x000fe20000000f00 */
[----:B------:R-:W-:Y:S02]  /*1dc0*/  IMAD.MOV.U32 R4, RZ, RZ, c[0x4][0x138] ;  /* 0x01004e00ff047624 */ /* 0x000fe400078e00ff */
[----:B------:R-:W-:Y:S02]  /*1dd0*/  IMAD.MOV.U32 R5, RZ, RZ, c[0x4][0x13c] ;  /* 0x01004f00ff057624 */ /* 0x000fe400078e00ff */
[----:B------:R-:W-:Y:S01]  /*1de0*/  IMAD.MOV.U32 R6, RZ, RZ, c[0x4][0x140] ;  /* 0x01005000ff067624 */ /* 0x000fe200078e00ff */
[----:B------:R-:W0:Y:S01]  /*1df0*/  LDC.64 R2, c[0x4][R2] ;  /* 0x0100000002027b82 */ /* 0x000e220000000a00 */
[----:B------:R-:W-:-:S02]  /*1e00*/  IMAD.MOV.U32 R7, RZ, RZ, c[0x4][0x144] ;  /* 0x01005100ff077624 */ /* 0x000fc400078e00ff */
[----:B------:R-:W-:Y:S02]  /*1e10*/  IMAD.MOV.U32 R8, RZ, RZ, 0x4e ;  /* 0x0000004eff087424 */ /* 0x000fe400078e00ff */
[----:B------:R-:W-:Y:S02]  /*1e20*/  IMAD.MOV.U32 R10, RZ, RZ, c[0x4][0x48] ;  /* 0x01001200ff0a7624 */ /* 0x000fe400078e00ff */
[----:B------:R-:W-:Y:S02]  /*1e30*/  IMAD.MOV.U32 R11, RZ, RZ, c[0x4][0x4c] ;  /* 0x01001300ff0b7624 */ /* 0x000fe400078e00ff */
[----:B------:R-:W-:Y:S02]  /*1e40*/  IMAD.MOV.U32 R12, RZ, RZ, 0x1 ;  /* 0x00000001ff0c7424 */ /* 0x000fe400078e00ff */
[----:B------:R-:W-:Y:S02]  /*1e50*/  IMAD.MOV.U32 R13, RZ, RZ, RZ ;  /* 0x000000ffff0d7224 */ /* 0x000fe400078e00ff */
[----:B------:R-:W-:Y:S01]  /*1e60*/  LEPC R14 ;  /* 0x00000000000e734e */ /* 0x000fe20000000000 */
[----:B------:R-:W-:Y:S02]  /*1e70*/  MOV R9, 0x1ee0 ;  /* 0x00001ee000097802 */ /* 0x000fe40000000f00 */
[----:B------:R-:W-:-:S02]  /*1e80*/  MOV R20, 0x1e60 ;  /* 0x00001e6000147802 */ /* 0x000fc40000000f00 */
[----:B------:R-:W-:Y:S02]  /*1e90*/  MOV R21, 0x0 ;  /* 0x0000000000157802 */ /* 0x000fe40000000f00 */
[----:B------:R-:W-:Y:S02]  /*1ea0*/  MOV R0, 0x0 ;  /* 0x0000000000007802 */ /* 0x000fe40000000f00 */
[----:B------:R-:W-:-:S04]  /*1eb0*/  IADD3 R20, P0, P1, -R20, R9, R14 ;  /* 0x0000000914147210 */ /* 0x000fc8000791e10e */
[----:B------:R-:W-:-:S04]  /*1ec0*/  IADD3.X R21, ~R0, R21, R15, P0, P1 ;  /* 0x0000001500157210 */ /* 0x000fc800007e250f */
[----:B0-----:R-:W-:Y:S05]  /*1ed0*/  CALL.ABS.NOINC R2 ;  /* 0x0000000002007343 */ /* 0x001fea0003c00000 */
[----:B------:R-:W-:Y:S01]  /*1ee0*/  PRMT R23, RZ, 0x7610, R23 ;  /* 0x00007610ff177816 */ /* 0x000fe20000000017 */
[----:B------:R-:W-:Y:S05]  /*1ef0*/  BRA `(.L_x_8) ;  /* 0x0000003000007947 */ /* 0x000fea0003800000 */
.L_x_32:
[----:B------:R0:W5:Y:S01]  /*1f00*/  LDG.E.U16 R23, [R2.64] ;  /* 0x0000002402177981 */ /* 0x000162000c1e1500 */
[----:B------:R-:W-:Y:S05]  /*1f10*/  BRA `(.L_x_8) ;  /* 0x0000001000007947 */ /* 0x000fea0003800000 */
.L_x_31:
[----:B------:R0:W5:Y:S02]  /*1f20*/  LDG.E.U16 R23, [R2.64] ;  /* 0x0000002402177981 */ /* 0x000164000c1e1500 */
.L_x_8:
[----:B------:R-:W2:Y:S01]  /*1f30*/  LDC.U8 R4, c[0x0][0x3e3] ;  /* 0x0000f8c0ff047b82 */ /* 0x000ea20000000000 */
[----:B0-----:R-:W-:-:S05]  /*1f40*/  IADD3 R2, P1, R22, c[0x0][0x3d8], RZ ;  /* 0x0000f60016027a10 */ /* 0x001fca0007f3e0ff */
[----:B------:R-:W-:Y:S01]  /*1f50*/  IMAD.X R3, RZ, RZ, c[0x0][0x3dc], P1 ;  /* 0x0000f700ff037624 */ /* 0x000fe200008e06ff */
[----:B--2---:R-:W-:-:S04]  /*1f60*/  PRMT R0, R4, 0x9910, RZ ;  /* 0x0000991004007816 */ /* 0x004fc800000000ff */
        /* <DEDUP_REMOVED lines=12> */
.L_x_38:
[----:B------:R0:W5:Y:S01]  /*2030*/  LDG.E.U8 R0, [R2.64] ;  /* 0x0000002402007981 */ /* 0x000162000c1e1100 */
[----:B------:R-:W-:Y:S05]  /*2040*/  BRA `(.L_x_40) ;  /* 0x00000d7000007947 */ /* 0x000fea0003800000 */
.L_x_37:
        /* <DEDUP_REMOVED lines=8> */
.L_x_42:
[----:B------:R0:W5:Y:S01]  /*20d0*/  LDG.E.U16 R0, [R2.64] ;  /* 0x0000002402007981 */ /* 0x000162000c1e1500 */
[----:B------:R-:W-:Y:S05]  /*20e0*/  BRA `(.L_x_40) ;  /* 0x00000cd000007947 */ /* 0x000fea0003800000 */
.L_x_41:
[----:B------:R0:W5:Y:S01]  /*20f0*/  LDG.E.U16 R0, [R2.64] ;  /* 0x0000002402007981 */ /* 0x000162000c1e1500 */
[----:B------:R-:W-:Y:S05]  /*2100*/  BRA `(.L_x_40) ;  /* 0x00000cb000007947 */ /* 0x000fea0003800000 */
.L_x_36:
[----:B------:R-:W-:-:S13]  /*2110*/  ISETP.GT.AND P0, PT, R0, 0x6, PT ;  /* 0x000000060000780c */ /* 0x000fda0003f04270 */
[----:B------:R-:W-:Y:S05]  /*2120*/  @P0 BRA `(.L_x_43) ;  /* 0x000000c000000947 */ /* 0x000fea0003800000 */
[----:B------:R-:W-:-:S13]  /*2130*/  ISETP.NE.AND P0, PT, R0, 0x5, PT ;  /* 0x000000050000780c */ /* 0x000fda0003f05270 */
[----:B------:R-:W-:Y:S05]  /*2140*/  @!P0 BRA `(.L_x_44) ;  /* 0x0000005000008947 */ /* 0x000fea0003800000 */
[----:B------:R-:W-:-:S13]  /*2150*/  ISETP.NE.AND P0, PT, R0, 0x6, PT ;  /* 0x000000060000780c */ /* 0x000fda0003f05270 */
[----:B------:R-:W-:Y:S05]  /*2160*/  @P0 BRA `(.L_x_39) ;  /* 0x00000ad000000947 */ /* 0x000fea0003800000 */
[----:B------:R-:W2:Y:S02]  /*2170*/  LDG.E R2, [R2.64] ;  /* 0x0000002402027981 */ /* 0x000ea4000c1e1900 */
[----:B--2---:R0:W2:Y:S01]  /*2180*/  F2I.FTZ.TRUNC.NTZ R0, R2 ;  /* 0x0000000200007305 */ /* 0x0040a2000021f100 */
[----:B------:R-:W-:Y:S05]  /*2190*/  BRA `(.L_x_40) ;  /* 0x00000c2000007947 */ /* 0x000fea0003800000 */
.L_x_44:
[----:B------:R-:W2:Y:S02]  /*21a0*/  LDG.E.U16 R4, [R2.64] ;  /* 0x0000002402047981 */ /* 0x000ea4000c1e1500 */
[----:B--2---:R-:W-:-:S06]  /*21b0*/  HADD2.F32 R4, -RZ, R4.H0_H0 ;  /* 0x20000004ff047230 */ /* 0x004fcc0000004100 */
[----:B------:R-:W0:Y:S02]  /*21c0*/  F2I.FTZ.TRUNC.NTZ R4, R4 ;  /* 0x0000000400047305 */ /* 0x000e24000021f100 */
[----:B0-----:R-:W-:Y:S01]  /*21d0*/  PRMT R0, R4, 0x7610, R0 ;  /* 0x0000761004007816 */ /* 0x001fe20000000000 */
[----:B------:R-:W-:Y:S05]  /*21e0*/  BRA `(.L_x_40) ;  /* 0x00000bd000007947 */ /* 0x000fea0003800000 */
.L_x_43:
[----:B------:R-:W-:-:S13]  /*21f0*/  ISETP.NE.AND P0, PT, R0, 0x7, PT ;  /* 0x000000070000780c */ /* 0x000fda0003f05270 */
[----:B------:R-:W-:Y:S05]  /*2200*/  @!P0 BRA `(.L_x_45) ;  /* 0x000000c000008947 */ /* 0x000fea0003800000 */
[----:B------:R-:W-:-:S13]  /*2210*/  ISETP.NE.AND P0, PT, R0, 0x8, PT ;  /* 0x000000080000780c */ /* 0x000fda0003f05270 */
[----:B------:R-:W-:Y:S05]  /*2220*/  @!P0 BRA `(.L_x_46) ;  /* 0x0000005000008947 */ /* 0x000fea0003800000 */
[----:B------:R-:W-:-:S13]  /*2230*/  ISETP.NE.AND P0, PT, R0, 0x9, PT ;  /* 0x000000090000780c */ /* 0x000fda0003f05270 */
[----:B------:R-:W-:Y:S05]  /*2240*/  @P0 BRA `(.L_x_39) ;  /* 0x000009f000000947 */ /* 0x000fea0003800000 */
[----:B------:R-:W2:Y:S02]  /*2250*/  LDG.E R2, [R2.64] ;  /* 0x0000002402027981 */ /* 0x000ea4000c1e1900 */
[----:B--2---:R0:W2:Y:S01]  /*2260*/  F2I.FTZ.TRUNC.NTZ R0, R2 ;  /* 0x0000000200007305 */ /* 0x0040a2000021f100 */
[----:B------:R-:W-:Y:S05]  /*2270*/  BRA `(.L_x_40) ;  /* 0x00000b4000007947 */ /* 0x000fea0003800000 */
.L_x_46:
[----:B------:R-:W2:Y:S02]  /*2280*/  LDG.E.U16 R2, [R2.64] ;  /* 0x0000002402027981 */ /* 0x000ea4000c1e1500 */
[----:B--2---:R-:W-:-:S06]  /*2290*/  HADD2.F32 R4, -RZ, R2.H0_H0 ;  /* 0x20000002ff047230 */ /* 0x004fcc0000004100 */
[----:B------:R-:W0:Y:S02]  /*22a0*/  F2I.FTZ.TRUNC.NTZ R4, R4 ;  /* 0x0000000400047305 */ /* 0x000e24000021f100 */
[----:B0-----:R-:W-:Y:S01]  /*22b0*/  PRMT R0, R4, 0x7610, R0 ;  /* 0x0000761004007816 */ /* 0x001fe20000000000 */
[----:B------:R-:W-:Y:S05]  /*22c0*/  BRA `(.L_x_40) ;  /* 0x00000af000007947 */ /* 0x000fea0003800000 */
.L_x_45:
[----:B------:R-:W2:Y:S02]  /*22d0*/  LDG.E.64 R2, [R2.64] ;  /* 0x0000002402027981 */ /* 0x000ea4000c1e1b00 */
[----:B--2---:R0:W2:Y:S01]  /*22e0*/  F2I.F64.TRUNC R0, R2 ;  /* 0x0000000200007311 */ /* 0x0040a2000030d100 */
[----:B------:R-:W-:Y:S05]  /*22f0*/  BRA `(.L_x_40) ;  /* 0x00000ac000007947 */ /* 0x000fea0003800000 */
.L_x_35:
        /* <DEDUP_REMOVED lines=12> */
.L_x_49:
[----:B------:R-:W2:Y:S02]  /*23c0*/  LDG.E.64 R2, [R2.64] ;  /* 0x0000002402027981 */ /* 0x000ea4000c1e1b00 */
[----:B--2---:R0:W2:Y:S01]  /*23d0*/  F2I.F64.TRUNC R0, R2 ;  /* 0x0000000200007311 */ /* 0x0040a2000030d100 */
[----:B------:R-:W-:Y:S05]  /*23e0*/  BRA `(.L_x_40) ;  /* 0x000009d000007947 */ /* 0x000fea0003800000 */
.L_x_48:
        /* <DEDUP_REMOVED lines=28> */
.L_x_51:
        /* <DEDUP_REMOVED lines=15> */
.L_x_50:
[----:B------:R-:W2:Y:S02]  /*26a0*/  LDG.E.U16 R2, [R2.64] ;  /* 0x0000002402027981 */ /* 0x000ea4000c1e1500 */
[----:B--2---:R-:W-:-:S04]  /*26b0*/  PRMT R2, RZ, 0x5410, R2 ;  /* 0x00005410ff027816 */ /* 0x004fc80000000002 */
[----:B------:R0:W2:Y:S01]  /*26c0*/  F2I.FTZ.TRUNC.NTZ R0, R2 ;  /* 0x0000000200007305 */ /* 0x0000a2000021f100 */
[----:B------:R-:W-:Y:S05]  /*26d0*/  BRA `(.L_x_40) ;  /* 0x000006e000007947 */ /* 0x000fea0003800000 */
.L_x_47:
        /* <DEDUP_REMOVED lines=10> */
.L_x_54:
        /* <DEDUP_REMOVED lines=21> */
.L_x_58:
[----:B------:R-:W-:Y:S05]  /*28d0*/  BSYNC B1 ;  /* 0x0000000000017941 */ /* 0x000fea0003800000 */
.L_x_57:
[----:B------:R-:W-:Y:S01]  /*28e0*/  IMAD.SHL.U32 R2, R2, 0x100000, RZ ;  /* 0x0010000002027824 */ /* 0x000fe200078e00ff */
[----:B------:R-:W-:-:S04]  /*28f0*/  LEA R3, R0, 0x3b800000, 0x17 ;  /* 0x3b80000000037811 */ /* 0x000fc800078eb8ff */
[----:B------:R-:W-:Y:S02]  /*2900*/  LOP3.LUT R4, R3, R2, R4, 0xfe, !PT ;  /* 0x0000000203047212 */ /* 0x000fe400078efe04 */
.L_x_56:
[----:B------:R-:W-:Y:S05]  /*2910*/  BSYNC B0 ;  /* 0x0000000000007941 */ /* 0x000fea0003800000 */
.L_x_55:
[----:B------:R-:W0:Y:S02]  /*2920*/  F2I.FTZ.TRUNC.NTZ R4, R4 ;  /* 0x0000000400047305 */ /* 0x000e24000021f100 */
[----:B0-----:R-:W-:Y:S01]  /*2930*/  PRMT R0, R4, 0x7610, R0 ;  /* 0x0000761004007816 */ /* 0x001fe20000000000 */
[----:B------:R-:W-:Y:S05]  /*2940*/  BRA `(.L_x_40) ;  /* 0x0000047000007947 */ /* 0x000fea0003800000 */
.L_x_53:
        /* <DEDUP_REMOVED lines=21> */
.L_x_62:
[----:B------:R-:W-:Y:S05]  /*2aa0*/  BSYNC B1 ;  /* 0x0000000000017941 */ /* 0x000fea0003800000 */
.L_x_61:
[----:B------:R-:W-:Y:S01]  /*2ab0*/  IMAD.SHL.U32 R2, R2, 0x200000, RZ ;  /* 0x0020000002027824 */ /* 0x000fe200078e00ff */
[----:B------:R-:W-:-:S04]  /*2ac0*/  LEA R3, R0, 0x37800000, 0x17 ;  /* 0x3780000000037811 */ /* 0x000fc800078eb8ff */
[----:B------:R-:W-:Y:S02]  /*2ad0*/  LOP3.LUT R4, R3, R2, R4, 0xfe, !PT ;  /* 0x0000000203047212 */ /* 0x000fe400078efe04 */
.L_x_60:
[----:B------:R-:W-:Y:S05]  /*2ae0*/  BSYNC B0 ;  /* 0x0000000000007941 */ /* 0x000fea0003800000 */
.L_x_59:
[----:B------:R-:W0:Y:S02]  /*2af0*/  F2I.FTZ.TRUNC.NTZ R4, R4 ;  /* 0x0000000400047305 */ /* 0x000e24000021f100 */
[----:B0-----:R-:W-:Y:S01]  /*2b00*/  PRMT R0, R4, 0x7610, R0 ;  /* 0x0000761004007816 */ /* 0x001fe20000000000 */
[----:B------:R-:W-:Y:S05]  /*2b10*/  BRA `(.L_x_40) ;  /* 0x000002a000007947 */ /* 0x000fea0003800000 */
.L_x_52:
        /* <DEDUP_REMOVED lines=14> */
.L_x_66:
[----:B------:R-:W-:Y:S05]  /*2c00*/  BSYNC B0 ;  /* 0x0000000000007941 */ /* 0x000fea0003800000 */
.L_x_65:
[----:B------:R-:W0:Y:S02]  /*2c10*/  F2I.FTZ.TRUNC.NTZ R4, R4 ;  /* 0x0000000400047305 */ /* 0x000e24000021f100 */
[----:B0-----:R-:W-:Y:S01]  /*2c20*/  PRMT R0, R4, 0x7610, R0 ;  /* 0x0000761004007816 */ /* 0x001fe20000000000 */
[----:B------:R-:W-:Y:S05]  /*2c30*/  BRA `(.L_x_40) ;  /* 0x0000018000007947 */ /* 0x000fea0003800000 */
.L_x_39:
        /* <DEDUP_REMOVED lines=18> */
[----:B01---5:R-:W-:Y:S05]  /*2d60*/  CALL.ABS.NOINC R2 ;  /* 0x0000000002007343 */ /* 0x023fea0003c00000 */
[----:B------:R-:W-:Y:S01]  /*2d70*/  PRMT R0, RZ, 0x7610, R0 ;  /* 0x00007610ff007816 */ /* 0x000fe20000000000 */
[----:B------:R-:W-:Y:S05]  /*2d80*/  BRA `(.L_x_40) ;  /* 0x0000003000007947 */ /* 0x000fea0003800000 */
.L_x_64:
[----:B------:R0:W5:Y:S01]  /*2d90*/  LDG.E.U16 R0, [R2.64] ;  /* 0x0000002402007981 */ /* 0x000162000c1e1500 */
[----:B------:R-:W-:Y:S05]  /*2da0*/  BRA `(.L_x_40) ;  /* 0x0000001000007947 */ /* 0x000fea0003800000 */
.L_x_63:
[----:B------:R0:W5:Y:S02]  /*2db0*/  LDG.E.U16 R0, [R2.64] ;  /* 0x0000002402007981 */ /* 0x000164000c1e1500 */
.L_x_40:
[----:B------:R-:W3:Y:S01]  /*2dc0*/  LDC.U8 R4, c[0x0][0x3e1] ;  /* 0x0000f840ff047b82 */ /* 0x000ee20000000000 */
[----:B--2--5:R-:W-:Y:S02]  /*2dd0*/  PRMT R0, R0, 0x9910, RZ ;  /* 0x0000991000007816 */ /* 0x024fe400000000ff */
[----:B01----:R-:W-:Y:S02]  /*2de0*/  PRMT R3, R23, 0x9910, RZ ;  /* 0x0000991017037816 */ /* 0x003fe400000000ff */
[----:B------:R-:W-:-:S04]  /*2df0*/  IMNMX.U32 R0, R0, 0xf, PT ;  /* 0x0000000f00007817 */ /* 0x000fc80003800000 */
[----:B------:R-:W-:Y:S02]  /*2e00*/  SHF.R.S32.HI R5, RZ, R0, R3 ;  /* 0x00000000ff057219 */ /* 0x000fe40000011403 */
[----:B---3--:R-:W-:-:S04]  /*2e10*/  PRMT R2, R4, 0x9910, RZ ;  /* 0x0000991004027816 */ /* 0x008fc800000000ff */
        /* <DEDUP_REMOVED lines=10> */
[----:B------:R0:W-:Y:S01]  /*2ec0*/  STG.E.U8 [R16.64], R5 ;  /* 0x0000000510007986 */ /* 0x0001e2000c101124 */
[----:B------:R-:W-:Y:S05]  /*2ed0*/  BRA `(.L_x_72) ;  /* 0x00000dc000007947 */ /* 0x000fea0003800000 */
.L_x_70:
[----:B------:R0:W-:Y:S01]  /*2ee0*/  STG.E.U8 [R16.64], R5 ;  /* 0x0000000510007986 */ /* 0x0001e2000c101124 */
[----:B------:R-:W-:Y:S05]  /*2ef0*/  BRA `(.L_x_72) ;  /* 0x00000da000007947 */ /* 0x000fea0003800000 */
.L_x_69:
[----:B------:R-:W-:-:S13]  /*2f00*/  ISETP.NE.AND P0, PT, R2, 0x2, PT ;  /* 0x000000020200780c */ /* 0x000fda0003f05270 */
[----:B------:R-:W-:Y:S05]  /*2f10*/  @!P0 BRA `(.L_x_73) ;  /* 0x000000a000008947 */ /* 0x000fea0003800000 */
[----:B------:R-:W-:-:S13]  /*2f20*/  ISETP.NE.AND P0, PT, R2, 0x3, PT ;  /* 0x000000030200780c */ /* 0x000fda0003f05270 */
[----:B------:R-:W-:Y:S05]  /*2f30*/  @!P0 BRA `(.L_x_74) ;  /* 0x0000006000008947 */ /* 0x000fea0003800000 */
[----:B------:R-:W-:-:S13]  /*2f40*/  ISETP.NE.AND P0, PT, R2, 0x4, PT ;  /* 0x000000040200780c */ /* 0x000fda0003f05270 */
[----:B------:R-:W-:Y:S05]  /*2f50*/  @P0 BRA `(.L_x_71) ;  /* 0x00000bb000000947 */ /* 0x000fea0003800000 */
[----:B------:R-:W-:-:S04]  /*2f60*/  PRMT R2, R5, 0x9910, RZ ;  /* 0x0000991005027816 */ /* 0x000fc800000000ff */
[----:B------:R-:W-:-:S05]  /*2f70*/  SHF.R.S32.HI R3, RZ, 0x1f, R2 ;  /* 0x0000001fff037819 */ /* 0x000fca0000011402 */
[----:B------:R0:W-:Y:S01]  /*2f80*/  STG.E.64 [R16.64], R2 ;  /* 0x0000000210007986 */ /* 0x0001e2000c101b24 */
[----:B------:R-:W-:Y:S05]  /*2f90*/  BRA `(.L_x_72) ;  /* 0x00000d0000007947 */ /* 0x000fea0003800000 */
.L_x_74:
[----:B------:R0:W-:Y:S01]  /*2fa0*/  STG.E [R16.64], R5 ;  /* 0x0000000510007986 */ /* 0x0001e2000c101924 */
[----:B------:R-:W-:Y:S05]  /*2fb0*/  BRA `(.L_x_72) ;  /* 0x00000ce000007947 */ /* 0x000fea0003800000 */
.L_x_73:
[----:B------:R0:W-:Y:S01]  /*2fc0*/  STG.E.U16 [R16.64], R5 ;  /* 0x0000000510007986 */ /* 0x0001e2000c101524 */
[----:B------:R-:W-:Y:S05]  /*2fd0*/  BRA `(.L_x_72) ;  /* 0x00000cc000007947 */ /* 0x000fea0003800000 */
.L_x_68:
[----:B------:R-:W-:-:S13]  /*2fe0*/  ISETP.GT.AND P0, PT, R2, 0x6, PT ;  /* 0x000000060200780c */ /* 0x000fda0003f04270 */
[----:B------:R-:W-:Y:S05]  /*2ff0*/  @P0 BRA `(.L_x_75) ;  /* 0x000000b000000947 */ /* 0x000fea0003800000 */
[----:B------:R-:W-:-:S13]  /*3000*/  ISETP.NE.AND P0, PT, R2, 0x5, PT ;  /* 0x000000050200780c */ /* 0x000fda0003f05270 */
[----:B------:R-:W-:Y:S05]  /*3010*/  @!P0 BRA `(.L_x_76) ;  /* 0x0000005000008947 */ /* 0x000fea0003800000 */
[----:B------:R-:W-:-:S13]  /*3020*/  ISETP.NE.AND P0, PT, R2, 0x6, PT ;  /* 0x000000060200780c */ /* 0x000fda0003f05270 */
[----:B------:R-:W-:Y:S05]  /*3030*/  @P0 BRA `(.L_x_71) ;  /* 0x00000ad000000947 */ /* 0x000fea0003800000 */
[----:B------:R-:W0:Y:S02]  /*3040*/  I2F.S16 R3, R5 ;  /* 0x0000000500037306 */ /* 0x000e240000101400 */
[----:B0-----:R0:W-:Y:S01]  /*3050*/  STG.E [R16.64], R3 ;  /* 0x0000000310007986 */ /* 0x0011e2000c101924 */
[----:B------:R-:W-:Y:S05]  /*3060*/  BRA `(.L_x_72) ;  /* 0x00000c3000007947 */ /* 0x000fea0003800000 */
.L_x_76:
[----:B------:R-:W0:Y:S02]  /*3070*/  I2F.S16 R0, R5 ;  /* 0x0000000500007306 */ /* 0x000e240000101400 */
[----:B0-----:R-:W-:-:S05]  /*3080*/  F2FP.PACK_AB R0, RZ, R0 ;  /* 0x00000000ff00723e */ /* 0x001fca00000000ff */
[----:B------:R0:W-:Y:S01]  /*3090*/  STG.E.U16 [R16.64], R0 ;  /* 0x0000000010007986 */ /* 0x0001e2000c101524 */
[----:B------:R-:W-:Y:S05]  /*30a0*/  BRA `(.L_x_72) ;  /* 0x00000bf000007947 */ /* 0x000fea0003800000 */
.L_x_75:
[----:B------:R-:W-:-:S13]  /*30b0*/  ISETP.NE.AND P0, PT, R2, 0x7, PT ;  /* 0x000000070200780c */ /* 0x000fda0003f05270 */
[----:B------:R-:W-:Y:S05]  /*30c0*/  @!P0 BRA `(.L_x_77) ;  /* 0x000000d000008947 */ /* 0x000fea0003800000 */
[----:B------:R-:W-:-:S13]  /*30d0*/  ISETP.NE.AND P0, PT, R2, 0x8, PT ;  /* 0x000000080200780c */ /* 0x000fda0003f05270 */
[----:B------:R-:W-:Y:S05]  /*30e0*/  @!P0 BRA `(.L_x_78) ;  /* 0x0000006000008947 */ /* 0x000fea0003800000 */
[----:B------:R-:W-:-:S13]  /*30f0*/  ISETP.NE.AND P0, PT, R2, 0x9, PT ;  /* 0x000000090200780c */ /* 0x000fda0003f05270 */
[----:B------:R-:W-:Y:S05]  /*3100*/  @P0 BRA `(.L_x_71) ;  /* 0x00000a0000000947 */ /* 0x000fea0003800000 */
[----:B------:R-:W0:Y:S01]  /*3110*/  I2F.S16 R2, R5 ;  /* 0x0000000500027306 */ /* 0x000e220000101400 */
[----:B------:R-:W-:-:S05]  /*3120*/  IMAD.MOV.U32 R3, RZ, RZ, RZ ;  /* 0x000000ffff037224 */ /* 0x000fca00078e00ff */
[----:B0-----:R0:W-:Y:S01]  /*3130*/  STG.E.64 [R16.64], R2 ;  /* 0x0000000210007986 */ /* 0x0011e2000c101b24 */
[----:B------:R-:W-:Y:S05]  /*3140*/  BRA `(.L_x_72) ;  /* 0x00000b5000007947 */ /* 0x000fea0003800000 */
.L_x_78:
[----:B------:R-:W0:Y:S02]  /*3150*/  I2F.S16 R5, R5 ;  /* 0x0000000500057306 */ /* 0x000e240000101400 */
[----:B0-----:R-:W-:-:S04]  /*3160*/  F2FP.PACK_AB R3, RZ, R5 ;  /* 0x00000005ff03723e */ /* 0x001fc800000000ff */
[----:B------:R-:W-:-:S05]  /*3170*/  PRMT R3, R3, 0x5410, RZ ;  /* 0x0000541003037816 */ /* 0x000fca00000000ff */
[----:B------:R0:W-:Y:S01]  /*3180*/  STG.E [R16.64], R3 ;  /* 0x0000000310007986 */ /* 0x0001e2000c101924 */
[----:B------:R-:W-:Y:S05]  /*3190*/  BRA `(.L_x_72) ;  /* 0x00000b0000007947 */ /* 0x000fea0003800000 */
.L_x_77:
[----:B------:R-:W0:Y:S02]  /*31a0*/  I2F.F64.S16 R2, R5 ;  /* 0x0000000500027312 */ /* 0x000e240000101c00 */
[----:B0-----:R0:W-:Y:S01]  /*31b0*/  STG.E.64 [R16.64], R2 ;  /* 0x0000000210007986 */ /* 0x0011e2000c101b24 */
[----:B------:R-:W-:Y:S05]  /*31c0*/  BRA `(.L_x_72) ;  /* 0x00000ad000007947 */ /* 0x000fea0003800000 */
.L_x_67:
        /* <DEDUP_REMOVED lines=8> */
[----:B------:R-:W-:-:S04]  /*3250*/  PRMT R0, R5, 0x9910, RZ ;  /* 0x0000991005007816 */ /* 0x000fc800000000ff */
[----:B------:R-:W-:-:S04]  /*3260*/  ISETP.NE.AND P0, PT, R0, RZ, PT ;  /* 0x000000ff0000720c */ /* 0x000fc80003f05270 */
[----:B------:R-:W-:-:S05]  /*3270*/  SEL R3, RZ, 0x1, !P0 ;  /* 0x00000001ff037807 */ /* 0x000fca0004000000 */
[----:B------:R0:W-:Y:S01]  /*3280*/  STG.E.U8 [R16.64], R3 ;  /* 0x0000000310007986 */ /* 0x0001e2000c101124 */
[----:B------:R-:W-:Y:S05]  /*3290*/  BRA `(.L_x_72) ;  /* 0x00000a0000007947 */ /* 0x000fea0003800000 */
.L_x_81:
[----:B------:R-:W0:Y:S01]  /*32a0*/  I2F.F64.S16 R4, R5 ;  /* 0x0000000500047312 */ /* 0x000e220000101c00 */
[----:B------:R-:W-:-:S05]  /*32b0*/  CS2R R6, SRZ ;  /* 0x0000000000067805 */ /* 0x000fca000001ff00 */
[----:B0-----:R0:W-:Y:S01]  /*32c0*/  STG.E.128 [R16.64], R4 ;  /* 0x0000000410007986 */ /* 0x0011e2000c101d24 */
[----:B------:R-:W-:Y:S05]  /*32d0*/  BRA `(.L_x_72) ;  /* 0x000009c000007947 */ /* 0x000fea0003800000 */
.L_x_80:
[----:B------:R-:W-:-:S13]  /*32e0*/  ISETP.NE.AND P0, PT, R2, 0xf, PT ;  /* 0x0000000f0200780c */ /* 0x000fda0003f05270 */
[----:B------:R-:W-:Y:S05]  /*32f0*/  @!P0 BRA `(.L_x_82) ;  /* 0x000002d000008947 */ /* 0x000fea0003800000 */
[----:B------:R-:W-:-:S13]  /*3300*/  ISETP.NE.AND P0, PT, R2, 0x17, PT ;  /* 0x000000170200780c */ /* 0x000fda0003f05270 */
[----:B------:R-:W-:Y:S05]  /*3310*/  @!P0 BRA `(.L_x_83) ;  /* 0x0000015000008947 */ /* 0x000fea0003800000 */
[----:B------:R-:W-:-:S13]  /*3320*/  ISETP.NE.AND P0, PT, R2, 0x18, PT ;  /* 0x000000180200780c */ /* 0x000fda0003f05270 */
[----:B------:R-:W-:Y:S05]  /*3330*/  @P0 BRA `(.L_x_71) ;  /* 0x000007d000000947 */ /* 0x000fea0003800000 */
[----:B------:R-:W0:Y:S01]  /*3340*/  I2F.S16 R5, R5 ;  /* 0x0000000500057306 */ /* 0x000e220000101400 */
[----:B------:R-:W-:Y:S01]  /*3350*/  BSSY B0, `(.L_x_84) ;  /* 0x000000e000007945 */ /* 0x000fe20003800000 */
[C---:B0-----:R-:W-:Y:S02]  /*3360*/  LOP3.LUT R2, R5.reuse, 0x7fffffff, RZ, 0xc0, !PT ;  /* 0x7fffffff05027812 */ /* 0x041fe400078ec0ff */
[----:B------:R-:W-:Y:S02]  /*3370*/  LOP3.LUT R0, R5, 0x80000000, RZ, 0xc0, !PT ;  /* 0x8000000005007812 */ /* 0x000fe400078ec0ff */
[----:B------:R-:W-:Y:S02]  /*3380*/  ISETP.GT.U32.AND P0, PT, R2, 0x43efffff, PT ;  /* 0x43efffff0200780c */ /* 0x000fe40003f04070 */
[----:B------:R-:W-:Y:S01]  /*3390*/  SHF.R.U32.HI R3, RZ, 0x18, R0 ;  /* 0x00000018ff037819 */ /* 0x000fe20000011600 */
[----:B------:R-:W-:-:S10]  /*33a0*/  IMAD.MOV.U32 R0, RZ, RZ, 0x7f ;  /* 0x0000007fff007424 */ /* 0x000fd400078e00ff */
[----:B------:R-:W-:Y:S05]  /*33b0*/  @P0 BRA `(.L_x_85) ;  /* 0x0000007000000947 */ /* 0x000fea0003800000 */
[----:B------:R-:W-:-:S13]  /*33c0*/  ISETP.GE.U32.AND P0, PT, R2, 0x3c800000, PT ;  /* 0x3c8000000200780c */ /* 0x000fda0003f06070 */
[----:B------:R-:W-:Y:S01]  /*33d0*/  @P0 SHF.R.U32.HI R0, RZ, 0x14, R5 ;  /* 0x00000014ff000819 */ /* 0x000fe20000011605 */
[----:B------:R-:W-:-:S03]  /*33e0*/  @!P0 FADD.FTZ R2, R2, 16384 ;  /* 0x4680000002028421 */ /* 0x000fc60000010000 */
[----:B------:R-:W-:-:S04]  /*33f0*/  @P0 LOP3.LUT R0, R0, 0x1, RZ, 0xc0, !PT ;  /* 0x0000000100000812 */ /* 0x000fc800078ec0ff */
[----:B------:R-:W-:-:S04]  /*3400*/  @P0 IADD3 R0, R5, 0x407ffff, R0 ;  /* 0x0407ffff05000810 */ /* 0x000fc80007ffe000 */
[----:B------:R-:W-:Y:S02]  /*3410*/  @P0 SHF.R.U32.HI R0, RZ, 0x14, R0 ;  /* 0x00000014ff000819 */ /* 0x000fe40000011600 */
[----:B------:R-:W-:Y:S02]  /*3420*/  @!P0 IADD3 R0, R2, -0x46800000, RZ ;  /* 0xb980000002008810 */ /* 0x000fe40007ffe0ff */
.L_x_85:
[----:B------:R-:W-:Y:S05]  /*3430*/  BSYNC B0 ;  /* 0x0000000000007941 */ /* 0x000fea0003800000 */
.L_x_84:
[----:B------:R-:W-:-:S05]  /*3440*/  LOP3.LUT R3, R0, R3, RZ, 0xfc, !PT ;  /* 0x0000000300037212 */ /* 0x000fca00078efcff */
[----:B------:R0:W-:Y:S01]  /*3450*/  STG.E.U8 [R16.64], R3 ;  /* 0x0000000310007986 */ /* 0x0001e2000c101124 */
[----:B------:R-:W-:Y:S05]  /*3460*/  BRA `(.L_x_72) ;  /* 0x0000083000007947 */ /* 0x000fea0003800000 */
.L_x_83:
[----:B------:R-:W0:Y:S01]  /*3470*/  I2F.S16 R5, R5 ;  /* 0x0000000500057306 */ /* 0x000e220000101400 */
[----:B------:R-:W-:Y:S01]  /*3480*/  BSSY B0, `(.L_x_86) ;  /* 0x000000f000007945 */ /* 0x000fe20003800000 */
[----:B0-----:R-:W-:-:S04]  /*3490*/  LOP3.LUT R2, R5, 0x7fffffff, RZ, 0xc0, !PT ;  /* 0x7fffffff05027812 */ /* 0x001fc800078ec0ff */
[----:B------:R-:W-:-:S13]  /*34a0*/  ISETP.GT.U32.AND P0, PT, R2, 0x477fffff, PT ;  /* 0x477fffff0200780c */ /* 0x000fda0003f04070 */
[----:B------:R-:W-:Y:S05]  /*34b0*/  @P0 BRA `(.L_x_87) ;  /* 0x0000008000000947 */ /* 0x000fea0003800000 */
[----:B------:R-:W-:-:S13]  /*34c0*/  ISETP.GE.U32.AND P0, PT, R2, 0x38800000, PT ;  /* 0x388000000200780c */ /* 0x000fda0003f06070 */
[----:B------:R-:W-:Y:S01]  /*34d0*/  @P0 SHF.R.U32.HI R0, RZ, 0x15, R5 ;  /* 0x00000015ff000819 */ /* 0x000fe20000011605 */
[----:B------:R-:W-:-:S03]  /*34e0*/  @!P0 FADD.FTZ R2, R2, 128 ;  /* 0x4300000002028421 */ /* 0x000fc60000010000 */
[----:B------:R-:W-:-:S04]  /*34f0*/  @P0 LOP3.LUT R0, R0, 0x1, RZ, 0xc0, !PT ;  /* 0x0000000100000812 */ /* 0x000fc800078ec0ff */
[----:B------:R-:W-:-:S04]  /*3500*/  @P0 IADD3 R0, R5, 0x80fffff, R0 ;  /* 0x080fffff05000810 */ /* 0x000fc80007ffe000 */
[----:B------:R-:W-:Y:S02]  /*3510*/  @P0 SHF.R.U32.HI R0, RZ, 0x15, R0 ;  /* 0x00000015ff000819 */ /* 0x000fe40000011600 */
[----:B------:R-:W-:Y:S01]  /*3520*/  @!P0 IADD3 R0, R2, -0x43000000, RZ ;  /* 0xbd00000002008810 */ /* 0x000fe20007ffe0ff */
[----:B------:R-:W-:Y:S05]  /*3530*/  BRA `(.L_x_88) ;  /* 0x0000003000007947 */ /* 0x000fea0003800000 */
.L_x_87:
[----:B------:R-:W-:Y:S01]  /*3540*/  IMAD.MOV.U32 R0, RZ, RZ, 0x7f ;  /* 0x0000007fff007424 */ /* 0x000fe200078e00ff */
[----:B------:R-:W-:-:S04]  /*3550*/  ISETP.GT.U32.AND P0, PT, R2, 0x7f800000, PT ;  /* 0x7f8000000200780c */ /* 0x000fc80003f04070 */
[----:B------:R-:W-:-:S04]  /*3560*/  SEL R0, R0, 0x7c, P0 ;  /* 0x0000007c00007807 */ /* 0x000fc80000000000 */
.L_x_88:
[----:B------:R-:W-:Y:S05]  /*3570*/  BSYNC B0 ;  /* 0x0000000000007941 */ /* 0x000fea0003800000 */
.L_x_86:
[----:B------:R-:W-:-:S04]  /*3580*/  LOP3.LUT R2, R5, 0x80000000, RZ, 0xc0, !PT ;  /* 0x8000000005027812 */ /* 0x000fc800078ec0ff */
[----:B------:R-:W-:-:S04]  /*3590*/  SHF.R.U32.HI R3, RZ, 0x18, R2 ;  /* 0x00000018ff037819 */ /* 0x000fc80000011602 */
[----:B------:R-:W-:-:S05]  /*35a0*/  LOP3.LUT R3, R0, R3, RZ, 0xfc, !PT ;  /* 0x0000000300037212 */ /* 0x000fca00078efcff */
[----:B------:R0:W-:Y:S01]  /*35b0*/  STG.E.U8 [R16.64], R3 ;  /* 0x0000000310007986 */ /* 0x0001e2000c101124 */
[----:B------:R-:W-:Y:S05]  /*35c0*/  BRA `(.L_x_72) ;  /* 0x000006d000007947 */ /* 0x000fea0003800000 */
.L_x_82:
[----:B------:R-:W0:Y:S02]  /*35d0*/  I2F.S16 R0, R5 ;  /* 0x0000000500007306 */ /* 0x000e240000101400 */
[----:B0-----:R-:W-:-:S05]  /*35e0*/  F2FP.BF16.PACK_AB R0, RZ, R0 ;  /* 0x00000000ff00723e */ /* 0x001fca00000010ff */
[----:B------:R0:W-:Y:S01]  /*35f0*/  STG.E.U16 [R16.64], R0 ;  /* 0x0000000010007986 */ /* 0x0001e2000c101524 */
[----:B------:R-:W-:Y:S05]  /*3600*/  BRA `(.L_x_72) ;  /* 0x0000069000007947 */ /* 0x000fea0003800000 */
.L_x_79:
        /* <DEDUP_REMOVED lines=8> */
[----:B------:R0:W-:Y:S01]  /*3690*/  STG.E.U16 [R16.64], R5 ;  /* 0x0000000510007986 */ /* 0x0001e2000c101524 */
[----:B------:R-:W-:Y:S05]  /*36a0*/  BRA `(.L_x_72) ;  /* 0x000005f000007947 */ /* 0x000fea0003800000 */
.L_x_91:
[----:B------:R-:W0:Y:S01]  /*36b0*/  I2F.S16 R5, R5 ;  /* 0x0000000500057306 */ /* 0x000e220000101400 */
[----:B------:R-:W-:Y:S01]  /*36c0*/  BSSY B0, `(.L_x_92) ;  /* 0x0000014000007945 */ /* 0x000fe20003800000 */
[----:B------:R-:W-:Y:S01]  /*36d0*/  IMAD.MOV.U32 R8, RZ, RZ, 0x80 ;  /* 0x00000080ff087424 */ /* 0x000fe200078e00ff */
[----:B0-----:R-:W-:-:S04]  /*36e0*/  LOP3.LUT R2, R5, 0x7fffffff, RZ, 0xc0, !PT ;  /* 0x7fffffff05027812 */ /* 0x001fc800078ec0ff */
[----:B------:R-:W-:-:S13]  /*36f0*/  ISETP.GT.U32.AND P0, PT, R2, 0x437fffff, PT ;  /* 0x437fffff0200780c */ /* 0x000fda0003f04070 */
[----:B------:R-:W-:Y:S05]  /*3700*/  @P0 BRA `(.L_x_93) ;  /* 0x000000f000000947 */ /* 0x000fea0003800000 */
[----:B------:R-:W-:-:S13]  /*3710*/  ISETP.GE.U32.AND P0, PT, R2, 0x3c000000, PT ;  /* 0x3c0000000200780c */ /* 0x000fda0003f06070 */
[----:B------:R-:W-:-:S04]  /*3720*/  @P0 SHF.R.U32.HI R0, RZ, 0x14, R5 ;  /* 0x00000014ff000819 */ /* 0x000fc80000011605 */
[----:B------:R-:W-:-:S04]  /*3730*/  @P0 LOP3.LUT R0, R0, 0x1, RZ, 0xc0, !PT ;  /* 0x0000000100000812 */ /* 0x000fc800078ec0ff */
[----:B------:R-:W-:-:S04]  /*3740*/  @P0 IADD3 R0, R5, 0x487ffff, R0 ;  /* 0x0487ffff05000810 */ /* 0x000fc80007ffe000 */
[----:B------:R-:W-:-:S04]  /*3750*/  @P0 SHF.R.U32.HI R0, RZ, 0x14, R0 ;  /* 0x00000014ff000819 */ /* 0x000fc80000011600 */
[----:B------:R-:W-:Y:S01]  /*3760*/  @P0 LOP3.LUT R0, R0, 0xff, RZ, 0xc0, !PT ;  /* 0x000000ff00000812 */ /* 0x000fe200078ec0ff */
[----:B------:R-:W-:Y:S05]  /*3770*/  @P0 BRA `(.L_x_94) ;  /* 0x0000004000000947 */ /* 0x000fea0003800000 */
[----:B------:R-:W-:Y:S01]  /*3780*/  FADD.FTZ R0, R2, 8192 ;  /* 0x4600000002007421 */ /* 0x000fe20000010000 */
[----:B------:R-:W-:-:S04]  /*3790*/  PRMT R8, RZ, 0x7610, R8 ;  /* 0x00007610ff087816 */ /* 0x000fc80000000008 */
[----:B------:R-:W-:-:S13]  /*37a0*/  LOP3.LUT P0, R0, R0, 0xff, RZ, 0xc0, !PT ;  /* 0x000000ff00007812 */ /* 0x000fda000780c0ff */
[----:B------:R-:W-:Y:S05]  /*37b0*/  @!P0 BRA `(.L_x_93) ;  /* 0x0000004000008947 */ /* 0x000fea0003800000 */
.L_x_94:
[----:B------:R-:W-:-:S04]  /*37c0*/  LOP3.LUT R2, R5, 0x80000000, RZ, 0xc0, !PT ;  /* 0x8000000005027812 */ /* 0x000fc800078ec0ff */
[----:B------:R-:W-:-:S04]  /*37d0*/  SHF.R.U32.HI R3, RZ, 0x18, R2 ;  /* 0x00000018ff037819 */ /* 0x000fc80000011602 */
[----:B------:R-:W-:-:S04]  /*37e0*/  LOP3.LUT R0, R0, R3, RZ, 0xfc, !PT ;  /* 0x0000000300007212 */ /* 0x000fc800078efcff */
[----:B------:R-:W-:Y:S02]  /*37f0*/  PRMT R8, R0, 0x7610, R8 ;  /* 0x0000761000087816 */ /* 0x000fe40000000008 */
.L_x_93:
[----:B------:R-:W-:Y:S05]  /*3800*/  BSYNC B0 ;  /* 0x0000000000007941 */ /* 0x000fea0003800000 */
.L_x_92:
[----:B------:R0:W-:Y:S01]  /*3810*/  STG.E.U8 [R16.64], R8 ;  /* 0x0000000810007986 */ /* 0x0001e2000c101124 */
[----:B------:R-:W-:Y:S05]  /*3820*/  BRA `(.L_x_72) ;  /* 0x0000047000007947 */ /* 0x000fea0003800000 */
.L_x_90:
        /* <DEDUP_REMOVED lines=17> */
.L_x_97:
[----:B------:R-:W-:-:S04]  /*3940*/  LOP3.LUT R2, R5, 0x80000000, RZ, 0xc0, !PT ;  /* 0x8000000005027812 */ /* 0x000fc800078ec0ff */
[----:B------:R-:W-:-:S04]  /*3950*/  SHF.R.U32.HI R3, RZ, 0x18, R2 ;  /* 0x00000018ff037819 */ /* 0x000fc80000011602 */
[----:B------:R-:W-:-:S04]  /*3960*/  LOP3.LUT R0, R0, R3, RZ, 0xfc, !PT ;  /* 0x0000000300007212 */ /* 0x000fc800078efcff */
[----:B------:R-:W-:Y:S02]  /*3970*/  PRMT R8, R0, 0x7610, R8 ;  /* 0x0000761000087816 */ /* 0x000fe40000000008 */
.L_x_96:
[----:B------:R-:W-:Y:S05]  /*3980*/  BSYNC B0 ;  /* 0x0000000000007941 */ /* 0x000fea0003800000 */
.L_x_95:
[----:B------:R0:W-:Y:S01]  /*3990*/  STG.E.U8 [R16.64], R8 ;  /* 0x0000000810007986 */ /* 0x0001e2000c101124 */
[----:B------:R-:W-:Y:S05]  /*39a0*/  BRA `(.L_x_72) ;  /* 0x000002f000007947 */ /* 0x000fea0003800000 */
.L_x_89:
[----:B------:R-:W-:-:S13]  /*39b0*/  ISETP.NE.AND P0, PT, R2, 0x1c, PT ;  /* 0x0000001c0200780c */ /* 0x000fda0003f05270 */
[----:B------:R-:W-:Y:S05]  /*39c0*/  @!P0 BRA `(.L_x_98) ;  /* 0x000002c000008947 */ /* 0x000fea0003800000 */
[----:B------:R-:W-:-:S13]  /*39d0*/  ISETP.NE.AND P0, PT, R2, 0x1d, PT ;  /* 0x0000001d0200780c */ /* 0x000fda0003f05270 */
[----:B------:R-:W-:Y:S05]  /*39e0*/  @!P0 BRA `(.L_x_99) ;  /* 0x0000026000008947 */ /* 0x000fea0003800000 */
[----:B------:R-:W-:-:S13]  /*39f0*/  ISETP.NE.AND P0, PT, R2, 0x2c, PT ;  /* 0x0000002c0200780c */ /* 0x000fda0003f05270 */
[----:B------:R-:W-:Y:S05]  /*3a00*/  @P0 BRA `(.L_x_71) ;  /* 0x0000010000000947 */ /* 0x000fea0003800000 */
[----:B------:R-:W0:Y:S01]  /*3a10*/  I2F.S16 R4, R5 ;  /* 0x0000000500047306 */ /* 0x000e220000101400 */
[----:B------:R-:W-:Y:S02]  /*3a20*/  PLOP3.LUT P0, PT, PT, PT, PT, 0x80, 0x0 ;  /* 0x000000000000781c */ /* 0x000fe40003f0f070 */
[----:B0-----:R-:W-:-:S04]  /*3a30*/  SHF.R.U32.HI R2, RZ, 0x17, R4 ;  /* 0x00000017ff027819 */ /* 0x001fc80000011604 */
[----:B------:R-:W-:-:S04]  /*3a40*/  LOP3.LUT R3, R2, 0xff, RZ, 0xc0, !PT ;  /* 0x000000ff02037812 */ /* 0x000fc800078ec0ff */
[----:B------:R-:W-:-:S13]  /*3a50*/  ISETP.NE.AND P2, PT, R3, 0xff, PT ;  /* 0x000000ff0300780c */ /* 0x000fda0003f45270 */
[--C-:B------:R-:W-:Y:S02]  /*3a60*/  @P2 SHF.R.U32.HI R0, RZ, 0x16, R4.reuse ;  /* 0x00000016ff002819 */ /* 0x100fe40000011604 */
[----:B------:R-:W-:Y:S01]  /*3a70*/  @P2 LOP3.LUT P1, RZ, R3, 0x3fffff, R4, 0xf8, !PT ;  /* 0x003fffff03ff2812 */ /* 0x000fe2000782f804 */
[----:B------:R-:W-:Y:S01]  /*3a80*/  IMAD.MOV.U32 R3, RZ, RZ, 0xff ;  /* 0x000000ffff037424 */ /* 0x000fe200078e00ff */
[----:B------:R-:W-:-:S04]  /*3a90*/  @P2 LOP3.LUT R0, R0, 0x1, RZ, 0xc0, !PT ;  /* 0x0000000100002812 */ /* 0x000fc800078ec0ff */
[----:B------:R-:W-:Y:S02]  /*3aa0*/  @P2 ISETP.EQ.U32.AND P1, PT, R0, 0x1, P1 ;  /* 0x000000010000280c */ /* 0x000fe40000f22070 */
[----:B------:R-:W-:Y:S02]  /*3ab0*/  @P2 IADD3 R0, R2, 0x1, RZ ;  /* 0x0000000102002810 */ /* 0x000fe40007ffe0ff */
[----:B------:R-:W-:-:S13]  /*3ac0*/  @P2 PLOP3.LUT P0, PT, P1, PT, PT, 0x80, 0x0 ;  /* 0x000000000000281c */ /* 0x000fda0000f0f070 */
[----:B------:R-:W-:-:S04]  /*3ad0*/  @!P0 IMAD.MOV R0, RZ, RZ, R2 ;  /* 0x000000ffff008224 */ /* 0x000fc800078e0202 */
[----:B------:R-:W-:-:S05]  /*3ae0*/  @P2 IMAD.MOV.U32 R3, RZ, RZ, R0 ;  /* 0x000000ffff032224 */ /* 0x000fca00078e0000 */
[----:B------:R0:W-:Y:S01]  /*3af0*/  STG.E.U8 [R16.64], R3 ;  /* 0x0000000310007986 */ /* 0x0001e2000c101124 */
[----:B------:R-:W-:Y:S05]  /*3b00*/  BRA `(.L_x_72) ;  /* 0x0000019000007947 */ /* 0x000fea0003800000 */
.L_x_71:
[----:B------:R-:W-:Y:S01]  /*3b10*/  MOV R2, 0x0 ;  /* 0x0000000000027802 */ /* 0x000fe20000000f00 */
[----:B------:R-:W-:Y:S02]  /*3b20*/  IMAD.MOV.U32 R4, RZ, RZ, c[0x4][0x138] ;  /* 0x01004e00ff047624 */ /* 0x000fe400078e00ff */
[----:B------:R-:W-:Y:S02]  /*3b30*/  IMAD.MOV.U32 R5, RZ, RZ, c[0x4][0x13c] ;  /* 0x01004f00ff057624 */ /* 0x000fe400078e00ff */
[----:B------:R-:W-:Y:S01]  /*3b40*/  IMAD.MOV.U32 R6, RZ, RZ, c[0x4][0x140] ;  /* 0x01005000ff067624 */ /* 0x000fe200078e00ff */
[----:B------:R-:W0:Y:S01]  /*3b50*/  LDC.64 R2, c[0x4][R2] ;  /* 0x0100000002027b82 */ /* 0x000e220000000a00 */
[----:B------:R-:W-:Y:S02]  /*3b60*/  IMAD.MOV.U32 R7, RZ, RZ, c[0x4][0x144] ;  /* 0x01005100ff077624 */ /* 0x000fe400078e00ff */
[----:B------:R-:W-:-:S02]  /*3b70*/  IMAD.MOV.U32 R8, RZ, RZ, 0x65 ;  /* 0x00000065ff087424 */ /* 0x000fc400078e00ff */
[----:B------:R-:W-:Y:S02]  /*3b80*/  IMAD.MOV.U32 R10, RZ, RZ, c[0x4][0x50] ;  /* 0x01001400ff0a7624 */ /* 0x000fe400078e00ff */
[----:B------:R-:W-:Y:S02]  /*3b90*/  IMAD.MOV.U32 R11, RZ, RZ, c[0x4][0x54] ;  /* 0x01001500ff0b7624 */ /* 0x000fe400078e00ff */
[----:B------:R-:W-:Y:S02]  /*3ba0*/  IMAD.MOV.U32 R12, RZ, RZ, 0x1 ;  /* 0x00000001ff0c7424 */ /* 0x000fe400078e00ff */
[----:B------:R-:W-:Y:S02]  /*3bb0*/  IMAD.MOV.U32 R13, RZ, RZ, RZ ;  /* 0x000000ffff0d7224 */ /* 0x000fe400078e00ff */
[----:B------:R-:W-:Y:S01]  /*3bc0*/  LEPC R14 ;  /* 0x00000000000e734e */ /* 0x000fe20000000000 */
[----:B------:R-:W-:Y:S02]  /*3bd0*/  MOV R9, 0x3c40 ;  /* 0x00003c4000097802 */ /* 0x000fe40000000f00 */
[----:B------:R-:W-:Y:S02]  /*3be0*/  MOV R20, 0x3bc0 ;  /* 0x00003bc000147802 */ /* 0x000fe40000000f00 */
[----:B------:R-:W-:-:S02]  /*3bf0*/  MOV R21, 0x0 ;  /* 0x0000000000157802 */ /* 0x000fc40000000f00 */
[----:B------:R-:W-:Y:S02]  /*3c00*/  MOV R0, 0x0 ;  /* 0x0000000000007802 */ /* 0x000fe40000000f00 */
[----:B------:R-:W-:-:S04]  /*3c10*/  IADD3 R20, P0, P1, -R20, R9, R14 ;  /* 0x0000000914147210 */ /* 0x000fc8000791e10e */
[----:B------:R-:W-:-:S04]  /*3c20*/  IADD3.X R21, ~R0, R21, R15, P0, P1 ;  /* 0x0000001500157210 */ /* 0x000fc800007e250f */
[----:B0-----:R-:W-:Y:S05]  /*3c30*/  CALL.ABS.NOINC R2 ;  /* 0x0000000002007343 */ /* 0x001fea0003c00000 */
[----:B------:R-:W-:Y:S05]  /*3c40*/  BRA `(.L_x_72) ;  /* 0x0000005000007947 */ /* 0x000fea0003800000 */
.L_x_99:
[----:B------:R-:W-:-:S04]  /*3c50*/  PRMT R2, R5, 0x9910, RZ ;  /* 0x0000991005027816 */ /* 0x000fc800000000ff */
[----:B------:R-:W-:-:S05]  /*3c60*/  SHF.R.S32.HI R3, RZ, 0x1f, R2 ;  /* 0x0000001fff037819 */ /* 0x000fca0000011402 */
[----:B------:R0:W-:Y:S01]  /*3c70*/  STG.E.64 [R16.64], R2 ;  /* 0x0000000210007986 */ /* 0x0001e2000c101b24 */
[----:B------:R-:W-:Y:S05]  /*3c80*/  BRA `(.L_x_72) ;  /* 0x0000001000007947 */ /* 0x000fea0003800000 */
.L_x_98:
[----:B------:R0:W-:Y:S02]  /*3c90*/  STG.E [R16.64], R5 ;  /* 0x0000000510007986 */ /* 0x0001e4000c101924 */
.L_x_72:
[----:B------:R-:W-:-:S05]  /*3ca0*/  IMAD R18, R19, 0x200, R18 ;  /* 0x0000020013127824 */ /* 0x000fca00078e0212 */
[----:B------:R-:W-:Y:S02]  /*3cb0*/  IADD3 R23, R18, 0x80, RZ ;  /* 0x0000008012177810 */ /* 0x000fe40007ffe0ff */
.L_x_1:
[----:B------:R-:W-:Y:S05]  /*3cc0*/  BSYNC B6 ;  /* 0x0000000000067941 */ /* 0x000fea0003800000 */
.L_x_0:
[----:B------:R-:W-:Y:S01]  /*3cd0*/  ISETP.GE.AND P0, PT, R23, c[0x0][0x160], PT ;  /* 0x0000580017007a0c */ /* 0x000fe20003f06270 */
[----:B------:R-:W-:-:S12]  /*3ce0*/  BSSY B6, `(.L_x_100) ;  /* 0x000078a000067945 */ /* 0x000fd80003800000 */
[----:B------:R-:W-:Y:S05]  /*3cf0*/  @P0 BRA `(.L_x_101) ;  /* 0x0000788000000947 */ /* 0x000fea0003800000 */
[----:B------:R-:W-:Y:S01]  /*3d00*/  ISETP.NE.AND P0, PT, RZ, c[0x0][0x168], PT ;  /* 0x00005a00ff007a0c */ /* 0x000fe20003f05270 */
[----:B------:R-:W-:Y:S02]  /*3d10*/  IMAD.MOV.U32 R18, RZ, RZ, RZ ;  /* 0x000000ffff127224 */ /* 0x000fe400078e00ff */
[----:B0-----:R-:W-:Y:S02]  /*3d20*/  IMAD.MOV.U32 R0, RZ, RZ, RZ ;  /* 0x000000ffff007224 */ /* 0x001fe400078e00ff */
[----:B------:R-:W-:-:S08]  /*3d30*/  IMAD.MOV.U32 R16, RZ, RZ, RZ ;  /* 0x000000ffff107224 */ /* 0x000fd000078e00ff */
[----:B------:R-:W-:Y:S05]  /*3d40*/  @!P0 BRA `(.L_x_102) ;  /* 0x00000fa000008947 */ /* 0x000fea0003800000 */
[----:B------:R-:W-:Y:S02]  /*3d50*/  IMAD.MOV.U32 R22, RZ, RZ, RZ ;  /* 0x000000ffff167224 */ /* 0x000fe400078e00ff */
[----:B------:R-:W-:Y:S02]  /*3d60*/  IMAD.MOV.U32 R0, RZ, RZ, 0x1 ;  /* 0x00000001ff007424 */ /* 0x000fe400078e00ff */
[----:B------:R-:W-:-:S03]  /*3d70*/  IMAD.HI.U32 R2, R23, c[0x0][0x170], R22 ;  /* 0x00005c0017027a27 */ /* 0x000fc600078e0016 */
[----:B------:R-:W-:Y:S02]  /*3d80*/  ISETP.NE.AND P0, PT, R0, c[0x0][0x168], PT ;  /* 0x00005a0000007a0c */ /* 0x000fe40003f05270 */
[----:B------:R-:W-:-:S05]  /*3d90*/  SHF.R.U32.HI R3, RZ, c[0x0][0x174], R2 ;  /* 0x00005d00ff037a19 */ /* 0x000fca0000011602 */
[----:B------:R-:W-:-:S04]  /*3da0*/  IMAD.MOV R18, RZ, RZ, -R3 ;  /* 0x000000ffff127224 */ /* 0x000fc800078e0a03 */
[----:B------:R-:W-:-:S04]  /*3db0*/  IMAD R18, R18, c[0x0][0x16c], R23 ;  /* 0x00005b0012127a24 */ /* 0x000fc800078e0217 */
[C---:B------:R-:W-:Y:S02]  /*3dc0*/  IMAD R16, R18.reuse, c[0x0][0x298], RZ ;  /* 0x0000a60012107a24 */ /* 0x040fe400078e02ff */
[C---:B------:R-:W-:Y:S02]  /*3dd0*/  IMAD R0, R18.reuse, c[0x0][0x29c], RZ ;  /* 0x0000a70012007a24 */ /* 0x040fe400078e02ff */
[----:B------:R-:W-:Y:S01]  /*3de0*/  IMAD R18, R18, c[0x0][0x2a0], RZ ;  /* 0x0000a80012127a24 */ /* 0x000fe200078e02ff */
        /* <DEDUP_REMOVED lines=240> */
.L_x_102:
        /* <DEDUP_REMOVED lines=18> */
.L_x_106:
[----:B------:R0:W5:Y:S01]  /*4e10*/  LDG.E.U8 R19, [R2.64] ;  /* 0x0000002402137981 */ /* 0x000162000c1e1100 */
[----:B------:R-:W-:Y:S05]  /*4e20*/  BRA `(.L_x_108) ;  /* 0x00000d8000007947 */ /* 0x000fea0003800000 */
.L_x_105:
        /* <DEDUP_REMOVED lines=8> */
.L_x_110:
[----:B------:R0:W5:Y:S01]  /*4eb0*/  LDG.E.U16 R19, [R2.64] ;  /* 0x0000002402137981 */ /* 0x000162000c1e1500 */
[----:B------:R-:W-:Y:S05]  /*4ec0*/  BRA `(.L_x_108) ;  /* 0x00000ce000007947 */ /* 0x000fea0003800000 */
.L_x_109:
[----:B------:R0:W5:Y:S01]  /*4ed0*/  LDG.E.U16 R19, [R2.64] ;  /* 0x0000002402137981 */ /* 0x000162000c1e1500 */
[----:B------:R-:W-:Y:S05]  /*4ee0*/  BRA `(.L_x_108) ;  /* 0x00000cc000007947 */ /* 0x000fea0003800000 */
.L_x_104:
        /* <DEDUP_REMOVED lines=9> */
.L_x_112:
[----:B------:R-:W2:Y:S02]  /*4f80*/  LDG.E.U16 R0, [R2.64] ;  /* 0x0000002402007981 */ /* 0x000ea4000c1e1500 */
[----:B--2---:R-:W-:-:S06]  /*4f90*/  HADD2.F32 R0, -RZ, R0.H0_H0 ;  /* 0x20000000ff007230 */ /* 0x004fcc0000004100 */
[----:B------:R-:W0:Y:S02]  /*4fa0*/  F2I.FTZ.TRUNC.NTZ R0, R0 ;  /* 0x0000000000007305 */ /* 0x000e24000021f100 */
[----:B0-----:R-:W-:Y:S01]  /*4fb0*/  PRMT R19, R0, 0x7610, R19 ;  /* 0x0000761000137816 */ /* 0x001fe20000000013 */
[----:B------:R-:W-:Y:S05]  /*4fc0*/  BRA `(.L_x_108) ;  /* 0x00000be000007947 */ /* 0x000fea0003800000 */
.L_x_111:
        /* <DEDUP_REMOVED lines=9> */
.L_x_114:
[----:B------:R-:W2:Y:S02]  /*5060*/  LDG.E.U16 R2, [R2.64] ;  /* 0x0000002402027981 */ /* 0x000ea4000c1e1500 */
[----:B--2---:R-:W-:-:S06]  /*5070*/  HADD2.F32 R0, -RZ, R2.H0_H0 ;  /* 0x20000002ff007230 */ /* 0x004fcc0000004100 */
[----:B------:R-:W0:Y:S02]  /*5080*/  F2I.FTZ.TRUNC.NTZ R0, R0 ;  /* 0x0000000000007305 */ /* 0x000e24000021f100 */
[----:B0-----:R-:W-:Y:S01]  /*5090*/  PRMT R19, R0, 0x7610, R19 ;  /* 0x0000761000137816 */ /* 0x001fe20000000013 */
[----:B------:R-:W-:Y:S05]  /*50a0*/  BRA `(.L_x_108) ;  /* 0x00000b0000007947 */ /* 0x000fea0003800000 */
.L_x_113:
[----:B------:R-:W2:Y:S02]  /*50b0*/  LDG.E.64 R2, [R2.64] ;  /* 0x0000002402027981 */ /* 0x000ea4000c1e1b00 */
[----:B--2---:R0:W1:Y:S01]  /*50c0*/  F2I.F64.TRUNC R19, R2 ;  /* 0x0000000200137311 */ /* 0x004062000030d100 */
[----:B------:R-:W-:Y:S05]  /*50d0*/  BRA `(.L_x_108) ;  /* 0x00000ad000007947 */ /* 0x000fea0003800000 */
.L_x_103:
        /* <DEDUP_REMOVED lines=12> */
.L_x_117:
[----:B------:R-:W2:Y:S02]  /*51a0*/  LDG.E.64 R2, [R2.64] ;  /* 0x0000002402027981 */ /* 0x000ea4000c1e1b00 */
[----:B--2---:R0:W1:Y:S01]  /*51b0*/  F2I.F64.TRUNC R19, R2 ;  /* 0x0000000200137311 */ /* 0x004062000030d100 */
[----:B------:R-:W-:Y:S05]  /*51c0*/  BRA `(.L_x_108) ;  /* 0x000009e000007947 */ /* 0x000fea0003800000 */
.L_x_116:
        /* <DEDUP_REMOVED lines=28> */
.L_x_119:
        /* <DEDUP_REMOVED lines=15> */
.L_x_118:
[----:B------:R-:W2:Y:S02]  /*5480*/  LDG.E.U16 R0, [R2.64] ;  /* 0x0000002402007981 */ /* 0x000ea4000c1e1500 */
[----:B--2---:R-:W-:-:S06]  /*5490*/  PRMT R0, RZ, 0x5410, R0 ;  /* 0x00005410ff007816 */ /* 0x004fcc0000000000 */
[----:B------:R-:W0:Y:S02]  /*54a0*/  F2I.FTZ.TRUNC.NTZ R0, R0 ;  /* 0x0000000000007305 */ /* 0x000e24000021f100 */
[----:B0-----:R-:W-:Y:S01]  /*54b0*/  PRMT R19, R0, 0x7610, R19 ;  /* 0x0000761000137816 */ /* 0x001fe20000000013 */
[----:B------:R-:W-:Y:S05]  /*54c0*/  BRA `(.L_x_108) ;  /* 0x000006e000007947 */ /* 0x000fea0003800000 */
.L_x_115:
        /* <DEDUP_REMOVED lines=10> */
.L_x_122:
        /* <DEDUP_REMOVED lines=21> */
.L_x_126:
[----:B------:R-:W-:Y:S05]  /*56c0*/  BSYNC B1 ;  /* 0x0000000000017941 */ /* 0x000fea0003800000 */
.L_x_125:
[----:B------:R-:W-:Y:S01]  /*56d0*/  LEA R3, R0, 0x3b800000, 0x17 ;  /* 0x3b80000000037811 */ /* 0x000fe200078eb8ff */
[----:B------:R-:W-:-:S05]  /*56e0*/  IMAD.SHL.U32 R0, R2, 0x100000, RZ ;  /* 0x0010000002007824 */ /* 0x000fca00078e00ff */
[----:B------:R-:W-:Y:S02]  /*56f0*/  LOP3.LUT R0, R3, R0, R4, 0xfe, !PT ;  /* 0x0000000003007212 */ /* 0x000fe400078efe04 */
.L_x_124:
[----:B------:R-:W-:Y:S05]  /*5700*/  BSYNC B0 ;  /* 0x0000000000007941 */ /* 0x000fea0003800000 */
.L_x_123:
[----:B------:R-:W0:Y:S02]  /*5710*/  F2I.FTZ.TRUNC.NTZ R0, R0 ;  /* 0x0000000000007305 */ /* 0x000e24000021f100 */
[----:B0-----:R-:W-:Y:S01]  /*5720*/  PRMT R19, R0, 0x7610, R19 ;  /* 0x0000761000137816 */ /* 0x001fe20000000013 */
[----:B------:R-:W-:Y:S05]  /*5730*/  BRA `(.L_x_108) ;  /* 0x0000047000007947 */ /* 0x000fea0003800000 */
.L_x_121:
        /* <DEDUP_REMOVED lines=21> */
.L_x_130:
[----:B------:R-:W-:Y:S05]  /*5890*/  BSYNC B1 ;  /* 0x0000000000017941 */ /* 0x000fea0003800000 */
.L_x_129:
[----:B------:R-:W-:Y:S01]  /*58a0*/  LEA R3, R0, 0x37800000, 0x17 ;  /* 0x3780000000037811 */ /* 0x000fe200078eb8ff */
[----:B------:R-:W-:-:S05]  /*58b0*/  IMAD.SHL.U32 R0, R2, 0x200000, RZ ;  /* 0x0020000002007824 */ /* 0x000fca00078e00ff */
[----:B------:R-:W-:Y:S02]  /*58c0*/  LOP3.LUT R0, R3, R0, R4, 0xfe, !PT ;  /* 0x0000000003007212 */ /* 0x000fe400078efe04 */
.L_x_128:
[----:B------:R-:W-:Y:S05]  /*58d0*/  BSYNC B0 ;  /* 0x0000000000007941 */ /* 0x000fea0003800000 */
.L_x_127:
[----:B------:R-:W0:Y:S02]  /*58e0*/  F2I.FTZ.TRUNC.NTZ R0, R0 ;  /* 0x0000000000007305 */ /* 0x000e24000021f100 */
[----:B0-----:R-:W-:Y:S01]  /*58f0*/  PRMT R19, R0, 0x7610, R19 ;  /* 0x0000761000137816 */ /* 0x001fe20000000013 */
[----:B------:R-:W-:Y:S05]  /*5900*/  BRA `(.L_x_108) ;  /* 0x000002a000007947 */ /* 0x000fea0003800000 */
.L_x_120:
        /* <DEDUP_REMOVED lines=14> */
.L_x_134:
[----:B------:R-:W-:Y:S05]  /*59f0*/  BSYNC B0 ;  /* 0x0000000000007941 */ /* 0x000fea0003800000 */
.L_x_133:
[----:B------:R-:W0:Y:S02]  /*5a00*/  F2I.FTZ.TRUNC.NTZ R0, R0 ;  /* 0x0000000000007305 */ /* 0x000e24000021f100 */
[----:B0-----:R-:W-:Y:S01]  /*5a10*/  PRMT R19, R0, 0x7610, R19 ;  /* 0x0000761000137816 */ /* 0x001fe20000000013 */
[----:B------:R-:W-:Y:S05]  /*5a20*/  BRA `(.L_x_108) ;  /* 0x0000018000007947 */ /* 0x000fea0003800000 */
.L_x_107:
        /* <DEDUP_REMOVED lines=21> */
.L_x_132:
[----:B------:R0:W5:Y:S01]  /*5b80*/  LDG.E.U16 R19, [R2.64] ;  /* 0x0000002402137981 */ /* 0x000162000c1e1500 */
[----:B------:R-:W-:Y:S05]  /*5b90*/  BRA `(.L_x_108) ;  /* 0x0000001000007947 */ /* 0x000fea0003800000 */
.L_x_131:
[----:B------:R0:W5:Y:S02]  /*5ba0*/  LDG.E.U16 R19, [R2.64] ;  /* 0x0000002402137981 */ /* 0x000164000c1e1500 */
.L_x_108:
        /* <DEDUP_REMOVED lines=16> */
.L_x_138:
[----:B------:R0:W5:Y:S01]  /*5cb0*/  LDG.E.U8 R0, [R2.64] ;  /* 0x0000002402007981 */ /* 0x000162000c1e1100 */
[----:B------:R-:W-:Y:S05]  /*5cc0*/  BRA `(.L_x_140) ;  /* 0x00000d7000007947 */ /* 0x000fea0003800000 */
.L_x_137:
        /* <DEDUP_REMOVED lines=8> */
.L_x_142:
[----:B------:R0:W5:Y:S01]  /*5d50*/  LDG.E.U16 R0, [R2.64] ;  /* 0x0000002402007981 */ /* 0x000162000c1e1500 */
[----:B------:R-:W-:Y:S05]  /*5d60*/  BRA `(.L_x_140) ;  /* 0x00000cd000007947 */ /* 0x000fea0003800000 */
.L_x_141:
[----:B------:R0:W5:Y:S01]  /*5d70*/  LDG.E.U16 R0, [R2.64] ;  /* 0x0000002402007981 */ /* 0x000162000c1e1500 */
[----:B------:R-:W-:Y:S05]  /*5d80*/  BRA `(.L_x_140) ;  /* 0x00000cb000007947 */ /* 0x000fea0003800000 */
.L_x_136:
        /* <DEDUP_REMOVED lines=9> */
.L_x_144:
[----:B------:R-:W2:Y:S02]  /*5e20*/  LDG.E.U16 R4, [R2.64] ;  /* 0x0000002402047981 */ /* 0x000ea4000c1e1500 */
[----:B--2---:R-:W-:-:S06]  /*5e30*/  HADD2.F32 R4, -RZ, R4.H0_H0 ;  /* 0x20000004ff047230 */ /* 0x004fcc0000004100 */
[----:B------:R-:W0:Y:S02]  /*5e40*/  F2I.FTZ.TRUNC.NTZ R4, R4 ;  /* 0x0000000400047305 */ /* 0x000e24000021f100 */
[----:B0-----:R-:W-:Y:S01]  /*5e50*/  PRMT R0, R4, 0x7610, R0 ;  /* 0x0000761004007816 */ /* 0x001fe20000000000 */
[----:B------:R-:W-:Y:S05]  /*5e60*/  BRA `(.L_x_140) ;  /* 0x00000bd000007947 */ /* 0x000fea0003800000 */
.L_x_143:
        /* <DEDUP_REMOVED lines=9> */
.L_x_146:
[----:B------:R-:W2:Y:S02]  /*5f00*/  LDG.E.U16 R2, [R2.64] ;  /* 0x0000002402027981 */ /* 0x000ea4000c1e1500 */
[----:B--2---:R-:W-:-:S06]  /*5f10*/  HADD2.F32 R4, -RZ, R2.H0_H0 ;  /* 0x20000002ff047230 */ /* 0x004fcc0000004100 */
[----:B------:R-:W0:Y:S02]  /*5f20*/  F2I.FTZ.TRUNC.NTZ R4, R4 ;  /* 0x0000000400047305 */ /* 0x000e24000021f100 */
[----:B0-----:R-:W-:Y:S01]  /*5f30*/  PRMT R0, R4, 0x7610, R0 ;  /* 0x0000761004007816 */ /* 0x001fe20000000000 */
[----:B------:R-:W-:Y:S05]  /*5f40*/  BRA `(.L_x_140) ;  /* 0x00000af000007947 */ /* 0x000fea0003800000 */
.L_x_145:
[----:B------:R-:W2:Y:S02]  /*5f50*/  LDG.E.64 R2, [R2.64] ;  /* 0x0000002402027981 */ /* 0x000ea4000c1e1b00 */
[----:B--2---:R0:W2:Y:S01]  /*5f60*/  F2I.F64.TRUNC R0, R2 ;  /* 0x0000000200007311 */ /* 0x0040a2000030d100 */
[----:B------:R-:W-:Y:S05]  /*5f70*/  BRA `(.L_x_140) ;  /* 0x00000ac000007947 */ /* 0x000fea0003800000 */
.L_x_135:
        /* <DEDUP_REMOVED lines=12> */
.L_x_149:
[----:B------:R-:W2:Y:S02]  /*6040*/  LDG.E.64 R2, [R2.64] ;  /* 0x0000002402027981 */ /* 0x000ea4000c1e1b00 */
[----:B--2---:R0:W2:Y:S01]  /*6050*/  F2I.F64.TRUNC R0, R2 ;  /* 0x0000000200007311 */ /* 0x0040a2000030d100 */
[----:B------:R-:W-:Y:S05]  /*6060*/  BRA `(.L_x_140) ;  /* 0x000009d000007947 */ /* 0x000fea0003800000 */
.L_x_148:
        /* <DEDUP_REMOVED lines=28> */
.L_x_151:
        /* <DEDUP_REMOVED lines=15> */
.L_x_150:
[----:B------:R-:W2:Y:S02]  /*6320*/  LDG.E.U16 R2, [R2.64] ;  /* 0x0000002402027981 */ /* 0x000ea4000c1e1500 */
[----:B--2---:R-:W-:-:S04]  /*6330*/  PRMT R2, RZ, 0x5410, R2 ;  /* 0x00005410ff027816 */ /* 0x004fc80000000002 */
[----:B------:R0:W2:Y:S01]  /*6340*/  F2I.FTZ.TRUNC.NTZ R0, R2 ;  /* 0x0000000200007305 */ /* 0x0000a2000021f100 */
[----:B------:R-:W-:Y:S05]  /*6350*/  BRA `(.L_x_140) ;  /* 0x000006e000007947 */ /* 0x000fea0003800000 */
.L_x_147:
        /* <DEDUP_REMOVED lines=10> */
.L_x_154:
        /* <DEDUP_REMOVED lines=21> */
.L_x_158:
[----:B------:R-:W-:Y:S05]  /*6550*/  BSYNC B1 ;  /* 0x0000000000017941 */ /* 0x000fea0003800000 */
.L_x_157:
[----:B------:R-:W-:Y:S01]  /*6560*/  IMAD.SHL.U32 R2, R2, 0x100000, RZ ;  /* 0x0010000002027824 */ /* 0x000fe200078e00ff */
[----:B------:R-:W-:-:S04]  /*6570*/  LEA R3, R0, 0x3b800000, 0x17 ;  /* 0x3b80000000037811 */ /* 0x000fc800078eb8ff */
[----:B------:R-:W-:Y:S02]  /*6580*/  LOP3.LUT R4, R3, R2, R4, 0xfe, !PT ;  /* 0x0000000203047212 */ /* 0x000fe400078efe04 */
.L_x_156:
[----:B------:R-:W-:Y:S05]  /*6590*/  BSYNC B0 ;  /* 0x0000000000007941 */ /* 0x000fea0003800000 */
.L_x_155:
[----:B------:R-:W0:Y:S02]  /*65a0*/  F2I.FTZ.TRUNC.NTZ R4, R4 ;  /* 0x0000000400047305 */ /* 0x000e24000021f100 */
[----:B0-----:R-:W-:Y:S01]  /*65b0*/  PRMT R0, R4, 0x7610, R0 ;  /* 0x0000761004007816 */ /* 0x001fe20000000000 */
[----:B------:R-:W-:Y:S05]  /*65c0*/  BRA `(.L_x_140) ;  /* 0x0000047000007947 */ /* 0x000fea0003800000 */
.L_x_153:
        /* <DEDUP_REMOVED lines=21> */
.L_x_162:
[----:B------:R-:W-:Y:S05]  /*6720*/  BSYNC B1 ;  /* 0x0000000000017941 */ /* 0x000fea0003800000 */
.L_x_161:
[----:B------:R-:W-:Y:S01]  /*6730*/  IMAD.SHL.U32 R2, R2, 0x200000, RZ ;  /* 0x0020000002027824 */ /* 0x000fe200078e00ff */
[----:B------:R-:W-:-:S04]  /*6740*/  LEA R3, R0, 0x37800000, 0x17 ;  /* 0x3780000000037811 */ /* 0x000fc800078eb8ff */
[----:B------:R-:W-:Y:S02]  /*6750*/  LOP3.LUT R4, R3, R2, R4, 0xfe, !PT ;  /* 0x0000000203047212 */ /* 0x000fe400078efe04 */
.L_x_160:
[----:B------:R-:W-:Y:S05]  /*6760*/  BSYNC B0 ;  /* 0x0000000000007941 */ /* 0x000fea0003800000 */
.L_x_159:
[----:B------:R-:W0:Y:S02]  /*6770*/  F2I.FTZ.TRUNC.NTZ R4, R4 ;  /* 0x0000000400047305 */ /* 0x000e24000021f100 */
[----:B0-----:R-:W-:Y:S01]  /*6780*/  PRMT R0, R4, 0x7610, R0 ;  /* 0x0000761004007816 */ /* 0x001fe20000000000 */
[----:B------:R-:W-:Y:S05]  /*6790*/  BRA `(.L_x_140) ;  /* 0x000002a000007947 */ /* 0x000fea0003800000 */
.L_x_152:
        /* <DEDUP_REMOVED lines=14> */
.L_x_166:
[----:B------:R-:W-:Y:S05]  /*6880*/  BSYNC B0 ;  /* 0x0000000000007941 */ /* 0x000fea0003800000 */
.L_x_165:
[----:B------:R-:W0:Y:S02]  /*6890*/  F2I.FTZ.TRUNC.NTZ R4, R4 ;  /* 0x0000000400047305 */ /* 0x000e24000021f100 */
[----:B0-----:R-:W-:Y:S01]  /*68a0*/  PRMT R0, R4, 0x7610, R0 ;  /* 0x0000761004007816 */ /* 0x001fe20000000000 */
[----:B------:R-:W-:Y:S05]  /*68b0*/  BRA `(.L_x_140) ;  /* 0x0000018000007947 */ /* 0x000fea0003800000 */
.L_x_139:
        /* <DEDUP_REMOVED lines=21> */
.L_x_164:
[----:B------:R0:W5:Y:S01]  /*6a10*/  LDG.E.U16 R0, [R2.64] ;  /* 0x0000002402007981 */ /* 0x000162000c1e1500 */
[----:B------:R-:W-:Y:S05]  /*6a20*/  BRA `(.L_x_140) ;  /* 0x0000001000007947 */ /* 0x000fea0003800000 */
.L_x_163:
[----:B------:R0:W5:Y:S02]  /*6a30*/  LDG.E.U16 R0, [R2.64] ;  /* 0x0000002402007981 */ /* 0x000164000c1e1500 */
.L_x_140:
        /* <DEDUP_REMOVED lines=18> */
.L_x_170:
[----:B------:R0:W-:Y:S01]  /*6b60*/  STG.E.U8 [R16.64], R5 ;  /* 0x0000000510007986 */ /* 0x0001e2000c101124 */
[----:B------:R-:W-:Y:S05]  /*6b70*/  BRA `(.L_x_172) ;  /* 0x00000da000007947 */ /* 0x000fea0003800000 */
.L_x_169:
        /* <DEDUP_REMOVED lines=10> */
.L_x_174:
[----:B------:R0:W-:Y:S01]  /*6c20*/  STG.E [R16.64], R5 ;  /* 0x0000000510007986 */ /* 0x0001e2000c101924 */
[----:B------:R-:W-:Y:S05]  /*6c30*/  BRA `(.L_x_172) ;  /* 0x00000ce000007947 */ /* 0x000fea0003800000 */
.L_x_173:
[----:B------:R0:W-:Y:S01]  /*6c40*/  STG.E.U16 [R16.64], R5 ;  /* 0x0000000510007986 */ /* 0x0001e2000c101524 */
[----:B------:R-:W-:Y:S05]  /*6c50*/  BRA `(.L_x_172) ;  /* 0x00000cc000007947 */ /* 0x000fea0003800000 */
.L_x_168:
        /* <DEDUP_REMOVED lines=9> */
.L_x_176:
[----:B------:R-:W0:Y:S02]  /*6cf0*/  I2F.S16 R0, R5 ;  /* 0x0000000500007306 */ /* 0x000e240000101400 */
[----:B0-----:R-:W-:-:S05]  /*6d00*/  F2FP.PACK_AB R0, RZ, R0 ;  /* 0x00000000ff00723e */ /* 0x001fca00000000ff */
[----:B------:R0:W-:Y:S01]  /*6d10*/  STG.E.U16 [R16.64], R0 ;  /* 0x0000000010007986 */ /* 0x0001e2000c101524 */
[----:B------:R-:W-:Y:S05]  /*6d20*/  BRA `(.L_x_172) ;  /* 0x00000bf000007947 */ /* 0x000fea0003800000 */
.L_x_175:
        /* <DEDUP_REMOVED lines=10> */
.L_x_178:
[----:B------:R-:W0:Y:S02]  /*6dd0*/  I2F.S16 R5, R5 ;  /* 0x0000000500057306 */ /* 0x000e240000101400 */
[----:B0-----:R-:W-:-:S04]  /*6de0*/  F2FP.PACK_AB R3, RZ, R5 ;  /* 0x00000005ff03723e */ /* 0x001fc800000000ff */
[----:B------:R-:W-:-:S05]  /*6df0*/  PRMT R3, R3, 0x5410, RZ ;  /* 0x0000541003037816 */ /* 0x000fca00000000ff */
[----:B------:R0:W-:Y:S01]  /*6e00*/  STG.E [R16.64], R3 ;  /* 0x0000000310007986 */ /* 0x0001e2000c101924 */
[----:B------:R-:W-:Y:S05]  /*6e10*/  BRA `(.L_x_172) ;  /* 0x00000b0000007947 */ /* 0x000fea0003800000 */
.L_x_177:
[----:B------:R-:W0:Y:S02]  /*6e20*/  I2F.F64.S16 R2, R5 ;  /* 0x0000000500027312 */ /* 0x000e240000101c00 */
[----:B0-----:R0:W-:Y:S01]  /*6e30*/  STG.E.64 [R16.64], R2 ;  /* 0x0000000210007986 */ /* 0x0011e2000c101b24 */
[----:B------:R-:W-:Y:S05]  /*6e40*/  BRA `(.L_x_172) ;  /* 0x00000ad000007947 */ /* 0x000fea0003800000 */
.L_x_167:
        /* <DEDUP_REMOVED lines=13> */
.L_x_181:
[----:B------:R-:W0:Y:S01]  /*6f20*/  I2F.F64.S16 R4, R5 ;  /* 0x0000000500047312 */ /* 0x000e220000101c00 */
[----:B------:R-:W-:-:S05]  /*6f30*/  CS2R R6, SRZ ;  /* 0x0000000000067805 */ /* 0x000fca000001ff00 */
[----:B0-----:R0:W-:Y:S01]  /*6f40*/  STG.E.128 [R16.64], R4 ;  /* 0x0000000410007986 */ /* 0x0011e2000c101d24 */
[----:B------:R-:W-:Y:S05]  /*6f50*/  BRA `(.L_x_172) ;  /* 0x000009c000007947 */ /* 0x000fea0003800000 */
.L_x_180:
        /* <DEDUP_REMOVED lines=21> */
.L_x_185:
[----:B------:R-:W-:Y:S05]  /*70b0*/  BSYNC B0 ;  /* 0x0000000000007941 */ /* 0x000fea0003800000 */
.L_x_184:
[----:B------:R-:W-:-:S05]  /*70c0*/  LOP3.LUT R3, R0, R3, RZ, 0xfc, !PT ;  /* 0x0000000300037212 */ /* 0x000fca00078efcff */
[----:B------:R0:W-:Y:S01]  /*70d0*/  STG.E.U8 [R16.64], R3 ;  /* 0x0000000310007986 */ /* 0x0001e2000c101124 */
[----:B------:R-:W-:Y:S05]  /*70e0*/  BRA `(.L_x_172) ;  /* 0x0000083000007947 */ /* 0x000fea0003800000 */
.L_x_183:
        /* <DEDUP_REMOVED lines=13> */
.L_x_187:
[----:B------:R-:W-:Y:S01]  /*71c0*/  IMAD.MOV.U32 R0, RZ, RZ, 0x7f ;  /* 0x0000007fff007424 */ /* 0x000fe200078e00ff */
[----:B------:R-:W-:-:S04]  /*71d0*/  ISETP.GT.U32.AND P0, PT, R2, 0x7f800000, PT ;  /* 0x7f8000000200780c */ /* 0x000fc80003f04070 */
[----:B------:R-:W-:-:S04]  /*71e0*/  SEL R0, R0, 0x7c, P0 ;  /* 0x0000007c00007807 */ /* 0x000fc80000000000 */
.L_x_188:
[----:B------:R-:W-:Y:S05]  /*71f0*/  BSYNC B0 ;  /* 0x0000000000007941 */ /* 0x000fea0003800000 */
.L_x_186:
[----:B------:R-:W-:-:S04]  /*7200*/  LOP3.LUT R2, R5, 0x80000000, RZ, 0xc0, !PT ;  /* 0x8000000005027812 */ /* 0x000fc800078ec0ff */
[----:B------:R-:W-:-:S04]  /*7210*/  SHF.R.U32.HI R3, RZ, 0x18, R2 ;  /* 0x00000018ff037819 */ /* 0x000fc80000011602 */
[----:B------:R-:W-:-:S05]  /*7220*/  LOP3.LUT R3, R0, R3, RZ, 0xfc, !PT ;  /* 0x0000000300037212 */ /* 0x000fca00078efcff */
[----:B------:R0:W-:Y:S01]  /*7230*/  STG.E.U8 [R16.64], R3 ;  /* 0x0000000310007986 */ /* 0x0001e2000c101124 */
[----:B------:R-:W-:Y:S05]  /*7240*/  BRA `(.L_x_172) ;  /* 0x000006d000007947 */ /* 0x000fea0003800000 */
.L_x_182:
[----:B------:R-:W0:Y:S02]  /*7250*/  I2F.S16 R0, R5 ;  /* 0x0000000500007306 */ /* 0x000e240000101400 */
[----:B0-----:R-:W-:-:S05]  /*7260*/  F2FP.BF16.PACK_AB R0, RZ, R0 ;  /* 0x00000000ff00723e */ /* 0x001fca00000010ff */
[----:B------:R0:W-:Y:S01]  /*7270*/  STG.E.U16 [R16.64], R0 ;  /* 0x0000000010007986 */ /* 0x0001e2000c101524 */
[----:B------:R-:W-:Y:S05]  /*7280*/  BRA `(.L_x_172) ;  /* 0x0000069000007947 */ /* 0x000fea0003800000 */
.L_x_179:
        /* <DEDUP_REMOVED lines=10> */
.L_x_191:
        /* <DEDUP_REMOVED lines=17> */
.L_x_194:
[----:B------:R-:W-:-:S04]  /*7440*/  LOP3.LUT R2, R5, 0x80000000, RZ, 0xc0, !PT ;  /* 0x8000000005027812 */ /* 0x000fc800078ec0ff */
[----:B------:R-:W-:-:S04]  /*7450*/  SHF.R.U32.HI R3, RZ, 0x18, R2 ;  /* 0x00000018ff037819 */ /* 0x000fc80000011602 */
[----:B------:R-:W-:-:S04]  /*7460*/  LOP3.LUT R0, R0, R3, RZ, 0xfc, !PT ;  /* 0x0000000300007212 */ /* 0x000fc800078efcff */
[----:B------:R-:W-:Y:S02]  /*7470*/  PRMT R8, R0, 0x7610, R8 ;  /* 0x0000761000087816 */ /* 0x000fe40000000008 */
.L_x_193:
[----:B------:R-:W-:Y:S05]  /*7480*/  BSYNC B0 ;  /* 0x0000000000007941 */ /* 0x000fea0003800000 */
.L_x_192:
[----:B------:R0:W-:Y:S01]  /*7490*/  STG.E.U8 [R16.64], R8 ;  /* 0x0000000810007986 */ /* 0x0001e2000c101124 */
[----:B------:R-:W-:Y:S05]  /*74a0*/  BRA `(.L_x_172) ;  /* 0x0000047000007947 */ /* 0x000fea0003800000 */
.L_x_190:
        /* <DEDUP_REMOVED lines=17> */
.L_x_197:
[----:B------:R-:W-:-:S04]  /*75c0*/  LOP3.LUT R2, R5, 0x80000000, RZ, 0xc0, !PT ;  /* 0x8000000005027812 */ /* 0x000fc800078ec0ff */
[----:B------:R-:W-:-:S04]  /*75d0*/  SHF.R.U32.HI R3, RZ, 0x18, R2 ;  /* 0x00000018ff037819 */ /* 0x000fc80000011602 */
[----:B------:R-:W-:-:S04]  /*75e0*/  LOP3.LUT R0, R0, R3, RZ, 0xfc, !PT ;  /* 0x0000000300007212 */ /* 0x000fc800078efcff */
[----:B------:R-:W-:Y:S02]  /*75f0*/  PRMT R8, R0, 0x7610, R8 ;  /* 0x0000761000087816 */ /* 0x000fe40000000008 */
.L_x_196:
[----:B------:R-:W-:Y:S05]  /*7600*/  BSYNC B0 ;  /* 0x0000000000007941 */ /* 0x000fea0003800000 */
.L_x_195:
[----:B------:R0:W-:Y:S01]  /*7610*/  STG.E.U8 [R16.64], R8 ;  /* 0x0000000810007986 */ /* 0x0001e2000c101124 */
[----:B------:R-:W-:Y:S05]  /*7620*/  BRA `(.L_x_172) ;  /* 0x000002f000007947 */ /* 0x000fea0003800000 */
.L_x_189:
        /* <DEDUP_REMOVED lines=22> */
.L_x_171:
        /* <DEDUP_REMOVED lines=20> */
.L_x_199:
[----:B------:R-:W-:-:S04]  /*78d0*/  PRMT R2, R5, 0x9910, RZ ;  /* 0x0000991005027816 */ /* 0x000fc800000000ff */
[----:B------:R-:W-:-:S05]  /*78e0*/  SHF.R.S32.HI R3, RZ, 0x1f, R2 ;  /* 0x0000001fff037819 */ /* 0x000fca0000011402 */
[----:B------:R0:W-:Y:S01]  /*78f0*/  STG.E.64 [R16.64], R2 ;  /* 0x0000000210007986 */ /* 0x0001e2000c101b24 */
[----:B------:R-:W-:Y:S05]  /*7900*/  BRA `(.L_x_172) ;  /* 0x0000001000007947 */ /* 0x000fea0003800000 */
.L_x_198:
[----:B------:R0:W-:Y:S02]  /*7910*/  STG.E [R16.64], R5 ;  /* 0x0000000510007986 */ /* 0x0001e4000c101924 */
.L_x_172:
[----:B------:R-:W-:-:S04]  /*7920*/  IADD3 R23, R23, 0x80, RZ ;  /* 0x0000008017177810 */ /* 0x000fc80007ffe0ff */
[----:B------:R-:W-:-:S13]  /*7930*/  ISETP.GE.AND P0, PT, R23, c[0x0][0x160], PT ;  /* 0x0000580017007a0c */ /* 0x000fda0003f06270 */
        /* <DEDUP_REMOVED lines=256> */
.L_x_200:
        /* <DEDUP_REMOVED lines=18> */
.L_x_204:
[----:B------:R0:W5:Y:S01]  /*8a60*/  LDG.E.U8 R19, [R2.64] ;  /* 0x0000002402137981 */ /* 0x000162000c1e1100 */
[----:B------:R-:W-:Y:S05]  /*8a70*/  BRA `(.L_x_206) ;  /* 0x00000d8000007947 */ /* 0x000fea0003800000 */
.L_x_203:
        /* <DEDUP_REMOVED lines=8> */
.L_x_208:
[----:B------:R0:W5:Y:S01]  /*8b00*/  LDG.E.U16 R19, [R2.64] ;  /* 0x0000002402137981 */ /* 0x000162000c1e1500 */
[----:B------:R-:W-:Y:S05]  /*8b10*/  BRA `(.L_x_206) ;  /* 0x00000ce000007947 */ /* 0x000fea0003800000 */
.L_x_207:
[----:B------:R0:W5:Y:S01]  /*8b20*/  LDG.E.U16 R19, [R2.64] ;  /* 0x0000002402137981 */ /* 0x000162000c1e1500 */
[----:B------:R-:W-:Y:S05]  /*8b30*/  BRA `(.L_x_206) ;  /* 0x00000cc000007947 */ /* 0x000fea0003800000 */
.L_x_202:
        /* <DEDUP_REMOVED lines=9> */
.L_x_210:
[----:B------:R-:W2:Y:S02]  /*8bd0*/  LDG.E.U16 R0, [R2.64] ;  /* 0x0000002402007981 */ /* 0x000ea4000c1e1500 */
[----:B--2---:R-:W-:-:S06]  /*8be0*/  HADD2.F32 R0, -RZ, R0.H0_H0 ;  /* 0x20000000ff007230 */ /* 0x004fcc0000004100 */
[----:B------:R-:W0:Y:S02]  /*8bf0*/  F2I.FTZ.TRUNC.NTZ R0, R0 ;  /* 0x0000000000007305 */ /* 0x000e24000021f100 */
[----:B0-----:R-:W-:Y:S01]  /*8c00*/  PRMT R19, R0, 0x7610, R19 ;  /* 0x0000761000137816 */ /* 0x001fe20000000013 */
[----:B------:R-:W-:Y:S05]  /*8c10*/  BRA `(.L_x_206) ;  /* 0x00000be000007947 */ /* 0x000fea0003800000 */
.L_x_209:
        /* <DEDUP_REMOVED lines=9> */
.L_x_212:
[----:B------:R-:W2:Y:S02]  /*8cb0*/  LDG.E.U16 R2, [R2.64] ;  /* 0x0000002402027981 */ /* 0x000ea4000c1e1500 */
[----:B--2---:R-:W-:-:S06]  /*8cc0*/  HADD2.F32 R0, -RZ, R2.H0_H0 ;  /* 0x20000002ff007230 */ /* 0x004fcc0000004100 */
[----:B------:R-:W0:Y:S02]  /*8cd0*/  F2I.FTZ.TRUNC.NTZ R0, R0 ;  /* 0x0000000000007305 */ /* 0x000e24000021f100 */
[----:B0-----:R-:W-:Y:S01]  /*8ce0*/  PRMT R19, R0, 0x7610, R19 ;  /* 0x0000761000137816 */ /* 0x001fe20000000013 */
[----:B------:R-:W-:Y:S05]  /*8cf0*/  BRA `(.L_x_206) ;  /* 0x00000b0000007947 */ /* 0x000fea0003800000 */
.L_x_211:
[----:B------:R-:W2:Y:S02]  /*8d00*/  LDG.E.64 R2, [R2.64] ;  /* 0x0000002402027981 */ /* 0x000ea4000c1e1b00 */
[----:B--2---:R0:W1:Y:S01]  /*8d10*/  F2I.F64.TRUNC R19, R2 ;  /* 0x0000000200137311 */ /* 0x004062000030d100 */
[----:B------:R-:W-:Y:S05]  /*8d20*/  BRA `(.L_x_206) ;  /* 0x00000ad000007947 */ /* 0x000fea0003800000 */
.L_x_201:
        /* <DEDUP_REMOVED lines=12> */
.L_x_215:
[----:B------:R-:W2:Y:S02]  /*8df0*/  LDG.E.64 R2, [R2.64] ;  /* 0x0000002402027981 */ /* 0x000ea4000c1e1b00 */
[----:B--2---:R0:W1:Y:S01]  /*8e00*/  F2I.F64.TRUNC R19, R2 ;  /* 0x0000000200137311 */ /* 0x004062000030d100 */
[----:B------:R-:W-:Y:S05]  /*8e10*/  BRA `(.L_x_206) ;  /* 0x000009e000007947 */ /* 0x000fea0003800000 */
.L_x_214:
        /* <DEDUP_REMOVED lines=28> */
.L_x_217:
        /* <DEDUP_REMOVED lines=15> */
.L_x_216:
[----:B------:R-:W2:Y:S02]  /*90d0*/  LDG.E.U16 R0, [R2.64] ;  /* 0x0000002402007981 */ /* 0x000ea4000c1e1500 */
[----:B--2---:R-:W-:-:S06]  /*90e0*/  PRMT R0, RZ, 0x5410, R0 ;  /* 0x00005410ff007816 */ /* 0x004fcc0000000000 */
[----:B------:R-:W0:Y:S02]  /*90f0*/  F2I.FTZ.TRUNC.NTZ R0, R0 ;  /* 0x0000000000007305 */ /* 0x000e24000021f100 */
[----:B0-----:R-:W-:Y:S01]  /*9100*/  PRMT R19, R0, 0x7610, R19 ;  /* 0x0000761000137816 */ /* 0x001fe20000000013 */
[----:B------:R-:W-:Y:S05]  /*9110*/  BRA `(.L_x_206) ;  /* 0x000006e000007947 */ /* 0x000fea0003800000 */
.L_x_213:
        /* <DEDUP_REMOVED lines=10> */
.L_x_220:
        /* <DEDUP_REMOVED lines=21> */
.L_x_224:
[----:B------:R-:W-:Y:S05]  /*9310*/  BSYNC B1 ;  /* 0x0000000000017941 */ /* 0x000fea0003800000 */
.L_x_223:
[----:B------:R-:W-:Y:S01]  /*9320*/  LEA R3, R0, 0x3b800000, 0x17 ;  /* 0x3b80000000037811 */ /* 0x000fe200078eb8ff */
[----:B------:R-:W-:-:S05]  /*9330*/  IMAD.SHL.U32 R0, R2, 0x100000, RZ ;  /* 0x0010000002007824 */ /* 0x000fca00078e00ff */
[----:B------:R-:W-:Y:S02]  /*9340*/  LOP3.LUT R0, R3, R0, R4, 0xfe, !PT ;  /* 0x0000000003007212 */ /* 0x000fe400078efe04 */
.L_x_222:
[----:B------:R-:W-:Y:S05]  /*9350*/  BSYNC B0 ;  /* 0x0000000000007941 */ /* 0x000fea0003800000 */
.L_x_221:
[----:B------:R-:W0:Y:S02]  /*9360*/  F2I.FTZ.TRUNC.NTZ R0, R0 ;  /* 0x0000000000007305 */ /* 0x000e24000021f100 */
[----:B0-----:R-:W-:Y:S01]  /*9370*/  PRMT R19, R0, 0x7610, R19 ;  /* 0x0000761000137816 */ /* 0x001fe20000000013 */
[----:B------:R-:W-:Y:S05]  /*9380*/  BRA `(.L_x_206) ;  /* 0x0000047000007947 */ /* 0x000fea0003800000 */
.L_x_219:
        /* <DEDUP_REMOVED lines=21> */
.L_x_228:
[----:B------:R-:W-:Y:S05]  /*94e0*/  BSYNC B1 ;  /* 0x0000000000017941 */ /* 0x000fea0003800000 */
.L_x_227:
[----:B------:R-:W-:Y:S01]  /*94f0*/  LEA R3, R0, 0x37800000, 0x17 ;  /* 0x3780000000037811 */ /* 0x000fe200078eb8ff */
[----:B------:R-:W-:-:S05]  /*9500*/  IMAD.SHL.U32 R0, R2, 0x200000, RZ ;  /* 0x0020000002007824 */ /* 0x000fca00078e00ff */
[----:B------:R-:W-:Y:S02]  /*9510*/  LOP3.LUT R0, R3, R0, R4, 0xfe, !PT ;  /* 0x0000000003007212 */ /* 0x000fe400078efe04 */
.L_x_226:
[----:B------:R-:W-:Y:S05]  /*9520*/  BSYNC B0 ;  /* 0x0000000000007941 */ /* 0x000fea0003800000 */
.L_x_225:
[----:B------:R-:W0:Y:S02]  /*9530*/  F2I.FTZ.TRUNC.NTZ R0, R0 ;  /* 0x0000000000007305 */ /* 0x000e24000021f100 */
[----:B0-----:R-:W-:Y:S01]  /*9540*/  PRMT R19, R0, 0x7610, R19 ;  /* 0x0000761000137816 */ /* 0x001fe20000000013 */
[----:B------:R-:W-:Y:S05]  /*9550*/  BRA `(.L_x_206) ;  /* 0x000002a000007947 */ /* 0x000fea0003800000 */
.L_x_218:
        /* <DEDUP_REMOVED lines=14> */
.L_x_232:
[----:B------:R-:W-:Y:S05]  /*9640*/  BSYNC B0 ;  /* 0x0000000000007941 */ /* 0x000fea0003800000 */
.L_x_231:
[----:B------:R-:W0:Y:S02]  /*9650*/  F2I.FTZ.TRUNC.NTZ R0, R0 ;  /* 0x0000000000007305 */ /* 0x000e24000021f100 */
[----:B0-----:R-:W-:Y:S01]  /*9660*/  PRMT R19, R0, 0x7610, R19 ;  /* 0x0000761000137816 */ /* 0x001fe20000000013 */
[----:B------:R-:W-:Y:S05]  /*9670*/  BRA `(.L_x_206) ;  /* 0x0000018000007947 */ /* 0x000fea0003800000 */
.L_x_205:
        /* <DEDUP_REMOVED lines=21> */
.L_x_230:
[----:B------:R0:W5:Y:S01]  /*97d0*/  LDG.E.U16 R19, [R2.64] ;  /* 0x0000002402137981 */ /* 0x000162000c1e1500 */
[----:B------:R-:W-:Y:S05]  /*97e0*/  BRA `(.L_x_206) ;  /* 0x0000001000007947 */ /* 0x000fea0003800000 */
.L_x_229:
[----:B------:R0:W5:Y:S02]  /*97f0*/  LDG.E.U16 R19, [R2.64] ;  /* 0x0000002402137981 */ /* 0x000164000c1e1500 */
.L_x_206:
        /* <DEDUP_REMOVED lines=16> */
.L_x_236:
[----:B------:R0:W5:Y:S01]  /*9900*/  LDG.E.U8 R0, [R2.64] ;  /* 0x0000002402007981 */ /* 0x000162000c1e1100 */
[----:B------:R-:W-:Y:S05]  /*9910*/  BRA `(.L_x_238) ;  /* 0x00000d7000007947 */ /* 0x000fea0003800000 */
.L_x_235:
        /* <DEDUP_REMOVED lines=8> */
.L_x_240:
[----:B------:R0:W5:Y:S01]  /*99a0*/  LDG.E.U16 R0, [R2.64] ;  /* 0x0000002402007981 */ /* 0x000162000c1e1500 */
[----:B------:R-:W-:Y:S05]  /*99b0*/  BRA `(.L_x_238) ;  /* 0x00000cd000007947 */ /* 0x000fea0003800000 */
.L_x_239:
[----:B------:R0:W5:Y:S01]  /*99c0*/  LDG.E.U16 R0, [R2.64] ;  /* 0x0000002402007981 */ /* 0x000162000c1e1500 */
[----:B------:R-:W-:Y:S05]  /*99d0*/  BRA `(.L_x_238) ;  /* 0x00000cb000007947 */ /* 0x000fea0003800000 */
.L_x_234:
        /* <DEDUP_REMOVED lines=9> */
.L_x_242:
[----:B------:R-:W2:Y:S02]  /*9a70*/  LDG.E.U16 R4, [R2.64] ;  /* 0x0000002402047981 */ /* 0x000ea4000c1e1500 */
[----:B--2---:R-:W-:-:S06]  /*9a80*/  HADD2.F32 R4, -RZ, R4.H0_H0 ;  /* 0x20000004ff047230 */ /* 0x004fcc0000004100 */
[----:B------:R-:W0:Y:S02]  /*9a90*/  F2I.FTZ.TRUNC.NTZ R4, R4 ;  /* 0x0000000400047305 */ /* 0x000e24000021f100 */
[----:B0-----:R-:W-:Y:S01]  /*9aa0*/  PRMT R0, R4, 0x7610, R0 ;  /* 0x0000761004007816 */ /* 0x001fe20000000000 */
[----:B------:R-:W-:Y:S05]  /*9ab0*/  BRA `(.L_x_238) ;  /* 0x00000bd000007947 */ /* 0x000fea0003800000 */
.L_x_241:
        /* <DEDUP_REMOVED lines=9> */
.L_x_244:
[----:B------:R-:W2:Y:S02]  /*9b50*/  LDG.E.U16 R2, [R2.64] ;  /* 0x0000002402027981 */ /* 0x000ea4000c1e1500 */
[----:B--2---:R-:W-:-:S06]  /*9b60*/  HADD2.F32 R4, -RZ, R2.H0_H0 ;  /* 0x20000002ff047230 */ /* 0x004fcc0000004100 */
[----:B------:R-:W0:Y:S02]  /*9b70*/  F2I.FTZ.TRUNC.NTZ R4, R4 ;  /* 0x0000000400047305 */ /* 0x000e24000021f100 */
[----:B0-----:R-:W-:Y:S01]  /*9b80*/  PRMT R0, R4, 0x7610, R0 ;  /* 0x0000761004007816 */ /* 0x001fe20000000000 */
[----:B------:R-:W-:Y:S05]  /*9b90*/  BRA `(.L_x_238) ;  /* 0x00000af000007947 */ /* 0x000fea0003800000 */
.L_x_243:
[----:B------:R-:W2:Y:S02]  /*9ba0*/  LDG.E.64 R2, [R2.64] ;  /* 0x0000002402027981 */ /* 0x000ea4000c1e1b00 */
[----:B--2---:R0:W2:Y:S01]  /*9bb0*/  F2I.F64.TRUNC R0, R2 ;  /* 0x0000000200007311 */ /* 0x0040a2000030d100 */
[----:B------:R-:W-:Y:S05]  /*9bc0*/  BRA `(.L_x_238) ;  /* 0x00000ac000007947 */ /* 0x000fea0003800000 */
.L_x_233:
        /* <DEDUP_REMOVED lines=12> */
.L_x_247:
[----:B------:R-:W2:Y:S02]  /*9c90*/  LDG.E.64 R2, [R2.64] ;  /* 0x0000002402027981 */ /* 0x000ea4000c1e1b00 */
[----:B--2---:R0:W2:Y:S01]  /*9ca0*/  F2I.F64.TRUNC R0, R2 ;  /* 0x0000000200007311 */ /* 0x0040a2000030d100 */
[----:B------:R-:W-:Y:S05]  /*9cb0*/  BRA `(.L_x_238) ;  /* 0x000009d000007947 */ /* 0x000fea0003800000 */
.L_x_246:
        /* <DEDUP_REMOVED lines=28> */
.L_x_249:
        /* <DEDUP_REMOVED lines=15> */
.L_x_248:
[----:B------:R-:W2:Y:S02]  /*9f70*/  LDG.E.U16 R2, [R2.64] ;  /* 0x0000002402027981 */ /* 0x000ea4000c1e1500 */
[----:B--2---:R-:W-:-:S04]  /*9f80*/  PRMT R2, RZ, 0x5410, R2 ;  /* 0x00005410ff027816 */ /* 0x004fc80000000002 */
[----:B------:R0:W2:Y:S01]  /*9f90*/  F2I.FTZ.TRUNC.NTZ R0, R2 ;  /* 0x0000000200007305 */ /* 0x0000a2000021f100 */
[----:B------:R-:W-:Y:S05]  /*9fa0*/  BRA `(.L_x_238) ;  /* 0x000006e000007947 */ /* 0x000fea0003800000 */
.L_x_245:
        /* <DEDUP_REMOVED lines=10> */
.L_x_252:
        /* <DEDUP_REMOVED lines=21> */
.L_x_256:
[----:B------:R-:W-:Y:S05]  /*a1a0*/  BSYNC B1 ;  /* 0x0000000000017941 */ /* 0x000fea0003800000 */
.L_x_255:
[----:B------:R-:W-:Y:S01]  /*a1b0*/  IMAD.SHL.U32 R2, R2, 0x100000, RZ ;  /* 0x0010000002027824 */ /* 0x000fe200078e00ff */
[----:B------:R-:W-:-:S04]  /*a1c0*/  LEA R3, R0, 0x3b800000, 0x17 ;  /* 0x3b80000000037811 */ /* 0x000fc800078eb8ff */
[----:B------:R-:W-:Y:S02]  /*a1d0*/  LOP3.LUT R4, R3, R2, R4, 0xfe, !PT ;  /* 0x0000000203047212 */ /* 0x000fe400078efe04 */
.L_x_254:
[----:B------:R-:W-:Y:S05]  /*a1e0*/  BSYNC B0 ;  /* 0x0000000000007941 */ /* 0x000fea0003800000 */
.L_x_253:
[----:B------:R-:W0:Y:S02]  /*a1f0*/  F2I.FTZ.TRUNC.NTZ R4, R4 ;  /* 0x0000000400047305 */ /* 0x000e24000021f100 */
[----:B0-----:R-:W-:Y:S01]  /*a200*/  PRMT R0, R4, 0x7610, R0 ;  /* 0x0000761004007816 */ /* 0x001fe20000000000 */
[----:B------:R-:W-:Y:S05]  /*a210*/  BRA `(.L_x_238) ;  /* 0x0000047000007947 */ /* 0x000fea0003800000 */
.L_x_251:
        /* <DEDUP_REMOVED lines=21> */
.L_x_260:
[----:B------:R-:W-:Y:S05]  /*a370*/  BSYNC B1 ;  /* 0x0000000000017941 */ /* 0x000fea0003800000 */
.L_x_259:
[----:B------:R-:W-:Y:S01]  /*a380*/  IMAD.SHL.U32 R2, R2, 0x200000, RZ ;  /* 0x0020000002027824 */ /* 0x000fe200078e00ff */
[----:B------:R-:W-:-:S04]  /*a390*/  LEA R3, R0, 0x37800000, 0x17 ;  /* 0x3780000000037811 */ /* 0x000fc800078eb8ff */
[----:B------:R-:W-:Y:S02]  /*a3a0*/  LOP3.LUT R4, R3, R2, R4, 0xfe, !PT ;  /* 0x0000000203047212 */ /* 0x000fe400078efe04 */
.L_x_258:
[----:B------:R-:W-:Y:S05]  /*a3b0*/  BSYNC B0 ;  /* 0x0000000000007941 */ /* 0x000fea0003800000 */
.L_x_257:
[----:B------:R-:W0:Y:S02]  /*a3c0*/  F2I.FTZ.TRUNC.NTZ R4, R4 ;  /* 0x0000000400047305 */ /* 0x000e24000021f100 */
[----:B0-----:R-:W-:Y:S01]  /*a3d0*/  PRMT R0, R4, 0x7610, R0 ;  /* 0x0000761004007816 */ /* 0x001fe20000000000 */
[----:B------:R-:W-:Y:S05]  /*a3e0*/  BRA `(.L_x_238) ;  /* 0x000002a000007947 */ /* 0x000fea0003800000 */
.L_x_250:
        /* <DEDUP_REMOVED lines=14> */
.L_x_264:
[----:B------:R-:W-:Y:S05]  /*a4d0*/  BSYNC B0 ;  /* 0x0000000000007941 */ /* 0x000fea0003800000 */
.L_x_263:
[----:B------:R-:W0:Y:S02]  /*a4e0*/  F2I.FTZ.TRUNC.NTZ R4, R4 ;  /* 0x0000000400047305 */ /* 0x000e24000021f100 */
[----:B0-----:R-:W-:Y:S01]  /*a4f0*/  PRMT R0, R4, 0x7610, R0 ;  /* 0x0000761004007816 */ /* 0x001fe20000000000 */
[----:B------:R-:W-:Y:S05]  /*a500*/  BRA `(.L_x_238) ;  /* 0x0000018000007947 */ /* 0x000fea0003800000 */
.L_x_237:
        /* <DEDUP_REMOVED lines=21> */
.L_x_262:
[----:B------:R0:W5:Y:S01]  /*a660*/  LDG.E.U16 R0, [R2.64] ;  /* 0x0000002402007981 */ /* 0x000162000c1e1500 */
[----:B------:R-:W-:Y:S05]  /*a670*/  BRA `(.L_x_238) ;  /* 0x0000001000007947 */ /* 0x000fea0003800000 */
.L_x_261:
[----:B------:R0:W5:Y:S02]  /*a680*/  LDG.E.U16 R0, [R2.64] ;  /* 0x0000002402007981 */ /* 0x000164000c1e1500 */
.L_x_238:
        /* <DEDUP_REMOVED lines=18> */
.L_x_268:
[----:B------:R0:W-:Y:S01]  /*a7b0*/  STG.E.U8 [R16.64], R5 ;  /* 0x0000000510007986 */ /* 0x0001e2000c101124 */
[----:B------:R-:W-:Y:S05]  /*a7c0*/  BRA `(.L_x_270) ;  /* 0x00000da000007947 */ /* 0x000fea0003800000 */
.L_x_267:
        /* <DEDUP_REMOVED lines=10> */
.L_x_272:
[----:B------:R0:W-:Y:S01]  /*a870*/  STG.E [R16.64], R5 ;  /* 0x0000000510007986 */ /* 0x0001e2000c101924 */
[----:B------:R-:W-:Y:S05]  /*a880*/  BRA `(.L_x_270) ;  /* 0x00000ce000007947 */ /* 0x000fea0003800000 */
.L_x_271:
[----:B------:R0:W-:Y:S01]  /*a890*/  STG.E.U16 [R16.64], R5 ;  /* 0x0000000510007986 */ /* 0x0001e2000c101524 */
[----:B------:R-:W-:Y:S05]  /*a8a0*/  BRA `(.L_x_270) ;  /* 0x00000cc000007947 */ /* 0x000fea0003800000 */
.L_x_266:
        /* <DEDUP_REMOVED lines=9> */
.L_x_274:
[----:B------:R-:W0:Y:S02]  /*a940*/  I2F.S16 R0, R5 ;  /* 0x0000000500007306 */ /* 0x000e240000101400 */
[----:B0-----:R-:W-:-:S05]  /*a950*/  F2FP.PACK_AB R0, RZ, R0 ;  /* 0x00000000ff00723e */ /* 0x001fca00000000ff */
[----:B------:R0:W-:Y:S01]  /*a960*/  STG.E.U16 [R16.64], R0 ;  /* 0x0000000010007986 */ /* 0x0001e2000c101524 */
[----:B------:R-:W-:Y:S05]  /*a970*/  BRA `(.L_x_270) ;  /* 0x00000bf000007947 */ /* 0x000fea0003800000 */
.L_x_273:
        /* <DEDUP_REMOVED lines=10> */
.L_x_276:
[----:B------:R-:W0:Y:S02]  /*aa20*/  I2F.S16 R5, R5 ;  /* 0x0000000500057306 */ /* 0x000e240000101400 */
[----:B0-----:R-:W-:-:S04]  /*aa30*/  F2FP.PACK_AB R3, RZ, R5 ;  /* 0x00000005ff03723e */ /* 0x001fc800000000ff */
[----:B------:R-:W-:-:S05]  /*aa40*/  PRMT R3, R3, 0x5410, RZ ;  /* 0x0000541003037816 */ /* 0x000fca00000000ff */
[----:B------:R0:W-:Y:S01]  /*aa50*/  STG.E [R16.64], R3 ;  /* 0x0000000310007986 */ /* 0x0001e2000c101924 */
[----:B------:R-:W-:Y:S05]  /*aa60*/  BRA `(.L_x_270) ;  /* 0x00000b0000007947 */ /* 0x000fea0003800000 */
.L_x_275:
[----:B------:R-:W0:Y:S02]  /*aa70*/  I2F.F64.S16 R2, R5 ;  /* 0x0000000500027312 */ /* 0x000e240000101c00 */
[----:B0-----:R0:W-:Y:S01]  /*aa80*/  STG.E.64 [R16.64], R2 ;  /* 0x0000000210007986 */ /* 0x0011e2000c101b24 */
[----:B------:R-:W-:Y:S05]  /*aa90*/  BRA `(.L_x_270) ;  /* 0x00000ad000007947 */ /* 0x000fea0003800000 */
.L_x_265:
        /* <DEDUP_REMOVED lines=13> */
.L_x_279:
[----:B------:R-:W0:Y:S01]  /*ab70*/  I2F.F64.S16 R4, R5 ;  /* 0x0000000500047312 */ /* 0x000e220000101c00 */
[----:B------:R-:W-:-:S05]  /*ab80*/  CS2R R6, SRZ ;  /* 0x0000000000067805 */ /* 0x000fca000001ff00 */
[----:B0-----:R0:W-:Y:S01]  /*ab90*/  STG.E.128 [R16.64], R4 ;  /* 0x0000000410007986 */ /* 0x0011e2000c101d24 */
[----:B------:R-:W-:Y:S05]  /*aba0*/  BRA `(.L_x_270) ;  /* 0x000009c000007947 */ /* 0x000fea0003800000 */
.L_x_278:
        /* <DEDUP_REMOVED lines=21> */
.L_x_283:
[----:B------:R-:W-:Y:S05]  /*ad00*/  BSYNC B0 ;  /* 0x0000000000007941 */ /* 0x000fea0003800000 */
.L_x_282:
[----:B------:R-:W-:-:S05]  /*ad10*/  LOP3.LUT R3, R0, R3, RZ, 0xfc, !PT ;  /* 0x0000000300037212 */ /* 0x000fca00078efcff */
[----:B------:R0:W-:Y:S01]  /*ad20*/  STG.E.U8 [R16.64], R3 ;  /* 0x0000000310007986 */ /* 0x0001e2000c101124 */
[----:B------:R-:W-:Y:S05]  /*ad30*/  BRA `(.L_x_270) ;  /* 0x0000083000007947 */ /* 0x000fea0003800000 */
.L_x_281:
        /* <DEDUP_REMOVED lines=13> */
.L_x_285:
[----:B------:R-:W-:Y:S01]  /*ae10*/  IMAD.MOV.U32 R0, RZ, RZ, 0x7f ;  /* 0x0000007fff007424 */ /* 0x000fe200078e00ff */
[----:B------:R-:W-:-:S04]  /*ae20*/  ISETP.GT.U32.AND P0, PT, R2, 0x7f800000, PT ;  /* 0x7f8000000200780c */ /* 0x000fc80003f04070 */
[----:B------:R-:W-:-:S04]  /*ae30*/  SEL R0, R0, 0x7c, P0 ;  /* 0x0000007c00007807 */ /* 0x000fc80000000000 */
.L_x_286:
[----:B------:R-:W-:Y:S05]  /*ae40*/  BSYNC B0 ;  /* 0x0000000000007941 */ /* 0x000fea0003800000 */
.L_x_284:
[----:B------:R-:W-:-:S04]  /*ae50*/  LOP3.LUT R2, R5, 0x80000000, RZ, 0xc0, !PT ;  /* 0x8000000005027812 */ /* 0x000fc800078ec0ff */
[----:B------:R-:W-:-:S04]  /*ae60*/  SHF.R.U32.HI R3, RZ, 0x18, R2 ;  /* 0x00000018ff037819 */ /* 0x000fc80000011602 */
[----:B------:R-:W-:-:S05]  /*ae70*/  LOP3.LUT R3, R0, R3, RZ, 0xfc, !PT ;  /* 0x0000000300037212 */ /* 0x000fca00078efcff */
[----:B------:R0:W-:Y:S01]  /*ae80*/  STG.E.U8 [R16.64], R3 ;  /* 0x0000000310007986 */ /* 0x0001e2000c101124 */
[----:B------:R-:W-:Y:S05]  /*ae90*/  BRA `(.L_x_270) ;  /* 0x000006d000007947 */ /* 0x000fea0003800000 */
.L_x_280:
[----:B------:R-:W0:Y:S02]  /*aea0*/  I2F.S16 R0, R5 ;  /* 0x0000000500007306 */ /* 0x000e240000101400 */
[----:B0-----:R-:W-:-:S05]  /*aeb0*/  F2FP.BF16.PACK_AB R0, RZ, R0 ;  /* 0x00000000ff00723e */ /* 0x001fca00000010ff */
[----:B------:R0:W-:Y:S01]  /*aec0*/  STG.E.U16 [R16.64], R0 ;  /* 0x0000000010007986 */ /* 0x0001e2000c101524 */
[----:B------:R-:W-:Y:S05]  /*aed0*/  BRA `(.L_x_270) ;  /* 0x0000069000007947 */ /* 0x000fea0003800000 */
.L_x_277:
        /* <DEDUP_REMOVED lines=10> */
.L_x_289:
        /* <DEDUP_REMOVED lines=17> */
.L_x_292:
[----:B------:R-:W-:-:S04]  /*b090*/  LOP3.LUT R2, R5, 0x80000000, RZ, 0xc0, !PT ;  /* 0x8000000005027812 */ /* 0x000fc800078ec0ff */
[----:B------:R-:W-:-:S04]  /*b0a0*/  SHF.R.U32.HI R3, RZ, 0x18, R2 ;  /* 0x00000018ff037819 */ /* 0x000fc80000011602 */
[----:B------:R-:W-:-:S04]  /*b0b0*/  LOP3.LUT R0, R0, R3, RZ, 0xfc, !PT ;  /* 0x0000000300007212 */ /* 0x000fc800078efcff */
[----:B------:R-:W-:Y:S02]  /*b0c0*/  PRMT R8, R0, 0x7610, R8 ;  /* 0x0000761000087816 */ /* 0x000fe40000000008 */
.L_x_291:
[----:B------:R-:W-:Y:S05]  /*b0d0*/  BSYNC B0 ;  /* 0x0000000000007941 */ /* 0x000fea0003800000 */
.L_x_290:
[----:B------:R0:W-:Y:S01]  /*b0e0*/  STG.E.U8 [R16.64], R8 ;  /* 0x0000000810007986 */ /* 0x0001e2000c101124 */
[----:B------:R-:W-:Y:S05]  /*b0f0*/  BRA `(.L_x_270) ;  /* 0x0000047000007947 */ /* 0x000fea0003800000 */
.L_x_288:
        /* <DEDUP_REMOVED lines=17> */
.L_x_295:
[----:B------:R-:W-:-:S04]  /*b210*/  LOP3.LUT R2, R5, 0x80000000, RZ, 0xc0, !PT ;  /* 0x8000000005027812 */ /* 0x000fc800078ec0ff */
[----:B------:R-:W-:-:S04]  /*b220*/  SHF.R.U32.HI R3, RZ, 0x18, R2 ;  /* 0x00000018ff037819 */ /* 0x000fc80000011602 */
[----:B------:R-:W-:-:S04]  /*b230*/  LOP3.LUT R0, R0, R3, RZ, 0xfc, !PT ;  /* 0x0000000300007212 */ /* 0x000fc800078efcff */
[----:B------:R-:W-:Y:S02]  /*b240*/  PRMT R8, R0, 0x7610, R8 ;  /* 0x0000761000087816 */ /* 0x000fe40000000008 */
.L_x_294:
[----:B------:R-:W-:Y:S05]  /*b250*/  BSYNC B0 ;  /* 0x0000000000007941 */ /* 0x000fea0003800000 */
.L_x_293:
[----:B------:R0:W-:Y:S01]  /*b260*/  STG.E.U8 [R16.64], R8 ;  /* 0x0000000810007986 */ /* 0x0001e2000c101124 */
[----:B------:R-:W-:Y:S05]  /*b270*/  BRA `(.L_x_270) ;  /* 0x000002f000007947 */ /* 0x000fea0003800000 */
.L_x_287:
        /* <DEDUP_REMOVED lines=22> */
.L_x_269:
        /* <DEDUP_REMOVED lines=20> */
.L_x_297:
[----:B------:R-:W-:-:S04]  /*b520*/  PRMT R2, R5, 0x9910, RZ ;  /* 0x0000991005027816 */ /* 0x000fc800000000ff */
[----:B------:R-:W-:-:S05]  /*b530*/  SHF.R.S32.HI R3, RZ, 0x1f, R2 ;  /* 0x0000001fff037819 */ /* 0x000fca0000011402 */
[----:B------:R0:W-:Y:S01]  /*b540*/  STG.E.64 [R16.64], R2 ;  /* 0x0000000210007986 */ /* 0x0001e2000c101b24 */
[----:B------:R-:W-:Y:S05]  /*b550*/  BRA `(.L_x_270) ;  /* 0x0000001000007947 */ /* 0x000fea0003800000 */
.L_x_296:
[----:B------:R0:W-:Y:S02]  /*b560*/  STG.E [R16.64], R5 ;  /* 0x0000000510007986 */ /* 0x0001e4000c101924 */
.L_x_270:
[----:B------:R-:W-:Y:S02]  /*b570*/  IADD3 R23, R23, 0x80, RZ ;  /* 0x0000008017177810 */ /* 0x000fe40007ffe0ff */
.L_x_101:
[----:B------:R-:W-:Y:S05]  /*b580*/  BSYNC B6 ;  /* 0x0000000000067941 */ /* 0x000fea0003800000 */
.L_x_100:
[----:B------:R-:W-:-:S13]  /*b590*/  ISETP.GE.AND P0, PT, R23, c[0x0][0x160], PT ;  /* 0x0000580017007a0c */ /* 0x000fda0003f06270 */
[----:B------:R-:W-:Y:S05]  /*b5a0*/  @P0 EXIT ;  /* 0x000000000000094d */ /* 0x000fea0003800000 */
        /* <DEDUP_REMOVED lines=255> */
.L_x_298:
        /* <DEDUP_REMOVED lines=18> */
.L_x_302:
[----:B------:R0:W5:Y:S01]  /*c6c0*/  LDG.E.U8 R19, [R2.64] ;  /* 0x0000002402137981 */ /* 0x000162000c1e1100 */
[----:B------:R-:W-:Y:S05]  /*c6d0*/  BRA `(.L_x_304) ;  /* 0x00000d8000007947 */ /* 0x000fea0003800000 */
.L_x_301:
        /* <DEDUP_REMOVED lines=8> */
.L_x_306:
[----:B------:R0:W5:Y:S01]  /*c760*/  LDG.E.U16 R19, [R2.64] ;  /* 0x0000002402137981 */ /* 0x000162000c1e1500 */
[----:B------:R-:W-:Y:S05]  /*c770*/  BRA `(.L_x_304) ;  /* 0x00000ce000007947 */ /* 0x000fea0003800000 */
.L_x_305:
[----:B------:R0:W5:Y:S01]  /*c780*/  LDG.E.U16 R19, [R2.64] ;  /* 0x0000002402137981 */ /* 0x000162000c1e1500 */
[----:B------:R-:W-:Y:S05]  /*c790*/  BRA `(.L_x_304) ;  /* 0x00000cc000007947 */ /* 0x000fea0003800000 */
.L_x_300:
        /* <DEDUP_REMOVED lines=9> */
.L_x_308:
[----:B------:R-:W2:Y:S02]  /*c830*/  LDG.E.U16 R0, [R2.64] ;  /* 0x0000002402007981 */ /* 0x000ea4000c1e1500 */
[----:B--2---:R-:W-:-:S06]  /*c840*/  HADD2.F32 R0, -RZ, R0.H0_H0 ;  /* 0x20000000ff007230 */ /* 0x004fcc0000004100 */
[----:B------:R-:W0:Y:S02]  /*c850*/  F2I.FTZ.TRUNC.NTZ R0, R0 ;  /* 0x0000000000007305 */ /* 0x000e24000021f100 */
[----:B0-----:R-:W-:Y:S01]  /*c860*/  PRMT R19, R0, 0x7610, R19 ;  /* 0x0000761000137816 */ /* 0x001fe20000000013 */
[----:B------:R-:W-:Y:S05]  /*c870*/  BRA `(.L_x_304) ;  /* 0x00000be000007947 */ /* 0x000fea0003800000 */
.L_x_307:
        /* <DEDUP_REMOVED lines=9> */
.L_x_310:
[----:B------:R-:W2:Y:S02]  /*c910*/  LDG.E.U16 R2, [R2.64] ;  /* 0x0000002402027981 */ /* 0x000ea4000c1e1500 */
[----:B--2---:R-:W-:-:S06]  /*c920*/  HADD2.F32 R0, -RZ, R2.H0_H0 ;  /* 0x20000002ff007230 */ /* 0x004fcc0000004100 */
[----:B------:R-:W0:Y:S02]  /*c930*/  F2I.FTZ.TRUNC.NTZ R0, R0 ;  /* 0x0000000000007305 */ /* 0x000e24000021f100 */
[----:B0-----:R-:W-:Y:S01]  /*c940*/  PRMT R19, R0, 0x7610, R19 ;  /* 0x0000761000137816 */ /* 0x001fe20000000013 */
[----:B------:R-:W-:Y:S05]  /*c950*/  BRA `(.L_x_304) ;  /* 0x00000b0000007947 */ /* 0x000fea0003800000 */
.L_x_309:
[----:B------:R-:W2:Y:S02]  /*c960*/  LDG.E.64 R2, [R2.64] ;  /* 0x0000002402027981 */ /* 0x000ea4000c1e1b00 */
[----:B--2---:R0:W1:Y:S01]  /*c970*/  F2I.F64.TRUNC R19, R2 ;  /* 0x0000000200137311 */ /* 0x004062000030d100 */
[----:B------:R-:W-:Y:S05]  /*c980*/  BRA `(.L_x_304) ;  /* 0x00000ad000007947 */ /* 0x000fea0003800000 */
.L_x_299:
        /* <DEDUP_REMOVED lines=12> */
.L_x_313:
[----:B------:R-:W2:Y:S02]  /*ca50*/  LDG.E.64 R2, [R2.64] ;  /* 0x0000002402027981 */ /* 0x000ea4000c1e1b00 */
[----:B--2---:R0:W1:Y:S01]  /*ca60*/  F2I.F64.TRUNC R19, R2 ;  /* 0x0000000200137311 */ /* 0x004062000030d100 */
[----:B------:R-:W-:Y:S05]  /*ca70*/  BRA `(.L_x_304) ;  /* 0x000009e000007947 */ /* 0x000fea0003800000 */
.L_x_312:
        /* <DEDUP_REMOVED lines=28> */
.L_x_315:
        /* <DEDUP_REMOVED lines=15> */
.L_x_314:
[----:B------:R-:W2:Y:S02]  /*cd30*/  LDG.E.U16 R0, [R2.64] ;  /* 0x0000002402007981 */ /* 0x000ea4000c1e1500 */
[----:B--2---:R-:W-:-:S06]  /*cd40*/  PRMT R0, RZ, 0x5410, R0 ;  /* 0x00005410ff007816 */ /* 0x004fcc0000000000 */
[----:B------:R-:W0:Y:S02]  /*cd50*/  F2I.FTZ.TRUNC.NTZ R0, R0 ;  /* 0x0000000000007305 */ /* 0x000e24000021f100 */
[----:B0-----:R-:W-:Y:S01]  /*cd60*/  PRMT R19, R0, 0x7610, R19 ;  /* 0x0000761000137816 */ /* 0x001fe20000000013 */
[----:B------:R-:W-:Y:S05]  /*cd70*/  BRA `(.L_x_304) ;  /* 0x000006e000007947 */ /* 0x000fea0003800000 */
.L_x_311:
        /* <DEDUP_REMOVED lines=10> */
.L_x_318:
        /* <DEDUP_REMOVED lines=21> */
.L_x_322:
[----:B------:R-:W-:Y:S05]  /*cf70*/  BSYNC B1 ;  /* 0x0000000000017941 */ /* 0x000fea0003800000 */
.L_x_321:
[----:B------:R-:W-:Y:S01]  /*cf80*/  LEA R3, R0, 0x3b800000, 0x17 ;  /* 0x3b80000000037811 */ /* 0x000fe200078eb8ff */
[----:B------:R-:W-:-:S05]  /*cf90*/  IMAD.SHL.U32 R0, R2, 0x100000, RZ ;  /* 0x0010000002007824 */ /* 0x000fca00078e00ff */
[----:B------:R-:W-:Y:S02]  /*cfa0*/  LOP3.LUT R0, R3, R0, R4, 0xfe, !PT ;  /* 0x0000000003007212 */ /* 0x000fe400078efe04 */
.L_x_320:
[----:B------:R-:W-:Y:S05]  /*cfb0*/  BSYNC B0 ;  /* 0x0000000000007941 */ /* 0x000fea0003800000 */
.L_x_319:
[----:B------:R-:W0:Y:S02]  /*cfc0*/  F2I.FTZ.TRUNC.NTZ R0, R0 ;  /* 0x0000000000007305 */ /* 0x000e24000021f100 */
[----:B0-----:R-:W-:Y:S01]  /*cfd0*/  PRMT R19, R0, 0x7610, R19 ;  /* 0x0000761000137816 */ /* 0x001fe20000000013 */
[----:B------:R-:W-:Y:S05]  /*cfe0*/  BRA `(.L_x_304) ;  /* 0x0000047000007947 */ /* 0x000fea0003800000 */
.L_x_317:
        /* <DEDUP_REMOVED lines=21> */
.L_x_326:
[----:B------:R-:W-:Y:S05]  /*d140*/  BSYNC B1 ;  /* 0x0000000000017941 */ /* 0x000fea0003800000 */
.L_x_325:
[----:B------:R-:W-:Y:S01]  /*d150*/  LEA R3, R0, 0x37800000, 0x17 ;  /* 0x3780000000037811 */ /* 0x000fe200078eb8ff */
[----:B------:R-:W-:-:S05]  /*d160*/  IMAD.SHL.U32 R0, R2, 0x200000, RZ ;  /* 0x0020000002007824 */ /* 0x000fca00078e00ff */
[----:B------:R-:W-:Y:S02]  /*d170*/  LOP3.LUT R0, R3, R0, R4, 0xfe, !PT ;  /* 0x0000000003007212 */ /* 0x000fe400078efe04 */
.L_x_324:
[----:B------:R-:W-:Y:S05]  /*d180*/  BSYNC B0 ;  /* 0x0000000000007941 */ /* 0x000fea0003800000 */
.L_x_323:
[----:B------:R-:W0:Y:S02]  /*d190*/  F2I.FTZ.TRUNC.NTZ R0, R0 ;  /* 0x0000000000007305 */ /* 0x000e24000021f100 */
[----:B0-----:R-:W-:Y:S01]  /*d1a0*/  PRMT R19, R0, 0x7610, R19 ;  /* 0x0000761000137816 */ /* 0x001fe20000000013 */
[----:B------:R-:W-:Y:S05]  /*d1b0*/  BRA `(.L_x_304) ;  /* 0x000002a000007947 */ /* 0x000fea0003800000 */
.L_x_316:
        /* <DEDUP_REMOVED lines=14> */
.L_x_330:
[----:B------:R-:W-:Y:S05]  /*d2a0*/  BSYNC B0 ;  /* 0x0000000000007941 */ /* 0x000fea0003800000 */
.L_x_329:
[----:B------:R-:W0:Y:S02]  /*d2b0*/  F2I.FTZ.TRUNC.NTZ R0, R0 ;  /* 0x0000000000007305 */ /* 0x000e24000021f100 */
[----:B0-----:R-:W-:Y:S01]  /*d2c0*/  PRMT R19, R0, 0x7610, R19 ;  /* 0x0000761000137816 */ /* 0x001fe20000000013 */
[----:B------:R-:W-:Y:S05]  /*d2d0*/  BRA `(.L_x_304) ;  /* 0x0000018000007947 */ /* 0x000fea0003800000 */
.L_x_303:
        /* <DEDUP_REMOVED lines=21> */
.L_x_328:
[----:B------:R0:W5:Y:S01]  /*d430*/  LDG.E.U16 R19, [R2.64] ;  /* 0x0000002402137981 */ /* 0x000162000c1e1500 */
[----:B------:R-:W-:Y:S05]  /*d440*/  BRA `(.L_x_304) ;  /* 0x0000001000007947 */ /* 0x000fea0003800000 */
.L_x_327:
[----:B------:R0:W5:Y:S02]  /*d450*/  LDG.E.U16 R19, [R2.64] ;  /* 0x0000002402137981 */ /* 0x000164000c1e1500 */
.L_x_304:
        /* <DEDUP_REMOVED lines=16> */
.L_x_334:
[----:B------:R0:W5:Y:S01]  /*d560*/  LDG.E.U8 R0, [R2.64] ;  /* 0x0000002402007981 */ /* 0x000162000c1e1100 */
[----:B------:R-:W-:Y:S05]  /*d570*/  BRA `(.L_x_336) ;  /* 0x00000d7000007947 */ /* 0x000fea0003800000 */
.L_x_333:
        /* <DEDUP_REMOVED lines=8> */
.L_x_338:
[----:B------:R0:W5:Y:S01]  /*d600*/  LDG.E.U16 R0, [R2.64] ;  /* 0x0000002402007981 */ /* 0x000162000c1e1500 */
[----:B------:R-:W-:Y:S05]  /*d610*/  BRA `(.L_x_336) ;  /* 0x00000cd000007947 */ /* 0x000fea0003800000 */
.L_x_337:
[----:B------:R0:W5:Y:S01]  /*d620*/  LDG.E.U16 R0, [R2.64] ;  /* 0x0000002402007981 */ /* 0x000162000c1e1500 */
[----:B------:R-:W-:Y:S05]  /*d630*/  BRA `(.L_x_336) ;  /* 0x00000cb000007947 */ /* 0x000fea0003800000 */
.L_x_332:
        /* <DEDUP_REMOVED lines=9> */
.L_x_340:
[----:B------:R-:W2:Y:S02]  /*d6d0*/  LDG.E.U16 R4, [R2.64] ;  /* 0x0000002402047981 */ /* 0x000ea4000c1e1500 */
[----:B--2---:R-:W-:-:S06]  /*d6e0*/  HADD2.F32 R4, -RZ, R4.H0_H0 ;  /* 0x20000004ff047230 */ /* 0x004fcc0000004100 */
[----:B------:R-:W0:Y:S02]  /*d6f0*/  F2I.FTZ.TRUNC.NTZ R4, R4 ;  /* 0x0000000400047305 */ /* 0x000e24000021f100 */
[----:B0-----:R-:W-:Y:S01]  /*d700*/  PRMT R0, R4, 0x7610, R0 ;  /* 0x0000761004007816 */ /* 0x001fe20000000000 */
[----:B------:R-:W-:Y:S05]  /*d710*/  BRA `(.L_x_336) ;  /* 0x00000bd000007947 */ /* 0x000fea0003800000 */
.L_x_339:
        /* <DEDUP_REMOVED lines=9> */
.L_x_342:
[----:B------:R-:W2:Y:S02]  /*d7b0*/  LDG.E.U16 R2, [R2.64] ;  /* 0x0000002402027981 */ /* 0x000ea4000c1e1500 */
[----:B--2---:R-:W-:-:S06]  /*d7c0*/  HADD2.F32 R4, -RZ, R2.H0_H0 ;  /* 0x20000002ff047230 */ /* 0x004fcc0000004100 */
[----:B------:R-:W0:Y:S02]  /*d7d0*/  F2I.FTZ.TRUNC.NTZ R4, R4 ;  /* 0x0000000400047305 */ /* 0x000e24000021f100 */
[----:B0-----:R-:W-:Y:S01]  /*d7e0*/  PRMT R0, R4, 0x7610, R0 ;  /* 0x0000761004007816 */ /* 0x001fe20000000000 */
[----:B------:R-:W-:Y:S05]  /*d7f0*/  BRA `(.L_x_336) ;  /* 0x00000af000007947 */ /* 0x000fea0003800000 */
.L_x_341:
[----:B------:R-:W2:Y:S02]  /*d800*/  LDG.E.64 R2, [R2.64] ;  /* 0x0000002402027981 */ /* 0x000ea4000c1e1b00 */
[----:B--2---:R0:W2:Y:S01]  /*d810*/  F2I.F64.TRUNC R0, R2 ;  /* 0x0000000200007311 */ /* 0x0040a2000030d100 */
[----:B------:R-:W-:Y:S05]  /*d820*/  BRA `(.L_x_336) ;  /* 0x00000ac000007947 */ /* 0x000fea0003800000 */
.L_x_331:
        /* <DEDUP_REMOVED lines=12> */
.L_x_345:
[----:B------:R-:W2:Y:S02]  /*d8f0*/  LDG.E.64 R2, [R2.64] ;  /* 0x0000002402027981 */ /* 0x000ea4000c1e1b00 */
[----:B--2---:R0:W2:Y:S01]  /*d900*/  F2I.F64.TRUNC R0, R2 ;  /* 0x0000000200007311 */ /* 0x0040a2000030d100 */
[----:B------:R-:W-:Y:S05]  /*d910*/  BRA `(.L_x_336) ;  /* 0x000009d000007947 */ /* 0x000fea0003800000 */
.L_x_344:
        /* <DEDUP_REMOVED lines=28> */
.L_x_347:
        /* <DEDUP_REMOVED lines=15> */
.L_x_346:
[----:B------:R-:W2:Y:S02]  /*dbd0*/  LDG.E.U16 R2, [R2.64] ;  /* 0x0000002402027981 */ /* 0x000ea4000c1e1500 */
[----:B--2---:R-:W-:-:S04]  /*dbe0*/  PRMT R2, RZ, 0x5410, R2 ;  /* 0x00005410ff027816 */ /* 0x004fc80000000002 */
[----:B------:R0:W2:Y:S01]  /*dbf0*/  F2I.FTZ.TRUNC.NTZ R0, R2 ;  /* 0x0000000200007305 */ /* 0x0000a2000021f100 */
[----:B------:R-:W-:Y:S05]  /*dc00*/  BRA `(.L_x_336) ;  /* 0x000006e000007947 */ /* 0x000fea0003800000 */
.L_x_343:
        /* <DEDUP_REMOVED lines=10> */
.L_x_350:
        /* <DEDUP_REMOVED lines=21> */
.L_x_354:
[----:B------:R-:W-:Y:S05]  /*de00*/  BSYNC B1 ;  /* 0x0000000000017941 */ /* 0x000fea0003800000 */
.L_x_353:
[----:B------:R-:W-:Y:S01]  /*de10*/  IMAD.SHL.U32 R2, R2, 0x100000, RZ ;  /* 0x0010000002027824 */ /* 0x000fe200078e00ff */
[----:B------:R-:W-:-:S04]  /*de20*/  LEA R3, R0, 0x3b800000, 0x17 ;  /* 0x3b80000000037811 */ /* 0x000fc800078eb8ff */
[----:B------:R-:W-:Y:S02]  /*de30*/  LOP3.LUT R4, R3, R2, R4, 0xfe, !PT ;  /* 0x0000000203047212 */ /* 0x000fe400078efe04 */
.L_x_352:
[----:B------:R-:W-:Y:S05]  /*de40*/  BSYNC B0 ;  /* 0x0000000000007941 */ /* 0x000fea0003800000 */
.L_x_351:
[----:B------:R-:W0:Y:S02]  /*de50*/  F2I.FTZ.TRUNC.NTZ R4, R4 ;  /* 0x0000000400047305 */ /* 0x000e24000021f100 */
[----:B0-----:R-:W-:Y:S01]  /*de60*/  PRMT R0, R4, 0x7610, R0 ;  /* 0x0000761004007816 */ /* 0x001fe20000000000 */
[----:B------:R-:W-:Y:S05]  /*de70*/  BRA `(.L_x_336) ;  /* 0x0000047000007947 */ /* 0x000fea0003800000 */
.L_x_349:
        /* <DEDUP_REMOVED lines=21> */
.L_x_358:
[----:B------:R-:W-:Y:S05]  /*dfd0*/  BSYNC B1 ;  /* 0x0000000000017941 */ /* 0x000fea0003800000 */
.L_x_357:
[----:B------:R-:W-:Y:S01]  /*dfe0*/  IMAD.SHL.U32 R2, R2, 0x200000, RZ ;  /* 0x0020000002027824 */ /* 0x000fe200078e00ff */
[----:B------:R-:W-:-:S04]  /*dff0*/  LEA R3, R0, 0x37800000, 0x17 ;  /* 0x3780000000037811 */ /* 0x000fc800078eb8ff */
[----:B------:R-:W-:Y:S02]  /*e000*/  LOP3.LUT R4, R3, R2, R4, 0xfe, !PT ;  /* 0x0000000203047212 */ /* 0x000fe400078efe04 */
.L_x_356:
[----:B------:R-:W-:Y:S05]  /*e010*/  BSYNC B0 ;  /* 0x0000000000007941 */ /* 0x000fea0003800000 */
.L_x_355:
[----:B------:R-:W0:Y:S02]  /*e020*/  F2I.FTZ.TRUNC.NTZ R4, R4 ;  /* 0x0000000400047305 */ /* 0x000e24000021f100 */
[----:B0-----:R-:W-:Y:S01]  /*e030*/  PRMT R0, R4, 0x7610, R0 ;  /* 0x0000761004007816 */ /* 0x001fe20000000000 */
[----:B------:R-:W-:Y:S05]  /*e040*/  BRA `(.L_x_336) ;  /* 0x000002a000007947 */ /* 0x000fea0003800000 */
.L_x_348:
        /* <DEDUP_REMOVED lines=14> */
.L_x_362:
[----:B------:R-:W-:Y:S05]  /*e130*/  BSYNC B0 ;  /* 0x0000000000007941 */ /* 0x000fea0003800000 */
.L_x_361:
[----:B------:R-:W0:Y:S02]  /*e140*/  F2I.FTZ.TRUNC.NTZ R4, R4 ;  /* 0x0000000400047305 */ /* 0x000e24000021f100 */
[----:B0-----:R-:W-:Y:S01]  /*e150*/  PRMT R0, R4, 0x7610, R0 ;  /* 0x0000761004007816 */ /* 0x001fe20000000000 */
[----:B------:R-:W-:Y:S05]  /*e160*/  BRA `(.L_x_336) ;  /* 0x0000018000007947 */ /* 0x000fea0003800000 */
.L_x_335:
        /* <DEDUP_REMOVED lines=21> */
.L_x_360:
[----:B------:R0:W5:Y:S01]  /*e2c0*/  LDG.E.U16 R0, [R2.64] ;  /* 0x0000002402007981 */ /* 0x000162000c1e1500 */
[----:B------:R-:W-:Y:S05]  /*e2d0*/  BRA `(.L_x_336) ;  /* 0x0000001000007947 */ /* 0x000fea0003800000 */
.L_x_359:
[----:B------:R0:W5:Y:S02]  /*e2e0*/  LDG.E.U16 R0, [R2.64] ;  /* 0x0000002402007981 */ /* 0x000164000c1e1500 */
.L_x_336:
        /* <DEDUP_REMOVED lines=16> */
[----:B------:R-:W-:Y:S01]  /*e3f0*/  STG.E.U8 [R16.64], R5 ;  /* 0x0000000510007986 */ /* 0x000fe2000c101124 */
[----:B------:R-:W-:Y:S05]  /*e400*/  EXIT ;  /* 0x000000000000794d */ /* 0x000fea0003800000 */
.L_x_366:
[----:B------:R-:W-:Y:S01]  /*e410*/  STG.E.U8 [R16.64], R5 ;  /* 0x0000000510007986 */ /* 0x000fe2000c101124 */
[----:B------:R-:W-:Y:S05]  /*e420*/  EXIT ;  /* 0x000000000000794d */ /* 0x000fea0003800000 */
.L_x_365:
        /* <DEDUP_REMOVED lines=8> */
[----:B------:R-:W-:Y:S01]  /*e4b0*/  STG.E.64 [R16.64], R2 ;  /* 0x0000000210007986 */ /* 0x000fe2000c101b24 */
[----:B------:R-:W-:Y:S05]  /*e4c0*/  EXIT ;  /* 0x000000000000794d */ /* 0x000fea0003800000 */
.L_x_369:
[----:B------:R-:W-:Y:S01]  /*e4d0*/  STG.E [R16.64], R5 ;  /* 0x0000000510007986 */ /* 0x000fe2000c101924 */
[----:B------:R-:W-:Y:S05]  /*e4e0*/  EXIT ;  /* 0x000000000000794d */ /* 0x000fea0003800000 */
.L_x_368:
[----:B------:R-:W-:Y:S01]  /*e4f0*/  STG.E.U16 [R16.64], R5 ;  /* 0x0000000510007986 */ /* 0x000fe2000c101524 */
[----:B------:R-:W-:Y:S05]  /*e500*/  EXIT ;  /* 0x000000000000794d */ /* 0x000fea0003800000 */
.L_x_364:
[----:B------:R-:W-:-:S13]  /*e510*/  ISETP.GT.AND P0, PT, R2, 0x6, PT ;  /* 0x000000060200780c */ /* 0x000fda0003f04270 */
[----:B------:R-:W-:Y:S05]  /*e520*/  @P0 BRA `(.L_x_370) ;  /* 0x000000b000000947 */ /* 0x000fea0003800000 */
[----:B------:R-:W-:-:S13]  /*e530*/  ISETP.NE.AND P0, PT, R2, 0x5, PT ;  /* 0x000000050200780c */ /* 0x000fda0003f05270 */
[----:B------:R-:W-:Y:S05]  /*e540*/  @!P0 BRA `(.L_x_371) ;  /* 0x0000005000008947 */ /* 0x000fea0003800000 */
[----:B------:R-:W-:-:S13]  /*e550*/  ISETP.NE.AND P0, PT, R2, 0x6, PT ;  /* 0x000000060200780c */ /* 0x000fda0003f05270 */
[----:B------:R-:W-:Y:S05]  /*e560*/  @P0 BRA `(.L_x_367) ;  /* 0x00000ad000000947 */ /* 0x000fea0003800000 */
[----:B------:R-:W0:Y:S02]  /*e570*/  I2F.S16 R3, R5 ;  /* 0x0000000500037306 */ /* 0x000e240000101400 */
[----:B0-----:R-:W-:Y:S01]  /*e580*/  STG.E [R16.64], R3 ;  /* 0x0000000310007986 */ /* 0x001fe2000c101924 */
[----:B------:R-:W-:Y:S05]  /*e590*/  EXIT ;  /* 0x000000000000794d */ /* 0x000fea0003800000 */
.L_x_371:
[----:B------:R-:W0:Y:S02]  /*e5a0*/  I2F.S16 R0, R5 ;  /* 0x0000000500007306 */ /* 0x000e240000101400 */
[----:B0-----:R-:W-:-:S05]  /*e5b0*/  F2FP.PACK_AB R0, RZ, R0 ;  /* 0x00000000ff00723e */ /* 0x001fca00000000ff */
[----:B------:R-:W-:Y:S01]  /*e5c0*/  STG.E.U16 [R16.64], R0 ;  /* 0x0000000010007986 */ /* 0x000fe2000c101524 */
[----:B------:R-:W-:Y:S05]  /*e5d0*/  EXIT ;  /* 0x000000000000794d */ /* 0x000fea0003800000 */
.L_x_370:
        /* <DEDUP_REMOVED lines=8> */
[----:B0-----:R-:W-:Y:S01]  /*e660*/  STG.E.64 [R16.64], R2 ;  /* 0x0000000210007986 */ /* 0x001fe2000c101b24 */
[----:B------:R-:W-:Y:S05]  /*e670*/  EXIT ;  /* 0x000000000000794d */ /* 0x000fea0003800000 */
.L_x_373:
[----:B------:R-:W0:Y:S02]  /*e680*/  I2F.S16 R5, R5 ;  /* 0x0000000500057306 */ /* 0x000e240000101400 */
[----:B0-----:R-:W-:-:S04]  /*e690*/  F2FP.PACK_AB R3, RZ, R5 ;  /* 0x00000005ff03723e */ /* 0x001fc800000000ff */
[----:B------:R-:W-:-:S05]  /*e6a0*/  PRMT R3, R3, 0x5410, RZ ;  /* 0x0000541003037816 */ /* 0x000fca00000000ff */
[----:B------:R-:W-:Y:S01]  /*e6b0*/  STG.E [R16.64], R3 ;  /* 0x0000000310007986 */ /* 0x000fe2000c101924 */
[----:B------:R-:W-:Y:S05]  /*e6c0*/  EXIT ;  /* 0x000000000000794d */ /* 0x000fea0003800000 */
.L_x_372:
[----:B------:R-:W0:Y:S02]  /*e6d0*/  I2F.F64.S16 R2, R5 ;  /* 0x0000000500027312 */ /* 0x000e240000101c00 */
[----:B0-----:R-:W-:Y:S01]  /*e6e0*/  STG.E.64 [R16.64], R2 ;  /* 0x0000000210007986 */ /* 0x001fe2000c101b24 */
[----:B------:R-:W-:Y:S05]  /*e6f0*/  EXIT ;  /* 0x000000000000794d */ /* 0x000fea0003800000 */
.L_x_363:
        /* <DEDUP_REMOVED lines=11> */
[----:B------:R-:W-:Y:S01]  /*e7b0*/  STG.E.U8 [R16.64], R3 ;  /* 0x0000000310007986 */ /* 0x000fe2000c101124 */
[----:B------:R-:W-:Y:S05]  /*e7c0*/  EXIT ;  /* 0x000000000000794d */ /* 0x000fea0003800000 */
.L_x_376:
[----:B------:R-:W0:Y:S01]  /*e7d0*/  I2F.F64.S16 R4, R5 ;  /* 0x0000000500047312 */ /* 0x000e220000101c00 */
[----:B------:R-:W-:-:S05]  /*e7e0*/  CS2R R6, SRZ ;  /* 0x0000000000067805 */ /* 0x000fca000001ff00 */
[----:B0-----:R-:W-:Y:S01]  /*e7f0*/  STG.E.128 [R16.64], R4 ;  /* 0x0000000410007986 */ /* 0x001fe2000c101d24 */
[----:B------:R-:W-:Y:S05]  /*e800*/  EXIT ;  /* 0x000000000000794d */ /* 0x000fea0003800000 */
.L_x_375:
        /* <DEDUP_REMOVED lines=21> */
.L_x_380:
[----:B------:R-:W-:Y:S05]  /*e960*/  BSYNC B0 ;  /* 0x0000000000007941 */ /* 0x000fea0003800000 */
.L_x_379:
[----:B------:R-:W-:-:S05]  /*e970*/  LOP3.LUT R3, R0, R3, RZ, 0xfc, !PT ;  /* 0x0000000300037212 */ /* 0x000fca00078efcff */
[----:B------:R-:W-:Y:S01]  /*e980*/  STG.E.U8 [R16.64], R3 ;  /* 0x0000000310007986 */ /* 0x000fe2000c101124 */
[----:B------:R-:W-:Y:S05]  /*e990*/  EXIT ;  /* 0x000000000000794d */ /* 0x000fea0003800000 */
.L_x_378:
        /* <DEDUP_REMOVED lines=13> */
.L_x_382:
[----:B------:R-:W-:Y:S01]  /*ea70*/  IMAD.MOV.U32 R0, RZ, RZ, 0x7f ;  /* 0x0000007fff007424 */ /* 0x000fe200078e00ff */
[----:B------:R-:W-:-:S04]  /*ea80*/  ISETP.GT.U32.AND P0, PT, R2, 0x7f800000, PT ;  /* 0x7f8000000200780c */ /* 0x000fc80003f04070 */
[----:B------:R-:W-:-:S04]  /*ea90*/  SEL R0, R0, 0x7c, P0 ;  /* 0x0000007c00007807 */ /* 0x000fc80000000000 */
.L_x_383:
[----:B------:R-:W-:Y:S05]  /*eaa0*/  BSYNC B0 ;  /* 0x0000000000007941 */ /* 0x000fea0003800000 */
.L_x_381:
[----:B------:R-:W-:-:S04]  /*eab0*/  LOP3.LUT R2, R5, 0x80000000, RZ, 0xc0, !PT ;  /* 0x8000000005027812 */ /* 0x000fc800078ec0ff */
[----:B------:R-:W-:-:S04]  /*eac0*/  SHF.R.U32.HI R3, RZ, 0x18, R2 ;  /* 0x00000018ff037819 */ /* 0x000fc80000011602 */
[----:B------:R-:W-:-:S05]  /*ead0*/  LOP3.LUT R3, R0, R3, RZ, 0xfc, !PT ;  /* 0x0000000300037212 */ /* 0x000fca00078efcff */
[----:B------:R-:W-:Y:S01]  /*eae0*/  STG.E.U8 [R16.64], R3 ;  /* 0x0000000310007986 */ /* 0x000fe2000c101124 */
[----:B------:R-:W-:Y:S05]  /*eaf0*/  EXIT ;  /* 0x000000000000794d */ /* 0x000fea0003800000 */
.L_x_377:
[----:B------:R-:W0:Y:S02]  /*eb00*/  I2F.S16 R0, R5 ;  /* 0x0000000500007306 */ /* 0x000e240000101400 */
[----:B0-----:R-:W-:-:S05]  /*eb10*/  F2FP.BF16.PACK_AB R0, RZ, R0 ;  /* 0x00000000ff00723e */ /* 0x001fca00000010ff */
[----:B------:R-:W-:Y:S01]  /*eb20*/  STG.E.U16 [R16.64], R0 ;  /* 0x0000000010007986 */ /* 0x000fe2000c101524 */
[----:B------:R-:W-:Y:S05]  /*eb30*/  EXIT ;  /* 0x000000000000794d */ /* 0x000fea0003800000 */
.L_x_374:
        /* <DEDUP_REMOVED lines=8> */
[----:B------:R-:W-:Y:S01]  /*ebc0*/  STG.E.U16 [R16.64], R5 ;  /* 0x0000000510007986 */ /* 0x000fe2000c101524 */
[----:B------:R-:W-:Y:S05]  /*ebd0*/  EXIT ;  /* 0x000000000000794d */ /* 0x000fea0003800000 */
.L_x_386:
        /* <DEDUP_REMOVED lines=17> */
.L_x_389:
[----:B------:R-:W-:-:S04]  /*ecf0*/  LOP3.LUT R2, R5, 0x80000000, RZ, 0xc0, !PT ;  /* 0x8000000005027812 */ /* 0x000fc800078ec0ff */
[----:B------:R-:W-:-:S04]  /*ed00*/  SHF.R.U32.HI R3, RZ, 0x18, R2 ;  /* 0x00000018ff037819 */ /* 0x000fc80000011602 */
[----:B------:R-:W-:-:S04]  /*ed10*/  LOP3.LUT R0, R0, R3, RZ, 0xfc, !PT ;  /* 0x0000000300007212 */ /* 0x000fc800078efcff */
[----:B------:R-:W-:Y:S02]  /*ed20*/  PRMT R8, R0, 0x7610, R8 ;  /* 0x0000761000087816 */ /* 0x000fe40000000008 */
.L_x_388:
[----:B------:R-:W-:Y:S05]  /*ed30*/  BSYNC B0 ;  /* 0x0000000000007941 */ /* 0x000fea0003800000 */
.L_x_387:
[----:B------:R-:W-:Y:S01]  /*ed40*/  STG.E.U8 [R16.64], R8 ;  /* 0x0000000810007986 */ /* 0x000fe2000c101124 */
[----:B------:R-:W-:Y:S05]  /*ed50*/  EXIT ;  /* 0x000000000000794d */ /* 0x000fea0003800000 */
.L_x_385:
        /* <DEDUP_REMOVED lines=17> */
.L_x_392:
[----:B------:R-:W-:-:S04]  /*ee70*/  LOP3.LUT R2, R5, 0x80000000, RZ, 0xc0, !PT ;  /* 0x8000000005027812 */ /* 0x000fc800078ec0ff */
[----:B------:R-:W-:-:S04]  /*ee80*/  SHF.R.U32.HI R3, RZ, 0x18, R2 ;  /* 0x00000018ff037819 */ /* 0x000fc80000011602 */
[----:B------:R-:W-:-:S04]  /*ee90*/  LOP3.LUT R0, R0, R3, RZ, 0xfc, !PT ;  /* 0x0000000300007212 */ /* 0x000fc800078efcff */
[----:B------:R-:W-:Y:S02]  /*eea0*/  PRMT R8, R0, 0x7610, R8 ;  /* 0x0000761000087816 */ /* 0x000fe40000000008 */
.L_x_391:
[----:B------:R-:W-:Y:S05]  /*eeb0*/  BSYNC B0 ;  /* 0x0000000000007941 */ /* 0x000fea0003800000 */
.L_x_390:
[----:B------:R-:W-:Y:S01]  /*eec0*/  STG.E.U8 [R16.64], R8 ;  /* 0x0000000810007986 */ /* 0x000fe2000c101124 */
[----:B------:R-:W-:Y:S05]  /*eed0*/  EXIT ;  /* 0x000000000000794d */ /* 0x000fea0003800000 */
.L_x_384:
        /* <DEDUP_REMOVED lines=20> */
[----:B------:R-:W-:Y:S01]  /*f020*/  STG.E.U8 [R16.64], R3 ;  /* 0x0000000310007986 */ /* 0x000fe2000c101124 */
[----:B------:R-:W-:Y:S05]  /*f030*/  EXIT ;  /* 0x000000000000794d */ /* 0x000fea0003800000 */
.L_x_367:
        /* <DEDUP_REMOVED lines=19> */
[----:B------:R-:W-:Y:S05]  /*f170*/  EXIT ;  /* 0x000000000000794d */ /* 0x000fea0003800000 */
.L_x_394:
[----:B------:R-:W-:-:S04]  /*f180*/  PRMT R2, R5, 0x9910, RZ ;  /* 0x0000991005027816 */ /* 0x000fc800000000ff */
[----:B------:R-:W-:-:S05]  /*f190*/  SHF.R.S32.HI R3, RZ, 0x1f, R2 ;  /* 0x0000001fff037819 */ /* 0x000fca0000011402 */
[----:B------:R-:W-:Y:S01]  /*f1a0*/  STG.E.64 [R16.64], R2 ;  /* 0x0000000210007986 */ /* 0x000fe2000c101b24 */
[----:B------:R-:W-:Y:S05]  /*f1b0*/  EXIT ;  /* 0x000000000000794d */ /* 0x000fea0003800000 */
.L_x_393:
[----:B------:R-:W-:Y:S01]  /*f1c0*/  STG.E [R16.64], R5 ;  /* 0x0000000510007986 */ /* 0x000fe2000c101924 */
[----:B------:R-:W-:Y:S05]  /*f1d0*/  EXIT ;  /* 0x000000000000794d */ /* 0x000fea0003800000 */
.L_x_395:
[----:B------:R-:W-:-:S00]  /*f1e0*/  BRA `(.L_x_395) ;  /* 0xfffffff000007947 */ /* 0x000fc0000383ffff */
[----:B------:R-:W-:-:S00]  /*f1f0*/  NOP ;  /* 0x0000000000007918 */ /* 0x000fc00000000000 */
        /* <DEDUP_REMOVED lines=8> */
.L_x_19620:


//--------------------- .text._ZN2at6native27unrolled_elementwise_kernelINS0_13BinaryFunctorIsssZZZNS0_18rshift_kernel_cudaERNS_18TensorIteratorBaseEENKUlvE_clEvENKUlvE3_clEvEUlssE_EESt5arrayIPcLm3EELi4E23TrivialOffsetCalculatorILi2EjESC_ILi1EjENS0_6memory12LoadWithCastILi2EEENSF_13StoreWithCastILi1EEEEEviT_T0_T2_T3_T4_T5_ --------------------------
	.section	.text._ZN2at6native27unrolled_elementwise_kernelINS0_13BinaryFunctorIsssZZZNS0_18rshift_kernel_cudaERNS_18TensorIteratorBaseEENKUlvE_clEvENKUlvE3_clEvEUlssE_EESt5arrayIPcLm3EELi4E23TrivialOffsetCalculatorILi2EjESC_ILi1EjENS0_6memory12LoadWithCastILi2EEENSF_13StoreWithCastILi1EEEEEviT_T0_T2_T3_T4_T5_,"ax",@progbits
	.sectioninfo	@"SHI_REGISTERS=32"
	.align	128
        .global         _ZN2at6native27unrolled_elementwise_kernelINS0_13BinaryFunctorIsssZZZNS0_18rshift_kernel_cudaERNS_18TensorIteratorBaseEENKUlvE_clEvENKUlvE3_clEvEUlssE_EESt5arrayIPcLm3EELi4E23TrivialOffsetCalculatorILi2EjESC_ILi1EjENS0_6memory12LoadWithCastILi2EEENSF_13StoreWithCastILi1EEEEEviT_T0_T2_T3_T4_T5_
        .type           _ZN2at6native27unrolled_elementwise_kernelINS0_13BinaryFunctorIsssZZZNS0_18rshift_kernel_cudaERNS_18TensorIteratorBaseEENKUlvE_clEvENKUlvE3_clEvEUlssE_EESt5arrayIPcLm3EELi4E23TrivialOffsetCalculatorILi2EjESC_ILi1EjENS0_6memory12LoadWithCastILi2EEENSF_13StoreWithCastILi1EEEEEviT_T0_T2_T3_T4_T5_,@function
        .size           _ZN2at6native27unrolled_elementwise_kernelINS0_13BinaryFunctorIsssZZZNS0_18rshift_kernel_cudaERNS_18TensorIteratorBaseEENKUlvE_clEvENKUlvE3_clEvEUlssE_EESt5arrayIPcLm3EELi4E23TrivialOffsetCalculatorILi2EjESC_ILi1EjENS0_6memory12LoadWithCastILi2EEENSF_13StoreWithCastILi1EEEEEviT_T0_T2_T3_T4_T5_,(.L_x_19621 - _ZN2at6native27unrolled_elementwise_kernelINS0_13BinaryFunctorIsssZZZNS0_18rshift_kernel_cudaERNS_18TensorIteratorBaseEENKUlvE_clEvENKUlvE3_clEvEUlssE_EESt5arrayIPcLm3EELi4E23TrivialOffsetCalculatorILi2EjESC_ILi1EjENS0_6memory12LoadWithCastILi2EEENSF_13StoreWithCastILi1EEEEEviT_T0_T2_T3_T4_T5_)
        .other          _ZN2at6native27unrolled_elementwise_kernelINS0_13BinaryFunctorIsssZZZNS0_18rshift_kernel_cudaERNS_18TensorIteratorBaseEENKUlvE_clEvENKUlvE3_clEvEUlssE_EESt5arrayIPcLm3EELi4E23TrivialOffsetCalculatorILi2EjESC_ILi1EjENS0_6memory12LoadWithCastILi2EEENSF_13StoreWithCastILi1EEEEEviT_T0_T2_T3_T4_T5_,@"STO_CUDA_ENTRY STV_DEFAULT"
_ZN2at6native27unrolled_elementwise_kernelINS0_13BinaryFunctorIsssZZZNS0_18rshift_kernel_cudaERNS_18TensorIteratorBaseEENKUlvE_clEvENKUlvE3_clEvEUlssE_EESt5arrayIPcLm3EELi4E23TrivialOffsetCalculatorILi2EjESC_ILi1EjENS0_6memory12LoadWithCastILi2EEENSF_13StoreWithCastILi1EEEEEviT_T0_T2_T3_T4_T5_:
.text._ZN2at6native27unrolled_elementwise_kernelINS0_13BinaryFunctorIsssZZZNS0_18rshift_kernel_cudaERNS_18TensorIteratorBaseEENKUlvE_clEvENKUlvE3_clEvEUlssE_EESt5arrayIPcLm3EELi4E23TrivialOffsetCalculatorILi2EjESC_ILi1EjENS0_6memory12LoadWithCastILi2EEENSF_13StoreWithCastILi1EEEEEviT_T0_T2_T3_T4_T5_:
[----:B------:R-:W-:Y:S02]  /*0000*/  IMAD.MOV.U32 R1, RZ, RZ, c[0x0][0x28] ;  /* 0x00000a00ff017624 */ /* 0x000fe400078e00ff */
[----:B------:R-:W0:Y:S01]  /*0010*/  S2R R2, SR_CTAID.X ;  /* 0x0000000000027919 */ /* 0x000e220000002500 */
[----:B------:R-:W-:Y:S01]  /*0020*/  IMAD.MOV.U32 R3, RZ, RZ, -0x200 ;  /* 0xfffffe00ff037424 */ /* 0x000fe200078e00ff */
[----:B------:R-:W1:Y:S01]  /*0030*/  LDC.U8 R29, c[0x0][0x184] ;  /* 0x00006100ff1d7b82 */ /* 0x000e620000000000 */
[----:B------:R-:W-:Y:S01]  /*0040*/  ULDC.64 UR36, c[0x0][0x118] ;  /* 0x0000460000247ab9 */ /* 0x000fe20000000a00 */
[----:B------:R-:W2:Y:S01]  /*0050*/  S2R R23, SR_TID.X ;  /* 0x0000000000177919 */ /* 0x000ea20000002100 */
[----:B------:R-:W-:Y:S01]  /*0060*/  BSSY B6, `(.L_x_396) ;  /* 0x00001e0000067945 */ /* 0x000fe20003800000 */
[----:B------:R-:W-:Y:S02]  /*0070*/  PRMT R27, RZ, 0x7610, R27 ;  /* 0x00007610ff1b7816 */ /* 0x000fe4000000001b */
[----:B------:R-:W-:Y:S02]  /*0080*/  PRMT R17, RZ, 0x7610, R17 ;  /* 0x00007610ff117816 */ /* 0x000fe40000000011 */
[----:B------:R-:W3:Y:S01]  /*0090*/  LDC.U8 R25, c[0x0][0x185] ;  /* 0x00006140ff197b82 */ /* 0x000ee20000000000 */
[----:B------:R-:W-:Y:S01]  /*00a0*/  PRMT R28, RZ, 0x7610, R28 ;  /* 0x00007610ff1c7816 */ /* 0x000fe2000000001c */
[----:B0-----:R-:W-:-:S05]  /*00b0*/  IMAD R16, R2, R3, c[0x0][0x160] ;  /* 0x0000580002107624 */ /* 0x001fca00078e0203 */
[----:B--2---:R-:W-:-:S13]  /*00c0*/  ISETP.GE.AND P0, PT, R23, R16, PT ;  /* 0x000000101700720c */ /* 0x004fda0003f06270 */
[----:B------:R-:W-:Y:S05]  /*00d0*/  @P0 BRA `(.L_x_397) ;  /* 0x00001d8000000947 */ /* 0x000fea0003800000 */
[----:B-1-3--:R-:W-:Y:S01]  /*00e0*/  PRMT R0, R29, 0x9910, RZ ;  /* 0x000099101d007816 */ /* 0x00afe200000000ff */
[----:B------:R-:W-:-:S03]  /*00f0*/  IMAD R23, R2, 0x200, R23 ;  /* 0x0000020002177824 */ /* 0x000fc600078e0217 */
[----:B------:R-:W-:Y:S01]  /*0100*/  ISETP.GT.AND P0, PT, R0, 0x9, PT ;  /* 0x000000090000780c */ /* 0x000fe20003f04270 */
[----:B------:R-:W-:-:S05]  /*0110*/  IMAD R4, R23, c[0x0][0x188], RZ ;  /* 0x0000620017047a24 */ /* 0x000fca00078e02ff */
[----:B------:R-:W-:-:S05]  /*0120*/  IADD3 R4, P1, R4, c[0x0][0x170], RZ ;  /* 0x00005c0004047a10 */ /* 0x000fca0007f3e0ff */
[----:B------:R-:W-:Y:S02]  /*0130*/  IMAD.X R5, RZ, RZ, c[0x0][0x174], P1 ;  /* 0x00005d00ff057624 */ /* 0x000fe400008e06ff */
        /* <DEDUP_REMOVED lines=11> */
.L_x_401:
[----:B------:R0:W5:Y:S01]  /*01f0*/  LDG.E.U8 R17, [R4.64] ;  /* 0x0000002404117981 */ /* 0x000162000c1e1100 */
[----:B------:R-:W-:Y:S05]  /*0200*/  BRA `(.L_x_403) ;  /* 0x00000d9000007947 */ /* 0x000fea0003800000 */
.L_x_400:
        /* <DEDUP_REMOVED lines=8> */
.L_x_405:
[----:B------:R0:W5:Y:S01]  /*0290*/  LDG.E.U16 R17, [R4.64] ;  /* 0x0000002404117981 */ /* 0x000162000c1e1500 */
[----:B------:R-:W-:Y:S05]  /*02a0*/  BRA `(.L_x_403) ;  /* 0x00000cf000007947 */ /* 0x000fea0003800000 */
.L_x_404:
[----:B------:R0:W5:Y:S01]  /*02b0*/  LDG.E.U16 R17, [R4.64] ;  /* 0x0000002404117981 */ /* 0x000162000c1e1500 */
[----:B------:R-:W-:Y:S05]  /*02c0*/  BRA `(.L_x_403) ;  /* 0x00000cd000007947 */ /* 0x000fea0003800000 */
.L_x_399:
        /* <DEDUP_REMOVED lines=9> */
.L_x_407:
[----:B------:R-:W2:Y:S02]  /*0360*/  LDG.E.U16 R0, [R4.64] ;  /* 0x0000002404007981 */ /* 0x000ea4000c1e1500 */
[----:B--2---:R-:W-:-:S06]  /*0370*/  HADD2.F32 R0, -RZ, R0.H0_H0 ;  /* 0x20000000ff007230 */ /* 0x004fcc0000004100 */
[----:B------:R-:W0:Y:S02]  /*0380*/  F2I.FTZ.TRUNC.NTZ R0, R0 ;  /* 0x0000000000007305 */ /* 0x000e24000021f100 */
[----:B0-----:R-:W-:Y:S01]  /*0390*/  PRMT R17, R0, 0x7610, R17 ;  /* 0x0000761000117816 */ /* 0x001fe20000000011 */
[----:B------:R-:W-:Y:S05]  /*03a0*/  BRA `(.L_x_403) ;  /* 0x00000bf000007947 */ /* 0x000fea0003800000 */
.L_x_406:
        /* <DEDUP_REMOVED lines=9> */
.L_x_409:
[----:B------:R-:W2:Y:S02]  /*0440*/  LDG.E.U16 R4, [R4.64] ;  /* 0x0000002404047981 */ /* 0x000ea4000c1e1500 */
[----:B--2---:R-:W-:-:S06]  /*0450*/  HADD2.F32 R0, -RZ, R4.H0_H0 ;  /* 0x20000004ff007230 */ /* 0x004fcc0000004100 */
[----:B------:R-:W0:Y:S02]  /*0460*/  F2I.FTZ.TRUNC.NTZ R0, R0 ;  /* 0x0000000000007305 */ /* 0x000e24000021f100 */
[----:B0-----:R-:W-:Y:S01]  /*0470*/  PRMT R17, R0, 0x7610, R17 ;  /* 0x0000761000117816 */ /* 0x001fe20000000011 */
[----:B------:R-:W-:Y:S05]  /*0480*/  BRA `(.L_x_403) ;  /* 0x00000b1000007947 */ /* 0x000fea0003800000 */
.L_x_408:
[----:B------:R-:W2:Y:S02]  /*0490*/  LDG.E.64 R4, [R4.64] ;  /* 0x0000002404047981 */ /* 0x000ea4000c1e1b00 */
[----:B--2---:R0:W1:Y:S01]  /*04a0*/  F2I.F64.TRUNC R17, R4 ;  /* 0x0000000400117311 */ /* 0x004062000030d100 */
[----:B------:R-:W-:Y:S05]  /*04b0*/  BRA `(.L_x_403) ;  /* 0x00000ae000007947 */ /* 0x000fea0003800000 */
.L_x_398:
        /* <DEDUP_REMOVED lines=12> */
.L_x_412:
[----:B------:R-:W2:Y:S02]  /*0580*/  LDG.E.64 R4, [R4.64] ;  /* 0x0000002404047981 */ /* 0x000ea4000c1e1b00 */
[----:B--2---:R0:W1:Y:S01]  /*0590*/  F2I.F64.TRUNC R17, R4 ;  /* 0x0000000400117311 */ /* 0x004062000030d100 */
[----:B------:R-:W-:Y:S05]  /*05a0*/  BRA `(.L_x_403) ;  /* 0x000009f000007947 */ /* 0x000fea0003800000 */
.L_x_411:
        /* <DEDUP_REMOVED lines=28> */
.L_x_414:
[----:B------:R-:W2:Y:S02]  /*0770*/  LDG.E.U8 R4, [R4.64] ;  /* 0x0000002404047981 */ /* 0x000ea4000c1e1100 */
[----:B--2---:R-:W-:-:S05]  /*0780*/  IMAD.SHL.U32 R0, R4, 0x2000000, RZ ;  /* 0x0200000004007824 */ /* 0x004fca00078e00ff */
[----:B------:R-:W-:-:S13]  /*0790*/  ISETP.GE.U32.AND P0, PT, R0, 0x8000000, PT ;  /* 0x080000000000780c */ /* 0x000fda0003f06070 */
[C---:B------:R-:W-:Y:S02]  /*07a0*/  @P0 IMAD.SHL.U32 R3, R4.reuse, 0x200000, RZ ;  /* 0x0020000004030824 */ /* 0x040fe400078e00ff */
[----:B------:R-:W-:-:S03]  /*07b0*/  @!P0 IMAD.SHL.U32 R0, R4, 0x100, RZ ;  /* 0x0000010004008824 */ /* 0x000fc600078e00ff */
[----:B------:R-:W-:Y:S02]  /*07c0*/  @P0 LOP3.LUT R3, R3, 0xfe00000, RZ, 0xc0, !PT ;  /* 0x0fe0000003030812 */ /* 0x000fe400078ec0ff */
[----:B------:R-:W-:Y:S02]  /*07d0*/  @!P0 LOP3.LUT R0, R0, 0x7f00, RZ, 0xc0, !PT ;  /* 0x00007f0000008812 */ /* 0x000fe400078ec0ff */
[----:B------:R-:W-:Y:S02]  /*07e0*/  @P0 LOP3.LUT R3, R3, 0x70000000, RZ, 0xfc, !PT ;  /* 0x7000000003030812 */ /* 0x000fe400078efcff */
[----:B------:R-:W-:-:S03]  /*07f0*/  @!P0 LOP3.LUT R0, R0, 0x3f000000, RZ, 0xfc, !PT ;  /* 0x3f00000000008812 */ /* 0x000fc600078efcff */
[----:B------:R-:W-:Y:S02]  /*0800*/  @P0 FMUL.FTZ R3, R3, 1.9259299443872358531e-34 ;  /* 0x0780000003030820 */ /* 0x000fe40000410000 */
[----:B------:R-:W-:Y:S02]  /*0810*/  @!P0 FADD.FTZ R3, R0, -0.5 ;  /* 0xbf00000000038421 */ /* 0x000fe40000010000 */
[----:B------:R-:W-:-:S05]  /*0820*/  IMAD.SHL.U32 R0, R4, 0x1000000, RZ ;  /* 0x0100000004007824 */ /* 0x000fca00078e00ff */
[----:B------:R-:W-:-:S06]  /*0830*/  LOP3.LUT R0, R3, 0x80000000, R0, 0xf8, !PT ;  /* 0x8000000003007812 */ /* 0x000fcc00078ef800 */
[----:B------:R-:W0:Y:S02]  /*0840*/  F2I.FTZ.TRUNC.NTZ R0, R0 ;  /* 0x0000000000007305 */ /* 0x000e24000021f100 */
[----:B0-----:R-:W-:Y:S01]  /*0850*/  PRMT R17, R0, 0x7610, R17 ;  /* 0x0000761000117816 */ /* 0x001fe20000000011 */
[----:B------:R-:W-:Y:S05]  /*0860*/  BRA `(.L_x_403) ;  /* 0x0000073000007947 */ /* 0x000fea0003800000 */
.L_x_413:
[----:B------:R-:W2:Y:S02]  /*0870*/  LDG.E.U16 R0, [R4.64] ;  /* 0x0000002404007981 */ /* 0x000ea4000c1e1500 */
[----:B--2---:R-:W-:-:S06]  /*0880*/  PRMT R0, RZ, 0x5410, R0 ;  /* 0x00005410ff007816 */ /* 0x004fcc0000000000 */
[----:B------:R-:W0:Y:S02]  /*0890*/  F2I.FTZ.TRUNC.NTZ R0, R0 ;  /* 0x0000000000007305 */ /* 0x000e24000021f100 */
[----:B0-----:R-:W-:Y:S01]  /*08a0*/  PRMT R17, R0, 0x7610, R17 ;  /* 0x0000761000117816 */ /* 0x001fe20000000011 */
[----:B------:R-:W-:Y:S05]  /*08b0*/  BRA `(.L_x_403) ;  /* 0x000006e000007947 */ /* 0x000fea0003800000 */
.L_x_410:
        /* <DEDUP_REMOVED lines=10> */
.L_x_417:
        /* <DEDUP_REMOVED lines=21> */
.L_x_421:
[----:B------:R-:W-:Y:S05]  /*0ab0*/  BSYNC B1 ;  /* 0x0000000000017941 */ /* 0x000fea0003800000 */
.L_x_420:
[----:B------:R-:W-:Y:S01]  /*0ac0*/  LEA R5, R0, 0x3b800000, 0x17 ;  /* 0x3b80000000057811 */ /* 0x000fe200078eb8ff */
[----:B------:R-:W-:-:S05]  /*0ad0*/  IMAD.SHL.U32 R0, R3, 0x100000, RZ ;  /* 0x0010000003007824 */ /* 0x000fca00078e00ff */
[----:B------:R-:W-:Y:S02]  /*0ae0*/  LOP3.LUT R0, R5, R0, R6, 0xfe, !PT ;  /* 0x0000000005007212 */ /* 0x000fe400078efe06 */
.L_x_419:
[----:B------:R-:W-:Y:S05]  /*0af0*/  BSYNC B0 ;  /* 0x0000000000007941 */ /* 0x000fea0003800000 */
.L_x_418:
[----:B------:R-:W0:Y:S02]  /*0b00*/  F2I.FTZ.TRUNC.NTZ R0, R0 ;  /* 0x0000000000007305 */ /* 0x000e24000021f100 */
[----:B0-----:R-:W-:Y:S01]  /*0b10*/  PRMT R17, R0, 0x7610, R17 ;  /* 0x0000761000117816 */ /* 0x001fe20000000011 */
[----:B------:R-:W-:Y:S05]  /*0b20*/  BRA `(.L_x_403) ;  /* 0x0000047000007947 */ /* 0x000fea0003800000 */
.L_x_416:
        /* <DEDUP_REMOVED lines=21> */
.L_x_425:
[----:B------:R-:W-:Y:S05]  /*0c80*/  BSYNC B1 ;  /* 0x0000000000017941 */ /* 0x000fea0003800000 */
.L_x_424:
[----:B------:R-:W-:Y:S01]  /*0c90*/  LEA R5, R0, 0x37800000, 0x17 ;  /* 0x3780000000057811 */ /* 0x000fe200078eb8ff */
[----:B------:R-:W-:-:S05]  /*0ca0*/  IMAD.SHL.U32 R0, R3, 0x200000, RZ ;  /* 0x0020000003007824 */ /* 0x000fca00078e00ff */
[----:B------:R-:W-:Y:S02]  /*0cb0*/  LOP3.LUT R0, R5, R0, R6, 0xfe, !PT ;  /* 0x0000000005007212 */ /* 0x000fe400078efe06 */
.L_x_423:
[----:B------:R-:W-:Y:S05]  /*0cc0*/  BSYNC B0 ;  /* 0x0000000000007941 */ /* 0x000fea0003800000 */
.L_x_422:
[----:B------:R-:W0:Y:S02]  /*0cd0*/  F2I.FTZ.TRUNC.NTZ R0, R0 ;  /* 0x0000000000007305 */ /* 0x000e24000021f100 */
[----:B0-----:R-:W-:Y:S01]  /*0ce0*/  PRMT R17, R0, 0x7610, R17 ;  /* 0x0000761000117816 */ /* 0x001fe20000000011 */
[----:B------:R-:W-:Y:S05]  /*0cf0*/  BRA `(.L_x_403) ;  /* 0x000002a000007947 */ /* 0x000fea0003800000 */
.L_x_415:
        /* <DEDUP_REMOVED lines=14> */
.L_x_429:
[----:B------:R-:W-:Y:S05]  /*0de0*/  BSYNC B0 ;  /* 0x0000000000007941 */ /* 0x000fea0003800000 */
.L_x_428:
[----:B------:R-:W0:Y:S02]  /*0df0*/  F2I.FTZ.TRUNC.NTZ R0, R0 ;  /* 0x0000000000007305 */ /* 0x000e24000021f100 */
[----:B0-----:R-:W-:Y:S01]  /*0e00*/  PRMT R17, R0, 0x7610, R17 ;  /* 0x0000761000117816 */ /* 0x001fe20000000011 */
[----:B------:R-:W-:Y:S05]  /*0e10*/  BRA `(.L_x_403) ;  /* 0x0000018000007947 */ /* 0x000fea0003800000 */
.L_x_402:
        /* <DEDUP_REMOVED lines=21> */
.L_x_427:
[----:B------:R0:W5:Y:S01]  /*0f70*/  LDG.E.U16 R17, [R4.64] ;  /* 0x0000002404117981 */ /* 0x000162000c1e1500 */
[----:B------:R-:W-:Y:S05]  /*0f80*/  BRA `(.L_x_403) ;  /* 0x0000001000007947 */ /* 0x000fea0003800000 */
.L_x_426:
[----:B------:R0:W5:Y:S02]  /*0f90*/  LDG.E.U16 R17, [R4.64] ;  /* 0x0000002404117981 */ /* 0x000164000c1e1500 */
.L_x_403:
[----:B------:R-:W-:Y:S01]  /*0fa0*/  PRMT R0, R25, 0x9910, RZ ;  /* 0x0000991019007816 */ /* 0x000fe200000000ff */
[----:B0-----:R-:W-:-:S03]  /*0fb0*/  IMAD R4, R23, c[0x0][0x18c], RZ ;  /* 0x0000630017047a24 */ /* 0x001fc600078e02ff */
[----:B------:R-:W-:Y:S02]  /*0fc0*/  ISETP.GT.AND P0, PT, R0, 0x9, PT ;  /* 0x000000090000780c */ /* 0x000fe40003f04270 */
[----:B------:R-:W-:-:S05]  /*0fd0*/  IADD3 R4, P1, R4, c[0x0][0x178], RZ ;  /* 0x00005e0004047a10 */ /* 0x000fca0007f3e0ff */
[----:B------:R-:W-:-:S06]  /*0fe0*/  IMAD.X R5, RZ, RZ, c[0x0][0x17c], P1 ;  /* 0x00005f00ff057624 */ /* 0x000fcc00008e06ff */
        /* <DEDUP_REMOVED lines=11> */
.L_x_433:
[----:B------:R0:W5:Y:S01]  /*10a0*/  LDG.E.U8 R28, [R4.64] ;  /* 0x00000024041c7981 */ /* 0x000162000c1e1100 */
[----:B------:R-:W-:Y:S05]  /*10b0*/  BRA `(.L_x_435) ;  /* 0x00000d8000007947 */ /* 0x000fea0003800000 */
.L_x_432:
        /* <DEDUP_REMOVED lines=8> */
.L_x_437:
[----:B------:R0:W5:Y:S01]  /*1140*/  LDG.E.U16 R28, [R4.64] ;  /* 0x00000024041c7981 */ /* 0x000162000c1e1500 */
[----:B------:R-:W-:Y:S05]  /*1150*/  BRA `(.L_x_435) ;  /* 0x00000ce000007947 */ /* 0x000fea0003800000 */
.L_x_436:
[----:B------:R0:W5:Y:S01]  /*1160*/  LDG.E.U16 R28, [R4.64] ;  /* 0x00000024041c7981 */ /* 0x000162000c1e1500 */
[----:B------:R-:W-:Y:S05]  /*1170*/  BRA `(.L_x_435) ;  /* 0x00000cc000007947 */ /* 0x000fea0003800000 */
.L_x_431:
        /* <DEDUP_REMOVED lines=9> */
.L_x_439:
[----:B------:R-:W2:Y:S02]  /*1210*/  LDG.E.U16 R0, [R4.64] ;  /* 0x0000002404007981 */ /* 0x000ea4000c1e1500 */
[----:B--2---:R-:W-:-:S06]  /*1220*/  HADD2.F32 R0, -RZ, R0.H0_H0 ;  /* 0x20000000ff007230 */ /* 0x004fcc0000004100 */
[----:B------:R-:W0:Y:S02]  /*1230*/  F2I.FTZ.TRUNC.NTZ R0, R0 ;  /* 0x0000000000007305 */ /* 0x000e24000021f100 */
[----:B0-----:R-:W-:Y:S01]  /*1240*/  PRMT R28, R0, 0x7610, R28 ;  /* 0x00007610001c7816 */ /* 0x001fe2000000001c */
[----:B------:R-:W-:Y:S05]  /*1250*/  BRA `(.L_x_435) ;  /* 0x00000be000007947 */ /* 0x000fea0003800000 */
.L_x_438:
        /* <DEDUP_REMOVED lines=9> */
.L_x_441:
[----:B------:R-:W2:Y:S02]  /*12f0*/  LDG.E.U16 R4, [R4.64] ;  /* 0x0000002404047981 */ /* 0x000ea4000c1e1500 */
[----:B--2---:R-:W-:-:S06]  /*1300*/  HADD2.F32 R0, -RZ, R4.H0_H0 ;  /* 0x20000004ff007230 */ /* 0x004fcc0000004100 */
[----:B------:R-:W0:Y:S02]  /*1310*/  F2I.FTZ.TRUNC.NTZ R0, R0 ;  /* 0x0000000000007305 */ /* 0x000e24000021f100 */
[----:B0-----:R-:W-:Y:S01]  /*1320*/  PRMT R28, R0, 0x7610, R28 ;  /* 0x00007610001c7816 */ /* 0x001fe2000000001c */
[----:B------:R-:W-:Y:S05]  /*1330*/  BRA `(.L_x_435) ;  /* 0x00000b0000007947 */ /* 0x000fea0003800000 */
.L_x_440:
[----:B------:R-:W2:Y:S02]  /*1340*/  LDG.E.64 R4, [R4.64] ;  /* 0x0000002404047981 */ /* 0x000ea4000c1e1b00 */
[----:B--2---:R0:W2:Y:S01]  /*1350*/  F2I.F64.TRUNC R28, R4 ;  /* 0x00000004001c7311 */ /* 0x0040a2000030d100 */
[----:B------:R-:W-:Y:S05]  /*1360*/  BRA `(.L_x_435) ;  /* 0x00000ad000007947 */ /* 0x000fea0003800000 */
.L_x_430:
        /* <DEDUP_REMOVED lines=12> */
.L_x_444:
[----:B------:R-:W2:Y:S02]  /*1430*/  LDG.E.64 R4, [R4.64] ;  /* 0x0000002404047981 */ /* 0x000ea4000c1e1b00 */
[----:B--2---:R0:W2:Y:S01]  /*1440*/  F2I.F64.TRUNC R28, R4 ;  /* 0x00000004001c7311 */ /* 0x0040a2000030d100 */
[----:B------:R-:W-:Y:S05]  /*1450*/  BRA `(.L_x_435) ;  /* 0x000009e000007947 */ /* 0x000fea0003800000 */
.L_x_443:
        /* <DEDUP_REMOVED lines=28> */
.L_x_446:
[----:B------:R-:W2:Y:S02]  /*1620*/  LDG.E.U8 R4, [R4.64] ;  /* 0x0000002404047981 */ /* 0x000ea4000c1e1100 */
[----:B--2---:R-:W-:-:S05]  /*1630*/  IMAD.SHL.U32 R0, R4, 0x2000000, RZ ;  /* 0x0200000004007824 */ /* 0x004fca00078e00ff */
[----:B------:R-:W-:-:S13]  /*1640*/  ISETP.GE.U32.AND P0, PT, R0, 0x8000000, PT ;  /* 0x080000000000780c */ /* 0x000fda0003f06070 */
[C---:B------:R-:W-:Y:S02]  /*1650*/  @!P0 IMAD.SHL.U32 R0, R4.reuse, 0x100, RZ ;  /* 0x0000010004008824 */ /* 0x040fe400078e00ff */
[----:B------:R-:W-:-:S03]  /*1660*/  @P0 IMAD.SHL.U32 R3, R4, 0x200000, RZ ;  /* 0x0020000004030824 */ /* 0x000fc600078e00ff */
        /* <DEDUP_REMOVED lines=10> */
.L_x_445:
[----:B------:R-:W2:Y:S02]  /*1710*/  LDG.E.U16 R0, [R4.64] ;  /* 0x0000002404007981 */ /* 0x000ea4000c1e1500 */
[----:B--2---:R-:W-:-:S06]  /*1720*/  PRMT R0, RZ, 0x5410, R0 ;  /* 0x00005410ff007816 */ /* 0x004fcc0000000000 */
[----:B------:R-:W0:Y:S02]  /*1730*/  F2I.FTZ.TRUNC.NTZ R0, R0 ;  /* 0x0000000000007305 */ /* 0x000e24000021f100 */
[----:B0-----:R-:W-:Y:S01]  /*1740*/  PRMT R28, R0, 0x7610, R28 ;  /* 0x00007610001c7816 */ /* 0x001fe2000000001c */
[----:B------:R-:W-:Y:S05]  /*1750*/  BRA `(.L_x_435) ;  /* 0x000006e000007947 */ /* 0x000fea0003800000 */
.L_x_442:
        /* <DEDUP_REMOVED lines=10> */
.L_x_449:
        /* <DEDUP_REMOVED lines=21> */
.L_x_453:
[----:B------:R-:W-:Y:S05]  /*1950*/  BSYNC B1 ;  /* 0x0000000000017941 */ /* 0x000fea0003800000 */
.L_x_452:
[----:B------:R-:W-:Y:S01]  /*1960*/  LEA R5, R0, 0x3b800000, 0x17 ;  /* 0x3b80000000057811 */ /* 0x000fe200078eb8ff */
[----:B------:R-:W-:-:S05]  /*1970*/  IMAD.SHL.U32 R0, R3, 0x100000, RZ ;  /* 0x0010000003007824 */ /* 0x000fca00078e00ff */
[----:B------:R-:W-:Y:S02]  /*1980*/  LOP3.LUT R0, R5, R0, R6, 0xfe, !PT ;  /* 0x0000000005007212 */ /* 0x000fe400078efe06 */
.L_x_451:
[----:B------:R-:W-:Y:S05]  /*1990*/  BSYNC B0 ;  /* 0x0000000000007941 */ /* 0x000fea0003800000 */
.L_x_450:
[----:B------:R-:W0:Y:S02]  /*19a0*/  F2I.FTZ.TRUNC.NTZ R0, R0 ;  /* 0x0000000000007305 */ /* 0x000e24000021f100 */
[----:B0-----:R-:W-:Y:S01]  /*19b0*/  PRMT R28, R0, 0x7610, R28 ;  /* 0x00007610001c7816 */ /* 0x001fe2000000001c */
[----:B------:R-:W-:Y:S05]  /*19c0*/  BRA `(.L_x_435) ;  /* 0x0000047000007947 */ /* 0x000fea0003800000 */
.L_x_448:
        /* <DEDUP_REMOVED lines=21> */
.L_x_457:
[----:B------:R-:W-:Y:S05]  /*1b20*/  BSYNC B1 ;  /* 0x0000000000017941 */ /* 0x000fea0003800000 */
.L_x_456:
[----:B------:R-:W-:Y:S01]  /*1b30*/  LEA R5, R0, 0x37800000, 0x17 ;  /* 0x3780000000057811 */ /* 0x000fe200078eb8ff */
[----:B------:R-:W-:-:S05]  /*1b40*/  IMAD.SHL.U32 R0, R3, 0x200000, RZ ;  /* 0x0020000003007824 */ /* 0x000fca00078e00ff */
[----:B------:R-:W-:Y:S02]  /*1b50*/  LOP3.LUT R0, R5, R0, R6, 0xfe, !PT ;  /* 0x0000000005007212 */ /* 0x000fe400078efe06 */
.L_x_455:
[----:B------:R-:W-:Y:S05]  /*1b60*/  BSYNC B0 ;  /* 0x0000000000007941 */ /* 0x000fea0003800000 */
.L_x_454:
[----:B------:R-:W0:Y:S02]  /*1b70*/  F2I.FTZ.TRUNC.NTZ R0, R0 ;  /* 0x0000000000007305 */ /* 0x000e24000021f100 */
[----:B0-----:R-:W-:Y:S01]  /*1b80*/  PRMT R28, R0, 0x7610, R28 ;  /* 0x00007610001c7816 */ /* 0x001fe2000000001c */
[----:B------:R-:W-:Y:S05]  /*1b90*/  BRA `(.L_x_435) ;  /* 0x000002a000007947 */ /* 0x000fea0003800000 */
.L_x_447:
        /* <DEDUP_REMOVED lines=14> */
.L_x_461:
[----:B------:R-:W-:Y:S05]  /*1c80*/  BSYNC B0 ;  /* 0x0000000000007941 */ /* 0x000fea0003800000 */
.L_x_460:
[----:B------:R-:W0:Y:S02]  /*1c90*/  F2I.FTZ.TRUNC.NTZ R0, R0 ;  /* 0x0000000000007305 */ /* 0x000e24000021f100 */
[----:B0-----:R-:W-:Y:S01]  /*1ca0*/  PRMT R28, R0, 0x7610, R28 ;  /* 0x00007610001c7816 */ /* 0x001fe2000000001c */
[----:B------:R-:W-:Y:S05]  /*1cb0*/  BRA `(.L_x_435) ;  /* 0x0000018000007947 */ /* 0x000fea0003800000 */
.L_x_434:
        /* <DEDUP_REMOVED lines=21> */
.L_x_459:
[----:B------:R0:W5:Y:S01]  /*1e10*/  LDG.E.U16 R28, [R4.64] ;  /* 0x00000024041c7981 */ /* 0x000162000c1e1500 */
[----:B------:R-:W-:Y:S05]  /*1e20*/  BRA `(.L_x_435) ;  /* 0x0000001000007947 */ /* 0x000fea0003800000 */
.L_x_458:
[----:B------:R0:W5:Y:S02]  /*1e30*/  LDG.E.U16 R28, [R4.64] ;  /* 0x00000024041c7981 */ /* 0x000164000c1e1500 */
.L_x_435:
[----:B------:R-:W3:Y:S02]  /*1e40*/  S2R R23, SR_TID.X ;  /* 0x0000000000177919 */ /* 0x000ee40000002100 */
[----:B---3--:R-:W-:Y:S02]  /*1e50*/  IADD3 R23, R23, 0x80, RZ ;  /* 0x0000008017177810 */ /* 0x008fe40007ffe0ff */
.L_x_397:
[----:B-1-3--:R-:W-:Y:S05]  /*1e60*/  BSYNC B6 ;  /* 0x0000000000067941 */ /* 0x00afea0003800000 */
.L_x_396:
[----:B------:R-:W-:Y:S01]  /*1e70*/  ISETP.GE.AND P0, PT, R23, R16, PT ;  /* 0x000000101700720c */ /* 0x000fe20003f06270 */
[----:B------:R-:W-:Y:S01]  /*1e80*/  BSSY B6, `(.L_x_462) ;  /* 0x00001d9000067945 */ /* 0x000fe20003800000 */
[----:B------:R-:W-:-:S11]  /*1e90*/  PRMT R26, RZ, 0x7610, R26 ;  /* 0x00007610ff1a7816 */ /* 0x000fd6000000001a */
[----:B------:R-:W-:Y:S05]  /*1ea0*/  @P0 BRA `(.L_x_463) ;  /* 0x00001d6000000947 */ /* 0x000fea0003800000 */
[----:B------:R-:W-:Y:S01]  /*1eb0*/  PRMT R0, R29, 0x9910, RZ ;  /* 0x000099101d007816 */ /* 0x000fe200000000ff */
[----:B------:R-:W-:-:S03]  /*1ec0*/  IMAD R22, R2, 0x200, R23 ;  /* 0x0000020002167824 */ /* 0x000fc600078e0217 */
[----:B------:R-:W-:Y:S01]  /*1ed0*/  ISETP.GT.AND P1, PT, R0, 0x9, PT ;  /* 0x000000090000780c */ /* 0x000fe20003f24270 */
[----:B0-----:R-:W-:-:S05]  /*1ee0*/  IMAD R4, R22, c[0x0][0x188], RZ ;  /* 0x0000620016047a24 */ /* 0x001fca00078e02ff */
        /* <DEDUP_REMOVED lines=13> */
.L_x_467:
[----:B------:R0:W5:Y:S01]  /*1fc0*/  LDG.E.U8 R27, [R4.64] ;  /* 0x00000024041b7981 */ /* 0x000162000c1e1100 */
[----:B------:R-:W-:Y:S05]  /*1fd0*/  BRA `(.L_x_469) ;  /* 0x00000d8000007947 */ /* 0x000fea0003800000 */
.L_x_466:
        /* <DEDUP_REMOVED lines=8> */
.L_x_471:
[----:B------:R0:W5:Y:S01]  /*2060*/  LDG.E.U16 R27, [R4.64] ;  /* 0x00000024041b7981 */ /* 0x000162000c1e1500 */
[----:B------:R-:W-:Y:S05]  /*2070*/  BRA `(.L_x_469) ;  /* 0x00000ce000007947 */ /* 0x000fea0003800000 */
.L_x_470:
[----:B------:R0:W5:Y:S01]  /*2080*/  LDG.E.U16 R27, [R4.64] ;  /* 0x00000024041b7981 */ /* 0x000162000c1e1500 */
[----:B------:R-:W-:Y:S05]  /*2090*/  BRA `(.L_x_469) ;  /* 0x00000cc000007947 */ /* 0x000fea0003800000 */
.L_x_465:
[----:B------:R-:W-:-:S13]  /*20a0*/  ISETP.GT.AND P0, PT, R0, 0x6, PT ;  /* 0x000000060000780c */ /* 0x000fda0003f04270 */
[----:B------:R-:W-:Y:S05]  /*20b0*/  @P0 BRA `(.L_x_472) ;  /* 0x000000c000000947 */ /* 0x000fea0003800000 */
[----:B------:R-:W-:-:S13]  /*20c0*/  ISETP.NE.AND P0, PT, R0, 0x5, PT ;  /* 0x000000050000780c */ /* 0x000fda0003f05270 */
[----:B------:R-:W-:Y:S05]  /*20d0*/  @!P0 BRA `(.L_x_473) ;  /* 0x0000005000008947 */ /* 0x000fea0003800000 */
[----:B------:R-:W-:-:S13]  /*20e0*/  ISETP.NE.AND P0, PT, R0, 0x6, PT ;  /* 0x000000060000780c */ /* 0x000fda0003f05270 */
[----:B------:R-:W-:Y:S05]  /*20f0*/  @P0 BRA `(.L_x_468) ;  /* 0x00000ae000000947 */ /* 0x000fea0003800000 */
[----:B------:R-:W3:Y:S02]  /*2100*/  LDG.E R4, [R4.64] ;  /* 0x0000002404047981 */ /* 0x000ee4000c1e1900 */
[----:B---3--:R0:W1:Y:S01]  /*2110*/  F2I.FTZ.TRUNC.NTZ R27, R4 ;  /* 0x00000004001b7305 */ /* 0x008062000021f100 */
[----:B------:R-:W-:Y:S05]  /*2120*/  BRA `(.L_x_469) ;  /* 0x00000c3000007947 */ /* 0x000fea0003800000 */
.L_x_473:
[----:B------:R-:W3:Y:S02]  /*2130*/  LDG.E.U16 R0, [R4.64] ;  /* 0x0000002404007981 */ /* 0x000ee4000c1e1500 */
[----:B---3--:R-:W-:-:S06]  /*2140*/  HADD2.F32 R0, -RZ, R0.H0_H0 ;  /* 0x20000000ff007230 */ /* 0x008fcc0000004100 */
[----:B------:R-:W0:Y:S02]  /*2150*/  F2I.FTZ.TRUNC.NTZ R0, R0 ;  /* 0x0000000000007305 */ /* 0x000e24000021f100 */
[----:B0-----:R-:W-:Y:S01]  /*2160*/  PRMT R27, R0, 0x7610, R27 ;  /* 0x00007610001b7816 */ /* 0x001fe2000000001b */
[----:B------:R-:W-:Y:S05]  /*2170*/  BRA `(.L_x_469) ;  /* 0x00000be000007947 */ /* 0x000fea0003800000 */
.L_x_472:
[----:B------:R-:W-:-:S13]  /*2180*/  ISETP.NE.AND P0, PT, R0, 0x7, PT ;  /* 0x000000070000780c */ /* 0x000fda0003f05270 */
[----:B------:R-:W-:Y:S05]  /*2190*/  @!P0 BRA `(.L_x_474) ;  /* 0x000000c000008947 */ /* 0x000fea0003800000 */
[----:B------:R-:W-:-:S13]  /*21a0*/  ISETP.NE.AND P0, PT, R0, 0x8, PT ;  /* 0x000000080000780c */ /* 0x000fda0003f05270 */
[----:B------:R-:W-:Y:S05]  /*21b0*/  @!P0 BRA `(.L_x_475) ;  /* 0x0000005000008947 */ /* 0x000fea0003800000 */
[----:B------:R-:W-:-:S13]  /*21c0*/  ISETP.NE.AND P0, PT, R0, 0x9, PT ;  /* 0x000000090000780c */ /* 0x000fda0003f05270 */
[----:B------:R-:W-:Y:S05]  /*21d0*/  @P0 BRA `(.L_x_468) ;  /* 0x00000a0000000947 */ /* 0x000fea0003800000 */
[----:B------:R-:W3:Y:S02]  /*21e0*/  LDG.E R4, [R4.64] ;  /* 0x0000002404047981 */ /* 0x000ee4000c1e1900 */
[----:B---3--:R0:W1:Y:S01]  /*21f0*/  F2I.FTZ.TRUNC.NTZ R27, R4 ;  /* 0x00000004001b7305 */ /* 0x008062000021f100 */
[----:B------:R-:W-:Y:S05]  /*2200*/  BRA `(.L_x_469) ;  /* 0x00000b5000007947 */ /* 0x000fea0003800000 */
.L_x_475:
[----:B------:R-:W3:Y:S02]  /*2210*/  LDG.E.U16 R4, [R4.64] ;  /* 0x0000002404047981 */ /* 0x000ee4000c1e1500 */
[----:B---3--:R-:W-:-:S06]  /*2220*/  HADD2.F32 R0, -RZ, R4.H0_H0 ;  /* 0x20000004ff007230 */ /* 0x008fcc0000004100 */
[----:B------:R-:W0:Y:S02]  /*2230*/  F2I.FTZ.TRUNC.NTZ R0, R0 ;  /* 0x0000000000007305 */ /* 0x000e24000021f100 */
[----:B0-----:R-:W-:Y:S01]  /*2240*/  PRMT R27, R0, 0x7610, R27 ;  /* 0x00007610001b7816 */ /* 0x001fe2000000001b */
[----:B------:R-:W-:Y:S05]  /*2250*/  BRA `(.L_x_469) ;  /* 0x00000b0000007947 */ /* 0x000fea0003800000 */
.L_x_474:
[----:B------:R-:W3:Y:S02]  /*2260*/  LDG.E.64 R4, [R4.64] ;  /* 0x0000002404047981 */ /* 0x000ee4000c1e1b00 */
[----:B---3--:R0:W1:Y:S01]  /*2270*/  F2I.F64.TRUNC R27, R4 ;  /* 0x00000004001b7311 */ /* 0x008062000030d100 */
[----:B------:R-:W-:Y:S05]  /*2280*/  BRA `(.L_x_469) ;  /* 0x00000ad000007947 */ /* 0x000fea0003800000 */
.L_x_464:
        /* <DEDUP_REMOVED lines=8> */
[----:B------:R-:W3:Y:S02]  /*2310*/  LDG.E.U8 R4, [R4.64] ;  /* 0x0000002404047981 */ /* 0x000ee4000c1e1100 */
[----:B---3--:R-:W-:-:S04]  /*2320*/  ISETP.NE.AND P0, PT, R4, RZ, PT ;  /* 0x000000ff0400720c */ /* 0x008fc80003f05270 */
[----:B------:R-:W-:Y:S01]  /*2330*/  SEL R27, RZ, 0x1, !P0 ;  /* 0x00000001ff1b7807 */ /* 0x000fe20004000000 */
[----:B------:R-:W-:Y:S05]  /*2340*/  BRA `(.L_x_469) ;  /* 0x00000a1000007947 */ /* 0x000fea0003800000 */
.L_x_478:
[----:B------:R-:W3:Y:S02]  /*2350*/  LDG.E.64 R4, [R4.64] ;  /* 0x0000002404047981 */ /* 0x000ee4000c1e1b00 */
[----:B---3--:R0:W1:Y:S01]  /*2360*/  F2I.F64.TRUNC R27, R4 ;  /* 0x00000004001b7311 */ /* 0x008062000030d100 */
[----:B------:R-:W-:Y:S05]  /*2370*/  BRA `(.L_x_469) ;  /* 0x000009e000007947 */ /* 0x000fea0003800000 */
.L_x_477:
[----:B------:R-:W-:-:S13]  /*2380*/  ISETP.NE.AND P0, PT, R0, 0xf, PT ;  /* 0x0000000f0000780c */ /* 0x000fda0003f05270 */
[----:B------:R-:W-:Y:S05]  /*2390*/  @!P0 BRA `(.L_x_479) ;  /* 0x0000029000008947 */ /* 0x000fea0003800000 */
[----:B------:R-:W-:-:S13]  /*23a0*/  ISETP.NE.AND P0, PT, R0, 0x17, PT ;  /* 0x000000170000780c */ /* 0x000fda0003f05270 */
[----:B------:R-:W-:Y:S05]  /*23b0*/  @!P0 BRA `(.L_x_480) ;  /* 0x0000018000008947 */ /* 0x000fea0003800000 */
[----:B------:R-:W-:-:S13]  /*23c0*/  ISETP.NE.AND P0, PT, R0, 0x18, PT ;  /* 0x000000180000780c */ /* 0x000fda0003f05270 */
[----:B------:R-:W-:Y:S05]  /*23d0*/  @P0 BRA `(.L_x_468) ;  /* 0x0000080000000947 */ /* 0x000fea0003800000 */
[----:B------:R-:W3:Y:S01]  /*23e0*/  LDG.E.U8 R0, [R4.64] ;  /* 0x0000002404007981 */ /* 0x000ee2000c1e1100 */
[----:B------:R-:W-:Y:S02]  /*23f0*/  IMAD.MOV.U32 R9, RZ, RZ, -0x800000 ;  /* 0xff800000ff097424 */ /* 0x000fe400078e00ff */
[----:B---3--:R-:W-:-:S05]  /*2400*/  IMAD.SHL.U32 R0, R0, 0x1000000, RZ ;  /* 0x0100000000007824 */ /* 0x008fca00078e00ff */
        /* <DEDUP_REMOVED lines=19> */
.L_x_480:
[----:B------:R-:W3:Y:S02]  /*2540*/  LDG.E.U8 R4, [R4.64] ;  /* 0x0000002404047981 */ /* 0x000ee4000c1e1100 */
[----:B---3--:R-:W-:-:S05]  /*2550*/  IMAD.SHL.U32 R0, R4, 0x2000000, RZ ;  /* 0x0200000004007824 */ /* 0x008fca00078e00ff */
        /* <DEDUP_REMOVED lines=13> */
.L_x_479:
[----:B------:R-:W3:Y:S02]  /*2630*/  LDG.E.U16 R0, [R4.64] ;  /* 0x0000002404007981 */ /* 0x000ee4000c1e1500 */
[----:B---3--:R-:W-:-:S06]  /*2640*/  PRMT R0, RZ, 0x5410, R0 ;  /* 0x00005410ff007816 */ /* 0x008fcc0000000000 */
[----:B------:R-:W0:Y:S02]  /*2650*/  F2I.FTZ.TRUNC.NTZ R0, R0 ;  /* 0x0000000000007305 */ /* 0x000e24000021f100 */
[----:B0-----:R-:W-:Y:S01]  /*2660*/  PRMT R27, R0, 0x7610, R27 ;  /* 0x00007610001b7816 */ /* 0x001fe2000000001b */
[----:B------:R-:W-:Y:S05]  /*2670*/  BRA `(.L_x_469) ;  /* 0x000006e000007947 */ /* 0x000fea0003800000 */
.L_x_476:
        /* <DEDUP_REMOVED lines=10> */
.L_x_483:
[----:B------:R-:W3:Y:S01]  /*2720*/  LDG.E.U8 R3, [R4.64] ;  /* 0x0000002404037981 */ /* 0x000ee2000c1e1100 */
[----:B------:R-:W-:Y:S01]  /*2730*/  BSSY B0, `(.L_x_484) ;  /* 0x0000018000007945 */ /* 0x000fe20003800000 */
[----:B------:R-:W-:Y:S01]  /*2740*/  IMAD.MOV.U32 R0, RZ, RZ, RZ ;  /* 0x000000ffff007224 */ /* 0x000fe200078e00ff */
[----:B---3--:R-:W-:-:S13]  /*2750*/  ISETP.NE.AND P0, PT, R3, RZ, PT ;  /* 0x000000ff0300720c */ /* 0x008fda0003f05270 */
        /* <DEDUP_REMOVED lines=17> */
.L_x_487:
[----:B------:R-:W-:Y:S05]  /*2870*/  BSYNC B1 ;  /* 0x0000000000017941 */ /* 0x000fea0003800000 */
.L_x_486:
[----:B------:R-:W-:Y:S01]  /*2880*/  LEA R5, R0, 0x3b800000, 0x17 ;  /* 0x3b80000000057811 */ /* 0x000fe200078eb8ff */
[----:B------:R-:W-:-:S05]  /*2890*/  IMAD.SHL.U32 R0, R3, 0x100000, RZ ;  /* 0x0010000003007824 */ /* 0x000fca00078e00ff */
[----:B------:R-:W-:Y:S02]  /*28a0*/  LOP3.LUT R0, R5, R0, R6, 0xfe, !PT ;  /* 0x0000000005007212 */ /* 0x000fe400078efe06 */
.L_x_485:
[----:B------:R-:W-:Y:S05]  /*28b0*/  BSYNC B0 ;  /* 0x0000000000007941 */ /* 0x000fea0003800000 */
.L_x_484:
[----:B------:R-:W0:Y:S02]  /*28c0*/  F2I.FTZ.TRUNC.NTZ R0, R0 ;  /* 0x0000000000007305 */ /* 0x000e24000021f100 */
[----:B0-----:R-:W-:Y:S01]  /*28d0*/  PRMT R27, R0, 0x7610, R27 ;  /* 0x00007610001b7816 */ /* 0x001fe2000000001b */
[----:B------:R-:W-:Y:S05]  /*28e0*/  BRA `(.L_x_469) ;  /* 0x0000047000007947 */ /* 0x000fea0003800000 */
.L_x_482:
        /* <DEDUP_REMOVED lines=21> */
.L_x_491:
[----:B------:R-:W-:Y:S05]  /*2a40*/  BSYNC B1 ;  /* 0x0000000000017941 */ /* 0x000fea0003800000 */
.L_x_490:
[----:B------:R-:W-:Y:S01]  /*2a50*/  LEA R5, R0, 0x37800000, 0x17 ;  /* 0x3780000000057811 */ /* 0x000fe200078eb8ff */
[----:B------:R-:W-:-:S05]  /*2a60*/  IMAD.SHL.U32 R0, R3, 0x200000, RZ ;  /* 0x0020000003007824 */ /* 0x000fca00078e00ff */
[----:B------:R-:W-:Y:S02]  /*2a70*/  LOP3.LUT R0, R5, R0, R6, 0xfe, !PT ;  /* 0x0000000005007212 */ /* 0x000fe400078efe06 */
.L_x_489:
[----:B------:R-:W-:Y:S05]  /*2a80*/  BSYNC B0 ;  /* 0x0000000000007941 */ /* 0x000fea0003800000 */
.L_x_488:
[----:B------:R-:W0:Y:S02]  /*2a90*/  F2I.FTZ.TRUNC.NTZ R0, R0 ;  /* 0x0000000000007305 */ /* 0x000e24000021f100 */
[----:B0-----:R-:W-:Y:S01]  /*2aa0*/  PRMT R27, R0, 0x7610, R27 ;  /* 0x00007610001b7816 */ /* 0x001fe2000000001b */
[----:B------:R-:W-:Y:S05]  /*2ab0*/  BRA `(.L_x_469) ;  /* 0x000002a000007947 */ /* 0x000fea0003800000 */
.L_x_481:
[----:B------:R-:W-:-:S13]  /*2ac0*/  ISETP.NE.AND P0, PT, R0, 0x1c, PT ;  /* 0x0000001c0000780c */ /* 0x000fda0003f05270 */
[----:B------:R-:W-:Y:S05]  /*2ad0*/  @!P0 BRA `(.L_x_492) ;  /* 0x0000027000008947 */ /* 0x000fea0003800000 */
[----:B------:R-:W-:-:S13]  /*2ae0*/  ISETP.NE.AND P0, PT, R0, 0x1d, PT ;  /* 0x0000001d0000780c */ /* 0x000fda0003f05270 */
[----:B------:R-:W-:Y:S05]  /*2af0*/  @!P0 BRA `(.L_x_493) ;  /* 0x0000023000008947 */ /* 0x000fea0003800000 */
[----:B------:R-:W-:-:S13]  /*2b00*/  ISETP.NE.AND P0, PT, R0, 0x2c, PT ;  /* 0x0000002c0000780c */ /* 0x000fda0003f05270 */
[----:B------:R-:W-:Y:S05]  /*2b10*/  @P0 BRA `(.L_x_468) ;  /* 0x000000c000000947 */ /* 0x000fea0003800000 */
[----:B------:R-:W3:Y:S01]  /*2b20*/  LDG.E.U8 R4, [R4.64] ;  /* 0x0000002404047981 */ /* 0x000ee2000c1e1100 */
[----:B------:R-:W-:Y:S01]  /*2b30*/  BSSY B0, `(.L_x_494) ;  /* 0x0000007000007945 */ /* 0x000fe20003800000 */
[----:B------:R-:W-:Y:S01]  /*2b40*/  IMAD.MOV.U32 R0, RZ, RZ, 0x400000 ;  /* 0x00400000ff007424 */ /* 0x000fe200078e00ff */
[----:B---3--:R-:W-:-:S13]  /*2b50*/  ISETP.NE.AND P0, PT, R4, RZ, PT ;  /* 0x000000ff0400720c */ /* 0x008fda0003f05270 */
[----:B------:R-:W-:Y:S05]  /*2b60*/  @!P0 BRA `(.L_x_495) ;  /* 0x0000003000008947 */ /* 0x000fea0003800000 */
[----:B------:R-:W-:-:S13]  /*2b70*/  ISETP.NE.AND P0, PT, R4, 0xff, PT ;  /* 0x000000ff0400780c */ /* 0x000fda0003f05270 */
[----:B------:R-:W-:Y:S02]  /*2b80*/  @!P0 IMAD.MOV.U32 R0, RZ, RZ, 0x7f800001 ;  /* 0x7f800001ff008424 */ /* 0x000fe400078e00ff */
[----:B------:R-:W-:Y:S02]  /*2b90*/  @P0 IMAD.SHL.U32 R0, R4, 0x800000, RZ ;  /* 0x0080000004000824 */ /* 0x000fe400078e00ff */
.L_x_495:
[----:B------:R-:W-:Y:S05]  /*2ba0*/  BSYNC B0 ;  /* 0x0000000000007941 */ /* 0x000fea0003800000 */
.L_x_494:
[----:B------:R-:W0:Y:S02]  /*2bb0*/  F2I.FTZ.TRUNC.NTZ R0, R0 ;  /* 0x0000000000007305 */ /* 0x000e24000021f100 */
[----:B0-----:R-:W-:Y:S01]  /*2bc0*/  PRMT R27, R0, 0x7610, R27 ;  /* 0x00007610001b7816 */ /* 0x001fe2000000001b */
[----:B------:R-:W-:Y:S05]  /*2bd0*/  BRA `(.L_x_469) ;  /* 0x0000018000007947 */ /* 0x000fea0003800000 */
.L_x_468:
        /* <DEDUP_REMOVED lines=18> */
[----:B0-2--5:R-:W-:Y:S05]  /*2d00*/  CALL.ABS.NOINC R14 ;  /* 0x000000000e007343 */ /* 0x025fea0003c00000 */
[----:B------:R-:W-:Y:S01]  /*2d10*/  PRMT R27, RZ, 0x7610, R27 ;  /* 0x00007610ff1b7816 */ /* 0x000fe2000000001b */
[----:B------:R-:W-:Y:S05]  /*2d20*/  BRA `(.L_x_469) ;  /* 0x0000003000007947 */ /* 0x000fea0003800000 */
.L_x_493:
[----:B------:R0:W5:Y:S01]  /*2d30*/  LDG.E.U16 R27, [R4.64] ;  /* 0x00000024041b7981 */ /* 0x000162000c1e1500 */
[----:B------:R-:W-:Y:S05]  /*2d40*/  BRA `(.L_x_469) ;  /* 0x0000001000007947 */ /* 0x000fea0003800000 */
.L_x_492:
[----:B------:R0:W5:Y:S02]  /*2d50*/  LDG.E.U16 R27, [R4.64] ;  /* 0x00000024041b7981 */ /* 0x000164000c1e1500 */
.L_x_469:
        /* <DEDUP_REMOVED lines=16> */
.L_x_499:
[----:B------:R0:W5:Y:S01]  /*2e60*/  LDG.E.U8 R26, [R4.64] ;  /* 0x00000024041a7981 */ /* 0x000162000c1e1100 */
[----:B------:R-:W-:Y:S05]  /*2e70*/  BRA `(.L_x_501) ;  /* 0x00000d8000007947 */ /* 0x000fea0003800000 */
.L_x_498:
        /* <DEDUP_REMOVED lines=8> */
.L_x_503:
[----:B------:R0:W5:Y:S01]  /*2f00*/  LDG.E.U16 R26, [R4.64] ;  /* 0x00000024041a7981 */ /* 0x000162000c1e1500 */
[----:B------:R-:W-:Y:S05]  /*2f10*/  BRA `(.L_x_501) ;  /* 0x00000ce000007947 */ /* 0x000fea0003800000 */
.L_x_502:
[----:B------:R0:W5:Y:S01]  /*2f20*/  LDG.E.U16 R26, [R4.64] ;  /* 0x00000024041a7981 */ /* 0x000162000c1e1500 */
[----:B------:R-:W-:Y:S05]  /*2f30*/  BRA `(.L_x_501) ;  /* 0x00000cc000007947 */ /* 0x000fea0003800000 */
.L_x_497:
[----:B------:R-:W-:-:S13]  /*2f40*/  ISETP.GT.AND P0, PT, R0, 0x6, PT ;  /* 0x000000060000780c */ /* 0x000fda0003f04270 */
[----:B------:R-:W-:Y:S05]  /*2f50*/  @P0 BRA `(.L_x_504) ;  /* 0x000000c000000947 */ /* 0x000fea0003800000 */
[----:B------:R-:W-:-:S13]  /*2f60*/  ISETP.NE.AND P0, PT, R0, 0x5, PT ;  /* 0x000000050000780c */ /* 0x000fda0003f05270 */
[----:B------:R-:W-:Y:S05]  /*2f70*/  @!P0 BRA `(.L_x_505) ;  /* 0x0000005000008947 */ /* 0x000fea0003800000 */
[----:B------:R-:W-:-:S13]  /*2f80*/  ISETP.NE.AND P0, PT, R0, 0x6, PT ;  /* 0x000000060000780c */ /* 0x000fda0003f05270 */
[----:B------:R-:W-:Y:S05]  /*2f90*/  @P0 BRA `(.L_x_500) ;  /* 0x00000ae000000947 */ /* 0x000fea0003800000 */
[----:B------:R-:W3:Y:S02]  /*2fa0*/  LDG.E R4, [R4.64] ;  /* 0x0000002404047981 */ /* 0x000ee4000c1e1900 */
[----:B---3--:R0:W3:Y:S01]  /*2fb0*/  F2I.FTZ.TRUNC.NTZ R26, R4 ;  /* 0x00000004001a7305 */ /* 0x0080e2000021f100 */
[----:B------:R-:W-:Y:S05]  /*2fc0*/  BRA `(.L_x_501) ;  /* 0x00000c3000007947 */ /* 0x000fea0003800000 */
.L_x_505:
[----:B------:R-:W3:Y:S02]  /*2fd0*/  LDG.E.U16 R0, [R4.64] ;  /* 0x0000002404007981 */ /* 0x000ee4000c1e1500 */
[----:B---3--:R-:W-:-:S06]  /*2fe0*/  HADD2.F32 R0, -RZ, R0.H0_H0 ;  /* 0x20000000ff007230 */ /* 0x008fcc0000004100 */
[----:B------:R-:W0:Y:S02]  /*2ff0*/  F2I.FTZ.TRUNC.NTZ R0, R0 ;  /* 0x0000000000007305 */ /* 0x000e24000021f100 */
[----:B0-----:R-:W-:Y:S01]  /*3000*/  PRMT R26, R0, 0x7610, R26 ;  /* 0x00007610001a7816 */ /* 0x001fe2000000001a */
[----:B------:R-:W-:Y:S05]  /*3010*/  BRA `(.L_x_501) ;  /* 0x00000be000007947 */ /* 0x000fea0003800000 */
.L_x_504:
[----:B------:R-:W-:-:S13]  /*3020*/  ISETP.NE.AND P0, PT, R0, 0x7, PT ;  /* 0x000000070000780c */ /* 0x000fda0003f05270 */
[----:B------:R-:W-:Y:S05]  /*3030*/  @!P0 BRA `(.L_x_506) ;  /* 0x000000c000008947 */ /* 0x000fea0003800000 */
[----:B------:R-:W-:-:S13]  /*3040*/  ISETP.NE.AND P0, PT, R0, 0x8, PT ;  /* 0x000000080000780c */ /* 0x000fda0003f05270 */
[----:B------:R-:W-:Y:S05]  /*3050*/  @!P0 BRA `(.L_x_507) ;  /* 0x0000005000008947 */ /* 0x000fea0003800000 */
[----:B------:R-:W-:-:S13]  /*3060*/  ISETP.NE.AND P0, PT, R0, 0x9, PT ;  /* 0x000000090000780c */ /* 0x000fda0003f05270 */
[----:B------:R-:W-:Y:S05]  /*3070*/  @P0 BRA `(.L_x_500) ;  /* 0x00000a0000000947 */ /* 0x000fea0003800000 */
[----:B------:R-:W3:Y:S02]  /*3080*/  LDG.E R4, [R4.64] ;  /* 0x0000002404047981 */ /* 0x000ee4000c1e1900 */
[----:B---3--:R0:W3:Y:S01]  /*3090*/  F2I.FTZ.TRUNC.NTZ R26, R4 ;  /* 0x00000004001a7305 */ /* 0x0080e2000021f100 */
[----:B------:R-:W-:Y:S05]  /*30a0*/  BRA `(.L_x_501) ;  /* 0x00000b5000007947 */ /* 0x000fea0003800000 */
.L_x_507:
[----:B------:R-:W3:Y:S02]  /*30b0*/  LDG.E.U16 R4, [R4.64] ;  /* 0x0000002404047981 */ /* 0x000ee4000c1e1500 */
[----:B---3--:R-:W-:-:S06]  /*30c0*/  HADD2.F32 R0, -RZ, R4.H0_H0 ;  /* 0x20000004ff007230 */ /* 0x008fcc0000004100 */
[----:B------:R-:W0:Y:S02]  /*30d0*/  F2I.FTZ.TRUNC.NTZ R0, R0 ;  /* 0x0000000000007305 */ /* 0x000e24000021f100 */
[----:B0-----:R-:W-:Y:S01]  /*30e0*/  PRMT R26, R0, 0x7610, R26 ;  /* 0x00007610001a7816 */ /* 0x001fe2000000001a */
[----:B------:R-:W-:Y:S05]  /*30f0*/  BRA `(.L_x_501) ;  /* 0x00000b0000007947 */ /* 0x000fea0003800000 */
.L_x_506:
[----:B------:R-:W3:Y:S02]  /*3100*/  LDG.E.64 R4, [R4.64] ;  /* 0x0000002404047981 */ /* 0x000ee4000c1e1b00 */
[----:B---3--:R0:W3:Y:S01]  /*3110*/  F2I.F64.TRUNC R26, R4 ;  /* 0x00000004001a7311 */ /* 0x0080e2000030d100 */
[----:B------:R-:W-:Y:S05]  /*3120*/  BRA `(.L_x_501) ;  /* 0x00000ad000007947 */ /* 0x000fea0003800000 */
.L_x_496:
        /* <DEDUP_REMOVED lines=12> */
.L_x_510:
[----:B------:R-:W3:Y:S02]  /*31f0*/  LDG.E.64 R4, [R4.64] ;  /* 0x0000002404047981 */ /* 0x000ee4000c1e1b00 */
[----:B---3--:R0:W3:Y:S01]  /*3200*/  F2I.F64.TRUNC R26, R4 ;  /* 0x00000004001a7311 */ /* 0x0080e2000030d100 */
[----:B------:R-:W-:Y:S05]  /*3210*/  BRA `(.L_x_501) ;  /* 0x000009e000007947 */ /* 0x000fea0003800000 */
.L_x_509:
        /* <DEDUP_REMOVED lines=28> */
.L_x_512:
        /* <DEDUP_REMOVED lines=15> */
.L_x_511:
[----:B------:R-:W3:Y:S02]  /*34d0*/  LDG.E.U16 R0, [R4.64] ;  /* 0x0000002404007981 */ /* 0x000ee4000c1e1500 */
[----:B---3--:R-:W-:-:S06]  /*34e0*/  PRMT R0, RZ, 0x5410, R0 ;  /* 0x00005410ff007816 */ /* 0x008fcc0000000000 */
[----:B------:R-:W0:Y:S02]  /*34f0*/  F2I.FTZ.TRUNC.NTZ R0, R0 ;  /* 0x0000000000007305 */ /* 0x000e24000021f100 */
[----:B0-----:R-:W-:Y:S01]  /*3500*/  PRMT R26, R0, 0x7610, R26 ;  /* 0x00007610001a7816 */ /* 0x001fe2000000001a */
[----:B------:R-:W-:Y:S05]  /*3510*/  BRA `(.L_x_501) ;  /* 0x000006e000007947 */ /* 0x000fea0003800000 */
.L_x_508:
        /* <DEDUP_REMOVED lines=10> */
.L_x_515:
        /* <DEDUP_REMOVED lines=21> */
.L_x_519:
[----:B------:R-:W-:Y:S05]  /*3710*/  BSYNC B1 ;  /* 0x0000000000017941 */ /* 0x000fea0003800000 */
.L_x_518:
[----:B------:R-:W-:Y:S01]  /*3720*/  LEA R5, R0, 0x3b800000, 0x17 ;  /* 0x3b80000000057811 */ /* 0x000fe200078eb8ff */
[----:B------:R-:W-:-:S05]  /*3730*/  IMAD.SHL.U32 R0, R3, 0x100000, RZ ;  /* 0x0010000003007824 */ /* 0x000fca00078e00ff */
[----:B------:R-:W-:Y:S02]  /*3740*/  LOP3.LUT R0, R5, R0, R6, 0xfe, !PT ;  /* 0x0000000005007212 */ /* 0x000fe400078efe06 */
.L_x_517:
[----:B------:R-:W-:Y:S05]  /*3750*/  BSYNC B0 ;  /* 0x0000000000007941 */ /* 0x000fea0003800000 */
.L_x_516:
[----:B------:R-:W0:Y:S02]  /*3760*/  F2I.FTZ.TRUNC.NTZ R0, R0 ;  /* 0x0000000000007305 */ /* 0x000e24000021f100 */
[----:B0-----:R-:W-:Y:S01]  /*3770*/  PRMT R26, R0, 0x7610, R26 ;  /* 0x00007610001a7816 */ /* 0x001fe2000000001a */
[----:B------:R-:W-:Y:S05]  /*3780*/  BRA `(.L_x_501) ;  /* 0x0000047000007947 */ /* 0x000fea0003800000 */
.L_x_514:
        /* <DEDUP_REMOVED lines=21> */
.L_x_523:
[----:B------:R-:W-:Y:S05]  /*38e0*/  BSYNC B1 ;  /* 0x0000000000017941 */ /* 0x000fea0003800000 */
.L_x_522:
[----:B------:R-:W-:Y:S01]  /*38f0*/  LEA R5, R0, 0x37800000, 0x17 ;  /* 0x3780000000057811 */ /* 0x000fe200078eb8ff */
[----:B------:R-:W-:-:S05]  /*3900*/  IMAD.SHL.U32 R0, R3, 0x200000, RZ ;  /* 0x0020000003007824 */ /* 0x000fca00078e00ff */
[----:B------:R-:W-:Y:S02]  /*3910*/  LOP3.LUT R0, R5, R0, R6, 0xfe, !PT ;  /* 0x0000000005007212 */ /* 0x000fe400078efe06 */
.L_x_521:
[----:B------:R-:W-:Y:S05]  /*3920*/  BSYNC B0 ;  /* 0x0000000000007941 */ /* 0x000fea0003800000 */
.L_x_520:
[----:B------:R-:W0:Y:S02]  /*3930*/  F2I.FTZ.TRUNC.NTZ R0, R0 ;  /* 0x0000000000007305 */ /* 0x000e24000021f100 */
[----:B0-----:R-:W-:Y:S01]  /*3940*/  PRMT R26, R0, 0x7610, R26 ;  /* 0x00007610001a7816 */ /* 0x001fe2000000001a */
[----:B------:R-:W-:Y:S05]  /*3950*/  BRA `(.L_x_501) ;  /* 0x000002a000007947 */ /* 0x000fea0003800000 */
.L_x_513:
        /* <DEDUP_REMOVED lines=14> */
.L_x_527:
[----:B------:R-:W-:Y:S05]  /*3a40*/  BSYNC B0 ;  /* 0x0000000000007941 */ /* 0x000fea0003800000 */
.L_x_526:
[----:B------:R-:W0:Y:S02]  /*3a50*/  F2I.FTZ.TRUNC.NTZ R0, R0 ;  /* 0x0000000000007305 */ /* 0x000e24000021f100 */
[----:B0-----:R-:W-:Y:S01]  /*3a60*/  PRMT R26, R0, 0x7610, R26 ;  /* 0x00007610001a7816 */ /* 0x001fe2000000001a */
[----:B------:R-:W-:Y:S05]  /*3a70*/  BRA `(.L_x_501) ;  /* 0x0000018000007947 */ /* 0x000fea0003800000 */
.L_x_500:
        /* <DEDUP_REMOVED lines=18> */
[----:B012--5:R-:W-:Y:S05]  /*3ba0*/  CALL.ABS.NOINC R14 ;  /* 0x000000000e007343 */ /* 0x027fea0003c00000 */
[----:B------:R-:W-:Y:S01]  /*3bb0*/  PRMT R26, RZ, 0x7610, R26 ;  /* 0x00007610ff1a7816 */ /* 0x000fe2000000001a */
[----:B------:R-:W-:Y:S05]  /*3bc0*/  BRA `(.L_x_501) ;  /* 0x0000003000007947 */ /* 0x000fea0003800000 */
.L_x_525:
[----:B------:R0:W5:Y:S01]  /*3bd0*/  LDG.E.U16 R26, [R4.64] ;  /* 0x00000024041a7981 */ /* 0x000162000c1e1500 */
[----:B------:R-:W-:Y:S05]  /*3be0*/  BRA `(.L_x_501) ;  /* 0x0000001000007947 */ /* 0x000fea0003800000 */
.L_x_524:
[----:B------:R0:W5:Y:S02]  /*3bf0*/  LDG.E.U16 R26, [R4.64] ;  /* 0x00000024041a7981 */ /* 0x000164000c1e1500 */
.L_x_501:
[----:B------:R-:W-:-:S03]  /*3c00*/  IADD3 R23, R23, 0x80, RZ ;  /* 0x0000008017177810 */ /* 0x000fc60007ffe0ff */
.L_x_463:
[----:B------:R-:W-:Y:S05]  /*3c10*/  BSYNC B6 ;  /* 0x0000000000067941 */ /* 0x000fea0003800000 */
.L_x_462:
[----:B------:R-:W-:Y:S01]  /*3c20*/  ISETP.GE.AND P0, PT, R23, R16, PT ;  /* 0x000000101700720c */ /* 0x000fe20003f06270 */
[----:B------:R-:W-:Y:S01]  /*3c30*/  BSSY B6, `(.L_x_528) ;  /* 0x00001db000067945 */ /* 0x000fe20003800000 */
[----:B------:R-:W-:Y:S02]  /*3c40*/  PRMT R24, RZ, 0x7610, R24 ;  /* 0x00007610ff187816 */ /* 0x000fe40000000018 */
[----:B------:R-:W-:Y:S02]  /*3c50*/  PRMT R22, RZ, 0x7610, R22 ;  /* 0x00007610ff167816 */ /* 0x000fe40000000016 */
[----:B------:R-:W-:-:S07]  /*3c60*/  PRMT R19, RZ, 0x7610, R19 ;  /* 0x00007610ff137816 */ /* 0x000fce0000000013 */
        /* <DEDUP_REMOVED lines=18> */
.L_x_533:
[----:B------:R0:W5:Y:S01]  /*3d90*/  LDG.E.U8 R22, [R4.64] ;  /* 0x0000002404167981 */ /* 0x000162000c1e1100 */
[----:B------:R-:W-:Y:S05]  /*3da0*/  BRA `(.L_x_535) ;  /* 0x00000d8000007947 */ /* 0x000fea0003800000 */
.L_x_532:
        /* <DEDUP_REMOVED lines=8> */
.L_x_537:
[----:B------:R0:W5:Y:S01]  /*3e30*/  LDG.E.U16 R22, [R4.64] ;  /* 0x0000002404167981 */ /* 0x000162000c1e1500 */
[----:B------:R-:W-:Y:S05]  /*3e40*/  BRA `(.L_x_535) ;  /* 0x00000ce000007947 */ /* 0x000fea0003800000 */
.L_x_536:
[----:B------:R0:W5:Y:S01]  /*3e50*/  LDG.E.U16 R22, [R4.64] ;  /* 0x0000002404167981 */ /* 0x000162000c1e1500 */
[----:B------:R-:W-:Y:S05]  /*3e60*/  BRA `(.L_x_535) ;  /* 0x00000cc000007947 */ /* 0x000fea0003800000 */
.L_x_531:
[----:B------:R-:W-:-:S13]  /*3e70*/  ISETP.GT.AND P0, PT, R0, 0x6, PT ;  /* 0x000000060000780c */ /* 0x000fda0003f04270 */
[----:B------:R-:W-:Y:S05]  /*3e80*/  @P0 BRA `(.L_x_538) ;  /* 0x000000c000000947 */ /* 0x000fea0003800000 */
[----:B------:R-:W-:-:S13]  /*3e90*/  ISETP.NE.AND P0, PT, R0, 0x5, PT ;  /* 0x000000050000780c */ /* 0x000fda0003f05270 */
[----:B------:R-:W-:Y:S05]  /*3ea0*/  @!P0 BRA `(.L_x_539) ;  /* 0x0000005000008947 */ /* 0x000fea0003800000 */
[----:B------:R-:W-:-:S13]  /*3eb0*/  ISETP.NE.AND P0, PT, R0, 0x6, PT ;  /* 0x000000060000780c */ /* 0x000fda0003f05270 */
[----:B------:R-:W-:Y:S05]  /*3ec0*/  @P0 BRA `(.L_x_534) ;  /* 0x00000ae000000947 */ /* 0x000fea0003800000 */
[----:B------:R-:W4:Y:S02]  /*3ed0*/  LDG.E R4, [R4.64] ;  /* 0x0000002404047981 */ /* 0x000f24000c1e1900 */
[----:B----4-:R0:W4:Y:S01]  /*3ee0*/  F2I.FTZ.TRUNC.NTZ R22, R4 ;  /* 0x0000000400167305 */ /* 0x010122000021f100 */
[----:B------:R-:W-:Y:S05]  /*3ef0*/  BRA `(.L_x_535) ;  /* 0x00000c3000007947 */ /* 0x000fea0003800000 */
.L_x_539:
[----:B------:R-:W4:Y:S02]  /*3f00*/  LDG.E.U16 R0, [R4.64] ;  /* 0x0000002404007981 */ /* 0x000f24000c1e1500 */
[----:B----4-:R-:W-:-:S06]  /*3f10*/  HADD2.F32 R0, -RZ, R0.H0_H0 ;  /* 0x20000000ff007230 */ /* 0x010fcc0000004100 */
[----:B------:R-:W0:Y:S02]  /*3f20*/  F2I.FTZ.TRUNC.NTZ R0, R0 ;  /* 0x0000000000007305 */ /* 0x000e24000021f100 */
[----:B0-----:R-:W-:Y:S01]  /*3f30*/  PRMT R22, R0, 0x7610, R22 ;  /* 0x0000761000167816 */ /* 0x001fe20000000016 */
[----:B------:R-:W-:Y:S05]  /*3f40*/  BRA `(.L_x_535) ;  /* 0x00000be000007947 */ /* 0x000fea0003800000 */
.L_x_538:
[----:B------:R-:W-:-:S13]  /*3f50*/  ISETP.NE.AND P0, PT, R0, 0x7, PT ;  /* 0x000000070000780c */ /* 0x000fda0003f05270 */
[----:B------:R-:W-:Y:S05]  /*3f60*/  @!P0 BRA `(.L_x_540) ;  /* 0x000000c000008947 */ /* 0x000fea0003800000 */
[----:B------:R-:W-:-:S13]  /*3f70*/  ISETP.NE.AND P0, PT, R0, 0x8, PT ;  /* 0x000000080000780c */ /* 0x000fda0003f05270 */
[----:B------:R-:W-:Y:S05]  /*3f80*/  @!P0 BRA `(.L_x_541) ;  /* 0x0000005000008947 */ /* 0x000fea0003800000 */
[----:B------:R-:W-:-:S13]  /*3f90*/  ISETP.NE.AND P0, PT, R0, 0x9, PT ;  /* 0x000000090000780c */ /* 0x000fda0003f05270 */
[----:B------:R-:W-:Y:S05]  /*3fa0*/  @P0 BRA `(.L_x_534) ;  /* 0x00000a0000000947 */ /* 0x000fea0003800000 */
[----:B------:R-:W4:Y:S02]  /*3fb0*/  LDG.E R4, [R4.64] ;  /* 0x0000002404047981 */ /* 0x000f24000c1e1900 */
[----:B----4-:R0:W4:Y:S01]  /*3fc0*/  F2I.FTZ.TRUNC.NTZ R22, R4 ;  /* 0x0000000400167305 */ /* 0x010122000021f100 */
[----:B------:R-:W-:Y:S05]  /*3fd0*/  BRA `(.L_x_535) ;  /* 0x00000b5000007947 */ /* 0x000fea0003800000 */
.L_x_541:
[----:B------:R-:W4:Y:S02]  /*3fe0*/  LDG.E.U16 R4, [R4.64] ;  /* 0x0000002404047981 */ /* 0x000f24000c1e1500 */
[----:B----4-:R-:W-:-:S06]  /*3ff0*/  HADD2.F32 R0, -RZ, R4.H0_H0 ;  /* 0x20000004ff007230 */ /* 0x010fcc0000004100 */
[----:B------:R-:W0:Y:S02]  /*4000*/  F2I.FTZ.TRUNC.NTZ R0, R0 ;  /* 0x0000000000007305 */ /* 0x000e24000021f100 */
[----:B0-----:R-:W-:Y:S01]  /*4010*/  PRMT R22, R0, 0x7610, R22 ;  /* 0x0000761000167816 */ /* 0x001fe20000000016 */
[----:B------:R-:W-:Y:S05]  /*4020*/  BRA `(.L_x_535) ;  /* 0x00000b0000007947 */ /* 0x000fea0003800000 */
.L_x_540:
[----:B------:R-:W4:Y:S02]  /*4030*/  LDG.E.64 R4, [R4.64] ;  /* 0x0000002404047981 */ /* 0x000f24000c1e1b00 */
[----:B----4-:R0:W4:Y:S01]  /*4040*/  F2I.F64.TRUNC R22, R4 ;  /* 0x0000000400167311 */ /* 0x010122000030d100 */
[----:B------:R-:W-:Y:S05]  /*4050*/  BRA `(.L_x_535) ;  /* 0x00000ad000007947 */ /* 0x000fea0003800000 */
.L_x_530:
        /* <DEDUP_REMOVED lines=8> */
[----:B------:R-:W4:Y:S02]  /*40e0*/  LDG.E.U8 R4, [R4.64] ;  /* 0x0000002404047981 */ /* 0x000f24000c1e1100 */
[----:B----4-:R-:W-:-:S04]  /*40f0*/  ISETP.NE.AND P0, PT, R4, RZ, PT ;  /* 0x000000ff0400720c */ /* 0x010fc80003f05270 */
[----:B------:R-:W-:Y:S01]  /*4100*/  SEL R22, RZ, 0x1, !P0 ;  /* 0x00000001ff167807 */ /* 0x000fe20004000000 */
[----:B------:R-:W-:Y:S05]  /*4110*/  BRA `(.L_x_535) ;  /* 0x00000a1000007947 */ /* 0x000fea0003800000 */
.L_x_544:
[----:B------:R-:W4:Y:S02]  /*4120*/  LDG.E.64 R4, [R4.64] ;  /* 0x0000002404047981 */ /* 0x000f24000c1e1b00 */
[----:B----4-:R0:W4:Y:S01]  /*4130*/  F2I.F64.TRUNC R22, R4 ;  /* 0x0000000400167311 */ /* 0x010122000030d100 */
[----:B------:R-:W-:Y:S05]  /*4140*/  BRA `(.L_x_535) ;  /* 0x000009e000007947 */ /* 0x000fea0003800000 */
.L_x_543:
[----:B------:R-:W-:-:S13]  /*4150*/  ISETP.NE.AND P0, PT, R0, 0xf, PT ;  /* 0x0000000f0000780c */ /* 0x000fda0003f05270 */
[----:B------:R-:W-:Y:S05]  /*4160*/  @!P0 BRA `(.L_x_545) ;  /* 0x0000029000008947 */ /* 0x000fea0003800000 */
[----:B------:R-:W-:-:S13]  /*4170*/  ISETP.NE.AND P0, PT, R0, 0x17, PT ;  /* 0x000000170000780c */ /* 0x000fda0003f05270 */
[----:B------:R-:W-:Y:S05]  /*4180*/  @!P0 BRA `(.L_x_546) ;  /* 0x0000018000008947 */ /* 0x000fea0003800000 */
[----:B------:R-:W-:-:S13]  /*4190*/  ISETP.NE.AND P0, PT, R0, 0x18, PT ;  /* 0x000000180000780c */ /* 0x000fda0003f05270 */
[----:B------:R-:W-:Y:S05]  /*41a0*/  @P0 BRA `(.L_x_534) ;  /* 0x0000080000000947 */ /* 0x000fea0003800000 */
[----:B------:R-:W4:Y:S01]  /*41b0*/  LDG.E.U8 R0, [R4.64] ;  /* 0x0000002404007981 */ /* 0x000f22000c1e1100 */
[----:B------:R-:W-:Y:S02]  /*41c0*/  IMAD.MOV.U32 R9, RZ, RZ, -0x800000 ;  /* 0xff800000ff097424 */ /* 0x000fe400078e00ff */
[----:B----4-:R-:W-:-:S05]  /*41d0*/  IMAD.SHL.U32 R0, R0, 0x1000000, RZ ;  /* 0x0100000000007824 */ /* 0x010fca00078e00ff */
        /* <DEDUP_REMOVED lines=19> */
.L_x_546:
[----:B------:R-:W4:Y:S02]  /*4310*/  LDG.E.U8 R4, [R4.64] ;  /* 0x0000002404047981 */ /* 0x000f24000c1e1100 */
[----:B----4-:R-:W-:-:S05]  /*4320*/  IMAD.SHL.U32 R0, R4, 0x2000000, RZ ;  /* 0x0200000004007824 */ /* 0x010fca00078e00ff */
        /* <DEDUP_REMOVED lines=13> */
.L_x_545:
[----:B------:R-:W4:Y:S02]  /*4400*/  LDG.E.U16 R0, [R4.64] ;  /* 0x0000002404007981 */ /* 0x000f24000c1e1500 */
[----:B----4-:R-:W-:-:S06]  /*4410*/  PRMT R0, RZ, 0x5410, R0 ;  /* 0x00005410ff007816 */ /* 0x010fcc0000000000 */
[----:B------:R-:W0:Y:S02]  /*4420*/  F2I.FTZ.TRUNC.NTZ R0, R0 ;  /* 0x0000000000007305 */ /* 0x000e24000021f100 */
[----:B0-----:R-:W-:Y:S01]  /*4430*/  PRMT R22, R0, 0x7610, R22 ;  /* 0x0000761000167816 */ /* 0x001fe20000000016 */
[----:B------:R-:W-:Y:S05]  /*4440*/  BRA `(.L_x_535) ;  /* 0x000006e000007947 */ /* 0x000fea0003800000 */
.L_x_542:
        /* <DEDUP_REMOVED lines=10> */
.L_x_549:
[----:B------:R-:W4:Y:S01]  /*44f0*/  LDG.E.U8 R3, [R4.64] ;  /* 0x0000002404037981 */ /* 0x000f22000c1e1100 */
[----:B------:R-:W-:Y:S01]  /*4500*/  BSSY B0, `(.L_x_550) ;  /* 0x0000018000007945 */ /* 0x000fe20003800000 */
[----:B------:R-:W-:Y:S01]  /*4510*/  IMAD.MOV.U32 R0, RZ, RZ, RZ ;  /* 0x000000ffff007224 */ /* 0x000fe200078e00ff */
[----:B----4-:R-:W-:-:S13]  /*4520*/  ISETP.NE.AND P0, PT, R3, RZ, PT ;  /* 0x000000ff0300720c */ /* 0x010fda0003f05270 */
        /* <DEDUP_REMOVED lines=17> */
.L_x_553:
[----:B------:R-:W-:Y:S05]  /*4640*/  BSYNC B1 ;  /* 0x0000000000017941 */ /* 0x000fea0003800000 */
.L_x_552:
[----:B------:R-:W-:Y:S01]  /*4650*/  LEA R5, R0, 0x3b800000, 0x17 ;  /* 0x3b80000000057811 */ /* 0x000fe200078eb8ff */
[----:B------:R-:W-:-:S05]  /*4660*/  IMAD.SHL.U32 R0, R3, 0x100000, RZ ;  /* 0x0010000003007824 */ /* 0x000fca00078e00ff */
[----:B------:R-:W-:Y:S02]  /*4670*/  LOP3.LUT R0, R5, R0, R6, 0xfe, !PT ;  /* 0x0000000005007212 */ /* 0x000fe400078efe06 */
.L_x_551:
[----:B------:R-:W-:Y:S05]  /*4680*/  BSYNC B0 ;  /* 0x0000000000007941 */ /* 0x000fea0003800000 */
.L_x_550:
[----:B------:R-:W0:Y:S02]  /*4690*/  F2I.FTZ.TRUNC.NTZ R0, R0 ;  /* 0x0000000000007305 */ /* 0x000e24000021f100 */
[----:B0-----:R-:W-:Y:S01]  /*46a0*/  PRMT R22, R0, 0x7610, R22 ;  /* 0x0000761000167816 */ /* 0x001fe20000000016 */
[----:B------:R-:W-:Y:S05]  /*46b0*/  BRA `(.L_x_535) ;  /* 0x0000047000007947 */ /* 0x000fea0003800000 */
.L_x_548:
        /* <DEDUP_REMOVED lines=21> */
.L_x_557:
[----:B------:R-:W-:Y:S05]  /*4810*/  BSYNC B1 ;  /* 0x0000000000017941 */ /* 0x000fea0003800000 */
.L_x_556:
[----:B------:R-:W-:Y:S01]  /*4820*/  LEA R5, R0, 0x37800000, 0x17 ;  /* 0x3780000000057811 */ /* 0x000fe200078eb8ff */
[----:B------:R-:W-:-:S05]  /*4830*/  IMAD.SHL.U32 R0, R3, 0x200000, RZ ;  /* 0x0020000003007824 */ /* 0x000fca00078e00ff */
[----:B------:R-:W-:Y:S02]  /*4840*/  LOP3.LUT R0, R5, R0, R6, 0xfe, !PT ;  /* 0x0000000005007212 */ /* 0x000fe400078efe06 */
.L_x_555:
[----:B------:R-:W-:Y:S05]  /*4850*/  BSYNC B0 ;  /* 0x0000000000007941 */ /* 0x000fea0003800000 */
.L_x_554:
[----:B------:R-:W0:Y:S02]  /*4860*/  F2I.FTZ.TRUNC.NTZ R0, R0 ;  /* 0x0000000000007305 */ /* 0x000e24000021f100 */
[----:B0-----:R-:W-:Y:S01]  /*4870*/  PRMT R22, R0, 0x7610, R22 ;  /* 0x0000761000167816 */ /* 0x001fe20000000016 */
[----:B------:R-:W-:Y:S05]  /*4880*/  BRA `(.L_x_535) ;  /* 0x000002a000007947 */ /* 0x000fea0003800000 */
.L_x_547:
[----:B------:R-:W-:-:S13]  /*4890*/  ISETP.NE.AND P0, PT, R0, 0x1c, PT ;  /* 0x0000001c0000780c */ /* 0x000fda0003f05270 */
[----:B------:R-:W-:Y:S05]  /*48a0*/  @!P0 BRA `(.L_x_558) ;  /* 0x0000027000008947 */ /* 0x000fea0003800000 */
[----:B------:R-:W-:-:S13]  /*48b0*/  ISETP.NE.AND P0, PT, R0, 0x1d, PT ;  /* 0x0000001d0000780c */ /* 0x000fda0003f05270 */
[----:B------:R-:W-:Y:S05]  /*48c0*/  @!P0 BRA `(.L_x_559) ;  /* 0x0000023000008947 */ /* 0x000fea0003800000 */
[----:B------:R-:W-:-:S13]  /*48d0*/  ISETP.NE.AND P0, PT, R0, 0x2c, PT ;  /* 0x0000002c0000780c */ /* 0x000fda0003f05270 */
[----:B------:R-:W-:Y:S05]  /*48e0*/  @P0 BRA `(.L_x_534) ;  /* 0x000000c000000947 */ /* 0x000fea0003800000 */
[----:B------:R-:W4:Y:S01]  /*48f0*/  LDG.E.U8 R4, [R4.64] ;  /* 0x0000002404047981 */ /* 0x000f22000c1e1100 */
[----:B------:R-:W-:Y:S01]  /*4900*/  BSSY B0, `(.L_x_560) ;  /* 0x0000007000007945 */ /* 0x000fe20003800000 */
[----:B------:R-:W-:Y:S01]  /*4910*/  IMAD.MOV.U32 R0, RZ, RZ, 0x400000 ;  /* 0x00400000ff007424 */ /* 0x000fe200078e00ff */
[----:B----4-:R-:W-:-:S13]  /*4920*/  ISETP.NE.AND P0, PT, R4, RZ, PT ;  /* 0x000000ff0400720c */ /* 0x010fda0003f05270 */
[----:B------:R-:W-:Y:S05]  /*4930*/  @!P0 BRA `(.L_x_561) ;  /* 0x0000003000008947 */ /* 0x000fea0003800000 */
[----:B------:R-:W-:-:S13]  /*4940*/  ISETP.NE.AND P0, PT, R4, 0xff, PT ;  /* 0x000000ff0400780c */ /* 0x000fda0003f05270 */
[----:B------:R-:W-:Y:S02]  /*4950*/  @!P0 IMAD.MOV.U32 R0, RZ, RZ, 0x7f800001 ;  /* 0x7f800001ff008424 */ /* 0x000fe400078e00ff */
[----:B------:R-:W-:Y:S02]  /*4960*/  @P0 IMAD.SHL.U32 R0, R4, 0x800000, RZ ;  /* 0x0080000004000824 */ /* 0x000fe400078e00ff */
.L_x_561:
[----:B------:R-:W-:Y:S05]  /*4970*/  BSYNC B0 ;  /* 0x0000000000007941 */ /* 0x000fea0003800000 */
.L_x_560:
[----:B------:R-:W0:Y:S02]  /*4980*/  F2I.FTZ.TRUNC.NTZ R0, R0 ;  /* 0x0000000000007305 */ /* 0x000e24000021f100 */
[----:B0-----:R-:W-:Y:S01]  /*4990*/  PRMT R22, R0, 0x7610, R22 ;  /* 0x0000761000167816 */ /* 0x001fe20000000016 */
[----:B------:R-:W-:Y:S05]  /*49a0*/  BRA `(.L_x_535) ;  /* 0x0000018000007947 */ /* 0x000fea0003800000 */
.L_x_534:
        /* <DEDUP_REMOVED lines=18> */
[----:B0123-5:R-:W-:Y:S05]  /*4ad0*/  CALL.ABS.NOINC R14 ;  /* 0x000000000e007343 */ /* 0x02ffea0003c00000 */
[----:B------:R-:W-:Y:S01]  /*4ae0*/  PRMT R22, RZ, 0x7610, R22 ;  /* 0x00007610ff167816 */ /* 0x000fe20000000016 */
[----:B------:R-:W-:Y:S05]  /*4af0*/  BRA `(.L_x_535) ;  /* 0x0000003000007947 */ /* 0x000fea0003800000 */
.L_x_559:
[----:B------:R0:W5:Y:S01]  /*4b00*/  LDG.E.U16 R22, [R4.64] ;  /* 0x0000002404167981 */ /* 0x000162000c1e1500 */
[----:B------:R-:W-:Y:S05]  /*4b10*/  BRA `(.L_x_535) ;  /* 0x0000001000007947 */ /* 0x000fea0003800000 */
.L_x_558:
[----:B------:R0:W5:Y:S02]  /*4b20*/  LDG.E.U16 R22, [R4.64] ;  /* 0x0000002404167981 */ /* 0x000164000c1e1500 */
.L_x_535:
        /* <DEDUP_REMOVED lines=16> */
.L_x_565:
[----:B------:R0:W5:Y:S01]  /*4c30*/  LDG.E.U8 R19, [R4.64] ;  /* 0x0000002404137981 */ /* 0x000162000c1e1100 */
[----:B------:R-:W-:Y:S05]  /*4c40*/  BRA `(.L_x_567) ;  /* 0x00000d8000007947 */ /* 0x000fea0003800000 */
.L_x_564:
        /* <DEDUP_REMOVED lines=8> */
.L_x_569:
[----:B------:R0:W5:Y:S01]  /*4cd0*/  LDG.E.U16 R19, [R4.64] ;  /* 0x0000002404137981 */ /* 0x000162000c1e1500 */
[----:B------:R-:W-:Y:S05]  /*4ce0*/  BRA `(.L_x_567) ;  /* 0x00000ce000007947 */ /* 0x000fea0003800000 */
.L_x_568:
[----:B------:R0:W5:Y:S01]  /*4cf0*/  LDG.E.U16 R19, [R4.64] ;  /* 0x0000002404137981 */ /* 0x000162000c1e1500 */
[----:B------:R-:W-:Y:S05]  /*4d00*/  BRA `(.L_x_567) ;  /* 0x00000cc000007947 */ /* 0x000fea0003800000 */
.L_x_563:
[----:B------:R-:W-:-:S13]  /*4d10*/  ISETP.GT.AND P0, PT, R0, 0x6, PT ;  /* 0x000000060000780c */ /* 0x000fda0003f04270 */
[----:B------:R-:W-:Y:S05]  /*4d20*/  @P0 BRA `(.L_x_570) ;  /* 0x000000c000000947 */ /* 0x000fea0003800000 */
[----:B------:R-:W-:-:S13]  /*4d30*/  ISETP.NE.AND P0, PT, R0, 0x5, PT ;  /* 0x000000050000780c */ /* 0x000fda0003f05270 */
[----:B------:R-:W-:Y:S05]  /*4d40*/  @!P0 BRA `(.L_x_571) ;  /* 0x0000005000008947 */ /* 0x000fea0003800000 */
[----:B------:R-:W-:-:S13]  /*4d50*/  ISETP.NE.AND P0, PT, R0, 0x6, PT ;  /* 0x000000060000780c */ /* 0x000fda0003f05270 */
[----:B------:R-:W-:Y:S05]  /*4d60*/  @P0 BRA `(.L_x_566) ;  /* 0x00000ae000000947 */ /* 0x000fea0003800000 */
[----:B----4-:R-:W4:Y:S02]  /*4d70*/  LDG.E R4, [R4.64] ;  /* 0x0000002404047981 */ /* 0x010f24000c1e1900 */
[----:B----4-:R0:W4:Y:S01]  /*4d80*/  F2I.FTZ.TRUNC.NTZ R19, R4 ;  /* 0x0000000400137305 */ /* 0x010122000021f100 */
[----:B------:R-:W-:Y:S05]  /*4d90*/  BRA `(.L_x_567) ;  /* 0x00000c3000007947 */ /* 0x000fea0003800000 */
.L_x_571:
[----:B----4-:R-:W4:Y:S02]  /*4da0*/  LDG.E.U16 R0, [R4.64] ;  /* 0x0000002404007981 */ /* 0x010f24000c1e1500 */
[----:B----4-:R-:W-:-:S06]  /*4db0*/  HADD2.F32 R0, -RZ, R0.H0_H0 ;  /* 0x20000000ff007230 */ /* 0x010fcc0000004100 */
[----:B------:R-:W0:Y:S02]  /*4dc0*/  F2I.FTZ.TRUNC.NTZ R0, R0 ;  /* 0x0000000000007305 */ /* 0x000e24000021f100 */
[----:B0-----:R-:W-:Y:S01]  /*4dd0*/  PRMT R19, R0, 0x7610, R19 ;  /* 0x0000761000137816 */ /* 0x001fe20000000013 */
[----:B------:R-:W-:Y:S05]  /*4de0*/  BRA `(.L_x_567) ;  /* 0x00000be000007947 */ /* 0x000fea0003800000 */
.L_x_570:
[----:B------:R-:W-:-:S13]  /*4df0*/  ISETP.NE.AND P0, PT, R0, 0x7, PT ;  /* 0x000000070000780c */ /* 0x000fda0003f05270 */
[----:B------:R-:W-:Y:S05]  /*4e00*/  @!P0 BRA `(.L_x_572) ;  /* 0x000000c000008947 */ /* 0x000fea0003800000 */
[----:B------:R-:W-:-:S13]  /*4e10*/  ISETP.NE.AND P0, PT, R0, 0x8, PT ;  /* 0x000000080000780c */ /* 0x000fda0003f05270 */
[----:B------:R-:W-:Y:S05]  /*4e20*/  @!P0 BRA `(.L_x_573) ;  /* 0x0000005000008947 */ /* 0x000fea0003800000 */
[----:B------:R-:W-:-:S13]  /*4e30*/  ISETP.NE.AND P0, PT, R0, 0x9, PT ;  /* 0x000000090000780c */ /* 0x000fda0003f05270 */
[----:B------:R-:W-:Y:S05]  /*4e40*/  @P0 BRA `(.L_x_566) ;  /* 0x00000a0000000947 */ /* 0x000fea0003800000 */
[----:B----4-:R-:W4:Y:S02]  /*4e50*/  LDG.E R4, [R4.64] ;  /* 0x0000002404047981 */ /* 0x010f24000c1e1900 */
[----:B----4-:R0:W4:Y:S01]  /*4e60*/  F2I.FTZ.TRUNC.NTZ R19, R4 ;  /* 0x0000000400137305 */ /* 0x010122000021f100 */
[----:B------:R-:W-:Y:S05]  /*4e70*/  BRA `(.L_x_567) ;  /* 0x00000b5000007947 */ /* 0x000fea0003800000 */
.L_x_573:
[----:B----4-:R-:W4:Y:S02]  /*4e80*/  LDG.E.U16 R4, [R4.64] ;  /* 0x0000002404047981 */ /* 0x010f24000c1e1500 */
[----:B----4-:R-:W-:-:S06]  /*4e90*/  HADD2.F32 R0, -RZ, R4.H0_H0 ;  /* 0x20000004ff007230 */ /* 0x010fcc0000004100 */
[----:B------:R-:W0:Y:S02]  /*4ea0*/  F2I.FTZ.TRUNC.NTZ R0, R0 ;  /* 0x0000000000007305 */ /* 0x000e24000021f100 */
[----:B0-----:R-:W-:Y:S01]  /*4eb0*/  PRMT R19, R0, 0x7610, R19 ;  /* 0x0000761000137816 */ /* 0x001fe20000000013 */
[----:B------:R-:W-:Y:S05]  /*4ec0*/  BRA `(.L_x_567) ;  /* 0x00000b0000007947 */ /* 0x000fea0003800000 */
.L_x_572:
[----:B----4-:R-:W4:Y:S02]  /*4ed0*/  LDG.E.64 R4, [R4.64] ;  /* 0x0000002404047981 */ /* 0x010f24000c1e1b00 */
[----:B----4-:R0:W4:Y:S01]  /*4ee0*/  F2I.F64.TRUNC R19, R4 ;  /* 0x0000000400137311 */ /* 0x010122000030d100 */
[----:B------:R-:W-:Y:S05]  /*4ef0*/  BRA `(.L_x_567) ;  /* 0x00000ad000007947 */ /* 0x000fea0003800000 */
.L_x_562:
        /* <DEDUP_REMOVED lines=8> */
[----:B----4-:R-:W4:Y:S02]  /*4f80*/  LDG.E.U8 R4, [R4.64] ;  /* 0x0000002404047981 */ /* 0x010f24000c1e1100 */
[----:B----4-:R-:W-:-:S04]  /*4f90*/  ISETP.NE.AND P0, PT, R4, RZ, PT ;  /* 0x000000ff0400720c */ /* 0x010fc80003f05270 */
[----:B------:R-:W-:Y:S01]  /*4fa0*/  SEL R19, RZ, 0x1, !P0 ;  /* 0x00000001ff137807 */ /* 0x000fe20004000000 */
[----:B------:R-:W-:Y:S05]  /*4fb0*/  BRA `(.L_x_567) ;  /* 0x00000a1000007947 */ /* 0x000fea0003800000 */
.L_x_576:
[----:B----4-:R-:W4:Y:S02]  /*4fc0*/  LDG.E.64 R4, [R4.64] ;  /* 0x0000002404047981 */ /* 0x010f24000c1e1b00 */
[----:B----4-:R0:W4:Y:S01]  /*4fd0*/  F2I.F64.TRUNC R19, R4 ;  /* 0x0000000400137311 */ /* 0x010122000030d100 */
[----:B------:R-:W-:Y:S05]  /*4fe0*/  BRA `(.L_x_567) ;  /* 0x000009e000007947 */ /* 0x000fea0003800000 */
.L_x_575:
[----:B------:R-:W-:-:S13]  /*4ff0*/  ISETP.NE.AND P0, PT, R0, 0xf, PT ;  /* 0x0000000f0000780c */ /* 0x000fda0003f05270 */
[----:B------:R-:W-:Y:S05]  /*5000*/  @!P0 BRA `(.L_x_577) ;  /* 0x0000029000008947 */ /* 0x000fea0003800000 */
[----:B------:R-:W-:-:S13]  /*5010*/  ISETP.NE.AND P0, PT, R0, 0x17, PT ;  /* 0x000000170000780c */ /* 0x000fda0003f05270 */
[----:B------:R-:W-:Y:S05]  /*5020*/  @!P0 BRA `(.L_x_578) ;  /* 0x0000018000008947 */ /* 0x000fea0003800000 */
[----:B------:R-:W-:-:S13]  /*5030*/  ISETP.NE.AND P0, PT, R0, 0x18, PT ;  /* 0x000000180000780c */ /* 0x000fda0003f05270 */
[----:B------:R-:W-:Y:S05]  /*5040*/  @P0 BRA `(.L_x_566) ;  /* 0x0000080000000947 */ /* 0x000fea0003800000 */
[----:B----4-:R-:W4:Y:S01]  /*5050*/  LDG.E.U8 R0, [R4.64] ;  /* 0x0000002404007981 */ /* 0x010f22000c1e1100 */
        /* <DEDUP_REMOVED lines=21> */
.L_x_578:
[----:B----4-:R-:W4:Y:S02]  /*51b0*/  LDG.E.U8 R4, [R4.64] ;  /* 0x0000002404047981 */ /* 0x010f24000c1e1100 */
        /* <DEDUP_REMOVED lines=14> */
.L_x_577:
[----:B----4-:R-:W4:Y:S02]  /*52a0*/  LDG.E.U16 R0, [R4.64] ;  /* 0x0000002404007981 */ /* 0x010f24000c1e1500 */
[----:B----4-:R-:W-:-:S06]  /*52b0*/  PRMT R0, RZ, 0x5410, R0 ;  /* 0x00005410ff007816 */ /* 0x010fcc0000000000 */
[----:B------:R-:W0:Y:S02]  /*52c0*/  F2I.FTZ.TRUNC.NTZ R0, R0 ;  /* 0x0000000000007305 */ /* 0x000e24000021f100 */
[----:B0-----:R-:W-:Y:S01]  /*52d0*/  PRMT R19, R0, 0x7610, R19 ;  /* 0x0000761000137816 */ /* 0x001fe20000000013 */
[----:B------:R-:W-:Y:S05]  /*52e0*/  BRA `(.L_x_567) ;  /* 0x000006e000007947 */ /* 0x000fea0003800000 */
.L_x_574:
        /* <DEDUP_REMOVED lines=10> */
.L_x_581:
[----:B----4-:R-:W4:Y:S01]  /*5390*/  LDG.E.U8 R3, [R4.64] ;  /* 0x0000002404037981 */ /* 0x010f22000c1e1100 */
        /* <DEDUP_REMOVED lines=20> */
.L_x_585:
[----:B------:R-:W-:Y:S05]  /*54e0*/  BSYNC B1 ;  /* 0x0000000000017941 */ /* 0x000fea0003800000 */
.L_x_584:
[----:B------:R-:W-:Y:S01]  /*54f0*/  LEA R5, R0, 0x3b800000, 0x17 ;  /* 0x3b80000000057811 */ /* 0x000fe200078eb8ff */
[----:B------:R-:W-:-:S05]  /*5500*/  IMAD.SHL.U32 R0, R3, 0x100000, RZ ;  /* 0x0010000003007824 */ /* 0x000fca00078e00ff */
[----:B------:R-:W-:Y:S02]  /*5510*/  LOP3.LUT R0, R5, R0, R6, 0xfe, !PT ;  /* 0x0000000005007212 */ /* 0x000fe400078efe06 */
.L_x_583:
[----:B------:R-:W-:Y:S05]  /*5520*/  BSYNC B0 ;  /* 0x0000000000007941 */ /* 0x000fea0003800000 */
.L_x_582:
[----:B------:R-:W0:Y:S02]  /*5530*/  F2I.FTZ.TRUNC.NTZ R0, R0 ;  /* 0x0000000000007305 */ /* 0x000e24000021f100 */
[----:B0-----:R-:W-:Y:S01]  /*5540*/  PRMT R19, R0, 0x7610, R19 ;  /* 0x0000761000137816 */ /* 0x001fe20000000013 */
[----:B------:R-:W-:Y:S05]  /*5550*/  BRA `(.L_x_567) ;  /* 0x0000047000007947 */ /* 0x000fea0003800000 */
.L_x_580:
        /* <DEDUP_REMOVED lines=21> */
.L_x_589:
[----:B------:R-:W-:Y:S05]  /*56b0*/  BSYNC B1 ;  /* 0x0000000000017941 */ /* 0x000fea0003800000 */
.L_x_588:
[----:B------:R-:W-:Y:S01]  /*56c0*/  LEA R5, R0, 0x37800000, 0x17 ;  /* 0x3780000000057811 */ /* 0x000fe200078eb8ff */
[----:B------:R-:W-:-:S05]  /*56d0*/  IMAD.SHL.U32 R0, R3, 0x200000, RZ ;  /* 0x0020000003007824 */ /* 0x000fca00078e00ff */
[----:B------:R-:W-:Y:S02]  /*56e0*/  LOP3.LUT R0, R5, R0, R6, 0xfe, !PT ;  /* 0x0000000005007212 */ /* 0x000fe400078efe06 */
.L_x_587:
[----:B------:R-:W-:Y:S05]  /*56f0*/  BSYNC B0 ;  /* 0x0000000000007941 */ /* 0x000fea0003800000 */
.L_x_586:
[----:B------:R-:W0:Y:S02]  /*5700*/  F2I.FTZ.TRUNC.NTZ R0, R0 ;  /* 0x0000000000007305 */ /* 0x000e24000021f100 */
[----:B0-----:R-:W-:Y:S01]  /*5710*/  PRMT R19, R0, 0x7610, R19 ;  /* 0x0000761000137816 */ /* 0x001fe20000000013 */
[----:B------:R-:W-:Y:S05]  /*5720*/  BRA `(.L_x_567) ;  /* 0x000002a000007947 */ /* 0x000fea0003800000 */
.L_x_579:
[----:B------:R-:W-:-:S13]  /*5730*/  ISETP.NE.AND P0, PT, R0, 0x1c, PT ;  /* 0x0000001c0000780c */ /* 0x000fda0003f05270 */
[----:B------:R-:W-:Y:S05]  /*5740*/  @!P0 BRA `(.L_x_590) ;  /* 0x0000027000008947 */ /* 0x000fea0003800000 */
[----:B------:R-:W-:-:S13]  /*5750*/  ISETP.NE.AND P0, PT, R0, 0x1d, PT ;  /* 0x0000001d0000780c */ /* 0x000fda0003f05270 */
[----:B------:R-:W-:Y:S05]  /*5760*/  @!P0 BRA `(.L_x_591) ;  /* 0x0000023000008947 */ /* 0x000fea0003800000 */
[----:B------:R-:W-:-:S13]  /*5770*/  ISETP.NE.AND P0, PT, R0, 0x2c, PT ;  /* 0x0000002c0000780c */ /* 0x000fda0003f05270 */
[----:B------:R-:W-:Y:S05]  /*5780*/  @P0 BRA `(.L_x_566) ;  /* 0x000000c000000947 */ /* 0x000fea0003800000 */
[----:B----4-:R-:W4:Y:S01]  /*5790*/  LDG.E.U8 R4, [R4.64] ;  /* 0x0000002404047981 */ /* 0x010f22000c1e1100 */
[----:B------:R-:W-:Y:S01]  /*57a0*/  BSSY B0, `(.L_x_592) ;  /* 0x0000007000007945 */ /* 0x000fe20003800000 */
[----:B------:R-:W-:Y:S01]  /*57b0*/  IMAD.MOV.U32 R0, RZ, RZ, 0x400000 ;  /* 0x00400000ff007424 */ /* 0x000fe200078e00ff */
[----:B----4-:R-:W-:-:S13]  /*57c0*/  ISETP.NE.AND P0, PT, R4, RZ, PT ;  /* 0x000000ff0400720c */ /* 0x010fda0003f05270 */
[----:B------:R-:W-:Y:S05]  /*57d0*/  @!P0 BRA `(.L_x_593) ;  /* 0x0000003000008947 */ /* 0x000fea0003800000 */
[----:B------:R-:W-:-:S13]  /*57e0*/  ISETP.NE.AND P0, PT, R4, 0xff, PT ;  /* 0x000000ff0400780c */ /* 0x000fda0003f05270 */
[----:B------:R-:W-:Y:S02]  /*57f0*/  @!P0 IMAD.MOV.U32 R0, RZ, RZ, 0x7f800001 ;  /* 0x7f800001ff008424 */ /* 0x000fe400078e00ff */
[----:B------:R-:W-:Y:S02]  /*5800*/  @P0 IMAD.SHL.U32 R0, R4, 0x800000, RZ ;  /* 0x0080000004000824 */ /* 0x000fe400078e00ff */
.L_x_593:
[----:B------:R-:W-:Y:S05]  /*5810*/  BSYNC B0 ;  /* 0x0000000000007941 */ /* 0x000fea0003800000 */
.L_x_592:
[----:B------:R-:W0:Y:S02]  /*5820*/  F2I.FTZ.TRUNC.NTZ R0, R0 ;  /* 0x0000000000007305 */ /* 0x000e24000021f100 */
[----:B0-----:R-:W-:Y:S01]  /*5830*/  PRMT R19, R0, 0x7610, R19 ;  /* 0x0000761000137816 */ /* 0x001fe20000000013 */
[----:B------:R-:W-:Y:S05]  /*5840*/  BRA `(.L_x_567) ;  /* 0x0000018000007947 */ /* 0x000fea0003800000 */
.L_x_566:
        /* <DEDUP_REMOVED lines=18> */
[----:B012345:R-:W-:Y:S05]  /*5970*/  CALL.ABS.NOINC R14 ;  /* 0x000000000e007343 */ /* 0x03ffea0003c00000 */
[----:B------:R-:W-:Y:S01]  /*5980*/  PRMT R19, RZ, 0x7610, R19 ;  /* 0x00007610ff137816 */ /* 0x000fe20000000013 */
[----:B------:R-:W-:Y:S05]  /*5990*/  BRA `(.L_x_567) ;  /* 0x0000003000007947 */ /* 0x000fea0003800000 */
.L_x_591:
[----:B------:R0:W5:Y:S01]  /*59a0*/  LDG.E.U16 R19, [R4.64] ;  /* 0x0000002404137981 */ /* 0x000162000c1e1500 */
[----:B------:R-:W-:Y:S05]  /*59b0*/  BRA `(.L_x_567) ;  /* 0x0000001000007947 */ /* 0x000fea0003800000 */
.L_x_590:
[----:B------:R0:W5:Y:S02]  /*59c0*/  LDG.E.U16 R19, [R4.64] ;  /* 0x0000002404137981 */ /* 0x000164000c1e1500 */
.L_x_567:
[----:B------:R-:W-:-:S03]  /*59d0*/  IADD3 R23, R23, 0x80, RZ ;  /* 0x0000008017177810 */ /* 0x000fc60007ffe0ff */
.L_x_529:
[----:B------:R-:W-:Y:S05]  /*59e0*/  BSYNC B6 ;  /* 0x0000000000067941 */ /* 0x000fea0003800000 */
.L_x_528:
        /* <DEDUP_REMOVED lines=21> */
.L_x_599:
[----:B------:R0:W5:Y:S01]  /*5b40*/  LDG.E.U8 R18, [R4.64] ;  /* 0x0000002404127981 */ /* 0x000162000c1e1100 */
[----:B------:R-:W-:Y:S05]  /*5b50*/  BRA `(.L_x_601) ;  /* 0x00000d8000007947 */ /* 0x000fea0003800000 */
.L_x_598:
        /* <DEDUP_REMOVED lines=8> */
.L_x_603:
[----:B------:R0:W5:Y:S01]  /*5be0*/  LDG.E.U16 R18, [R4.64] ;  /* 0x0000002404127981 */ /* 0x000162000c1e1500 */
[----:B------:R-:W-:Y:S05]  /*5bf0*/  BRA `(.L_x_601) ;  /* 0x00000ce000007947 */ /* 0x000fea0003800000 */
.L_x_602:
[----:B------:R0:W5:Y:S01]  /*5c00*/  LDG.E.U16 R18, [R4.64] ;  /* 0x0000002404127981 */ /* 0x000162000c1e1500 */
[----:B------:R-:W-:Y:S05]  /*5c10*/  BRA `(.L_x_601) ;  /* 0x00000cc000007947 */ /* 0x000fea0003800000 */
.L_x_597:
        /* <DEDUP_REMOVED lines=9> */
.L_x_605:
[----:B----4-:R-:W4:Y:S02]  /*5cb0*/  LDG.E.U16 R0, [R4.64] ;  /* 0x0000002404007981 */ /* 0x010f24000c1e1500 */
[----:B----4-:R-:W-:-:S06]  /*5cc0*/  HADD2.F32 R0, -RZ, R0.H0_H0 ;  /* 0x20000000ff007230 */ /* 0x010fcc0000004100 */
[----:B------:R-:W0:Y:S02]  /*5cd0*/  F2I.FTZ.TRUNC.NTZ R0, R0 ;  /* 0x0000000000007305 */ /* 0x000e24000021f100 */
[----:B0-----:R-:W-:Y:S01]  /*5ce0*/  PRMT R18, R0, 0x7610, R18 ;  /* 0x0000761000127816 */ /* 0x001fe20000000012 */
[----:B------:R-:W-:Y:S05]  /*5cf0*/  BRA `(.L_x_601) ;  /* 0x00000be000007947 */ /* 0x000fea0003800000 */
.L_x_604:
        /* <DEDUP_REMOVED lines=9> */
.L_x_607:
[----:B----4-:R-:W4:Y:S02]  /*5d90*/  LDG.E.U16 R4, [R4.64] ;  /* 0x0000002404047981 */ /* 0x010f24000c1e1500 */
[----:B----4-:R-:W-:-:S06]  /*5da0*/  HADD2.F32 R0, -RZ, R4.H0_H0 ;  /* 0x20000004ff007230 */ /* 0x010fcc0000004100 */
[----:B------:R-:W0:Y:S02]  /*5db0*/  F2I.FTZ.TRUNC.NTZ R0, R0 ;  /* 0x0000000000007305 */ /* 0x000e24000021f100 */
[----:B0-----:R-:W-:Y:S01]  /*5dc0*/  PRMT R18, R0, 0x7610, R18 ;  /* 0x0000761000127816 */ /* 0x001fe20000000012 */
[----:B------:R-:W-:Y:S05]  /*5dd0*/  BRA `(.L_x_601) ;  /* 0x00000b0000007947 */ /* 0x000fea0003800000 */
.L_x_606:
[----:B----4-:R-:W4:Y:S02]  /*5de0*/  LDG.E.64 R4, [R4.64] ;  /* 0x0000002404047981 */ /* 0x010f24000c1e1b00 */
[----:B----4-:R0:W4:Y:S01]  /*5df0*/  F2I.F64.TRUNC R18, R4 ;  /* 0x0000000400127311 */ /* 0x010122000030d100 */
[----:B------:R-:W-:Y:S05]  /*5e00*/  BRA `(.L_x_601) ;  /* 0x00000ad000007947 */ /* 0x000fea0003800000 */
.L_x_596:
        /* <DEDUP_REMOVED lines=12> */
.L_x_610:
[----:B----4-:R-:W4:Y:S02]  /*5ed0*/  LDG.E.64 R4, [R4.64] ;  /* 0x0000002404047981 */ /* 0x010f24000c1e1b00 */
[----:B----4-:R0:W4:Y:S01]  /*5ee0*/  F2I.F64.TRUNC R18, R4 ;  /* 0x0000000400127311 */ /* 0x010122000030d100 */
[----:B------:R-:W-:Y:S05]  /*5ef0*/  BRA `(.L_x_601) ;  /* 0x000009e000007947 */ /* 0x000fea0003800000 */
.L_x_609:
        /* <DEDUP_REMOVED lines=28> */
.L_x_612:
        /* <DEDUP_REMOVED lines=15> */
.L_x_611:
[----:B----4-:R-:W4:Y:S02]  /*61b0*/  LDG.E.U16 R0, [R4.64] ;  /* 0x0000002404007981 */ /* 0x010f24000c1e1500 */
[----:B----4-:R-:W-:-:S06]  /*61c0*/  PRMT R0, RZ, 0x5410, R0 ;  /* 0x00005410ff007816 */ /* 0x010fcc0000000000 */
[----:B------:R-:W0:Y:S02]  /*61d0*/  F2I.FTZ.TRUNC.NTZ R0, R0 ;  /* 0x0000000000007305 */ /* 0x000e24000021f100 */
[----:B0-----:R-:W-:Y:S01]  /*61e0*/  PRMT R18, R0, 0x7610, R18 ;  /* 0x0000761000127816 */ /* 0x001fe20000000012 */
[----:B------:R-:W-:Y:S05]  /*61f0*/  BRA `(.L_x_601) ;  /* 0x000006e000007947 */ /* 0x000fea0003800000 */
.L_x_608:
        /* <DEDUP_REMOVED lines=10> */
.L_x_615:
        /* <DEDUP_REMOVED lines=21> */
.L_x_619:
[----:B------:R-:W-:Y:S05]  /*63f0*/  BSYNC B1 ;  /* 0x0000000000017941 */ /* 0x000fea0003800000 */
.L_x_618:
[----:B------:R-:W-:Y:S01]  /*6400*/  LEA R5, R0, 0x3b800000, 0x17 ;  /* 0x3b80000000057811 */ /* 0x000fe200078eb8ff */
[----:B------:R-:W-:-:S05]  /*6410*/  IMAD.SHL.U32 R0, R3, 0x100000, RZ ;  /* 0x0010000003007824 */ /* 0x000fca00078e00ff */
[----:B------:R-:W-:Y:S02]  /*6420*/  LOP3.LUT R0, R5, R0, R6, 0xfe, !PT ;  /* 0x0000000005007212 */ /* 0x000fe400078efe06 */
.L_x_617:
[----:B------:R-:W-:Y:S05]  /*6430*/  BSYNC B0 ;  /* 0x0000000000007941 */ /* 0x000fea0003800000 */
.L_x_616:
[----:B------:R-:W0:Y:S02]  /*6440*/  F2I.FTZ.TRUNC.NTZ R0, R0 ;  /* 0x0000000000007305 */ /* 0x000e24000021f100 */
[----:B0-----:R-:W-:Y:S01]  /*6450*/  PRMT R18, R0, 0x7610, R18 ;  /* 0x0000761000127816 */ /* 0x001fe20000000012 */
[----:B------:R-:W-:Y:S05]  /*6460*/  BRA `(.L_x_601) ;  /* 0x0000047000007947 */ /* 0x000fea0003800000 */
.L_x_614:
        /* <DEDUP_REMOVED lines=21> */
.L_x_623:
[----:B------:R-:W-:Y:S05]  /*65c0*/  BSYNC B1 ;  /* 0x0000000000017941 */ /* 0x000fea0003800000 */
.L_x_622:
[----:B------:R-:W-:Y:S01]  /*65d0*/  LEA R5, R0, 0x37800000, 0x17 ;  /* 0x3780000000057811 */ /* 0x000fe200078eb8ff */
[----:B------:R-:W-:-:S05]  /*65e0*/  IMAD.SHL.U32 R0, R3, 0x200000, RZ ;  /* 0x0020000003007824 */ /* 0x000fca00078e00ff */
[----:B------:R-:W-:Y:S02]  /*65f0*/  LOP3.LUT R0, R5, R0, R6, 0xfe, !PT ;  /* 0x0000000005007212 */ /* 0x000fe400078efe06 */
.L_x_621:
[----:B------:R-:W-:Y:S05]  /*6600*/  BSYNC B0 ;  /* 0x0000000000007941 */ /* 0x000fea0003800000 */
.L_x_620:
[----:B------:R-:W0:Y:S02]  /*6610*/  F2I.FTZ.TRUNC.NTZ R0, R0 ;  /* 0x0000000000007305 */ /* 0x000e24000021f100 */
[----:B0-----:R-:W-:Y:S01]  /*6620*/  PRMT R18, R0, 0x7610, R18 ;  /* 0x0000761000127816 */ /* 0x001fe20000000012 */
[----:B------:R-:W-:Y:S05]  /*6630*/  BRA `(.L_x_601) ;  /* 0x000002a000007947 */ /* 0x000fea0003800000 */
.L_x_613:
        /* <DEDUP_REMOVED lines=14> */
.L_x_627:
[----:B------:R-:W-:Y:S05]  /*6720*/  BSYNC B0 ;  /* 0x0000000000007941 */ /* 0x000fea0003800000 */
.L_x_626:
[----:B------:R-:W0:Y:S02]  /*6730*/  F2I.FTZ.TRUNC.NTZ R0, R0 ;  /* 0x0000000000007305 */ /* 0x000e24000021f100 */
[----:B0-----:R-:W-:Y:S01]  /*6740*/  PRMT R18, R0, 0x7610, R18 ;  /* 0x0000761000127816 */ /* 0x001fe20000000012 */
[----:B------:R-:W-:Y:S05]  /*6750*/  BRA `(.L_x_601) ;  /* 0x0000018000007947 */ /* 0x000fea0003800000 */
.L_x_600:
        /* <DEDUP_REMOVED lines=21> */
.L_x_625:
[----:B------:R0:W5:Y:S01]  /*68b0*/  LDG.E.U16 R18, [R4.64] ;  /* 0x0000002404127981 */ /* 0x000162000c1e1500 */
[----:B------:R-:W-:Y:S05]  /*68c0*/  BRA `(.L_x_601) ;  /* 0x0000001000007947 */ /* 0x000fea0003800000 */
.L_x_624:
[----:B------:R0:W5:Y:S02]  /*68d0*/  LDG.E.U16 R18, [R4.64] ;  /* 0x0000002404127981 */ /* 0x000164000c1e1500 */
.L_x_601:
        /* <DEDUP_REMOVED lines=16> */
.L_x_631:
[----:B------:R0:W5:Y:S01]  /*69e0*/  LDG.E.U8 R24, [R4.64] ;  /* 0x0000002404187981 */ /* 0x000162000c1e1100 */
[----:B------:R-:W-:Y:S05]  /*69f0*/  BRA `(.L_x_595) ;  /* 0x00000d7000007947 */ /* 0x000fea0003800000 */
.L_x_630:
        /* <DEDUP_REMOVED lines=8> */
.L_x_634:
[----:B------:R0:W5:Y:S01]  /*6a80*/  LDG.E.U16 R24, [R4.64] ;  /* 0x0000002404187981 */ /* 0x000162000c1e1500 */
[----:B------:R-:W-:Y:S05]  /*6a90*/  BRA `(.L_x_595) ;  /* 0x00000cd000007947 */ /* 0x000fea0003800000 */
.L_x_633:
[----:B------:R0:W5:Y:S01]  /*6aa0*/  LDG.E.U16 R24, [R4.64] ;  /* 0x0000002404187981 */ /* 0x000162000c1e1500 */
[----:B------:R-:W-:Y:S05]  /*6ab0*/  BRA `(.L_x_595) ;  /* 0x00000cb000007947 */ /* 0x000fea0003800000 */
.L_x_629:
        /* <DEDUP_REMOVED lines=9> */
.L_x_636:
[----:B----4-:R-:W4:Y:S02]  /*6b50*/  LDG.E.U16 R0, [R4.64] ;  /* 0x0000002404007981 */ /* 0x010f24000c1e1500 */
[----:B----4-:R-:W-:-:S06]  /*6b60*/  HADD2.F32 R0, -RZ, R0.H0_H0 ;  /* 0x20000000ff007230 */ /* 0x010fcc0000004100 */
[----:B------:R-:W0:Y:S02]  /*6b70*/  F2I.FTZ.TRUNC.NTZ R0, R0 ;  /* 0x0000000000007305 */ /* 0x000e24000021f100 */
[----:B0-----:R-:W-:Y:S01]  /*6b80*/  PRMT R24, R0, 0x7610, R24 ;  /* 0x0000761000187816 */ /* 0x001fe20000000018 */
[----:B------:R-:W-:Y:S05]  /*6b90*/  BRA `(.L_x_595) ;  /* 0x00000bd000007947 */ /* 0x000fea0003800000 */
.L_x_635:
        /* <DEDUP_REMOVED lines=9> */
.L_x_638:
[----:B----4-:R-:W4:Y:S02]  /*6c30*/  LDG.E.U16 R4, [R4.64] ;  /* 0x0000002404047981 */ /* 0x010f24000c1e1500 */
[----:B----4-:R-:W-:-:S06]  /*6c40*/  HADD2.F32 R0, -RZ, R4.H0_H0 ;  /* 0x20000004ff007230 */ /* 0x010fcc0000004100 */
[----:B------:R-:W0:Y:S02]  /*6c50*/  F2I.FTZ.TRUNC.NTZ R0, R0 ;  /* 0x0000000000007305 */ /* 0x000e24000021f100 */
[----:B0-----:R-:W-:Y:S01]  /*6c60*/  PRMT R24, R0, 0x7610, R24 ;  /* 0x0000761000187816 */ /* 0x001fe20000000018 */
[----:B------:R-:W-:Y:S05]  /*6c70*/  BRA `(.L_x_595) ;  /* 0x00000af000007947 */ /* 0x000fea0003800000 */
.L_x_637:
[----:B----4-:R-:W4:Y:S02]  /*6c80*/  LDG.E.64 R4, [R4.64] ;  /* 0x0000002404047981 */ /* 0x010f24000c1e1b00 */
[----:B----4-:R0:W4:Y:S01]  /*6c90*/  F2I.F64.TRUNC R24, R4 ;  /* 0x0000000400187311 */ /* 0x010122000030d100 */
[----:B------:R-:W-:Y:S05]  /*6ca0*/  BRA `(.L_x_595) ;  /* 0x00000ac000007947 */ /* 0x000fea0003800000 */
.L_x_628:
        /* <DEDUP_REMOVED lines=12> */
.L_x_641:
[----:B----4-:R-:W4:Y:S02]  /*6d70*/  LDG.E.64 R4, [R4.64] ;  /* 0x0000002404047981 */ /* 0x010f24000c1e1b00 */
[----:B----4-:R0:W4:Y:S01]  /*6d80*/  F2I.F64.TRUNC R24, R4 ;  /* 0x0000000400187311 */ /* 0x010122000030d100 */
[----:B------:R-:W-:Y:S05]  /*6d90*/  BRA `(.L_x_595) ;  /* 0x000009d000007947 */ /* 0x000fea0003800000 */
.L_x_640:
        /* <DEDUP_REMOVED lines=28> */
.L_x_643:
        /* <DEDUP_REMOVED lines=15> */
.L_x_642:
[----:B----4-:R-:W4:Y:S02]  /*7050*/  LDG.E.U16 R0, [R4.64] ;  /* 0x0000002404007981 */ /* 0x010f24000c1e1500 */
[----:B----4-:R-:W-:-:S06]  /*7060*/  PRMT R0, RZ, 0x5410, R0 ;  /* 0x00005410ff007816 */ /* 0x010fcc0000000000 */
[----:B------:R-:W0:Y:S02]  /*7070*/  F2I.FTZ.TRUNC.NTZ R0, R0 ;  /* 0x0000000000007305 */ /* 0x000e24000021f100 */
[----:B0-----:R-:W-:Y:S01]  /*7080*/  PRMT R24, R0, 0x7610, R24 ;  /* 0x0000761000187816 */ /* 0x001fe20000000018 */
[----:B------:R-:W-:Y:S05]  /*7090*/  BRA `(.L_x_595) ;  /* 0x000006d000007947 */ /* 0x000fea0003800000 */
.L_x_639:
        /* <DEDUP_REMOVED lines=10> */
.L_x_646:
        /* <DEDUP_REMOVED lines=21> */
.L_x_650:
[----:B------:R-:W-:Y:S05]  /*7290*/  BSYNC B1 ;  /* 0x0000000000017941 */ /* 0x000fea0003800000 */
.L_x_649:
[----:B------:R-:W-:Y:S01]  /*72a0*/  LEA R5, R0, 0x3b800000, 0x17 ;  /* 0x3b80000000057811 */ /* 0x000fe200078eb8ff */
[----:B------:R-:W-:-:S05]  /*72b0*/  IMAD.SHL.U32 R0, R3, 0x100000, RZ ;  /* 0x0010000003007824 */ /* 0x000fca00078e00ff */
[----:B------:R-:W-:Y:S02]  /*72c0*/  LOP3.LUT R0, R5, R0, R6, 0xfe, !PT ;  /* 0x0000000005007212 */ /* 0x000fe400078efe06 */
.L_x_648:
[----:B------:R-:W-:Y:S05]  /*72d0*/  BSYNC B0 ;  /* 0x0000000000007941 */ /* 0x000fea0003800000 */
.L_x_647:
[----:B------:R-:W0:Y:S02]  /*72e0*/  F2I.FTZ.TRUNC.NTZ R0, R0 ;  /* 0x0000000000007305 */ /* 0x000e24000021f100 */
[----:B0-----:R-:W-:Y:S01]  /*72f0*/  PRMT R24, R0, 0x7610, R24 ;  /* 0x0000761000187816 */ /* 0x001fe20000000018 */
[----:B------:R-:W-:Y:S05]  /*7300*/  BRA `(.L_x_595) ;  /* 0x0000046000007947 */ /* 0x000fea0003800000 */
.L_x_645:
        /* <DEDUP_REMOVED lines=21> */
.L_x_654:
[----:B------:R-:W-:Y:S05]  /*7460*/  BSYNC B1 ;  /* 0x0000000000017941 */ /* 0x000fea0003800000 */
.L_x_653:
[----:B------:R-:W-:Y:S01]  /*7470*/  LEA R5, R0, 0x37800000, 0x17 ;  /* 0x3780000000057811 */ /* 0x000fe200078eb8ff */
[----:B------:R-:W-:-:S05]  /*7480*/  IMAD.SHL.U32 R0, R3, 0x200000, RZ ;  /* 0x0020000003007824 */ /* 0x000fca00078e00ff */
[----:B------:R-:W-:Y:S02]  /*7490*/  LOP3.LUT R0, R5, R0, R6, 0xfe, !PT ;  /* 0x0000000005007212 */ /* 0x000fe400078efe06 */
.L_x_652:
[----:B------:R-:W-:Y:S05]  /*74a0*/  BSYNC B0 ;  /* 0x0000000000007941 */ /* 0x000fea0003800000 */
.L_x_651:
[----:B------:R-:W0:Y:S02]  /*74b0*/  F2I.FTZ.TRUNC.NTZ R0, R0 ;  /* 0x0000000000007305 */ /* 0x000e24000021f100 */
[----:B0-----:R-:W-:Y:S01]  /*74c0*/  PRMT R24, R0, 0x7610, R24 ;  /* 0x0000761000187816 */ /* 0x001fe20000000018 */
[----:B------:R-:W-:Y:S05]  /*74d0*/  BRA `(.L_x_595) ;  /* 0x0000029000007947 */ /* 0x000fea0003800000 */
.L_x_644:
        /* <DEDUP_REMOVED lines=14> */
.L_x_658:
[----:B------:R-:W-:Y:S05]  /*75c0*/  BSYNC B0 ;  /* 0x0000000000007941 */ /* 0x000fea0003800000 */
.L_x_657:
[----:B------:R-:W0:Y:S02]  /*75d0*/  F2I.FTZ.TRUNC.NTZ R0, R0 ;  /* 0x0000000000007305 */ /* 0x000e24000021f100 */
[----:B0-----:R-:W-:Y:S01]  /*75e0*/  PRMT R24, R0, 0x7610, R24 ;  /* 0x0000761000187816 */ /* 0x001fe20000000018 */
[----:B------:R-:W-:Y:S05]  /*75f0*/  BRA `(.L_x_595) ;  /* 0x0000017000007947 */ /* 0x000fea0003800000 */
.L_x_632:
        /* <DEDUP_REMOVED lines=19> */
[----:B------:R-:W-:Y:S05]  /*7730*/  BRA `(.L_x_595) ;  /* 0x0000003000007947 */ /* 0x000fea0003800000 */
.L_x_656:
[----:B------:R0:W5:Y:S01]  /*7740*/  LDG.E.U16 R24, [R4.64] ;  /* 0x0000002404187981 */ /* 0x000162000c1e1500 */
[----:B------:R-:W-:Y:S05]  /*7750*/  BRA `(.L_x_595) ;  /* 0x0000001000007947 */ /* 0x000fea0003800000 */
.L_x_655:
[----:B------:R0:W5:Y:S02]  /*7760*/  LDG.E.U16 R24, [R4.64] ;  /* 0x0000002404187981 */ /* 0x000164000c1e1500 */
.L_x_595:
[----:B------:R-:W-:Y:S05]  /*7770*/  BSYNC B6 ;  /* 0x0000000000067941 */ /* 0x000fea0003800000 */
.L_x_594:
[----:B------:R-:W0:Y:S01]  /*7780*/  S2R R23, SR_TID.X ;  /* 0x0000000000177919 */ /* 0x000e220000002100 */
[----:B------:R-:W-:Y:S01]  /*7790*/  BSSY B6, `(.L_x_659) ;  /* 0x0000126000067945 */ /* 0x000fe20003800000 */
[CC--:B0-----:R-:W-:Y:S02]  /*77a0*/  ISETP.GE.AND P3, PT, R23.reuse, R16.reuse, PT ;  /* 0x000000101700720c */ /* 0x0c1fe40003f66270 */
[C---:B------:R-:W-:Y:S02]  /*77b0*/  IADD3 R3, R23.reuse, 0x100, RZ ;  /* 0x0000010017037810 */ /* 0x040fe40007ffe0ff */
[----:B------:R-:W-:Y:S02]  /*77c0*/  IADD3 R5, R23, 0x180, RZ ;  /* 0x0000018017057810 */ /* 0x000fe40007ffe0ff */
[-C--:B------:R-:W-:Y:S02]  /*77d0*/  ISETP.GE.AND P1, PT, R3, R16.reuse, PT ;  /* 0x000000100300720c */ /* 0x080fe40003f26270 */
[----:B------:R-:W-:-:S02]  /*77e0*/  ISETP.GE.AND P2, PT, R5, R16, PT ;  /* 0x000000100500720c */ /* 0x000fc40003f46270 */
[----:B------:R-:W-:-:S03]  /*77f0*/  IADD3 R25, R23, 0x80, RZ ;  /* 0x0000008017197810 */ /* 0x000fc60007ffe0ff */
[----:B-----5:R-:W-:Y:S02]  /*7800*/  @!P3 PRMT R0, R17, 0x9910, RZ ;  /* 0x000099101100b816 */ /* 0x020fe400000000ff */
[----:B------:R-:W-:Y:S01]  /*7810*/  ISETP.GE.AND P0, PT, R25, R16, PT ;  /* 0x000000101900720c */ /* 0x000fe20003f06270 */
[----:B------:R-:W0:Y:S01]  /*7820*/  LDC.U8 R17, c[0x0][0x190] ;  /* 0x00006400ff117b82 */ /* 0x000e220000000000 */
[----:B--2---:R-:W-:Y:S02]  /*7830*/  @!P3 PRMT R3, R28, 0x9910, RZ ;  /* 0x000099101c03b816 */ /* 0x004fe400000000ff */
[----:B----4-:R-:W-:Y:S02]  /*7840*/  @!P1 PRMT R5, R22, 0x9910, RZ ;  /* 0x0000991016059816 */ /* 0x010fe400000000ff */
[----:B------:R-:W-:Y:S02]  /*7850*/  @!P1 PRMT R19, R19, 0x9910, RZ ;  /* 0x0000991013139816 */ /* 0x000fe400000000ff */
[----:B------:R-:W-:Y:S01]  /*7860*/  @!P2 PRMT R6, R18, 0x9910, RZ ;  /* 0x000099101206a816 */ /* 0x000fe200000000ff */
[----:B------:R-:W-:Y:S01]  /*7870*/  @!P1 IMAD.MOV.U32 R18, RZ, RZ, R5 ;  /* 0x000000ffff129224 */ /* 0x000fe200078e0005 */
[----:B------:R-:W-:Y:S01]  /*7880*/  @!P2 PRMT R24, R24, 0x9910, RZ ;  /* 0x000099101818a816 */ /* 0x000fe200000000ff */
[----:B------:R-:W-:Y:S01]  /*7890*/  @!P1 IMAD.MOV.U32 R5, RZ, RZ, R19 ;  /* 0x000000ffff059224 */ /* 0x000fe200078e0013 */
[----:B------:R-:W-:Y:S01]  /*78a0*/  @!P3 IMNMX.U32 R3, R3, 0xf, PT ;  /* 0x0000000f0303b817 */ /* 0x000fe20003800000 */
[----:B------:R-:W-:Y:S01]  /*78b0*/  @!P2 IMAD.MOV.U32 R19, RZ, RZ, R6 ;  /* 0x000000ffff13a224 */ /* 0x000fe200078e0006 */
[----:B---3--:R-:W-:Y:S01]  /*78c0*/  @!P0 PRMT R4, R26, 0x9910, RZ ;  /* 0x000099101a048816 */ /* 0x008fe200000000ff */
[----:B------:R-:W-:Y:S01]  /*78d0*/  @!P2 IMAD.MOV.U32 R6, RZ, RZ, R24 ;  /* 0x000000ffff06a224 */ /* 0x000fe200078e0018 */
[----:B------:R-:W-:-:S02]  /*78e0*/  @!P1 IMNMX.U32 R7, R5, 0xf, PT ;  /* 0x0000000f05079817 */ /* 0x000fc40003800000 */
[----:B-1----:R-:W-:Y:S02]  /*78f0*/  @!P0 PRMT R22, R27, 0x9910, RZ ;  /* 0x000099101b168816 */ /* 0x002fe400000000ff */
[----:B------:R-:W-:Y:S02]  /*7900*/  @!P2 IMNMX.U32 R6, R6, 0xf, PT ;  /* 0x0000000f0606a817 */ /* 0x000fe40003800000 */
[----:B------:R-:W-:Y:S02]  /*7910*/  @!P0 IMNMX.U32 R5, R4, 0xf, PT ;  /* 0x0000000f04058817 */ /* 0x000fe40003800000 */
[----:B------:R-:W-:Y:S02]  /*7920*/  @!P3 SHF.R.S32.HI R3, RZ, R3, R0 ;  /* 0x00000003ff03b219 */ /* 0x000fe40000011400 */
[----:B------:R-:W-:Y:S02]  /*7930*/  @!P1 SHF.R.S32.HI R18, RZ, R7, R18 ;  /* 0x00000007ff129219 */ /* 0x000fe40000011412 */
[----:B------:R-:W-:-:S02]  /*7940*/  @!P2 SHF.R.S32.HI R19, RZ, R6, R19 ;  /* 0x00000006ff13a219 */ /* 0x000fc40000011413 */
[----:B------:R-:W-:Y:S01]  /*7950*/  @!P0 SHF.R.S32.HI R22, RZ, R5, R22 ;  /* 0x00000005ff168219 */ /* 0x000fe20000011416 */
[----:B------:R-:W-:Y:S05]  /*7960*/  @P3 BRA `(.L_x_660) ;  /* 0x0000108000003947 */ /* 0x000fea0003800000 */
[----:B0-----:R-:W-:Y:S01]  /*7970*/  PRMT R0, R17, 0x9910, RZ ;  /* 0x0000991011007816 */ /* 0x001fe200000000ff */
        /* <DEDUP_REMOVED lines=15> */
[----:B------:R-:W-:Y:S01]  /*7a70*/  IMAD.MOV.U32 R23, RZ, RZ, R25 ;  /* 0x000000ffff177224 */ /* 0x000fe200078e0019 */
[----:B------:R-:W-:Y:S05]  /*7a80*/  BRA `(.L_x_660) ;  /* 0x00000f6000007947 */ /* 0x000fea0003800000 */
.L_x_664:
[----:B------:R0:W-:Y:S01]  /*7a90*/  STG.E.U8 [R8.64], R3 ;  /* 0x0000000308007986 */ /* 0x0001e2000c101124 */
[----:B------:R-:W-:Y:S01]  /*7aa0*/  IMAD.MOV.U32 R23, RZ, RZ, R25 ;  /* 0x000000ffff177224 */ /* 0x000fe200078e0019 */
[----:B------:R-:W-:Y:S05]  /*7ab0*/  BRA `(.L_x_660) ;  /* 0x00000f3000007947 */ /* 0x000fea0003800000 */
.L_x_663:
[----:B------:R-:W-:-:S13]  /*7ac0*/  ISETP.NE.AND P0, PT, R0, 0x2, PT ;  /* 0x000000020000780c */ /* 0x000fda0003f05270 */
[----:B------:R-:W-:Y:S05]  /*7ad0*/  @!P0 BRA `(.L_x_666) ;  /* 0x000000e000008947 */ /* 0x000fea0003800000 */
[----:B------:R-:W-:-:S13]  /*7ae0*/  ISETP.NE.AND P0, PT, R0, 0x3, PT ;  /* 0x000000030000780c */ /* 0x000fda0003f05270 */
[----:B------:R-:W-:Y:S05]  /*7af0*/  @!P0 BRA `(.L_x_667) ;  /* 0x0000008000008947 */ /* 0x000fea0003800000 */
[----:B------:R-:W-:-:S13]  /*7b00*/  ISETP.NE.AND P0, PT, R0, 0x4, PT ;  /* 0x000000040000780c */ /* 0x000fda0003f05270 */
[----:B------:R-:W-:Y:S05]  /*7b10*/  @P0 BRA `(.L_x_665) ;  /* 0x00000cf000000947 */ /* 0x000fea0003800000 */
[----:B------:R-:W-:Y:S01]  /*7b20*/  PRMT R3, R3, 0x9910, RZ ;  /* 0x0000991003037816 */ /* 0x000fe200000000ff */
[----:B------:R-:W-:-:S04]  /*7b30*/  IMAD.MOV.U32 R23, RZ, RZ, R25 ;  /* 0x000000ffff177224 */ /* 0x000fc800078e0019 */
[----:B------:R-:W-:-:S05]  /*7b40*/  IMAD.MOV.U32 R4, RZ, RZ, R3 ;  /* 0x000000ffff047224 */ /* 0x000fca00078e0003 */
[----:B------:R-:W-:-:S05]  /*7b50*/  SHF.R.S32.HI R5, RZ, 0x1f, R4 ;  /* 0x0000001fff057819 */ /* 0x000fca0000011404 */
[----:B------:R0:W-:Y:S01]  /*7b60*/  STG.E.64 [R8.64], R4 ;  /* 0x0000000408007986 */ /* 0x0001e2000c101b24 */
[----:B------:R-:W-:Y:S05]  /*7b70*/  BRA `(.L_x_660) ;  /* 0x00000e7000007947 */ /* 0x000fea0003800000 */
.L_x_667:
[----:B------:R-:W-:Y:S01]  /*7b80*/  PRMT R3, R3, 0x9910, RZ ;  /* 0x0000991003037816 */ /* 0x000fe200000000ff */
[----:B------:R-:W-:-:S04]  /*7b90*/  IMAD.MOV.U32 R23, RZ, RZ, R25 ;  /* 0x000000ffff177224 */ /* 0x000fc800078e0019 */
[----:B------:R0:W-:Y:S01]  /*7ba0*/  STG.E [R8.64], R3 ;  /* 0x0000000308007986 */ /* 0x0001e2000c101924 */
[----:B------:R-:W-:Y:S05]  /*7bb0*/  BRA `(.L_x_660) ;  /* 0x00000e3000007947 */ /* 0x000fea0003800000 */
.L_x_666:
[----:B------:R0:W-:Y:S01]  /*7bc0*/  STG.E.U16 [R8.64], R3 ;  /* 0x0000000308007986 */ /* 0x0001e2000c101524 */
[----:B------:R-:W-:Y:S01]  /*7bd0*/  IMAD.MOV.U32 R23, RZ, RZ, R25 ;  /* 0x000000ffff177224 */ /* 0x000fe200078e0019 */
[----:B------:R-:W-:Y:S05]  /*7be0*/  BRA `(.L_x_660) ;  /* 0x00000e0000007947 */ /* 0x000fea0003800000 */
.L_x_662:
[----:B------:R-:W-:-:S13]  /*7bf0*/  ISETP.GT.AND P0, PT, R0, 0x6, PT ;  /* 0x000000060000780c */ /* 0x000fda0003f04270 */
[----:B------:R-:W-:Y:S05]  /*7c00*/  @P0 BRA `(.L_x_668) ;  /* 0x000000d000000947 */ /* 0x000fea0003800000 */
[----:B------:R-:W-:-:S13]  /*7c10*/  ISETP.NE.AND P0, PT, R0, 0x5, PT ;  /* 0x000000050000780c */ /* 0x000fda0003f05270 */
[----:B------:R-:W-:Y:S05]  /*7c20*/  @!P0 BRA `(.L_x_669) ;  /* 0x0000006000008947 */ /* 0x000fea0003800000 */
[----:B------:R-:W-:-:S13]  /*7c30*/  ISETP.NE.AND P0, PT, R0, 0x6, PT ;  /* 0x000000060000780c */ /* 0x000fda0003f05270 */
[----:B------:R-:W-:Y:S05]  /*7c40*/  @P0 BRA `(.L_x_665) ;  /* 0x00000bc000000947 */ /* 0x000fea0003800000 */
[----:B------:R-:W0:Y:S01]  /*7c50*/  I2F.S16 R3, R3 ;  /* 0x0000000300037306 */ /* 0x000e220000101400 */
[----:B------:R-:W-:Y:S01]  /*7c60*/  IMAD.MOV.U32 R23, RZ, RZ, R25 ;  /* 0x000000ffff177224 */ /* 0x000fe200078e0019 */
[----:B0-----:R0:W-:Y:S01]  /*7c70*/  STG.E [R8.64], R3 ;  /* 0x0000000308007986 */ /* 0x0011e2000c101924 */
[----:B------:R-:W-:Y:S05]  /*7c80*/  BRA `(.L_x_660) ;  /* 0x00000d6000007947 */ /* 0x000fea0003800000 */
.L_x_669:
[----:B------:R-:W0:Y:S01]  /*7c90*/  I2F.S16 R0, R3 ;  /* 0x0000000300007306 */ /* 0x000e220000101400 */
[----:B------:R-:W-:Y:S01]  /*7ca0*/  IMAD.MOV.U32 R23, RZ, RZ, R25 ;  /* 0x000000ffff177224 */ /* 0x000fe200078e0019 */
[----:B0-----:R-:W-:-:S05]  /*7cb0*/  F2FP.PACK_AB R0, RZ, R0 ;  /* 0x00000000ff00723e */ /* 0x001fca00000000ff */
[----:B------:R0:W-:Y:S01]  /*7cc0*/  STG.E.U16 [R8.64], R0 ;  /* 0x0000000008007986 */ /* 0x0001e2000c101524 */
[----:B------:R-:W-:Y:S05]  /*7cd0*/  BRA `(.L_x_660) ;  /* 0x00000d1000007947 */ /* 0x000fea0003800000 */
.L_x_668:
[----:B------:R-:W-:-:S13]  /*7ce0*/  ISETP.NE.AND P0, PT, R0, 0x7, PT ;  /* 0x000000070000780c */ /* 0x000fda0003f05270 */
[----:B------:R-:W-:Y:S05]  /*7cf0*/  @!P0 BRA `(.L_x_670) ;  /* 0x000000f000008947 */ /* 0x000fea0003800000 */
[----:B------:R-:W-:-:S13]  /*7d00*/  ISETP.NE.AND P0, PT, R0, 0x8, PT ;  /* 0x000000080000780c */ /* 0x000fda0003f05270 */
[----:B------:R-:W-:Y:S05]  /*7d10*/  @!P0 BRA `(.L_x_671) ;  /* 0x0000007000008947 */ /* 0x000fea0003800000 */
[----:B------:R-:W-:-:S13]  /*7d20*/  ISETP.NE.AND P0, PT, R0, 0x9, PT ;  /* 0x000000090000780c */ /* 0x000fda0003f05270 */
[----:B------:R-:W-:Y:S05]  /*7d30*/  @P0 BRA `(.L_x_665) ;  /* 0x00000ad000000947 */ /* 0x000fea0003800000 */
[----:B------:R-:W0:Y:S01]  /*7d40*/  I2F.S16 R4, R3 ;  /* 0x0000000300047306 */ /* 0x000e220000101400 */
[----:B------:R-:W-:Y:S02]  /*7d50*/  IMAD.MOV.U32 R5, RZ, RZ, RZ ;  /* 0x000000ffff057224 */ /* 0x000fe400078e00ff */
[----:B------:R-:W-:-:S03]  /*7d60*/  IMAD.MOV.U32 R23, RZ, RZ, R25 ;  /* 0x000000ffff177224 */ /* 0x000fc600078e0019 */
[----:B0-----:R0:W-:Y:S01]  /*7d70*/  STG.E.64 [R8.64], R4 ;  /* 0x0000000408007986 */ /* 0x0011e2000c101b24 */
[----:B------:R-:W-:Y:S05]  /*7d80*/  BRA `(.L_x_660) ;  /* 0x00000c6000007947 */ /* 0x000fea0003800000 */
.L_x_671:
[----:B------:R-:W0:Y:S01]  /*7d90*/  I2F.S16 R3, R3 ;  /* 0x0000000300037306 */ /* 0x000e220000101400 */
[----:B------:R-:W-:Y:S01]  /*7da0*/  IMAD.MOV.U32 R23, RZ, RZ, R25 ;  /* 0x000000ffff177224 */ /* 0x000fe200078e0019 */
[----:B0-----:R-:W-:-:S04]  /*7db0*/  F2FP.PACK_AB R3, RZ, R3 ;  /* 0x00000003ff03723e */ /* 0x001fc800000000ff */
[----:B------:R-:W-:-:S05]  /*7dc0*/  PRMT R3, R3, 0x5410, RZ ;  /* 0x0000541003037816 */ /* 0x000fca00000000ff */
[----:B------:R0:W-:Y:S01]  /*7dd0*/  STG.E [R8.64], R3 ;  /* 0x0000000308007986 */ /* 0x0001e2000c101924 */
[----:B------:R-:W-:Y:S05]  /*7de0*/  BRA `(.L_x_660) ;  /* 0x00000c0000007947 */ /* 0x000fea0003800000 */
.L_x_670:
[----:B------:R-:W0:Y:S01]  /*7df0*/  I2F.F64.S16 R4, R3 ;  /* 0x0000000300047312 */ /* 0x000e220000101c00 */
[----:B------:R-:W-:Y:S01]  /*7e00*/  IMAD.MOV.U32 R23, RZ, RZ, R25 ;  /* 0x000000ffff177224 */ /* 0x000fe200078e0019 */
[----:B0-----:R0:W-:Y:S01]  /*7e10*/  STG.E.64 [R8.64], R4 ;  /* 0x0000000408007986 */ /* 0x0011e2000c101b24 */
[----:B------:R-:W-:Y:S05]  /*7e20*/  BRA `(.L_x_660) ;  /* 0x00000bc000007947 */ /* 0x000fea0003800000 */
.L_x_661:
        /* <DEDUP_REMOVED lines=8> */
[----:B------:R-:W-:Y:S01]  /*7eb0*/  PRMT R0, R3, 0x9910, RZ ;  /* 0x0000991003007816 */ /* 0x000fe200000000ff */
[----:B------:R-:W-:-:S03]  /*7ec0*/  IMAD.MOV.U32 R23, RZ, RZ, R25 ;  /* 0x000000ffff177224 */ /* 0x000fc600078e0019 */
[----:B------:R-:W-:-:S04]  /*7ed0*/  ISETP.NE.AND P0, PT, R0, RZ, PT ;  /* 0x000000ff0000720c */ /* 0x000fc80003f05270 */
[----:B------:R-:W-:-:S05]  /*7ee0*/  SEL R3, RZ, 0x1, !P0 ;  /* 0x00000001ff037807 */ /* 0x000fca0004000000 */
[----:B------:R0:W-:Y:S01]  /*7ef0*/  STG.E.U8 [R8.64], R3 ;  /* 0x0000000308007986 */ /* 0x0001e2000c101124 */
[----:B------:R-:W-:Y:S05]  /*7f00*/  BRA `(.L_x_660) ;  /* 0x00000ae000007947 */ /* 0x000fea0003800000 */
.L_x_674:
[----:B------:R-:W0:Y:S01]  /*7f10*/  I2F.F64.S16 R4, R3 ;  /* 0x0000000300047312 */ /* 0x000e220000101c00 */
[----:B------:R-:W-:Y:S01]  /*7f20*/  CS2R R6, SRZ ;  /* 0x0000000000067805 */ /* 0x000fe2000001ff00 */
[----:B------:R-:W-:-:S04]  /*7f30*/  IMAD.MOV.U32 R23, RZ, RZ, R25 ;  /* 0x000000ffff177224 */ /* 0x000fc800078e0019 */
[----:B0-----:R0:W-:Y:S01]  /*7f40*/  STG.E.128 [R8.64], R4 ;  /* 0x0000000408007986 */ /* 0x0011e2000c101d24 */
[----:B------:R-:W-:Y:S05]  /*7f50*/  BRA `(.L_x_660) ;  /* 0x00000a9000007947 */ /* 0x000fea0003800000 */
.L_x_673:
        /* <DEDUP_REMOVED lines=15> */
[----:B------:R-:W-:-:S04]  /*8050*/  @P0 SHF.R.U32.HI R0, RZ, 0x14, R3 ;  /* 0x00000014ff000819 */ /* 0x000fc80000011603 */
[----:B------:R-:W-:-:S04]  /*8060*/  @P0 LOP3.LUT R0, R0, 0x1, RZ, 0xc0, !PT ;  /* 0x0000000100000812 */ /* 0x000fc800078ec0ff */
[----:B------:R-:W-:Y:S01]  /*8070*/  @P0 IADD3 R0, R3, 0x407ffff, R0 ;  /* 0x0407ffff03000810 */ /* 0x000fe20007ffe000 */
[----:B------:R-:W-:-:S03]  /*8080*/  @!P0 FADD.FTZ R3, R4, 16384 ;  /* 0x4680000004038421 */ /* 0x000fc60000010000 */
[----:B------:R-:W-:Y:S02]  /*8090*/  @P0 SHF.R.U32.HI R0, RZ, 0x14, R0 ;  /* 0x00000014ff000819 */ /* 0x000fe40000011600 */
[----:B------:R-:W-:Y:S02]  /*80a0*/  @!P0 IADD3 R0, R3, -0x46800000, RZ ;  /* 0xb980000003008810 */ /* 0x000fe40007ffe0ff */
.L_x_678:
[----:B------:R-:W-:Y:S05]  /*80b0*/  BSYNC B0 ;  /* 0x0000000000007941 */ /* 0x000fea0003800000 */
.L_x_677:
[----:B------:R-:W-:Y:S01]  /*80c0*/  LOP3.LUT R5, R0, R5, RZ, 0xfc, !PT ;  /* 0x0000000500057212 */ /* 0x000fe200078efcff */
[----:B------:R-:W-:-:S04]  /*80d0*/  IMAD.MOV.U32 R23, RZ, RZ, R25 ;  /* 0x000000ffff177224 */ /* 0x000fc800078e0019 */
[----:B------:R0:W-:Y:S01]  /*80e0*/  STG.E.U8 [R8.64], R5 ;  /* 0x0000000508007986 */ /* 0x0001e2000c101124 */
[----:B------:R-:W-:Y:S05]  /*80f0*/  BRA `(.L_x_660) ;  /* 0x000008f000007947 */ /* 0x000fea0003800000 */
.L_x_676:
        /* <DEDUP_REMOVED lines=13> */
.L_x_680:
[----:B------:R-:W-:Y:S01]  /*81d0*/  IMAD.MOV.U32 R0, RZ, RZ, 0x7f ;  /* 0x0000007fff007424 */ /* 0x000fe200078e00ff */
[----:B------:R-:W-:-:S04]  /*81e0*/  ISETP.GT.U32.AND P0, PT, R4, 0x7f800000, PT ;  /* 0x7f8000000400780c */ /* 0x000fc80003f04070 */
[----:B------:R-:W-:-:S04]  /*81f0*/  SEL R0, R0, 0x7c, P0 ;  /* 0x0000007c00007807 */ /* 0x000fc80000000000 */
.L_x_681:
[----:B------:R-:W-:Y:S05]  /*8200*/  BSYNC B0 ;  /* 0x0000000000007941 */ /* 0x000fea0003800000 */
.L_x_679:
[----:B------:R-:W-:Y:S01]  /*8210*/  LOP3.LUT R3, R5, 0x80000000, RZ, 0xc0, !PT ;  /* 0x8000000005037812 */ /* 0x000fe200078ec0ff */
[----:B------:R-:W-:-:S03]  /*8220*/  IMAD.MOV.U32 R23, RZ, RZ, R25 ;  /* 0x000000ffff177224 */ /* 0x000fc600078e0019 */
[----:B------:R-:W-:-:S04]  /*8230*/  SHF.R.U32.HI R3, RZ, 0x18, R3 ;  /* 0x00000018ff037819 */ /* 0x000fc80000011603 */
[----:B------:R-:W-:-:S05]  /*8240*/  LOP3.LUT R3, R0, R3, RZ, 0xfc, !PT ;  /* 0x0000000300037212 */ /* 0x000fca00078efcff */
[----:B------:R0:W-:Y:S01]  /*8250*/  STG.E.U8 [R8.64], R3 ;  /* 0x0000000308007986 */ /* 0x0001e2000c101124 */
[----:B------:R-:W-:Y:S05]  /*8260*/  BRA `(.L_x_660) ;  /* 0x0000078000007947 */ /* 0x000fea0003800000 */
.L_x_675:
[----:B------:R-:W0:Y:S01]  /*8270*/  I2F.S16 R0, R3 ;  /* 0x0000000300007306 */ /* 0x000e220000101400 */
[----:B------:R-:W-:Y:S01]  /*8280*/  IMAD.MOV.U32 R23, RZ, RZ, R25 ;  /* 0x000000ffff177224 */ /* 0x000fe200078e0019 */
[----:B0-----:R-:W-:-:S05]  /*8290*/  F2FP.BF16.PACK_AB R0, RZ, R0 ;  /* 0x00000000ff00723e */ /* 0x001fca00000010ff */
[----:B------:R0:W-:Y:S01]  /*82a0*/  STG.E.U16 [R8.64], R0 ;  /* 0x0000000008007986 */ /* 0x0001e2000c101524 */
[----:B------:R-:W-:Y:S05]  /*82b0*/  BRA `(.L_x_660) ;  /* 0x0000073000007947 */ /* 0x000fea0003800000 */
.L_x_672:
        /* <DEDUP_REMOVED lines=9> */
[----:B------:R-:W-:Y:S01]  /*8350*/  IMAD.MOV.U32 R23, RZ, RZ, R25 ;  /* 0x000000ffff177224 */ /* 0x000fe200078e0019 */
[----:B------:R-:W-:Y:S05]  /*8360*/  BRA `(.L_x_660) ;  /* 0x0000068000007947 */ /* 0x000fea0003800000 */
.L_x_684:
        /* <DEDUP_REMOVED lines=17> */
.L_x_687:
[----:B------:R-:W-:-:S04]  /*8480*/  LOP3.LUT R3, R3, 0x80000000, RZ, 0xc0, !PT ;  /* 0x8000000003037812 */ /* 0x000fc800078ec0ff */
[----:B------:R-:W-:-:S04]  /*8490*/  SHF.R.U32.HI R3, RZ, 0x18, R3 ;  /* 0x00000018ff037819 */ /* 0x000fc80000011603 */
[----:B------:R-:W-:-:S04]  /*84a0*/  LOP3.LUT R0, R0, R3, RZ, 0xfc, !PT ;  /* 0x0000000300007212 */ /* 0x000fc800078efcff */
[----:B------:R-:W-:Y:S02]  /*84b0*/  PRMT R4, R0, 0x7610, R4 ;  /* 0x0000761000047816 */ /* 0x000fe40000000004 */
.L_x_686:
[----:B------:R-:W-:Y:S05]  /*84c0*/  BSYNC B0 ;  /* 0x0000000000007941 */ /* 0x000fea0003800000 */
.L_x_685:
[----:B------:R0:W-:Y:S01]  /*84d0*/  STG.E.U8 [R8.64], R4 ;  /* 0x0000000408007986 */ /* 0x0001e2000c101124 */
[----:B------:R-:W-:Y:S01]  /*84e0*/  IMAD.MOV.U32 R23, RZ, RZ, R25 ;  /* 0x000000ffff177224 */ /* 0x000fe200078e0019 */
[----:B------:R-:W-:Y:S05]  /*84f0*/  BRA `(.L_x_660) ;  /* 0x000004f000007947 */ /* 0x000fea0003800000 */
.L_x_683:
        /* <DEDUP_REMOVED lines=17> */
.L_x_690:
[----:B------:R-:W-:-:S04]  /*8610*/  LOP3.LUT R3, R3, 0x80000000, RZ, 0xc0, !PT ;  /* 0x8000000003037812 */ /* 0x000fc800078ec0ff */
[----:B------:R-:W-:-:S04]  /*8620*/  SHF.R.U32.HI R3, RZ, 0x18, R3 ;  /* 0x00000018ff037819 */ /* 0x000fc80000011603 */
[----:B------:R-:W-:-:S04]  /*8630*/  LOP3.LUT R0, R0, R3, RZ, 0xfc, !PT ;  /* 0x0000000300007212 */ /* 0x000fc800078efcff */
[----:B------:R-:W-:Y:S02]  /*8640*/  PRMT R4, R0, 0x7610, R4 ;  /* 0x0000761000047816 */ /* 0x000fe40000000004 */
.L_x_689:
[----:B------:R-:W-:Y:S05]  /*8650*/  BSYNC B0 ;  /* 0x0000000000007941 */ /* 0x000fea0003800000 */
.L_x_688:
[----:B------:R0:W-:Y:S01]  /*8660*/  STG.E.U8 [R8.64], R4 ;  /* 0x0000000408007986 */ /* 0x0001e2000c101124 */
[----:B------:R-:W-:Y:S01]  /*8670*/  IMAD.MOV.U32 R23, RZ, RZ, R25 ;  /* 0x000000ffff177224 */ /* 0x000fe200078e0019 */
[----:B------:R-:W-:Y:S05]  /*8680*/  BRA `(.L_x_660) ;  /* 0x0000036000007947 */ /* 0x000fea0003800000 */
.L_x_682:
[----:B------:R-:W-:-:S13]  /*8690*/  ISETP.NE.AND P0, PT, R0, 0x1c, PT ;  /* 0x0000001c0000780c */ /* 0x000fda0003f05270 */
[----:B------:R-:W-:Y:S05]  /*86a0*/  @!P0 BRA `(.L_x_691) ;  /* 0x0000031000008947 */ /* 0x000fea0003800000 */
[----:B------:R-:W-:-:S13]  /*86b0*/  ISETP.NE.AND P0, PT, R0, 0x1d, PT ;  /* 0x0000001d0000780c */ /* 0x000fda0003f05270 */
[----:B------:R-:W-:Y:S05]  /*86c0*/  @!P0 BRA `(.L_x_692) ;  /* 0x0000029000008947 */ /* 0x000fea0003800000 */
[----:B------:R-:W-:-:S13]  /*86d0*/  ISETP.NE.AND P0, PT, R0, 0x2c, PT ;  /* 0x0000002c0000780c */ /* 0x000fda0003f05270 */
[----:B------:R-:W-:Y:S05]  /*86e0*/  @P0 BRA `(.L_x_665) ;  /* 0x0000012000000947 */ /* 0x000fea0003800000 */
[----:B------:R-:W0:Y:S01]  /*86f0*/  I2F.S16 R6, R3 ;  /* 0x0000000300067306 */ /* 0x000e220000101400 */
[----:B------:R-:W-:Y:S01]  /*8700*/  PLOP3.LUT P0, PT, PT, PT, PT, 0x80, 0x0 ;  /* 0x000000000000781c */ /* 0x000fe20003f0f070 */
[----:B------:R-:W-:Y:S01]  /*8710*/  IMAD.MOV.U32 R23, RZ, RZ, R25 ;  /* 0x000000ffff177224 */ /* 0x000fe200078e0019 */
[----:B0-----:R-:W-:-:S04]  /*8720*/  SHF.R.U32.HI R4, RZ, 0x17, R6 ;  /* 0x00000017ff047819 */ /* 0x001fc80000011606 */
[----:B------:R-:W-:-:S04]  /*8730*/  LOP3.LUT R5, R4, 0xff, RZ, 0xc0, !PT ;  /* 0x000000ff04057812 */ /* 0x000fc800078ec0ff */
[----:B------:R-:W-:-:S13]  /*8740*/  ISETP.NE.AND P2, PT, R5, 0xff, PT ;  /* 0x000000ff0500780c */ /* 0x000fda0003f45270 */
[--C-:B------:R-:W-:Y:S02]  /*8750*/  @P2 SHF.R.U32.HI R0, RZ, 0x16, R6.reuse ;  /* 0x00000016ff002819 */ /* 0x100fe40000011606 */
[----:B------:R-:W-:Y:S02]  /*8760*/  @P2 LOP3.LUT P1, RZ, R5, 0x3fffff, R6, 0xf8, !PT ;  /* 0x003fffff05ff2812 */ /* 0x000fe4000782f806 */
[----:B------:R-:W-:Y:S02]  /*8770*/  @P2 LOP3.LUT R0, R0, 0x1, RZ, 0xc0, !PT ;  /* 0x0000000100002812 */ /* 0x000fe400078ec0ff */
[----:B------:R-:W-:Y:S02]  /*8780*/  @P2 IADD3 R5, R4, 0x1, RZ ;  /* 0x0000000104052810 */ /* 0x000fe40007ffe0ff */
[----:B------:R-:W-:Y:S01]  /*8790*/  @P2 ISETP.EQ.U32.AND P1, PT, R0, 0x1, P1 ;  /* 0x000000010000280c */ /* 0x000fe20000f22070 */
[----:B------:R-:W-:-:S03]  /*87a0*/  IMAD.MOV.U32 R0, RZ, RZ, 0xff ;  /* 0x000000ffff007424 */ /* 0x000fc600078e00ff */
[----:B------:R-:W-:Y:S02]  /*87b0*/  @P2 PLOP3.LUT P0, PT, P1, PT, PT, 0x80, 0x0 ;  /* 0x000000000000281c */ /* 0x000fe40000f0f070 */
[----:B------:R-:W-:-:S11]  /*87c0*/  PRMT R3, R0, 0x7610, R3 ;  /* 0x0000761000037816 */ /* 0x000fd60000000003 */
[----:B------:R-:W-:-:S04]  /*87d0*/  @!P0 IMAD.MOV R5, RZ, RZ, R4 ;  /* 0x000000ffff058224 */ /* 0x000fc800078e0204 */
[----:B------:R-:W-:-:S05]  /*87e0*/  @P2 IMAD.MOV.U32 R3, RZ, RZ, R5 ;  /* 0x000000ffff032224 */ /* 0x000fca00078e0005 */
[----:B------:R0:W-:Y:S01]  /*87f0*/  STG.E.U8 [R8.64], R3 ;  /* 0x0000000308007986 */ /* 0x0001e2000c101124 */
[----:B------:R-:W-:Y:S05]  /*8800*/  BRA `(.L_x_660) ;  /* 0x000001e000007947 */ /* 0x000fea0003800000 */
.L_x_665:
        /* <DEDUP_REMOVED lines=19> */
[----:B------:R-:W-:Y:S01]  /*8940*/  IMAD.MOV.U32 R23, RZ, RZ, R25 ;  /* 0x000000ffff177224 */ /* 0x000fe200078e0019 */
[----:B------:R-:W-:Y:S05]  /*8950*/  BRA `(.L_x_660) ;  /* 0x0000009000007947 */ /* 0x000fea0003800000 */
.L_x_692:
[----:B------:R-:W-:Y:S01]  /*8960*/  PRMT R3, R3, 0x9910, RZ ;  /* 0x0000991003037816 */ /* 0x000fe200000000ff */
[----:B------:R-:W-:-:S04]  /*8970*/  IMAD.MOV.U32 R23, RZ, RZ, R25 ;  /* 0x000000ffff177224 */ /* 0x000fc800078e0019 */
[----:B------:R-:W-:-:S05]  /*8980*/  IMAD.MOV.U32 R4, RZ, RZ, R3 ;  /* 0x000000ffff047224 */ /* 0x000fca00078e0003 */
[----:B------:R-:W-:-:S05]  /*8990*/  SHF.R.S32.HI R5, RZ, 0x1f, R4 ;  /* 0x0000001fff057819 */ /* 0x000fca0000011404 */
[----:B------:R0:W-:Y:S01]  /*89a0*/  STG.E.64 [R8.64], R4 ;  /* 0x0000000408007986 */ /* 0x0001e2000c101b24 */
[----:B------:R-:W-:Y:S05]  /*89b0*/  BRA `(.L_x_660) ;  /* 0x0000003000007947 */ /* 0x000fea0003800000 */
.L_x_691:
[----:B------:R-:W-:Y:S01]  /*89c0*/  PRMT R3, R3, 0x9910, RZ ;  /* 0x0000991003037816 */ /* 0x000fe200000000ff */
[----:B------:R-:W-:-:S04]  /*89d0*/  IMAD.MOV.U32 R23, RZ, RZ, R25 ;  /* 0x000000ffff177224 */ /* 0x000fc800078e0019 */
[----:B------:R0:W-:Y:S03]  /*89e0*/  STG.E [R8.64], R3 ;  /* 0x0000000308007986 */ /* 0x0001e6000c101924 */
.L_x_660:
[----:B0-----:R-:W-:Y:S05]  /*89f0*/  BSYNC B6 ;  /* 0x0000000000067941 */ /* 0x001fea0003800000 */
.L_x_659:
[----:B------:R-:W-:Y:S01]  /*8a00*/  ISETP.GE.AND P0, PT, R23, R16, PT ;  /* 0x000000101700720c */ /* 0x000fe20003f06270 */
[----:B------:R-:W-:-:S12]  /*8a10*/  BSSY B6, `(.L_x_693) ;  /* 0x00001e6000067945 */ /* 0x000fd80003800000 */
[----:B------:R-:W-:Y:S05]  /*8a20*/  @P0 BRA `(.L_x_694) ;  /* 0x00001e4000000947 */ /* 0x000fea0003800000 */
[----:B------:R-:W-:Y:S01]  /*8a30*/  IMAD R0, R2, 0x200, R23 ;  /* 0x0000020002007824 */ /* 0x000fe200078e0217 */
[----:B------:R-:W-:-:S03]  /*8a40*/  PRMT R3, R17, 0x9910, RZ ;  /* 0x0000991011037816 */ /* 0x000fc600000000ff */
[----:B------:R-:W-:Y:S02]  /*8a50*/  IMAD R8, R0, c[0x0][0x194], RZ ;  /* 0x0000650000087a24 */ /* 0x000fe400078e02ff */
[----:B------:R-:W-:-:S03]  /*8a60*/  IMAD.MOV.U32 R0, RZ, RZ, R3 ;  /* 0x000000ffff007224 */ /* 0x000fc600078e0003 */
[----:B------:R-:W-:Y:S02]  /*8a70*/  IADD3 R8, P0, R8, c[0x0][0x168], RZ ;  /* 0x00005a0008087a10 */ /* 0x000fe40007f1e0ff */
[----:B------:R-:W-:-:S03]  /*8a80*/  ISETP.GT.AND P1, PT, R0, 0x9, PT ;  /* 0x000000090000780c */ /* 0x000fc60003f24270 */
[----:B------:R-:W-:-:S10]  /*8a90*/  IMAD.X R9, RZ, RZ, c[0x0][0x16c], P0 ;  /* 0x00005b00ff097624 */ /* 0x000fd400000e06ff */
        /* <DEDUP_REMOVED lines=11> */
.L_x_698:
[----:B------:R0:W-:Y:S01]  /*8b50*/  STG.E.U8 [R8.64], R22 ;  /* 0x0000001608007986 */ /* 0x0001e2000c101124 */
[----:B------:R-:W-:Y:S05]  /*8b60*/  BRA `(.L_x_700) ;  /* 0x00000dc000007947 */ /* 0x000fea0003800000 */
.L_x_697:
        /* <DEDUP_REMOVED lines=10> */
.L_x_702:
[----:B------:R-:W-:-:S05]  /*8c10*/  PRMT R3, R22, 0x9910, RZ ;  /* 0x0000991016037816 */ /* 0x000fca00000000ff */
[----:B------:R0:W-:Y:S01]  /*8c20*/  STG.E [R8.64], R3 ;  /* 0x0000000308007986 */ /* 0x0001e2000c101924 */
[----:B------:R-:W-:Y:S05]  /*8c30*/  BRA `(.L_x_700) ;  /* 0x00000cf000007947 */ /* 0x000fea0003800000 */
.L_x_701:
[----:B------:R0:W-:Y:S01]  /*8c40*/  STG.E.U16 [R8.64], R22 ;  /* 0x0000001608007986 */ /* 0x0001e2000c101524 */
[----:B------:R-:W-:Y:S05]  /*8c50*/  BRA `(.L_x_700) ;  /* 0x00000cd000007947 */ /* 0x000fea0003800000 */
.L_x_696:
        /* <DEDUP_REMOVED lines=9> */
.L_x_704:
[----:B------:R-:W0:Y:S02]  /*8cf0*/  I2F.S16 R0, R22 ;  /* 0x0000001600007306 */ /* 0x000e240000101400 */
[----:B0-----:R-:W-:-:S05]  /*8d00*/  F2FP.PACK_AB R0, RZ, R0 ;  /* 0x00000000ff00723e */ /* 0x001fca00000000ff */
[----:B------:R0:W-:Y:S01]  /*8d10*/  STG.E.U16 [R8.64], R0 ;  /* 0x0000000008007986 */ /* 0x0001e2000c101524 */
[----:B------:R-:W-:Y:S05]  /*8d20*/  BRA `(.L_x_700) ;  /* 0x00000c0000007947 */ /* 0x000fea0003800000 */
.L_x_703:
        /* <DEDUP_REMOVED lines=10> */
.L_x_706:
[----:B------:R-:W0:Y:S02]  /*8dd0*/  I2F.S16 R22, R22 ;  /* 0x0000001600167306 */ /* 0x000e240000101400 */
[----:B0-----:R-:W-:-:S04]  /*8de0*/  F2FP.PACK_AB R3, RZ, R22 ;  /* 0x00000016ff03723e */ /* 0x001fc800000000ff */
[----:B------:R-:W-:-:S05]  /*8df0*/  PRMT R3, R3, 0x5410, RZ ;  /* 0x0000541003037816 */ /* 0x000fca00000000ff */
[----:B------:R0:W-:Y:S01]  /*8e00*/  STG.E [R8.64], R3 ;  /* 0x0000000308007986 */ /* 0x0001e2000c101924 */
[----:B------:R-:W-:Y:S05]  /*8e10*/  BRA `(.L_x_700) ;  /* 0x00000b1000007947 */ /* 0x000fea0003800000 */
.L_x_705:
[----:B------:R-:W0:Y:S02]  /*8e20*/  I2F.F64.S16 R4, R22 ;  /* 0x0000001600047312 */ /* 0x000e240000101c00 */
[----:B0-----:R0:W-:Y:S01]  /*8e30*/  STG.E.64 [R8.64], R4 ;  /* 0x0000000408007986 */ /* 0x0011e2000c101b24 */
[----:B------:R-:W-:Y:S05]  /*8e40*/  BRA `(.L_x_700) ;  /* 0x00000ae000007947 */ /* 0x000fea0003800000 */
.L_x_695:
        /* <DEDUP_REMOVED lines=13> */
.L_x_709:
[----:B------:R-:W0:Y:S01]  /*8f20*/  I2F.F64.S16 R4, R22 ;  /* 0x0000001600047312 */ /* 0x000e220000101c00 */
[----:B------:R-:W-:-:S05]  /*8f30*/  CS2R R6, SRZ ;  /* 0x0000000000067805 */ /* 0x000fca000001ff00 */
[----:B0-----:R0:W-:Y:S01]  /*8f40*/  STG.E.128 [R8.64], R4 ;  /* 0x0000000408007986 */ /* 0x0011e2000c101d24 */
[----:B------:R-:W-:Y:S05]  /*8f50*/  BRA `(.L_x_700) ;  /* 0x000009d000007947 */ /* 0x000fea0003800000 */
.L_x_708:
        /* <DEDUP_REMOVED lines=21> */
.L_x_713:
[----:B------:R-:W-:Y:S05]  /*90b0*/  BSYNC B0 ;  /* 0x0000000000007941 */ /* 0x000fea0003800000 */
.L_x_712:
[----:B------:R-:W-:-:S05]  /*90c0*/  LOP3.LUT R5, R0, R5, RZ, 0xfc, !PT ;  /* 0x0000000500057212 */ /* 0x000fca00078efcff */
[----:B------:R0:W-:Y:S01]  /*90d0*/  STG.E.U8 [R8.64], R5 ;  /* 0x0000000508007986 */ /* 0x0001e2000c101124 */
[----:B------:R-:W-:Y:S05]  /*90e0*/  BRA `(.L_x_700) ;  /* 0x0000084000007947 */ /* 0x000fea0003800000 */
.L_x_711:
        /* <DEDUP_REMOVED lines=13> */
.L_x_715:
[----:B------:R-:W-:Y:S01]  /*91c0*/  IMAD.MOV.U32 R0, RZ, RZ, 0x7f ;  /* 0x0000007fff007424 */ /* 0x000fe200078e00ff */
[----:B------:R-:W-:-:S04]  /*91d0*/  ISETP.GT.U32.AND P0, PT, R3, 0x7f800000, PT ;  /* 0x7f8000000300780c */ /* 0x000fc80003f04070 */
[----:B------:R-:W-:-:S04]  /*91e0*/  SEL R0, R0, 0x7c, P0 ;  /* 0x0000007c00007807 */ /* 0x000fc80000000000 */
.L_x_716:
[----:B------:R-:W-:Y:S05]  /*91f0*/  BSYNC B0 ;  /* 0x0000000000007941 */ /* 0x000fea0003800000 */
.L_x_714:
[----:B------:R-:W-:-:S04]  /*9200*/  LOP3.LUT R3, R5, 0x80000000, RZ, 0xc0, !PT ;  /* 0x8000000005037812 */ /* 0x000fc800078ec0ff */
[----:B------:R-:W-:-:S04]  /*9210*/  SHF.R.U32.HI R3, RZ, 0x18, R3 ;  /* 0x00000018ff037819 */ /* 0x000fc80000011603 */
[----:B------:R-:W-:-:S05]  /*9220*/  LOP3.LUT R3, R0, R3, RZ, 0xfc, !PT ;  /* 0x0000000300037212 */ /* 0x000fca00078efcff */
[----:B------:R0:W-:Y:S01]  /*9230*/  STG.E.U8 [R8.64], R3 ;  /* 0x0000000308007986 */ /* 0x0001e2000c101124 */
[----:B------:R-:W-:Y:S05]  /*9240*/  BRA `(.L_x_700) ;  /* 0x000006e000007947 */ /* 0x000fea0003800000 */
.L_x_710:
[----:B------:R-:W0:Y:S02]  /*9250*/  I2F.S16 R0, R22 ;  /* 0x0000001600007306 */ /* 0x000e240000101400 */
[----:B0-----:R-:W-:-:S05]  /*9260*/  F2FP.BF16.PACK_AB R0, RZ, R0 ;  /* 0x00000000ff00723e */ /* 0x001fca00000010ff */
[----:B------:R0:W-:Y:S01]  /*9270*/  STG.E.U16 [R8.64], R0 ;  /* 0x0000000008007986 */ /* 0x0001e2000c101524 */
[----:B------:R-:W-:Y:S05]  /*9280*/  BRA `(.L_x_700) ;  /* 0x000006a000007947 */ /* 0x000fea0003800000 */
.L_x_707:
        /* <DEDUP_REMOVED lines=10> */
.L_x_719:
        /* <DEDUP_REMOVED lines=17> */
.L_x_722:
[----:B------:R-:W-:-:S04]  /*9440*/  LOP3.LUT R3, R5, 0x80000000, RZ, 0xc0, !PT ;  /* 0x8000000005037812 */ /* 0x000fc800078ec0ff */
[----:B------:R-:W-:-:S04]  /*9450*/  SHF.R.U32.HI R3, RZ, 0x18, R3 ;  /* 0x00000018ff037819 */ /* 0x000fc80000011603 */
[----:B------:R-:W-:-:S04]  /*9460*/  LOP3.LUT R0, R0, R3, RZ, 0xfc, !PT ;  /* 0x0000000300007212 */ /* 0x000fc800078efcff */
[----:B------:R-:W-:Y:S02]  /*9470*/  PRMT R4, R0, 0x7610, R4 ;  /* 0x0000761000047816 */ /* 0x000fe40000000004 */
.L_x_721:
[----:B------:R-:W-:Y:S05]  /*9480*/  BSYNC B0 ;  /* 0x0000000000007941 */ /* 0x000fea0003800000 */
.L_x_720:
[----:B------:R0:W-:Y:S01]  /*9490*/  STG.E.U8 [R8.64], R4 ;  /* 0x0000000408007986 */ /* 0x0001e2000c101124 */
[----:B------:R-:W-:Y:S05]  /*94a0*/  BRA `(.L_x_700) ;  /* 0x0000048000007947 */ /* 0x000fea0003800000 */
.L_x_718:
        /* <DEDUP_REMOVED lines=17> */
.L_x_725:
[----:B------:R-:W-:-:S04]  /*95c0*/  LOP3.LUT R3, R5, 0x80000000, RZ, 0xc0, !PT ;  /* 0x8000000005037812 */ /* 0x000fc800078ec0ff */
[----:B------:R-:W-:-:S04]  /*95d0*/  SHF.R.U32.HI R3, RZ, 0x18, R3 ;  /* 0x00000018ff037819 */ /* 0x000fc80000011603 */
[----:B------:R-:W-:-:S04]  /*95e0*/  LOP3.LUT R0, R0, R3, RZ, 0xfc, !PT ;  /* 0x0000000300007212 */ /* 0x000fc800078efcff */
[----:B------:R-:W-:Y:S02]  /*95f0*/  PRMT R4, R0, 0x7610, R4 ;  /* 0x0000761000047816 */ /* 0x000fe40000000004 */
.L_x_724:
[----:B------:R-:W-:Y:S05]  /*9600*/  BSYNC B0 ;  /* 0x0000000000007941 */ /* 0x000fea0003800000 */
.L_x_723:
[----:B------:R0:W-:Y:S01]  /*9610*/  STG.E.U8 [R8.64], R4 ;  /* 0x0000000408007986 */ /* 0x0001e2000c101124 */
[----:B------:R-:W-:Y:S05]  /*9620*/  BRA `(.L_x_700) ;  /* 0x0000030000007947 */ /* 0x000fea0003800000 */
.L_x_717:
        /* <DEDUP_REMOVED lines=22> */
.L_x_699:
        /* <DEDUP_REMOVED lines=20> */
.L_x_727:
[----:B------:R-:W-:-:S04]  /*98d0*/  PRMT R4, R22, 0x9910, RZ ;  /* 0x0000991016047816 */ /* 0x000fc800000000ff */
[----:B------:R-:W-:-:S05]  /*98e0*/  SHF.R.S32.HI R5, RZ, 0x1f, R4 ;  /* 0x0000001fff057819 */ /* 0x000fca0000011404 */
[----:B------:R0:W-:Y:S01]  /*98f0*/  STG.E.64 [R8.64], R4 ;  /* 0x0000000408007986 */ /* 0x0001e2000c101b24 */
[----:B------:R-:W-:Y:S05]  /*9900*/  BRA `(.L_x_700) ;  /* 0x0000002000007947 */ /* 0x000fea0003800000 */
.L_x_726:
[----:B------:R-:W-:-:S05]  /*9910*/  PRMT R3, R22, 0x9910, RZ ;  /* 0x0000991016037816 */ /* 0x000fca00000000ff */
[----:B------:R0:W-:Y:S02]  /*9920*/  STG.E [R8.64], R3 ;  /* 0x0000000308007986 */ /* 0x0001e4000c101924 */
.L_x_700:
[----:B------:R-:W-:-:S04]  /*9930*/  IADD3 R23, R23, 0x80, RZ ;  /* 0x0000008017177810 */ /* 0x000fc80007ffe0ff */
[----:B------:R-:W-:-:S13]  /*9940*/  ISETP.GE.AND P0, PT, R23, R16, PT ;  /* 0x000000101700720c */ /* 0x000fda0003f06270 */
[----:B------:R-:W-:Y:S05]  /*9950*/  @P0 BRA `(.L_x_694) ;  /* 0x00000f1000000947 */ /* 0x000fea0003800000 */
[----:B0-----:R-:W-:Y:S01]  /*9960*/  IMAD R0, R2, 0x200, R23 ;  /* 0x0000020002007824 */ /* 0x001fe200078e0217 */
        /* <DEDUP_REMOVED lines=17> */
.L_x_731:
[----:B------:R0:W-:Y:S01]  /*9a80*/  STG.E.U8 [R8.64], R18 ;  /* 0x0000001208007986 */ /* 0x0001e2000c101124 */
[----:B------:R-:W-:Y:S05]  /*9a90*/  BRA `(.L_x_733) ;  /* 0x00000dc000007947 */ /* 0x000fea0003800000 */
.L_x_730:
        /* <DEDUP_REMOVED lines=10> */
.L_x_735:
[----:B------:R-:W-:-:S05]  /*9b40*/  PRMT R3, R18, 0x9910, RZ ;  /* 0x0000991012037816 */ /* 0x000fca00000000ff */
[----:B------:R0:W-:Y:S01]  /*9b50*/  STG.E [R8.64], R3 ;  /* 0x0000000308007986 */ /* 0x0001e2000c101924 */
[----:B------:R-:W-:Y:S05]  /*9b60*/  BRA `(.L_x_733) ;  /* 0x00000cf000007947 */ /* 0x000fea0003800000 */
.L_x_734:
[----:B------:R0:W-:Y:S01]  /*9b70*/  STG.E.U16 [R8.64], R18 ;  /* 0x0000001208007986 */ /* 0x0001e2000c101524 */
[----:B------:R-:W-:Y:S05]  /*9b80*/  BRA `(.L_x_733) ;  /* 0x00000cd000007947 */ /* 0x000fea0003800000 */
.L_x_729:
        /* <DEDUP_REMOVED lines=9> */
.L_x_737:
[----:B------:R-:W0:Y:S02]  /*9c20*/  I2F.S16 R0, R18 ;  /* 0x0000001200007306 */ /* 0x000e240000101400 */
[----:B0-----:R-:W-:-:S05]  /*9c30*/  F2FP.PACK_AB R0, RZ, R0 ;  /* 0x00000000ff00723e */ /* 0x001fca00000000ff */
[----:B------:R0:W-:Y:S01]  /*9c40*/  STG.E.U16 [R8.64], R0 ;  /* 0x0000000008007986 */ /* 0x0001e2000c101524 */
[----:B------:R-:W-:Y:S05]  /*9c50*/  BRA `(.L_x_733) ;  /* 0x00000c0000007947 */ /* 0x000fea0003800000 */
.L_x_736:
        /* <DEDUP_REMOVED lines=10> */
.L_x_739:
[----:B------:R-:W0:Y:S02]  /*9d00*/  I2F.S16 R18, R18 ;  /* 0x0000001200127306 */ /* 0x000e240000101400 */
[----:B0-----:R-:W-:-:S04]  /*9d10*/  F2FP.PACK_AB R3, RZ, R18 ;  /* 0x00000012ff03723e */ /* 0x001fc800000000ff */
[----:B------:R-:W-:-:S05]  /*9d20*/  PRMT R3, R3, 0x5410, RZ ;  /* 0x0000541003037816 */ /* 0x000fca00000000ff */
[----:B------:R0:W-:Y:S01]  /*9d30*/  STG.E [R8.64], R3 ;  /* 0x0000000308007986 */ /* 0x0001e2000c101924 */
[----:B------:R-:W-:Y:S05]  /*9d40*/  BRA `(.L_x_733) ;  /* 0x00000b1000007947 */ /* 0x000fea0003800000 */
.L_x_738:
[----:B------:R-:W0:Y:S02]  /*9d50*/  I2F.F64.S16 R4, R18 ;  /* 0x0000001200047312 */ /* 0x000e240000101c00 */
[----:B0-----:R0:W-:Y:S01]  /*9d60*/  STG.E.64 [R8.64], R4 ;  /* 0x0000000408007986 */ /* 0x0011e2000c101b24 */
[----:B------:R-:W-:Y:S05]  /*9d70*/  BRA `(.L_x_733) ;  /* 0x00000ae000007947 */ /* 0x000fea0003800000 */
.L_x_728:
        /* <DEDUP_REMOVED lines=13> */
.L_x_742:
[----:B------:R-:W0:Y:S01]  /*9e50*/  I2F.F64.S16 R4, R18 ;  /* 0x0000001200047312 */ /* 0x000e220000101c00 */
[----:B------:R-:W-:-:S05]  /*9e60*/  CS2R R6, SRZ ;  /* 0x0000000000067805 */ /* 0x000fca000001ff00 */
[----:B0-----:R0:W-:Y:S01]  /*9e70*/  STG.E.128 [R8.64], R4 ;  /* 0x0000000408007986 */ /* 0x0011e2000c101d24 */
[----:B------:R-:W-:Y:S05]  /*9e80*/  BRA `(.L_x_733) ;  /* 0x000009d000007947 */ /* 0x000fea0003800000 */
.L_x_741:
        /* <DEDUP_REMOVED lines=21> */
.L_x_746:
[----:B------:R-:W-:Y:S05]  /*9fe0*/  BSYNC B0 ;  /* 0x0000000000007941 */ /* 0x000fea0003800000 */
.L_x_745:
[----:B------:R-:W-:-:S05]  /*9ff0*/  LOP3.LUT R5, R0, R5, RZ, 0xfc, !PT ;  /* 0x0000000500057212 */ /* 0x000fca00078efcff */
[----:B------:R0:W-:Y:S01]  /*a000*/  STG.E.U8 [R8.64], R5 ;  /* 0x0000000508007986 */ /* 0x0001e2000c101124 */
[----:B------:R-:W-:Y:S05]  /*a010*/  BRA `(.L_x_733) ;  /* 0x0000084000007947 */ /* 0x000fea0003800000 */
.L_x_744:
        /* <DEDUP_REMOVED lines=13> */
.L_x_748:
[----:B------:R-:W-:Y:S01]  /*a0f0*/  IMAD.MOV.U32 R0, RZ, RZ, 0x7f ;  /* 0x0000007fff007424 */ /* 0x000fe200078e00ff */
[----:B------:R-:W-:-:S04]  /*a100*/  ISETP.GT.U32.AND P0, PT, R3, 0x7f800000, PT ;  /* 0x7f8000000300780c */ /* 0x000fc80003f04070 */
[----:B------:R-:W-:-:S04]  /*a110*/  SEL R0, R0, 0x7c, P0 ;  /* 0x0000007c00007807 */ /* 0x000fc80000000000 */
.L_x_749:
[----:B------:R-:W-:Y:S05]  /*a120*/  BSYNC B0 ;  /* 0x0000000000007941 */ /* 0x000fea0003800000 */
.L_x_747:
[----:B------:R-:W-:-:S04]  /*a130*/  LOP3.LUT R3, R5, 0x80000000, RZ, 0xc0, !PT ;  /* 0x8000000005037812 */ /* 0x000fc800078ec0ff */
[----:B------:R-:W-:-:S04]  /*a140*/  SHF.R.U32.HI R3, RZ, 0x18, R3 ;  /* 0x00000018ff037819 */ /* 0x000fc80000011603 */
[----:B------:R-:W-:-:S05]  /*a150*/  LOP3.LUT R3, R0, R3, RZ, 0xfc, !PT ;  /* 0x0000000300037212 */ /* 0x000fca00078efcff */
[----:B------:R0:W-:Y:S01]  /*a160*/  STG.E.U8 [R8.64], R3 ;  /* 0x0000000308007986 */ /* 0x0001e2000c101124 */
[----:B------:R-:W-:Y:S05]  /*a170*/  BRA `(.L_x_733) ;  /* 0x000006e000007947 */ /* 0x000fea0003800000 */
.L_x_743:
[----:B------:R-:W0:Y:S02]  /*a180*/  I2F.S16 R0, R18 ;  /* 0x0000001200007306 */ /* 0x000e240000101400 */
[----:B0-----:R-:W-:-:S05]  /*a190*/  F2FP.BF16.PACK_AB R0, RZ, R0 ;  /* 0x00000000ff00723e */ /* 0x001fca00000010ff */
[----:B------:R0:W-:Y:S01]  /*a1a0*/  STG.E.U16 [R8.64], R0 ;  /* 0x0000000008007986 */ /* 0x0001e2000c101524 */
[----:B------:R-:W-:Y:S05]  /*a1b0*/  BRA `(.L_x_733) ;  /* 0x000006a000007947 */ /* 0x000fea0003800000 */
.L_x_740:
        /* <DEDUP_REMOVED lines=10> */
.L_x_752:
        /* <DEDUP_REMOVED lines=17> */
.L_x_755:
[----:B------:R-:W-:-:S04]  /*a370*/  LOP3.LUT R3, R5, 0x80000000, RZ, 0xc0, !PT ;  /* 0x8000000005037812 */ /* 0x000fc800078ec0ff */
[----:B------:R-:W-:-:S04]  /*a380*/  SHF.R.U32.HI R3, RZ, 0x18, R3 ;  /* 0x00000018ff037819 */ /* 0x000fc80000011603 */
[----:B------:R-:W-:-:S04]  /*a390*/  LOP3.LUT R0, R0, R3, RZ, 0xfc, !PT ;  /* 0x0000000300007212 */ /* 0x000fc800078efcff */
[----:B------:R-:W-:Y:S02]  /*a3a0*/  PRMT R4, R0, 0x7610, R4 ;  /* 0x0000761000047816 */ /* 0x000fe40000000004 */
.L_x_754:
[----:B------:R-:W-:Y:S05]  /*a3b0*/  BSYNC B0 ;  /* 0x0000000000007941 */ /* 0x000fea0003800000 */
.L_x_753:
[----:B------:R0:W-:Y:S01]  /*a3c0*/  STG.E.U8 [R8.64], R4 ;  /* 0x0000000408007986 */ /* 0x0001e2000c101124 */
[----:B------:R-:W-:Y:S05]  /*a3d0*/  BRA `(.L_x_733) ;  /* 0x0000048000007947 */ /* 0x000fea0003800000 */
.L_x_751:
        /* <DEDUP_REMOVED lines=17> */
.L_x_758:
[----:B------:R-:W-:-:S04]  /*a4f0*/  LOP3.LUT R3, R5, 0x80000000, RZ, 0xc0, !PT ;  /* 0x8000000005037812 */ /* 0x000fc800078ec0ff */
[----:B------:R-:W-:-:S04]  /*a500*/  SHF.R.U32.HI R3, RZ, 0x18, R3 ;  /* 0x00000018ff037819 */ /* 0x000fc80000011603 */
[----:B------:R-:W-:-:S04]  /*a510*/  LOP3.LUT R0, R0, R3, RZ, 0xfc, !PT ;  /* 0x0000000300007212 */ /* 0x000fc800078efcff */
[----:B------:R-:W-:Y:S02]  /*a520*/  PRMT R4, R0, 0x7610, R4 ;  /* 0x0000761000047816 */ /* 0x000fe40000000004 */
.L_x_757:
[----:B------:R-:W-:Y:S05]  /*a530*/  BSYNC B0 ;  /* 0x0000000000007941 */ /* 0x000fea0003800000 */
.L_x_756:
[----:B------:R0:W-:Y:S01]  /*a540*/  STG.E.U8 [R8.64], R4 ;  /* 0x0000000408007986 */ /* 0x0001e2000c101124 */
[----:B------:R-:W-:Y:S05]  /*a550*/  BRA `(.L_x_733) ;  /* 0x0000030000007947 */ /* 0x000fea0003800000 */
.L_x_750:
        /* <DEDUP_REMOVED lines=22> */
.L_x_732:
        /* <DEDUP_REMOVED lines=20> */
.L_x_760:
[----:B------:R-:W-:-:S04]  /*a800*/  PRMT R4, R18, 0x9910, RZ ;  /* 0x0000991012047816 */ /* 0x000fc800000000ff */
[----:B------:R-:W-:-:S05]  /*a810*/  SHF.R.S32.HI R5, RZ, 0x1f, R4 ;  /* 0x0000001fff057819 */ /* 0x000fca0000011404 */
[----:B------:R0:W-:Y:S01]  /*a820*/  STG.E.64 [R8.64], R4 ;  /* 0x0000000408007986 */ /* 0x0001e2000c101b24 */
[----:B------:R-:W-:Y:S05]  /*a830*/  BRA `(.L_x_733) ;  /* 0x0000002000007947 */ /* 0x000fea0003800000 */
.L_x_759:
[----:B------:R-:W-:-:S05]  /*a840*/  PRMT R3, R18, 0x9910, RZ ;  /* 0x0000991012037816 */ /* 0x000fca00000000ff */
[----:B------:R0:W-:Y:S02]  /*a850*/  STG.E [R8.64], R3 ;  /* 0x0000000308007986 */ /* 0x0001e4000c101924 */
.L_x_733:
[----:B------:R-:W-:Y:S02]  /*a860*/  IADD3 R23, R23, 0x80, RZ ;  /* 0x0000008017177810 */ /* 0x000fe40007ffe0ff */
.L_x_694:
[----:B------:R-:W-:Y:S05]  /*a870*/  BSYNC B6 ;  /* 0x0000000000067941 */ /* 0x000fea0003800000 */
.L_x_693:
[----:B------:R-:W-:-:S13]  /*a880*/  ISETP.GE.AND P0, PT, R23, R16, PT ;  /* 0x000000101700720c */ /* 0x000fda0003f06270 */
[----:B------:R-:W-:Y:S05]  /*a890*/  @P0 EXIT ;  /* 0x000000000000094d */ /* 0x000fea0003800000 */
        /* <DEDUP_REMOVED lines=17> */
.L_x_764:
[----:B------:R-:W-:Y:S01]  /*a9b0*/  STG.E.U8 [R2.64], R19 ;  /* 0x0000001302007986 */ /* 0x000fe2000c101124 */
[----:B------:R-:W-:Y:S05]  /*a9c0*/  EXIT ;  /* 0x000000000000794d */ /* 0x000fea0003800000 */
.L_x_763:
        /* <DEDUP_REMOVED lines=10> */
.L_x_767:
[----:B------:R-:W-:-:S05]  /*aa70*/  PRMT R5, R19, 0x9910, RZ ;  /* 0x0000991013057816 */ /* 0x000fca00000000ff */
[----:B------:R-:W-:Y:S01]  /*aa80*/  STG.E [R2.64], R5 ;  /* 0x0000000502007986 */ /* 0x000fe2000c101924 */
[----:B------:R-:W-:Y:S05]  /*aa90*/  EXIT ;  /* 0x000000000000794d */ /* 0x000fea0003800000 */
.L_x_766:
[----:B------:R-:W-:Y:S01]  /*aaa0*/  STG.E.U16 [R2.64], R19 ;  /* 0x0000001302007986 */ /* 0x000fe2000c101524 */
[----:B------:R-:W-:Y:S05]  /*aab0*/  EXIT ;  /* 0x000000000000794d */ /* 0x000fea0003800000 */
.L_x_762:
        /* <DEDUP_REMOVED lines=9> */
.L_x_769:
[----:B------:R-:W0:Y:S02]  /*ab50*/  I2F.S16 R0, R19 ;  /* 0x0000001300007306 */ /* 0x000e240000101400 */
[----:B0-----:R-:W-:-:S05]  /*ab60*/  F2FP.PACK_AB R0, RZ, R0 ;  /* 0x00000000ff00723e */ /* 0x001fca00000000ff */
[----:B------:R-:W-:Y:S01]  /*ab70*/  STG.E.U16 [R2.64], R0 ;  /* 0x0000000002007986 */ /* 0x000fe2000c101524 */
[----:B------:R-:W-:Y:S05]  /*ab80*/  EXIT ;  /* 0x000000000000794d */ /* 0x000fea0003800000 */
.L_x_768:
        /* <DEDUP_REMOVED lines=10> */
.L_x_771:
[----:B------:R-:W0:Y:S02]  /*ac30*/  I2F.S16 R19, R19 ;  /* 0x0000001300137306 */ /* 0x000e240000101400 */
[----:B0-----:R-:W-:-:S04]  /*ac40*/  F2FP.PACK_AB R5, RZ, R19 ;  /* 0x00000013ff05723e */ /* 0x001fc800000000ff */
[----:B------:R-:W-:-:S05]  /*ac50*/  PRMT R5, R5, 0x5410, RZ ;  /* 0x0000541005057816 */ /* 0x000fca00000000ff */
[----:B------:R-:W-:Y:S01]  /*ac60*/  STG.E [R2.64], R5 ;  /* 0x0000000502007986 */ /* 0x000fe2000c101924 */
[----:B------:R-:W-:Y:S05]  /*ac70*/  EXIT ;  /* 0x000000000000794d */ /* 0x000fea0003800000 */
.L_x_770:
[----:B------:R-:W0:Y:S02]  /*ac80*/  I2F.F64.S16 R4, R19 ;  /* 0x0000001300047312 */ /* 0x000e240000101c00 */
[----:B0-----:R-:W-:Y:S01]  /*ac90*/  STG.E.64 [R2.64], R4 ;  /* 0x0000000402007986 */ /* 0x001fe2000c101b24 */
[----:B------:R-:W-:Y:S05]  /*aca0*/  EXIT ;  /* 0x000000000000794d */ /* 0x000fea0003800000 */
.L_x_761:
        /* <DEDUP_REMOVED lines=13> */
.L_x_774:
[----:B------:R-:W0:Y:S01]  /*ad80*/  I2F.F64.S16 R4, R19 ;  /* 0x0000001300047312 */ /* 0x000e220000101c00 */
[----:B------:R-:W-:-:S05]  /*ad90*/  CS2R R6, SRZ ;  /* 0x0000000000067805 */ /* 0x000fca000001ff00 */
[----:B0-----:R-:W-:Y:S01]  /*ada0*/  STG.E.128 [R2.64], R4 ;  /* 0x0000000402007986 */ /* 0x001fe2000c101d24 */
[----:B------:R-:W-:Y:S05]  /*adb0*/  EXIT ;  /* 0x000000000000794d */ /* 0x000fea0003800000 */
.L_x_773:
        /* <DEDUP_REMOVED lines=21> */
.L_x_778:
[----:B------:R-:W-:Y:S05]  /*af10*/  BSYNC B0 ;  /* 0x0000000000007941 */ /* 0x000fea0003800000 */
.L_x_777:
[----:B------:R-:W-:-:S05]  /*af20*/  LOP3.LUT R5, R0, R5, RZ, 0xfc, !PT ;  /* 0x0000000500057212 */ /* 0x000fca00078efcff */
[----:B------:R-:W-:Y:S01]  /*af30*/  STG.E.U8 [R2.64], R5 ;  /* 0x0000000502007986 */ /* 0x000fe2000c101124 */
[----:B------:R-:W-:Y:S05]  /*af40*/  EXIT ;  /* 0x000000000000794d */ /* 0x000fea0003800000 */
.L_x_776:
        /* <DEDUP_REMOVED lines=13> */
.L_x_780:
[----:B------:R-:W-:Y:S01]  /*b020*/  IMAD.MOV.U32 R0, RZ, RZ, 0x7f ;  /* 0x0000007fff007424 */ /* 0x000fe200078e00ff */
[----:B------:R-:W-:-:S04]  /*b030*/  ISETP.GT.U32.AND P0, PT, R4, 0x7f800000, PT ;  /* 0x7f8000000400780c */ /* 0x000fc80003f04070 */
[----:B------:R-:W-:-:S04]  /*b040*/  SEL R0, R0, 0x7c, P0 ;  /* 0x0000007c00007807 */ /* 0x000fc80000000000 */
.L_x_781:
[----:B------:R-:W-:Y:S05]  /*b050*/  BSYNC B0 ;  /* 0x0000000000007941 */ /* 0x000fea0003800000 */
.L_x_779:
[----:B------:R-:W-:-:S04]  /*b060*/  LOP3.LUT R4, R19, 0x80000000, RZ, 0xc0, !PT ;  /* 0x8000000013047812 */ /* 0x000fc800078ec0ff */
[----:B------:R-:W-:-:S04]  /*b070*/  SHF.R.U32.HI R5, RZ, 0x18, R4 ;  /* 0x00000018ff057819 */ /* 0x000fc80000011604 */
[----:B------:R-:W-:-:S05]  /*b080*/  LOP3.LUT R5, R0, R5, RZ, 0xfc, !PT ;  /* 0x0000000500057212 */ /* 0x000fca00078efcff */
[----:B------:R-:W-:Y:S01]  /*b090*/  STG.E.U8 [R2.64], R5 ;  /* 0x0000000502007986 */ /* 0x000fe2000c101124 */
[----:B------:R-:W-:Y:S05]  /*b0a0*/  EXIT ;  /* 0x000000000000794d */ /* 0x000fea0003800000 */
.L_x_775:
[----:B------:R-:W0:Y:S02]  /*b0b0*/  I2F.S16 R0, R19 ;  /* 0x0000001300007306 */ /* 0x000e240000101400 */
[----:B0-----:R-:W-:-:S05]  /*b0c0*/  F2FP.BF16.PACK_AB R0, RZ, R0 ;  /* 0x00000000ff00723e */ /* 0x001fca00000010ff */
[----:B------:R-:W-:Y:S01]  /*b0d0*/  STG.E.U16 [R2.64], R0 ;  /* 0x0000000002007986 */ /* 0x000fe2000c101524 */
[----:B------:R-:W-:Y:S05]  /*b0e0*/  EXIT ;  /* 0x000000000000794d */ /* 0x000fea0003800000 */
.L_x_772:
        /* <DEDUP_REMOVED lines=10> */
.L_x_784:
        /* <DEDUP_REMOVED lines=13> */
[----:B------:R-:W-:-:S05]  /*b260*/  FADD.FTZ R0, R5, 8192 ;  /* 0x4600000005007421 */ /* 0x000fca0000010000 */
[----:B------:R-:W-:Y:S02]  /*b270*/  LOP3.LUT P0, R4, R0, 0xff, RZ, 0xc0, !PT ;  /* 0x000000ff00047812 */ /* 0x000fe4000780c0ff */
[----:B------:R-:W-:-:S11]  /*b280*/  PRMT R0, RZ, 0x7610, R0 ;  /* 0x00007610ff007816 */ /* 0x000fd60000000000 */
[----:B------:R-:W-:Y:S05]  /*b290*/  @!P0 BRA `(.L_x_786) ;  /* 0x0000004000008947 */ /* 0x000fea0003800000 */
.L_x_787:
[----:B------:R-:W-:-:S04]  /*b2a0*/  LOP3.LUT R0, R19, 0x80000000, RZ, 0xc0, !PT ;  /* 0x8000000013007812 */ /* 0x000fc800078ec0ff */
[----:B------:R-:W-:-:S04]  /*b2b0*/  SHF.R.U32.HI R5, RZ, 0x18, R0 ;  /* 0x00000018ff057819 */ /* 0x000fc80000011600 */
[----:B------:R-:W-:-:S04]  /*b2c0*/  LOP3.LUT R4, R4, R5, RZ, 0xfc, !PT ;  /* 0x0000000504047212 */ /* 0x000fc800078efcff */
[----:B------:R-:W-:Y:S02]  /*b2d0*/  PRMT R0, R4, 0x7610, R0 ;  /* 0x0000761004007816 */ /* 0x000fe40000000000 */
.L_x_786:
[----:B------:R-:W-:Y:S05]  /*b2e0*/  BSYNC B0 ;  /* 0x0000000000007941 */ /* 0x000fea0003800000 */
.L_x_785:
[----:B------:R-:W-:Y:S01]  /*b2f0*/  STG.E.U8 [R2.64], R0 ;  /* 0x0000000002007986 */ /* 0x000fe2000c101124 */
[----:B------:R-:W-:Y:S05]  /*b300*/  EXIT ;  /* 0x000000000000794d */ /* 0x000fea0003800000 */
.L_x_783:
        /* <DEDUP_REMOVED lines=17> */
.L_x_790:
[----:B------:R-:W-:-:S04]  /*b420*/  LOP3.LUT R0, R19, 0x80000000, RZ, 0xc0, !PT ;  /* 0x8000000013007812 */ /* 0x000fc800078ec0ff */
[----:B------:R-:W-:-:S04]  /*b430*/  SHF.R.U32.HI R5, RZ, 0x18, R0 ;  /* 0x00000018ff057819 */ /* 0x000fc80000011600 */
[----:B------:R-:W-:-:S04]  /*b440*/  LOP3.LUT R4, R4, R5, RZ, 0xfc, !PT ;  /* 0x0000000504047212 */ /* 0x000fc800078efcff */
[----:B------:R-:W-:Y:S02]  /*b450*/  PRMT R0, R4, 0x7610, R0 ;  /* 0x0000761004007816 */ /* 0x000fe40000000000 */
.L_x_789:
[----:B------:R-:W-:Y:S05]  /*b460*/  BSYNC B0 ;  /* 0x0000000000007941 */ /* 0x000fea0003800000 */
.L_x_788:
[----:B------:R-:W-:Y:S01]  /*b470*/  STG.E.U8 [R2.64], R0 ;  /* 0x0000000002007986 */ /* 0x000fe2000c101124 */
[----:B------:R-:W-:Y:S05]  /*b480*/  EXIT ;  /* 0x000000000000794d */ /* 0x000fea0003800000 */
.L_x_782:
        /* <DEDUP_REMOVED lines=22> */
.L_x_765:
        /* <DEDUP_REMOVED lines=20> */
.L_x_792:
[----:B------:R-:W-:-:S04]  /*b730*/  PRMT R4, R19, 0x9910, RZ ;  /* 0x0000991013047816 */ /* 0x000fc800000000ff */
[----:B------:R-:W-:-:S05]  /*b740*/  SHF.R.S32.HI R5, RZ, 0x1f, R4 ;  /* 0x0000001fff057819 */ /* 0x000fca0000011404 */
[----:B------:R-:W-:Y:S01]  /*b750*/  STG.E.64 [R2.64], R4 ;  /* 0x0000000402007986 */ /* 0x000fe2000c101b24 */
[----:B------:R-:W-:Y:S05]  /*b760*/  EXIT ;  /* 0x000000000000794d */ /* 0x000fea0003800000 */
.L_x_791:
[----:B------:R-:W-:-:S05]  /*b770*/  PRMT R5, R19, 0x9910, RZ ;  /* 0x0000991013057816 */ /* 0x000fca00000000ff */
[----:B------:R-:W-:Y:S01]  /*b780*/  STG.E [R2.64], R5 ;  /* 0x0000000502007986 */ /* 0x000fe2000c101924 */
[----:B------:R-:W-:Y:S05]  /*b790*/  EXIT ;  /* 0x000000000000794d */ /* 0x000fea0003800000 */
.L_x_793:
        /* <DEDUP_REMOVED lines=14> */
.L_x_19621:


//--------------------- .text._ZN2at6native18elementwise_kernelILi128ELi4EZNS0_22gpu_kernel_impl_nocastINS0_13BinaryFunctorIsssZZZNS0_18rshift_kernel_cudaERNS_18TensorIteratorBaseEENKUlvE_clEvENKUlvE3_clEvEUlssE_EEEEvS5_RKT_EUliE_EEviT1_ --------------------------
	.section	.text._ZN2at6native18elementwise_kernelILi128ELi4EZNS0_22gpu_kernel_impl_nocastINS0_13BinaryFunctorIsssZZZNS0_18rshift_kernel_cudaERNS_18TensorIteratorBaseEENKUlvE_clEvENKUlvE3_clEvEUlssE_EEEEvS5_RKT_EUliE_EEviT1_,"ax",@progbits
	.sectioninfo	@"SHI_REGISTERS=12"
	.align	128
        .global         _ZN2at6native18elementwise_kernelILi128ELi4EZNS0_22gpu_kernel_impl_nocastINS0_13BinaryFunctorIsssZZZNS0_18rshift_kernel_cudaERNS_18TensorIteratorBaseEENKUlvE_clEvENKUlvE3_clEvEUlssE_EEEEvS5_RKT_EUliE_EEviT1_
        .type           _ZN2at6native18elementwise_kernelILi128ELi4EZNS0_22gpu_kernel_impl_nocastINS0_13BinaryFunctorIsssZZZNS0_18rshift_kernel_cudaERNS_18TensorIteratorBaseEENKUlvE_clEvENKUlvE3_clEvEUlssE_EEEEvS5_RKT_EUliE_EEviT1_,@function
        .size           _ZN2at6native18elementwise_kernelILi128ELi4EZNS0_22gpu_kernel_impl_nocastINS0_13BinaryFunctorIsssZZZNS0_18rshift_kernel_cudaERNS_18TensorIteratorBaseEENKUlvE_clEvENKUlvE3_clEvEUlssE_EEEEvS5_RKT_EUliE_EEviT1_,(.L_x_19622 - _ZN2at6native18elementwise_kernelILi128ELi4EZNS0_22gpu_kernel_impl_nocastINS0_13BinaryFunctorIsssZZZNS0_18rshift_kernel_cudaERNS_18TensorIteratorBaseEENKUlvE_clEvENKUlvE3_clEvEUlssE_EEEEvS5_RKT_EUliE_EEviT1_)
        .other          _ZN2at6native18elementwise_kernelILi128ELi4EZNS0_22gpu_kernel_impl_nocastINS0_13BinaryFunctorIsssZZZNS0_18rshift_kernel_cudaERNS_18TensorIteratorBaseEENKUlvE_clEvENKUlvE3_clEvEUlssE_EEEEvS5_RKT_EUliE_EEviT1_,@"STO_CUDA_ENTRY STV_DEFAULT"
_ZN2at6native18elementwise_kernelILi128ELi4EZNS0_22gpu_kernel_impl_nocastINS0_13BinaryFunctorIsssZZZNS0_18rshift_kernel_cudaERNS_18TensorIteratorBaseEENKUlvE_clEvENKUlvE3_clEvEUlssE_EEEEvS5_RKT_EUliE_EEviT1_:
.text._ZN2at6native18elementwise_kernelILi128ELi4EZNS0_22gpu_kernel_impl_nocastINS0_13BinaryFunctorIsssZZZNS0_18rshift_kernel_cudaERNS_18TensorIteratorBaseEENKUlvE_clEvENKUlvE3_clEvEUlssE_EEEEvS5_RKT_EUliE_EEviT1_:
[----:B------:R-:W-:Y:S02]  /*0000*/  MOV R1, c[0x0][0x28] ;  /* 0x00000a0000017a02 */ /* 0x000fe40000000f00 */
[----:B------:R-:W0:Y:S01]  /*0010*/  S2R R0, SR_CTAID.X ;  /* 0x0000000000007919 */ /* 0x000e220000002500 */
[----:B------:R-:W-:Y:S01]  /*0020*/  ULDC.64 UR4, c[0x0][0x118] ;  /* 0x0000460000047ab9 */ /* 0x000fe20000000a00 */
[----:B------:R-:W-:Y:S02]  /*0030*/  BSSY B0, `(.L_x_794) ;  /* 0x000010e000007945 */ /* 0x000fe40003800000 */
[----:B------:R-:W0:Y:S02]  /*0040*/  S2R R3, SR_TID.X ;  /* 0x0000000000037919 */ /* 0x000e240000002100 */
[----:B0-----:R-:W-:-:S04]  /*0050*/  LEA R0, R0, R3, 0x9 ;  /* 0x0000000300007211 */ /* 0x001fc800078e48ff */
[----:B------:R-:W-:-:S13]  /*0060*/  ISETP.GE.AND P0, PT, R0, c[0x0][0x160], PT ;  /* 0x0000580000007a0c */ /* 0x000fda0003f06270 */
[----:B------:R-:W-:Y:S05]  /*0070*/  @P0 BRA `(.L_x_795) ;  /* 0x0000109000000947 */ /* 0x000fea0003800000 */
[----:B------:R-:W-:Y:S01]  /*0080*/  ISETP.NE.AND P0, PT, RZ, c[0x0][0x168], PT ;  /* 0x00005a00ff007a0c */ /* 0x000fe20003f05270 */
[----:B------:R-:W-:Y:S01]  /*0090*/  HFMA2.MMA R4, -RZ, RZ, 0, 0 ;  /* 0x00000000ff047435 */ /* 0x000fe200000001ff */
[----:B------:R-:W-:-:S11]  /*00a0*/  CS2R R2, SRZ ;  /* 0x0000000000027805 */ /* 0x000fd6000001ff00 */
[----:B------:R-:W-:Y:S05]  /*00b0*/  @!P0 BRA `(.L_x_796) ;  /* 0x00000f9000008947 */ /* 0x000fea0003800000 */
[----:B------:R-:W-:Y:S02]  /*00c0*/  MOV R2, RZ ;  /* 0x000000ff00027202 */ /* 0x000fe40000000f00 */
[----:B------:R-:W-:Y:S02]  /*00d0*/  MOV R3, R0 ;  /* 0x0000000000037202 */ /* 0x000fe40000000f00 */
[----:B------:R-:W-:-:S03]  /*00e0*/  MOV R5, c[0x0][0x168] ;  /* 0x00005a0000057a02 */ /* 0x000fc60000000f00 */
[----:B------:R-:W-:Y:S01]  /*00f0*/  IMAD.HI.U32 R6, R0, c[0x0][0x170], R2 ;  /* 0x00005c0000067a27 */ /* 0x000fe200078e0002 */
[----:B------:R-:W-:-:S04]  /*0100*/  ISETP.NE.AND P0, PT, R5, 0x1, PT ;  /* 0x000000010500780c */ /* 0x000fc80003f05270 */
[----:B------:R-:W-:-:S04]  /*0110*/  SHF.R.U32.HI R7, RZ, c[0x0][0x174], R6 ;  /* 0x00005d00ff077a19 */ /* 0x000fc80000011606 */
[----:B------:R-:W-:-:S05]  /*0120*/  IADD3 R3, -R7, RZ, RZ ;  /* 0x000000ff07037210 */ /* 0x000fca0007ffe1ff */
[----:B------:R-:W-:-:S04]  /*0130*/  IMAD R4, R3, c[0x0][0x16c], R0 ;  /* 0x00005b0003047a24 */ /* 0x000fc800078e0200 */
[C---:B------:R-:W-:Y:S02]  /*0140*/  IMAD R2, R4.reuse, c[0x0][0x298], RZ ;  /* 0x0000a60004027a24 */ /* 0x040fe400078e02ff */
[C---:B------:R-:W-:Y:S02]  /*0150*/  IMAD R3, R4.reuse, c[0x0][0x29c], RZ ;  /* 0x0000a70004037a24 */ /* 0x040fe400078e02ff */
[----:B------:R-:W-:Y:S01]  /*0160*/  IMAD R4, R4, c[0x0][0x2a0], RZ ;  /* 0x0000a80004047a24 */ /* 0x000fe200078e02ff */
[----:B------:R-:W-:Y:S05]  /*0170*/  @!P0 BRA `(.L_x_796) ;  /* 0x00000ed000008947 */ /* 0x000fea0003800000 */
[----:B------:R-:W-:Y:S02]  /*0180*/  MOV R6, RZ ;  /* 0x000000ff00067202 */ /* 0x000fe40000000f00 */
[----:B------:R-:W-:-:S03]  /*0190*/  ISETP.NE.AND P0, PT, R5, 0x2, PT ;  /* 0x000000020500780c */ /* 0x000fc60003f05270 */
[----:B------:R-:W-:-:S05]  /*01a0*/  IMAD.HI.U32 R8, R7, c[0x0][0x17c], R6 ;  /* 0x00005f0007087a27 */ /* 0x000fca00078e0006 */
[----:B------:R-:W-:-:S04]  /*01b0*/  SHF.R.U32.HI R9, RZ, c[0x0][0x180], R8 ;  /* 0x00006000ff097a19 */ /* 0x000fc80000011608 */
[----:B------:R-:W-:-:S05]  /*01c0*/  IADD3 R6, -R9, RZ, RZ ;  /* 0x000000ff09067210 */ /* 0x000fca0007ffe1ff */
[----:B------:R-:W-:-:S04]  /*01d0*/  IMAD R7, R6, c[0x0][0x178], R7 ;  /* 0x00005e0006077a24 */ /* 0x000fc800078e0207 */
[C---:B------:R-:W-:Y:S02]  /*01e0*/  IMAD R2, R7.reuse, c[0x0][0x2a4], R2 ;  /* 0x0000a90007027a24 */ /* 0x040fe400078e0202 */
[C---:B------:R-:W-:Y:S02]  /*01f0*/  IMAD R3, R7.reuse, c[0x0][0x2a8], R3 ;  /* 0x0000aa0007037a24 */ /* 0x040fe400078e0203 */
[----:B------:R-:W-:Y:S01]  /*0200*/  IMAD R4, R7, c[0x0][0x2ac], R4 ;  /* 0x0000ab0007047a24 */ /* 0x000fe200078e0204 */
[----:B------:R-:W-:Y:S05]  /*0210*/  @!P0 BRA `(.L_x_796) ;  /* 0x00000e3000008947 */ /* 0x000fea0003800000 */
[----:B------:R-:W-:Y:S01]  /*0220*/  HFMA2.MMA R8, -RZ, RZ, 0, 0 ;  /* 0x00000000ff087435 */ /* 0x000fe200000001ff */
[----:B------:R-:W-:-:S09]  /*0230*/  ISETP.NE.AND P0, PT, R5, 0x3, PT ;  /* 0x000000030500780c */ /* 0x000fd20003f05270 */
        /* <DEDUP_REMOVED lines=211> */
[----:B------:R-:W-:Y:S02]  /*0f70*/  SHF.R.U32.HI R9, RZ, c[0x0][0x288], R8 ;  /* 0x0000a200ff097a19 */ /* 0x000fe40000011608 */
[----:B------:R-:W-:Y:S02]  /*0f80*/  @P0 MOV R8, RZ ;  /* 0x000000ff00080202 */ /* 0x000fe40000000f00 */
[----:B------:R-:W-:-:S03]  /*0f90*/  IADD3 R6, -R9, RZ, RZ ;  /* 0x000000ff09067210 */ /* 0x000fc60007ffe1ff */
[----:B------:R-:W-:-:S04]  /*0fa0*/  @P0 IMAD.HI.U32 R5, R9, c[0x0][0x290], R8 ;  /* 0x0000a40009050a27 */ /* 0x000fc800078e0008 */
[----:B------:R-:W-:Y:S01]  /*0fb0*/  IMAD R7, R6, c[0x0][0x280], R7 ;  /* 0x0000a00006077a24 */ /* 0x000fe200078e0207 */
[----:B------:R-:W-:-:S03]  /*0fc0*/  @P0 SHF.R.U32.HI R5, RZ, c[0x0][0x294], R5 ;  /* 0x0000a500ff050a19 */ /* 0x000fc60000011605 */
[----:B------:R-:W-:Y:S01]  /*0fd0*/  IMAD R2, R7, c[0x0][0x3ac], R2 ;  /* 0x0000eb0007027a24 */ /* 0x000fe200078e0202 */
[----:B------:R-:W-:Y:S01]  /*0fe0*/  @P0 IADD3 R5, -R5, RZ, RZ ;  /* 0x000000ff05050210 */ /* 0x000fe20007ffe1ff */
[C---:B------:R-:W-:Y:S02]  /*0ff0*/  IMAD R3, R7.reuse, c[0x0][0x3b0], R3 ;  /* 0x0000ec0007037a24 */ /* 0x040fe400078e0203 */
[----:B------:R-:W-:Y:S02]  /*1000*/  IMAD R4, R7, c[0x0][0x3b4], R4 ;  /* 0x0000ed0007047a24 */ /* 0x000fe400078e0204 */
[----:B------:R-:W-:-:S04]  /*1010*/  @P0 IMAD R9, R5, c[0x0][0x28c], R9 ;  /* 0x0000a30005090a24 */ /* 0x000fc800078e0209 */
[C---:B------:R-:W-:Y:S02]  /*1020*/  @P0 IMAD R2, R9.reuse, c[0x0][0x3b8], R2 ;  /* 0x0000ee0009020a24 */ /* 0x040fe400078e0202 */
[C---:B------:R-:W-:Y:S02]  /*1030*/  @P0 IMAD R3, R9.reuse, c[0x0][0x3bc], R3 ;  /* 0x0000ef0009030a24 */ /* 0x040fe400078e0203 */
[----:B------:R-:W-:-:S05]  /*1040*/  @P0 IMAD R4, R9, c[0x0][0x3c0], R4 ;  /* 0x0000f00009040a24 */ /* 0x000fca00078e0204 */
.L_x_796:
[----:B------:R-:W-:Y:S02]  /*1050*/  IADD3 R6, P1, R4, c[0x0][0x3d8], RZ ;  /* 0x0000f60004067a10 */ /* 0x000fe40007f3e0ff */
[----:B------:R-:W-:Y:S02]  /*1060*/  IADD3 R4, P0, R3, c[0x0][0x3d0], RZ ;  /* 0x0000f40003047a10 */ /* 0x000fe40007f1e0ff */
[----:B------:R-:W-:Y:S02]  /*1070*/  IADD3.X R7, RZ, c[0x0][0x3dc], RZ, P1, !PT ;  /* 0x0000f700ff077a10 */ /* 0x000fe40000ffe4ff */
[----:B------:R-:W-:-:S03]  /*1080*/  IADD3.X R5, RZ, c[0x0][0x3d4], RZ, P0, !PT ;  /* 0x0000f500ff057a10 */ /* 0x000fc600007fe4ff */
[----:B------:R-:W2:Y:S04]  /*1090*/  LDG.E.S16 R6, [R6.64] ;  /* 0x0000000406067981 */ /* 0x000ea8000c1e1700 */
[----:B------:R-:W3:Y:S01]  /*10a0*/  LDG.E.S16 R4, [R4.64] ;  /* 0x0000000404047981 */ /* 0x000ee2000c1e1700 */
[----:B------:R-:W-:Y:S02]  /*10b0*/  IADD3 R2, P0, R2, c[0x0][0x3c8], RZ ;  /* 0x0000f20002027a10 */ /* 0x000fe40007f1e0ff */
[----:B------:R-:W-:Y:S02]  /*10c0*/  IADD3 R0, R0, 0x80, RZ ;  /* 0x0000008000007810 */ /* 0x000fe40007ffe0ff */
[----:B------:R-:W-:Y:S02]  /*10d0*/  IADD3.X R3, RZ, c[0x0][0x3cc], RZ, P0, !PT ;  /* 0x0000f300ff037a10 */ /* 0x000fe400007fe4ff */
[----:B--2---:R-:W-:-:S04]  /*10e0*/  IMNMX.U32 R9, R6, 0xf, PT ;  /* 0x0000000f06097817 */ /* 0x004fc80003800000 */
[----:B---3--:R-:W-:-:S05]  /*10f0*/  SHF.R.S32.HI R9, RZ, R9, R4 ;  /* 0x00000009ff097219 */ /* 0x008fca0000011404 */
[----:B------:R0:W-:Y:S02]  /*1100*/  STG.E.U16 [R2.64], R9 ;  /* 0x0000000902007986 */ /* 0x0001e4000c101504 */
.L_x_795:
[----:B------:R-:W-:Y:S05]  /*1110*/  BSYNC B0 ;  /* 0x0000000000007941 */ /* 0x000fea0003800000 */
.L_x_794:
[----:B------:R-:W-:Y:S01]  /*1120*/  ISETP.GE.AND P0, PT, R0, c[0x0][0x160], PT ;  /* 0x0000580000007a0c */ /* 0x000fe20003f06270 */
[----:B------:R-:W-:-:S12]  /*1130*/  BSSY B0, `(.L_x_797) ;  /* 0x0000216000007945 */ /* 0x000fd80003800000 */
[----:B------:R-:W-:Y:S05]  /*1140*/  @P0 BRA `(.L_x_798) ;  /* 0x0000214000000947 */ /* 0x000fea0003800000 */
[----:B------:R-:W-:Y:S01]  /*1150*/  ISETP.NE.AND P0, PT, RZ, c[0x0][0x168], PT ;  /* 0x00005a00ff007a0c */ /* 0x000fe20003f05270 */
[----:B------:R-:W-:Y:S01]  /*1160*/  HFMA2.MMA R4, -RZ, RZ, 0, 0 ;  /* 0x00000000ff047435 */ /* 0x000fe200000001ff */
[----:B0-----:R-:W-:-:S11]  /*1170*/  CS2R R2, SRZ ;  /* 0x0000000000027805 */ /* 0x001fd6000001ff00 */
        /* <DEDUP_REMOVED lines=250> */
.L_x_799:
        /* <DEDUP_REMOVED lines=9> */
[----:B------:R-:W-:-:S02]  /*21b0*/  ISETP.GE.AND P0, PT, R0, c[0x0][0x160], PT ;  /* 0x0000580000007a0c */ /* 0x000fc40003f06270 */
[----:B--2---:R-:W-:-:S04]  /*21c0*/  IMNMX.U32 R9, R6, 0xf, PT ;  /* 0x0000000f06097817 */ /* 0x004fc80003800000 */
[----:B---3--:R-:W-:-:S05]  /*21d0*/  SHF.R.S32.HI R9, RZ, R9, R4 ;  /* 0x00000009ff097219 */ /* 0x008fca0000011404 */
[----:B------:R0:W-:Y:S02]  /*21e0*/  STG.E.U16 [R2.64], R9 ;  /* 0x0000000902007986 */ /* 0x0001e4000c101504 */
        /* <DEDUP_REMOVED lines=254> */
.L_x_800:
        /* <DEDUP_REMOVED lines=12> */
.L_x_798:
[----:B------:R-:W-:Y:S05]  /*3290*/  BSYNC B0 ;  /* 0x0000000000007941 */ /* 0x000fea0003800000 */
.L_x_797:
[----:B------:R-:W-:-:S13]  /*32a0*/  ISETP.GE.AND P0, PT, R0, c[0x0][0x160], PT ;  /* 0x0000580000007a0c */ /* 0x000fda0003f06270 */
[----:B------:R-:W-:Y:S05]  /*32b0*/  @P0 EXIT ;  /* 0x000000000000094d */ /* 0x000fea0003800000 */
        /* <DEDUP_REMOVED lines=245> */
[C---:B------:R-:W-:Y:S01]  /*4210*/  IMAD R2, R7.reuse, c[0x0][0x3ac], R2 ;  /* 0x0000eb0007027a24 */ /* 0x040fe200078e0202 */
[----:B------:R-:W-:Y:S01]  /*4220*/  @P0 IADD3 R5, -R0, RZ, RZ ;  /* 0x000000ff00050210 */ /* 0x000fe20007ffe1ff */
[C---:B------:R-:W-:Y:S02]  /*4230*/  IMAD R3, R7.reuse, c[0x0][0x3b0], R3 ;  /* 0x0000ec0007037a24 */ /* 0x040fe400078e0203 */
[----:B------:R-:W-:Y:S02]  /*4240*/  IMAD R4, R7, c[0x0][0x3b4], R4 ;  /* 0x0000ed0007047a24 */ /* 0x000fe400078e0204 */
[----:B------:R-:W-:-:S04]  /*4250*/  @P0 IMAD R9, R5, c[0x0][0x28c], R9 ;  /* 0x0000a30005090a24 */ /* 0x000fc800078e0209 */
[C---:B------:R-:W-:Y:S02]  /*4260*/  @P0 IMAD R2, R9.reuse, c[0x0][0x3b8], R2 ;  /* 0x0000ee0009020a24 */ /* 0x040fe400078e0202 */
[C---:B------:R-:W-:Y:S02]  /*4270*/  @P0 IMAD R3, R9.reuse, c[0x0][0x3bc], R3 ;  /* 0x0000ef0009030a24 */ /* 0x040fe400078e0203 */
[----:B------:R-:W-:-:S05]  /*4280*/  @P0 IMAD R4, R9, c[0x0][0x3c0], R4 ;  /* 0x0000f00009040a24 */ /* 0x000fca00078e0204 */
.L_x_801:
[----:B------:R-:W-:Y:S02]  /*4290*/  IADD3 R6, P1, R4, c[0x0][0x3d8], RZ ;  /* 0x0000f60004067a10 */ /* 0x000fe40007f3e0ff */
[----:B------:R-:W-:Y:S02]  /*42a0*/  IADD3 R4, P0, R3, c[0x0][0x3d0], RZ ;  /* 0x0000f40003047a10 */ /* 0x000fe40007f1e0ff */
[----:B------:R-:W-:Y:S02]  /*42b0*/  IADD3.X R7, RZ, c[0x0][0x3dc], RZ, P1, !PT ;  /* 0x0000f700ff077a10 */ /* 0x000fe40000ffe4ff */
[----:B------:R-:W-:-:S03]  /*42c0*/  IADD3.X R5, RZ, c[0x0][0x3d4], RZ, P0, !PT ;  /* 0x0000f500ff057a10 */ /* 0x000fc600007fe4ff */
[----:B------:R-:W2:Y:S04]  /*42d0*/  LDG.E.S16 R6, [R6.64] ;  /* 0x0000000406067981 */ /* 0x000ea8000c1e1700 */
[----:B------:R-:W3:Y:S01]  /*42e0*/  LDG.E.S16 R4, [R4.64] ;  /* 0x0000000404047981 */ /* 0x000ee2000c1e1700 */
[----:B------:R-:W-:-:S04]  /*42f0*/  IADD3 R2, P0, R2, c[0x0][0x3c8], RZ ;  /* 0x0000f20002027a10 */ /* 0x000fc80007f1e0ff */
[----:B------:R-:W-:Y:S02]  /*4300*/  IADD3.X R3, RZ, c[0x0][0x3cc], RZ, P0, !PT ;  /* 0x0000f300ff037a10 */ /* 0x000fe400007fe4ff */
[----:B--2---:R-:W-:-:S04]  /*4310*/  IMNMX.U32 R9, R6, 0xf, PT ;  /* 0x0000000f06097817 */ /* 0x004fc80003800000 */
[----:B---3--:R-:W-:-:S05]  /*4320*/  SHF.R.S32.HI R9, RZ, R9, R4 ;  /* 0x00000009ff097219 */ /* 0x008fca0000011404 */
[----:B------:R-:W-:Y:S01]  /*4330*/  STG.E.U16 [R2.64], R9 ;  /* 0x0000000902007986 */ /* 0x000fe2000c101504 */
[----:B------:R-:W-:Y:S05]  /*4340*/  EXIT ;  /* 0x000000000000794d */ /* 0x000fea0003800000 */
.L_x_802:
        /* <DEDUP_REMOVED lines=11> */
.L_x_19622:


//--------------------- .text._ZN2at6native27unrolled_elementwise_kernelINS0_13BinaryFunctorIsssZZZNS0_18rshift_kernel_cudaERNS_18TensorIteratorBaseEENKUlvE_clEvENKUlvE3_clEvEUlssE_EESt5arrayIPcLm3EELi4E23TrivialOffsetCalculatorILi2EjESC_ILi1EjENS0_6memory15LoadWithoutCastENSF_16StoreWithoutCastEEEviT_T0_T2_T3_T4_T5_ --------------------------
	.section	.text._ZN2at6native27unrolled_elementwise_kernelINS0_13BinaryFunctorIsssZZZNS0_18rshift_kernel_cudaERNS_18TensorIteratorBaseEENKUlvE_clEvENKUlvE3_clEvEUlssE_EESt5arrayIPcLm3EELi4E23TrivialOffsetCalculatorILi2EjESC_ILi1EjENS0_6memory15LoadWithoutCastENSF_16StoreWithoutCastEEEviT_T0_T2_T3_T4_T5_,"ax",@progbits
	.sectioninfo	@"SHI_REGISTERS=26"
	.align	128
        .global         _ZN2at6native27unrolled_elementwise_kernelINS0_13BinaryFunctorIsssZZZNS0_18rshift_kernel_cudaERNS_18TensorIteratorBaseEENKUlvE_clEvENKUlvE3_clEvEUlssE_EESt5arrayIPcLm3EELi4E23TrivialOffsetCalculatorILi2EjESC_ILi1EjENS0_6memory15LoadWithoutCastENSF_16StoreWithoutCastEEEviT_T0_T2_T3_T4_T5_
        .type           _ZN2at6native27unrolled_elementwise_kernelINS0_13BinaryFunctorIsssZZZNS0_18rshift_kernel_cudaERNS_18TensorIteratorBaseEENKUlvE_clEvENKUlvE3_clEvEUlssE_EESt5arrayIPcLm3EELi4E23TrivialOffsetCalculatorILi2EjESC_ILi1EjENS0_6memory15LoadWithoutCastENSF_16StoreWithoutCastEEEviT_T0_T2_T3_T4_T5_,@function
        .size           _ZN2at6native27unrolled_elementwise_kernelINS0_13BinaryFunctorIsssZZZNS0_18rshift_kernel_cudaERNS_18TensorIteratorBaseEENKUlvE_clEvENKUlvE3_clEvEUlssE_EESt5arrayIPcLm3EELi4E23TrivialOffsetCalculatorILi2EjESC_ILi1EjENS0_6memory15LoadWithoutCastENSF_16StoreWithoutCastEEEviT_T0_T2_T3_T4_T5_,(.L_x_19623 - _ZN2at6native27unrolled_elementwise_kernelINS0_13BinaryFunctorIsssZZZNS0_18rshift_kernel_cudaERNS_18TensorIteratorBaseEENKUlvE_clEvENKUlvE3_clEvEUlssE_EESt5arrayIPcLm3EELi4E23TrivialOffsetCalculatorILi2EjESC_ILi1EjENS0_6memory15LoadWithoutCastENSF_16StoreWithoutCastEEEviT_T0_T2_T3_T4_T5_)
        .other          _ZN2at6native27unrolled_elementwise_kernelINS0_13BinaryFunctorIsssZZZNS0_18rshift_kernel_cudaERNS_18TensorIteratorBaseEENKUlvE_clEvENKUlvE3_clEvEUlssE_EESt5arrayIPcLm3EELi4E23TrivialOffsetCalculatorILi2EjESC_ILi1EjENS0_6memory15LoadWithoutCastENSF_16StoreWithoutCastEEEviT_T0_T2_T3_T4_T5_,@"STO_CUDA_ENTRY STV_DEFAULT"
_ZN2at6native27unrolled_elementwise_kernelINS0_13BinaryFunctorIsssZZZNS0_18rshift_kernel_cudaERNS_18TensorIteratorBaseEENKUlvE_clEvENKUlvE3_clEvEUlssE_EESt5arrayIPcLm3EELi4E23TrivialOffsetCalculatorILi2EjESC_ILi1EjENS0_6memory15LoadWithoutCastENSF_16StoreWithoutCastEEEviT_T0_T2_T3_T4_T5_:
.text._ZN2at6native27unrolled_elementwise_kernelINS0_13BinaryFunctorIsssZZZNS0_18rshift_kernel_cudaERNS_18TensorIteratorBaseEENKUlvE_clEvENKUlvE3_clEvEUlssE_EESt5arrayIPcLm3EELi4E23TrivialOffsetCalculatorILi2EjESC_ILi1EjENS0_6memory15LoadWithoutCastENSF_16StoreWithoutCastEEEviT_T0_T2_T3_T4_T5_:
[----:B------:R-:W-:Y:S02]  /*0000*/  IMAD.MOV.U32 R1, RZ, RZ, c[0x0][0x28] ;  /* 0x00000a00ff017624 */ /* 0x000fe400078e00ff */
[----:B------:R-:W0:Y:S01]  /*0010*/  S2R R0, SR_CTAID.X ;  /* 0x0000000000007919 */ /* 0x000e220000002500 */
[----:B------:R-:W-:Y:S01]  /*0020*/  IMAD.MOV.U32 R5, RZ, RZ, -0x200 ;  /* 0xfffffe00ff057424 */ /* 0x000fe200078e00ff */
[----:B------:R-:W-:Y:S02]  /*0030*/  ULDC.64 UR4, c[0x0][0x118] ;  /* 0x0000460000047ab9 */ /* 0x000fe40000000a00 */
[----:B------:R-:W1:Y:S01]  /*0040*/  S2R R3, SR_TID.X ;  /* 0x0000000000037919 */ /* 0x000e620000002100 */
[----:B0-----:R-:W-:Y:S01]  /*0050*/  IMAD R2, R0, R5, c[0x0][0x160] ;  /* 0x0000580000027624 */ /* 0x001fe200078e0205 */
[----:B------:R-:W-:Y:S01]  /*0060*/  CS2R R6, SRZ ;  /* 0x0000000000067805 */ /* 0x000fe2000001ff00 */
[----:B------:R-:W-:Y:S01]  /*0070*/  CS2R R4, SRZ ;  /* 0x0000000000047805 */ /* 0x000fe2000001ff00 */
[----:B-1----:R-:W-:Y:S02]  /*0080*/  MOV R23, R3 ;  /* 0x0000000300177202 */ /* 0x002fe40000000f00 */
[----:B------:R-:W-:-:S13]  /*0090*/  ISETP.GE.AND P0, PT, R3, R2, PT ;  /* 0x000000020300720c */ /* 0x000fda0003f06270 */
[----:B------:R-:W-:Y:S01]  /*00a0*/  @!P0 IMAD R16, R0, 0x200, R23 ;  /* 0x0000020000108824 */ /* 0x000fe200078e0217 */
[----:B------:R-:W-:Y:S02]  /*00b0*/  @!P0 IADD3 R23, R23, 0x80, RZ ;  /* 0x0000008017178810 */ /* 0x000fe40007ffe0ff */
[----:B------:R-:W-:Y:S02]  /*00c0*/  @!P0 MOV R17, 0x2 ;  /* 0x0000000200118802 */ /* 0x000fe40000000f00 */
[----:B------:R-:W-:-:S03]  /*00d0*/  ISETP.GE.AND P1, PT, R23, R2, PT ;  /* 0x000000021700720c */ /* 0x000fc60003f26270 */
[----:B------:R-:W-:-:S04]  /*00e0*/  @!P0 IMAD.WIDE.U32 R10, R16, R17, c[0x0][0x170] ;  /* 0x00005c00100a8625 */ /* 0x000fc800078e0011 */
[----:B------:R-:W-:Y:S01]  /*00f0*/  @!P0 IMAD.WIDE.U32 R16, R16, R17, c[0x0][0x178] ;  /* 0x00005e0010108625 */ /* 0x000fe200078e0011 */
[----:B------:R0:W2:Y:S04]  /*0100*/  @!P0 LDG.E.S16 R4, [R10.64] ;  /* 0x000000040a048981 */ /* 0x0000a8000c1e1700 */
[----:B------:R1:W3:Y:S01]  /*0110*/  @!P0 LDG.E.S16 R6, [R16.64] ;  /* 0x0000000410068981 */ /* 0x0002e2000c1e1700 */
[----:B------:R-:W-:Y:S01]  /*0120*/  @!P1 IMAD R14, R0, 0x200, R23 ;  /* 0x00000200000e9824 */ /* 0x000fe200078e0217 */
[----:B------:R-:W-:Y:S01]  /*0130*/  @!P1 IADD3 R23, R23, 0x80, RZ ;  /* 0x0000008017179810 */ /* 0x000fe20007ffe0ff */
[----:B------:R-:W-:-:S03]  /*0140*/  @!P1 IMAD.MOV.U32 R15, RZ, RZ, 0x2 ;  /* 0x00000002ff0f9424 */ /* 0x000fc600078e00ff */
[----:B------:R-:W-:Y:S01]  /*0150*/  ISETP.GE.AND P3, PT, R23, R2, PT ;  /* 0x000000021700720c */ /* 0x000fe20003f66270 */
[----:B------:R-:W-:Y:S01]  /*0160*/  CS2R R8, SRZ ;  /* 0x0000000000087805 */ /* 0x000fe2000001ff00 */
[----:B------:R-:W-:-:S11]  /*0170*/  @!P1 IMAD.WIDE.U32 R18, R14, R15, c[0x0][0x178] ;  /* 0x00005e000e129625 */ /* 0x000fd600078e000f */
[----:B------:R-:W-:Y:S01]  /*0180*/  @!P3 MOV R21, 0x2 ;  /* 0x000000020015b802 */ /* 0x000fe20000000f00 */
[----:B------:R-:W-:Y:S01]  /*0190*/  @!P3 IMAD R20, R0, 0x200, R23 ;  /* 0x000002000014b824 */ /* 0x000fe200078e0217 */
[----:B------:R4:W2:Y:S03]  /*01a0*/  @!P1 LDG.E.S16 R5, [R18.64] ;  /* 0x0000000412059981 */ /* 0x0008a6000c1e1700 */
[----:B------:R-:W-:-:S04]  /*01b0*/  @!P3 IMAD.WIDE.U32 R12, R20, R21, c[0x0][0x178] ;  /* 0x00005e00140cb625 */ /* 0x000fc800078e0015 */
[----:B------:R-:W-:Y:S01]  /*01c0*/  @!P1 IMAD.WIDE.U32 R14, R14, R15, c[0x0][0x170] ;  /* 0x00005c000e0e9625 */ /* 0x000fe200078e000f */
[----:B------:R0:W2:Y:S03]  /*01d0*/  @!P3 LDG.E.S16 R9, [R12.64] ;  /* 0x000000040c09b981 */ /* 0x0000a6000c1e1700 */
[----:B------:R-:W-:Y:S01]  /*01e0*/  @!P3 IMAD.WIDE.U32 R20, R20, R21, c[0x0][0x170] ;  /* 0x00005c001414b625 */ /* 0x000fe200078e0015 */
[----:B------:R0:W2:Y:S04]  /*01f0*/  @!P1 LDG.E.S16 R8, [R14.64] ;  /* 0x000000040e089981 */ /* 0x0000a8000c1e1700 */
[----:B------:R-:W2:Y:S01]  /*0200*/  @!P3 LDG.E.S16 R7, [R20.64] ;  /* 0x000000041407b981 */ /* 0x000ea2000c1e1700 */
[----:B------:R-:W-:-:S04]  /*0210*/  @!P3 IADD3 R23, R23, 0x80, RZ ;  /* 0x000000801717b810 */ /* 0x000fc80007ffe0ff */
[----:B------:R-:W-:Y:S02]  /*0220*/  ISETP.GE.AND P2, PT, R23, R2, PT ;  /* 0x000000021700720c */ /* 0x000fe40003f46270 */
[----:B0-----:R-:W-:Y:S02]  /*0230*/  IADD3 R12, R3, 0x80, RZ ;  /* 0x00000080030c7810 */ /* 0x001fe40007ffe0ff */
[----:B------:R-:W-:Y:S02]  /*0240*/  MOV R15, R3 ;  /* 0x00000003000f7202 */ /* 0x000fe40000000f00 */
[----:B------:R-:W-:Y:S01]  /*0250*/  @!P0 MOV R13, 0x2 ;  /* 0x00000002000d8802 */ /* 0x000fe20000000f00 */
[----:B------:R-:W-:Y:S02]  /*0260*/  @!P0 IMAD.MOV.U32 R15, RZ, RZ, R12 ;  /* 0x000000ffff0f8224 */ /* 0x000fe400078e000c */
[----:B------:R-:W-:-:S04]  /*0270*/  @!P0 IMAD R12, R0, 0x200, R3 ;  /* 0x00000200000c8824 */ /* 0x000fc800078e0203 */
[----:B-1----:R-:W-:Y:S02]  /*0280*/  @!P2 IMAD R16, R0, 0x200, R23 ;  /* 0x000002000010a824 */ /* 0x002fe400078e0217 */
[----:B------:R-:W-:Y:S01]  /*0290*/  @!P2 IMAD.MOV.U32 R17, RZ, RZ, 0x2 ;  /* 0x00000002ff11a424 */ /* 0x000fe200078e00ff */
[----:B------:R-:W-:Y:S01]  /*02a0*/  CS2R R10, SRZ ;  /* 0x00000000000a7805 */ /* 0x000fe2000001ff00 */
[----:B------:R-:W-:-:S04]  /*02b0*/  @!P0 IMAD.WIDE.U32 R12, R12, R13, c[0x0][0x168] ;  /* 0x00005a000c0c8625 */ /* 0x000fc800078e000d */
[----:B----4-:R-:W-:-:S04]  /*02c0*/  @!P2 IMAD.WIDE.U32 R18, R16, R17, c[0x0][0x178] ;  /* 0x00005e001012a625 */ /* 0x010fc800078e0011 */
[----:B------:R-:W-:Y:S01]  /*02d0*/  @!P2 IMAD.WIDE.U32 R16, R16, R17, c[0x0][0x170] ;  /* 0x00005c001010a625 */ /* 0x000fe200078e0011 */
[----:B------:R0:W5:Y:S04]  /*02e0*/  @!P2 LDG.E.S16 R10, [R18.64] ;  /* 0x00000004120aa981 */ /* 0x000168000c1e1700 */
[----:B------:R1:W5:Y:S01]  /*02f0*/  @!P2 LDG.E.S16 R11, [R16.64] ;  /* 0x00000004100ba981 */ /* 0x000362000c1e1700 */
[----:B------:R-:W-:Y:S01]  /*0300*/  ISETP.GE.AND P1, PT, R15, R2, PT ;  /* 0x000000020f00720c */ /* 0x000fe20003f26270 */
[----:B------:R-:W-:Y:S01]  /*0310*/  BSSY B0, `(.L_x_803) ;  /* 0x0000013000007945 */ /* 0x000fe20003800000 */
[----:B---3--:R-:W-:-:S04]  /*0320*/  IMNMX.U32 R3, R6, 0xf, PT ;  /* 0x0000000f06037817 */ /* 0x008fc80003800000 */
[----:B--2---:R-:W-:-:S05]  /*0330*/  SHF.R.S32.HI R3, RZ, R3, R4 ;  /* 0x00000003ff037219 */ /* 0x004fca0000011404 */
[----:B------:R0:W-:Y:S01]  /*0340*/  @!P0 STG.E.U16 [R12.64], R3 ;  /* 0x000000030c008986 */ /* 0x0001e2000c101504 */
[----:B------:R-:W-:Y:S02]  /*0350*/  IMNMX.U32 R5, R5, 0xf, PT ;  /* 0x0000000f05057817 */ /* 0x000fe40003800000 */
[----:B------:R-:W-:Y:S02]  /*0360*/  IMNMX.U32 R4, R9, 0xf, PT ;  /* 0x0000000f09047817 */ /* 0x000fe40003800000 */
[----:B------:R-:W-:Y:S02]  /*0370*/  SHF.R.S32.HI R9, RZ, R5, R8 ;  /* 0x00000005ff097219 */ /* 0x000fe40000011408 */
[----:B-1----:R-:W-:Y:S01]  /*0380*/  SHF.R.S32.HI R17, RZ, R4, R7 ;  /* 0x00000004ff117219 */ /* 0x002fe20000011407 */
[----:B------:R-:W-:Y:S05]  /*0390*/  @P1 BRA `(.L_x_804) ;  /* 0x000000a000001947 */ /* 0x000fea0003800000 */
[----:B0-----:R-:W-:Y:S01]  /*03a0*/  IMAD R4, R0, 0x200, R15 ;  /* 0x0000020000047824 */ /* 0x001fe200078e020f */
[----:B------:R-:W-:Y:S01]  /*03b0*/  IADD3 R15, R15, 0x80, RZ ;  /* 0x000000800f0f7810 */ /* 0x000fe20007ffe0ff */
[----:B------:R-:W-:-:S03]  /*03c0*/  IMAD.MOV.U32 R7, RZ, RZ, 0x2 ;  /* 0x00000002ff077424 */ /* 0x000fc600078e00ff */
[----:B------:R-:W-:Y:S01]  /*03d0*/  ISETP.GE.AND P0, PT, R15, R2, PT ;  /* 0x000000020f00720c */ /* 0x000fe20003f06270 */
[----:B------:R-:W-:-:S05]  /*03e0*/  IMAD.WIDE.U32 R4, R4, R7, c[0x0][0x168] ;  /* 0x00005a0004047625 */ /* 0x000fca00078e0007 */
[----:B------:R0:W-:Y:S07]  /*03f0*/  STG.E.U16 [R4.64], R9 ;  /* 0x0000000904007986 */ /* 0x0001ee000c101504 */
[----:B------:R-:W-:Y:S02]  /*0400*/  @!P0 LEA R6, R0, R15, 0x9 ;  /* 0x0000000f00068211 */ /* 0x000fe400078e48ff */
[----:B------:R-:W-:-:S03]  /*0410*/  @!P0 IADD3 R15, R15, 0x80, RZ ;  /* 0x000000800f0f8810 */ /* 0x000fc60007ffe0ff */
[----:B------:R-:W-:-:S05]  /*0420*/  @!P0 IMAD.WIDE.U32 R6, R6, R7, c[0x0][0x168] ;  /* 0x00005a0006068625 */ /* 0x000fca00078e0007 */
[----:B------:R0:W-:Y:S02]  /*0430*/  @!P0 STG.E.U16 [R6.64], R17 ;  /* 0x0000001106008986 */ /* 0x0001e4000c101504 */
.L_x_804:
[----:B0-----:R-:W-:Y:S05]  /*0440*/  BSYNC B0 ;  /* 0x0000000000007941 */ /* 0x001fea0003800000 */
.L_x_803:
[----:B------:R-:W-:Y:S02]  /*0450*/  ISETP.GE.AND P0, PT, R15, R2, PT ;  /* 0x000000020f00720c */ /* 0x000fe40003f06270 */
[----:B-----5:R-:W-:-:S11]  /*0460*/  IMNMX.U32 R10, R10, 0xf, PT ;  /* 0x0000000f0a0a7817 */ /* 0x020fd60003800000 */
[----:B------:R-:W-:Y:S05]  /*0470*/  @P0 EXIT ;  /* 0x000000000000094d */ /* 0x000fea0003800000 */
[----:B------:R-:W-:Y:S01]  /*0480*/  HFMA2.MMA R3, -RZ, RZ, 0, 1.1920928955078125e-07 ;  /* 0x00000002ff037435 */ /* 0x000fe200000001ff */
[----:B------:R-:W-:Y:S01]  /*0490*/  IMAD R2, R0, 0x200, R15 ;  /* 0x0000020000027824 */ /* 0x000fe200078e020f */
[----:B------:R-:W-:-:S08]  /*04a0*/  SHF.R.S32.HI R11, RZ, R10, R11 ;  /* 0x0000000aff0b7219 */ /* 0x000fd0000001140b */
[----:B------:R-:W-:-:S05]  /*04b0*/  IMAD.WIDE.U32 R2, R2, R3, c[0x0][0x168] ;  /* 0x00005a0002027625 */ /* 0x000fca00078e0003 */
[----:B------:R-:W-:Y:S01]  /*04c0*/  STG.E.U16 [R2.64], R11 ;  /* 0x0000000b02007986 */ /* 0x000fe2000c101504 */
[----:B------:R-:W-:Y:S05]  /*04d0*/  EXIT ;  /* 0x000000000000794d */ /* 0x000fea0003800000 */
.L_x_805:
        /* <DEDUP_REMOVED lines=10> */
.L_x_19623:


//--------------------- .text._ZN2at6native29vectorized_elementwise_kernelILi2ENS0_13BinaryFunctorIsssZZZNS0_18rshift_kernel_cudaERNS_18TensorIteratorBaseEENKUlvE_clEvENKUlvE3_clEvEUlssE_EESt5arrayIPcLm3EEEEviT0_T1_ --------------------------
	.section	.text._ZN2at6native29vectorized_elementwise_kernelILi2ENS0_13BinaryFunctorIsssZZZNS0_18rshift_kernel_cudaERNS_18TensorIteratorBaseEENKUlvE_clEvENKUlvE3_clEvEUlssE_EESt5arrayIPcLm3EEEEviT0_T1_,"ax",@progbits
	.sectioninfo	@"SHI_REGISTERS=32"
	.align	128
        .global         _ZN2at6native29vectorized_elementwise_kernelILi2ENS0_13BinaryFunctorIsssZZZNS0_18rshift_kernel_cudaERNS_18TensorIteratorBaseEENKUlvE_clEvENKUlvE3_clEvEUlssE_EESt5arrayIPcLm3EEEEviT0_T1_
        .type           _ZN2at6native29vectorized_elementwise_kernelILi2ENS0_13BinaryFunctorIsssZZZNS0_18rshift_kernel_cudaERNS_18TensorIteratorBaseEENKUlvE_clEvENKUlvE3_clEvEUlssE_EESt5arrayIPcLm3EEEEviT0_T1_,@function
        .size           _ZN2at6native29vectorized_elementwise_kernelILi2ENS0_13BinaryFunctorIsssZZZNS0_18rshift_kernel_cudaERNS_18TensorIteratorBaseEENKUlvE_clEvENKUlvE3_clEvEUlssE_EESt5arrayIPcLm3EEEEviT0_T1_,(.L_x_19624 - _ZN2at6native29vectorized_elementwise_kernelILi2ENS0_13BinaryFunctorIsssZZZNS0_18rshift_kernel_cudaERNS_18TensorIteratorBaseEENKUlvE_clEvENKUlvE3_clEvEUlssE_EESt5arrayIPcLm3EEEEviT0_T1_)
        .other          _ZN2at6native29vectorized_elementwise_kernelILi2ENS0_13BinaryFunctorIsssZZZNS0_18rshift_kernel_cudaERNS_18TensorIteratorBaseEENKUlvE_clEvENKUlvE3_clEvEUlssE_EESt5arrayIPcLm3EEEEviT0_T1_,@"STO_CUDA_ENTRY STV_DEFAULT"
_ZN2at6native29vectorized_elementwise_kernelILi2ENS0_13BinaryFunctorIsssZZZNS0_18rshift_kernel_cudaERNS_18TensorIteratorBaseEENKUlvE_clEvENKUlvE3_clEvEUlssE_EESt5arrayIPcLm3EEEEviT0_T1_:
.text._ZN2at6native29vectorized_elementwise_kernelILi2ENS0_13BinaryFunctorIsssZZZNS0_18rshift_kernel_cudaERNS_18TensorIteratorBaseEENKUlvE_clEvENKUlvE3_clEvEUlssE_EESt5arrayIPcLm3EEEEviT0_T1_:
[----:B------:R-:W-:Y:S02]  /*0000*/  IMAD.MOV.U32 R1, RZ, RZ, c[0x0][0x28] ;  /* 0x00000a00ff017624 */ /* 0x000fe400078e00ff */
[----:B------:R-:W0:Y:S01]  /*0010*/  S2R R3, SR_CTAID.X ;  /* 0x0000000000037919 */ /* 0x000e220000002500 */
[----:B------:R-:W-:Y:S01]  /*0020*/  ULDC.64 UR4, c[0x0][0x118] ;  /* 0x0000460000047ab9 */ /* 0x000fe20000000a00 */
[----:B0-----:R-:W-:-:S05]  /*0030*/  IMAD.SHL.U32 R3, R3, 0x400, RZ ;  /* 0x0000040003037824 */ /* 0x001fca00078e00ff */
[----:B------:R-:W-:-:S04]  /*0040*/  IADD3 R5, -R3, c[0x0][0x160], RZ ;  /* 0x0000580003057a10 */ /* 0x000fc80007ffe1ff */
[----:B------:R-:W-:-:S13]  /*0050*/  ISETP.GE.U32.AND P0, PT, R5, 0x400, PT ;  /* 0x000004000500780c */ /* 0x000fda0003f06070 */
[----:B------:R-:W-:Y:S05]  /*0060*/  @!P0 BRA `(.L_x_806) ;  /* 0x0000048000008947 */ /* 0x000fea0003800000 */
[----:B------:R-:W0:Y:S01]  /*0070*/  S2R R0, SR_TID.X ;  /* 0x0000000000007919 */ /* 0x000e220000002100 */
[----:B------:R-:W-:-:S04]  /*0080*/  IMAD.MOV.U32 R2, RZ, RZ, 0x2 ;  /* 0x00000002ff027424 */ /* 0x000fc800078e00ff */
[----:B------:R-:W-:-:S04]  /*0090*/  IMAD.WIDE R6, R3, R2, c[0x0][0x178] ;  /* 0x00005e0003067625 */ /* 0x000fc800078e0202 */
[----:B------:R-:W-:-:S04]  /*00a0*/  IMAD.WIDE R4, R3, R2, c[0x0][0x170] ;  /* 0x00005c0003047625 */ /* 0x000fc800078e0202 */
[----:B0-----:R-:W-:-:S04]  /*00b0*/  IMAD.WIDE.U32 R6, R0, 0x4, R6 ;  /* 0x0000000400067825 */ /* 0x001fc800078e0006 */
[----:B------:R-:W-:Y:S01]  /*00c0*/  IMAD.WIDE.U32 R4, R0, 0x4, R4 ;  /* 0x0000000400047825 */ /* 0x000fe200078e0004 */
[----:B------:R-:W2:Y:S04]  /*00d0*/  LDG.E R14, [R6.64] ;  /* 0x00000004060e7981 */ /* 0x000ea8000c1e1900 */
[----:B------:R-:W3:Y:S04]  /*00e0*/  LDG.E R12, [R4.64] ;  /* 0x00000004040c7981 */ /* 0x000ee8000c1e1900 */
[----:B------:R-:W4:Y:S04]  /*00f0*/  LDG.E R15, [R6.64+0x200] ;  /* 0x00020004060f7981 */ /* 0x000f28000c1e1900 */
[----:B------:R0:W5:Y:S04]  /*0100*/  LDG.E R13, [R4.64+0x200] ;  /* 0x00020004040d7981 */ /* 0x000168000c1e1900 */
[----:B------:R0:W5:Y:S04]  /*0110*/  LDG.E R8, [R4.64+0x400] ;  /* 0x0004000404087981 */ /* 0x000168000c1e1900 */
[----:B------:R1:W5:Y:S04]  /*0120*/  LDG.E R10, [R6.64+0x400] ;  /* 0x00040004060a7981 */ /* 0x000368000c1e1900 */
[----:B------:R1:W5:Y:S04]  /*0130*/  LDG.E R11, [R6.64+0x600] ;  /* 0x00060004060b7981 */ /* 0x000368000c1e1900 */
[----:B------:R0:W5:Y:S01]  /*0140*/  LDG.E R9, [R4.64+0x600] ;  /* 0x0006000404097981 */ /* 0x000162000c1e1900 */
[----:B------:R-:W-:-:S06]  /*0150*/  IMAD.WIDE.U32 R2, R3, R2, c[0x0][0x168] ;  /* 0x00005a0003027625 */ /* 0x000fcc00078e0002 */
[----:B------:R-:W-:Y:S01]  /*0160*/  IMAD.WIDE R2, R0, 0x4, R2 ;  /* 0x0000000400027825 */ /* 0x000fe200078e0202 */
[C---:B--2---:R-:W-:Y:S02]  /*0170*/  PRMT R16, R14.reuse, 0x9910, RZ ;  /* 0x000099100e107816 */ /* 0x044fe400000000ff */
[----:B------:R-:W-:Y:S02]  /*0180*/  PRMT R18, R14, 0xbb32, RZ ;  /* 0x0000bb320e127816 */ /* 0x000fe400000000ff */
[C---:B---3--:R-:W-:Y:S01]  /*0190*/  PRMT R14, R12.reuse, 0x9910, RZ ;  /* 0x000099100c0e7816 */ /* 0x048fe200000000ff */
[----:B0-----:R-:W-:Y:S01]  /*01a0*/  IMAD.MOV.U32 R5, RZ, RZ, R16 ;  /* 0x000000ffff057224 */ /* 0x001fe200078e0010 */
[C---:B----4-:R-:W-:Y:S02]  /*01b0*/  PRMT R19, R15.reuse, 0x9910, RZ ;  /* 0x000099100f137816 */ /* 0x050fe400000000ff */
[----:B------:R-:W-:Y:S01]  /*01c0*/  PRMT R21, R15, 0xbb32, RZ ;  /* 0x0000bb320f157816 */ /* 0x000fe200000000ff */
[----:B------:R-:W-:Y:S01]  /*01d0*/  IMAD.MOV.U32 R4, RZ, RZ, R14 ;  /* 0x000000ffff047224 */ /* 0x000fe200078e000e */
[----:B------:R-:W-:Y:S01]  /*01e0*/  PRMT R17, R12, 0xbb32, RZ ;  /* 0x0000bb320c117816 */ /* 0x000fe200000000ff */
[----:B------:R-:W-:Y:S01]  /*01f0*/  IMAD.MOV.U32 R12, RZ, RZ, R18 ;  /* 0x000000ffff0c7224 */ /* 0x000fe200078e0012 */
[C---:B-----5:R-:W-:Y:S01]  /*0200*/  PRMT R15, R13.reuse, 0x9910, RZ ;  /* 0x000099100d0f7816 */ /* 0x060fe200000000ff */
[----:B------:R-:W-:Y:S01]  /*0210*/  IMAD.MOV.U32 R14, RZ, RZ, R19 ;  /* 0x000000ffff0e7224 */ /* 0x000fe200078e0013 */
[----:B------:R-:W-:Y:S01]  /*0220*/  PRMT R20, R13, 0xbb32, RZ ;  /* 0x0000bb320d147816 */ /* 0x000fe200000000ff */
[----:B------:R-:W-:Y:S01]  /*0230*/  IMAD.MOV.U32 R16, RZ, RZ, R21 ;  /* 0x000000ffff107224 */ /* 0x000fe200078e0015 */
[----:B------:R-:W-:Y:S01]  /*0240*/  IMNMX.U32 R5, R5, 0xf, PT ;  /* 0x0000000f05057817 */ /* 0x000fe20003800000 */
[----:B-1----:R-:W-:Y:S01]  /*0250*/  IMAD.MOV.U32 R6, RZ, RZ, R17 ;  /* 0x000000ffff067224 */ /* 0x002fe200078e0011 */
[----:B------:R-:W-:Y:S01]  /*0260*/  IMNMX.U32 R7, R12, 0xf, PT ;  /* 0x0000000f0c077817 */ /* 0x000fe20003800000 */
[----:B------:R-:W-:Y:S01]  /*0270*/  IMAD.MOV.U32 R13, RZ, RZ, R15 ;  /* 0x000000ffff0d7224 */ /* 0x000fe200078e000f */
[----:B------:R-:W-:Y:S01]  /*0280*/  IMNMX.U32 R14, R14, 0xf, PT ;  /* 0x0000000f0e0e7817 */ /* 0x000fe20003800000 */
[----:B------:R-:W-:Y:S01]  /*0290*/  IMAD.MOV.U32 R15, RZ, RZ, R20 ;  /* 0x000000ffff0f7224 */ /* 0x000fe200078e0014 */
[----:B------:R-:W-:-:S02]  /*02a0*/  IMNMX.U32 R16, R16, 0xf, PT ;  /* 0x0000000f10107817 */ /* 0x000fc40003800000 */
[----:B------:R-:W-:Y:S02]  /*02b0*/  SHF.R.S32.HI R4, RZ, R5, R4 ;  /* 0x00000005ff047219 */ /* 0x000fe40000011404 */
[----:B------:R-:W-:Y:S02]  /*02c0*/  SHF.R.S32.HI R5, RZ, R7, R6 ;  /* 0x00000007ff057219 */ /* 0x000fe40000011406 */
[----:B------:R-:W-:Y:S02]  /*02d0*/  SHF.R.S32.HI R6, RZ, R14, R13 ;  /* 0x0000000eff067219 */ /* 0x000fe4000001140d */
[----:B------:R-:W-:Y:S02]  /*02e0*/  SHF.R.S32.HI R7, RZ, R16, R15 ;  /* 0x00000010ff077219 */ /* 0x000fe4000001140f */
[----:B------:R-:W-:Y:S02]  /*02f0*/  PRMT R13, R8, 0xbb32, RZ ;  /* 0x0000bb32080d7816 */ /* 0x000fe400000000ff */
[----:B------:R-:W-:-:S02]  /*0300*/  PRMT R15, R10, 0xbb32, RZ ;  /* 0x0000bb320a0f7816 */ /* 0x000fc400000000ff */
[C---:B------:R-:W-:Y:S02]  /*0310*/  PRMT R16, R11.reuse, 0x9910, RZ ;  /* 0x000099100b107816 */ /* 0x040fe400000000ff */
[----:B------:R-:W-:Y:S02]  /*0320*/  PRMT R18, R11, 0xbb32, RZ ;  /* 0x0000bb320b127816 */ /* 0x000fe400000000ff */
[----:B------:R-:W-:Y:S02]  /*0330*/  PRMT R12, R8, 0x9910, RZ ;  /* 0x00009910080c7816 */ /* 0x000fe400000000ff */
[C---:B------:R-:W-:Y:S02]  /*0340*/  PRMT R14, R9.reuse, 0x9910, RZ ;  /* 0x00009910090e7816 */ /* 0x040fe400000000ff */
[----:B------:R-:W-:Y:S01]  /*0350*/  PRMT R17, R9, 0xbb32, RZ ;  /* 0x0000bb3209117816 */ /* 0x000fe200000000ff */
[----:B------:R-:W-:Y:S01]  /*0360*/  IMAD.MOV.U32 R11, RZ, RZ, R15 ;  /* 0x000000ffff0b7224 */ /* 0x000fe200078e000f */
[----:B------:R-:W-:Y:S01]  /*0370*/  PRMT R9, R10, 0x9910, RZ ;  /* 0x000099100a097816 */ /* 0x000fe200000000ff */
[----:B------:R-:W-:-:S02]  /*0380*/  IMAD.MOV.U32 R10, RZ, RZ, R13 ;  /* 0x000000ffff0a7224 */ /* 0x000fc400078e000d */
[----:B------:R-:W-:Y:S02]  /*0390*/  IMAD.MOV.U32 R13, RZ, RZ, R16 ;  /* 0x000000ffff0d7224 */ /* 0x000fe400078e0010 */
[----:B------:R-:W-:Y:S02]  /*03a0*/  IMAD.MOV.U32 R15, RZ, RZ, R18 ;  /* 0x000000ffff0f7224 */ /* 0x000fe400078e0012 */
[----:B------:R-:W-:Y:S02]  /*03b0*/  IMAD.MOV.U32 R8, RZ, RZ, R12 ;  /* 0x000000ffff087224 */ /* 0x000fe400078e000c */
[----:B------:R-:W-:Y:S01]  /*03c0*/  IMAD.MOV.U32 R12, RZ, RZ, R14 ;  /* 0x000000ffff0c7224 */ /* 0x000fe200078e000e */
[----:B------:R-:W-:Y:S01]  /*03d0*/  IMNMX.U32 R9, R9, 0xf, PT ;  /* 0x0000000f09097817 */ /* 0x000fe20003800000 */
[----:B------:R-:W-:Y:S01]  /*03e0*/  IMAD.MOV.U32 R14, RZ, RZ, R17 ;  /* 0x000000ffff0e7224 */ /* 0x000fe200078e0011 */
[----:B------:R-:W-:Y:S02]  /*03f0*/  IMNMX.U32 R11, R11, 0xf, PT ;  /* 0x0000000f0b0b7817 */ /* 0x000fe40003800000 */
[----:B------:R-:W-:-:S02]  /*0400*/  IMNMX.U32 R13, R13, 0xf, PT ;  /* 0x0000000f0d0d7817 */ /* 0x000fc40003800000 */
[----:B------:R-:W-:Y:S02]  /*0410*/  IMNMX.U32 R15, R15, 0xf, PT ;  /* 0x0000000f0f0f7817 */ /* 0x000fe40003800000 */
[----:B------:R-:W-:Y:S02]  /*0420*/  SHF.R.S32.HI R8, RZ, R9, R8 ;  /* 0x00000009ff087219 */ /* 0x000fe40000011408 */
[----:B------:R-:W-:Y:S02]  /*0430*/  SHF.R.S32.HI R11, RZ, R11, R10 ;  /* 0x0000000bff0b7219 */ /* 0x000fe4000001140a */
[----:B------:R-:W-:Y:S02]  /*0440*/  SHF.R.S32.HI R12, RZ, R13, R12 ;  /* 0x0000000dff0c7219 */ /* 0x000fe4000001140c */
[----:B------:R-:W-:Y:S02]  /*0450*/  SHF.R.S32.HI R15, RZ, R15, R14 ;  /* 0x0000000fff0f7219 */ /* 0x000fe4000001140e */
[----:B------:R-:W-:-:S02]  /*0460*/  PRMT R5, R4, 0x5410, R5 ;  /* 0x0000541004057816 */ /* 0x000fc40000000005 */
[----:B------:R-:W-:Y:S02]  /*0470*/  PRMT R7, R6, 0x5410, R7 ;  /* 0x0000541006077816 */ /* 0x000fe40000000007 */
[----:B------:R-:W-:Y:S02]  /*0480*/  PRMT R11, R8, 0x5410, R11 ;  /* 0x00005410080b7816 */ /* 0x000fe4000000000b */
[----:B------:R-:W-:Y:S01]  /*0490*/  PRMT R15, R12, 0x5410, R15 ;  /* 0x000054100c0f7816 */ /* 0x000fe2000000000f */
[----:B------:R-:W-:Y:S04]  /*04a0*/  STG.E [R2.64], R5 ;  /* 0x0000000502007986 */ /* 0x000fe8000c101904 */
[----:B------:R-:W-:Y:S04]  /*04b0*/  STG.E [R2.64+0x200], R7 ;  /* 0x0002000702007986 */ /* 0x000fe8000c101904 */
[----:B------:R-:W-:Y:S04]  /*04c0*/  STG.E [R2.64+0x400], R11 ;  /* 0x0004000b02007986 */ /* 0x000fe8000c101904 */
[----:B------:R-:W-:Y:S01]  /*04d0*/  STG.E [R2.64+0x600], R15 ;  /* 0x0006000f02007986 */ /* 0x000fe2000c101904 */
[----:B------:R-:W-:Y:S05]  /*04e0*/  EXIT ;  /* 0x000000000000794d */ /* 0x000fea0003800000 */
.L_x_806:
[----:B------:R-:W0:Y:S01]  /*04f0*/  S2R R0, SR_TID.X ;  /* 0x0000000000007919 */ /* 0x000e220000002100 */
[----:B------:R-:W-:Y:S01]  /*0500*/  CS2R R20, SRZ ;  /* 0x0000000000147805 */ /* 0x000fe2000001ff00 */
[----:B------:R-:W-:Y:S01]  /*0510*/  CS2R R6, SRZ ;  /* 0x0000000000067805 */ /* 0x000fe2000001ff00 */
[----:B------:R-:W-:Y:S01]  /*0520*/  CS2R R10, SRZ ;  /* 0x00000000000a7805 */ /* 0x000fe2000001ff00 */
[----:B0-----:R-:W-:Y:S01]  /*0530*/  ISETP.GE.AND P0, PT, R0, R5, PT ;  /* 0x000000050000720c */ /* 0x001fe20003f06270 */
[----:B------:R-:W-:-:S12]  /*0540*/  IMAD.MOV.U32 R28, RZ, RZ, R0 ;  /* 0x000000ffff1c7224 */ /* 0x000fd800078e0000 */
[----:B------:R-:W-:Y:S01]  /*0550*/  @!P0 IADD3 R14, R3, R28, RZ ;  /* 0x0000001c030e8210 */ /* 0x000fe20007ffe0ff */
[----:B------:R-:W-:Y:S01]  /*0560*/  @!P0 IMAD.MOV.U32 R15, RZ, RZ, 0x2 ;  /* 0x00000002ff0f8424 */ /* 0x000fe200078e00ff */
[----:B------:R-:W-:-:S03]  /*0570*/  @!P0 IADD3 R28, R28, 0x80, RZ ;  /* 0x000000801c1c8810 */ /* 0x000fc60007ffe0ff */
[----:B------:R-:W-:Y:S01]  /*0580*/  @!P0 IMAD.WIDE.U32 R8, R14, R15, c[0x0][0x170] ;  /* 0x00005c000e088625 */ /* 0x000fe200078e000f */
[----:B------:R-:W-:-:S03]  /*0590*/  ISETP.GE.AND P5, PT, R28, R5, PT ;  /* 0x000000051c00720c */ /* 0x000fc60003fa6270 */
[----:B------:R-:W-:Y:S01]  /*05a0*/  @!P0 IMAD.WIDE.U32 R14, R14, R15, c[0x0][0x178] ;  /* 0x00005e000e0e8625 */ /* 0x000fe200078e000f */
[----:B------:R0:W2:Y:S03]  /*05b0*/  @!P0 LDG.E.S16 R7, [R8.64] ;  /* 0x0000000408078981 */ /* 0x0000a6000c1e1700 */
[----:B------:R-:W-:Y:S01]  /*05c0*/  IMAD.MOV.U32 R4, RZ, RZ, RZ ;  /* 0x000000ffff047224 */ /* 0x000fe200078e00ff */
[----:B------:R1:W3:Y:S05]  /*05d0*/  @!P0 LDG.E.S16 R21, [R14.64] ;  /* 0x000000040e158981 */ /* 0x0002ea000c1e1700 */
[----:B------:R-:W-:Y:S01]  /*05e0*/  @!P5 IMAD.IADD R26, R3, 0x1, R28 ;  /* 0x00000001031ad824 */ /* 0x000fe200078e021c */
[----:B------:R-:W-:Y:S01]  /*05f0*/  @!P5 IADD3 R28, R28, 0x80, RZ ;  /* 0x000000801c1cd810 */ /* 0x000fe20007ffe0ff */
[----:B------:R-:W-:-:S03]  /*0600*/  @!P5 IMAD.MOV.U32 R27, RZ, RZ, 0x2 ;  /* 0x00000002ff1bd424 */ /* 0x000fc600078e00ff */
[----:B------:R-:W-:Y:S01]  /*0610*/  ISETP.GE.AND P6, PT, R28, R5, PT ;  /* 0x000000051c00720c */ /* 0x000fe20003fc6270 */
[----:B------:R-:W-:-:S12]  /*0620*/  @!P5 IMAD.WIDE.U32 R18, R26, R27, c[0x0][0x170] ;  /* 0x00005c001a12d625 */ /* 0x000fd800078e001b */
[----:B------:R-:W-:Y:S01]  /*0630*/  @!P6 IMAD.IADD R12, R3, 0x1, R28 ;  /* 0x00000001030ce824 */ /* 0x000fe200078e021c */
[----:B------:R-:W-:Y:S01]  /*0640*/  @!P6 IADD3 R28, R28, 0x80, RZ ;  /* 0x000000801c1ce810 */ /* 0x000fe20007ffe0ff */
[----:B------:R-:W-:Y:S01]  /*0650*/  @!P6 IMAD.MOV.U32 R13, RZ, RZ, 0x2 ;  /* 0x00000002ff0de424 */ /* 0x000fe200078e00ff */
[----:B------:R4:W5:Y:S02]  /*0660*/  @!P5 LDG.E.S16 R11, [R18.64] ;  /* 0x00000004120bd981 */ /* 0x000964000c1e1700 */
[----:B------:R-:W-:-:S13]  /*0670*/  ISETP.GE.AND P1, PT, R28, R5, PT ;  /* 0x000000051c00720c */ /* 0x000fda0003f26270 */
[----:B------:R-:W-:Y:S01]  /*0680*/  @!P1 IMAD.IADD R16, R3, 0x1, R28 ;  /* 0x0000000103109824 */ /* 0x000fe200078e021c */
[----:B------:R-:W-:-:S04]  /*0690*/  @!P1 IADD3 R28, R28, 0x80, RZ ;  /* 0x000000801c1c9810 */ /* 0x000fc80007ffe0ff */
[----:B------:R-:W-:-:S13]  /*06a0*/  ISETP.GE.AND P2, PT, R28, R5, PT ;  /* 0x000000051c00720c */ /* 0x000fda0003f46270 */
[----:B------:R-:W-:Y:S01]  /*06b0*/  @!P2 IMAD.IADD R23, R3, 0x1, R28 ;  /* 0x000000010317a824 */ /* 0x000fe200078e021c */
[----:B------:R-:W-:-:S04]  /*06c0*/  @!P2 IADD3 R28, R28, 0x80, RZ ;  /* 0x000000801c1ca810 */ /* 0x000fc80007ffe0ff */
[----:B------:R-:W-:-:S13]  /*06d0*/  ISETP.GE.AND P3, PT, R28, R5, PT ;  /* 0x000000051c00720c */ /* 0x000fda0003f66270 */
[----:B------:R-:W-:Y:S01]  /*06e0*/  @!P3 IMAD.IADD R22, R3, 0x1, R28 ;  /* 0x000000010316b824 */ /* 0x000fe200078e021c */
[----:B------:R-:W-:-:S04]  /*06f0*/  @!P3 IADD3 R28, R28, 0x80, RZ ;  /* 0x000000801c1cb810 */ /* 0x000fc80007ffe0ff */
[----:B------:R-:W-:Y:S01]  /*0700*/  ISETP.GE.AND P4, PT, R28, R5, PT ;  /* 0x000000051c00720c */ /* 0x000fe20003f86270 */
[----:B------:R-:W-:Y:S01]  /*0710*/  @!P5 IMAD.WIDE.U32 R26, R26, R27, c[0x0][0x178] ;  /* 0x00005e001a1ad625 */ /* 0x000fe200078e001b */
[----:B0-----:R-:W-:-:S03]  /*0720*/  CS2R R8, SRZ ;  /* 0x0000000000087805 */ /* 0x001fc6000001ff00 */
[----:B------:R-:W-:Y:S01]  /*0730*/  @!P1 IMAD.MOV.U32 R17, RZ, RZ, 0x2 ;  /* 0x00000002ff119424 */ /* 0x000fe200078e00ff */
[----:B------:R0:W5:Y:S01]  /*0740*/  @!P5 LDG.E.S16 R20, [R26.64] ;  /* 0x000000041a14d981 */ /* 0x000162000c1e1700 */
[----:B-1----:R-:W-:Y:S01]  /*0750*/  @!P6 IMAD.WIDE.U32 R14, R12, R13, c[0x0][0x170] ;  /* 0x00005c000c0ee625 */ /* 0x002fe200078e000d */
[----:B------:R-:W-:-:S05]  /*0760*/  @!P2 MOV R24, 0x2 ;  /* 0x000000020018a802 */ /* 0x000fca0000000f00 */
[----:B------:R-:W-:Y:S01]  /*0770*/  @!P4 IMAD.IADD R25, R3, 0x1, R28 ;  /* 0x000000010319c824 */ /* 0x000fe200078e021c */
[----:B------:R-:W-:Y:S01]  /*0780*/  @!P4 IADD3 R28, R28, 0x80, RZ ;  /* 0x000000801c1cc810 */ /* 0x000fe20007ffe0ff */
[----:B------:R-:W-:Y:S01]  /*0790*/  @!P6 IMAD.WIDE.U32 R12, R12, R13, c[0x0][0x178] ;  /* 0x00005e000c0ce625 */ /* 0x000fe200078e000d */
[----:B------:R1:W5:Y:S02]  /*07a0*/  @!P6 LDG.E.S16 R10, [R14.64] ;  /* 0x000000040e0ae981 */ /* 0x000364000c1e1700 */
[----:B------:R-:W-:Y:S01]  /*07b0*/  ISETP.GE.AND P5, PT, R28, R5, PT ;  /* 0x000000051c00720c */ /* 0x000fe20003fa6270 */
[----:B----4-:R-:W-:Y:S01]  /*07c0*/  @!P1 IMAD.WIDE.U32 R18, R16, R17, c[0x0][0x170] ;  /* 0x00005c0010129625 */ /* 0x010fe200078e0011 */
[----:B------:R4:W5:Y:S03]  /*07d0*/  @!P6 LDG.E.S16 R4, [R12.64] ;  /* 0x000000040c04e981 */ /* 0x000966000c1e1700 */
[----:B0-----:R-:W-:Y:S01]  /*07e0*/  @!P3 IMAD.MOV.U32 R27, RZ, RZ, 0x2 ;  /* 0x00000002ff1bb424 */ /* 0x001fe200078e00ff */
[----:B------:R0:W5:Y:S01]  /*07f0*/  @!P1 LDG.E.S16 R9, [R18.64] ;  /* 0x0000000412099981 */ /* 0x000162000c1e1700 */
[----:B------:R-:W-:-:S02]  /*0800*/  IMAD.MOV.U32 R2, RZ, RZ, RZ ;  /* 0x000000ffff027224 */ /* 0x000fc400078e00ff */
[----:B-1----:R-:W-:-:S04]  /*0810*/  @!P2 IMAD.WIDE.U32 R14, R23, R24, c[0x0][0x170] ;  /* 0x00005c00170ea625 */ /* 0x002fc800078e0018 */
[----:B----4-:R-:W-:Y:S01]  /*0820*/  @!P2 IMAD.WIDE.U32 R12, R23, R24, c[0x0][0x178] ;  /* 0x00005e00170ca625 */ /* 0x010fe200078e0018 */
[----:B------:R1:W4:Y:S03]  /*0830*/  @!P2 LDG.E.S16 R8, [R14.64] ;  /* 0x000000040e08a981 */ /* 0x000326000c1e1700 */
[----:B------:R-:W-:Y:S01]  /*0840*/  IMAD.MOV.U32 R24, RZ, RZ, RZ ;  /* 0x000000ffff187224 */ /* 0x000fe200078e00ff */
[----:B------:R1:W4:Y:S01]  /*0850*/  @!P2 LDG.E.S16 R6, [R12.64] ;  /* 0x000000040c06a981 */ /* 0x000322000c1e1700 */
[----:B------:R-:W-:-:S04]  /*0860*/  @!P1 IMAD.WIDE.U32 R16, R16, R17, c[0x0][0x178] ;  /* 0x00005e0010109625 */ /* 0x000fc800078e0011 */
[CC--:B0-----:R-:W-:Y:S01]  /*0870*/  @!P3 IMAD.WIDE.U32 R18, R22.reuse, R27.reuse, c[0x0][0x170] ;  /* 0x00005c001612b625 */ /* 0x0c1fe200078e001b */
[----:B------:R0:W4:Y:S03]  /*0880*/  @!P1 LDG.E.S16 R2, [R16.64] ;  /* 0x0000000410029981 */ /* 0x000126000c1e1700 */
[----:B------:R-:W-:Y:S01]  /*0890*/  IMAD.MOV.U32 R26, RZ, RZ, RZ ;  /* 0x000000ffff1a7224 */ /* 0x000fe200078e00ff */
[----:B------:R1:W4:Y:S01]  /*08a0*/  @!P3 LDG.E.S16 R24, [R18.64] ;  /* 0x000000041218b981 */ /* 0x000322000c1e1700 */
[----:B------:R-:W-:Y:S02]  /*08b0*/  @!P5 IMAD.MOV.U32 R29, RZ, RZ, 0x2 ;  /* 0x00000002ff1dd424 */ /* 0x000fe400078e00ff */
[----:B------:R-:W-:-:S04]  /*08c0*/  @!P3 IMAD.WIDE.U32 R22, R22, R27, c[0x0][0x178] ;  /* 0x00005e001616b625 */ /* 0x000fc800078e001b */
[----:B0-----:R-:W-:Y:S01]  /*08d0*/  @!P4 IMAD.MOV.U32 R16, RZ, RZ, 0x2 ;  /* 0x00000002ff10c424 */ /* 0x001fe200078e00ff */
[----:B------:R0:W4:Y:S01]  /*08e0*/  @!P3 LDG.E.S16 R26, [R22.64] ;  /* 0x00000004161ab981 */ /* 0x000122000c1e1700 */
[----:B-1----:R-:W-:Y:S02]  /*08f0*/  @!P5 IMAD.IADD R18, R3, 0x1, R28 ;  /* 0x000000010312d824 */ /* 0x002fe400078e021c */
[----:B------:R-:W-:Y:S02]  /*0900*/  IMAD.MOV.U32 R27, RZ, RZ, RZ ;  /* 0x000000ffff1b7224 */ /* 0x000fe400078e00ff */
[----:B------:R-:W-:Y:S02]  /*0910*/  IMAD.MOV.U32 R28, RZ, RZ, RZ ;  /* 0x000000ffff1c7224 */ /* 0x000fe400078e00ff */
[----:B------:R-:W-:-:S04]  /*0920*/  @!P4 IMAD.WIDE.U32 R14, R25, R16, c[0x0][0x178] ;  /* 0x00005e00190ec625 */ /* 0x000fc800078e0010 */
[CC--:B------:R-:W-:Y:S01]  /*0930*/  @!P5 IMAD.WIDE.U32 R12, R18.reuse, R29.reuse, c[0x0][0x178] ;  /* 0x00005e00120cd625 */ /* 0x0c0fe200078e001d */
[----:B0-----:R-:W-:Y:S01]  /*0940*/  CS2R R22, SRZ ;  /* 0x0000000000167805 */ /* 0x001fe2000001ff00 */
[----:B------:R0:W4:Y:S02]  /*0950*/  @!P4 LDG.E.S16 R27, [R14.64] ;  /* 0x000000040e1bc981 */ /* 0x000124000c1e1700 */
[----:B------:R-:W-:Y:S02]  /*0960*/  @!P4 IMAD.WIDE.U32 R16, R25, R16, c[0x0][0x170] ;  /* 0x00005c001910c625 */ /* 0x000fe400078e0010 */
[----:B------:R1:W4:Y:S02]  /*0970*/  @!P5 LDG.E.S16 R28, [R12.64] ;  /* 0x000000040c1cd981 */ /* 0x000324000c1e1700 */
[----:B------:R-:W-:Y:S02]  /*0980*/  @!P5 IMAD.WIDE.U32 R18, R18, R29, c[0x0][0x170] ;  /* 0x00005c001212d625 */ /* 0x000fe400078e001d */
[----:B------:R-:W4:Y:S04]  /*0990*/  @!P4 LDG.E.S16 R22, [R16.64] ;  /* 0x000000041016c981 */ /* 0x000f28000c1e1700 */
[----:B------:R-:W4:Y:S01]  /*09a0*/  @!P5 LDG.E.S16 R23, [R18.64] ;  /* 0x000000041217d981 */ /* 0x000f22000c1e1700 */
[----:B------:R-:W-:-:S02]  /*09b0*/  @!P0 IMAD.IADD R25, R3, 0x1, R0 ;  /* 0x0000000103198824 */ /* 0x000fc400078e0200 */
[----:B------:R-:W-:Y:S01]  /*09c0*/  @!P0 IMAD.MOV.U32 R29, RZ, RZ, 0x2 ;  /* 0x00000002ff1d8424 */ /* 0x000fe200078e00ff */
[----:B------:R-:W-:-:S03]  /*09d0*/  @!P0 IADD3 R0, R0, 0x80, RZ ;  /* 0x0000008000008810 */ /* 0x000fc60007ffe0ff */
[----:B-1----:R-:W-:Y:S01]  /*09e0*/  @!P0 IMAD.WIDE.U32 R12, R25, R29, c[0x0][0x168] ;  /* 0x00005a00190c8625 */ /* 0x002fe200078e001d */
[----:B------:R-:W-:Y:S01]  /*09f0*/  BSSY B0, `(.L_x_807) ;  /* 0x000003e000007945 */ /* 0x000fe20003800000 */
[----:B------:R-:W-:Y:S01]  /*0a00*/  BSSY B1, `(.L_x_808) ;  /* 0x0000036000017945 */ /* 0x000fe20003800000 */
[----:B---3--:R-:W-:-:S04]  /*0a10*/  @!P0 IMNMX.U32 R21, R21, 0xf, PT ;  /* 0x0000000f15158817 */ /* 0x008fc80003800000 */
[----:B--2---:R-:W-:-:S05]  /*0a20*/  @!P0 SHF.R.S32.HI R21, RZ, R21, R7 ;  /* 0x00000015ff158219 */ /* 0x004fca0000011407 */
[----:B------:R1:W-:Y:S01]  /*0a30*/  @!P0 STG.E.U16 [R12.64], R21 ;  /* 0x000000150c008986 */ /* 0x0003e2000c101504 */
[----:B------:R-:W-:Y:S02]  /*0a40*/  ISETP.GE.AND P0, PT, R0, R5, PT ;  /* 0x000000050000720c */ /* 0x000fe40003f06270 */
[----:B-----5:R-:W-:-:S04]  /*0a50*/  IMNMX.U32 R20, R20, 0xf, PT ;  /* 0x0000000f14147817 */ /* 0x020fc80003800000 */
[----:B------:R-:W-:Y:S02]  /*0a60*/  SHF.R.S32.HI R11, RZ, R20, R11 ;  /* 0x00000014ff0b7219 */ /* 0x000fe4000001140b */
[----:B------:R-:W-:-:S04]  /*0a70*/  IMNMX.U32 R7, R4, 0xf, PT ;  /* 0x0000000f04077817 */ /* 0x000fc80003800000 */
[----:B------:R-:W-:Y:S02]  /*0a80*/  SHF.R.S32.HI R10, RZ, R7, R10 ;  /* 0x00000007ff0a7219 */ /* 0x000fe4000001140a */
[----:B----4-:R-:W-:Y:S02]  /*0a90*/  IMNMX.U32 R7, R6, 0xf, PT ;  /* 0x0000000f06077817 */ /* 0x010fe40003800000 */
[----:B------:R-:W-:Y:S02]  /*0aa0*/  IMNMX.U32 R2, R2, 0xf, PT ;  /* 0x0000000f02027817 */ /* 0x000fe40003800000 */
[----:B------:R-:W-:Y:S02]  /*0ab0*/  SHF.R.S32.HI R8, RZ, R7, R8 ;  /* 0x00000007ff087219 */ /* 0x000fe40000011408 */
[----:B------:R-:W-:Y:S02]  /*0ac0*/  SHF.R.S32.HI R9, RZ, R2, R9 ;  /* 0x00000002ff097219 */ /* 0x000fe40000011409 */
[----:B0-----:R-:W-:-:S04]  /*0ad0*/  IMNMX.U32 R15, R26, 0xf, PT ;  /* 0x0000000f1a0f7817 */ /* 0x001fc80003800000 */
[----:B------:R-:W-:Y:S02]  /*0ae0*/  SHF.R.S32.HI R24, RZ, R15, R24 ;  /* 0x0000000fff187219 */ /* 0x000fe40000011418 */
[----:B------:R-:W-:Y:S02]  /*0af0*/  IMNMX.U32 R27, R27, 0xf, PT ;  /* 0x0000000f1b1b7817 */ /* 0x000fe40003800000 */
[----:B------:R-:W-:Y:S02]  /*0b00*/  IMNMX.U32 R28, R28, 0xf, PT ;  /* 0x0000000f1c1c7817 */ /* 0x000fe40003800000 */
[----:B------:R-:W-:Y:S02]  /*0b10*/  SHF.R.S32.HI R22, RZ, R27, R22 ;  /* 0x0000001bff167219 */ /* 0x000fe40000011416 */
[----:B------:R-:W-:Y:S01]  /*0b20*/  SHF.R.S32.HI R23, RZ, R28, R23 ;  /* 0x0000001cff177219 */ /* 0x000fe20000011417 */
[----:B------:R-:W-:Y:S05]  /*0b30*/  @P0 BRA `(.L_x_809) ;  /* 0x000000c000000947 */ /* 0x000fea0003800000 */
[----:B-1----:R-:W-:Y:S01]  /*0b40*/  IMAD.IADD R6, R3, 0x1, R0 ;  /* 0x0000000103067824 */ /* 0x002fe200078e0200 */
[----:B------:R-:W-:Y:S01]  /*0b50*/  IADD3 R0, R0, 0x80, RZ ;  /* 0x0000008000007810 */ /* 0x000fe20007ffe0ff */
[----:B------:R-:W-:-:S03]  /*0b60*/  IMAD.MOV.U32 R7, RZ, RZ, 0x2 ;  /* 0x00000002ff077424 */ /* 0x000fc600078e00ff */
[----:B------:R-:W-:Y:S01]  /*0b70*/  ISETP.GE.AND P0, PT, R0, R5, PT ;  /* 0x000000050000720c */ /* 0x000fe20003f06270 */
[----:B------:R-:W-:-:S05]  /*0b80*/  IMAD.WIDE.U32 R6, R6, R7, c[0x0][0x168] ;  /* 0x00005a0006067625 */ /* 0x000fca00078e0007 */
[----:B------:R0:W-:Y:S07]  /*0b90*/  STG.E.U16 [R6.64], R11 ;  /* 0x0000000b06007986 */ /* 0x0001ee000c101504 */
[----:B------:R-:W-:Y:S05]  /*0ba0*/  @P0 BRA `(.L_x_810) ;  /* 0x000000c000000947 */ /* 0x000fea0003800000 */
[----:B0-----:R-:W-:Y:S01]  /*0bb0*/  IADD3 R6, R3, R0, RZ ;  /* 0x0000000003067210 */ /* 0x001fe20007ffe0ff */
[----:B------:R-:W-:Y:S01]  /*0bc0*/  IMAD.MOV.U32 R7, RZ, RZ, 0x2 ;  /* 0x00000002ff077424 */ /* 0x000fe200078e00ff */
[----:B------:R-:W-:-:S03]  /*0bd0*/  IADD3 R0, R0, 0x80, RZ ;  /* 0x0000008000007810 */ /* 0x000fc60007ffe0ff */
[----:B------:R-:W-:-:S05]  /*0be0*/  IMAD.WIDE.U32 R6, R6, R7, c[0x0][0x168] ;  /* 0x00005a0006067625 */ /* 0x000fca00078e0007 */
[----:B------:R0:W-:Y:S02]  /*0bf0*/  STG.E.U16 [R6.64], R10 ;  /* 0x0000000a06007986 */ /* 0x0001e4000c101504 */
.L_x_809:
[----:B-1----:R-:W-:-:S13]  /*0c00*/  ISETP.GE.AND P0, PT, R0, R5, PT ;  /* 0x000000050000720c */ /* 0x002fda0003f06270 */
[----:B------:R-:W-:Y:S05]  /*0c10*/  @P0 BRA `(.L_x_811) ;  /* 0x000000c000000947 */ /* 0x000fea0003800000 */
[----:B0-----:R-:W-:Y:S01]  /*0c20*/  IMAD.IADD R6, R3, 0x1, R0 ;  /* 0x0000000103067824 */ /* 0x001fe200078e0200 */
[----:B------:R-:W-:Y:S01]  /*0c30*/  IADD3 R0, R0, 0x80, RZ ;  /* 0x0000008000007810 */ /* 0x000fe20007ffe0ff */
[----:B------:R-:W-:-:S04]  /*0c40*/  IMAD.MOV.U32 R7, RZ, RZ, 0x2 ;  /* 0x00000002ff077424 */ /* 0x000fc800078e00ff */
[----:B------:R-:W-:-:S05]  /*0c50*/  IMAD.WIDE.U32 R6, R6, R7, c[0x0][0x168] ;  /* 0x00005a0006067625 */ /* 0x000fca00078e0007 */
[----:B------:R0:W-:Y:S02]  /*0c60*/  STG.E.U16 [R6.64], R9 ;  /* 0x0000000906007986 */ /* 0x0001e4000c101504 */
.L_x_810:
[----:B------:R-:W-:-:S13]  /*0c70*/  ISETP.GE.AND P0, PT, R0, R5, PT ;  /* 0x000000050000720c */ /* 0x000fda0003f06270 */
[----:B------:R-:W-:Y:S05]  /*0c80*/  @P0 BRA `(.L_x_812) ;  /* 0x000000d000000947 */ /* 0x000fea0003800000 */
[----:B0-----:R-:W-:Y:S01]  /*0c90*/  IMAD.IADD R6, R3, 0x1, R0 ;  /* 0x0000000103067824 */ /* 0x001fe200078e0200 */
[----:B------:R-:W-:Y:S01]  /*0ca0*/  IADD3 R0, R0, 0x80, RZ ;  /* 0x0000008000007810 */ /* 0x000fe20007ffe0ff */
[----:B------:R-:W-:-:S04]  /*0cb0*/  IMAD.MOV.U32 R7, RZ, RZ, 0x2 ;  /* 0x00000002ff077424 */ /* 0x000fc800078e00ff */
[----:B------:R-:W-:-:S05]  /*0cc0*/  IMAD.WIDE.U32 R6, R6, R7, c[0x0][0x168] ;  /* 0x00005a0006067625 */ /* 0x000fca00078e0007 */
[----:B------:R0:W-:Y:S02]  /*0cd0*/  STG.E.U16 [R6.64], R8 ;  /* 0x0000000806007986 */ /* 0x0001e4000c101504 */
.L_x_811:
[----:B------:R-:W-:-:S13]  /*0ce0*/  ISETP.GE.AND P0, PT, R0, R5, PT ;  /* 0x000000050000720c */ /* 0x000fda0003f06270 */
[----:B------:R-:W-:Y:S01]  /*0cf0*/  @P0 BREAK B1 ;  /* 0x0000000000010942 */ /* 0x000fe20003800000 */
[----:B------:R-:W-:Y:S05]  /*0d00*/  @P0 BRA `(.L_x_813) ;  /* 0x000000c000000947 */ /* 0x000fea0003800000 */
[----:B0-----:R-:W-:Y:S01]  /*0d10*/  IMAD.IADD R6, R3, 0x1, R0 ;  /* 0x0000000103067824 */ /* 0x001fe200078e0200 */
[----:B------:R-:W-:Y:S01]  /*0d20*/  IADD3 R0, R0, 0x80, RZ ;  /* 0x0000008000007810 */ /* 0x000fe20007ffe0ff */
[----:B------:R-:W-:-:S04]  /*0d30*/  IMAD.MOV.U32 R7, RZ, RZ, 0x2 ;  /* 0x00000002ff077424 */ /* 0x000fc800078e00ff */
[----:B------:R-:W-:-:S05]  /*0d40*/  IMAD.WIDE.U32 R6, R6, R7, c[0x0][0x168] ;  /* 0x00005a0006067625 */ /* 0x000fca00078e0007 */
[----:B------:R0:W-:Y:S02]  /*0d50*/  STG.E.U16 [R6.64], R24 ;  /* 0x0000001806007986 */ /* 0x0001e4000c101504 */
.L_x_812:
[----:B------:R-:W-:Y:S05]  /*0d60*/  BSYNC B1 ;  /* 0x0000000000017941 */ /* 0x000fea0003800000 */
.L_x_808:
[----:B------:R-:W-:-:S13]  /*0d70*/  ISETP.GE.AND P0, PT, R0, R5, PT ;  /* 0x000000050000720c */ /* 0x000fda0003f06270 */
[----:B0-----:R-:W-:Y:S01]  /*0d80*/  @!P0 IMAD.IADD R6, R3, 0x1, R0 ;  /* 0x0000000103068824 */ /* 0x001fe200078e0200 */
[----:B------:R-:W-:Y:S01]  /*0d90*/  @!P0 IADD3 R0, R0, 0x80, RZ ;  /* 0x0000008000008810 */ /* 0x000fe20007ffe0ff */
[----:B------:R-:W-:-:S04]  /*0da0*/  @!P0 IMAD.MOV.U32 R7, RZ, RZ, 0x2 ;  /* 0x00000002ff078424 */ /* 0x000fc800078e00ff */
[----:B------:R-:W-:-:S05]  /*0db0*/  @!P0 IMAD.WIDE.U32 R6, R6, R7, c[0x0][0x168] ;  /* 0x00005a0006068625 */ /* 0x000fca00078e0007 */
[----:B------:R0:W-:Y:S02]  /*0dc0*/  @!P0 STG.E.U16 [R6.64], R22 ;  /* 0x0000001606008986 */ /* 0x0001e4000c101504 */
.L_x_813:
[----:B------:R-:W-:Y:S05]  /*0dd0*/  BSYNC B0 ;  /* 0x0000000000007941 */ /* 0x000fea0003800000 */
.L_x_807:
[----:B------:R-:W-:Y:S01]  /*0de0*/  WARPSYNC 0xffffffff ;  /* 0xffffffff00007948 */ /* 0x000fe20003800000 */
[----:B------:R-:W-:-:S13]  /*0df0*/  ISETP.GE.AND P0, PT, R0, R5, PT ;  /* 0x000000050000720c */ /* 0x000fda0003f06270 */
[----:B------:R-:W-:Y:S05]  /*0e00*/  @P0 EXIT ;  /* 0x000000000000094d */ /* 0x000fea0003800000 */
[----:B------:R-:W-:Y:S02]  /*0e10*/  IMAD.IADD R3, R3, 0x1, R0 ;  /* 0x0000000103037824 */ /* 0x000fe400078e0200 */
[----:B------:R-:W-:-:S04]  /*0e20*/  IMAD.MOV.U32 R2, RZ, RZ, 0x2 ;  /* 0x00000002ff027424 */ /* 0x000fc800078e00ff */
[----:B------:R-:W-:-:S05]  /*0e30*/  IMAD.WIDE.U32 R2, R3, R2, c[0x0][0x168] ;  /* 0x00005a0003027625 */ /* 0x000fca00078e0002 */
[----:B------:R-:W-:Y:S01]  /*0e40*/  STG.E.U16 [R2.64], R23 ;  /* 0x0000001702007986 */ /* 0x000fe2000c101504 */
[----:B------:R-:W-:Y:S05]  /*0e50*/  EXIT ;  /* 0x000000000000794d */ /* 0x000fea0003800000 */
.L_x_814:
        /* <DEDUP_REMOVED lines=10> */
.L_x_19624:


//--------------------- .text._ZN2at6native29vectorized_elementwise_kernelILi4ENS0_13BinaryFunctorIsssZZZNS0_18rshift_kernel_cudaERNS_18TensorIteratorBaseEENKUlvE_clEvENKUlvE3_clEvEUlssE_EESt5arrayIPcLm3EEEEviT0_T1_ --------------------------
	.section	.text._ZN2at6native29vectorized_elementwise_kernelILi4ENS0_13BinaryFunctorIsssZZZNS0_18rshift_kernel_cudaERNS_18TensorIteratorBaseEENKUlvE_clEvENKUlvE3_clEvEUlssE_EESt5arrayIPcLm3EEEEviT0_T1_,"ax",@progbits
	.sectioninfo	@"SHI_REGISTERS=32"
	.align	128
        .global         _ZN2at6native29vectorized_elementwise_kernelILi4ENS0_13BinaryFunctorIsssZZZNS0_18rshift_kernel_cudaERNS_18TensorIteratorBaseEENKUlvE_clEvENKUlvE3_clEvEUlssE_EESt5arrayIPcLm3EEEEviT0_T1_
        .type           _ZN2at6native29vectorized_elementwise_kernelILi4ENS0_13BinaryFunctorIsssZZZNS0_18rshift_kernel_cudaERNS_18TensorIteratorBaseEENKUlvE_clEvENKUlvE3_clEvEUlssE_EESt5arrayIPcLm3EEEEviT0_T1_,@function
        .size           _ZN2at6native29vectorized_elementwise_kernelILi4ENS0_13BinaryFunctorIsssZZZNS0_18rshift_kernel_cudaERNS_18TensorIteratorBaseEENKUlvE_clEvENKUlvE3_clEvEUlssE_EESt5arrayIPcLm3EEEEviT0_T1_,(.L_x_19625 - _ZN2at6native29vectorized_elementwise_kernelILi4ENS0_13BinaryFunctorIsssZZZNS0_18rshift_kernel_cudaERNS_18TensorIteratorBaseEENKUlvE_clEvENKUlvE3_clEvEUlssE_EESt5arrayIPcLm3EEEEviT0_T1_)
        .other          _ZN2at6native29vectorized_elementwise_kernelILi4ENS0_13BinaryFunctorIsssZZZNS0_18rshift_kernel_cudaERNS_18TensorIteratorBaseEENKUlvE_clEvENKUlvE3_clEvEUlssE_EESt5arrayIPcLm3EEEEviT0_T1_,@"STO_CUDA_ENTRY STV_DEFAULT"
_ZN2at6native29vectorized_elementwise_kernelILi4ENS0_13BinaryFunctorIsssZZZNS0_18rshift_kernel_cudaERNS_18TensorIteratorBaseEENKUlvE_clEvENKUlvE3_clEvEUlssE_EESt5arrayIPcLm3EEEEviT0_T1_:
.text._ZN2at6native29vectorized_elementwise_kernelILi4ENS0_13BinaryFunctorIsssZZZNS0_18rshift_kernel_cudaERNS_18TensorIteratorBaseEENKUlvE_clEvENKUlvE3_clEvEUlssE_EESt5arrayIPcLm3EEEEviT0_T1_:
        /* <DEDUP_REMOVED lines=13> */
[----:B------:R-:W2:Y:S04]  /*00d0*/  LDG.E.64 R14, [R10.64] ;  /* 0x000000040a0e7981 */ /* 0x000ea8000c1e1b00 */
[----:B------:R-:W3:Y:S04]  /*00e0*/  LDG.E.64 R8, [R12.64] ;  /* 0x000000040c087981 */ /* 0x000ee8000c1e1b00 */
[----:B------:R0:W4:Y:S04]  /*00f0*/  LDG.E.64 R4, [R10.64+0x400] ;  /* 0x000400040a047981 */ /* 0x000128000c1e1b00 */
[----:B------:R1:W5:Y:S01]  /*0100*/  LDG.E.64 R6, [R12.64+0x400] ;  /* 0x000400040c067981 */ /* 0x000362000c1e1b00 */
[----:B------:R-:W-:-:S06]  /*0110*/  IMAD.WIDE.U32 R2, R3, R2, c[0x0][0x168] ;  /* 0x00005a0003027625 */ /* 0x000fcc00078e0002 */
[----:B------:R-:W-:Y:S01]  /*0120*/  IMAD.WIDE R2, R0, 0x8, R2 ;  /* 0x0000000800027825 */ /* 0x000fe200078e0202 */
[C---:B--2---:R-:W-:Y:S02]  /*0130*/  PRMT R18, R15.reuse, 0x9910, RZ ;  /* 0x000099100f127816 */ /* 0x044fe400000000ff */
[----:B------:R-:W-:Y:S02]  /*0140*/  PRMT R20, R15, 0xbb32, RZ ;  /* 0x0000bb320f147816 */ /* 0x000fe400000000ff */
[C---:B---3--:R-:W-:Y:S01]  /*0150*/  PRMT R15, R8.reuse, 0x9910, RZ ;  /* 0x00009910080f7816 */ /* 0x048fe200000000ff */
[----:B-1----:R-:W-:Y:S01]  /*0160*/  IMAD.MOV.U32 R12, RZ, RZ, R18 ;  /* 0x000000ffff0c7224 */ /* 0x002fe200078e0012 */
[----:B------:R-:W-:Y:S02]  /*0170*/  PRMT R17, R8, 0xbb32, RZ ;  /* 0x0000bb3208117816 */ /* 0x000fe400000000ff */
[C---:B------:R-:W-:Y:S02]  /*0180*/  PRMT R19, R9.reuse, 0x9910, RZ ;  /* 0x0000991009137816 */ /* 0x040fe400000000ff */
[----:B------:R-:W-:Y:S01]  /*0190*/  PRMT R21, R9, 0xbb32, RZ ;  /* 0x0000bb3209157816 */ /* 0x000fe200000000ff */
[----:B------:R-:W-:Y:S01]  /*01a0*/  IMAD.MOV.U32 R9, RZ, RZ, R15 ;  /* 0x000000ffff097224 */ /* 0x000fe200078e000f */
[C---:B------:R-:W-:Y:S01]  /*01b0*/  PRMT R16, R14.reuse, 0x9910, RZ ;  /* 0x000099100e107816 */ /* 0x040fe200000000ff */
[----:B0-----:R-:W-:Y:S01]  /*01c0*/  IMAD.MOV.U32 R11, RZ, RZ, R17 ;  /* 0x000000ffff0b7224 */ /* 0x001fe200078e0011 */
[----:B------:R-:W-:Y:S01]  /*01d0*/  PRMT R14, R14, 0xbb32, RZ ;  /* 0x0000bb320e0e7816 */ /* 0x000fe200000000ff */
[----:B------:R-:W-:Y:S01]  /*01e0*/  IMAD.MOV.U32 R13, RZ, RZ, R19 ;  /* 0x000000ffff0d7224 */ /* 0x000fe200078e0013 */
[----:B------:R-:W-:Y:S01]  /*01f0*/  IMNMX.U32 R9, R9, 0xf, PT ;  /* 0x0000000f09097817 */ /* 0x000fe20003800000 */
[----:B------:R-:W-:Y:S01]  /*0200*/  IMAD.MOV.U32 R15, RZ, RZ, R21 ;  /* 0x000000ffff0f7224 */ /* 0x000fe200078e0015 */
[----:B------:R-:W-:Y:S01]  /*0210*/  IMNMX.U32 R11, R11, 0xf, PT ;  /* 0x0000000f0b0b7817 */ /* 0x000fe20003800000 */
[----:B------:R-:W-:Y:S01]  /*0220*/  IMAD.MOV.U32 R8, RZ, RZ, R16 ;  /* 0x000000ffff087224 */ /* 0x000fe200078e0010 */
[----:B------:R-:W-:Y:S01]  /*0230*/  IMNMX.U32 R13, R13, 0xf, PT ;  /* 0x0000000f0d0d7817 */ /* 0x000fe20003800000 */
[----:B------:R-:W-:Y:S01]  /*0240*/  IMAD.MOV.U32 R10, RZ, RZ, R14 ;  /* 0x000000ffff0a7224 */ /* 0x000fe200078e000e */
[----:B------:R-:W-:Y:S01]  /*0250*/  IMNMX.U32 R15, R15, 0xf, PT ;  /* 0x0000000f0f0f7817 */ /* 0x000fe20003800000 */
[----:B------:R-:W-:Y:S01]  /*0260*/  IMAD.MOV.U32 R14, RZ, RZ, R20 ;  /* 0x000000ffff0e7224 */ /* 0x000fe200078e0014 */
[----:B------:R-:W-:-:S02]  /*0270*/  SHF.R.S32.HI R8, RZ, R9, R8 ;  /* 0x00000009ff087219 */ /* 0x000fc40000011408 */
[----:B------:R-:W-:Y:S02]  /*0280*/  SHF.R.S32.HI R9, RZ, R11, R10 ;  /* 0x0000000bff097219 */ /* 0x000fe4000001140a */
[----:B------:R-:W-:Y:S02]  /*0290*/  SHF.R.S32.HI R10, RZ, R13, R12 ;  /* 0x0000000dff0a7219 */ /* 0x000fe4000001140c */
[----:B------:R-:W-:Y:S02]  /*02a0*/  SHF.R.S32.HI R11, RZ, R15, R14 ;  /* 0x0000000fff0b7219 */ /* 0x000fe4000001140e */
[----:B----4-:R-:W-:Y:S02]  /*02b0*/  PRMT R13, R4, 0xbb32, RZ ;  /* 0x0000bb32040d7816 */ /* 0x010fe400000000ff */
[----:B-----5:R-:W-:Y:S02]  /*02c0*/  PRMT R15, R6, 0xbb32, RZ ;  /* 0x0000bb32060f7816 */ /* 0x020fe400000000ff */
[----:B------:R-:W-:-:S02]  /*02d0*/  PRMT R16, R7, 0x9910, RZ ;  /* 0x0000991007107816 */ /* 0x000fc400000000ff */
[----:B------:R-:W-:Y:S01]  /*02e0*/  PRMT R18, R7, 0xbb32, RZ ;  /* 0x0000bb3207127816 */ /* 0x000fe200000000ff */
[----:B------:R-:W-:Y:S01]  /*02f0*/  IMAD.MOV.U32 R7, RZ, RZ, R15 ;  /* 0x000000ffff077224 */ /* 0x000fe200078e000f */
[----:B------:R-:W-:Y:S02]  /*0300*/  PRMT R12, R4, 0x9910, RZ ;  /* 0x00009910040c7816 */ /* 0x000fe400000000ff */
[C---:B------:R-:W-:Y:S01]  /*0310*/  PRMT R14, R5.reuse, 0x9910, RZ ;  /* 0x00009910050e7816 */ /* 0x040fe200000000ff */
[----:B------:R-:W-:Y:S01]  /*0320*/  IMAD.MOV.U32 R15, RZ, RZ, R18 ;  /* 0x000000ffff0f7224 */ /* 0x000fe200078e0012 */
[----:B------:R-:W-:Y:S01]  /*0330*/  PRMT R17, R5, 0xbb32, RZ ;  /* 0x0000bb3205117816 */ /* 0x000fe200000000ff */
[----:B------:R-:W-:Y:S01]  /*0340*/  IMAD.MOV.U32 R4, RZ, RZ, R12 ;  /* 0x000000ffff047224 */ /* 0x000fe200078e000c */
        /* <DEDUP_REMOVED lines=13> */
[----:B------:R-:W-:Y:S02]  /*0420*/  PRMT R8, R8, 0x5410, R9 ;  /* 0x0000541008087816 */ /* 0x000fe40000000009 */
[----:B------:R-:W-:-:S02]  /*0430*/  PRMT R9, R10, 0x5410, R11 ;  /* 0x000054100a097816 */ /* 0x000fc4000000000b */
[----:B------:R-:W-:Y:S02]  /*0440*/  PRMT R4, R4, 0x5410, R7 ;  /* 0x0000541004047816 */ /* 0x000fe40000000007 */
[----:B------:R-:W-:Y:S01]  /*0450*/  PRMT R5, R12, 0x5410, R15 ;  /* 0x000054100c057816 */ /* 0x000fe2000000000f */
[----:B------:R-:W-:Y:S04]  /*0460*/  STG.E.64 [R2.64], R8 ;  /* 0x0000000802007986 */ /* 0x000fe8000c101b04 */
[----:B------:R-:W-:Y:S01]  /*0470*/  STG.E.64 [R2.64+0x400], R4 ;  /* 0x0004000402007986 */ /* 0x000fe2000c101b04 */
[----:B------:R-:W-:Y:S05]  /*0480*/  EXIT ;  /* 0x000000000000794d */ /* 0x000fea0003800000 */
.L_x_815:
        /* <DEDUP_REMOVED lines=113> */
.L_x_818:
[----:B-1----:R-:W-:-:S13]  /*0ba0*/  ISETP.GE.AND P0, PT, R0, R5, PT ;  /* 0x000000050000720c */ /* 0x002fda0003f06270 */
[----:B------:R-:W-:Y:S05]  /*0bb0*/  @P0 BRA `(.L_x_820) ;  /* 0x000000c000000947 */ /* 0x000fea0003800000 */
[----:B0-----:R-:W-:Y:S01]  /*0bc0*/  IMAD.IADD R6, R3, 0x1, R0 ;  /* 0x0000000103067824 */ /* 0x001fe200078e0200 */
[----:B------:R-:W-:Y:S01]  /*0bd0*/  IADD3 R0, R0, 0x80, RZ ;  /* 0x0000008000007810 */ /* 0x000fe20007ffe0ff */
[----:B------:R-:W-:-:S04]  /*0be0*/  IMAD.MOV.U32 R7, RZ, RZ, 0x2 ;  /* 0x00000002ff077424 */ /* 0x000fc800078e00ff */
[----:B------:R-:W-:-:S05]  /*0bf0*/  IMAD.WIDE.U32 R6, R6, R7, c[0x0][0x168] ;  /* 0x00005a0006067625 */ /* 0x000fca00078e0007 */
[----:B------:R0:W-:Y:S02]  /*0c00*/  STG.E.U16 [R6.64], R9 ;  /* 0x0000000906007986 */ /* 0x0001e4000c101504 */
.L_x_819:
[----:B------:R-:W-:-:S13]  /*0c10*/  ISETP.GE.AND P0, PT, R0, R5, PT ;  /* 0x000000050000720c */ /* 0x000fda0003f06270 */
[----:B------:R-:W-:Y:S05]  /*0c20*/  @P0 BRA `(.L_x_821) ;  /* 0x000000d000000947 */ /* 0x000fea0003800000 */
[----:B0-----:R-:W-:Y:S01]  /*0c30*/  IMAD.IADD R6, R3, 0x1, R0 ;  /* 0x0000000103067824 */ /* 0x001fe200078e0200 */
[----:B------:R-:W-:Y:S01]  /*0c40*/  IADD3 R0, R0, 0x80, RZ ;  /* 0x0000008000007810 */ /* 0x000fe20007ffe0ff */
[----:B------:R-:W-:-:S04]  /*0c50*/  IMAD.MOV.U32 R7, RZ, RZ, 0x2 ;  /* 0x00000002ff077424 */ /* 0x000fc800078e00ff */
[----:B------:R-:W-:-:S05]  /*0c60*/  IMAD.WIDE.U32 R6, R6, R7, c[0x0][0x168] ;  /* 0x00005a0006067625 */ /* 0x000fca00078e0007 */
[----:B------:R0:W-:Y:S02]  /*0c70*/  STG.E.U16 [R6.64], R8 ;  /* 0x0000000806007986 */ /* 0x0001e4000c101504 */
.L_x_820:
        /* <DEDUP_REMOVED lines=8> */
.L_x_821:
[----:B------:R-:W-:Y:S05]  /*0d00*/  BSYNC B1 ;  /* 0x0000000000017941 */ /* 0x000fea0003800000 */
.L_x_817:
[----:B------:R-:W-:-:S13]  /*0d10*/  ISETP.GE.AND P0, PT, R0, R5, PT ;  /* 0x000000050000720c */ /* 0x000fda0003f06270 */
[----:B0-----:R-:W-:Y:S01]  /*0d20*/  @!P0 IMAD.IADD R6, R3, 0x1, R0 ;  /* 0x0000000103068824 */ /* 0x001fe200078e0200 */
[----:B------:R-:W-:Y:S01]  /*0d30*/  @!P0 IADD3 R0, R0, 0x80, RZ ;  /* 0x0000008000008810 */ /* 0x000fe20007ffe0ff */
[----:B------:R-:W-:-:S04]  /*0d40*/  @!P0 IMAD.MOV.U32 R7, RZ, RZ, 0x2 ;  /* 0x00000002ff078424 */ /* 0x000fc800078e00ff */
[----:B------:R-:W-:-:S05]  /*0d50*/  @!P0 IMAD.WIDE.U32 R6, R6, R7, c[0x0][0x168] ;  /* 0x00005a0006068625 */ /* 0x000fca00078e0007 */
[----:B------:R0:W-:Y:S02]  /*0d60*/  @!P0 STG.E.U16 [R6.64], R22 ;  /* 0x0000001606008986 */ /* 0x0001e4000c101504 */
.L_x_822:
[----:B------:R-:W-:Y:S05]  /*0d70*/  BSYNC B0 ;  /* 0x0000000000007941 */ /* 0x000fea0003800000 */
.L_x_816:
        /* <DEDUP_REMOVED lines=8> */
.L_x_823:
        /* <DEDUP_REMOVED lines=16> */
.L_x_19625:


//--------------------- .text._ZN2at6native29vectorized_elementwise_kernelILi8ENS0_13BinaryFunctorIsssZZZNS0_18rshift_kernel_cudaERNS_18TensorIteratorBaseEENKUlvE_clEvENKUlvE3_clEvEUlssE_EESt5arrayIPcLm3EEEEviT0_T1_ --------------------------
	.section	.text._ZN2at6native29vectorized_elementwise_kernelILi8ENS0_13BinaryFunctorIsssZZZNS0_18rshift_kernel_cudaERNS_18TensorIteratorBaseEENKUlvE_clEvENKUlvE3_clEvEUlssE_EESt5arrayIPcLm3EEEEviT0_T1_,"ax",@progbits
	.sectioninfo	@"SHI_REGISTERS=4"
	.align	128
        .global         _ZN2at6native29vectorized_elementwise_kernelILi8ENS0_13BinaryFunctorIsssZZZNS0_18rshift_kernel_cudaERNS_18TensorIteratorBaseEENKUlvE_clEvENKUlvE3_clEvEUlssE_EESt5arrayIPcLm3EEEEviT0_T1_
        .type           _ZN2at6native29vectorized_elementwise_kernelILi8ENS0_13BinaryFunctorIsssZZZNS0_18rshift_kernel_cudaERNS_18TensorIteratorBaseEENKUlvE_clEvENKUlvE3_clEvEUlssE_EESt5arrayIPcLm3EEEEviT0_T1_,@function
        .size           _ZN2at6native29vectorized_elementwise_kernelILi8ENS0_13BinaryFunctorIsssZZZNS0_18rshift_kernel_cudaERNS_18TensorIteratorBaseEENKUlvE_clEvENKUlvE3_clEvEUlssE_EESt5arrayIPcLm3EEEEviT0_T1_,(.L_x_19626 - _ZN2at6native29vectorized_elementwise_kernelILi8ENS0_13BinaryFunctorIsssZZZNS0_18rshift_kernel_cudaERNS_18TensorIteratorBaseEENKUlvE_clEvENKUlvE3_clEvEUlssE_EESt5arrayIPcLm3EEEEviT0_T1_)
        .other          _ZN2at6native29vectorized_elementwise_kernelILi8ENS0_13BinaryFunctorIsssZZZNS0_18rshift_kernel_cudaERNS_18TensorIteratorBaseEENKUlvE_clEvENKUlvE3_clEvEUlssE_EESt5arrayIPcLm3EEEEviT0_T1_,@"STO_CUDA_ENTRY STV_DEFAULT"
_ZN2at6native29vectorized_elementwise_kernelILi8ENS0_13BinaryFunctorIsssZZZNS0_18rshift_kernel_cudaERNS_18TensorIteratorBaseEENKUlvE_clEvENKUlvE3_clEvEUlssE_EESt5arrayIPcLm3EEEEviT0_T1_:
.text._ZN2at6native29vectorized_elementwise_kernelILi8ENS0_13BinaryFunctorIsssZZZNS0_18rshift_kernel_cudaERNS_18TensorIteratorBaseEENKUlvE_clEvENKUlvE3_clEvEUlssE_EESt5arrayIPcLm3EEEEviT0_T1_:
[----:B------:R-:W-:Y:S02]  /*0000*/  MOV R1, c[0x0][0x28] ;  /* 0x00000a0000017a02 */ /* 0x000fe40000000f00 */
[----:B------:R-:W-:Y:S05]  /*0010*/  EXIT ;  /* 0x000000000000794d */ /* 0x000fea0003800000 */
.L_x_824:
        /* <DEDUP_REMOVED lines=14> */
.L_x_19626:


//--------------------- .text._ZN2at6native18elementwise_kernelILi128ELi4EZNS0_15gpu_kernel_implINS0_13BUnaryFunctorIsssZZZNS0_18rshift_kernel_cudaERNS_18TensorIteratorBaseEENKUlvE_clEvENKUlvE3_clEvEUlssE_EEEEvS5_RKT_EUliE_EEviT1_ --------------------------
	.section	.text._ZN2at6native18elementwise_kernelILi128ELi4EZNS0_15gpu_kernel_implINS0_13BUnaryFunctorIsssZZZNS0_18rshift_kernel_cudaERNS_18TensorIteratorBaseEENKUlvE_clEvENKUlvE3_clEvEUlssE_EEEEvS5_RKT_EUliE_EEviT1_,"ax",@progbits
	.sectioninfo	@"SHI_REGISTERS=26"
	.align	128
        .global         _ZN2at6native18elementwise_kernelILi128ELi4EZNS0_15gpu_kernel_implINS0_13BUnaryFunctorIsssZZZNS0_18rshift_kernel_cudaERNS_18TensorIteratorBaseEENKUlvE_clEvENKUlvE3_clEvEUlssE_EEEEvS5_RKT_EUliE_EEviT1_
        .type           _ZN2at6native18elementwise_kernelILi128ELi4EZNS0_15gpu_kernel_implINS0_13BUnaryFunctorIsssZZZNS0_18rshift_kernel_cudaERNS_18TensorIteratorBaseEENKUlvE_clEvENKUlvE3_clEvEUlssE_EEEEvS5_RKT_EUliE_EEviT1_,@function
        .size           _ZN2at6native18elementwise_kernelILi128ELi4EZNS0_15gpu_kernel_implINS0_13BUnaryFunctorIsssZZZNS0_18rshift_kernel_cudaERNS_18TensorIteratorBaseEENKUlvE_clEvENKUlvE3_clEvEUlssE_EEEEvS5_RKT_EUliE_EEviT1_,(.L_x_19627 - _ZN2at6native18elementwise_kernelILi128ELi4EZNS0_15gpu_kernel_implINS0_13BUnaryFunctorIsssZZZNS0_18rshift_kernel_cudaERNS_18TensorIteratorBaseEENKUlvE_clEvENKUlvE3_clEvEUlssE_EEEEvS5_RKT_EUliE_EEviT1_)
        .other          _ZN2at6native18elementwise_kernelILi128ELi4EZNS0_15gpu_kernel_implINS0_13BUnaryFunctorIsssZZZNS0_18rshift_kernel_cudaERNS_18TensorIteratorBaseEENKUlvE_clEvENKUlvE3_clEvEUlssE_EEEEvS5_RKT_EUliE_EEviT1_,@"STO_CUDA_ENTRY STV_DEFAULT"
_ZN2at6native18elementwise_kernelILi128ELi4EZNS0_15gpu_kernel_implINS0_13BUnaryFunctorIsssZZZNS0_18rshift_kernel_cudaERNS_18TensorIteratorBaseEENKUlvE_clEvENKUlvE3_clEvEUlssE_EEEEvS5_RKT_EUliE_EEviT1_:
.text._ZN2at6native18elementwise_kernelILi128ELi4EZNS0_15gpu_kernel_implINS0_13BUnaryFunctorIsssZZZNS0_18rshift_kernel_cudaERNS_18TensorIteratorBaseEENKUlvE_clEvENKUlvE3_clEvEUlssE_EEEEvS5_RKT_EUliE_EEviT1_:
        /* <DEDUP_REMOVED lines=10> */
[----:B------:R-:W-:-:S10]  /*00a0*/  IMAD.MOV.U32 R16, RZ, RZ, RZ ;  /* 0x000000ffff107224 */ /* 0x000fd400078e00ff */
[----:B------:R-:W-:Y:S05]  /*00b0*/  @!P0 BRA `(.L_x_827) ;  /* 0x00000e1000008947 */ /* 0x000fea0003800000 */
[----:B------:R-:W-:Y:S02]  /*00c0*/  IMAD.MOV.U32 R2, RZ, RZ, RZ ;  /* 0x000000ffff027224 */ /* 0x000fe400078e00ff */
[----:B------:R-:W-:Y:S02]  /*00d0*/  IMAD.MOV.U32 R3, RZ, RZ, R19 ;  /* 0x000000ffff037224 */ /* 0x000fe400078e0013 */
[----:B------:R-:W-:Y:S02]  /*00e0*/  IMAD.MOV.U32 R6, RZ, RZ, c[0x0][0x168] ;  /* 0x00005a00ff067624 */ /* 0x000fe400078e00ff */
[----:B------:R-:W-:-:S03]  /*00f0*/  IMAD.HI.U32 R2, R19, c[0x0][0x170], R2 ;  /* 0x00005c0013027a27 */ /* 0x000fc600078e0002 */
[----:B------:R-:W-:Y:S02]  /*0100*/  ISETP.NE.AND P0, PT, R6, 0x1, PT ;  /* 0x000000010600780c */ /* 0x000fe40003f05270 */
[----:B------:R-:W-:-:S05]  /*0110*/  SHF.R.U32.HI R3, RZ, c[0x0][0x174], R2 ;  /* 0x00005d00ff037a19 */ /* 0x000fca0000011602 */
[----:B------:R-:W-:-:S04]  /*0120*/  IMAD.MOV R0, RZ, RZ, -R3 ;  /* 0x000000ffff007224 */ /* 0x000fc800078e0a03 */
[----:B------:R-:W-:-:S04]  /*0130*/  IMAD R19, R0, c[0x0][0x16c], R19 ;  /* 0x00005b0000137a24 */ /* 0x000fc800078e0213 */
        /* <DEDUP_REMOVED lines=202> */
[----:B------:R-:W-:Y:S01]  /*0de0*/  ISETP.NE.AND P0, PT, R6, 0x18, PT ;  /* 0x000000180600780c */ /* 0x000fe20003f05270 */
[----:B------:R-:W-:-:S04]  /*0df0*/  IMAD.MOV.U32 R2, RZ, RZ, RZ ;  /* 0x000000ffff027224 */ /* 0x000fc800078e00ff */
[----:B------:R-:W-:-:S05]  /*0e00*/  IMAD.HI.U32 R4, R3, c[0x0][0x284], R2 ;  /* 0x0000a10003047a27 */ /* 0x000fca00078e0002 */
[----:B------:R-:W-:-:S03]  /*0e10*/  SHF.R.U32.HI R5, RZ, c[0x0][0x288], R4 ;  /* 0x0000a200ff057a19 */ /* 0x000fc60000011604 */
[----:B------:R-:W-:Y:S02]  /*0e20*/  @P0 IMAD.MOV.U32 R4, RZ, RZ, RZ ;  /* 0x000000ffff040224 */ /* 0x000fe400078e00ff */
[--C-:B------:R-:W-:Y:S02]  /*0e30*/  IMAD.MOV R7, RZ, RZ, -R5.reuse ;  /* 0x000000ffff077224 */ /* 0x100fe400078e0a05 */
[----:B------:R-:W-:-:S04]  /*0e40*/  @P0 IMAD.HI.U32 R2, R5, c[0x0][0x290], R4 ;  /* 0x0000a40005020a27 */ /* 0x000fc800078e0004 */
[----:B------:R-:W-:Y:S01]  /*0e50*/  IMAD R3, R7, c[0x0][0x280], R3 ;  /* 0x0000a00007037a24 */ /* 0x000fe200078e0203 */
[----:B------:R-:W-:-:S03]  /*0e60*/  @P0 SHF.R.U32.HI R2, RZ, c[0x0][0x294], R2 ;  /* 0x0000a500ff020a19 */ /* 0x000fc60000011602 */
[C---:B------:R-:W-:Y:S02]  /*0e70*/  IMAD R16, R3.reuse, c[0x0][0x350], R16 ;  /* 0x0000d40003107a24 */ /* 0x040fe400078e0210 */
[----:B------:R-:W-:Y:S02]  /*0e80*/  @P0 IMAD.MOV R4, RZ, RZ, -R2 ;  /* 0x000000ffff040224 */ /* 0x000fe400078e0a02 */
[----:B------:R-:W-:Y:S02]  /*0e90*/  IMAD R0, R3, c[0x0][0x354], R0 ;  /* 0x0000d50003007a24 */ /* 0x000fe400078e0200 */
[----:B------:R-:W-:-:S04]  /*0ea0*/  @P0 IMAD R5, R4, c[0x0][0x28c], R5 ;  /* 0x0000a30004050a24 */ /* 0x000fc800078e0205 */
[C---:B------:R-:W-:Y:S02]  /*0eb0*/  @P0 IMAD R16, R5.reuse, c[0x0][0x358], R16 ;  /* 0x0000d60005100a24 */ /* 0x040fe400078e0210 */
[----:B------:R-:W-:Y:S02]  /*0ec0*/  @P0 IMAD R0, R5, c[0x0][0x35c], R0 ;  /* 0x0000d70005000a24 */ /* 0x000fe400078e0200 */
.L_x_827:
        /* <DEDUP_REMOVED lines=18> */
.L_x_831:
[----:B------:R0:W5:Y:S01]  /*0ff0*/  LDG.E.U8 R0, [R2.64] ;  /* 0x0000002402007981 */ /* 0x000162000c1e1100 */
[----:B------:R-:W-:Y:S05]  /*1000*/  BRA `(.L_x_833) ;  /* 0x00000d7000007947 */ /* 0x000fea0003800000 */
.L_x_830:
        /* <DEDUP_REMOVED lines=8> */
.L_x_835:
[----:B------:R0:W5:Y:S01]  /*1090*/  LDG.E.U16 R0, [R2.64] ;  /* 0x0000002402007981 */ /* 0x000162000c1e1500 */
[----:B------:R-:W-:Y:S05]  /*10a0*/  BRA `(.L_x_833) ;  /* 0x00000cd000007947 */ /* 0x000fea0003800000 */
.L_x_834:
[----:B------:R0:W5:Y:S01]  /*10b0*/  LDG.E.U16 R0, [R2.64] ;  /* 0x0000002402007981 */ /* 0x000162000c1e1500 */
[----:B------:R-:W-:Y:S05]  /*10c0*/  BRA `(.L_x_833) ;  /* 0x00000cb000007947 */ /* 0x000fea0003800000 */
.L_x_829:
        /* <DEDUP_REMOVED lines=9> */
.L_x_837:
[----:B------:R-:W2:Y:S02]  /*1160*/  LDG.E.U16 R4, [R2.64] ;  /* 0x0000002402047981 */ /* 0x000ea4000c1e1500 */
[----:B--2---:R-:W-:-:S06]  /*1170*/  HADD2.F32 R4, -RZ, R4.H0_H0 ;  /* 0x20000004ff047230 */ /* 0x004fcc0000004100 */
[----:B------:R-:W0:Y:S02]  /*1180*/  F2I.FTZ.TRUNC.NTZ R4, R4 ;  /* 0x0000000400047305 */ /* 0x000e24000021f100 */
[----:B0-----:R-:W-:Y:S01]  /*1190*/  PRMT R0, R4, 0x7610, R0 ;  /* 0x0000761004007816 */ /* 0x001fe20000000000 */
[----:B------:R-:W-:Y:S05]  /*11a0*/  BRA `(.L_x_833) ;  /* 0x00000bd000007947 */ /* 0x000fea0003800000 */
.L_x_836:
        /* <DEDUP_REMOVED lines=9> */
.L_x_839:
[----:B------:R-:W2:Y:S02]  /*1240*/  LDG.E.U16 R2, [R2.64] ;  /* 0x0000002402027981 */ /* 0x000ea4000c1e1500 */
[----:B--2---:R-:W-:-:S06]  /*1250*/  HADD2.F32 R4, -RZ, R2.H0_H0 ;  /* 0x20000002ff047230 */ /* 0x004fcc0000004100 */
[----:B------:R-:W0:Y:S02]  /*1260*/  F2I.FTZ.TRUNC.NTZ R4, R4 ;  /* 0x0000000400047305 */ /* 0x000e24000021f100 */
[----:B0-----:R-:W-:Y:S01]  /*1270*/  PRMT R0, R4, 0x7610, R0 ;  /* 0x0000761004007816 */ /* 0x001fe20000000000 */
[----:B------:R-:W-:Y:S05]  /*1280*/  BRA `(.L_x_833) ;  /* 0x00000af000007947 */ /* 0x000fea0003800000 */
.L_x_838:
[----:B------:R-:W2:Y:S02]  /*1290*/  LDG.E.64 R2, [R2.64] ;  /* 0x0000002402027981 */ /* 0x000ea4000c1e1b00 */
[----:B--2---:R0:W1:Y:S01]  /*12a0*/  F2I.F64.TRUNC R0, R2 ;  /* 0x0000000200007311 */ /* 0x004062000030d100 */
[----:B------:R-:W-:Y:S05]  /*12b0*/  BRA `(.L_x_833) ;  /* 0x00000ac000007947 */ /* 0x000fea0003800000 */
.L_x_828:
        /* <DEDUP_REMOVED lines=12> */
.L_x_842:
[----:B------:R-:W2:Y:S02]  /*1380*/  LDG.E.64 R2, [R2.64] ;  /* 0x0000002402027981 */ /* 0x000ea4000c1e1b00 */
[----:B--2---:R0:W1:Y:S01]  /*1390*/  F2I.F64.TRUNC R0, R2 ;  /* 0x0000000200007311 */ /* 0x004062000030d100 */
[----:B------:R-:W-:Y:S05]  /*13a0*/  BRA `(.L_x_833) ;  /* 0x000009d000007947 */ /* 0x000fea0003800000 */
.L_x_841:
        /* <DEDUP_REMOVED lines=28> */
.L_x_844:
        /* <DEDUP_REMOVED lines=15> */
.L_x_843:
[----:B------:R-:W2:Y:S02]  /*1660*/  LDG.E.U16 R2, [R2.64] ;  /* 0x0000002402027981 */ /* 0x000ea4000c1e1500 */
[----:B--2---:R-:W-:-:S04]  /*1670*/  PRMT R2, RZ, 0x5410, R2 ;  /* 0x00005410ff027816 */ /* 0x004fc80000000002 */
[----:B------:R0:W1:Y:S01]  /*1680*/  F2I.FTZ.TRUNC.NTZ R0, R2 ;  /* 0x0000000200007305 */ /* 0x000062000021f100 */
[----:B------:R-:W-:Y:S05]  /*1690*/  BRA `(.L_x_833) ;  /* 0x000006e000007947 */ /* 0x000fea0003800000 */
.L_x_840:
        /* <DEDUP_REMOVED lines=10> */
.L_x_847:
        /* <DEDUP_REMOVED lines=21> */
.L_x_851:
[----:B------:R-:W-:Y:S05]  /*1890*/  BSYNC B1 ;  /* 0x0000000000017941 */ /* 0x000fea0003800000 */
.L_x_850:
[----:B------:R-:W-:Y:S01]  /*18a0*/  IMAD.SHL.U32 R2, R2, 0x100000, RZ ;  /* 0x0010000002027824 */ /* 0x000fe200078e00ff */
[----:B------:R-:W-:-:S04]  /*18b0*/  LEA R3, R0, 0x3b800000, 0x17 ;  /* 0x3b80000000037811 */ /* 0x000fc800078eb8ff */
[----:B------:R-:W-:Y:S02]  /*18c0*/  LOP3.LUT R4, R3, R2, R4, 0xfe, !PT ;  /* 0x0000000203047212 */ /* 0x000fe400078efe04 */
.L_x_849:
[----:B------:R-:W-:Y:S05]  /*18d0*/  BSYNC B0 ;  /* 0x0000000000007941 */ /* 0x000fea0003800000 */
.L_x_848:
[----:B------:R-:W0:Y:S02]  /*18e0*/  F2I.FTZ.TRUNC.NTZ R4, R4 ;  /* 0x0000000400047305 */ /* 0x000e24000021f100 */
[----:B0-----:R-:W-:Y:S01]  /*18f0*/  PRMT R0, R4, 0x7610, R0 ;  /* 0x0000761004007816 */ /* 0x001fe20000000000 */
[----:B------:R-:W-:Y:S05]  /*1900*/  BRA `(.L_x_833) ;  /* 0x0000047000007947 */ /* 0x000fea0003800000 */
.L_x_846:
        /* <DEDUP_REMOVED lines=21> */
.L_x_855:
[----:B------:R-:W-:Y:S05]  /*1a60*/  BSYNC B1 ;  /* 0x0000000000017941 */ /* 0x000fea0003800000 */
.L_x_854:
[----:B------:R-:W-:Y:S01]  /*1a70*/  IMAD.SHL.U32 R2, R2, 0x200000, RZ ;  /* 0x0020000002027824 */ /* 0x000fe200078e00ff */
[----:B------:R-:W-:-:S04]  /*1a80*/  LEA R3, R0, 0x37800000, 0x17 ;  /* 0x3780000000037811 */ /* 0x000fc800078eb8ff */
[----:B------:R-:W-:Y:S02]  /*1a90*/  LOP3.LUT R4, R3, R2, R4, 0xfe, !PT ;  /* 0x0000000203047212 */ /* 0x000fe400078efe04 */
.L_x_853:
[----:B------:R-:W-:Y:S05]  /*1aa0*/  BSYNC B0 ;  /* 0x0000000000007941 */ /* 0x000fea0003800000 */
.L_x_852:
[----:B------:R-:W0:Y:S02]  /*1ab0*/  F2I.FTZ.TRUNC.NTZ R4, R4 ;  /* 0x0000000400047305 */ /* 0x000e24000021f100 */
[----:B0-----:R-:W-:Y:S01]  /*1ac0*/  PRMT R0, R4, 0x7610, R0 ;  /* 0x0000761004007816 */ /* 0x001fe20000000000 */
[----:B------:R-:W-:Y:S05]  /*1ad0*/  BRA `(.L_x_833) ;  /* 0x000002a000007947 */ /* 0x000fea0003800000 */
.L_x_845:
        /* <DEDUP_REMOVED lines=14> */
.L_x_859:
[----:B------:R-:W-:Y:S05]  /*1bc0*/  BSYNC B0 ;  /* 0x0000000000007941 */ /* 0x000fea0003800000 */
.L_x_858:
[----:B------:R-:W0:Y:S02]  /*1bd0*/  F2I.FTZ.TRUNC.NTZ R4, R4 ;  /* 0x0000000400047305 */ /* 0x000e24000021f100 */
[----:B0-----:R-:W-:Y:S01]  /*1be0*/  PRMT R0, R4, 0x7610, R0 ;  /* 0x0000761004007816 */ /* 0x001fe20000000000 */
[----:B------:R-:W-:Y:S05]  /*1bf0*/  BRA `(.L_x_833) ;  /* 0x0000018000007947 */ /* 0x000fea0003800000 */
.L_x_832:
        /* <DEDUP_REMOVED lines=21> */
.L_x_857:
[----:B------:R0:W5:Y:S01]  /*1d50*/  LDG.E.U16 R0, [R2.64] ;  /* 0x0000002402007981 */ /* 0x000162000c1e1500 */
[----:B------:R-:W-:Y:S05]  /*1d60*/  BRA `(.L_x_833) ;  /* 0x0000001000007947 */ /* 0x000fea0003800000 */
.L_x_856:
[----:B------:R0:W5:Y:S02]  /*1d70*/  LDG.E.U16 R0, [R2.64] ;  /* 0x0000002402007981 */ /* 0x000164000c1e1500 */
.L_x_833:
[----:B0-----:R-:W0:Y:S01]  /*1d80*/  LDC.U8 R3, c[0x0][0x374] ;  /* 0x0000dd00ff037b82 */ /* 0x001e220000000000 */
[----:B------:R-:W-:Y:S01]  /*1d90*/  ULDC.U16 UR4, c[0x0][0x372] ;  /* 0x0000dc8000047ab9 */ /* 0x000fe20000000400 */
[----:B-1---5:R-:W-:Y:S01]  /*1da0*/  PRMT R0, R0, 0x9910, RZ ;  /* 0x0000991000007816 */ /* 0x022fe200000000ff */
[----:B------:R-:W-:-:S04]  /*1db0*/  UPRMT UR4, UR4, 0x9910, URZ ;  /* 0x0000991004047896 */ /* 0x000fc8000800003f */
[----:B------:R-:W-:-:S04]  /*1dc0*/  UISETP.LT.U32.AND UP0, UPT, UR4, 0xf, UPT ;  /* 0x0000000f0400788c */ /* 0x000fc8000bf01070 */
[----:B------:R-:W-:-:S06]  /*1dd0*/  USEL UR4, UR4, 0xf, UP0 ;  /* 0x0000000f04047887 */ /* 0x000fcc0008000000 */
[----:B------:R-:W-:Y:S02]  /*1de0*/  SHF.R.S32.HI R5, RZ, UR4, R0 ;  /* 0x00000004ff057c19 */ /* 0x000fe40008011400 */
        /* <DEDUP_REMOVED lines=13> */
.L_x_863:
[----:B------:R0:W-:Y:S01]  /*1ec0*/  STG.E.U8 [R16.64], R5 ;  /* 0x0000000510007986 */ /* 0x0001e2000c101124 */
[----:B------:R-:W-:Y:S05]  /*1ed0*/  BRA `(.L_x_865) ;  /* 0x00000da000007947 */ /* 0x000fea0003800000 */
.L_x_862:
        /* <DEDUP_REMOVED lines=10> */
.L_x_867:
[----:B------:R0:W-:Y:S01]  /*1f80*/  STG.E [R16.64], R5 ;  /* 0x0000000510007986 */ /* 0x0001e2000c101924 */
[----:B------:R-:W-:Y:S05]  /*1f90*/  BRA `(.L_x_865) ;  /* 0x00000ce000007947 */ /* 0x000fea0003800000 */
.L_x_866:
[----:B------:R0:W-:Y:S01]  /*1fa0*/  STG.E.U16 [R16.64], R5 ;  /* 0x0000000510007986 */ /* 0x0001e2000c101524 */
[----:B------:R-:W-:Y:S05]  /*1fb0*/  BRA `(.L_x_865) ;  /* 0x00000cc000007947 */ /* 0x000fea0003800000 */
.L_x_861:
        /* <DEDUP_REMOVED lines=9> */
.L_x_869:
[----:B------:R-:W0:Y:S02]  /*2050*/  I2F.S16 R0, R5 ;  /* 0x0000000500007306 */ /* 0x000e240000101400 */
[----:B0-----:R-:W-:-:S05]  /*2060*/  F2FP.PACK_AB R0, RZ, R0 ;  /* 0x00000000ff00723e */ /* 0x001fca00000000ff */
[----:B------:R0:W-:Y:S01]  /*2070*/  STG.E.U16 [R16.64], R0 ;  /* 0x0000000010007986 */ /* 0x0001e2000c101524 */
[----:B------:R-:W-:Y:S05]  /*2080*/  BRA `(.L_x_865) ;  /* 0x00000bf000007947 */ /* 0x000fea0003800000 */
.L_x_868:
        /* <DEDUP_REMOVED lines=10> */
.L_x_871:
[----:B------:R-:W0:Y:S02]  /*2130*/  I2F.S16 R5, R5 ;  /* 0x0000000500057306 */ /* 0x000e240000101400 */
[----:B0-----:R-:W-:-:S04]  /*2140*/  F2FP.PACK_AB R3, RZ, R5 ;  /* 0x00000005ff03723e */ /* 0x001fc800000000ff */
[----:B------:R-:W-:-:S05]  /*2150*/  PRMT R3, R3, 0x5410, RZ ;  /* 0x0000541003037816 */ /* 0x000fca00000000ff */
[----:B------:R0:W-:Y:S01]  /*2160*/  STG.E [R16.64], R3 ;  /* 0x0000000310007986 */ /* 0x0001e2000c101924 */
[----:B------:R-:W-:Y:S05]  /*2170*/  BRA `(.L_x_865) ;  /* 0x00000b0000007947 */ /* 0x000fea0003800000 */
.L_x_870:
[----:B------:R-:W0:Y:S02]  /*2180*/  I2F.F64.S16 R2, R5 ;  /* 0x0000000500027312 */ /* 0x000e240000101c00 */
[----:B0-----:R0:W-:Y:S01]  /*2190*/  STG.E.64 [R16.64], R2 ;  /* 0x0000000210007986 */ /* 0x0011e2000c101b24 */
[----:B------:R-:W-:Y:S05]  /*21a0*/  BRA `(.L_x_865) ;  /* 0x00000ad000007947 */ /* 0x000fea0003800000 */
.L_x_860:
        /* <DEDUP_REMOVED lines=13> */
.L_x_874:
[----:B------:R-:W0:Y:S01]  /*2280*/  I2F.F64.S16 R4, R5 ;  /* 0x0000000500047312 */ /* 0x000e220000101c00 */
[----:B------:R-:W-:-:S05]  /*2290*/  CS2R R6, SRZ ;  /* 0x0000000000067805 */ /* 0x000fca000001ff00 */
[----:B0-----:R0:W-:Y:S01]  /*22a0*/  STG.E.128 [R16.64], R4 ;  /* 0x0000000410007986 */ /* 0x0011e2000c101d24 */
[----:B------:R-:W-:Y:S05]  /*22b0*/  BRA `(.L_x_865) ;  /* 0x000009c000007947 */ /* 0x000fea0003800000 */
.L_x_873:
        /* <DEDUP_REMOVED lines=21> */
.L_x_878:
[----:B------:R-:W-:Y:S05]  /*2410*/  BSYNC B0 ;  /* 0x0000000000007941 */ /* 0x000fea0003800000 */
.L_x_877:
[----:B------:R-:W-:-:S05]  /*2420*/  LOP3.LUT R3, R0, R3, RZ, 0xfc, !PT ;  /* 0x0000000300037212 */ /* 0x000fca00078efcff */
[----:B------:R0:W-:Y:S01]  /*2430*/  STG.E.U8 [R16.64], R3 ;  /* 0x0000000310007986 */ /* 0x0001e2000c101124 */
[----:B------:R-:W-:Y:S05]  /*2440*/  BRA `(.L_x_865) ;  /* 0x0000083000007947 */ /* 0x000fea0003800000 */
.L_x_876:
        /* <DEDUP_REMOVED lines=13> */
.L_x_880:
[----:B------:R-:W-:Y:S01]  /*2520*/  IMAD.MOV.U32 R0, RZ, RZ, 0x7f ;  /* 0x0000007fff007424 */ /* 0x000fe200078e00ff */
[----:B------:R-:W-:-:S04]  /*2530*/  ISETP.GT.U32.AND P0, PT, R2, 0x7f800000, PT ;  /* 0x7f8000000200780c */ /* 0x000fc80003f04070 */
[----:B------:R-:W-:-:S04]  /*2540*/  SEL R0, R0, 0x7c, P0 ;  /* 0x0000007c00007807 */ /* 0x000fc80000000000 */
.L_x_881:
[----:B------:R-:W-:Y:S05]  /*2550*/  BSYNC B0 ;  /* 0x0000000000007941 */ /* 0x000fea0003800000 */
.L_x_879:
[----:B------:R-:W-:-:S04]  /*2560*/  LOP3.LUT R2, R5, 0x80000000, RZ, 0xc0, !PT ;  /* 0x8000000005027812 */ /* 0x000fc800078ec0ff */
[----:B------:R-:W-:-:S04]  /*2570*/  SHF.R.U32.HI R3, RZ, 0x18, R2 ;  /* 0x00000018ff037819 */ /* 0x000fc80000011602 */
[----:B------:R-:W-:-:S05]  /*2580*/  LOP3.LUT R3, R0, R3, RZ, 0xfc, !PT ;  /* 0x0000000300037212 */ /* 0x000fca00078efcff */
[----:B------:R0:W-:Y:S01]  /*2590*/  STG.E.U8 [R16.64], R3 ;  /* 0x0000000310007986 */ /* 0x0001e2000c101124 */
[----:B------:R-:W-:Y:S05]  /*25a0*/  BRA `(.L_x_865) ;  /* 0x000006d000007947 */ /* 0x000fea0003800000 */
.L_x_875:
[----:B------:R-:W0:Y:S02]  /*25b0*/  I2F.S16 R0, R5 ;  /* 0x0000000500007306 */ /* 0x000e240000101400 */
[----:B0-----:R-:W-:-:S05]  /*25c0*/  F2FP.BF16.PACK_AB R0, RZ, R0 ;  /* 0x00000000ff00723e */ /* 0x001fca00000010ff */
[----:B------:R0:W-:Y:S01]  /*25d0*/  STG.E.U16 [R16.64], R0 ;  /* 0x0000000010007986 */ /* 0x0001e2000c101524 */
[----:B------:R-:W-:Y:S05]  /*25e0*/  BRA `(.L_x_865) ;  /* 0x0000069000007947 */ /* 0x000fea0003800000 */
.L_x_872:
        /* <DEDUP_REMOVED lines=10> */
.L_x_884:
        /* <DEDUP_REMOVED lines=17> */
.L_x_887:
[----:B------:R-:W-:-:S04]  /*27a0*/  LOP3.LUT R2, R5, 0x80000000, RZ, 0xc0, !PT ;  /* 0x8000000005027812 */ /* 0x000fc800078ec0ff */
[----:B------:R-:W-:-:S04]  /*27b0*/  SHF.R.U32.HI R3, RZ, 0x18, R2 ;  /* 0x00000018ff037819 */ /* 0x000fc80000011602 */
[----:B------:R-:W-:-:S04]  /*27c0*/  LOP3.LUT R0, R0, R3, RZ, 0xfc, !PT ;  /* 0x0000000300007212 */ /* 0x000fc800078efcff */
[----:B------:R-:W-:Y:S02]  /*27d0*/  PRMT R8, R0, 0x7610, R8 ;  /* 0x0000761000087816 */ /* 0x000fe40000000008 */
.L_x_886:
[----:B------:R-:W-:Y:S05]  /*27e0*/  BSYNC B0 ;  /* 0x0000000000007941 */ /* 0x000fea0003800000 */
.L_x_885:
[----:B------:R0:W-:Y:S01]  /*27f0*/  STG.E.U8 [R16.64], R8 ;  /* 0x0000000810007986 */ /* 0x0001e2000c101124 */
[----:B------:R-:W-:Y:S05]  /*2800*/  BRA `(.L_x_865) ;  /* 0x0000047000007947 */ /* 0x000fea0003800000 */
.L_x_883:
        /* <DEDUP_REMOVED lines=17> */
.L_x_890:
[----:B------:R-:W-:-:S04]  /*2920*/  LOP3.LUT R2, R5, 0x80000000, RZ, 0xc0, !PT ;  /* 0x8000000005027812 */ /* 0x000fc800078ec0ff */
[----:B------:R-:W-:-:S04]  /*2930*/  SHF.R.U32.HI R3, RZ, 0x18, R2 ;  /* 0x00000018ff037819 */ /* 0x000fc80000011602 */
[----:B------:R-:W-:-:S04]  /*2940*/  LOP3.LUT R0, R0, R3, RZ, 0xfc, !PT ;  /* 0x0000000300007212 */ /* 0x000fc800078efcff */
[----:B------:R-:W-:Y:S02]  /*2950*/  PRMT R8, R0, 0x7610, R8 ;  /* 0x0000761000087816 */ /* 0x000fe40000000008 */
.L_x_889:
[----:B------:R-:W-:Y:S05]  /*2960*/  BSYNC B0 ;  /* 0x0000000000007941 */ /* 0x000fea0003800000 */
.L_x_888:
[----:B------:R0:W-:Y:S01]  /*2970*/  STG.E.U8 [R16.64], R8 ;  /* 0x0000000810007986 */ /* 0x0001e2000c101124 */
[----:B------:R-:W-:Y:S05]  /*2980*/  BRA `(.L_x_865) ;  /* 0x000002f000007947 */ /* 0x000fea0003800000 */
.L_x_882:
        /* <DEDUP_REMOVED lines=22> */
.L_x_864:
        /* <DEDUP_REMOVED lines=20> */
.L_x_892:
[----:B------:R-:W-:-:S04]  /*2c30*/  PRMT R2, R5, 0x9910, RZ ;  /* 0x0000991005027816 */ /* 0x000fc800000000ff */
[----:B------:R-:W-:-:S05]  /*2c40*/  SHF.R.S32.HI R3, RZ, 0x1f, R2 ;  /* 0x0000001fff037819 */ /* 0x000fca0000011402 */
[----:B------:R0:W-:Y:S01]  /*2c50*/  STG.E.64 [R16.64], R2 ;  /* 0x0000000210007986 */ /* 0x0001e2000c101b24 */
[----:B------:R-:W-:Y:S05]  /*2c60*/  BRA `(.L_x_865) ;  /* 0x0000001000007947 */ /* 0x000fea0003800000 */
.L_x_891:
[----:B------:R0:W-:Y:S02]  /*2c70*/  STG.E [R16.64], R5 ;  /* 0x0000000510007986 */ /* 0x0001e4000c101924 */
.L_x_865:
[----:B------:R-:W-:-:S05]  /*2c80*/  IMAD R18, R18, 0x200, R23 ;  /* 0x0000020012127824 */ /* 0x000fca00078e0217 */
[----:B------:R-:W-:Y:S02]  /*2c90*/  IADD3 R19, R18, 0x80, RZ ;  /* 0x0000008012137810 */ /* 0x000fe40007ffe0ff */
.L_x_826:
[----:B------:R-:W-:Y:S05]  /*2ca0*/  BSYNC B6 ;  /* 0x0000000000067941 */ /* 0x000fea0003800000 */
.L_x_825:
[----:B------:R-:W-:Y:S01]  /*2cb0*/  ISETP.GE.AND P0, PT, R19, c[0x0][0x160], PT ;  /* 0x0000580013007a0c */ /* 0x000fe20003f06270 */
[----:B------:R-:W-:-:S12]  /*2cc0*/  BSSY B6, `(.L_x_893) ;  /* 0x0000584000067945 */ /* 0x000fd80003800000 */
[----:B------:R-:W-:Y:S05]  /*2cd0*/  @P0 BRA `(.L_x_894) ;  /* 0x0000582000000947 */ /* 0x000fea0003800000 */
[----:B------:R-:W-:Y:S01]  /*2ce0*/  ISETP.NE.AND P0, PT, RZ, c[0x0][0x168], PT ;  /* 0x00005a00ff007a0c */ /* 0x000fe20003f05270 */
[----:B0-----:R-:W-:Y:S02]  /*2cf0*/  IMAD.MOV.U32 R0, RZ, RZ, RZ ;  /* 0x000000ffff007224 */ /* 0x001fe400078e00ff */
[----:B------:R-:W-:-:S10]  /*2d00*/  IMAD.MOV.U32 R16, RZ, RZ, RZ ;  /* 0x000000ffff107224 */ /* 0x000fd400078e00ff */
        /* <DEDUP_REMOVED lines=225> */
.L_x_895:
        /* <DEDUP_REMOVED lines=18> */
.L_x_899:
[----:B------:R0:W5:Y:S01]  /*3c40*/  LDG.E.U8 R0, [R2.64] ;  /* 0x0000002402007981 */ /* 0x000162000c1e1100 */
[----:B------:R-:W-:Y:S05]  /*3c50*/  BRA `(.L_x_901) ;  /* 0x00000d7000007947 */ /* 0x000fea0003800000 */
.L_x_898:
        /* <DEDUP_REMOVED lines=8> */
.L_x_903:
[----:B------:R0:W5:Y:S01]  /*3ce0*/  LDG.E.U16 R0, [R2.64] ;  /* 0x0000002402007981 */ /* 0x000162000c1e1500 */
[----:B------:R-:W-:Y:S05]  /*3cf0*/  BRA `(.L_x_901) ;  /* 0x00000cd000007947 */ /* 0x000fea0003800000 */
.L_x_902:
[----:B------:R0:W5:Y:S01]  /*3d00*/  LDG.E.U16 R0, [R2.64] ;  /* 0x0000002402007981 */ /* 0x000162000c1e1500 */
[----:B------:R-:W-:Y:S05]  /*3d10*/  BRA `(.L_x_901) ;  /* 0x00000cb000007947 */ /* 0x000fea0003800000 */
.L_x_897:
        /* <DEDUP_REMOVED lines=9> */
.L_x_905:
[----:B------:R-:W2:Y:S02]  /*3db0*/  LDG.E.U16 R4, [R2.64] ;  /* 0x0000002402047981 */ /* 0x000ea4000c1e1500 */
[----:B--2---:R-:W-:-:S06]  /*3dc0*/  HADD2.F32 R4, -RZ, R4.H0_H0 ;  /* 0x20000004ff047230 */ /* 0x004fcc0000004100 */
[----:B------:R-:W0:Y:S02]  /*3dd0*/  F2I.FTZ.TRUNC.NTZ R4, R4 ;  /* 0x0000000400047305 */ /* 0x000e24000021f100 */
[----:B0-----:R-:W-:Y:S01]  /*3de0*/  PRMT R0, R4, 0x7610, R0 ;  /* 0x0000761004007816 */ /* 0x001fe20000000000 */
[----:B------:R-:W-:Y:S05]  /*3df0*/  BRA `(.L_x_901) ;  /* 0x00000bd000007947 */ /* 0x000fea0003800000 */
.L_x_904:
        /* <DEDUP_REMOVED lines=9> */
.L_x_907:
[----:B------:R-:W2:Y:S02]  /*3e90*/  LDG.E.U16 R2, [R2.64] ;  /* 0x0000002402027981 */ /* 0x000ea4000c1e1500 */
[----:B--2---:R-:W-:-:S06]  /*3ea0*/  HADD2.F32 R4, -RZ, R2.H0_H0 ;  /* 0x20000002ff047230 */ /* 0x004fcc0000004100 */
[----:B------:R-:W0:Y:S02]  /*3eb0*/  F2I.FTZ.TRUNC.NTZ R4, R4 ;  /* 0x0000000400047305 */ /* 0x000e24000021f100 */
[----:B0-----:R-:W-:Y:S01]  /*3ec0*/  PRMT R0, R4, 0x7610, R0 ;  /* 0x0000761004007816 */ /* 0x001fe20000000000 */
[----:B------:R-:W-:Y:S05]  /*3ed0*/  BRA `(.L_x_901) ;  /* 0x00000af000007947 */ /* 0x000fea0003800000 */
.L_x_906:
[----:B------:R-:W2:Y:S02]  /*3ee0*/  LDG.E.64 R2, [R2.64] ;  /* 0x0000002402027981 */ /* 0x000ea4000c1e1b00 */
[----:B--2---:R0:W1:Y:S01]  /*3ef0*/  F2I.F64.TRUNC R0, R2 ;  /* 0x0000000200007311 */ /* 0x004062000030d100 */
[----:B------:R-:W-:Y:S05]  /*3f00*/  BRA `(.L_x_901) ;  /* 0x00000ac000007947 */ /* 0x000fea0003800000 */
.L_x_896:
        /* <DEDUP_REMOVED lines=12> */
.L_x_910:
[----:B------:R-:W2:Y:S02]  /*3fd0*/  LDG.E.64 R2, [R2.64] ;  /* 0x0000002402027981 */ /* 0x000ea4000c1e1b00 */
[----:B--2---:R0:W1:Y:S01]  /*3fe0*/  F2I.F64.TRUNC R0, R2 ;  /* 0x0000000200007311 */ /* 0x004062000030d100 */
[----:B------:R-:W-:Y:S05]  /*3ff0*/  BRA `(.L_x_901) ;  /* 0x000009d000007947 */ /* 0x000fea0003800000 */
.L_x_909:
        /* <DEDUP_REMOVED lines=28> */
.L_x_912:
        /* <DEDUP_REMOVED lines=15> */
.L_x_911:
[----:B------:R-:W2:Y:S02]  /*42b0*/  LDG.E.U16 R2, [R2.64] ;  /* 0x0000002402027981 */ /* 0x000ea4000c1e1500 */
[----:B--2---:R-:W-:-:S04]  /*42c0*/  PRMT R2, RZ, 0x5410, R2 ;  /* 0x00005410ff027816 */ /* 0x004fc80000000002 */
[----:B------:R0:W1:Y:S01]  /*42d0*/  F2I.FTZ.TRUNC.NTZ R0, R2 ;  /* 0x0000000200007305 */ /* 0x000062000021f100 */
[----:B------:R-:W-:Y:S05]  /*42e0*/  BRA `(.L_x_901) ;  /* 0x000006e000007947 */ /* 0x000fea0003800000 */
.L_x_908:
        /* <DEDUP_REMOVED lines=10> */
.L_x_915:
        /* <DEDUP_REMOVED lines=21> */
.L_x_919:
[----:B------:R-:W-:Y:S05]  /*44e0*/  BSYNC B1 ;  /* 0x0000000000017941 */ /* 0x000fea0003800000 */
.L_x_918:
[----:B------:R-:W-:Y:S01]  /*44f0*/  IMAD.SHL.U32 R2, R2, 0x100000, RZ ;  /* 0x0010000002027824 */ /* 0x000fe200078e00ff */
[----:B------:R-:W-:-:S04]  /*4500*/  LEA R3, R0, 0x3b800000, 0x17 ;  /* 0x3b80000000037811 */ /* 0x000fc800078eb8ff */
[----:B------:R-:W-:Y:S02]  /*4510*/  LOP3.LUT R4, R3, R2, R4, 0xfe, !PT ;  /* 0x0000000203047212 */ /* 0x000fe400078efe04 */
.L_x_917:
[----:B------:R-:W-:Y:S05]  /*4520*/  BSYNC B0 ;  /* 0x0000000000007941 */ /* 0x000fea0003800000 */
.L_x_916:
[----:B------:R-:W0:Y:S02]  /*4530*/  F2I.FTZ.TRUNC.NTZ R4, R4 ;  /* 0x0000000400047305 */ /* 0x000e24000021f100 */
[----:B0-----:R-:W-:Y:S01]  /*4540*/  PRMT R0, R4, 0x7610, R0 ;  /* 0x0000761004007816 */ /* 0x001fe20000000000 */
[----:B------:R-:W-:Y:S05]  /*4550*/  BRA `(.L_x_901) ;  /* 0x0000047000007947 */ /* 0x000fea0003800000 */
.L_x_914:
        /* <DEDUP_REMOVED lines=21> */
.L_x_923:
[----:B------:R-:W-:Y:S05]  /*46b0*/  BSYNC B1 ;  /* 0x0000000000017941 */ /* 0x000fea0003800000 */
.L_x_922:
[----:B------:R-:W-:Y:S01]  /*46c0*/  IMAD.SHL.U32 R2, R2, 0x200000, RZ ;  /* 0x0020000002027824 */ /* 0x000fe200078e00ff */
[----:B------:R-:W-:-:S04]  /*46d0*/  LEA R3, R0, 0x37800000, 0x17 ;  /* 0x3780000000037811 */ /* 0x000fc800078eb8ff */
[----:B------:R-:W-:Y:S02]  /*46e0*/  LOP3.LUT R4, R3, R2, R4, 0xfe, !PT ;  /* 0x0000000203047212 */ /* 0x000fe400078efe04 */
.L_x_921:
[----:B------:R-:W-:Y:S05]  /*46f0*/  BSYNC B0 ;  /* 0x0000000000007941 */ /* 0x000fea0003800000 */
.L_x_920:
[----:B------:R-:W0:Y:S02]  /*4700*/  F2I.FTZ.TRUNC.NTZ R4, R4 ;  /* 0x0000000400047305 */ /* 0x000e24000021f100 */
[----:B0-----:R-:W-:Y:S01]  /*4710*/  PRMT R0, R4, 0x7610, R0 ;  /* 0x0000761004007816 */ /* 0x001fe20000000000 */
[----:B------:R-:W-:Y:S05]  /*4720*/  BRA `(.L_x_901) ;  /* 0x000002a000007947 */ /* 0x000fea0003800000 */
.L_x_913:
        /* <DEDUP_REMOVED lines=14> */
.L_x_927:
[----:B------:R-:W-:Y:S05]  /*4810*/  BSYNC B0 ;  /* 0x0000000000007941 */ /* 0x000fea0003800000 */
.L_x_926:
[----:B------:R-:W0:Y:S02]  /*4820*/  F2I.FTZ.TRUNC.NTZ R4, R4 ;  /* 0x0000000400047305 */ /* 0x000e24000021f100 */
[----:B0-----:R-:W-:Y:S01]  /*4830*/  PRMT R0, R4, 0x7610, R0 ;  /* 0x0000761004007816 */ /* 0x001fe20000000000 */
[----:B------:R-:W-:Y:S05]  /*4840*/  BRA `(.L_x_901) ;  /* 0x0000018000007947 */ /* 0x000fea0003800000 */
.L_x_900:
        /* <DEDUP_REMOVED lines=21> */
.L_x_925:
[----:B------:R0:W5:Y:S01]  /*49a0*/  LDG.E.U16 R0, [R2.64] ;  /* 0x0000002402007981 */ /* 0x000162000c1e1500 */
[----:B------:R-:W-:Y:S05]  /*49b0*/  BRA `(.L_x_901) ;  /* 0x0000001000007947 */ /* 0x000fea0003800000 */
.L_x_924:
[----:B------:R0:W5:Y:S02]  /*49c0*/  LDG.E.U16 R0, [R2.64] ;  /* 0x0000002402007981 */ /* 0x000164000c1e1500 */
.L_x_901:
        /* <DEDUP_REMOVED lines=20> */
.L_x_931:
[----:B------:R0:W-:Y:S01]  /*4b10*/  STG.E.U8 [R16.64], R5 ;  /* 0x0000000510007986 */ /* 0x0001e2000c101124 */
[----:B------:R-:W-:Y:S05]  /*4b20*/  BRA `(.L_x_933) ;  /* 0x00000da000007947 */ /* 0x000fea0003800000 */
.L_x_930:
        /* <DEDUP_REMOVED lines=10> */
.L_x_935:
[----:B------:R0:W-:Y:S01]  /*4bd0*/  STG.E [R16.64], R5 ;  /* 0x0000000510007986 */ /* 0x0001e2000c101924 */
[----:B------:R-:W-:Y:S05]  /*4be0*/  BRA `(.L_x_933) ;  /* 0x00000ce000007947 */ /* 0x000fea0003800000 */
.L_x_934:
[----:B------:R0:W-:Y:S01]  /*4bf0*/  STG.E.U16 [R16.64], R5 ;  /* 0x0000000510007986 */ /* 0x0001e2000c101524 */
[----:B------:R-:W-:Y:S05]  /*4c00*/  BRA `(.L_x_933) ;  /* 0x00000cc000007947 */ /* 0x000fea0003800000 */
.L_x_929:
        /* <DEDUP_REMOVED lines=9> */
.L_x_937:
[----:B------:R-:W0:Y:S02]  /*4ca0*/  I2F.S16 R0, R5 ;  /* 0x0000000500007306 */ /* 0x000e240000101400 */
[----:B0-----:R-:W-:-:S05]  /*4cb0*/  F2FP.PACK_AB R0, RZ, R0 ;  /* 0x00000000ff00723e */ /* 0x001fca00000000ff */
[----:B------:R0:W-:Y:S01]  /*4cc0*/  STG.E.U16 [R16.64], R0 ;  /* 0x0000000010007986 */ /* 0x0001e2000c101524 */
[----:B------:R-:W-:Y:S05]  /*4cd0*/  BRA `(.L_x_933) ;  /* 0x00000bf000007947 */ /* 0x000fea0003800000 */
.L_x_936:
        /* <DEDUP_REMOVED lines=10> */
.L_x_939:
[----:B------:R-:W0:Y:S02]  /*4d80*/  I2F.S16 R5, R5 ;  /* 0x0000000500057306 */ /* 0x000e240000101400 */
[----:B0-----:R-:W-:-:S04]  /*4d90*/  F2FP.PACK_AB R3, RZ, R5 ;  /* 0x00000005ff03723e */ /* 0x001fc800000000ff */
[----:B------:R-:W-:-:S05]  /*4da0*/  PRMT R3, R3, 0x5410, RZ ;  /* 0x0000541003037816 */ /* 0x000fca00000000ff */
[----:B------:R0:W-:Y:S01]  /*4db0*/  STG.E [R16.64], R3 ;  /* 0x0000000310007986 */ /* 0x0001e2000c101924 */
[----:B------:R-:W-:Y:S05]  /*4dc0*/  BRA `(.L_x_933) ;  /* 0x00000b0000007947 */ /* 0x000fea0003800000 */
.L_x_938:
[----:B------:R-:W0:Y:S02]  /*4dd0*/  I2F.F64.S16 R2, R5 ;  /* 0x0000000500027312 */ /* 0x000e240000101c00 */
[----:B0-----:R0:W-:Y:S01]  /*4de0*/  STG.E.64 [R16.64], R2 ;  /* 0x0000000210007986 */ /* 0x0011e2000c101b24 */
[----:B------:R-:W-:Y:S05]  /*4df0*/  BRA `(.L_x_933) ;  /* 0x00000ad000007947 */ /* 0x000fea0003800000 */
.L_x_928:
        /* <DEDUP_REMOVED lines=13> */
.L_x_942:
[----:B------:R-:W0:Y:S01]  /*4ed0*/  I2F.F64.S16 R4, R5 ;  /* 0x0000000500047312 */ /* 0x000e220000101c00 */
[----:B------:R-:W-:-:S05]  /*4ee0*/  CS2R R6, SRZ ;  /* 0x0000000000067805 */ /* 0x000fca000001ff00 */
[----:B0-----:R0:W-:Y:S01]  /*4ef0*/  STG.E.128 [R16.64], R4 ;  /* 0x0000000410007986 */ /* 0x0011e2000c101d24 */
[----:B------:R-:W-:Y:S05]  /*4f00*/  BRA `(.L_x_933) ;  /* 0x000009c000007947 */ /* 0x000fea0003800000 */
.L_x_941:
        /* <DEDUP_REMOVED lines=21> */
.L_x_946:
[----:B------:R-:W-:Y:S05]  /*5060*/  BSYNC B0 ;  /* 0x0000000000007941 */ /* 0x000fea0003800000 */
.L_x_945:
[----:B------:R-:W-:-:S05]  /*5070*/  LOP3.LUT R3, R0, R3, RZ, 0xfc, !PT ;  /* 0x0000000300037212 */ /* 0x000fca00078efcff */
[----:B------:R0:W-:Y:S01]  /*5080*/  STG.E.U8 [R16.64], R3 ;  /* 0x0000000310007986 */ /* 0x0001e2000c101124 */
[----:B------:R-:W-:Y:S05]  /*5090*/  BRA `(.L_x_933) ;  /* 0x0000083000007947 */ /* 0x000fea0003800000 */
.L_x_944:
        /* <DEDUP_REMOVED lines=13> */
.L_x_948:
[----:B------:R-:W-:Y:S01]  /*5170*/  IMAD.MOV.U32 R0, RZ, RZ, 0x7f ;  /* 0x0000007fff007424 */ /* 0x000fe200078e00ff */
[----:B------:R-:W-:-:S04]  /*5180*/  ISETP.GT.U32.AND P0, PT, R2, 0x7f800000, PT ;  /* 0x7f8000000200780c */ /* 0x000fc80003f04070 */
[----:B------:R-:W-:-:S04]  /*5190*/  SEL R0, R0, 0x7c, P0 ;  /* 0x0000007c00007807 */ /* 0x000fc80000000000 */
.L_x_949:
[----:B------:R-:W-:Y:S05]  /*51a0*/  BSYNC B0 ;  /* 0x0000000000007941 */ /* 0x000fea0003800000 */
.L_x_947:
[----:B------:R-:W-:-:S04]  /*51b0*/  LOP3.LUT R2, R5, 0x80000000, RZ, 0xc0, !PT ;  /* 0x8000000005027812 */ /* 0x000fc800078ec0ff */
[----:B------:R-:W-:-:S04]  /*51c0*/  SHF.R.U32.HI R3, RZ, 0x18, R2 ;  /* 0x00000018ff037819 */ /* 0x000fc80000011602 */
[----:B------:R-:W-:-:S05]  /*51d0*/  LOP3.LUT R3, R0, R3, RZ, 0xfc, !PT ;  /* 0x0000000300037212 */ /* 0x000fca00078efcff */
[----:B------:R0:W-:Y:S01]  /*51e0*/  STG.E.U8 [R16.64], R3 ;  /* 0x0000000310007986 */ /* 0x0001e2000c101124 */
[----:B------:R-:W-:Y:S05]  /*51f0*/  BRA `(.L_x_933) ;  /* 0x000006d000007947 */ /* 0x000fea0003800000 */
.L_x_943:
[----:B------:R-:W0:Y:S02]  /*5200*/  I2F.S16 R0, R5 ;  /* 0x0000000500007306 */ /* 0x000e240000101400 */
[----:B0-----:R-:W-:-:S05]  /*5210*/  F2FP.BF16.PACK_AB R0, RZ, R0 ;  /* 0x00000000ff00723e */ /* 0x001fca00000010ff */
[----:B------:R0:W-:Y:S01]  /*5220*/  STG.E.U16 [R16.64], R0 ;  /* 0x0000000010007986 */ /* 0x0001e2000c101524 */
[----:B------:R-:W-:Y:S05]  /*5230*/  BRA `(.L_x_933) ;  /* 0x0000069000007947 */ /* 0x000fea0003800000 */
.L_x_940:
        /* <DEDUP_REMOVED lines=10> */
.L_x_952:
        /* <DEDUP_REMOVED lines=17> */
.L_x_955:
[----:B------:R-:W-:-:S04]  /*53f0*/  LOP3.LUT R2, R5, 0x80000000, RZ, 0xc0, !PT ;  /* 0x8000000005027812 */ /* 0x000fc800078ec0ff */
[----:B------:R-:W-:-:S04]  /*5400*/  SHF.R.U32.HI R3, RZ, 0x18, R2 ;  /* 0x00000018ff037819 */ /* 0x000fc80000011602 */
[----:B------:R-:W-:-:S04]  /*5410*/  LOP3.LUT R0, R0, R3, RZ, 0xfc, !PT ;  /* 0x0000000300007212 */ /* 0x000fc800078efcff */
[----:B------:R-:W-:Y:S02]  /*5420*/  PRMT R8, R0, 0x7610, R8 ;  /* 0x0000761000087816 */ /* 0x000fe40000000008 */
.L_x_954:
[----:B------:R-:W-:Y:S05]  /*5430*/  BSYNC B0 ;  /* 0x0000000000007941 */ /* 0x000fea0003800000 */
.L_x_953:
[----:B------:R0:W-:Y:S01]  /*5440*/  STG.E.U8 [R16.64], R8 ;  /* 0x0000000810007986 */ /* 0x0001e2000c101124 */
[----:B------:R-:W-:Y:S05]  /*5450*/  BRA `(.L_x_933) ;  /* 0x0000047000007947 */ /* 0x000fea0003800000 */
.L_x_951:
        /* <DEDUP_REMOVED lines=17> */
.L_x_958:
[----:B------:R-:W-:-:S04]  /*5570*/  LOP3.LUT R2, R5, 0x80000000, RZ, 0xc0, !PT ;  /* 0x8000000005027812 */ /* 0x000fc800078ec0ff */
[----:B------:R-:W-:-:S04]  /*5580*/  SHF.R.U32.HI R3, RZ, 0x18, R2 ;  /* 0x00000018ff037819 */ /* 0x000fc80000011602 */
[----:B------:R-:W-:-:S04]  /*5590*/  LOP3.LUT R0, R0, R3, RZ, 0xfc, !PT ;  /* 0x0000000300007212 */ /* 0x000fc800078efcff */
[----:B------:R-:W-:Y:S02]  /*55a0*/  PRMT R8, R0, 0x7610, R8 ;  /* 0x0000761000087816 */ /* 0x000fe40000000008 */
.L_x_957:
[----:B------:R-:W-:Y:S05]  /*55b0*/  BSYNC B0 ;  /* 0x0000000000007941 */ /* 0x000fea0003800000 */
.L_x_956:
[----:B------:R0:W-:Y:S01]  /*55c0*/  STG.E.U8 [R16.64], R8 ;  /* 0x0000000810007986 */ /* 0x0001e2000c101124 */
[----:B------:R-:W-:Y:S05]  /*55d0*/  BRA `(.L_x_933) ;  /* 0x000002f000007947 */ /* 0x000fea0003800000 */
.L_x_950:
        /* <DEDUP_REMOVED lines=22> */
.L_x_932:
        /* <DEDUP_REMOVED lines=20> */
.L_x_960:
[----:B------:R-:W-:-:S04]  /*5880*/  PRMT R2, R5, 0x9910, RZ ;  /* 0x0000991005027816 */ /* 0x000fc800000000ff */
[----:B------:R-:W-:-:S05]  /*5890*/  SHF.R.S32.HI R3, RZ, 0x1f, R2 ;  /* 0x0000001fff037819 */ /* 0x000fca0000011402 */
[----:B------:R0:W-:Y:S01]  /*58a0*/  STG.E.64 [R16.64], R2 ;  /* 0x0000000210007986 */ /* 0x0001e2000c101b24 */
[----:B------:R-:W-:Y:S05]  /*58b0*/  BRA `(.L_x_933) ;  /* 0x0000001000007947 */ /* 0x000fea0003800000 */
.L_x_959:
[----:B------:R0:W-:Y:S02]  /*58c0*/  STG.E [R16.64], R5 ;  /* 0x0000000510007986 */ /* 0x0001e4000c101924 */
.L_x_933:
[----:B------:R-:W-:-:S04]  /*58d0*/  IADD3 R19, R19, 0x80, RZ ;  /* 0x0000008013137810 */ /* 0x000fc80007ffe0ff */
[----:B------:R-:W-:-:S13]  /*58e0*/  ISETP.GE.AND P0, PT, R19, c[0x0][0x160], PT ;  /* 0x0000580013007a0c */ /* 0x000fda0003f06270 */
        /* <DEDUP_REMOVED lines=229> */
.L_x_961:
        /* <DEDUP_REMOVED lines=18> */
.L_x_965:
[----:B------:R0:W5:Y:S01]  /*6860*/  LDG.E.U8 R0, [R2.64] ;  /* 0x0000002402007981 */ /* 0x000162000c1e1100 */
[----:B------:R-:W-:Y:S05]  /*6870*/  BRA `(.L_x_967) ;  /* 0x00000d7000007947 */ /* 0x000fea0003800000 */
.L_x_964:
        /* <DEDUP_REMOVED lines=8> */
.L_x_969:
[----:B------:R0:W5:Y:S01]  /*6900*/  LDG.E.U16 R0, [R2.64] ;  /* 0x0000002402007981 */ /* 0x000162000c1e1500 */
[----:B------:R-:W-:Y:S05]  /*6910*/  BRA `(.L_x_967) ;  /* 0x00000cd000007947 */ /* 0x000fea0003800000 */
.L_x_968:
[----:B------:R0:W5:Y:S01]  /*6920*/  LDG.E.U16 R0, [R2.64] ;  /* 0x0000002402007981 */ /* 0x000162000c1e1500 */
[----:B------:R-:W-:Y:S05]  /*6930*/  BRA `(.L_x_967) ;  /* 0x00000cb000007947 */ /* 0x000fea0003800000 */
.L_x_963:
        /* <DEDUP_REMOVED lines=9> */
.L_x_971:
[----:B------:R-:W2:Y:S02]  /*69d0*/  LDG.E.U16 R4, [R2.64] ;  /* 0x0000002402047981 */ /* 0x000ea4000c1e1500 */
[----:B--2---:R-:W-:-:S06]  /*69e0*/  HADD2.F32 R4, -RZ, R4.H0_H0 ;  /* 0x20000004ff047230 */ /* 0x004fcc0000004100 */
[----:B------:R-:W0:Y:S02]  /*69f0*/  F2I.FTZ.TRUNC.NTZ R4, R4 ;  /* 0x0000000400047305 */ /* 0x000e24000021f100 */
[----:B0-----:R-:W-:Y:S01]  /*6a00*/  PRMT R0, R4, 0x7610, R0 ;  /* 0x0000761004007816 */ /* 0x001fe20000000000 */
[----:B------:R-:W-:Y:S05]  /*6a10*/  BRA `(.L_x_967) ;  /* 0x00000bd000007947 */ /* 0x000fea0003800000 */
.L_x_970:
        /* <DEDUP_REMOVED lines=9> */
.L_x_973:
[----:B------:R-:W2:Y:S02]  /*6ab0*/  LDG.E.U16 R2, [R2.64] ;  /* 0x0000002402027981 */ /* 0x000ea4000c1e1500 */
[----:B--2---:R-:W-:-:S06]  /*6ac0*/  HADD2.F32 R4, -RZ, R2.H0_H0 ;  /* 0x20000002ff047230 */ /* 0x004fcc0000004100 */
[----:B------:R-:W0:Y:S02]  /*6ad0*/  F2I.FTZ.TRUNC.NTZ R4, R4 ;  /* 0x0000000400047305 */ /* 0x000e24000021f100 */
[----:B0-----:R-:W-:Y:S01]  /*6ae0*/  PRMT R0, R4, 0x7610, R0 ;  /* 0x0000761004007816 */ /* 0x001fe20000000000 */
[----:B------:R-:W-:Y:S05]  /*6af0*/  BRA `(.L_x_967) ;  /* 0x00000af000007947 */ /* 0x000fea0003800000 */
.L_x_972:
[----:B------:R-:W2:Y:S02]  /*6b00*/  LDG.E.64 R2, [R2.64] ;  /* 0x0000002402027981 */ /* 0x000ea4000c1e1b00 */
[----:B--2---:R0:W1:Y:S01]  /*6b10*/  F2I.F64.TRUNC R0, R2 ;  /* 0x0000000200007311 */ /* 0x004062000030d100 */
[----:B------:R-:W-:Y:S05]  /*6b20*/  BRA `(.L_x_967) ;  /* 0x00000ac000007947 */ /* 0x000fea0003800000 */
.L_x_962:
        /* <DEDUP_REMOVED lines=12> */
.L_x_976:
[----:B------:R-:W2:Y:S02]  /*6bf0*/  LDG.E.64 R2, [R2.64] ;  /* 0x0000002402027981 */ /* 0x000ea4000c1e1b00 */
[----:B--2---:R0:W1:Y:S01]  /*6c00*/  F2I.F64.TRUNC R0, R2 ;  /* 0x0000000200007311 */ /* 0x004062000030d100 */
[----:B------:R-:W-:Y:S05]  /*6c10*/  BRA `(.L_x_967) ;  /* 0x000009d000007947 */ /* 0x000fea0003800000 */
.L_x_975:
        /* <DEDUP_REMOVED lines=28> */
.L_x_978:
        /* <DEDUP_REMOVED lines=15> */
.L_x_977:
[----:B------:R-:W2:Y:S02]  /*6ed0*/  LDG.E.U16 R2, [R2.64] ;  /* 0x0000002402027981 */ /* 0x000ea4000c1e1500 */
[----:B--2---:R-:W-:-:S04]  /*6ee0*/  PRMT R2, RZ, 0x5410, R2 ;  /* 0x00005410ff027816 */ /* 0x004fc80000000002 */
[----:B------:R0:W1:Y:S01]  /*6ef0*/  F2I.FTZ.TRUNC.NTZ R0, R2 ;  /* 0x0000000200007305 */ /* 0x000062000021f100 */
[----:B------:R-:W-:Y:S05]  /*6f00*/  BRA `(.L_x_967) ;  /* 0x000006e000007947 */ /* 0x000fea0003800000 */
.L_x_974:
        /* <DEDUP_REMOVED lines=10> */
.L_x_981:
        /* <DEDUP_REMOVED lines=21> */
.L_x_985:
[----:B------:R-:W-:Y:S05]  /*7100*/  BSYNC B1 ;  /* 0x0000000000017941 */ /* 0x000fea0003800000 */
.L_x_984:
[----:B------:R-:W-:Y:S01]  /*7110*/  IMAD.SHL.U32 R2, R2, 0x100000, RZ ;  /* 0x0010000002027824 */ /* 0x000fe200078e00ff */
[----:B------:R-:W-:-:S04]  /*7120*/  LEA R3, R0, 0x3b800000, 0x17 ;  /* 0x3b80000000037811 */ /* 0x000fc800078eb8ff */
[----:B------:R-:W-:Y:S02]  /*7130*/  LOP3.LUT R4, R3, R2, R4, 0xfe, !PT ;  /* 0x0000000203047212 */ /* 0x000fe400078efe04 */
.L_x_983:
[----:B------:R-:W-:Y:S05]  /*7140*/  BSYNC B0 ;  /* 0x0000000000007941 */ /* 0x000fea0003800000 */
.L_x_982:
[----:B------:R-:W0:Y:S02]  /*7150*/  F2I.FTZ.TRUNC.NTZ R4, R4 ;  /* 0x0000000400047305 */ /* 0x000e24000021f100 */
[----:B0-----:R-:W-:Y:S01]  /*7160*/  PRMT R0, R4, 0x7610, R0 ;  /* 0x0000761004007816 */ /* 0x001fe20000000000 */
[----:B------:R-:W-:Y:S05]  /*7170*/  BRA `(.L_x_967) ;  /* 0x0000047000007947 */ /* 0x000fea0003800000 */
.L_x_980:
        /* <DEDUP_REMOVED lines=21> */
.L_x_989:
[----:B------:R-:W-:Y:S05]  /*72d0*/  BSYNC B1 ;  /* 0x0000000000017941 */ /* 0x000fea0003800000 */
.L_x_988:
[----:B------:R-:W-:Y:S01]  /*72e0*/  IMAD.SHL.U32 R2, R2, 0x200000, RZ ;  /* 0x0020000002027824 */ /* 0x000fe200078e00ff */
[----:B------:R-:W-:-:S04]  /*72f0*/  LEA R3, R0, 0x37800000, 0x17 ;  /* 0x3780000000037811 */ /* 0x000fc800078eb8ff */
[----:B------:R-:W-:Y:S02]  /*7300*/  LOP3.LUT R4, R3, R2, R4, 0xfe, !PT ;  /* 0x0000000203047212 */ /* 0x000fe400078efe04 */
.L_x_987:
[----:B------:R-:W-:Y:S05]  /*7310*/  BSYNC B0 ;  /* 0x0000000000007941 */ /* 0x000fea0003800000 */
.L_x_986:
[----:B------:R-:W0:Y:S02]  /*7320*/  F2I.FTZ.TRUNC.NTZ R4, R4 ;  /* 0x0000000400047305 */ /* 0x000e24000021f100 */
[----:B0-----:R-:W-:Y:S01]  /*7330*/  PRMT R0, R4, 0x7610, R0 ;  /* 0x0000761004007816 */ /* 0x001fe20000000000 */
[----:B------:R-:W-:Y:S05]  /*7340*/  BRA `(.L_x_967) ;  /* 0x000002a000007947 */ /* 0x000fea0003800000 */
.L_x_979:
        /* <DEDUP_REMOVED lines=14> */
.L_x_993:
[----:B------:R-:W-:Y:S05]  /*7430*/  BSYNC B0 ;  /* 0x0000000000007941 */ /* 0x000fea0003800000 */
.L_x_992:
[----:B------:R-:W0:Y:S02]  /*7440*/  F2I.FTZ.TRUNC.NTZ R4, R4 ;  /* 0x0000000400047305 */ /* 0x000e24000021f100 */
[----:B0-----:R-:W-:Y:S01]  /*7450*/  PRMT R0, R4, 0x7610, R0 ;  /* 0x0000761004007816 */ /* 0x001fe20000000000 */
[----:B------:R-:W-:Y:S05]  /*7460*/  BRA `(.L_x_967) ;  /* 0x0000018000007947 */ /* 0x000fea0003800000 */
.L_x_966:
        /* <DEDUP_REMOVED lines=21> */
.L_x_991:
[----:B------:R0:W5:Y:S01]  /*75c0*/  LDG.E.U16 R0, [R2.64] ;  /* 0x0000002402007981 */ /* 0x000162000c1e1500 */
[----:B------:R-:W-:Y:S05]  /*75d0*/  BRA `(.L_x_967) ;  /* 0x0000001000007947 */ /* 0x000fea0003800000 */
.L_x_990:
[----:B------:R0:W5:Y:S02]  /*75e0*/  LDG.E.U16 R0, [R2.64] ;  /* 0x0000002402007981 */ /* 0x000164000c1e1500 */
.L_x_967:
        /* <DEDUP_REMOVED lines=20> */
.L_x_997:
[----:B------:R0:W-:Y:S01]  /*7730*/  STG.E.U8 [R16.64], R5 ;  /* 0x0000000510007986 */ /* 0x0001e2000c101124 */
[----:B------:R-:W-:Y:S05]  /*7740*/  BRA `(.L_x_999) ;  /* 0x00000da000007947 */ /* 0x000fea0003800000 */
.L_x_996:
        /* <DEDUP_REMOVED lines=10> */
.L_x_1001:
[----:B------:R0:W-:Y:S01]  /*77f0*/  STG.E [R16.64], R5 ;  /* 0x0000000510007986 */ /* 0x0001e2000c101924 */
[----:B------:R-:W-:Y:S05]  /*7800*/  BRA `(.L_x_999) ;  /* 0x00000ce000007947 */ /* 0x000fea0003800000 */
.L_x_1000:
[----:B------:R0:W-:Y:S01]  /*7810*/  STG.E.U16 [R16.64], R5 ;  /* 0x0000000510007986 */ /* 0x0001e2000c101524 */
[----:B------:R-:W-:Y:S05]  /*7820*/  BRA `(.L_x_999) ;  /* 0x00000cc000007947 */ /* 0x000fea0003800000 */
.L_x_995:
        /* <DEDUP_REMOVED lines=9> */
.L_x_1003:
[----:B------:R-:W0:Y:S02]  /*78c0*/  I2F.S16 R0, R5 ;  /* 0x0000000500007306 */ /* 0x000e240000101400 */
[----:B0-----:R-:W-:-:S05]  /*78d0*/  F2FP.PACK_AB R0, RZ, R0 ;  /* 0x00000000ff00723e */ /* 0x001fca00000000ff */
[----:B------:R0:W-:Y:S01]  /*78e0*/  STG.E.U16 [R16.64], R0 ;  /* 0x0000000010007986 */ /* 0x0001e2000c101524 */
[----:B------:R-:W-:Y:S05]  /*78f0*/  BRA `(.L_x_999) ;  /* 0x00000bf000007947 */ /* 0x000fea0003800000 */
.L_x_1002:
        /* <DEDUP_REMOVED lines=10> */
.L_x_1005:
[----:B------:R-:W0:Y:S02]  /*79a0*/  I2F.S16 R5, R5 ;  /* 0x0000000500057306 */ /* 0x000e240000101400 */
[----:B0-----:R-:W-:-:S04]  /*79b0*/  F2FP.PACK_AB R3, RZ, R5 ;  /* 0x00000005ff03723e */ /* 0x001fc800000000ff */
[----:B------:R-:W-:-:S05]  /*79c0*/  PRMT R3, R3, 0x5410, RZ ;  /* 0x0000541003037816 */ /* 0x000fca00000000ff */
[----:B------:R0:W-:Y:S01]  /*79d0*/  STG.E [R16.64], R3 ;  /* 0x0000000310007986 */ /* 0x0001e2000c101924 */
[----:B------:R-:W-:Y:S05]  /*79e0*/  BRA `(.L_x_999) ;  /* 0x00000b0000007947 */ /* 0x000fea0003800000 */
.L_x_1004:
[----:B------:R-:W0:Y:S02]  /*79f0*/  I2F.F64.S16 R2, R5 ;  /* 0x0000000500027312 */ /* 0x000e240000101c00 */
[----:B0-----:R0:W-:Y:S01]  /*7a00*/  STG.E.64 [R16.64], R2 ;  /* 0x0000000210007986 */ /* 0x0011e2000c101b24 */
[----:B------:R-:W-:Y:S05]  /*7a10*/  BRA `(.L_x_999) ;  /* 0x00000ad000007947 */ /* 0x000fea0003800000 */
.L_x_994:
        /* <DEDUP_REMOVED lines=13> */
.L_x_1008:
[----:B------:R-:W0:Y:S01]  /*7af0*/  I2F.F64.S16 R4, R5 ;  /* 0x0000000500047312 */ /* 0x000e220000101c00 */
[----:B------:R-:W-:-:S05]  /*7b00*/  CS2R R6, SRZ ;  /* 0x0000000000067805 */ /* 0x000fca000001ff00 */
[----:B0-----:R0:W-:Y:S01]  /*7b10*/  STG.E.128 [R16.64], R4 ;  /* 0x0000000410007986 */ /* 0x0011e2000c101d24 */
[----:B------:R-:W-:Y:S05]  /*7b20*/  BRA `(.L_x_999) ;  /* 0x000009c000007947 */ /* 0x000fea0003800000 */
.L_x_1007:
        /* <DEDUP_REMOVED lines=21> */
.L_x_1012:
[----:B------:R-:W-:Y:S05]  /*7c80*/  BSYNC B0 ;  /* 0x0000000000007941 */ /* 0x000fea0003800000 */
.L_x_1011:
[----:B------:R-:W-:-:S05]  /*7c90*/  LOP3.LUT R3, R0, R3, RZ, 0xfc, !PT ;  /* 0x0000000300037212 */ /* 0x000fca00078efcff */
[----:B------:R0:W-:Y:S01]  /*7ca0*/  STG.E.U8 [R16.64], R3 ;  /* 0x0000000310007986 */ /* 0x0001e2000c101124 */
[----:B------:R-:W-:Y:S05]  /*7cb0*/  BRA `(.L_x_999) ;  /* 0x0000083000007947 */ /* 0x000fea0003800000 */
.L_x_1010:
        /* <DEDUP_REMOVED lines=13> */
.L_x_1014:
[----:B------:R-:W-:Y:S01]  /*7d90*/  IMAD.MOV.U32 R0, RZ, RZ, 0x7f ;  /* 0x0000007fff007424 */ /* 0x000fe200078e00ff */
[----:B------:R-:W-:-:S04]  /*7da0*/  ISETP.GT.U32.AND P0, PT, R2, 0x7f800000, PT ;  /* 0x7f8000000200780c */ /* 0x000fc80003f04070 */
[----:B------:R-:W-:-:S04]  /*7db0*/  SEL R0, R0, 0x7c, P0 ;  /* 0x0000007c00007807 */ /* 0x000fc80000000000 */
.L_x_1015:
[----:B------:R-:W-:Y:S05]  /*7dc0*/  BSYNC B0 ;  /* 0x0000000000007941 */ /* 0x000fea0003800000 */
.L_x_1013:
[----:B------:R-:W-:-:S04]  /*7dd0*/  LOP3.LUT R2, R5, 0x80000000, RZ, 0xc0, !PT ;  /* 0x8000000005027812 */ /* 0x000fc800078ec0ff */
[----:B------:R-:W-:-:S04]  /*7de0*/  SHF.R.U32.HI R3, RZ, 0x18, R2 ;  /* 0x00000018ff037819 */ /* 0x000fc80000011602 */
[----:B------:R-:W-:-:S05]  /*7df0*/  LOP3.LUT R3, R0, R3, RZ, 0xfc, !PT ;  /* 0x0000000300037212 */ /* 0x000fca00078efcff */
[----:B------:R0:W-:Y:S01]  /*7e00*/  STG.E.U8 [R16.64], R3 ;  /* 0x0000000310007986 */ /* 0x0001e2000c101124 */
[----:B------:R-:W-:Y:S05]  /*7e10*/  BRA `(.L_x_999) ;  /* 0x000006d000007947 */ /* 0x000fea0003800000 */
.L_x_1009:
[----:B------:R-:W0:Y:S02]  /*7e20*/  I2F.S16 R0, R5 ;  /* 0x0000000500007306 */ /* 0x000e240000101400 */
[----:B0-----:R-:W-:-:S05]  /*7e30*/  F2FP.BF16.PACK_AB R0, RZ, R0 ;  /* 0x00000000ff00723e */ /* 0x001fca00000010ff */
[----:B------:R0:W-:Y:S01]  /*7e40*/  STG.E.U16 [R16.64], R0 ;  /* 0x0000000010007986 */ /* 0x0001e2000c101524 */
[----:B------:R-:W-:Y:S05]  /*7e50*/  BRA `(.L_x_999) ;  /* 0x0000069000007947 */ /* 0x000fea0003800000 */
.L_x_1006:
        /* <DEDUP_REMOVED lines=10> */
.L_x_1018:
        /* <DEDUP_REMOVED lines=17> */
.L_x_1021:
[----:B------:R-:W-:-:S04]  /*8010*/  LOP3.LUT R2, R5, 0x80000000, RZ, 0xc0, !PT ;  /* 0x8000000005027812 */ /* 0x000fc800078ec0ff */
[----:B------:R-:W-:-:S04]  /*8020*/  SHF.R.U32.HI R3, RZ, 0x18, R2 ;  /* 0x00000018ff037819 */ /* 0x000fc80000011602 */
[----:B------:R-:W-:-:S04]  /*8030*/  LOP3.LUT R0, R0, R3, RZ, 0xfc, !PT ;  /* 0x0000000300007212 */ /* 0x000fc800078efcff */
[----:B------:R-:W-:Y:S02]  /*8040*/  PRMT R8, R0, 0x7610, R8 ;  /* 0x0000761000087816 */ /* 0x000fe40000000008 */
.L_x_1020:
[----:B------:R-:W-:Y:S05]  /*8050*/  BSYNC B0 ;  /* 0x0000000000007941 */ /* 0x000fea0003800000 */
.L_x_1019:
[----:B------:R0:W-:Y:S01]  /*8060*/  STG.E.U8 [R16.64], R8 ;  /* 0x0000000810007986 */ /* 0x0001e2000c101124 */
[----:B------:R-:W-:Y:S05]  /*8070*/  BRA `(.L_x_999) ;  /* 0x0000047000007947 */ /* 0x000fea0003800000 */
.L_x_1017:
        /* <DEDUP_REMOVED lines=17> */
.L_x_1024:
[----:B------:R-:W-:-:S04]  /*8190*/  LOP3.LUT R2, R5, 0x80000000, RZ, 0xc0, !PT ;  /* 0x8000000005027812 */ /* 0x000fc800078ec0ff */
[----:B------:R-:W-:-:S04]  /*81a0*/  SHF.R.U32.HI R3, RZ, 0x18, R2 ;  /* 0x00000018ff037819 */ /* 0x000fc80000011602 */
[----:B------:R-:W-:-:S04]  /*81b0*/  LOP3.LUT R0, R0, R3, RZ, 0xfc, !PT ;  /* 0x0000000300007212 */ /* 0x000fc800078efcff */
[----:B------:R-:W-:Y:S02]  /*81c0*/  PRMT R8, R0, 0x7610, R8 ;  /* 0x0000761000087816 */ /* 0x000fe40000000008 */
.L_x_1023:
[----:B------:R-:W-:Y:S05]  /*81d0*/  BSYNC B0 ;  /* 0x0000000000007941 */ /* 0x000fea0003800000 */
.L_x_1022:
[----:B------:R0:W-:Y:S01]  /*81e0*/  STG.E.U8 [R16.64], R8 ;  /* 0x0000000810007986 */ /* 0x0001e2000c101124 */
[----:B------:R-:W-:Y:S05]  /*81f0*/  BRA `(.L_x_999) ;  /* 0x000002f000007947 */ /* 0x000fea0003800000 */
.L_x_1016:
        /* <DEDUP_REMOVED lines=22> */
.L_x_998:
        /* <DEDUP_REMOVED lines=20> */
.L_x_1026:
[----:B------:R-:W-:-:S04]  /*84a0*/  PRMT R2, R5, 0x9910, RZ ;  /* 0x0000991005027816 */ /* 0x000fc800000000ff */
[----:B------:R-:W-:-:S05]  /*84b0*/  SHF.R.S32.HI R3, RZ, 0x1f, R2 ;  /* 0x0000001fff037819 */ /* 0x000fca0000011402 */
[----:B------:R0:W-:Y:S01]  /*84c0*/  STG.E.64 [R16.64], R2 ;  /* 0x0000000210007986 */ /* 0x0001e2000c101b24 */
[----:B------:R-:W-:Y:S05]  /*84d0*/  BRA `(.L_x_999) ;  /* 0x0000001000007947 */ /* 0x000fea0003800000 */
.L_x_1025:
[----:B------:R0:W-:Y:S02]  /*84e0*/  STG.E [R16.64], R5 ;  /* 0x0000000510007986 */ /* 0x0001e4000c101924 */
.L_x_999:
[----:B------:R-:W-:Y:S02]  /*84f0*/  IADD3 R19, R19, 0x80, RZ ;  /* 0x0000008013137810 */ /* 0x000fe40007ffe0ff */
.L_x_894:
[----:B------:R-:W-:Y:S05]  /*8500*/  BSYNC B6 ;  /* 0x0000000000067941 */ /* 0x000fea0003800000 */
.L_x_893:
[----:B------:R-:W-:-:S13]  /*8510*/  ISETP.GE.AND P0, PT, R19, c[0x0][0x160], PT ;  /* 0x0000580013007a0c */ /* 0x000fda0003f06270 */
[----:B------:R-:W-:Y:S05]  /*8520*/  @P0 EXIT ;  /* 0x000000000000094d */ /* 0x000fea0003800000 */
        /* <DEDUP_REMOVED lines=228> */
.L_x_1027:
        /* <DEDUP_REMOVED lines=18> */
.L_x_1031:
[----:B------:R0:W5:Y:S01]  /*9490*/  LDG.E.U8 R0, [R2.64] ;  /* 0x0000002402007981 */ /* 0x000162000c1e1100 */
[----:B------:R-:W-:Y:S05]  /*94a0*/  BRA `(.L_x_1033) ;  /* 0x00000d7000007947 */ /* 0x000fea0003800000 */
.L_x_1030:
        /* <DEDUP_REMOVED lines=8> */
.L_x_1035:
[----:B------:R0:W5:Y:S01]  /*9530*/  LDG.E.U16 R0, [R2.64] ;  /* 0x0000002402007981 */ /* 0x000162000c1e1500 */
[----:B------:R-:W-:Y:S05]  /*9540*/  BRA `(.L_x_1033) ;  /* 0x00000cd000007947 */ /* 0x000fea0003800000 */
.L_x_1034:
[----:B------:R0:W5:Y:S01]  /*9550*/  LDG.E.U16 R0, [R2.64] ;  /* 0x0000002402007981 */ /* 0x000162000c1e1500 */
[----:B------:R-:W-:Y:S05]  /*9560*/  BRA `(.L_x_1033) ;  /* 0x00000cb000007947 */ /* 0x000fea0003800000 */
.L_x_1029:
        /* <DEDUP_REMOVED lines=9> */
.L_x_1037:
[----:B------:R-:W2:Y:S02]  /*9600*/  LDG.E.U16 R4, [R2.64] ;  /* 0x0000002402047981 */ /* 0x000ea4000c1e1500 */
[----:B--2---:R-:W-:-:S06]  /*9610*/  HADD2.F32 R4, -RZ, R4.H0_H0 ;  /* 0x20000004ff047230 */ /* 0x004fcc0000004100 */
[----:B------:R-:W0:Y:S02]  /*9620*/  F2I.FTZ.TRUNC.NTZ R4, R4 ;  /* 0x0000000400047305 */ /* 0x000e24000021f100 */
[----:B0-----:R-:W-:Y:S01]  /*9630*/  PRMT R0, R4, 0x7610, R0 ;  /* 0x0000761004007816 */ /* 0x001fe20000000000 */
[----:B------:R-:W-:Y:S05]  /*9640*/  BRA `(.L_x_1033) ;  /* 0x00000bd000007947 */ /* 0x000fea0003800000 */
.L_x_1036:
        /* <DEDUP_REMOVED lines=9> */
.L_x_1039:
[----:B------:R-:W2:Y:S02]  /*96e0*/  LDG.E.U16 R2, [R2.64] ;  /* 0x0000002402027981 */ /* 0x000ea4000c1e1500 */
[----:B--2---:R-:W-:-:S06]  /*96f0*/  HADD2.F32 R4, -RZ, R2.H0_H0 ;  /* 0x20000002ff047230 */ /* 0x004fcc0000004100 */
[----:B------:R-:W0:Y:S02]  /*9700*/  F2I.FTZ.TRUNC.NTZ R4, R4 ;  /* 0x0000000400047305 */ /* 0x000e24000021f100 */
[----:B0-----:R-:W-:Y:S01]  /*9710*/  PRMT R0, R4, 0x7610, R0 ;  /* 0x0000761004007816 */ /* 0x001fe20000000000 */
[----:B------:R-:W-:Y:S05]  /*9720*/  BRA `(.L_x_1033) ;  /* 0x00000af000007947 */ /* 0x000fea0003800000 */
.L_x_1038:
[----:B------:R-:W2:Y:S02]  /*9730*/  LDG.E.64 R2, [R2.64] ;  /* 0x0000002402027981 */ /* 0x000ea4000c1e1b00 */
[----:B--2---:R0:W1:Y:S01]  /*9740*/  F2I.F64.TRUNC R0, R2 ;  /* 0x0000000200007311 */ /* 0x004062000030d100 */
[----:B------:R-:W-:Y:S05]  /*9750*/  BRA `(.L_x_1033) ;  /* 0x00000ac000007947 */ /* 0x000fea0003800000 */
.L_x_1028:
        /* <DEDUP_REMOVED lines=12> */
.L_x_1042:
[----:B------:R-:W2:Y:S02]  /*9820*/  LDG.E.64 R2, [R2.64] ;  /* 0x0000002402027981 */ /* 0x000ea4000c1e1b00 */
[----:B--2---:R0:W1:Y:S01]  /*9830*/  F2I.F64.TRUNC R0, R2 ;  /* 0x0000000200007311 */ /* 0x004062000030d100 */
[----:B------:R-:W-:Y:S05]  /*9840*/  BRA `(.L_x_1033) ;  /* 0x000009d000007947 */ /* 0x000fea0003800000 */
.L_x_1041:
        /* <DEDUP_REMOVED lines=28> */
.L_x_1044:
        /* <DEDUP_REMOVED lines=15> */
.L_x_1043:
[----:B------:R-:W2:Y:S02]  /*9b00*/  LDG.E.U16 R2, [R2.64] ;  /* 0x0000002402027981 */ /* 0x000ea4000c1e1500 */
[----:B--2---:R-:W-:-:S04]  /*9b10*/  PRMT R2, RZ, 0x5410, R2 ;  /* 0x00005410ff027816 */ /* 0x004fc80000000002 */
[----:B------:R0:W1:Y:S01]  /*9b20*/  F2I.FTZ.TRUNC.NTZ R0, R2 ;  /* 0x0000000200007305 */ /* 0x000062000021f100 */
[----:B------:R-:W-:Y:S05]  /*9b30*/  BRA `(.L_x_1033) ;  /* 0x000006e000007947 */ /* 0x000fea0003800000 */
.L_x_1040:
        /* <DEDUP_REMOVED lines=10> */
.L_x_1047:
        /* <DEDUP_REMOVED lines=21> */
.L_x_1051:
[----:B------:R-:W-:Y:S05]  /*9d30*/  BSYNC B1 ;  /* 0x0000000000017941 */ /* 0x000fea0003800000 */
.L_x_1050:
[----:B------:R-:W-:Y:S01]  /*9d40*/  IMAD.SHL.U32 R2, R2, 0x100000, RZ ;  /* 0x0010000002027824 */ /* 0x000fe200078e00ff */
[----:B------:R-:W-:-:S04]  /*9d50*/  LEA R3, R0, 0x3b800000, 0x17 ;  /* 0x3b80000000037811 */ /* 0x000fc800078eb8ff */
[----:B------:R-:W-:Y:S02]  /*9d60*/  LOP3.LUT R4, R3, R2, R4, 0xfe, !PT ;  /* 0x0000000203047212 */ /* 0x000fe400078efe04 */
.L_x_1049:
[----:B------:R-:W-:Y:S05]  /*9d70*/  BSYNC B0 ;  /* 0x0000000000007941 */ /* 0x000fea0003800000 */
.L_x_1048:
[----:B------:R-:W0:Y:S02]  /*9d80*/  F2I.FTZ.TRUNC.NTZ R4, R4 ;  /* 0x0000000400047305 */ /* 0x000e24000021f100 */
[----:B0-----:R-:W-:Y:S01]  /*9d90*/  PRMT R0, R4, 0x7610, R0 ;  /* 0x0000761004007816 */ /* 0x001fe20000000000 */
[----:B------:R-:W-:Y:S05]  /*9da0*/  BRA `(.L_x_1033) ;  /* 0x0000047000007947 */ /* 0x000fea0003800000 */
.L_x_1046:
        /* <DEDUP_REMOVED lines=21> */
.L_x_1055:
[----:B------:R-:W-:Y:S05]  /*9f00*/  BSYNC B1 ;  /* 0x0000000000017941 */ /* 0x000fea0003800000 */
.L_x_1054:
[----:B------:R-:W-:Y:S01]  /*9f10*/  IMAD.SHL.U32 R2, R2, 0x200000, RZ ;  /* 0x0020000002027824 */ /* 0x000fe200078e00ff */
[----:B------:R-:W-:-:S04]  /*9f20*/  LEA R3, R0, 0x37800000, 0x17 ;  /* 0x3780000000037811 */ /* 0x000fc800078eb8ff */
[----:B------:R-:W-:Y:S02]  /*9f30*/  LOP3.LUT R4, R3, R2, R4, 0xfe, !PT ;  /* 0x0000000203047212 */ /* 0x000fe400078efe04 */
.L_x_1053:
[----:B------:R-:W-:Y:S05]  /*9f40*/  BSYNC B0 ;  /* 0x0000000000007941 */ /* 0x000fea0003800000 */
.L_x_1052:
[----:B------:R-:W0:Y:S02]  /*9f50*/  F2I.FTZ.TRUNC.NTZ R4, R4 ;  /* 0x0000000400047305 */ /* 0x000e24000021f100 */
[----:B0-----:R-:W-:Y:S01]  /*9f60*/  PRMT R0, R4, 0x7610, R0 ;  /* 0x0000761004007816 */ /* 0x001fe20000000000 */
[----:B------:R-:W-:Y:S05]  /*9f70*/  BRA `(.L_x_1033) ;  /* 0x000002a000007947 */ /* 0x000fea0003800000 */
.L_x_1045:
        /* <DEDUP_REMOVED lines=14> */
.L_x_1059:
[----:B------:R-:W-:Y:S05]  /*a060*/  BSYNC B0 ;  /* 0x0000000000007941 */ /* 0x000fea0003800000 */
.L_x_1058:
[----:B------:R-:W0:Y:S02]  /*a070*/  F2I.FTZ.TRUNC.NTZ R4, R4 ;  /* 0x0000000400047305 */ /* 0x000e24000021f100 */
[----:B0-----:R-:W-:Y:S01]  /*a080*/  PRMT R0, R4, 0x7610, R0 ;  /* 0x0000761004007816 */ /* 0x001fe20000000000 */
[----:B------:R-:W-:Y:S05]  /*a090*/  BRA `(.L_x_1033) ;  /* 0x0000018000007947 */ /* 0x000fea0003800000 */
.L_x_1032:
        /* <DEDUP_REMOVED lines=21> */
.L_x_1057:
[----:B------:R0:W5:Y:S01]  /*a1f0*/  LDG.E.U16 R0, [R2.64] ;  /* 0x0000002402007981 */ /* 0x000162000c1e1500 */
[----:B------:R-:W-:Y:S05]  /*a200*/  BRA `(.L_x_1033) ;  /* 0x0000001000007947 */ /* 0x000fea0003800000 */
.L_x_1056:
[----:B------:R0:W5:Y:S02]  /*a210*/  LDG.E.U16 R0, [R2.64] ;  /* 0x0000002402007981 */ /* 0x000164000c1e1500 */
.L_x_1033:
        /* <DEDUP_REMOVED lines=20> */
.L_x_1063:
[----:B------:R-:W-:Y:S01]  /*a360*/  STG.E.U8 [R16.64], R5 ;  /* 0x0000000510007986 */ /* 0x000fe2000c101124 */
[----:B------:R-:W-:Y:S05]  /*a370*/  EXIT ;  /* 0x000000000000794d */ /* 0x000fea0003800000 */
.L_x_1062:
        /* <DEDUP_REMOVED lines=10> */
.L_x_1066:
[----:B------:R-:W-:Y:S01]  /*a420*/  STG.E [R16.64], R5 ;  /* 0x0000000510007986 */ /* 0x000fe2000c101924 */
[----:B------:R-:W-:Y:S05]  /*a430*/  EXIT ;  /* 0x000000000000794d */ /* 0x000fea0003800000 */
.L_x_1065:
[----:B------:R-:W-:Y:S01]  /*a440*/  STG.E.U16 [R16.64], R5 ;  /* 0x0000000510007986 */ /* 0x000fe2000c101524 */
[----:B------:R-:W-:Y:S05]  /*a450*/  EXIT ;  /* 0x000000000000794d */ /* 0x000fea0003800000 */
.L_x_1061:
        /* <DEDUP_REMOVED lines=9> */
.L_x_1068:
[----:B------:R-:W0:Y:S02]  /*a4f0*/  I2F.S16 R0, R5 ;  /* 0x0000000500007306 */ /* 0x000e240000101400 */
[----:B0-----:R-:W-:-:S05]  /*a500*/  F2FP.PACK_AB R0, RZ, R0 ;  /* 0x00000000ff00723e */ /* 0x001fca00000000ff */
[----:B------:R-:W-:Y:S01]  /*a510*/  STG.E.U16 [R16.64], R0 ;  /* 0x0000000010007986 */ /* 0x000fe2000c101524 */
[----:B------:R-:W-:Y:S05]  /*a520*/  EXIT ;  /* 0x000000000000794d */ /* 0x000fea0003800000 */
.L_x_1067:
        /* <DEDUP_REMOVED lines=10> */
.L_x_1070:
[----:B------:R-:W0:Y:S02]  /*a5d0*/  I2F.S16 R5, R5 ;  /* 0x0000000500057306 */ /* 0x000e240000101400 */
[----:B0-----:R-:W-:-:S04]  /*a5e0*/  F2FP.PACK_AB R3, RZ, R5 ;  /* 0x00000005ff03723e */ /* 0x001fc800000000ff */
[----:B------:R-:W-:-:S05]  /*a5f0*/  PRMT R3, R3, 0x5410, RZ ;  /* 0x0000541003037816 */ /* 0x000fca00000000ff */
[----:B------:R-:W-:Y:S01]  /*a600*/  STG.E [R16.64], R3 ;  /* 0x0000000310007986 */ /* 0x000fe2000c101924 */
[----:B------:R-:W-:Y:S05]  /*a610*/  EXIT ;  /* 0x000000000000794d */ /* 0x000fea0003800000 */
.L_x_1069:
[----:B------:R-:W0:Y:S02]  /*a620*/  I2F.F64.S16 R2, R5 ;  /* 0x0000000500027312 */ /* 0x000e240000101c00 */
[----:B0-----:R-:W-:Y:S01]  /*a630*/  STG.E.64 [R16.64], R2 ;  /* 0x0000000210007986 */ /* 0x001fe2000c101b24 */
[----:B------:R-:W-:Y:S05]  /*a640*/  EXIT ;  /* 0x000000000000794d */ /* 0x000fea0003800000 */
.L_x_1060:
        /* <DEDUP_REMOVED lines=13> */
.L_x_1073:
[----:B------:R-:W0:Y:S01]  /*a720*/  I2F.F64.S16 R4, R5 ;  /* 0x0000000500047312 */ /* 0x000e220000101c00 */
[----:B------:R-:W-:-:S05]  /*a730*/  CS2R R6, SRZ ;  /* 0x0000000000067805 */ /* 0x000fca000001ff00 */
[----:B0-----:R-:W-:Y:S01]  /*a740*/  STG.E.128 [R16.64], R4 ;  /* 0x0000000410007986 */ /* 0x001fe2000c101d24 */
[----:B------:R-:W-:Y:S05]  /*a750*/  EXIT ;  /* 0x000000000000794d */ /* 0x000fea0003800000 */
.L_x_1072:
        /* <DEDUP_REMOVED lines=21> */
.L_x_1077:
[----:B------:R-:W-:Y:S05]  /*a8b0*/  BSYNC B0 ;  /* 0x0000000000007941 */ /* 0x000fea0003800000 */
.L_x_1076:
[----:B------:R-:W-:-:S05]  /*a8c0*/  LOP3.LUT R3, R0, R3, RZ, 0xfc, !PT ;  /* 0x0000000300037212 */ /* 0x000fca00078efcff */
[----:B------:R-:W-:Y:S01]  /*a8d0*/  STG.E.U8 [R16.64], R3 ;  /* 0x0000000310007986 */ /* 0x000fe2000c101124 */
[----:B------:R-:W-:Y:S05]  /*a8e0*/  EXIT ;  /* 0x000000000000794d */ /* 0x000fea0003800000 */
.L_x_1075:
        /* <DEDUP_REMOVED lines=13> */
.L_x_1079:
[----:B------:R-:W-:Y:S01]  /*a9c0*/  IMAD.MOV.U32 R0, RZ, RZ, 0x7f ;  /* 0x0000007fff007424 */ /* 0x000fe200078e00ff */
[----:B------:R-:W-:-:S04]  /*a9d0*/  ISETP.GT.U32.AND P0, PT, R2, 0x7f800000, PT ;  /* 0x7f8000000200780c */ /* 0x000fc80003f04070 */
[----:B------:R-:W-:-:S04]  /*a9e0*/  SEL R0, R0, 0x7c, P0 ;  /* 0x0000007c00007807 */ /* 0x000fc80000000000 */
.L_x_1080:
[----:B------:R-:W-:Y:S05]  /*a9f0*/  BSYNC B0 ;  /* 0x0000000000007941 */ /* 0x000fea0003800000 */
.L_x_1078:
[----:B------:R-:W-:-:S04]  /*aa00*/  LOP3.LUT R2, R5, 0x80000000, RZ, 0xc0, !PT ;  /* 0x8000000005027812 */ /* 0x000fc800078ec0ff */
[----:B------:R-:W-:-:S04]  /*aa10*/  SHF.R.U32.HI R3, RZ, 0x18, R2 ;  /* 0x00000018ff037819 */ /* 0x000fc80000011602 */
[----:B------:R-:W-:-:S05]  /*aa20*/  LOP3.LUT R3, R0, R3, RZ, 0xfc, !PT ;  /* 0x0000000300037212 */ /* 0x000fca00078efcff */
[----:B------:R-:W-:Y:S01]  /*aa30*/  STG.E.U8 [R16.64], R3 ;  /* 0x0000000310007986 */ /* 0x000fe2000c101124 */
[----:B------:R-:W-:Y:S05]  /*aa40*/  EXIT ;  /* 0x000000000000794d */ /* 0x000fea0003800000 */
.L_x_1074:
[----:B------:R-:W0:Y:S02]  /*aa50*/  I2F.S16 R0, R5 ;  /* 0x0000000500007306 */ /* 0x000e240000101400 */
[----:B0-----:R-:W-:-:S05]  /*aa60*/  F2FP.BF16.PACK_AB R0, RZ, R0 ;  /* 0x00000000ff00723e */ /* 0x001fca00000010ff */
[----:B------:R-:W-:Y:S01]  /*aa70*/  STG.E.U16 [R16.64], R0 ;  /* 0x0000000010007986 */ /* 0x000fe2000c101524 */
[----:B------:R-:W-:Y:S05]  /*aa80*/  EXIT ;  /* 0x000000000000794d */ /* 0x000fea0003800000 */
.L_x_1071:
        /* <DEDUP_REMOVED lines=10> */
.L_x_1083:
        /* <DEDUP_REMOVED lines=17> */
.L_x_1086:
[----:B------:R-:W-:-:S04]  /*ac40*/  LOP3.LUT R2, R5, 0x80000000, RZ, 0xc0, !PT ;  /* 0x8000000005027812 */ /* 0x000fc800078ec0ff */
[----:B------:R-:W-:-:S04]  /*ac50*/  SHF.R.U32.HI R3, RZ, 0x18, R2 ;  /* 0x00000018ff037819 */ /* 0x000fc80000011602 */
[----:B------:R-:W-:-:S04]  /*ac60*/  LOP3.LUT R0, R0, R3, RZ, 0xfc, !PT ;  /* 0x0000000300007212 */ /* 0x000fc800078efcff */
[----:B------:R-:W-:Y:S02]  /*ac70*/  PRMT R8, R0, 0x7610, R8 ;  /* 0x0000761000087816 */ /* 0x000fe40000000008 */
.L_x_1085:
[----:B------:R-:W-:Y:S05]  /*ac80*/  BSYNC B0 ;  /* 0x0000000000007941 */ /* 0x000fea0003800000 */
.L_x_1084:
[----:B------:R-:W-:Y:S01]  /*ac90*/  STG.E.U8 [R16.64], R8 ;  /* 0x0000000810007986 */ /* 0x000fe2000c101124 */
[----:B------:R-:W-:Y:S05]  /*aca0*/  EXIT ;  /* 0x000000000000794d */ /* 0x000fea0003800000 */
.L_x_1082:
        /* <DEDUP_REMOVED lines=17> */
.L_x_1089:
[----:B------:R-:W-:-:S04]  /*adc0*/  LOP3.LUT R2, R5, 0x80000000, RZ, 0xc0, !PT ;  /* 0x8000000005027812 */ /* 0x000fc800078ec0ff */
[----:B------:R-:W-:-:S04]  /*add0*/  SHF.R.U32.HI R3, RZ, 0x18, R2 ;  /* 0x00000018ff037819 */ /* 0x000fc80000011602 */
[----:B------:R-:W-:-:S04]  /*ade0*/  LOP3.LUT R0, R0, R3, RZ, 0xfc, !PT ;  /* 0x0000000300007212 */ /* 0x000fc800078efcff */
[----:B------:R-:W-:Y:S02]  /*adf0*/  PRMT R8, R0, 0x7610, R8 ;  /* 0x0000761000087816 */ /* 0x000fe40000000008 */
.L_x_1088:
[----:B------:R-:W-:Y:S05]  /*ae00*/  BSYNC B0 ;  /* 0x0000000000007941 */ /* 0x000fea0003800000 */
.L_x_1087:
[----:B------:R-:W-:Y:S01]  /*ae10*/  STG.E.U8 [R16.64], R8 ;  /* 0x0000000810007986 */ /* 0x000fe2000c101124 */
[----:B------:R-:W-:Y:S05]  /*ae20*/  EXIT ;  /* 0x000000000000794d */ /* 0x000fea0003800000 */
.L_x_1081:
        /* <DEDUP_REMOVED lines=22> */
.L_x_1064:
        /* <DEDUP_REMOVED lines=20> */
.L_x_1091:
[----:B------:R-:W-:-:S04]  /*b0d0*/  PRMT R2, R5, 0x9910, RZ ;  /* 0x0000991005027816 */ /* 0x000fc800000000ff */
[----:B------:R-:W-:-:S05]  /*b0e0*/  SHF.R.S32.HI R3, RZ, 0x1f, R2 ;  /* 0x0000001fff037819 */ /* 0x000fca0000011402 */
[----:B------:R-:W-:Y:S01]  /*b0f0*/  STG.E.64 [R16.64], R2 ;  /* 0x0000000210007986 */ /* 0x000fe2000c101b24 */
[----:B------:R-:W-:Y:S05]  /*b100*/  EXIT ;  /* 0x000000000000794d */ /* 0x000fea0003800000 */
.L_x_1090:
[----:B------:R-:W-:Y:S01]  /*b110*/  STG.E [R16.64], R5 ;  /* 0x0000000510007986 */ /* 0x000fe2000c101924 */
[----:B------:R-:W-:Y:S05]  /*b120*/  EXIT ;  /* 0x000000000000794d */ /* 0x000fea0003800000 */
.L_x_1092:
        /* <DEDUP_REMOVED lines=13> */
.L_x_19627:


//--------------------- .text._ZN2at6native27unrolled_elementwise_kernelINS0_13BUnaryFunctorIsssZZZNS0_18rshift_kernel_cudaERNS_18TensorIteratorBaseEENKUlvE_clEvENKUlvE3_clEvEUlssE_EESt5arrayIPcLm2EELi4E23TrivialOffsetCalculatorILi1EjESD_NS0_6memory12LoadWithCastILi1EEENSE_13StoreWithCastILi1EEEEEviT_T0_T2_T3_T4_T5_ --------------------------
	.section	.text._ZN2at6native27unrolled_elementwise_kernelINS0_13BUnaryFunctorIsssZZZNS0_18rshift_kernel_cudaERNS_18TensorIteratorBaseEENKUlvE_clEvENKUlvE3_clEvEUlssE_EESt5arrayIPcLm2EELi4E23TrivialOffsetCalculatorILi1EjESD_NS0_6memory12LoadWithCastILi1EEENSE_13StoreWithCastILi1EEEEEviT_T0_T2_T3_T4_T5_,"ax",@progbits
	.sectioninfo	@"SHI_REGISTERS=28"
	.align	128
        .global         _ZN2at6native27unrolled_elementwise_kernelINS0_13BUnaryFunctorIsssZZZNS0_18rshift_kernel_cudaERNS_18TensorIteratorBaseEENKUlvE_clEvENKUlvE3_clEvEUlssE_EESt5arrayIPcLm2EELi4E23TrivialOffsetCalculatorILi1EjESD_NS0_6memory12LoadWithCastILi1EEENSE_13StoreWithCastILi1EEEEEviT_T0_T2_T3_T4_T5_
        .type           _ZN2at6native27unrolled_elementwise_kernelINS0_13BUnaryFunctorIsssZZZNS0_18rshift_kernel_cudaERNS_18TensorIteratorBaseEENKUlvE_clEvENKUlvE3_clEvEUlssE_EESt5arrayIPcLm2EELi4E23TrivialOffsetCalculatorILi1EjESD_NS0_6memory12LoadWithCastILi1EEENSE_13StoreWithCastILi1EEEEEviT_T0_T2_T3_T4_T5_,@function
        .size           _ZN2at6native27unrolled_elementwise_kernelINS0_13BUnaryFunctorIsssZZZNS0_18rshift_kernel_cudaERNS_18TensorIteratorBaseEENKUlvE_clEvENKUlvE3_clEvEUlssE_EESt5arrayIPcLm2EELi4E23TrivialOffsetCalculatorILi1EjESD_NS0_6memory12LoadWithCastILi1EEENSE_13StoreWithCastILi1EEEEEviT_T0_T2_T3_T4_T5_,(.L_x_19628 - _ZN2at6native27unrolled_elementwise_kernelINS0_13BUnaryFunctorIsssZZZNS0_18rshift_kernel_cudaERNS_18TensorIteratorBaseEENKUlvE_clEvENKUlvE3_clEvEUlssE_EESt5arrayIPcLm2EELi4E23TrivialOffsetCalculatorILi1EjESD_NS0_6memory12LoadWithCastILi1EEENSE_13StoreWithCastILi1EEEEEviT_T0_T2_T3_T4_T5_)
        .other          _ZN2at6native27unrolled_elementwise_kernelINS0_13BUnaryFunctorIsssZZZNS0_18rshift_kernel_cudaERNS_18TensorIteratorBaseEENKUlvE_clEvENKUlvE3_clEvEUlssE_EESt5arrayIPcLm2EELi4E23TrivialOffsetCalculatorILi1EjESD_NS0_6memory12LoadWithCastILi1EEENSE_13StoreWithCastILi1EEEEEviT_T0_T2_T3_T4_T5_,@"STO_CUDA_ENTRY STV_DEFAULT"
_ZN2at6native27unrolled_elementwise_kernelINS0_13BUnaryFunctorIsssZZZNS0_18rshift_kernel_cudaERNS_18TensorIteratorBaseEENKUlvE_clEvENKUlvE3_clEvEUlssE_EESt5arrayIPcLm2EELi4E23TrivialOffsetCalculatorILi1EjESD_NS0_6memory12LoadWithCastILi1EEENSE_13StoreWithCastILi1EEEEEviT_T0_T2_T3_T4_T5_:
.text._ZN2at6native27unrolled_elementwise_kernelINS0_13BUnaryFunctorIsssZZZNS0_18rshift_kernel_cudaERNS_18TensorIteratorBaseEENKUlvE_clEvENKUlvE3_clEvEUlssE_EESt5arrayIPcLm2EELi4E23TrivialOffsetCalculatorILi1EjESD_NS0_6memory12LoadWithCastILi1EEENSE_13StoreWithCastILi1EEEEEviT_T0_T2_T3_T4_T5_:
        /* <DEDUP_REMOVED lines=8> */
[----:B------:R-:W-:Y:S01]  /*0080*/  PRMT R22, RZ, 0x7610, R22 ;  /* 0x00007610ff167816 */ /* 0x000fe20000000016 */
[----:B0-----:R-:W-:-:S05]  /*0090*/  IMAD R17, R16, R17, c[0x0][0x160] ;  /* 0x0000580010117624 */ /* 0x001fca00078e0211 */
[----:B--2---:R-:W-:-:S13]  /*00a0*/  ISETP.GE.AND P0, PT, R24, R17, PT ;  /* 0x000000111800720c */ /* 0x004fda0003f06270 */
[----:B------:R-:W-:Y:S05]  /*00b0*/  @P0 BRA `(.L_x_1094) ;  /* 0x00000ee000000947 */ /* 0x000fea0003800000 */
[----:B-1----:R-:W-:Y:S01]  /*00c0*/  PRMT R0, R18, 0x9910, RZ ;  /* 0x0000991012007816 */ /* 0x002fe200000000ff */
        /* <DEDUP_REMOVED lines=16> */
.L_x_1098:
[----:B------:R0:W5:Y:S01]  /*01d0*/  LDG.E.U8 R22, [R2.64] ;  /* 0x0000002402167981 */ /* 0x000162000c1e1100 */
[----:B------:R-:W-:Y:S05]  /*01e0*/  BRA `(.L_x_1100) ;  /* 0x00000d9000007947 */ /* 0x000fea0003800000 */
.L_x_1097:
        /* <DEDUP_REMOVED lines=8> */
.L_x_1102:
[----:B------:R0:W5:Y:S01]  /*0270*/  LDG.E.U16 R22, [R2.64] ;  /* 0x0000002402167981 */ /* 0x000162000c1e1500 */
[----:B------:R-:W-:Y:S05]  /*0280*/  BRA `(.L_x_1100) ;  /* 0x00000cf000007947 */ /* 0x000fea0003800000 */
.L_x_1101:
[----:B------:R0:W5:Y:S01]  /*0290*/  LDG.E.U16 R22, [R2.64] ;  /* 0x0000002402167981 */ /* 0x000162000c1e1500 */
[----:B------:R-:W-:Y:S05]  /*02a0*/  BRA `(.L_x_1100) ;  /* 0x00000cd000007947 */ /* 0x000fea0003800000 */
.L_x_1096:
        /* <DEDUP_REMOVED lines=9> */
.L_x_1104:
[----:B------:R-:W2:Y:S02]  /*0340*/  LDG.E.U16 R0, [R2.64] ;  /* 0x0000002402007981 */ /* 0x000ea4000c1e1500 */
[----:B--2---:R-:W-:-:S06]  /*0350*/  HADD2.F32 R0, -RZ, R0.H0_H0 ;  /* 0x20000000ff007230 */ /* 0x004fcc0000004100 */
[----:B------:R-:W0:Y:S02]  /*0360*/  F2I.FTZ.TRUNC.NTZ R0, R0 ;  /* 0x0000000000007305 */ /* 0x000e24000021f100 */
[----:B0-----:R-:W-:Y:S01]  /*0370*/  PRMT R22, R0, 0x7610, R22 ;  /* 0x0000761000167816 */ /* 0x001fe20000000016 */
[----:B------:R-:W-:Y:S05]  /*0380*/  BRA `(.L_x_1100) ;  /* 0x00000bf000007947 */ /* 0x000fea0003800000 */
.L_x_1103:
        /* <DEDUP_REMOVED lines=9> */
.L_x_1106:
[----:B------:R-:W2:Y:S02]  /*0420*/  LDG.E.U16 R2, [R2.64] ;  /* 0x0000002402027981 */ /* 0x000ea4000c1e1500 */
[----:B--2---:R-:W-:-:S06]  /*0430*/  HADD2.F32 R0, -RZ, R2.H0_H0 ;  /* 0x20000002ff007230 */ /* 0x004fcc0000004100 */
[----:B------:R-:W0:Y:S02]  /*0440*/  F2I.FTZ.TRUNC.NTZ R0, R0 ;  /* 0x0000000000007305 */ /* 0x000e24000021f100 */
[----:B0-----:R-:W-:Y:S01]  /*0450*/  PRMT R22, R0, 0x7610, R22 ;  /* 0x0000761000167816 */ /* 0x001fe20000000016 */
[----:B------:R-:W-:Y:S05]  /*0460*/  BRA `(.L_x_1100) ;  /* 0x00000b1000007947 */ /* 0x000fea0003800000 */
.L_x_1105:
[----:B------:R-:W2:Y:S02]  /*0470*/  LDG.E.64 R2, [R2.64] ;  /* 0x0000002402027981 */ /* 0x000ea4000c1e1b00 */
[----:B--2---:R0:W1:Y:S01]  /*0480*/  F2I.F64.TRUNC R22, R2 ;  /* 0x0000000200167311 */ /* 0x004062000030d100 */
[----:B------:R-:W-:Y:S05]  /*0490*/  BRA `(.L_x_1100) ;  /* 0x00000ae000007947 */ /* 0x000fea0003800000 */
.L_x_1095:
        /* <DEDUP_REMOVED lines=12> */
.L_x_1109:
[----:B------:R-:W2:Y:S02]  /*0560*/  LDG.E.64 R2, [R2.64] ;  /* 0x0000002402027981 */ /* 0x000ea4000c1e1b00 */
[----:B--2---:R0:W1:Y:S01]  /*0570*/  F2I.F64.TRUNC R22, R2 ;  /* 0x0000000200167311 */ /* 0x004062000030d100 */
[----:B------:R-:W-:Y:S05]  /*0580*/  BRA `(.L_x_1100) ;  /* 0x000009f000007947 */ /* 0x000fea0003800000 */
.L_x_1108:
        /* <DEDUP_REMOVED lines=28> */
.L_x_1111:
[----:B------:R-:W2:Y:S02]  /*0750*/  LDG.E.U8 R3, [R2.64] ;  /* 0x0000002402037981 */ /* 0x000ea4000c1e1100 */
[----:B--2---:R-:W-:-:S05]  /*0760*/  IMAD.SHL.U32 R0, R3, 0x2000000, RZ ;  /* 0x0200000003007824 */ /* 0x004fca00078e00ff */
[----:B------:R-:W-:-:S13]  /*0770*/  ISETP.GE.U32.AND P0, PT, R0, 0x8000000, PT ;  /* 0x080000000000780c */ /* 0x000fda0003f06070 */
[C---:B------:R-:W-:Y:S02]  /*0780*/  @P0 IMAD.SHL.U32 R4, R3.reuse, 0x200000, RZ ;  /* 0x0020000003040824 */ /* 0x040fe400078e00ff */
[C---:B------:R-:W-:Y:S02]  /*0790*/  @!P0 IMAD.SHL.U32 R0, R3.reuse, 0x100, RZ ;  /* 0x0000010003008824 */ /* 0x040fe400078e00ff */
[----:B------:R-:W-:Y:S01]  /*07a0*/  IMAD.SHL.U32 R3, R3, 0x1000000, RZ ;  /* 0x0100000003037824 */ /* 0x000fe200078e00ff */
[----:B------:R-:W-:Y:S02]  /*07b0*/  @P0 LOP3.LUT R4, R4, 0xfe00000, RZ, 0xc0, !PT ;  /* 0x0fe0000004040812 */ /* 0x000fe400078ec0ff */
        /* <DEDUP_REMOVED lines=9> */
.L_x_1110:
[----:B------:R-:W2:Y:S02]  /*0850*/  LDG.E.U16 R0, [R2.64] ;  /* 0x0000002402007981 */ /* 0x000ea4000c1e1500 */
[----:B--2---:R-:W-:-:S06]  /*0860*/  PRMT R0, RZ, 0x5410, R0 ;  /* 0x00005410ff007816 */ /* 0x004fcc0000000000 */
[----:B------:R-:W0:Y:S02]  /*0870*/  F2I.FTZ.TRUNC.NTZ R0, R0 ;  /* 0x0000000000007305 */ /* 0x000e24000021f100 */
[----:B0-----:R-:W-:Y:S01]  /*0880*/  PRMT R22, R0, 0x7610, R22 ;  /* 0x0000761000167816 */ /* 0x001fe20000000016 */
[----:B------:R-:W-:Y:S05]  /*0890*/  BRA `(.L_x_1100) ;  /* 0x000006e000007947 */ /* 0x000fea0003800000 */
.L_x_1107:
        /* <DEDUP_REMOVED lines=10> */
.L_x_1114:
        /* <DEDUP_REMOVED lines=21> */
.L_x_1118:
[----:B------:R-:W-:Y:S05]  /*0a90*/  BSYNC B1 ;  /* 0x0000000000017941 */ /* 0x000fea0003800000 */
.L_x_1117:
[----:B------:R-:W-:Y:S01]  /*0aa0*/  LEA R3, R0, 0x3b800000, 0x17 ;  /* 0x3b80000000037811 */ /* 0x000fe200078eb8ff */
[----:B------:R-:W-:-:S05]  /*0ab0*/  IMAD.SHL.U32 R0, R2, 0x100000, RZ ;  /* 0x0010000002007824 */ /* 0x000fca00078e00ff */
[----:B------:R-:W-:Y:S02]  /*0ac0*/  LOP3.LUT R0, R3, R0, R4, 0xfe, !PT ;  /* 0x0000000003007212 */ /* 0x000fe400078efe04 */
.L_x_1116:
[----:B------:R-:W-:Y:S05]  /*0ad0*/  BSYNC B0 ;  /* 0x0000000000007941 */ /* 0x000fea0003800000 */
.L_x_1115:
[----:B------:R-:W0:Y:S02]  /*0ae0*/  F2I.FTZ.TRUNC.NTZ R0, R0 ;  /* 0x0000000000007305 */ /* 0x000e24000021f100 */
[----:B0-----:R-:W-:Y:S01]  /*0af0*/  PRMT R22, R0, 0x7610, R22 ;  /* 0x0000761000167816 */ /* 0x001fe20000000016 */
[----:B------:R-:W-:Y:S05]  /*0b00*/  BRA `(.L_x_1100) ;  /* 0x0000047000007947 */ /* 0x000fea0003800000 */
.L_x_1113:
        /* <DEDUP_REMOVED lines=21> */
.L_x_1122:
[----:B------:R-:W-:Y:S05]  /*0c60*/  BSYNC B1 ;  /* 0x0000000000017941 */ /* 0x000fea0003800000 */
.L_x_1121:
[----:B------:R-:W-:Y:S01]  /*0c70*/  LEA R3, R0, 0x37800000, 0x17 ;  /* 0x3780000000037811 */ /* 0x000fe200078eb8ff */
[----:B------:R-:W-:-:S05]  /*0c80*/  IMAD.SHL.U32 R0, R2, 0x200000, RZ ;  /* 0x0020000002007824 */ /* 0x000fca00078e00ff */
[----:B------:R-:W-:Y:S02]  /*0c90*/  LOP3.LUT R0, R3, R0, R4, 0xfe, !PT ;  /* 0x0000000003007212 */ /* 0x000fe400078efe04 */
.L_x_1120:
[----:B------:R-:W-:Y:S05]  /*0ca0*/  BSYNC B0 ;  /* 0x0000000000007941 */ /* 0x000fea0003800000 */
.L_x_1119:
[----:B------:R-:W0:Y:S02]  /*0cb0*/  F2I.FTZ.TRUNC.NTZ R0, R0 ;  /* 0x0000000000007305 */ /* 0x000e24000021f100 */
[----:B0-----:R-:W-:Y:S01]  /*0cc0*/  PRMT R22, R0, 0x7610, R22 ;  /* 0x0000761000167816 */ /* 0x001fe20000000016 */
[----:B------:R-:W-:Y:S05]  /*0cd0*/  BRA `(.L_x_1100) ;  /* 0x000002a000007947 */ /* 0x000fea0003800000 */
.L_x_1112:
        /* <DEDUP_REMOVED lines=14> */
.L_x_1126:
[----:B------:R-:W-:Y:S05]  /*0dc0*/  BSYNC B0 ;  /* 0x0000000000007941 */ /* 0x000fea0003800000 */
.L_x_1125:
[----:B------:R-:W0:Y:S02]  /*0dd0*/  F2I.FTZ.TRUNC.NTZ R0, R0 ;  /* 0x0000000000007305 */ /* 0x000e24000021f100 */
[----:B0-----:R-:W-:Y:S01]  /*0de0*/  PRMT R22, R0, 0x7610, R22 ;  /* 0x0000761000167816 */ /* 0x001fe20000000016 */
[----:B------:R-:W-:Y:S05]  /*0df0*/  BRA `(.L_x_1100) ;  /* 0x0000018000007947 */ /* 0x000fea0003800000 */
.L_x_1099:
        /* <DEDUP_REMOVED lines=21> */
.L_x_1124:
[----:B------:R0:W5:Y:S01]  /*0f50*/  LDG.E.U16 R22, [R2.64] ;  /* 0x0000002402167981 */ /* 0x000162000c1e1500 */
[----:B------:R-:W-:Y:S05]  /*0f60*/  BRA `(.L_x_1100) ;  /* 0x0000001000007947 */ /* 0x000fea0003800000 */
.L_x_1123:
[----:B------:R0:W5:Y:S02]  /*0f70*/  LDG.E.U16 R22, [R2.64] ;  /* 0x0000002402167981 */ /* 0x000164000c1e1500 */
.L_x_1100:
[----:B------:R-:W2:Y:S02]  /*0f80*/  S2R R24, SR_TID.X ;  /* 0x0000000000187919 */ /* 0x000ea40000002100 */
[----:B--2---:R-:W-:Y:S02]  /*0f90*/  IADD3 R24, R24, 0x80, RZ ;  /* 0x0000008018187810 */ /* 0x004fe40007ffe0ff */
.L_x_1094:
[----:B-1----:R-:W-:Y:S05]  /*0fa0*/  BSYNC B6 ;  /* 0x0000000000067941 */ /* 0x002fea0003800000 */
.L_x_1093:
[----:B------:R-:W-:Y:S01]  /*0fb0*/  ISETP.GE.AND P0, PT, R24, R17, PT ;  /* 0x000000111800720c */ /* 0x000fe20003f06270 */
[----:B------:R-:W-:-:S12]  /*0fc0*/  BSSY B6, `(.L_x_1127) ;  /* 0x00000ef000067945 */ /* 0x000fd80003800000 */
[----:B------:R-:W-:Y:S05]  /*0fd0*/  @P0 BRA `(.L_x_1128) ;  /* 0x00000ed000000947 */ /* 0x000fea0003800000 */
[----:B------:R-:W-:Y:S01]  /*0fe0*/  IMAD R0, R16, 0x200, R24 ;  /* 0x0000020010007824 */ /* 0x000fe200078e0218 */
[----:B0-----:R-:W-:-:S03]  /*0ff0*/  PRMT R3, R18, 0x9910, RZ ;  /* 0x0000991012037816 */ /* 0x001fc600000000ff */
        /* <DEDUP_REMOVED lines=16> */
.L_x_1132:
[----:B------:R0:W5:Y:S01]  /*1100*/  LDG.E.U8 R19, [R2.64] ;  /* 0x0000002402137981 */ /* 0x000162000c1e1100 */
[----:B------:R-:W-:Y:S05]  /*1110*/  BRA `(.L_x_1134) ;  /* 0x00000d8000007947 */ /* 0x000fea0003800000 */
.L_x_1131:
        /* <DEDUP_REMOVED lines=8> */
.L_x_1136:
[----:B------:R0:W5:Y:S01]  /*11a0*/  LDG.E.U16 R19, [R2.64] ;  /* 0x0000002402137981 */ /* 0x000162000c1e1500 */
[----:B------:R-:W-:Y:S05]  /*11b0*/  BRA `(.L_x_1134) ;  /* 0x00000ce000007947 */ /* 0x000fea0003800000 */
.L_x_1135:
[----:B------:R0:W5:Y:S01]  /*11c0*/  LDG.E.U16 R19, [R2.64] ;  /* 0x0000002402137981 */ /* 0x000162000c1e1500 */
[----:B------:R-:W-:Y:S05]  /*11d0*/  BRA `(.L_x_1134) ;  /* 0x00000cc000007947 */ /* 0x000fea0003800000 */
.L_x_1130:
        /* <DEDUP_REMOVED lines=9> */
.L_x_1138:
[----:B------:R-:W2:Y:S02]  /*1270*/  LDG.E.U16 R0, [R2.64] ;  /* 0x0000002402007981 */ /* 0x000ea4000c1e1500 */
[----:B--2---:R-:W-:-:S06]  /*1280*/  HADD2.F32 R0, -RZ, R0.H0_H0 ;  /* 0x20000000ff007230 */ /* 0x004fcc0000004100 */
[----:B------:R-:W0:Y:S02]  /*1290*/  F2I.FTZ.TRUNC.NTZ R0, R0 ;  /* 0x0000000000007305 */ /* 0x000e24000021f100 */
[----:B0-----:R-:W-:Y:S01]  /*12a0*/  PRMT R19, R0, 0x7610, R19 ;  /* 0x0000761000137816 */ /* 0x001fe20000000013 */
[----:B------:R-:W-:Y:S05]  /*12b0*/  BRA `(.L_x_1134) ;  /* 0x00000be000007947 */ /* 0x000fea0003800000 */
.L_x_1137:
        /* <DEDUP_REMOVED lines=9> */
.L_x_1140:
[----:B------:R-:W2:Y:S02]  /*1350*/  LDG.E.U16 R2, [R2.64] ;  /* 0x0000002402027981 */ /* 0x000ea4000c1e1500 */
[----:B--2---:R-:W-:-:S06]  /*1360*/  HADD2.F32 R0, -RZ, R2.H0_H0 ;  /* 0x20000002ff007230 */ /* 0x004fcc0000004100 */
[----:B------:R-:W0:Y:S02]  /*1370*/  F2I.FTZ.TRUNC.NTZ R0, R0 ;  /* 0x0000000000007305 */ /* 0x000e24000021f100 */
[----:B0-----:R-:W-:Y:S01]  /*1380*/  PRMT R19, R0, 0x7610, R19 ;  /* 0x0000761000137816 */ /* 0x001fe20000000013 */
[----:B------:R-:W-:Y:S05]  /*1390*/  BRA `(.L_x_1134) ;  /* 0x00000b0000007947 */ /* 0x000fea0003800000 */
.L_x_1139:
[----:B------:R-:W2:Y:S02]  /*13a0*/  LDG.E.64 R2, [R2.64] ;  /* 0x0000002402027981 */ /* 0x000ea4000c1e1b00 */
[----:B--2---:R0:W1:Y:S01]  /*13b0*/  F2I.F64.TRUNC R19, R2 ;  /* 0x0000000200137311 */ /* 0x004062000030d100 */
[----:B------:R-:W-:Y:S05]  /*13c0*/  BRA `(.L_x_1134) ;  /* 0x00000ad000007947 */ /* 0x000fea0003800000 */
.L_x_1129:
        /* <DEDUP_REMOVED lines=12> */
.L_x_1143:
[----:B------:R-:W2:Y:S02]  /*1490*/  LDG.E.64 R2, [R2.64] ;  /* 0x0000002402027981 */ /* 0x000ea4000c1e1b00 */
[----:B--2---:R0:W1:Y:S01]  /*14a0*/  F2I.F64.TRUNC R19, R2 ;  /* 0x0000000200137311 */ /* 0x004062000030d100 */
[----:B------:R-:W-:Y:S05]  /*14b0*/  BRA `(.L_x_1134) ;  /* 0x000009e000007947 */ /* 0x000fea0003800000 */
.L_x_1142:
        /* <DEDUP_REMOVED lines=28> */
.L_x_1145:
        /* <DEDUP_REMOVED lines=15> */
.L_x_1144:
[----:B------:R-:W2:Y:S02]  /*1770*/  LDG.E.U16 R0, [R2.64] ;  /* 0x0000002402007981 */ /* 0x000ea4000c1e1500 */
[----:B--2---:R-:W-:-:S06]  /*1780*/  PRMT R0, RZ, 0x5410, R0 ;  /* 0x00005410ff007816 */ /* 0x004fcc0000000000 */
[----:B------:R-:W0:Y:S02]  /*1790*/  F2I.FTZ.TRUNC.NTZ R0, R0 ;  /* 0x0000000000007305 */ /* 0x000e24000021f100 */
[----:B0-----:R-:W-:Y:S01]  /*17a0*/  PRMT R19, R0, 0x7610, R19 ;  /* 0x0000761000137816 */ /* 0x001fe20000000013 */
[----:B------:R-:W-:Y:S05]  /*17b0*/  BRA `(.L_x_1134) ;  /* 0x000006e000007947 */ /* 0x000fea0003800000 */
.L_x_1141:
        /* <DEDUP_REMOVED lines=10> */
.L_x_1148:
        /* <DEDUP_REMOVED lines=21> */
.L_x_1152:
[----:B------:R-:W-:Y:S05]  /*19b0*/  BSYNC B1 ;  /* 0x0000000000017941 */ /* 0x000fea0003800000 */
.L_x_1151:
[----:B------:R-:W-:Y:S01]  /*19c0*/  LEA R3, R0, 0x3b800000, 0x17 ;  /* 0x3b80000000037811 */ /* 0x000fe200078eb8ff */
[----:B------:R-:W-:-:S05]  /*19d0*/  IMAD.SHL.U32 R0, R2, 0x100000, RZ ;  /* 0x0010000002007824 */ /* 0x000fca00078e00ff */
[----:B------:R-:W-:Y:S02]  /*19e0*/  LOP3.LUT R0, R3, R0, R4, 0xfe, !PT ;  /* 0x0000000003007212 */ /* 0x000fe400078efe04 */
.L_x_1150:
[----:B------:R-:W-:Y:S05]  /*19f0*/  BSYNC B0 ;  /* 0x0000000000007941 */ /* 0x000fea0003800000 */
.L_x_1149:
[----:B------:R-:W0:Y:S02]  /*1a00*/  F2I.FTZ.TRUNC.NTZ R0, R0 ;  /* 0x0000000000007305 */ /* 0x000e24000021f100 */
[----:B0-----:R-:W-:Y:S01]  /*1a10*/  PRMT R19, R0, 0x7610, R19 ;  /* 0x0000761000137816 */ /* 0x001fe20000000013 */
[----:B------:R-:W-:Y:S05]  /*1a20*/  BRA `(.L_x_1134) ;  /* 0x0000047000007947 */ /* 0x000fea0003800000 */
.L_x_1147:
        /* <DEDUP_REMOVED lines=21> */
.L_x_1156:
[----:B------:R-:W-:Y:S05]  /*1b80*/  BSYNC B1 ;  /* 0x0000000000017941 */ /* 0x000fea0003800000 */
.L_x_1155:
[----:B------:R-:W-:Y:S01]  /*1b90*/  LEA R3, R0, 0x37800000, 0x17 ;  /* 0x3780000000037811 */ /* 0x000fe200078eb8ff */
[----:B------:R-:W-:-:S05]  /*1ba0*/  IMAD.SHL.U32 R0, R2, 0x200000, RZ ;  /* 0x0020000002007824 */ /* 0x000fca00078e00ff */
[----:B------:R-:W-:Y:S02]  /*1bb0*/  LOP3.LUT R0, R3, R0, R4, 0xfe, !PT ;  /* 0x0000000003007212 */ /* 0x000fe400078efe04 */
.L_x_1154:
[----:B------:R-:W-:Y:S05]  /*1bc0*/  BSYNC B0 ;  /* 0x0000000000007941 */ /* 0x000fea0003800000 */
.L_x_1153:
[----:B------:R-:W0:Y:S02]  /*1bd0*/  F2I.FTZ.TRUNC.NTZ R0, R0 ;  /* 0x0000000000007305 */ /* 0x000e24000021f100 */
[----:B0-----:R-:W-:Y:S01]  /*1be0*/  PRMT R19, R0, 0x7610, R19 ;  /* 0x0000761000137816 */ /* 0x001fe20000000013 */
[----:B------:R-:W-:Y:S05]  /*1bf0*/  BRA `(.L_x_1134) ;  /* 0x000002a000007947 */ /* 0x000fea0003800000 */
.L_x_1146:
        /* <DEDUP_REMOVED lines=14> */
.L_x_1160:
[----:B------:R-:W-:Y:S05]  /*1ce0*/  BSYNC B0 ;  /* 0x0000000000007941 */ /* 0x000fea0003800000 */
.L_x_1159:
[----:B------:R-:W0:Y:S02]  /*1cf0*/  F2I.FTZ.TRUNC.NTZ R0, R0 ;  /* 0x0000000000007305 */ /* 0x000e24000021f100 */
[----:B0-----:R-:W-:Y:S01]  /*1d00*/  PRMT R19, R0, 0x7610, R19 ;  /* 0x0000761000137816 */ /* 0x001fe20000000013 */
[----:B------:R-:W-:Y:S05]  /*1d10*/  BRA `(.L_x_1134) ;  /* 0x0000018000007947 */ /* 0x000fea0003800000 */
.L_x_1133:
        /* <DEDUP_REMOVED lines=18> */
[----:B0----5:R-:W-:Y:S05]  /*1e40*/  CALL.ABS.NOINC R2 ;  /* 0x0000000002007343 */ /* 0x021fea0003c00000 */
[----:B------:R-:W-:Y:S01]  /*1e50*/  PRMT R19, RZ, 0x7610, R19 ;  /* 0x00007610ff137816 */ /* 0x000fe20000000013 */
[----:B------:R-:W-:Y:S05]  /*1e60*/  BRA `(.L_x_1134) ;  /* 0x0000003000007947 */ /* 0x000fea0003800000 */
.L_x_1158:
[----:B------:R0:W5:Y:S01]  /*1e70*/  LDG.E.U16 R19, [R2.64] ;  /* 0x0000002402137981 */ /* 0x000162000c1e1500 */
[----:B------:R-:W-:Y:S05]  /*1e80*/  BRA `(.L_x_1134) ;  /* 0x0000001000007947 */ /* 0x000fea0003800000 */
.L_x_1157:
[----:B------:R0:W5:Y:S02]  /*1e90*/  LDG.E.U16 R19, [R2.64] ;  /* 0x0000002402137981 */ /* 0x000164000c1e1500 */
.L_x_1134:
[----:B------:R-:W-:-:S03]  /*1ea0*/  IADD3 R24, R24, 0x80, RZ ;  /* 0x0000008018187810 */ /* 0x000fc60007ffe0ff */
.L_x_1128:
[----:B------:R-:W-:Y:S05]  /*1eb0*/  BSYNC B6 ;  /* 0x0000000000067941 */ /* 0x000fea0003800000 */
.L_x_1127:
[----:B------:R-:W-:Y:S01]  /*1ec0*/  ISETP.GE.AND P0, PT, R24, R17, PT ;  /* 0x000000111800720c */ /* 0x000fe20003f06270 */
[----:B------:R-:W-:Y:S01]  /*1ed0*/  BSSY B6, `(.L_x_1161) ;  /* 0x00000f1000067945 */ /* 0x000fe20003800000 */
[----:B------:R-:W-:Y:S02]  /*1ee0*/  PRMT R23, RZ, 0x7610, R23 ;  /* 0x00007610ff177816 */ /* 0x000fe40000000017 */
[----:B------:R-:W-:-:S09]  /*1ef0*/  PRMT R25, RZ, 0x7610, R25 ;  /* 0x00007610ff197816 */ /* 0x000fd20000000019 */
        /* <DEDUP_REMOVED lines=19> */
.L_x_1166:
[----:B------:R0:W5:Y:S01]  /*2030*/  LDG.E.U8 R25, [R2.64] ;  /* 0x0000002402197981 */ /* 0x000162000c1e1100 */
[----:B------:R-:W-:Y:S05]  /*2040*/  BRA `(.L_x_1168) ;  /* 0x00000d8000007947 */ /* 0x000fea0003800000 */
.L_x_1165:
        /* <DEDUP_REMOVED lines=8> */
.L_x_1170:
[----:B------:R0:W5:Y:S01]  /*20d0*/  LDG.E.U16 R25, [R2.64] ;  /* 0x0000002402197981 */ /* 0x000162000c1e1500 */
[----:B------:R-:W-:Y:S05]  /*20e0*/  BRA `(.L_x_1168) ;  /* 0x00000ce000007947 */ /* 0x000fea0003800000 */
.L_x_1169:
[----:B------:R0:W5:Y:S01]  /*20f0*/  LDG.E.U16 R25, [R2.64] ;  /* 0x0000002402197981 */ /* 0x000162000c1e1500 */
[----:B------:R-:W-:Y:S05]  /*2100*/  BRA `(.L_x_1168) ;  /* 0x00000cc000007947 */ /* 0x000fea0003800000 */
.L_x_1164:
        /* <DEDUP_REMOVED lines=9> */
.L_x_1172:
[----:B------:R-:W2:Y:S02]  /*21a0*/  LDG.E.U16 R0, [R2.64] ;  /* 0x0000002402007981 */ /* 0x000ea4000c1e1500 */
[----:B--2---:R-:W-:-:S06]  /*21b0*/  HADD2.F32 R0, -RZ, R0.H0_H0 ;  /* 0x20000000ff007230 */ /* 0x004fcc0000004100 */
[----:B------:R-:W0:Y:S02]  /*21c0*/  F2I.FTZ.TRUNC.NTZ R0, R0 ;  /* 0x0000000000007305 */ /* 0x000e24000021f100 */
[----:B0-----:R-:W-:Y:S01]  /*21d0*/  PRMT R25, R0, 0x7610, R25 ;  /* 0x0000761000197816 */ /* 0x001fe20000000019 */
[----:B------:R-:W-:Y:S05]  /*21e0*/  BRA `(.L_x_1168) ;  /* 0x00000be000007947 */ /* 0x000fea0003800000 */
.L_x_1171:
        /* <DEDUP_REMOVED lines=9> */
.L_x_1174:
[----:B------:R-:W2:Y:S02]  /*2280*/  LDG.E.U16 R2, [R2.64] ;  /* 0x0000002402027981 */ /* 0x000ea4000c1e1500 */
[----:B--2---:R-:W-:-:S06]  /*2290*/  HADD2.F32 R0, -RZ, R2.H0_H0 ;  /* 0x20000002ff007230 */ /* 0x004fcc0000004100 */
[----:B------:R-:W0:Y:S02]  /*22a0*/  F2I.FTZ.TRUNC.NTZ R0, R0 ;  /* 0x0000000000007305 */ /* 0x000e24000021f100 */
[----:B0-----:R-:W-:Y:S01]  /*22b0*/  PRMT R25, R0, 0x7610, R25 ;  /* 0x0000761000197816 */ /* 0x001fe20000000019 */
[----:B------:R-:W-:Y:S05]  /*22c0*/  BRA `(.L_x_1168) ;  /* 0x00000b0000007947 */ /* 0x000fea0003800000 */
.L_x_1173:
[----:B------:R-:W2:Y:S02]  /*22d0*/  LDG.E.64 R2, [R2.64] ;  /* 0x0000002402027981 */ /* 0x000ea4000c1e1b00 */
[----:B--2---:R0:W2:Y:S01]  /*22e0*/  F2I.F64.TRUNC R25, R2 ;  /* 0x0000000200197311 */ /* 0x0040a2000030d100 */
[----:B------:R-:W-:Y:S05]  /*22f0*/  BRA `(.L_x_1168) ;  /* 0x00000ad000007947 */ /* 0x000fea0003800000 */
.L_x_1163:
        /* <DEDUP_REMOVED lines=12> */
.L_x_1177:
[----:B------:R-:W2:Y:S02]  /*23c0*/  LDG.E.64 R2, [R2.64] ;  /* 0x0000002402027981 */ /* 0x000ea4000c1e1b00 */
[----:B--2---:R0:W2:Y:S01]  /*23d0*/  F2I.F64.TRUNC R25, R2 ;  /* 0x0000000200197311 */ /* 0x0040a2000030d100 */
[----:B------:R-:W-:Y:S05]  /*23e0*/  BRA `(.L_x_1168) ;  /* 0x000009e000007947 */ /* 0x000fea0003800000 */
.L_x_1176:
        /* <DEDUP_REMOVED lines=28> */
.L_x_1179:
        /* <DEDUP_REMOVED lines=15> */
.L_x_1178:
[----:B------:R-:W2:Y:S02]  /*26a0*/  LDG.E.U16 R0, [R2.64] ;  /* 0x0000002402007981 */ /* 0x000ea4000c1e1500 */
[----:B--2---:R-:W-:-:S06]  /*26b0*/  PRMT R0, RZ, 0x5410, R0 ;  /* 0x00005410ff007816 */ /* 0x004fcc0000000000 */
[----:B------:R-:W0:Y:S02]  /*26c0*/  F2I.FTZ.TRUNC.NTZ R0, R0 ;  /* 0x0000000000007305 */ /* 0x000e24000021f100 */
[----:B0-----:R-:W-:Y:S01]  /*26d0*/  PRMT R25, R0, 0x7610, R25 ;  /* 0x0000761000197816 */ /* 0x001fe20000000019 */
[----:B------:R-:W-:Y:S05]  /*26e0*/  BRA `(.L_x_1168) ;  /* 0x000006e000007947 */ /* 0x000fea0003800000 */
.L_x_1175:
        /* <DEDUP_REMOVED lines=10> */
.L_x_1182:
        /* <DEDUP_REMOVED lines=21> */
.L_x_1186:
[----:B------:R-:W-:Y:S05]  /*28e0*/  BSYNC B1 ;  /* 0x0000000000017941 */ /* 0x000fea0003800000 */
.L_x_1185:
[----:B------:R-:W-:Y:S01]  /*28f0*/  LEA R3, R0, 0x3b800000, 0x17 ;  /* 0x3b80000000037811 */ /* 0x000fe200078eb8ff */
[----:B------:R-:W-:-:S05]  /*2900*/  IMAD.SHL.U32 R0, R2, 0x100000, RZ ;  /* 0x0010000002007824 */ /* 0x000fca00078e00ff */
[----:B------:R-:W-:Y:S02]  /*2910*/  LOP3.LUT R0, R3, R0, R4, 0xfe, !PT ;  /* 0x0000000003007212 */ /* 0x000fe400078efe04 */
.L_x_1184:
[----:B------:R-:W-:Y:S05]  /*2920*/  BSYNC B0 ;  /* 0x0000000000007941 */ /* 0x000fea0003800000 */
.L_x_1183:
[----:B------:R-:W0:Y:S02]  /*2930*/  F2I.FTZ.TRUNC.NTZ R0, R0 ;  /* 0x0000000000007305 */ /* 0x000e24000021f100 */
[----:B0-----:R-:W-:Y:S01]  /*2940*/  PRMT R25, R0, 0x7610, R25 ;  /* 0x0000761000197816 */ /* 0x001fe20000000019 */
[----:B------:R-:W-:Y:S05]  /*2950*/  BRA `(.L_x_1168) ;  /* 0x0000047000007947 */ /* 0x000fea0003800000 */
.L_x_1181:
        /* <DEDUP_REMOVED lines=21> */
.L_x_1190:
[----:B------:R-:W-:Y:S05]  /*2ab0*/  BSYNC B1 ;  /* 0x0000000000017941 */ /* 0x000fea0003800000 */
.L_x_1189:
[----:B------:R-:W-:Y:S01]  /*2ac0*/  LEA R3, R0, 0x37800000, 0x17 ;  /* 0x3780000000037811 */ /* 0x000fe200078eb8ff */
[----:B------:R-:W-:-:S05]  /*2ad0*/  IMAD.SHL.U32 R0, R2, 0x200000, RZ ;  /* 0x0020000002007824 */ /* 0x000fca00078e00ff */
[----:B------:R-:W-:Y:S02]  /*2ae0*/  LOP3.LUT R0, R3, R0, R4, 0xfe, !PT ;  /* 0x0000000003007212 */ /* 0x000fe400078efe04 */
.L_x_1188:
[----:B------:R-:W-:Y:S05]  /*2af0*/  BSYNC B0 ;  /* 0x0000000000007941 */ /* 0x000fea0003800000 */
.L_x_1187:
[----:B------:R-:W0:Y:S02]  /*2b00*/  F2I.FTZ.TRUNC.NTZ R0, R0 ;  /* 0x0000000000007305 */ /* 0x000e24000021f100 */
[----:B0-----:R-:W-:Y:S01]  /*2b10*/  PRMT R25, R0, 0x7610, R25 ;  /* 0x0000761000197816 */ /* 0x001fe20000000019 */
[----:B------:R-:W-:Y:S05]  /*2b20*/  BRA `(.L_x_1168) ;  /* 0x000002a000007947 */ /* 0x000fea0003800000 */
.L_x_1180:
        /* <DEDUP_REMOVED lines=14> */
.L_x_1194:
[----:B------:R-:W-:Y:S05]  /*2c10*/  BSYNC B0 ;  /* 0x0000000000007941 */ /* 0x000fea0003800000 */
.L_x_1193:
[----:B------:R-:W0:Y:S02]  /*2c20*/  F2I.FTZ.TRUNC.NTZ R0, R0 ;  /* 0x0000000000007305 */ /* 0x000e24000021f100 */
[----:B0-----:R-:W-:Y:S01]  /*2c30*/  PRMT R25, R0, 0x7610, R25 ;  /* 0x0000761000197816 */ /* 0x001fe20000000019 */
[----:B------:R-:W-:Y:S05]  /*2c40*/  BRA `(.L_x_1168) ;  /* 0x0000018000007947 */ /* 0x000fea0003800000 */
.L_x_1167:
        /* <DEDUP_REMOVED lines=21> */
.L_x_1192:
[----:B------:R0:W5:Y:S01]  /*2da0*/  LDG.E.U16 R25, [R2.64] ;  /* 0x0000002402197981 */ /* 0x000162000c1e1500 */
[----:B------:R-:W-:Y:S05]  /*2db0*/  BRA `(.L_x_1168) ;  /* 0x0000001000007947 */ /* 0x000fea0003800000 */
.L_x_1191:
[----:B------:R0:W5:Y:S02]  /*2dc0*/  LDG.E.U16 R25, [R2.64] ;  /* 0x0000002402197981 */ /* 0x000164000c1e1500 */
.L_x_1168:
[----:B------:R-:W-:-:S03]  /*2dd0*/  IADD3 R24, R24, 0x80, RZ ;  /* 0x0000008018187810 */ /* 0x000fc60007ffe0ff */
.L_x_1162:
[----:B------:R-:W-:Y:S05]  /*2de0*/  BSYNC B6 ;  /* 0x0000000000067941 */ /* 0x000fea0003800000 */
.L_x_1161:
[----:B------:R-:W-:Y:S01]  /*2df0*/  ISETP.GE.AND P0, PT, R24, R17, PT ;  /* 0x000000111800720c */ /* 0x000fe20003f06270 */
[----:B------:R-:W-:-:S12]  /*2e00*/  BSSY B6, `(.L_x_1195) ;  /* 0x00000ec000067945 */ /* 0x000fd80003800000 */
[----:B------:R-:W-:Y:S05]  /*2e10*/  @P0 BRA `(.L_x_1196) ;  /* 0x00000ea000000947 */ /* 0x000fea0003800000 */
[----:B------:R-:W-:Y:S01]  /*2e20*/  PRMT R0, R18, 0x9910, RZ ;  /* 0x0000991012007816 */ /* 0x000fe200000000ff */
[----:B------:R-:W-:-:S03]  /*2e30*/  IMAD R24, R16, 0x200, R24 ;  /* 0x0000020010187824 */ /* 0x000fc600078e0218 */
[----:B------:R-:W-:Y:S01]  /*2e40*/  ISETP.GT.AND P1, PT, R0, 0x9, PT ;  /* 0x000000090000780c */ /* 0x000fe20003f24270 */
[----:B------:R-:W-:-:S05]  /*2e50*/  IMAD R24, R24, c[0x0][0x180], RZ ;  /* 0x0000600018187a24 */ /* 0x000fca00078e02ff */
[----:B0-----:R-:W-:-:S05]  /*2e60*/  IADD3 R2, P0, R24, c[0x0][0x170], RZ ;  /* 0x00005c0018027a10 */ /* 0x001fca0007f1e0ff */
        /* <DEDUP_REMOVED lines=12> */
.L_x_1200:
[----:B------:R0:W5:Y:S01]  /*2f30*/  LDG.E.U8 R23, [R2.64] ;  /* 0x0000002402177981 */ /* 0x000162000c1e1100 */
[----:B------:R-:W-:Y:S05]  /*2f40*/  BRA `(.L_x_1196) ;  /* 0x00000d7000007947 */ /* 0x000fea0003800000 */
.L_x_1199:
        /* <DEDUP_REMOVED lines=8> */
.L_x_1203:
[----:B------:R0:W5:Y:S01]  /*2fd0*/  LDG.E.U16 R23, [R2.64] ;  /* 0x0000002402177981 */ /* 0x000162000c1e1500 */
[----:B------:R-:W-:Y:S05]  /*2fe0*/  BRA `(.L_x_1196) ;  /* 0x00000cd000007947 */ /* 0x000fea0003800000 */
.L_x_1202:
[----:B------:R0:W5:Y:S01]  /*2ff0*/  LDG.E.U16 R23, [R2.64] ;  /* 0x0000002402177981 */ /* 0x000162000c1e1500 */
[----:B------:R-:W-:Y:S05]  /*3000*/  BRA `(.L_x_1196) ;  /* 0x00000cb000007947 */ /* 0x000fea0003800000 */
.L_x_1198:
        /* <DEDUP_REMOVED lines=9> */
.L_x_1205:
[----:B------:R-:W3:Y:S02]  /*30a0*/  LDG.E.U16 R0, [R2.64] ;  /* 0x0000002402007981 */ /* 0x000ee4000c1e1500 */
[----:B---3--:R-:W-:-:S06]  /*30b0*/  HADD2.F32 R0, -RZ, R0.H0_H0 ;  /* 0x20000000ff007230 */ /* 0x008fcc0000004100 */
[----:B------:R-:W0:Y:S02]  /*30c0*/  F2I.FTZ.TRUNC.NTZ R0, R0 ;  /* 0x0000000000007305 */ /* 0x000e24000021f100 */
[----:B0-----:R-:W-:Y:S01]  /*30d0*/  PRMT R23, R0, 0x7610, R23 ;  /* 0x0000761000177816 */ /* 0x001fe20000000017 */
[----:B------:R-:W-:Y:S05]  /*30e0*/  BRA `(.L_x_1196) ;  /* 0x00000bd000007947 */ /* 0x000fea0003800000 */
.L_x_1204:
        /* <DEDUP_REMOVED lines=9> */
.L_x_1207:
[----:B------:R-:W3:Y:S02]  /*3180*/  LDG.E.U16 R2, [R2.64] ;  /* 0x0000002402027981 */ /* 0x000ee4000c1e1500 */
[----:B---3--:R-:W-:-:S06]  /*3190*/  HADD2.F32 R0, -RZ, R2.H0_H0 ;  /* 0x20000002ff007230 */ /* 0x008fcc0000004100 */
[----:B------:R-:W0:Y:S02]  /*31a0*/  F2I.FTZ.TRUNC.NTZ R0, R0 ;  /* 0x0000000000007305 */ /* 0x000e24000021f100 */
[----:B0-----:R-:W-:Y:S01]  /*31b0*/  PRMT R23, R0, 0x7610, R23 ;  /* 0x0000761000177816 */ /* 0x001fe20000000017 */
[----:B------:R-:W-:Y:S05]  /*31c0*/  BRA `(.L_x_1196) ;  /* 0x00000af000007947 */ /* 0x000fea0003800000 */
.L_x_1206:
[----:B------:R-:W3:Y:S02]  /*31d0*/  LDG.E.64 R2, [R2.64] ;  /* 0x0000002402027981 */ /* 0x000ee4000c1e1b00 */
[----:B---3--:R0:W3:Y:S01]  /*31e0*/  F2I.F64.TRUNC R23, R2 ;  /* 0x0000000200177311 */ /* 0x0080e2000030d100 */
[----:B------:R-:W-:Y:S05]  /*31f0*/  BRA `(.L_x_1196) ;  /* 0x00000ac000007947 */ /* 0x000fea0003800000 */
.L_x_1197:
        /* <DEDUP_REMOVED lines=12> */
.L_x_1210:
[----:B------:R-:W3:Y:S02]  /*32c0*/  LDG.E.64 R2, [R2.64] ;  /* 0x0000002402027981 */ /* 0x000ee4000c1e1b00 */
[----:B---3--:R0:W3:Y:S01]  /*32d0*/  F2I.F64.TRUNC R23, R2 ;  /* 0x0000000200177311 */ /* 0x0080e2000030d100 */
[----:B------:R-:W-:Y:S05]  /*32e0*/  BRA `(.L_x_1196) ;  /* 0x000009d000007947 */ /* 0x000fea0003800000 */
.L_x_1209:
        /* <DEDUP_REMOVED lines=28> */
.L_x_1212:
[----:B------:R-:W3:Y:S02]  /*34b0*/  LDG.E.U8 R2, [R2.64] ;  /* 0x0000002402027981 */ /* 0x000ee4000c1e1100 */
[C---:B---3--:R-:W-:Y:S02]  /*34c0*/  IMAD.SHL.U32 R0, R2.reuse, 0x2000000, RZ ;  /* 0x0200000002007824 */ /* 0x048fe400078e00ff */
        /* <DEDUP_REMOVED lines=13> */
.L_x_1211:
[----:B------:R-:W3:Y:S02]  /*35a0*/  LDG.E.U16 R0, [R2.64] ;  /* 0x0000002402007981 */ /* 0x000ee4000c1e1500 */
[----:B---3--:R-:W-:-:S06]  /*35b0*/  PRMT R0, RZ, 0x5410, R0 ;  /* 0x00005410ff007816 */ /* 0x008fcc0000000000 */
[----:B------:R-:W0:Y:S02]  /*35c0*/  F2I.FTZ.TRUNC.NTZ R0, R0 ;  /* 0x0000000000007305 */ /* 0x000e24000021f100 */
[----:B0-----:R-:W-:Y:S01]  /*35d0*/  PRMT R23, R0, 0x7610, R23 ;  /* 0x0000761000177816 */ /* 0x001fe20000000017 */
[----:B------:R-:W-:Y:S05]  /*35e0*/  BRA `(.L_x_1196) ;  /* 0x000006d000007947 */ /* 0x000fea0003800000 */
.L_x_1208:
        /* <DEDUP_REMOVED lines=10> */
.L_x_1215:
        /* <DEDUP_REMOVED lines=21> */
.L_x_1219:
[----:B------:R-:W-:Y:S05]  /*37e0*/  BSYNC B1 ;  /* 0x0000000000017941 */ /* 0x000fea0003800000 */
.L_x_1218:
[----:B------:R-:W-:Y:S01]  /*37f0*/  LEA R3, R0, 0x3b800000, 0x17 ;  /* 0x3b80000000037811 */ /* 0x000fe200078eb8ff */
[----:B------:R-:W-:-:S05]  /*3800*/  IMAD.SHL.U32 R0, R2, 0x100000, RZ ;  /* 0x0010000002007824 */ /* 0x000fca00078e00ff */
[----:B------:R-:W-:Y:S02]  /*3810*/  LOP3.LUT R0, R3, R0, R4, 0xfe, !PT ;  /* 0x0000000003007212 */ /* 0x000fe400078efe04 */
.L_x_1217:
[----:B------:R-:W-:Y:S05]  /*3820*/  BSYNC B0 ;  /* 0x0000000000007941 */ /* 0x000fea0003800000 */
.L_x_1216:
[----:B------:R-:W0:Y:S02]  /*3830*/  F2I.FTZ.TRUNC.NTZ R0, R0 ;  /* 0x0000000000007305 */ /* 0x000e24000021f100 */
[----:B0-----:R-:W-:Y:S01]  /*3840*/  PRMT R23, R0, 0x7610, R23 ;  /* 0x0000761000177816 */ /* 0x001fe20000000017 */
[----:B------:R-:W-:Y:S05]  /*3850*/  BRA `(.L_x_1196) ;  /* 0x0000046000007947 */ /* 0x000fea0003800000 */
.L_x_1214:
        /* <DEDUP_REMOVED lines=21> */
.L_x_1223:
[----:B------:R-:W-:Y:S05]  /*39b0*/  BSYNC B1 ;  /* 0x0000000000017941 */ /* 0x000fea0003800000 */
.L_x_1222:
[----:B------:R-:W-:Y:S01]  /*39c0*/  LEA R3, R0, 0x37800000, 0x17 ;  /* 0x3780000000037811 */ /* 0x000fe200078eb8ff */
[----:B------:R-:W-:-:S05]  /*39d0*/  IMAD.SHL.U32 R0, R2, 0x200000, RZ ;  /* 0x0020000002007824 */ /* 0x000fca00078e00ff */
[----:B------:R-:W-:Y:S02]  /*39e0*/  LOP3.LUT R0, R3, R0, R4, 0xfe, !PT ;  /* 0x0000000003007212 */ /* 0x000fe400078efe04 */
.L_x_1221:
[----:B------:R-:W-:Y:S05]  /*39f0*/  BSYNC B0 ;  /* 0x0000000000007941 */ /* 0x000fea0003800000 */
.L_x_1220:
[----:B------:R-:W0:Y:S02]  /*3a00*/  F2I.FTZ.TRUNC.NTZ R0, R0 ;  /* 0x0000000000007305 */ /* 0x000e24000021f100 */
[----:B0-----:R-:W-:Y:S01]  /*3a10*/  PRMT R23, R0, 0x7610, R23 ;  /* 0x0000761000177816 */ /* 0x001fe20000000017 */
[----:B------:R-:W-:Y:S05]  /*3a20*/  BRA `(.L_x_1196) ;  /* 0x0000029000007947 */ /* 0x000fea0003800000 */
.L_x_1213:
        /* <DEDUP_REMOVED lines=14> */
.L_x_1227:
[----:B------:R-:W-:Y:S05]  /*3b10*/  BSYNC B0 ;  /* 0x0000000000007941 */ /* 0x000fea0003800000 */
.L_x_1226:
[----:B------:R-:W0:Y:S02]  /*3b20*/  F2I.FTZ.TRUNC.NTZ R0, R0 ;  /* 0x0000000000007305 */ /* 0x000e24000021f100 */
[----:B0-----:R-:W-:Y:S01]  /*3b30*/  PRMT R23, R0, 0x7610, R23 ;  /* 0x0000761000177816 */ /* 0x001fe20000000017 */
[----:B------:R-:W-:Y:S05]  /*3b40*/  BRA `(.L_x_1196) ;  /* 0x0000017000007947 */ /* 0x000fea0003800000 */
.L_x_1201:
        /* <DEDUP_REMOVED lines=19> */
[----:B------:R-:W-:Y:S05]  /*3c80*/  BRA `(.L_x_1196) ;  /* 0x0000003000007947 */ /* 0x000fea0003800000 */
.L_x_1225:
[----:B------:R0:W5:Y:S01]  /*3c90*/  LDG.E.U16 R23, [R2.64] ;  /* 0x0000002402177981 */ /* 0x000162000c1e1500 */
[----:B------:R-:W-:Y:S05]  /*3ca0*/  BRA `(.L_x_1196) ;  /* 0x0000001000007947 */ /* 0x000fea0003800000 */
.L_x_1224:
[----:B------:R0:W5:Y:S02]  /*3cb0*/  LDG.E.U16 R23, [R2.64] ;  /* 0x0000002402177981 */ /* 0x000164000c1e1500 */
.L_x_1196:
[----:B------:R-:W-:Y:S05]  /*3cc0*/  BSYNC B6 ;  /* 0x0000000000067941 */ /* 0x000fea0003800000 */
.L_x_1195:
[----:B------:R-:W4:Y:S01]  /*3cd0*/  S2R R24, SR_TID.X ;  /* 0x0000000000187919 */ /* 0x000f220000002100 */
[----:B------:R-:W0:Y:S01]  /*3ce0*/  LDC.U8 R18, c[0x0][0x184] ;  /* 0x00006100ff127b82 */ /* 0x000e220000000000 */
[----:B------:R-:W-:Y:S01]  /*3cf0*/  ULDC.U16 UR4, c[0x0][0x166] ;  /* 0x0000598000047ab9 */ /* 0x000fe20000000400 */
[----:B-----5:R-:W-:Y:S01]  /*3d00*/  PRMT R0, R22, 0x9910, RZ ;  /* 0x0000991016007816 */ /* 0x020fe200000000ff */
[----:B------:R-:W-:Y:S01]  /*3d10*/  UPRMT UR4, UR4, 0x9910, URZ ;  /* 0x0000991004047896 */ /* 0x000fe2000800003f */
[----:B-1----:R-:W-:Y:S01]  /*3d20*/  PRMT R19, R19, 0x9910, RZ ;  /* 0x0000991013137816 */ /* 0x002fe200000000ff */
[----:B------:R-:W-:Y:S01]  /*3d30*/  BSSY B6, `(.L_x_1228) ;  /* 0x00000fc000067945 */ /* 0x000fe20003800000 */
[----:B--2---:R-:W-:Y:S01]  /*3d40*/  PRMT R22, R25, 0x9910, RZ ;  /* 0x0000991019167816 */ /* 0x004fe200000000ff */
[----:B------:R-:W-:Y:S01]  /*3d50*/  UISETP.LT.U32.AND UP0, UPT, UR4, 0xf, UPT ;  /* 0x0000000f0400788c */ /* 0x000fe2000bf01070 */
[----:B---3--:R-:W-:-:S03]  /*3d60*/  PRMT R23, R23, 0x9910, RZ ;  /* 0x0000991017177816 */ /* 0x008fc600000000ff */
[----:B------:R-:W-:-:S06]  /*3d70*/  USEL UR4, UR4, 0xf, UP0 ;  /* 0x0000000f04047887 */ /* 0x000fcc0008000000 */
[----:B------:R-:W-:Y:S02]  /*3d80*/  SHF.R.S32.HI R9, RZ, UR4, R0 ;  /* 0x00000004ff097c19 */ /* 0x000fe40008011400 */
[----:B------:R-:W-:Y:S02]  /*3d90*/  SHF.R.S32.HI R19, RZ, UR4, R19 ;  /* 0x00000004ff137c19 */ /* 0x000fe40008011413 */
[----:B------:R-:W-:Y:S02]  /*3da0*/  SHF.R.S32.HI R22, RZ, UR4, R22 ;  /* 0x00000004ff167c19 */ /* 0x000fe40008011416 */
[----:B----4-:R-:W-:Y:S02]  /*3db0*/  ISETP.GE.AND P0, PT, R24, R17, PT ;  /* 0x000000111800720c */ /* 0x010fe40003f06270 */
[----:B------:R-:W-:-:S11]  /*3dc0*/  SHF.R.S32.HI R23, RZ, UR4, R23 ;  /* 0x00000004ff177c19 */ /* 0x000fd60008011417 */
[----:B------:R-:W-:Y:S05]  /*3dd0*/  @P0 BRA `(.L_x_1229) ;  /* 0x00000f1000000947 */ /* 0x000fea0003800000 */
[----:B0-----:R-:W-:Y:S01]  /*3de0*/  IMAD R0, R16, 0x200, R24 ;  /* 0x0000020010007824 */ /* 0x001fe200078e0218 */
[----:B------:R-:W-:Y:S02]  /*3df0*/  PRMT R3, R18, 0x9910, RZ ;  /* 0x0000991012037816 */ /* 0x000fe400000000ff */
[----:B------:R-:W-:Y:S01]  /*3e00*/  IADD3 R24, R24, 0x80, RZ ;  /* 0x0000008018187810 */ /* 0x000fe20007ffe0ff */
        /* <DEDUP_REMOVED lines=16> */
.L_x_1233:
[----:B------:R0:W-:Y:S01]  /*3f10*/  STG.E.U8 [R2.64], R9 ;  /* 0x0000000902007986 */ /* 0x0001e2000c101124 */
[----:B------:R-:W-:Y:S05]  /*3f20*/  BRA `(.L_x_1229) ;  /* 0x00000dc000007947 */ /* 0x000fea0003800000 */
.L_x_1232:
        /* <DEDUP_REMOVED lines=10> */
.L_x_1236:
[----:B------:R-:W-:-:S05]  /*3fd0*/  PRMT R5, R9, 0x9910, RZ ;  /* 0x0000991009057816 */ /* 0x000fca00000000ff */
[----:B------:R0:W-:Y:S01]  /*3fe0*/  STG.E [R2.64], R5 ;  /* 0x0000000502007986 */ /* 0x0001e2000c101924 */
[----:B------:R-:W-:Y:S05]  /*3ff0*/  BRA `(.L_x_1229) ;  /* 0x00000cf000007947 */ /* 0x000fea0003800000 */
.L_x_1235:
[----:B------:R0:W-:Y:S01]  /*4000*/  STG.E.U16 [R2.64], R9 ;  /* 0x0000000902007986 */ /* 0x0001e2000c101524 */
[----:B------:R-:W-:Y:S05]  /*4010*/  BRA `(.L_x_1229) ;  /* 0x00000cd000007947 */ /* 0x000fea0003800000 */
.L_x_1231:
        /* <DEDUP_REMOVED lines=9> */
.L_x_1238:
[----:B------:R-:W0:Y:S02]  /*40b0*/  I2F.S16 R0, R9 ;  /* 0x0000000900007306 */ /* 0x000e240000101400 */
[----:B0-----:R-:W-:-:S05]  /*40c0*/  F2FP.PACK_AB R0, RZ, R0 ;  /* 0x00000000ff00723e */ /* 0x001fca00000000ff */
[----:B------:R0:W-:Y:S01]  /*40d0*/  STG.E.U16 [R2.64], R0 ;  /* 0x0000000002007986 */ /* 0x0001e2000c101524 */
[----:B------:R-:W-:Y:S05]  /*40e0*/  BRA `(.L_x_1229) ;  /* 0x00000c0000007947 */ /* 0x000fea0003800000 */
.L_x_1237:
        /* <DEDUP_REMOVED lines=10> */
.L_x_1240:
[----:B------:R-:W0:Y:S02]  /*4190*/  I2F.S16 R9, R9 ;  /* 0x0000000900097306 */ /* 0x000e240000101400 */
[----:B0-----:R-:W-:-:S04]  /*41a0*/  F2FP.PACK_AB R5, RZ, R9 ;  /* 0x00000009ff05723e */ /* 0x001fc800000000ff */
[----:B------:R-:W-:-:S05]  /*41b0*/  PRMT R5, R5, 0x5410, RZ ;  /* 0x0000541005057816 */ /* 0x000fca00000000ff */
[----:B------:R0:W-:Y:S01]  /*41c0*/  STG.E [R2.64], R5 ;  /* 0x0000000502007986 */ /* 0x0001e2000c101924 */
[----:B------:R-:W-:Y:S05]  /*41d0*/  BRA `(.L_x_1229) ;  /* 0x00000b1000007947 */ /* 0x000fea0003800000 */
.L_x_1239:
[----:B------:R-:W0:Y:S02]  /*41e0*/  I2F.F64.S16 R4, R9 ;  /* 0x0000000900047312 */ /* 0x000e240000101c00 */
[----:B0-----:R0:W-:Y:S01]  /*41f0*/  STG.E.64 [R2.64], R4 ;  /* 0x0000000402007986 */ /* 0x0011e2000c101b24 */
[----:B------:R-:W-:Y:S05]  /*4200*/  BRA `(.L_x_1229) ;  /* 0x00000ae000007947 */ /* 0x000fea0003800000 */
.L_x_1230:
        /* <DEDUP_REMOVED lines=13> */
.L_x_1243:
[----:B------:R-:W0:Y:S01]  /*42e0*/  I2F.F64.S16 R4, R9 ;  /* 0x0000000900047312 */ /* 0x000e220000101c00 */
[----:B------:R-:W-:-:S05]  /*42f0*/  CS2R R6, SRZ ;  /* 0x0000000000067805 */ /* 0x000fca000001ff00 */
[----:B0-----:R0:W-:Y:S01]  /*4300*/  STG.E.128 [R2.64], R4 ;  /* 0x0000000402007986 */ /* 0x0011e2000c101d24 */
[----:B------:R-:W-:Y:S05]  /*4310*/  BRA `(.L_x_1229) ;  /* 0x000009d000007947 */ /* 0x000fea0003800000 */
.L_x_1242:
        /* <DEDUP_REMOVED lines=21> */
.L_x_1247:
[----:B------:R-:W-:Y:S05]  /*4470*/  BSYNC B0 ;  /* 0x0000000000007941 */ /* 0x000fea0003800000 */
.L_x_1246:
[----:B------:R-:W-:-:S05]  /*4480*/  LOP3.LUT R5, R0, R5, RZ, 0xfc, !PT ;  /* 0x0000000500057212 */ /* 0x000fca00078efcff */
[----:B------:R0:W-:Y:S01]  /*4490*/  STG.E.U8 [R2.64], R5 ;  /* 0x0000000502007986 */ /* 0x0001e2000c101124 */
[----:B------:R-:W-:Y:S05]  /*44a0*/  BRA `(.L_x_1229) ;  /* 0x0000084000007947 */ /* 0x000fea0003800000 */
.L_x_1245:
        /* <DEDUP_REMOVED lines=13> */
.L_x_1249:
[----:B------:R-:W-:Y:S01]  /*4580*/  IMAD.MOV.U32 R0, RZ, RZ, 0x7f ;  /* 0x0000007fff007424 */ /* 0x000fe200078e00ff */
[----:B------:R-:W-:-:S04]  /*4590*/  ISETP.GT.U32.AND P0, PT, R4, 0x7f800000, PT ;  /* 0x7f8000000400780c */ /* 0x000fc80003f04070 */
[----:B------:R-:W-:-:S04]  /*45a0*/  SEL R0, R0, 0x7c, P0 ;  /* 0x0000007c00007807 */ /* 0x000fc80000000000 */
.L_x_1250:
[----:B------:R-:W-:Y:S05]  /*45b0*/  BSYNC B0 ;  /* 0x0000000000007941 */ /* 0x000fea0003800000 */
.L_x_1248:
[----:B------:R-:W-:-:S04]  /*45c0*/  LOP3.LUT R4, R9, 0x80000000, RZ, 0xc0, !PT ;  /* 0x8000000009047812 */ /* 0x000fc800078ec0ff */
[----:B------:R-:W-:-:S04]  /*45d0*/  SHF.R.U32.HI R5, RZ, 0x18, R4 ;  /* 0x00000018ff057819 */ /* 0x000fc80000011604 */
[----:B------:R-:W-:-:S05]  /*45e0*/  LOP3.LUT R5, R0, R5, RZ, 0xfc, !PT ;  /* 0x0000000500057212 */ /* 0x000fca00078efcff */
[----:B------:R0:W-:Y:S01]  /*45f0*/  STG.E.U8 [R2.64], R5 ;  /* 0x0000000502007986 */ /* 0x0001e2000c101124 */
[----:B------:R-:W-:Y:S05]  /*4600*/  BRA `(.L_x_1229) ;  /* 0x000006e000007947 */ /* 0x000fea0003800000 */
.L_x_1244:
[----:B------:R-:W0:Y:S02]  /*4610*/  I2F.S16 R0, R9 ;  /* 0x0000000900007306 */ /* 0x000e240000101400 */
[----:B0-----:R-:W-:-:S05]  /*4620*/  F2FP.BF16.PACK_AB R0, RZ, R0 ;  /* 0x00000000ff00723e */ /* 0x001fca00000010ff */
[----:B------:R0:W-:Y:S01]  /*4630*/  STG.E.U16 [R2.64], R0 ;  /* 0x0000000002007986 */ /* 0x0001e2000c101524 */
[----:B------:R-:W-:Y:S05]  /*4640*/  BRA `(.L_x_1229) ;  /* 0x000006a000007947 */ /* 0x000fea0003800000 */
.L_x_1241:
        /* <DEDUP_REMOVED lines=10> */
.L_x_1253:
        /* <DEDUP_REMOVED lines=17> */
.L_x_1256:
[----:B------:R-:W-:-:S04]  /*4800*/  LOP3.LUT R0, R9, 0x80000000, RZ, 0xc0, !PT ;  /* 0x8000000009007812 */ /* 0x000fc800078ec0ff */
[----:B------:R-:W-:-:S04]  /*4810*/  SHF.R.U32.HI R5, RZ, 0x18, R0 ;  /* 0x00000018ff057819 */ /* 0x000fc80000011600 */
[----:B------:R-:W-:-:S04]  /*4820*/  LOP3.LUT R4, R4, R5, RZ, 0xfc, !PT ;  /* 0x0000000504047212 */ /* 0x000fc800078efcff */
[----:B------:R-:W-:Y:S02]  /*4830*/  PRMT R0, R4, 0x7610, R0 ;  /* 0x0000761004007816 */ /* 0x000fe40000000000 */
.L_x_1255:
[----:B------:R-:W-:Y:S05]  /*4840*/  BSYNC B0 ;  /* 0x0000000000007941 */ /* 0x000fea0003800000 */
.L_x_1254:
[----:B------:R0:W-:Y:S01]  /*4850*/  STG.E.U8 [R2.64], R0 ;  /* 0x0000000002007986 */ /* 0x0001e2000c101124 */
[----:B------:R-:W-:Y:S05]  /*4860*/  BRA `(.L_x_1229) ;  /* 0x0000048000007947 */ /* 0x000fea0003800000 */
.L_x_1252:
        /* <DEDUP_REMOVED lines=17> */
.L_x_1259:
[----:B------:R-:W-:-:S04]  /*4980*/  LOP3.LUT R0, R9, 0x80000000, RZ, 0xc0, !PT ;  /* 0x8000000009007812 */ /* 0x000fc800078ec0ff */
[----:B------:R-:W-:-:S04]  /*4990*/  SHF.R.U32.HI R5, RZ, 0x18, R0 ;  /* 0x00000018ff057819 */ /* 0x000fc80000011600 */
[----:B------:R-:W-:-:S04]  /*49a0*/  LOP3.LUT R4, R4, R5, RZ, 0xfc, !PT ;  /* 0x0000000504047212 */ /* 0x000fc800078efcff */
[----:B------:R-:W-:Y:S02]  /*49b0*/  PRMT R0, R4, 0x7610, R0 ;  /* 0x0000761004007816 */ /* 0x000fe40000000000 */
.L_x_1258:
[----:B------:R-:W-:Y:S05]  /*49c0*/  BSYNC B0 ;  /* 0x0000000000007941 */ /* 0x000fea0003800000 */
.L_x_1257:
[----:B------:R0:W-:Y:S01]  /*49d0*/  STG.E.U8 [R2.64], R0 ;  /* 0x0000000002007986 */ /* 0x0001e2000c101124 */
[----:B------:R-:W-:Y:S05]  /*49e0*/  BRA `(.L_x_1229) ;  /* 0x0000030000007947 */ /* 0x000fea0003800000 */
.L_x_1251:
        /* <DEDUP_REMOVED lines=22> */
.L_x_1234:
        /* <DEDUP_REMOVED lines=20> */
.L_x_1261:
[----:B------:R-:W-:-:S04]  /*4c90*/  PRMT R4, R9, 0x9910, RZ ;  /* 0x0000991009047816 */ /* 0x000fc800000000ff */
[----:B------:R-:W-:-:S05]  /*4ca0*/  SHF.R.S32.HI R5, RZ, 0x1f, R4 ;  /* 0x0000001fff057819 */ /* 0x000fca0000011404 */
[----:B------:R0:W-:Y:S01]  /*4cb0*/  STG.E.64 [R2.64], R4 ;  /* 0x0000000402007986 */ /* 0x0001e2000c101b24 */
[----:B------:R-:W-:Y:S05]  /*4cc0*/  BRA `(.L_x_1229) ;  /* 0x0000002000007947 */ /* 0x000fea0003800000 */
.L_x_1260:
[----:B------:R-:W-:-:S05]  /*4cd0*/  PRMT R5, R9, 0x9910, RZ ;  /* 0x0000991009057816 */ /* 0x000fca00000000ff */
[----:B------:R0:W-:Y:S02]  /*4ce0*/  STG.E [R2.64], R5 ;  /* 0x0000000502007986 */ /* 0x0001e4000c101924 */
.L_x_1229:
[----:B0-----:R-:W-:Y:S05]  /*4cf0*/  BSYNC B6 ;  /* 0x0000000000067941 */ /* 0x001fea0003800000 */
.L_x_1228:
        /* <DEDUP_REMOVED lines=21> */
.L_x_1267:
[----:B------:R0:W-:Y:S01]  /*4e50*/  STG.E.U8 [R2.64], R19 ;  /* 0x0000001302007986 */ /* 0x0001e2000c101124 */
[----:B------:R-:W-:Y:S05]  /*4e60*/  BRA `(.L_x_1269) ;  /* 0x00000dc000007947 */ /* 0x000fea0003800000 */
.L_x_1266:
        /* <DEDUP_REMOVED lines=10> */
.L_x_1271:
[----:B------:R-:W-:-:S05]  /*4f10*/  PRMT R5, R19, 0x9910, RZ ;  /* 0x0000991013057816 */ /* 0x000fca00000000ff */
[----:B------:R0:W-:Y:S01]  /*4f20*/  STG.E [R2.64], R5 ;  /* 0x0000000502007986 */ /* 0x0001e2000c101924 */
[----:B------:R-:W-:Y:S05]  /*4f30*/  BRA `(.L_x_1269) ;  /* 0x00000cf000007947 */ /* 0x000fea0003800000 */
.L_x_1270:
[----:B------:R0:W-:Y:S01]  /*4f40*/  STG.E.U16 [R2.64], R19 ;  /* 0x0000001302007986 */ /* 0x0001e2000c101524 */
[----:B------:R-:W-:Y:S05]  /*4f50*/  BRA `(.L_x_1269) ;  /* 0x00000cd000007947 */ /* 0x000fea0003800000 */
.L_x_1265:
        /* <DEDUP_REMOVED lines=9> */
.L_x_1273:
[----:B------:R-:W0:Y:S02]  /*4ff0*/  I2F.S16 R0, R19 ;  /* 0x0000001300007306 */ /* 0x000e240000101400 */
[----:B0-----:R-:W-:-:S05]  /*5000*/  F2FP.PACK_AB R0, RZ, R0 ;  /* 0x00000000ff00723e */ /* 0x001fca00000000ff */
[----:B------:R0:W-:Y:S01]  /*5010*/  STG.E.U16 [R2.64], R0 ;  /* 0x0000000002007986 */ /* 0x0001e2000c101524 */
[----:B------:R-:W-:Y:S05]  /*5020*/  BRA `(.L_x_1269) ;  /* 0x00000c0000007947 */ /* 0x000fea0003800000 */
.L_x_1272:
        /* <DEDUP_REMOVED lines=10> */
.L_x_1275:
[----:B------:R-:W0:Y:S02]  /*50d0*/  I2F.S16 R19, R19 ;  /* 0x0000001300137306 */ /* 0x000e240000101400 */
[----:B0-----:R-:W-:-:S04]  /*50e0*/  F2FP.PACK_AB R5, RZ, R19 ;  /* 0x00000013ff05723e */ /* 0x001fc800000000ff */
[----:B------:R-:W-:-:S05]  /*50f0*/  PRMT R5, R5, 0x5410, RZ ;  /* 0x0000541005057816 */ /* 0x000fca00000000ff */
[----:B------:R0:W-:Y:S01]  /*5100*/  STG.E [R2.64], R5 ;  /* 0x0000000502007986 */ /* 0x0001e2000c101924 */
[----:B------:R-:W-:Y:S05]  /*5110*/  BRA `(.L_x_1269) ;  /* 0x00000b1000007947 */ /* 0x000fea0003800000 */
.L_x_1274:
[----:B------:R-:W0:Y:S02]  /*5120*/  I2F.F64.S16 R4, R19 ;  /* 0x0000001300047312 */ /* 0x000e240000101c00 */
[----:B0-----:R0:W-:Y:S01]  /*5130*/  STG.E.64 [R2.64], R4 ;  /* 0x0000000402007986 */ /* 0x0011e2000c101b24 */
[----:B------:R-:W-:Y:S05]  /*5140*/  BRA `(.L_x_1269) ;  /* 0x00000ae000007947 */ /* 0x000fea0003800000 */
.L_x_1264:
        /* <DEDUP_REMOVED lines=13> */
.L_x_1278:
[----:B------:R-:W0:Y:S01]  /*5220*/  I2F.F64.S16 R4, R19 ;  /* 0x0000001300047312 */ /* 0x000e220000101c00 */
[----:B------:R-:W-:-:S05]  /*5230*/  CS2R R6, SRZ ;  /* 0x0000000000067805 */ /* 0x000fca000001ff00 */
[----:B0-----:R0:W-:Y:S01]  /*5240*/  STG.E.128 [R2.64], R4 ;  /* 0x0000000402007986 */ /* 0x0011e2000c101d24 */
[----:B------:R-:W-:Y:S05]  /*5250*/  BRA `(.L_x_1269) ;  /* 0x000009d000007947 */ /* 0x000fea0003800000 */
.L_x_1277:
        /* <DEDUP_REMOVED lines=21> */
.L_x_1282:
[----:B------:R-:W-:Y:S05]  /*53b0*/  BSYNC B0 ;  /* 0x0000000000007941 */ /* 0x000fea0003800000 */
.L_x_1281:
[----:B------:R-:W-:-:S05]  /*53c0*/  LOP3.LUT R5, R0, R5, RZ, 0xfc, !PT ;  /* 0x0000000500057212 */ /* 0x000fca00078efcff */
[----:B------:R0:W-:Y:S01]  /*53d0*/  STG.E.U8 [R2.64], R5 ;  /* 0x0000000502007986 */ /* 0x0001e2000c101124 */
[----:B------:R-:W-:Y:S05]  /*53e0*/  BRA `(.L_x_1269) ;  /* 0x0000084000007947 */ /* 0x000fea0003800000 */
.L_x_1280:
        /* <DEDUP_REMOVED lines=13> */
.L_x_1284:
[----:B------:R-:W-:Y:S01]  /*54c0*/  IMAD.MOV.U32 R0, RZ, RZ, 0x7f ;  /* 0x0000007fff007424 */ /* 0x000fe200078e00ff */
[----:B------:R-:W-:-:S04]  /*54d0*/  ISETP.GT.U32.AND P0, PT, R4, 0x7f800000, PT ;  /* 0x7f8000000400780c */ /* 0x000fc80003f04070 */
[----:B------:R-:W-:-:S04]  /*54e0*/  SEL R0, R0, 0x7c, P0 ;  /* 0x0000007c00007807 */ /* 0x000fc80000000000 */
.L_x_1285:
[----:B------:R-:W-:Y:S05]  /*54f0*/  BSYNC B0 ;  /* 0x0000000000007941 */ /* 0x000fea0003800000 */
.L_x_1283:
[----:B------:R-:W-:-:S04]  /*5500*/  LOP3.LUT R4, R19, 0x80000000, RZ, 0xc0, !PT ;  /* 0x8000000013047812 */ /* 0x000fc800078ec0ff */
[----:B------:R-:W-:-:S04]  /*5510*/  SHF.R.U32.HI R5, RZ, 0x18, R4 ;  /* 0x00000018ff057819 */ /* 0x000fc80000011604 */
[----:B------:R-:W-:-:S05]  /*5520*/  LOP3.LUT R5, R0, R5, RZ, 0xfc, !PT ;  /* 0x0000000500057212 */ /* 0x000fca00078efcff */
[----:B------:R0:W-:Y:S01]  /*5530*/  STG.E.U8 [R2.64], R5 ;  /* 0x0000000502007986 */ /* 0x0001e2000c101124 */
[----:B------:R-:W-:Y:S05]  /*5540*/  BRA `(.L_x_1269) ;  /* 0x000006e000007947 */ /* 0x000fea0003800000 */
.L_x_1279:
[----:B------:R-:W0:Y:S02]  /*5550*/  I2F.S16 R0, R19 ;  /* 0x0000001300007306 */ /* 0x000e240000101400 */
[----:B0-----:R-:W-:-:S05]  /*5560*/  F2FP.BF16.PACK_AB R0, RZ, R0 ;  /* 0x00000000ff00723e */ /* 0x001fca00000010ff */
[----:B------:R0:W-:Y:S01]  /*5570*/  STG.E.U16 [R2.64], R0 ;  /* 0x0000000002007986 */ /* 0x0001e2000c101524 */
[----:B------:R-:W-:Y:S05]  /*5580*/  BRA `(.L_x_1269) ;  /* 0x000006a000007947 */ /* 0x000fea0003800000 */
.L_x_1276:
        /* <DEDUP_REMOVED lines=10> */
.L_x_1288:
        /* <DEDUP_REMOVED lines=17> */
.L_x_1291:
[----:B------:R-:W-:-:S04]  /*5740*/  LOP3.LUT R0, R19, 0x80000000, RZ, 0xc0, !PT ;  /* 0x8000000013007812 */ /* 0x000fc800078ec0ff */
[----:B------:R-:W-:-:S04]  /*5750*/  SHF.R.U32.HI R5, RZ, 0x18, R0 ;  /* 0x00000018ff057819 */ /* 0x000fc80000011600 */
[----:B------:R-:W-:-:S04]  /*5760*/  LOP3.LUT R4, R4, R5, RZ, 0xfc, !PT ;  /* 0x0000000504047212 */ /* 0x000fc800078efcff */
[----:B------:R-:W-:Y:S02]  /*5770*/  PRMT R0, R4, 0x7610, R0 ;  /* 0x0000761004007816 */ /* 0x000fe40000000000 */
.L_x_1290:
[----:B------:R-:W-:Y:S05]  /*5780*/  BSYNC B0 ;  /* 0x0000000000007941 */ /* 0x000fea0003800000 */
.L_x_1289:
[----:B------:R0:W-:Y:S01]  /*5790*/  STG.E.U8 [R2.64], R0 ;  /* 0x0000000002007986 */ /* 0x0001e2000c101124 */
[----:B------:R-:W-:Y:S05]  /*57a0*/  BRA `(.L_x_1269) ;  /* 0x0000048000007947 */ /* 0x000fea0003800000 */
.L_x_1287:
        /* <DEDUP_REMOVED lines=17> */
.L_x_1294:
[----:B------:R-:W-:-:S04]  /*58c0*/  LOP3.LUT R0, R19, 0x80000000, RZ, 0xc0, !PT ;  /* 0x8000000013007812 */ /* 0x000fc800078ec0ff */
[----:B------:R-:W-:-:S04]  /*58d0*/  SHF.R.U32.HI R5, RZ, 0x18, R0 ;  /* 0x00000018ff057819 */ /* 0x000fc80000011600 */
[----:B------:R-:W-:-:S04]  /*58e0*/  LOP3.LUT R4, R4, R5, RZ, 0xfc, !PT ;  /* 0x0000000504047212 */ /* 0x000fc800078efcff */
[----:B------:R-:W-:Y:S02]  /*58f0*/  PRMT R0, R4, 0x7610, R0 ;  /* 0x0000761004007816 */ /* 0x000fe40000000000 */
.L_x_1293:
[----:B------:R-:W-:Y:S05]  /*5900*/  BSYNC B0 ;  /* 0x0000000000007941 */ /* 0x000fea0003800000 */
.L_x_1292:
[----:B------:R0:W-:Y:S01]  /*5910*/  STG.E.U8 [R2.64], R0 ;  /* 0x0000000002007986 */ /* 0x0001e2000c101124 */
[----:B------:R-:W-:Y:S05]  /*5920*/  BRA `(.L_x_1269) ;  /* 0x0000030000007947 */ /* 0x000fea0003800000 */
.L_x_1286:
        /* <DEDUP_REMOVED lines=22> */
.L_x_1268:
        /* <DEDUP_REMOVED lines=20> */
.L_x_1296:
[----:B------:R-:W-:-:S04]  /*5bd0*/  PRMT R4, R19, 0x9910, RZ ;  /* 0x0000991013047816 */ /* 0x000fc800000000ff */
[----:B------:R-:W-:-:S05]  /*5be0*/  SHF.R.S32.HI R5, RZ, 0x1f, R4 ;  /* 0x0000001fff057819 */ /* 0x000fca0000011404 */
[----:B------:R0:W-:Y:S01]  /*5bf0*/  STG.E.64 [R2.64], R4 ;  /* 0x0000000402007986 */ /* 0x0001e2000c101b24 */
[----:B------:R-:W-:Y:S05]  /*5c00*/  BRA `(.L_x_1269) ;  /* 0x0000002000007947 */ /* 0x000fea0003800000 */
.L_x_1295:
[----:B------:R-:W-:-:S05]  /*5c10*/  PRMT R5, R19, 0x9910, RZ ;  /* 0x0000991013057816 */ /* 0x000fca00000000ff */
[----:B------:R0:W-:Y:S02]  /*5c20*/  STG.E [R2.64], R5 ;  /* 0x0000000502007986 */ /* 0x0001e4000c101924 */
.L_x_1269:
        /* <DEDUP_REMOVED lines=21> */
.L_x_1300:
[----:B------:R0:W-:Y:S01]  /*5d80*/  STG.E.U8 [R2.64], R22 ;  /* 0x0000001602007986 */ /* 0x0001e2000c101124 */
[----:B------:R-:W-:Y:S05]  /*5d90*/  BRA `(.L_x_1302) ;  /* 0x00000dc000007947 */ /* 0x000fea0003800000 */
.L_x_1299:
        /* <DEDUP_REMOVED lines=10> */
.L_x_1304:
[----:B------:R-:W-:-:S05]  /*5e40*/  PRMT R5, R22, 0x9910, RZ ;  /* 0x0000991016057816 */ /* 0x000fca00000000ff */
[----:B------:R0:W-:Y:S01]  /*5e50*/  STG.E [R2.64], R5 ;  /* 0x0000000502007986 */ /* 0x0001e2000c101924 */
[----:B------:R-:W-:Y:S05]  /*5e60*/  BRA `(.L_x_1302) ;  /* 0x00000cf000007947 */ /* 0x000fea0003800000 */
.L_x_1303:
[----:B------:R0:W-:Y:S01]  /*5e70*/  STG.E.U16 [R2.64], R22 ;  /* 0x0000001602007986 */ /* 0x0001e2000c101524 */
[----:B------:R-:W-:Y:S05]  /*5e80*/  BRA `(.L_x_1302) ;  /* 0x00000cd000007947 */ /* 0x000fea0003800000 */
.L_x_1298:
        /* <DEDUP_REMOVED lines=9> */
.L_x_1306:
[----:B------:R-:W0:Y:S02]  /*5f20*/  I2F.S16 R0, R22 ;  /* 0x0000001600007306 */ /* 0x000e240000101400 */
[----:B0-----:R-:W-:-:S05]  /*5f30*/  F2FP.PACK_AB R0, RZ, R0 ;  /* 0x00000000ff00723e */ /* 0x001fca00000000ff */
[----:B------:R0:W-:Y:S01]  /*5f40*/  STG.E.U16 [R2.64], R0 ;  /* 0x0000000002007986 */ /* 0x0001e2000c101524 */
[----:B------:R-:W-:Y:S05]  /*5f50*/  BRA `(.L_x_1302) ;  /* 0x00000c0000007947 */ /* 0x000fea0003800000 */
.L_x_1305:
        /* <DEDUP_REMOVED lines=10> */
.L_x_1308:
[----:B------:R-:W0:Y:S02]  /*6000*/  I2F.S16 R22, R22 ;  /* 0x0000001600167306 */ /* 0x000e240000101400 */
[----:B0-----:R-:W-:-:S04]  /*6010*/  F2FP.PACK_AB R5, RZ, R22 ;  /* 0x00000016ff05723e */ /* 0x001fc800000000ff */
[----:B------:R-:W-:-:S05]  /*6020*/  PRMT R5, R5, 0x5410, RZ ;  /* 0x0000541005057816 */ /* 0x000fca00000000ff */
[----:B------:R0:W-:Y:S01]  /*6030*/  STG.E [R2.64], R5 ;  /* 0x0000000502007986 */ /* 0x0001e2000c101924 */
[----:B------:R-:W-:Y:S05]  /*6040*/  BRA `(.L_x_1302) ;  /* 0x00000b1000007947 */ /* 0x000fea0003800000 */
.L_x_1307:
[----:B------:R-:W0:Y:S02]  /*6050*/  I2F.F64.S16 R4, R22 ;  /* 0x0000001600047312 */ /* 0x000e240000101c00 */
[----:B0-----:R0:W-:Y:S01]  /*6060*/  STG.E.64 [R2.64], R4 ;  /* 0x0000000402007986 */ /* 0x0011e2000c101b24 */
[----:B------:R-:W-:Y:S05]  /*6070*/  BRA `(.L_x_1302) ;  /* 0x00000ae000007947 */ /* 0x000fea0003800000 */
.L_x_1297:
        /* <DEDUP_REMOVED lines=13> */
.L_x_1311:
[----:B------:R-:W0:Y:S01]  /*6150*/  I2F.F64.S16 R4, R22 ;  /* 0x0000001600047312 */ /* 0x000e220000101c00 */
[----:B------:R-:W-:-:S05]  /*6160*/  CS2R R6, SRZ ;  /* 0x0000000000067805 */ /* 0x000fca000001ff00 */
[----:B0-----:R0:W-:Y:S01]  /*6170*/  STG.E.128 [R2.64], R4 ;  /* 0x0000000402007986 */ /* 0x0011e2000c101d24 */
[----:B------:R-:W-:Y:S05]  /*6180*/  BRA `(.L_x_1302) ;  /* 0x000009d000007947 */ /* 0x000fea0003800000 */
.L_x_1310:
        /* <DEDUP_REMOVED lines=21> */
.L_x_1315:
[----:B------:R-:W-:Y:S05]  /*62e0*/  BSYNC B0 ;  /* 0x0000000000007941 */ /* 0x000fea0003800000 */
.L_x_1314:
[----:B------:R-:W-:-:S05]  /*62f0*/  LOP3.LUT R5, R0, R5, RZ, 0xfc, !PT ;  /* 0x0000000500057212 */ /* 0x000fca00078efcff */
[----:B------:R0:W-:Y:S01]  /*6300*/  STG.E.U8 [R2.64], R5 ;  /* 0x0000000502007986 */ /* 0x0001e2000c101124 */
[----:B------:R-:W-:Y:S05]  /*6310*/  BRA `(.L_x_1302) ;  /* 0x0000084000007947 */ /* 0x000fea0003800000 */
.L_x_1313:
        /* <DEDUP_REMOVED lines=13> */
.L_x_1317:
[----:B------:R-:W-:Y:S01]  /*63f0*/  IMAD.MOV.U32 R0, RZ, RZ, 0x7f ;  /* 0x0000007fff007424 */ /* 0x000fe200078e00ff */
[----:B------:R-:W-:-:S04]  /*6400*/  ISETP.GT.U32.AND P0, PT, R4, 0x7f800000, PT ;  /* 0x7f8000000400780c */ /* 0x000fc80003f04070 */
[----:B------:R-:W-:-:S04]  /*6410*/  SEL R0, R0, 0x7c, P0 ;  /* 0x0000007c00007807 */ /* 0x000fc80000000000 */
.L_x_1318:
[----:B------:R-:W-:Y:S05]  /*6420*/  BSYNC B0 ;  /* 0x0000000000007941 */ /* 0x000fea0003800000 */
.L_x_1316:
[----:B------:R-:W-:-:S04]  /*6430*/  LOP3.LUT R4, R5, 0x80000000, RZ, 0xc0, !PT ;  /* 0x8000000005047812 */ /* 0x000fc800078ec0ff */
[----:B------:R-:W-:-:S04]  /*6440*/  SHF.R.U32.HI R5, RZ, 0x18, R4 ;  /* 0x00000018ff057819 */ /* 0x000fc80000011604 */
[----:B------:R-:W-:-:S05]  /*6450*/  LOP3.LUT R5, R0, R5, RZ, 0xfc, !PT ;  /* 0x0000000500057212 */ /* 0x000fca00078efcff */
[----:B------:R0:W-:Y:S01]  /*6460*/  STG.E.U8 [R2.64], R5 ;  /* 0x0000000502007986 */ /* 0x0001e2000c101124 */
[----:B------:R-:W-:Y:S05]  /*6470*/  BRA `(.L_x_1302) ;  /* 0x000006e000007947 */ /* 0x000fea0003800000 */
.L_x_1312:
[----:B------:R-:W0:Y:S02]  /*6480*/  I2F.S16 R0, R22 ;  /* 0x0000001600007306 */ /* 0x000e240000101400 */
[----:B0-----:R-:W-:-:S05]  /*6490*/  F2FP.BF16.PACK_AB R0, RZ, R0 ;  /* 0x00000000ff00723e */ /* 0x001fca00000010ff */
[----:B------:R0:W-:Y:S01]  /*64a0*/  STG.E.U16 [R2.64], R0 ;  /* 0x0000000002007986 */ /* 0x0001e2000c101524 */
[----:B------:R-:W-:Y:S05]  /*64b0*/  BRA `(.L_x_1302) ;  /* 0x000006a000007947 */ /* 0x000fea0003800000 */
.L_x_1309:
        /* <DEDUP_REMOVED lines=10> */
.L_x_1321:
        /* <DEDUP_REMOVED lines=17> */
.L_x_1324:
[----:B------:R-:W-:-:S04]  /*6670*/  LOP3.LUT R0, R7, 0x80000000, RZ, 0xc0, !PT ;  /* 0x8000000007007812 */ /* 0x000fc800078ec0ff */
[----:B------:R-:W-:-:S04]  /*6680*/  SHF.R.U32.HI R5, RZ, 0x18, R0 ;  /* 0x00000018ff057819 */ /* 0x000fc80000011600 */
[----:B------:R-:W-:-:S04]  /*6690*/  LOP3.LUT R4, R4, R5, RZ, 0xfc, !PT ;  /* 0x0000000504047212 */ /* 0x000fc800078efcff */
[----:B------:R-:W-:Y:S02]  /*66a0*/  PRMT R0, R4, 0x7610, R0 ;  /* 0x0000761004007816 */ /* 0x000fe40000000000 */
.L_x_1323:
[----:B------:R-:W-:Y:S05]  /*66b0*/  BSYNC B0 ;  /* 0x0000000000007941 */ /* 0x000fea0003800000 */
.L_x_1322:
[----:B------:R0:W-:Y:S01]  /*66c0*/  STG.E.U8 [R2.64], R0 ;  /* 0x0000000002007986 */ /* 0x0001e2000c101124 */
[----:B------:R-:W-:Y:S05]  /*66d0*/  BRA `(.L_x_1302) ;  /* 0x0000048000007947 */ /* 0x000fea0003800000 */
.L_x_1320:
        /* <DEDUP_REMOVED lines=17> */
.L_x_1327:
[----:B------:R-:W-:-:S04]  /*67f0*/  LOP3.LUT R0, R7, 0x80000000, RZ, 0xc0, !PT ;  /* 0x8000000007007812 */ /* 0x000fc800078ec0ff */
[----:B------:R-:W-:-:S04]  /*6800*/  SHF.R.U32.HI R5, RZ, 0x18, R0 ;  /* 0x00000018ff057819 */ /* 0x000fc80000011600 */
[----:B------:R-:W-:-:S04]  /*6810*/  LOP3.LUT R4, R4, R5, RZ, 0xfc, !PT ;  /* 0x0000000504047212 */ /* 0x000fc800078efcff */
[----:B------:R-:W-:Y:S02]  /*6820*/  PRMT R0, R4, 0x7610, R0 ;  /* 0x0000761004007816 */ /* 0x000fe40000000000 */
.L_x_1326:
[----:B------:R-:W-:Y:S05]  /*6830*/  BSYNC B0 ;  /* 0x0000000000007941 */ /* 0x000fea0003800000 */
.L_x_1325:
[----:B------:R0:W-:Y:S01]  /*6840*/  STG.E.U8 [R2.64], R0 ;  /* 0x0000000002007986 */ /* 0x0001e2000c101124 */
[----:B------:R-:W-:Y:S05]  /*6850*/  BRA `(.L_x_1302) ;  /* 0x0000030000007947 */ /* 0x000fea0003800000 */
.L_x_1319:
        /* <DEDUP_REMOVED lines=22> */
.L_x_1301:
        /* <DEDUP_REMOVED lines=20> */
.L_x_1329:
[----:B------:R-:W-:-:S04]  /*6b00*/  PRMT R4, R22, 0x9910, RZ ;  /* 0x0000991016047816 */ /* 0x000fc800000000ff */
[----:B------:R-:W-:-:S05]  /*6b10*/  SHF.R.S32.HI R5, RZ, 0x1f, R4 ;  /* 0x0000001fff057819 */ /* 0x000fca0000011404 */
[----:B------:R0:W-:Y:S01]  /*6b20*/  STG.E.64 [R2.64], R4 ;  /* 0x0000000402007986 */ /* 0x0001e2000c101b24 */
[----:B------:R-:W-:Y:S05]  /*6b30*/  BRA `(.L_x_1302) ;  /* 0x0000002000007947 */ /* 0x000fea0003800000 */
.L_x_1328:
[----:B------:R-:W-:-:S05]  /*6b40*/  PRMT R5, R22, 0x9910, RZ ;  /* 0x0000991016057816 */ /* 0x000fca00000000ff */
[----:B------:R0:W-:Y:S02]  /*6b50*/  STG.E [R2.64], R5 ;  /* 0x0000000502007986 */ /* 0x0001e4000c101924 */
.L_x_1302:
[----:B------:R-:W-:Y:S02]  /*6b60*/  IADD3 R24, R24, 0x80, RZ ;  /* 0x0000008018187810 */ /* 0x000fe40007ffe0ff */
.L_x_1263:
[----:B------:R-:W-:Y:S05]  /*6b70*/  BSYNC B6 ;  /* 0x0000000000067941 */ /* 0x000fea0003800000 */
.L_x_1262:
        /* <DEDUP_REMOVED lines=19> */
.L_x_1333:
[----:B------:R-:W-:Y:S01]  /*6cb0*/  STG.E.U8 [R2.64], R23 ;  /* 0x0000001702007986 */ /* 0x000fe2000c101124 */
[----:B------:R-:W-:Y:S05]  /*6cc0*/  EXIT ;  /* 0x000000000000794d */ /* 0x000fea0003800000 */
.L_x_1332:
        /* <DEDUP_REMOVED lines=10> */
.L_x_1336:
[----:B------:R-:W-:-:S05]  /*6d70*/  PRMT R5, R23, 0x9910, RZ ;  /* 0x0000991017057816 */ /* 0x000fca00000000ff */
[----:B------:R-:W-:Y:S01]  /*6d80*/  STG.E [R2.64], R5 ;  /* 0x0000000502007986 */ /* 0x000fe2000c101924 */
[----:B------:R-:W-:Y:S05]  /*6d90*/  EXIT ;  /* 0x000000000000794d */ /* 0x000fea0003800000 */
.L_x_1335:
[----:B------:R-:W-:Y:S01]  /*6da0*/  STG.E.U16 [R2.64], R23 ;  /* 0x0000001702007986 */ /* 0x000fe2000c101524 */
[----:B------:R-:W-:Y:S05]  /*6db0*/  EXIT ;  /* 0x000000000000794d */ /* 0x000fea0003800000 */
.L_x_1331:
        /* <DEDUP_REMOVED lines=9> */
.L_x_1338:
[----:B------:R-:W0:Y:S02]  /*6e50*/  I2F.S16 R0, R23 ;  /* 0x0000001700007306 */ /* 0x000e240000101400 */
[----:B0-----:R-:W-:-:S05]  /*6e60*/  F2FP.PACK_AB R0, RZ, R0 ;  /* 0x00000000ff00723e */ /* 0x001fca00000000ff */
[----:B------:R-:W-:Y:S01]  /*6e70*/  STG.E.U16 [R2.64], R0 ;  /* 0x0000000002007986 */ /* 0x000fe2000c101524 */
[----:B------:R-:W-:Y:S05]  /*6e80*/  EXIT ;  /* 0x000000000000794d */ /* 0x000fea0003800000 */
.L_x_1337:
        /* <DEDUP_REMOVED lines=10> */
.L_x_1340:
[----:B------:R-:W0:Y:S02]  /*6f30*/  I2F.S16 R23, R23 ;  /* 0x0000001700177306 */ /* 0x000e240000101400 */
[----:B0-----:R-:W-:-:S04]  /*6f40*/  F2FP.PACK_AB R5, RZ, R23 ;  /* 0x00000017ff05723e */ /* 0x001fc800000000ff */
[----:B------:R-:W-:-:S05]  /*6f50*/  PRMT R5, R5, 0x5410, RZ ;  /* 0x0000541005057816 */ /* 0x000fca00000000ff */
[----:B------:R-:W-:Y:S01]  /*6f60*/  STG.E [R2.64], R5 ;  /* 0x0000000502007986 */ /* 0x000fe2000c101924 */
[----:B------:R-:W-:Y:S05]  /*6f70*/  EXIT ;  /* 0x000000000000794d */ /* 0x000fea0003800000 */
.L_x_1339:
[----:B------:R-:W0:Y:S02]  /*6f80*/  I2F.F64.S16 R4, R23 ;  /* 0x0000001700047312 */ /* 0x000e240000101c00 */
[----:B0-----:R-:W-:Y:S01]  /*6f90*/  STG.E.64 [R2.64], R4 ;  /* 0x0000000402007986 */ /* 0x001fe2000c101b24 */
[----:B------:R-:W-:Y:S05]  /*6fa0*/  EXIT ;  /* 0x000000000000794d */ /* 0x000fea0003800000 */
.L_x_1330:
        /* <DEDUP_REMOVED lines=13> */
.L_x_1343:
[----:B------:R-:W0:Y:S01]  /*7080*/  I2F.F64.S16 R4, R23 ;  /* 0x0000001700047312 */ /* 0x000e220000101c00 */
[----:B------:R-:W-:-:S05]  /*7090*/  CS2R R6, SRZ ;  /* 0x0000000000067805 */ /* 0x000fca000001ff00 */
[----:B0-----:R-:W-:Y:S01]  /*70a0*/  STG.E.128 [R2.64], R4 ;  /* 0x0000000402007986 */ /* 0x001fe2000c101d24 */
[----:B------:R-:W-:Y:S05]  /*70b0*/  EXIT ;  /* 0x000000000000794d */ /* 0x000fea0003800000 */
.L_x_1342:
        /* <DEDUP_REMOVED lines=21> */
.L_x_1347:
[----:B------:R-:W-:Y:S05]  /*7210*/  BSYNC B0 ;  /* 0x0000000000007941 */ /* 0x000fea0003800000 */
.L_x_1346:
[----:B------:R-:W-:-:S05]  /*7220*/  LOP3.LUT R5, R0, R5, RZ, 0xfc, !PT ;  /* 0x0000000500057212 */ /* 0x000fca00078efcff */
[----:B------:R-:W-:Y:S01]  /*7230*/  STG.E.U8 [R2.64], R5 ;  /* 0x0000000502007986 */ /* 0x000fe2000c101124 */
[----:B------:R-:W-:Y:S05]  /*7240*/  EXIT ;  /* 0x000000000000794d */ /* 0x000fea0003800000 */
.L_x_1345:
        /* <DEDUP_REMOVED lines=13> */
.L_x_1349:
[----:B------:R-:W-:Y:S01]  /*7320*/  IMAD.MOV.U32 R0, RZ, RZ, 0x7f ;  /* 0x0000007fff007424 */ /* 0x000fe200078e00ff */
[----:B------:R-:W-:-:S04]  /*7330*/  ISETP.GT.U32.AND P0, PT, R4, 0x7f800000, PT ;  /* 0x7f8000000400780c */ /* 0x000fc80003f04070 */
[----:B------:R-:W-:-:S04]  /*7340*/  SEL R0, R0, 0x7c, P0 ;  /* 0x0000007c00007807 */ /* 0x000fc80000000000 */
.L_x_1350:
[----:B------:R-:W-:Y:S05]  /*7350*/  BSYNC B0 ;  /* 0x0000000000007941 */ /* 0x000fea0003800000 */
.L_x_1348:
[----:B------:R-:W-:-:S04]  /*7360*/  LOP3.LUT R4, R23, 0x80000000, RZ, 0xc0, !PT ;  /* 0x8000000017047812 */ /* 0x000fc800078ec0ff */
[----:B------:R-:W-:-:S04]  /*7370*/  SHF.R.U32.HI R5, RZ, 0x18, R4 ;  /* 0x00000018ff057819 */ /* 0x000fc80000011604 */
[----:B------:R-:W-:-:S05]  /*7380*/  LOP3.LUT R5, R0, R5, RZ, 0xfc, !PT ;  /* 0x0000000500057212 */ /* 0x000fca00078efcff */
[----:B------:R-:W-:Y:S01]  /*7390*/  STG.E.U8 [R2.64], R5 ;  /* 0x0000000502007986 */ /* 0x000fe2000c101124 */
[----:B------:R-:W-:Y:S05]  /*73a0*/  EXIT ;  /* 0x000000000000794d */ /* 0x000fea0003800000 */
.L_x_1344:
[----:B------:R-:W0:Y:S02]  /*73b0*/  I2F.S16 R0, R23 ;  /* 0x0000001700007306 */ /* 0x000e240000101400 */
[----:B0-----:R-:W-:-:S05]  /*73c0*/  F2FP.BF16.PACK_AB R0, RZ, R0 ;  /* 0x00000000ff00723e */ /* 0x001fca00000010ff */
[----:B------:R-:W-:Y:S01]  /*73d0*/  STG.E.U16 [R2.64], R0 ;  /* 0x0000000002007986 */ /* 0x000fe2000c101524 */
[----:B------:R-:W-:Y:S05]  /*73e0*/  EXIT ;  /* 0x000000000000794d */ /* 0x000fea0003800000 */
.L_x_1341:
        /* <DEDUP_REMOVED lines=10> */
.L_x_1353:
        /* <DEDUP_REMOVED lines=17> */
.L_x_1356:
[----:B------:R-:W-:-:S04]  /*75a0*/  LOP3.LUT R0, R23, 0x80000000, RZ, 0xc0, !PT ;  /* 0x8000000017007812 */ /* 0x000fc800078ec0ff */
[----:B------:R-:W-:-:S04]  /*75b0*/  SHF.R.U32.HI R5, RZ, 0x18, R0 ;  /* 0x00000018ff057819 */ /* 0x000fc80000011600 */
[----:B------:R-:W-:-:S04]  /*75c0*/  LOP3.LUT R4, R4, R5, RZ, 0xfc, !PT ;  /* 0x0000000504047212 */ /* 0x000fc800078efcff */
[----:B------:R-:W-:Y:S02]  /*75d0*/  PRMT R0, R4, 0x7610, R0 ;  /* 0x0000761004007816 */ /* 0x000fe40000000000 */
.L_x_1355:
[----:B------:R-:W-:Y:S05]  /*75e0*/  BSYNC B0 ;  /* 0x0000000000007941 */ /* 0x000fea0003800000 */
.L_x_1354:
[----:B------:R-:W-:Y:S01]  /*75f0*/  STG.E.U8 [R2.64], R0 ;  /* 0x0000000002007986 */ /* 0x000fe2000c101124 */
[----:B------:R-:W-:Y:S05]  /*7600*/  EXIT ;  /* 0x000000000000794d */ /* 0x000fea0003800000 */
.L_x_1352:
        /* <DEDUP_REMOVED lines=17> */
.L_x_1359:
[----:B------:R-:W-:-:S04]  /*7720*/  LOP3.LUT R0, R23, 0x80000000, RZ, 0xc0, !PT ;  /* 0x8000000017007812 */ /* 0x000fc800078ec0ff */
[----:B------:R-:W-:-:S04]  /*7730*/  SHF.R.U32.HI R5, RZ, 0x18, R0 ;  /* 0x00000018ff057819 */ /* 0x000fc80000011600 */
[----:B------:R-:W-:-:S04]  /*7740*/  LOP3.LUT R4, R4, R5, RZ, 0xfc, !PT ;  /* 0x0000000504047212 */ /* 0x000fc800078efcff */
[----:B------:R-:W-:Y:S02]  /*7750*/  PRMT R0, R4, 0x7610, R0 ;  /* 0x0000761004007816 */ /* 0x000fe40000000000 */
.L_x_1358:
[----:B------:R-:W-:Y:S05]  /*7760*/  BSYNC B0 ;  /* 0x0000000000007941 */ /* 0x000fea0003800000 */
.L_x_1357:
[----:B------:R-:W-:Y:S01]  /*7770*/  STG.E.U8 [R2.64], R0 ;  /* 0x0000000002007986 */ /* 0x000fe2000c101124 */
[----:B------:R-:W-:Y:S05]  /*7780*/  EXIT ;  /* 0x000000000000794d */ /* 0x000fea0003800000 */
.L_x_1351:
        /* <DEDUP_REMOVED lines=22> */
.L_x_1334:
        /* <DEDUP_REMOVED lines=20> */
.L_x_1361:
[----:B------:R-:W-:-:S04]  /*7a30*/  PRMT R4, R23, 0x9910, RZ ;  /* 0x0000991017047816 */ /* 0x000fc800000000ff */
[----:B------:R-:W-:-:S05]  /*7a40*/  SHF.R.S32.HI R5, RZ, 0x1f, R4 ;  /* 0x0000001fff057819 */ /* 0x000fca0000011404 */
[----:B------:R-:W-:Y:S01]  /*7a50*/  STG.E.64 [R2.64], R4 ;  /* 0x0000000402007986 */ /* 0x000fe2000c101b24 */
[----:B------:R-:W-:Y:S05]  /*7a60*/  EXIT ;  /* 0x000000000000794d */ /* 0x000fea0003800000 */
.L_x_1360:
[----:B------:R-:W-:-:S05]  /*7a70*/  PRMT R5, R23, 0x9910, RZ ;  /* 0x0000991017057816 */ /* 0x000fca00000000ff */
[----:B------:R-:W-:Y:S01]  /*7a80*/  STG.E [R2.64], R5 ;  /* 0x0000000502007986 */ /* 0x000fe2000c101924 */
[----:B------:R-:W-:Y:S05]  /*7a90*/  EXIT ;  /* 0x000000000000794d */ /* 0x000fea0003800000 */
.L_x_1362:
        /* <DEDUP_REMOVED lines=14> */
.L_x_19628:


//--------------------- .text._ZN2at6native18elementwise_kernelILi128ELi4EZNS0_22gpu_kernel_impl_nocastINS0_13BUnaryFunctorIsssZZZNS0_18rshift_kernel_cudaERNS_18TensorIteratorBaseEENKUlvE_clEvENKUlvE3_clEvEUlssE_EEEEvS5_RKT_EUliE_EEviT1_ --------------------------
	.section	.text._ZN2at6native18elementwise_kernelILi128ELi4EZNS0_22gpu_kernel_impl_nocastINS0_13BUnaryFunctorIsssZZZNS0_18rshift_kernel_cudaERNS_18TensorIteratorBaseEENKUlvE_clEvENKUlvE3_clEvEUlssE_EEEEvS5_RKT_EUliE_EEviT1_,"ax",@progbits
	.sectioninfo	@"SHI_REGISTERS=12"
	.align	128
        .global         _ZN2at6native18elementwise_kernelILi128ELi4EZNS0_22gpu_kernel_impl_nocastINS0_13BUnaryFunctorIsssZZZNS0_18rshift_kernel_cudaERNS_18TensorIteratorBaseEENKUlvE_clEvENKUlvE3_clEvEUlssE_EEEEvS5_RKT_EUliE_EEviT1_
        .type           _ZN2at6native18elementwise_kernelILi128ELi4EZNS0_22gpu_kernel_impl_nocastINS0_13BUnaryFunctorIsssZZZNS0_18rshift_kernel_cudaERNS_18TensorIteratorBaseEENKUlvE_clEvENKUlvE3_clEvEUlssE_EEEEvS5_RKT_EUliE_EEviT1_,@function
        .size           _ZN2at6native18elementwise_kernelILi128ELi4EZNS0_22gpu_kernel_impl_nocastINS0_13BUnaryFunctorIsssZZZNS0_18rshift_kernel_cudaERNS_18TensorIteratorBaseEENKUlvE_clEvENKUlvE3_clEvEUlssE_EEEEvS5_RKT_EUliE_EEviT1_,(.L_x_19629 - _ZN2at6native18elementwise_kernelILi128ELi4EZNS0_22gpu_kernel_impl_nocastINS0_13BUnaryFunctorIsssZZZNS0_18rshift_kernel_cudaERNS_18TensorIteratorBaseEENKUlvE_clEvENKUlvE3_clEvEUlssE_EEEEvS5_RKT_EUliE_EEviT1_)
        .other          _ZN2at6native18elementwise_kernelILi128ELi4EZNS0_22gpu_kernel_impl_nocastINS0_13BUnaryFunctorIsssZZZNS0_18rshift_kernel_cudaERNS_18TensorIteratorBaseEENKUlvE_clEvENKUlvE3_clEvEUlssE_EEEEvS5_RKT_EUliE_EEviT1_,@"STO_CUDA_ENTRY STV_DEFAULT"
_ZN2at6native18elementwise_kernelILi128ELi4EZNS0_22gpu_kernel_impl_nocastINS0_13BUnaryFunctorIsssZZZNS0_18rshift_kernel_cudaERNS_18TensorIteratorBaseEENKUlvE_clEvENKUlvE3_clEvEUlssE_EEEEvS5_RKT_EUliE_EEviT1_:
.text._ZN2at6native18elementwise_kernelILi128ELi4EZNS0_22gpu_kernel_impl_nocastINS0_13BUnaryFunctorIsssZZZNS0_18rshift_kernel_cudaERNS_18TensorIteratorBaseEENKUlvE_clEvENKUlvE3_clEvEUlssE_EEEEvS5_RKT_EUliE_EEviT1_:
        /* <DEDUP_REMOVED lines=9> */
[----:B------:R-:W-:-:S12]  /*0090*/  CS2R R2, SRZ ;  /* 0x0000000000027805 */ /* 0x000fd8000001ff00 */
[----:B------:R-:W-:Y:S05]  /*00a0*/  @!P0 BRA `(.L_x_1365) ;  /* 0x00000e0000008947 */ /* 0x000fea0003800000 */
[----:B------:R-:W-:Y:S01]  /*00b0*/  HFMA2.MMA R2, -RZ, RZ, 0, 0 ;  /* 0x00000000ff027435 */ /* 0x000fe200000001ff */
[----:B------:R-:W-:Y:S02]  /*00c0*/  MOV R3, R0 ;  /* 0x0000000000037202 */ /* 0x000fe40000000f00 */
[----:B------:R-:W-:-:S04]  /*00d0*/  MOV R8, c[0x0][0x168] ;  /* 0x00005a0000087a02 */ /* 0x000fc80000000f00 */
[----:B------:R-:W-:-:S03]  /*00e0*/  ISETP.NE.AND P0, PT, R8, 0x1, PT ;  /* 0x000000010800780c */ /* 0x000fc60003f05270 */
[----:B------:R-:W-:-:S05]  /*00f0*/  IMAD.HI.U32 R4, R0, c[0x0][0x170], R2 ;  /* 0x00005c0000047a27 */ /* 0x000fca00078e0002 */
[----:B------:R-:W-:-:S04]  /*0100*/  SHF.R.U32.HI R5, RZ, c[0x0][0x174], R4 ;  /* 0x00005d00ff057a19 */ /* 0x000fc80000011604 */
[----:B------:R-:W-:-:S05]  /*0110*/  IADD3 R3, -R5, RZ, RZ ;  /* 0x000000ff05037210 */ /* 0x000fca0007ffe1ff */
[----:B------:R-:W-:-:S04]  /*0120*/  IMAD R3, R3, c[0x0][0x16c], R0 ;  /* 0x00005b0003037a24 */ /* 0x000fc800078e0200 */
        /* <DEDUP_REMOVED lines=19> */
[----:B------:R-:W-:Y:S01]  /*0260*/  IMAD R3, R6, c[0x0][0x2ac], R3 ;  /* 0x0000ab0006037a24 */ /* 0x000fe200078e0203 */
[----:B------:R-:W-:Y:S05]  /*0270*/  @!P0 BRA `(.L_x_1365) ;  /* 0x00000c3000008947 */ /* 0x000fea0003800000 */
[----:B------:R-:W-:Y:S02]  /*0280*/  MOV R4, RZ ;  /* 0x000000ff00047202 */ /* 0x000fe40000000f00 */
        /* <DEDUP_REMOVED lines=53> */
[----:B------:R-:W-:Y:S01]  /*05e0*/  IMAD.MOV.U32 R4, RZ, RZ, RZ ;  /* 0x000000ffff047224 */ /* 0x000fe200078e00ff */
        /* <DEDUP_REMOVED lines=125> */
[----:B------:R-:W-:Y:S02]  /*0dc0*/  ISETP.NE.AND P0, PT, R8, 0x18, PT ;  /* 0x000000180800780c */ /* 0x000fe40003f05270 */
[----:B------:R-:W-:-:S05]  /*0dd0*/  MOV R4, RZ ;  /* 0x000000ff00047202 */ /* 0x000fca0000000f00 */
[----:B------:R-:W-:-:S05]  /*0de0*/  IMAD.HI.U32 R6, R5, c[0x0][0x284], R4 ;  /* 0x0000a10005067a27 */ /* 0x000fca00078e0004 */
[----:B------:R-:W-:Y:S02]  /*0df0*/  SHF.R.U32.HI R7, RZ, c[0x0][0x288], R6 ;  /* 0x0000a200ff077a19 */ /* 0x000fe40000011606 */
[----:B------:R-:W-:Y:S02]  /*0e00*/  @P0 MOV R6, RZ ;  /* 0x000000ff00060202 */ /* 0x000fe40000000f00 */
[----:B------:R-:W-:-:S03]  /*0e10*/  IADD3 R9, -R7, RZ, RZ ;  /* 0x000000ff07097210 */ /* 0x000fc60007ffe1ff */
[----:B------:R-:W-:-:S05]  /*0e20*/  @P0 IMAD.HI.U32 R4, R7, c[0x0][0x290], R6 ;  /* 0x0000a40007040a27 */ /* 0x000fca00078e0006 */
[----:B------:R-:W-:Y:S01]  /*0e30*/  @P0 SHF.R.U32.HI R6, RZ, c[0x0][0x294], R4 ;  /* 0x0000a500ff060a19 */ /* 0x000fe20000011604 */
[----:B------:R-:W-:-:S03]  /*0e40*/  IMAD R4, R9, c[0x0][0x280], R5 ;  /* 0x0000a00009047a24 */ /* 0x000fc600078e0205 */
[----:B------:R-:W-:Y:S01]  /*0e50*/  @P0 IADD3 R6, -R6, RZ, RZ ;  /* 0x000000ff06060210 */ /* 0x000fe20007ffe1ff */
[C---:B------:R-:W-:Y:S02]  /*0e60*/  IMAD R2, R4.reuse, c[0x0][0x350], R2 ;  /* 0x0000d40004027a24 */ /* 0x040fe400078e0202 */
[----:B------:R-:W-:Y:S02]  /*0e70*/  IMAD R3, R4, c[0x0][0x354], R3 ;  /* 0x0000d50004037a24 */ /* 0x000fe400078e0203 */
[----:B------:R-:W-:-:S04]  /*0e80*/  @P0 IMAD R6, R6, c[0x0][0x28c], R7 ;  /* 0x0000a30006060a24 */ /* 0x000fc800078e0207 */
[C---:B------:R-:W-:Y:S02]  /*0e90*/  @P0 IMAD R2, R6.reuse, c[0x0][0x358], R2 ;  /* 0x0000d60006020a24 */ /* 0x040fe400078e0202 */
[----:B------:R-:W-:-:S05]  /*0ea0*/  @P0 IMAD R3, R6, c[0x0][0x35c], R3 ;  /* 0x0000d70006030a24 */ /* 0x000fca00078e0203 */
.L_x_1365:
[----:B------:R-:W-:-:S04]  /*0eb0*/  IADD3 R4, P0, R3, c[0x0][0x368], RZ ;  /* 0x0000da0003047a10 */ /* 0x000fc80007f1e0ff */
[----:B------:R-:W-:-:S05]  /*0ec0*/  IADD3.X R5, RZ, c[0x0][0x36c], RZ, P0, !PT ;  /* 0x0000db00ff057a10 */ /* 0x000fca00007fe4ff */
[----:B------:R-:W2:Y:S01]  /*0ed0*/  LDG.E.S16 R4, [R4.64] ;  /* 0x0000000604047981 */ /* 0x000ea2000c1e1700 */
[----:B------:R-:W-:Y:S01]  /*0ee0*/  ULDC.U16 UR4, c[0x0][0x372] ;  /* 0x0000dc8000047ab9 */ /* 0x000fe20000000400 */
[----:B------:R-:W-:Y:S01]  /*0ef0*/  IADD3 R2, P0, R2, c[0x0][0x360], RZ ;  /* 0x0000d80002027a10 */ /* 0x000fe20007f1e0ff */
[----:B------:R-:W-:Y:S01]  /*0f00*/  UPRMT UR4, UR4, 0x9910, URZ ;  /* 0x0000991004047896 */ /* 0x000fe2000800003f */
[----:B------:R-:W-:-:S03]  /*0f10*/  IADD3 R0, R0, 0x80, RZ ;  /* 0x0000008000007810 */ /* 0x000fc60007ffe0ff */
[----:B------:R-:W-:Y:S01]  /*0f20*/  UISETP.LT.U32.AND UP0, UPT, UR4, 0xf, UPT ;  /* 0x0000000f0400788c */ /* 0x000fe2000bf01070 */
[----:B------:R-:W-:-:S03]  /*0f30*/  IMAD.X R3, RZ, RZ, c[0x0][0x364], P0 ;  /* 0x0000d900ff037624 */ /* 0x000fc600000e06ff */
[----:B------:R-:W-:-:S06]  /*0f40*/  USEL UR4, UR4, 0xf, UP0 ;  /* 0x0000000f04047887 */ /* 0x000fcc0008000000 */
[----:B--2---:R-:W-:-:S05]  /*0f50*/  SHF.R.S32.HI R7, RZ, UR4, R4 ;  /* 0x00000004ff077c19 */ /* 0x004fca0008011404 */
[----:B------:R0:W-:Y:S02]  /*0f60*/  STG.E.U16 [R2.64], R7 ;  /* 0x0000000702007986 */ /* 0x0001e4000c101506 */
.L_x_1364:
[----:B------:R-:W-:Y:S05]  /*0f70*/  BSYNC B0 ;  /* 0x0000000000007941 */ /* 0x000fea0003800000 */
.L_x_1363:
[----:B------:R-:W-:Y:S01]  /*0f80*/  ISETP.GE.AND P0, PT, R0, c[0x0][0x160], PT ;  /* 0x0000580000007a0c */ /* 0x000fe20003f06270 */
[----:B------:R-:W-:-:S12]  /*0f90*/  BSSY B0, `(.L_x_1366) ;  /* 0x00001e2000007945 */ /* 0x000fd80003800000 */
[----:B------:R-:W-:Y:S05]  /*0fa0*/  @P0 BRA `(.L_x_1367) ;  /* 0x00001e0000000947 */ /* 0x000fea0003800000 */
[----:B------:R-:W-:Y:S01]  /*0fb0*/  ISETP.NE.AND P0, PT, RZ, c[0x0][0x168], PT ;  /* 0x00005a00ff007a0c */ /* 0x000fe20003f05270 */
[----:B0-----:R-:W-:-:S12]  /*0fc0*/  CS2R R2, SRZ ;  /* 0x0000000000027805 */ /* 0x001fd8000001ff00 */
        /* <DEDUP_REMOVED lines=225> */
.L_x_1368:
[----:B------:R-:W-:-:S04]  /*1de0*/  IADD3 R4, P0, R3, c[0x0][0x368], RZ ;  /* 0x0000da0003047a10 */ /* 0x000fc80007f1e0ff */
[----:B------:R-:W-:-:S05]  /*1df0*/  IADD3.X R5, RZ, c[0x0][0x36c], RZ, P0, !PT ;  /* 0x0000db00ff057a10 */ /* 0x000fca00007fe4ff */
[----:B------:R-:W2:Y:S01]  /*1e00*/  LDG.E.S16 R4, [R4.64] ;  /* 0x0000000604047981 */ /* 0x000ea2000c1e1700 */
[----:B------:R-:W-:Y:S01]  /*1e10*/  ULDC.U16 UR4, c[0x0][0x372] ;  /* 0x0000dc8000047ab9 */ /* 0x000fe20000000400 */
[----:B------:R-:W-:Y:S01]  /*1e20*/  IADD3 R2, P0, R2, c[0x0][0x360], RZ ;  /* 0x0000d80002027a10 */ /* 0x000fe20007f1e0ff */
[----:B------:R-:W-:Y:S01]  /*1e30*/  UPRMT UR4, UR4, 0x9910, URZ ;  /* 0x0000991004047896 */ /* 0x000fe2000800003f */
[----:B------:R-:W-:Y:S02]  /*1e40*/  IADD3 R0, R0, 0x80, RZ ;  /* 0x0000008000007810 */ /* 0x000fe40007ffe0ff */
[----:B------:R-:W-:Y:S01]  /*1e50*/  IADD3.X R3, RZ, c[0x0][0x364], RZ, P0, !PT ;  /* 0x0000d900ff037a10 */ /* 0x000fe200007fe4ff */
[----:B------:R-:W-:Y:S01]  /*1e60*/  UISETP.LT.U32.AND UP0, UPT, UR4, 0xf, UPT ;  /* 0x0000000f0400788c */ /* 0x000fe2000bf01070 */
[----:B------:R-:W-:-:S03]  /*1e70*/  ISETP.GE.AND P0, PT, R0, c[0x0][0x160], PT ;  /* 0x0000580000007a0c */ /* 0x000fc60003f06270 */
[----:B------:R-:W-:-:S06]  /*1e80*/  USEL UR4, UR4, 0xf, UP0 ;  /* 0x0000000f04047887 */ /* 0x000fcc0008000000 */
[----:B--2---:R-:W-:-:S05]  /*1e90*/  SHF.R.S32.HI R7, RZ, UR4, R4 ;  /* 0x00000004ff077c19 */ /* 0x004fca0008011404 */
[----:B------:R0:W-:Y:S01]  /*1ea0*/  STG.E.U16 [R2.64], R7 ;  /* 0x0000000702007986 */ /* 0x0001e2000c101506 */
[----:B------:R-:W-:Y:S05]  /*1eb0*/  @P0 BRA `(.L_x_1367) ;  /* 0x00000ef000000947 */ /* 0x000fea0003800000 */
[----:B------:R-:W-:Y:S01]  /*1ec0*/  ISETP.NE.AND P0, PT, RZ, c[0x0][0x168], PT ;  /* 0x00005a00ff007a0c */ /* 0x000fe20003f05270 */
[----:B0-----:R-:W-:-:S12]  /*1ed0*/  CS2R R2, SRZ ;  /* 0x0000000000027805 */ /* 0x001fd8000001ff00 */
[----:B------:R-:W-:Y:S05]  /*1ee0*/  @!P0 BRA `(.L_x_1369) ;  /* 0x00000e0000008947 */ /* 0x000fea0003800000 */
[----:B------:R-:W-:Y:S01]  /*1ef0*/  MOV R3, R0 ;  /* 0x0000000000037202 */ /* 0x000fe20000000f00 */
[----:B------:R-:W-:Y:S01]  /*1f00*/  IMAD.MOV.U32 R2, RZ, RZ, RZ ;  /* 0x000000ffff027224 */ /* 0x000fe200078e00ff */
[----:B------:R-:W-:-:S03]  /*1f10*/  MOV R8, c[0x0][0x168] ;  /* 0x00005a0000087a02 */ /* 0x000fc60000000f00 */
[----:B------:R-:W-:Y:S01]  /*1f20*/  IMAD.HI.U32 R4, R0, c[0x0][0x170], R2 ;  /* 0x00005c0000047a27 */ /* 0x000fe200078e0002 */
[----:B------:R-:W-:-:S04]  /*1f30*/  ISETP.NE.AND P0, PT, R8, 0x1, PT ;  /* 0x000000010800780c */ /* 0x000fc80003f05270 */
[----:B------:R-:W-:-:S04]  /*1f40*/  SHF.R.U32.HI R5, RZ, c[0x0][0x174], R4 ;  /* 0x00005d00ff057a19 */ /* 0x000fc80000011604 */
[----:B------:R-:W-:-:S05]  /*1f50*/  IADD3 R3, -R5, RZ, RZ ;  /* 0x000000ff05037210 */ /* 0x000fca0007ffe1ff */
[----:B------:R-:W-:-:S04]  /*1f60*/  IMAD R3, R3, c[0x0][0x16c], R0 ;  /* 0x00005b0003037a24 */ /* 0x000fc800078e0200 */
[C---:B------:R-:W-:Y:S02]  /*1f70*/  IMAD R2, R3.reuse, c[0x0][0x298], RZ ;  /* 0x0000a60003027a24 */ /* 0x040fe400078e02ff */
[----:B------:R-:W-:Y:S01]  /*1f80*/  IMAD R3, R3, c[0x0][0x29c], RZ ;  /* 0x0000a70003037a24 */ /* 0x000fe200078e02ff */
        /* <DEDUP_REMOVED lines=214> */
.L_x_1369:
        /* <DEDUP_REMOVED lines=8> */
[----:B------:R-:W-:-:S04]  /*2d70*/  UISETP.LT.U32.AND UP0, UPT, UR4, 0xf, UPT ;  /* 0x0000000f0400788c */ /* 0x000fc8000bf01070 */
[----:B------:R-:W-:-:S06]  /*2d80*/  USEL UR4, UR4, 0xf, UP0 ;  /* 0x0000000f04047887 */ /* 0x000fcc0008000000 */
[----:B--2---:R-:W-:-:S05]  /*2d90*/  SHF.R.S32.HI R7, RZ, UR4, R4 ;  /* 0x00000004ff077c19 */ /* 0x004fca0008011404 */
[----:B------:R0:W-:Y:S02]  /*2da0*/  STG.E.U16 [R2.64], R7 ;  /* 0x0000000702007986 */ /* 0x0001e4000c101506 */
.L_x_1367:
[----:B------:R-:W-:Y:S05]  /*2db0*/  BSYNC B0 ;  /* 0x0000000000007941 */ /* 0x000fea0003800000 */
.L_x_1366:
[----:B------:R-:W-:-:S13]  /*2dc0*/  ISETP.GE.AND P0, PT, R0, c[0x0][0x160], PT ;  /* 0x0000580000007a0c */ /* 0x000fda0003f06270 */
[----:B------:R-:W-:Y:S05]  /*2dd0*/  @P0 EXIT ;  /* 0x000000000000094d */ /* 0x000fea0003800000 */
[----:B------:R-:W-:Y:S01]  /*2de0*/  ISETP.NE.AND P0, PT, RZ, c[0x0][0x168], PT ;  /* 0x00005a00ff007a0c */ /* 0x000fe20003f05270 */
[----:B0-----:R-:W-:-:S12]  /*2df0*/  CS2R R2, SRZ ;  /* 0x0000000000027805 */ /* 0x001fd8000001ff00 */
        /* <DEDUP_REMOVED lines=221> */
[----:B------:R-:W-:-:S04]  /*3bd0*/  IMAD R3, R4, c[0x0][0x354], R3 ;  /* 0x0000d50004037a24 */ /* 0x000fc800078e0203 */
[----:B------:R-:W-:-:S04]  /*3be0*/  @P0 IMAD R6, R6, c[0x0][0x28c], R7 ;  /* 0x0000a30006060a24 */ /* 0x000fc800078e0207 */
[C---:B------:R-:W-:Y:S02]  /*3bf0*/  @P0 IMAD R2, R6.reuse, c[0x0][0x358], R2 ;  /* 0x0000d60006020a24 */ /* 0x040fe400078e0202 */
[----:B------:R-:W-:-:S05]  /*3c00*/  @P0 IMAD R3, R6, c[0x0][0x35c], R3 ;  /* 0x0000d70006030a24 */ /* 0x000fca00078e0203 */
.L_x_1370:
[----:B------:R-:W-:-:S04]  /*3c10*/  IADD3 R4, P0, R3, c[0x0][0x368], RZ ;  /* 0x0000da0003047a10 */ /* 0x000fc80007f1e0ff */
[----:B------:R-:W-:-:S05]  /*3c20*/  IADD3.X R5, RZ, c[0x0][0x36c], RZ, P0, !PT ;  /* 0x0000db00ff057a10 */ /* 0x000fca00007fe4ff */
[----:B------:R-:W2:Y:S01]  /*3c30*/  LDG.E.S16 R4, [R4.64] ;  /* 0x0000000604047981 */ /* 0x000ea2000c1e1700 */
[----:B------:R-:W-:Y:S01]  /*3c40*/  ULDC.U16 UR4, c[0x0][0x372] ;  /* 0x0000dc8000047ab9 */ /* 0x000fe20000000400 */
[----:B------:R-:W-:Y:S01]  /*3c50*/  IADD3 R2, P0, R2, c[0x0][0x360], RZ ;  /* 0x0000d80002027a10 */ /* 0x000fe20007f1e0ff */
[----:B------:R-:W-:-:S03]  /*3c60*/  UPRMT UR4, UR4, 0x9910, URZ ;  /* 0x0000991004047896 */ /* 0x000fc6000800003f */
[----:B------:R-:W-:Y:S01]  /*3c70*/  IADD3.X R3, RZ, c[0x0][0x364], RZ, P0, !PT ;  /* 0x0000d900ff037a10 */ /* 0x000fe200007fe4ff */
[----:B------:R-:W-:-:S04]  /*3c80*/  UISETP.LT.U32.AND UP0, UPT, UR4, 0xf, UPT ;  /* 0x0000000f0400788c */ /* 0x000fc8000bf01070 */
[----:B------:R-:W-:-:S06]  /*3c90*/  USEL UR4, UR4, 0xf, UP0 ;  /* 0x0000000f04047887 */ /* 0x000fcc0008000000 */
[----:B--2---:R-:W-:-:S05]  /*3ca0*/  SHF.R.S32.HI R7, RZ, UR4, R4 ;  /* 0x00000004ff077c19 */ /* 0x004fca0008011404 */
[----:B------:R-:W-:Y:S01]  /*3cb0*/  STG.E.U16 [R2.64], R7 ;  /* 0x0000000702007986 */ /* 0x000fe2000c101506 */
[----:B------:R-:W-:Y:S05]  /*3cc0*/  EXIT ;  /* 0x000000000000794d */ /* 0x000fea0003800000 */
.L_x_1371:
        /* <DEDUP_REMOVED lines=11> */
.L_x_19629:


//--------------------- .text._ZN2at6native27unrolled_elementwise_kernelINS0_13BUnaryFunctorIsssZZZNS0_18rshift_kernel_cudaERNS_18TensorIteratorBaseEENKUlvE_clEvENKUlvE3_clEvEUlssE_EESt5arrayIPcLm2EELi4E23TrivialOffsetCalculatorILi1EjESD_NS0_6memory15LoadWithoutCastENSE_16StoreWithoutCastEEEviT_T0_T2_T3_T4_T5_ --------------------------
	.section	.text._ZN2at6native27unrolled_elementwise_kernelINS0_13BUnaryFunctorIsssZZZNS0_18rshift_kernel_cudaERNS_18TensorIteratorBaseEENKUlvE_clEvENKUlvE3_clEvEUlssE_EESt5arrayIPcLm2EELi4E23TrivialOffsetCalculatorILi1EjESD_NS0_6memory15LoadWithoutCastENSE_16StoreWithoutCastEEEviT_T0_T2_T3_T4_T5_,"ax",@progbits
	.sectioninfo	@"SHI_REGISTERS=19"
	.align	128
        .global         _ZN2at6native27unrolled_elementwise_kernelINS0_13BUnaryFunctorIsssZZZNS0_18rshift_kernel_cudaERNS_18TensorIteratorBaseEENKUlvE_clEvENKUlvE3_clEvEUlssE_EESt5arrayIPcLm2EELi4E23TrivialOffsetCalculatorILi1EjESD_NS0_6memory15LoadWithoutCastENSE_16StoreWithoutCastEEEviT_T0_T2_T3_T4_T5_
        .type           _ZN2at6native27unrolled_elementwise_kernelINS0_13BUnaryFunctorIsssZZZNS0_18rshift_kernel_cudaERNS_18TensorIteratorBaseEENKUlvE_clEvENKUlvE3_clEvEUlssE_EESt5arrayIPcLm2EELi4E23TrivialOffsetCalculatorILi1EjESD_NS0_6memory15LoadWithoutCastENSE_16StoreWithoutCastEEEviT_T0_T2_T3_T4_T5_,@function
        .size           _ZN2at6native27unrolled_elementwise_kernelINS0_13BUnaryFunctorIsssZZZNS0_18rshift_kernel_cudaERNS_18TensorIteratorBaseEENKUlvE_clEvENKUlvE3_clEvEUlssE_EESt5arrayIPcLm2EELi4E23TrivialOffsetCalculatorILi1EjESD_NS0_6memory15LoadWithoutCastENSE_16StoreWithoutCastEEEviT_T0_T2_T3_T4_T5_,(.L_x_19630 - _ZN2at6native27unrolled_elementwise_kernelINS0_13BUnaryFunctorIsssZZZNS0_18rshift_kernel_cudaERNS_18TensorIteratorBaseEENKUlvE_clEvENKUlvE3_clEvEUlssE_EESt5arrayIPcLm2EELi4E23TrivialOffsetCalculatorILi1EjESD_NS0_6memory15LoadWithoutCastENSE_16StoreWithoutCastEEEviT_T0_T2_T3_T4_T5_)
        .other          _ZN2at6native27unrolled_elementwise_kernelINS0_13BUnaryFunctorIsssZZZNS0_18rshift_kernel_cudaERNS_18TensorIteratorBaseEENKUlvE_clEvENKUlvE3_clEvEUlssE_EESt5arrayIPcLm2EELi4E23TrivialOffsetCalculatorILi1EjESD_NS0_6memory15LoadWithoutCastENSE_16StoreWithoutCastEEEviT_T0_T2_T3_T4_T5_,@"STO_CUDA_ENTRY STV_DEFAULT"
_ZN2at6native27unrolled_elementwise_kernelINS0_13BUnaryFunctorIsssZZZNS0_18rshift_kernel_cudaERNS_18TensorIteratorBaseEENKUlvE_clEvENKUlvE3_clEvEUlssE_EESt5arrayIPcLm2EELi4E23TrivialOffsetCalculatorILi1EjESD_NS0_6memory15LoadWithoutCastENSE_16StoreWithoutCastEEEviT_T0_T2_T3_T4_T5_:
.text._ZN2at6native27unrolled_elementwise_kernelINS0_13BUnaryFunctorIsssZZZNS0_18rshift_kernel_cudaERNS_18TensorIteratorBaseEENKUlvE_clEvENKUlvE3_clEvEUlssE_EESt5arrayIPcLm2EELi4E23TrivialOffsetCalculatorILi1EjESD_NS0_6memory15LoadWithoutCastENSE_16StoreWithoutCastEEEviT_T0_T2_T3_T4_T5_:
[----:B------:R-:W-:Y:S02]  /*0000*/  IMAD.MOV.U32 R1, RZ, RZ, c[0x0][0x28] ;  /* 0x00000a00ff017624 */ /* 0x000fe400078e00ff */
[----:B------:R-:W0:Y:S01]  /*0010*/  S2R R0, SR_CTAID.X ;  /* 0x0000000000007919 */ /* 0x000e220000002500 */
[----:B------:R-:W-:Y:S01]  /*0020*/  IMAD.MOV.U32 R3, RZ, RZ, -0x200 ;  /* 0xfffffe00ff037424 */ /* 0x000fe200078e00ff */
[----:B------:R-:W-:Y:S01]  /*0030*/  ULDC.64 UR6, c[0x0][0x118] ;  /* 0x0000460000067ab9 */ /* 0x000fe20000000a00 */
[----:B------:R-:W-:Y:S01]  /*0040*/  CS2R R12, SRZ ;  /* 0x00000000000c7805 */ /* 0x000fe2000001ff00 */
[----:B------:R-:W1:Y:S01]  /*0050*/  S2R R15, SR_TID.X ;  /* 0x00000000000f7919 */ /* 0x000e620000002100 */
[----:B0-----:R-:W-:Y:S02]  /*0060*/  IMAD R2, R0, R3, c[0x0][0x160] ;  /* 0x0000580000027624 */ /* 0x001fe400078e0203 */
[----:B------:R-:W-:Y:S01]  /*0070*/  IMAD.MOV.U32 R3, RZ, RZ, RZ ;  /* 0x000000ffff037224 */ /* 0x000fe200078e00ff */
[----:B-1----:R-:W-:Y:S02]  /*0080*/  MOV R7, R15 ;  /* 0x0000000f00077202 */ /* 0x002fe40000000f00 */
[----:B------:R-:W-:-:S13]  /*0090*/  ISETP.GE.AND P0, PT, R15, R2, PT ;  /* 0x000000020f00720c */ /* 0x000fda0003f06270 */
[----:B------:R-:W-:Y:S01]  /*00a0*/  @!P0 IMAD R4, R0, 0x200, R7 ;  /* 0x0000020000048824 */ /* 0x000fe200078e0207 */
[----:B------:R-:W-:Y:S01]  /*00b0*/  @!P0 IADD3 R7, R7, 0x80, RZ ;  /* 0x0000008007078810 */ /* 0x000fe20007ffe0ff */
[----:B------:R-:W-:-:S03]  /*00c0*/  @!P0 IMAD.MOV.U32 R5, RZ, RZ, 0x2 ;  /* 0x00000002ff058424 */ /* 0x000fc600078e00ff */
[----:B------:R-:W-:Y:S01]  /*00d0*/  ISETP.GE.AND P1, PT, R7, R2, PT ;  /* 0x000000020700720c */ /* 0x000fe20003f26270 */
[----:B------:R-:W-:-:S05]  /*00e0*/  @!P0 IMAD.WIDE.U32 R4, R4, R5, c[0x0][0x170] ;  /* 0x00005c0004048625 */ /* 0x000fca00078e0005 */
[----:B------:R0:W2:Y:S07]  /*00f0*/  @!P0 LDG.E.S16 R3, [R4.64] ;  /* 0x0000000604038981 */ /* 0x0000ae000c1e1700 */
[----:B------:R-:W-:Y:S01]  /*0100*/  @!P1 IMAD R8, R0, 0x200, R7 ;  /* 0x0000020000089824 */ /* 0x000fe200078e0207 */
[----:B------:R-:W-:-:S04]  /*0110*/  @!P1 IADD3 R7, R7, 0x80, RZ ;  /* 0x0000008007079810 */ /* 0x000fc80007ffe0ff */
[----:B------:R-:W-:-:S13]  /*0120*/  ISETP.GE.AND P3, PT, R7, R2, PT ;  /* 0x000000020700720c */ /* 0x000fda0003f66270 */
[----:B------:R-:W-:Y:S02]  /*0130*/  @!P3 LEA R10, R0, R7, 0x9 ;  /* 0x00000007000ab211 */ /* 0x000fe400078e48ff */
[----:B------:R-:W-:-:S04]  /*0140*/  @!P3 IADD3 R7, R7, 0x80, RZ ;  /* 0x000000800707b810 */ /* 0x000fc80007ffe0ff */
[----:B------:R-:W-:Y:S01]  /*0150*/  ISETP.GE.AND P2, PT, R7, R2, PT ;  /* 0x000000020700720c */ /* 0x000fe20003f46270 */
[----:B------:R-:W-:Y:S01]  /*0160*/  @!P3 IMAD.MOV.U32 R11, RZ, RZ, 0x2 ;  /* 0x00000002ff0bb424 */ /* 0x000fe200078e00ff */
[----:B------:R-:W-:Y:S01]  /*0170*/  @!P1 MOV R9, 0x2 ;  /* 0x0000000200099802 */ /* 0x000fe20000000f00 */
[----:B------:R-:W-:Y:S02]  /*0180*/  IMAD.MOV.U32 R14, RZ, RZ, RZ ;  /* 0x000000ffff0e7224 */ /* 0x000fe400078e00ff */
[----:B------:R-:W-:-:S08]  /*0190*/  @!P3 IMAD.WIDE.U32 R10, R10, R11, c[0x0][0x170] ;  /* 0x00005c000a0ab625 */ /* 0x000fd000078e000b */
[----:B------:R-:W-:Y:S01]  /*01a0*/  @!P2 IMAD R6, R0, 0x200, R7 ;  /* 0x000002000006a824 */ /* 0x000fe200078e0207 */
[----:B------:R-:W-:Y:S01]  /*01b0*/  @!P2 MOV R7, 0x2 ;  /* 0x000000020007a802 */ /* 0x000fe20000000f00 */
[----:B------:R-:W-:Y:S01]  /*01c0*/  @!P1 IMAD.WIDE.U32 R8, R8, R9, c[0x0][0x170] ;  /* 0x00005c0008089625 */ /* 0x000fe200078e0009 */
[----:B------:R-:W3:Y:S03]  /*01d0*/  @!P3 LDG.E.S16 R14, [R10.64] ;  /* 0x000000060a0eb981 */ /* 0x000ee6000c1e1700 */
[----:B------:R-:W-:Y:S01]  /*01e0*/  @!P2 IMAD.WIDE.U32 R6, R6, R7, c[0x0][0x170] ;  /* 0x00005c000606a625 */ /* 0x000fe200078e0007 */
[----:B------:R-:W4:Y:S04]  /*01f0*/  @!P1 LDG.E.S16 R12, [R8.64] ;  /* 0x00000006080c9981 */ /* 0x000f28000c1e1700 */
[----:B------:R-:W5:Y:S01]  /*0200*/  @!P2 LDG.E.S16 R13, [R6.64] ;  /* 0x00000006060da981 */ /* 0x000f62000c1e1700 */
[----:B------:R-:W-:-:S02]  /*0210*/  ULDC.U16 UR4, c[0x0][0x166] ;  /* 0x0000598000047ab9 */ /* 0x000fc40000000400 */
[----:B------:R-:W-:-:S04]  /*0220*/  UPRMT UR4, UR4, 0x9910, URZ ;  /* 0x0000991004047896 */ /* 0x000fc8000800003f */
[----:B------:R-:W-:Y:S01]  /*0230*/  UISETP.LT.U32.AND UP0, UPT, UR4, 0xf, UPT ;  /* 0x0000000f0400788c */ /* 0x000fe2000bf01070 */
[----:B0-----:R-:W-:Y:S01]  /*0240*/  IADD3 R4, R15, 0x80, RZ ;  /* 0x000000800f047810 */ /* 0x001fe20007ffe0ff */
[----:B------:R-:W-:Y:S01]  /*0250*/  @!P0 IMAD R5, R0, 0x200, R15 ;  /* 0x0000020000058824 */ /* 0x000fe200078e020f */
[----:B------:R-:W-:Y:S01]  /*0260*/  @!P0 MOV R16, 0x2 ;  /* 0x0000000200108802 */ /* 0x000fe20000000f00 */
[----:B------:R-:W-:Y:S02]  /*0270*/  USEL UR4, UR4, 0xf, UP0 ;  /* 0x0000000f04047887 */ /* 0x000fe40008000000 */
[----:B------:R-:W-:Y:S02]  /*0280*/  @!P0 IMAD.MOV.U32 R15, RZ, RZ, R4 ;  /* 0x000000ffff0f8224 */ /* 0x000fe400078e0004 */
[----:B------:R-:W-:-:S03]  /*0290*/  @!P0 IMAD.WIDE.U32 R4, R5, R16, c[0x0][0x168] ;  /* 0x00005a0005048625 */ /* 0x000fc600078e0010 */
[----:B------:R-:W-:Y:S01]  /*02a0*/  ISETP.GE.AND P1, PT, R15, R2, PT ;  /* 0x000000020f00720c */ /* 0x000fe20003f26270 */
[----:B------:R-:W-:Y:S01]  /*02b0*/  BSSY B0, `(.L_x_1372) ;  /* 0x0000011000007945 */ /* 0x000fe20003800000 */
[----:B--2---:R-:W-:-:S05]  /*02c0*/  SHF.R.S32.HI R3, RZ, UR4, R3 ;  /* 0x00000004ff037c19 */ /* 0x004fca0008011403 */
[----:B------:R0:W-:Y:S01]  /*02d0*/  @!P0 STG.E.U16 [R4.64], R3 ;  /* 0x0000000304008986 */ /* 0x0001e2000c101506 */
[----:B---3--:R-:W-:Y:S02]  /*02e0*/  SHF.R.S32.HI R11, RZ, UR4, R14 ;  /* 0x00000004ff0b7c19 */ /* 0x008fe4000801140e */
[----:B----4-:R-:W-:Y:S02]  /*02f0*/  SHF.R.S32.HI R9, RZ, UR4, R12 ;  /* 0x00000004ff097c19 */ /* 0x010fe4000801140c */
[----:B-----5:R-:W-:Y:S01]  /*0300*/  SHF.R.S32.HI R13, RZ, UR4, R13 ;  /* 0x00000004ff0d7c19 */ /* 0x020fe2000801140d */
[----:B------:R-:W-:Y:S05]  /*0310*/  @P1 BRA `(.L_x_1373) ;  /* 0x000000a000001947 */ /* 0x000fea0003800000 */
[----:B0-----:R-:W-:Y:S01]  /*0320*/  LEA R4, R0, R15, 0x9 ;  /* 0x0000000f00047211 */ /* 0x001fe200078e48ff */
[----:B------:R-:W-:Y:S01]  /*0330*/  IMAD.MOV.U32 R7, RZ, RZ, 0x2 ;  /* 0x00000002ff077424 */ /* 0x000fe200078e00ff */
[----:B------:R-:W-:-:S03]  /*0340*/  IADD3 R15, R15, 0x80, RZ ;  /* 0x000000800f0f7810 */ /* 0x000fc60007ffe0ff */
[----:B------:R-:W-:Y:S01]  /*0350*/  IMAD.WIDE.U32 R4, R4, R7, c[0x0][0x168] ;  /* 0x00005a0004047625 */ /* 0x000fe200078e0007 */
[----:B------:R-:W-:-:S04]  /*0360*/  ISETP.GE.AND P0, PT, R15, R2, PT ;  /* 0x000000020f00720c */ /* 0x000fc80003f06270 */
[----:B------:R0:W-:Y:S09]  /*0370*/  STG.E.U16 [R4.64], R9 ;  /* 0x0000000904007986 */ /* 0x0001f2000c101506 */
[----:B------:R-:W-:Y:S02]  /*0380*/  @!P0 LEA R6, R0, R15, 0x9 ;  /* 0x0000000f00068211 */ /* 0x000fe400078e48ff */
[----:B------:R-:W-:-:S03]  /*0390*/  @!P0 IADD3 R15, R15, 0x80, RZ ;  /* 0x000000800f0f8810 */ /* 0x000fc60007ffe0ff */
[----:B------:R-:W-:-:S05]  /*03a0*/  @!P0 IMAD.WIDE.U32 R6, R6, R7, c[0x0][0x168] ;  /* 0x00005a0006068625 */ /* 0x000fca00078e0007 */
[----:B------:R0:W-:Y:S02]  /*03b0*/  @!P0 STG.E.U16 [R6.64], R11 ;  /* 0x0000000b06008986 */ /* 0x0001e4000c101506 */
.L_x_1373:
[----:B0-----:R-:W-:Y:S05]  /*03c0*/  BSYNC B0 ;  /* 0x0000000000007941 */ /* 0x001fea0003800000 */
.L_x_1372:
[----:B------:R-:W-:-:S13]  /*03d0*/  ISETP.GE.AND P0, PT, R15, R2, PT ;  /* 0x000000020f00720c */ /* 0x000fda0003f06270 */
[----:B------:R-:W-:Y:S05]  /*03e0*/  @P0 EXIT ;  /* 0x000000000000094d */ /* 0x000fea0003800000 */
[----:B------:R-:W-:Y:S01]  /*03f0*/  HFMA2.MMA R3, -RZ, RZ, 0, 1.1920928955078125e-07 ;  /* 0x00000002ff037435 */ /* 0x000fe200000001ff */
[----:B------:R-:W-:-:S09]  /*0400*/  IMAD R2, R0, 0x200, R15 ;  /* 0x0000020000027824 */ /* 0x000fd200078e020f */
[----:B------:R-:W-:-:S05]  /*0410*/  IMAD.WIDE.U32 R2, R2, R3, c[0x0][0x168] ;  /* 0x00005a0002027625 */ /* 0x000fca00078e0003 */
[----:B------:R-:W-:Y:S01]  /*0420*/  STG.E.U16 [R2.64], R13 ;  /* 0x0000000d02007986 */ /* 0x000fe2000c101506 */
[----:B------:R-:W-:Y:S05]  /*0430*/  EXIT ;  /* 0x000000000000794d */ /* 0x000fea0003800000 */
.L_x_1374:
        /* <DEDUP_REMOVED lines=12> */
.L_x_19630:


//--------------------- .text._ZN2at6native29vectorized_elementwise_kernelILi2ENS0_13BUnaryFunctorIsssZZZNS0_18rshift_kernel_cudaERNS_18TensorIteratorBaseEENKUlvE_clEvENKUlvE3_clEvEUlssE_EESt5arrayIPcLm2EEEEviT0_T1_ --------------------------
	.section	.text._ZN2at6native29vectorized_elementwise_kernelILi2ENS0_13BUnaryFunctorIsssZZZNS0_18rshift_kernel_cudaERNS_18TensorIteratorBaseEENKUlvE_clEvENKUlvE3_clEvEUlssE_EESt5arrayIPcLm2EEEEviT0_T1_,"ax",@progbits
	.sectioninfo	@"SHI_REGISTERS=31"
	.align	128
        .global         _ZN2at6native29vectorized_elementwise_kernelILi2ENS0_13BUnaryFunctorIsssZZZNS0_18rshift_kernel_cudaERNS_18TensorIteratorBaseEENKUlvE_clEvENKUlvE3_clEvEUlssE_EESt5arrayIPcLm2EEEEviT0_T1_
        .type           _ZN2at6native29vectorized_elementwise_kernelILi2ENS0_13BUnaryFunctorIsssZZZNS0_18rshift_kernel_cudaERNS_18TensorIteratorBaseEENKUlvE_clEvENKUlvE3_clEvEUlssE_EESt5arrayIPcLm2EEEEviT0_T1_,@function
        .size           _ZN2at6native29vectorized_elementwise_kernelILi2ENS0_13BUnaryFunctorIsssZZZNS0_18rshift_kernel_cudaERNS_18TensorIteratorBaseEENKUlvE_clEvENKUlvE3_clEvEUlssE_EESt5arrayIPcLm2EEEEviT0_T1_,(.L_x_19631 - _ZN2at6native29vectorized_elementwise_kernelILi2ENS0_13BUnaryFunctorIsssZZZNS0_18rshift_kernel_cudaERNS_18TensorIteratorBaseEENKUlvE_clEvENKUlvE3_clEvEUlssE_EESt5arrayIPcLm2EEEEviT0_T1_)
        .other          _ZN2at6native29vectorized_elementwise_kernelILi2ENS0_13BUnaryFunctorIsssZZZNS0_18rshift_kernel_cudaERNS_18TensorIteratorBaseEENKUlvE_clEvENKUlvE3_clEvEUlssE_EESt5arrayIPcLm2EEEEviT0_T1_,@"STO_CUDA_ENTRY STV_DEFAULT"
_ZN2at6native29vectorized_elementwise_kernelILi2ENS0_13BUnaryFunctorIsssZZZNS0_18rshift_kernel_cudaERNS_18TensorIteratorBaseEENKUlvE_clEvENKUlvE3_clEvEUlssE_EESt5arrayIPcLm2EEEEviT0_T1_:
.text._ZN2at6native29vectorized_elementwise_kernelILi2ENS0_13BUnaryFunctorIsssZZZNS0_18rshift_kernel_cudaERNS_18TensorIteratorBaseEENKUlvE_clEvENKUlvE3_clEvEUlssE_EESt5arrayIPcLm2EEEEviT0_T1_:
        /* <DEDUP_REMOVED lines=9> */
[----:B------:R-:W-:-:S06]  /*0090*/  IMAD.WIDE R2, R0, R11, c[0x0][0x170] ;  /* 0x00005c0000027625 */ /* 0x000fcc00078e020b */
[----:B0-----:R-:W-:-:S05]  /*00a0*/  IMAD.WIDE.U32 R6, R5, 0x4, R2 ;  /* 0x0000000405067825 */ /* 0x001fca00078e0002 */
[----:B------:R-:W2:Y:S04]  /*00b0*/  LDG.E R8, [R6.64+0x200] ;  /* 0x0002000606087981 */ /* 0x000ea8000c1e1900 */
[----:B------:R-:W3:Y:S04]  /*00c0*/  LDG.E R9, [R6.64+0x400] ;  /* 0x0004000606097981 */ /* 0x000ee8000c1e1900 */
[----:B------:R3:W4:Y:S04]  /*00d0*/  LDG.E R10, [R6.64+0x600] ;  /* 0x00060006060a7981 */ /* 0x000728000c1e1900 */
[----:B------:R3:W5:Y:S01]  /*00e0*/  LDG.E R4, [R6.64] ;  /* 0x0000000606047981 */ /* 0x000762000c1e1900 */
[----:B------:R-:W-:-:S02]  /*00f0*/  ULDC.U16 UR4, c[0x0][0x166] ;  /* 0x0000598000047ab9 */ /* 0x000fc40000000400 */
[----:B------:R-:W-:Y:S01]  /*0100*/  UPRMT UR4, UR4, 0x9910, URZ ;  /* 0x0000991004047896 */ /* 0x000fe2000800003f */
[----:B------:R-:W-:-:S03]  /*0110*/  IMAD.WIDE.U32 R2, R0, R11, c[0x0][0x168] ;  /* 0x00005a0000027625 */ /* 0x000fc600078e000b */
[----:B------:R-:W-:-:S04]  /*0120*/  UISETP.LT.U32.AND UP0, UPT, UR4, 0xf, UPT ;  /* 0x0000000f0400788c */ /* 0x000fc8000bf01070 */
[----:B------:R-:W-:Y:S01]  /*0130*/  USEL UR4, UR4, 0xf, UP0 ;  /* 0x0000000f04047887 */ /* 0x000fe20008000000 */
[----:B------:R-:W-:Y:S01]  /*0140*/  IMAD.WIDE R2, R5, 0x4, R2 ;  /* 0x0000000405027825 */ /* 0x000fe200078e0202 */
[----:B--2---:R-:W-:Y:S02]  /*0150*/  PRMT R11, R8, 0x9910, RZ ;  /* 0x00009910080b7816 */ /* 0x004fe400000000ff */
[C---:B---3--:R-:W-:Y:S02]  /*0160*/  PRMT R7, R9.reuse, 0x9910, RZ ;  /* 0x0000991009077816 */ /* 0x048fe400000000ff */
[----:B------:R-:W-:Y:S01]  /*0170*/  PRMT R9, R9, 0xbb32, RZ ;  /* 0x0000bb3209097816 */ /* 0x000fe200000000ff */
[----:B------:R-:W-:Y:S01]  /*0180*/  IMAD.MOV.U32 R6, RZ, RZ, R11 ;  /* 0x000000ffff067224 */ /* 0x000fe200078e000b */
[C---:B----4-:R-:W-:Y:S02]  /*0190*/  PRMT R12, R10.reuse, 0x9910, RZ ;  /* 0x000099100a0c7816 */ /* 0x050fe400000000ff */
[----:B------:R-:W-:Y:S01]  /*01a0*/  PRMT R13, R10, 0xbb32, RZ ;  /* 0x0000bb320a0d7816 */ /* 0x000fe200000000ff */
[----:B------:R-:W-:Y:S01]  /*01b0*/  IMAD.MOV.U32 R10, RZ, RZ, R7 ;  /* 0x000000ffff0a7224 */ /* 0x000fe200078e0007 */
[C---:B-----5:R-:W-:Y:S01]  /*01c0*/  PRMT R0, R4.reuse, 0x9910, RZ ;  /* 0x0000991004007816 */ /* 0x060fe200000000ff */
[----:B------:R-:W-:Y:S01]  /*01d0*/  IMAD.MOV.U32 R11, RZ, RZ, R9 ;  /* 0x000000ffff0b7224 */ /* 0x000fe200078e0009 */
[----:B------:R-:W-:-:S02]  /*01e0*/  PRMT R4, R4, 0xbb32, RZ ;  /* 0x0000bb3204047816 */ /* 0x000fc400000000ff */
[----:B------:R-:W-:Y:S02]  /*01f0*/  PRMT R8, R8, 0xbb32, RZ ;  /* 0x0000bb3208087816 */ /* 0x000fe400000000ff */
[----:B------:R-:W-:Y:S02]  /*0200*/  SHF.R.S32.HI R0, RZ, UR4, R0 ;  /* 0x00000004ff007c19 */ /* 0x000fe40008011400 */
[----:B------:R-:W-:Y:S02]  /*0210*/  SHF.R.S32.HI R7, RZ, UR4, R4 ;  /* 0x00000004ff077c19 */ /* 0x000fe40008011404 */
[----:B------:R-:W-:Y:S02]  /*0220*/  SHF.R.S32.HI R6, RZ, UR4, R6 ;  /* 0x00000004ff067c19 */ /* 0x000fe40008011406 */
[----:B------:R-:W-:Y:S02]  /*0230*/  SHF.R.S32.HI R9, RZ, UR4, R8 ;  /* 0x00000004ff097c19 */ /* 0x000fe40008011408 */
[----:B------:R-:W-:-:S02]  /*0240*/  SHF.R.S32.HI R10, RZ, UR4, R10 ;  /* 0x00000004ff0a7c19 */ /* 0x000fc4000801140a */
[----:B------:R-:W-:Y:S02]  /*0250*/  SHF.R.S32.HI R11, RZ, UR4, R11 ;  /* 0x00000004ff0b7c19 */ /* 0x000fe4000801140b */
[----:B------:R-:W-:Y:S02]  /*0260*/  SHF.R.S32.HI R12, RZ, UR4, R12 ;  /* 0x00000004ff0c7c19 */ /* 0x000fe4000801140c */
[----:B------:R-:W-:Y:S02]  /*0270*/  SHF.R.S32.HI R13, RZ, UR4, R13 ;  /* 0x00000004ff0d7c19 */ /* 0x000fe4000801140d */
[----:B------:R-:W-:Y:S02]  /*0280*/  PRMT R7, R0, 0x5410, R7 ;  /* 0x0000541000077816 */ /* 0x000fe40000000007 */
[----:B------:R-:W-:Y:S02]  /*0290*/  PRMT R9, R6, 0x5410, R9 ;  /* 0x0000541006097816 */ /* 0x000fe40000000009 */
[----:B------:R-:W-:-:S02]  /*02a0*/  PRMT R11, R10, 0x5410, R11 ;  /* 0x000054100a0b7816 */ /* 0x000fc4000000000b */
[----:B------:R-:W-:Y:S01]  /*02b0*/  PRMT R13, R12, 0x5410, R13 ;  /* 0x000054100c0d7816 */ /* 0x000fe2000000000d */
[----:B------:R-:W-:Y:S04]  /*02c0*/  STG.E [R2.64], R7 ;  /* 0x0000000702007986 */ /* 0x000fe8000c101906 */
[----:B------:R-:W-:Y:S04]  /*02d0*/  STG.E [R2.64+0x200], R9 ;  /* 0x0002000902007986 */ /* 0x000fe8000c101906 */
[----:B------:R-:W-:Y:S04]  /*02e0*/  STG.E [R2.64+0x400], R11 ;  /* 0x0004000b02007986 */ /* 0x000fe8000c101906 */
[----:B------:R-:W-:Y:S01]  /*02f0*/  STG.E [R2.64+0x600], R13 ;  /* 0x0006000d02007986 */ /* 0x000fe2000c101906 */
[----:B------:R-:W-:Y:S05]  /*0300*/  EXIT ;  /* 0x000000000000794d */ /* 0x000fea0003800000 */
.L_x_1375:
[----:B------:R-:W0:Y:S01]  /*0310*/  S2R R13, SR_TID.X ;  /* 0x00000000000d7919 */ /* 0x000e220000002100 */
[----:B------:R-:W-:Y:S01]  /*0320*/  CS2R R14, SRZ ;  /* 0x00000000000e7805 */ /* 0x000fe2000001ff00 */
[----:B------:R-:W-:Y:S01]  /*0330*/  CS2R R16, SRZ ;  /* 0x0000000000107805 */ /* 0x000fe2000001ff00 */
[C---:B0-----:R-:W-:Y:S01]  /*0340*/  ISETP.GE.AND P0, PT, R13.reuse, R12, PT ;  /* 0x0000000c0d00720c */ /* 0x041fe20003f06270 */
[----:B------:R-:W-:Y:S01]  /*0350*/  IMAD.MOV.U32 R23, RZ, RZ, R13 ;  /* 0x000000ffff177224 */ /* 0x000fe200078e000d */
[----:B------:R-:W-:-:S11]  /*0360*/  IADD3 R22, R13, 0x80, RZ ;  /* 0x000000800d167810 */ /* 0x000fd60007ffe0ff */
[----:B------:R-:W-:Y:S02]  /*0370*/  @!P0 IMAD.MOV.U32 R23, RZ, RZ, R22 ;  /* 0x000000ffff178224 */ /* 0x000fe400078e0016 */
[----:B------:R-:W-:Y:S02]  /*0380*/  @!P0 IMAD.IADD R4, R0, 0x1, R13 ;  /* 0x0000000100048824 */ /* 0x000fe400078e020d */
[----:B------:R-:W-:Y:S01]  /*0390*/  @!P0 IMAD.MOV.U32 R5, RZ, RZ, 0x2 ;  /* 0x00000002ff058424 */ /* 0x000fe200078e00ff */
[----:B------:R-:W-:-:S03]  /*03a0*/  ISETP.GE.AND P6, PT, R23, R12, PT ;  /* 0x0000000c1700720c */ /* 0x000fc60003fc6270 */
[----:B------:R-:W-:-:S05]  /*03b0*/  @!P0 IMAD.WIDE.U32 R4, R4, R5, c[0x0][0x170] ;  /* 0x00005c0004048625 */ /* 0x000fca00078e0005 */
[----:B------:R0:W2:Y:S05]  /*03c0*/  @!P0 LDG.E.S16 R16, [R4.64] ;  /* 0x0000000604108981 */ /* 0x0000aa000c1e1700 */
[----:B------:R-:W-:Y:S01]  /*03d0*/  @!P6 IMAD.IADD R2, R0, 0x1, R23 ;  /* 0x000000010002e824 */ /* 0x000fe200078e0217 */
[----:B------:R-:W-:Y:S02]  /*03e0*/  @!P6 IADD3 R23, R23, 0x80, RZ ;  /* 0x000000801717e810 */ /* 0x000fe40007ffe0ff */
[----:B------:R-:W-:Y:S02]  /*03f0*/  @!P6 MOV R3, 0x2 ;  /* 0x000000020003e802 */ /* 0x000fe40000000f00 */
[----:B------:R-:W-:-:S03]  /*0400*/  ISETP.GE.AND P5, PT, R23, R12, PT ;  /* 0x0000000c1700720c */ /* 0x000fc60003fa6270 */
[----:B------:R-:W-:-:S05]  /*0410*/  @!P6 IMAD.WIDE.U32 R2, R2, R3, c[0x0][0x170] ;  /* 0x00005c000202e625 */ /* 0x000fca00078e0003 */
[----:B------:R1:W3:Y:S05]  /*0420*/  @!P6 LDG.E.S16 R14, [R2.64] ;  /* 0x00000006020ee981 */ /* 0x0002ea000c1e1700 */
[----:B------:R-:W-:Y:S01]  /*0430*/  @!P5 IMAD.IADD R6, R0, 0x1, R23 ;  /* 0x000000010006d824 */ /* 0x000fe200078e0217 */
[----:B------:R-:W-:Y:S01]  /*0440*/  @!P5 IADD3 R23, R23, 0x80, RZ ;  /* 0x000000801717d810 */ /* 0x000fe20007ffe0ff */
[----:B------:R-:W-:-:S03]  /*0450*/  @!P5 IMAD.MOV.U32 R7, RZ, RZ, 0x2 ;  /* 0x00000002ff07d424 */ /* 0x000fc600078e00ff */
[----:B------:R-:W-:Y:S01]  /*0460*/  ISETP.GE.AND P4, PT, R23, R12, PT ;  /* 0x0000000c1700720c */ /* 0x000fe20003f86270 */
[----:B------:R-:W-:Y:S01]  /*0470*/  @!P5 IMAD.WIDE.U32 R6, R6, R7, c[0x0][0x170] ;  /* 0x00005c000606d625 */ /* 0x000fe200078e0007 */
[----:B------:R-:W-:Y:S01]  /*0480*/  CS2R R18, SRZ ;  /* 0x0000000000127805 */ /* 0x000fe2000001ff00 */
[----:B------:R-:W-:-:S03]  /*0490*/  CS2R R20, SRZ ;  /* 0x0000000000147805 */ /* 0x000fc6000001ff00 */
[----:B------:R4:W5:Y:S07]  /*04a0*/  @!P5 LDG.E.S16 R15, [R6.64] ;  /* 0x00000006060fd981 */ /* 0x00096e000c1e1700 */
        /* <DEDUP_REMOVED lines=12> */
[----:B------:R-:W-:Y:S02]  /*0570*/  @!P4 IMAD.MOV.U32 R26, RZ, RZ, 0x2 ;  /* 0x00000002ff1ac424 */ /* 0x000fe400078e00ff */
[----:B------:R-:W-:Y:S02]  /*0580*/  @!P3 IMAD.MOV.U32 R25, RZ, RZ, 0x2 ;  /* 0x00000002ff19b424 */ /* 0x000fe400078e00ff */
[----:B------:R-:W-:Y:S02]  /*0590*/  @!P2 IMAD.MOV.U32 R28, RZ, RZ, 0x2 ;  /* 0x00000002ff1ca424 */ /* 0x000fe400078e00ff */
[----:B------:R-:W-:Y:S02]  /*05a0*/  @!P1 IMAD.MOV.U32 R27, RZ, RZ, 0x2 ;  /* 0x00000002ff1b9424 */ /* 0x000fe400078e00ff */
[----:B-1----:R-:W-:-:S04]  /*05b0*/  @!P4 IMAD.WIDE.U32 R2, R11, R26, c[0x0][0x170] ;  /* 0x00005c000b02c625 */ /* 0x002fc800078e001a */
[----:B------:R-:W-:Y:S01]  /*05c0*/  @!P6 MOV R24, 0x2 ;  /* 0x000000020018e802 */ /* 0x000fe20000000f00 */
[----:B------:R-:W-:Y:S01]  /*05d0*/  @!P6 IMAD.IADD R23, R0, 0x1, R23 ;  /* 0x000000010017e824 */ /* 0x000fe200078e0217 */
[----:B------:R1:W5:Y:S01]  /*05e0*/  @!P4 LDG.E.S16 R17, [R2.64] ;  /* 0x000000060211c981 */ /* 0x000362000c1e1700 */
[----:B0-----:R-:W-:-:S04]  /*05f0*/  @!P3 IMAD.WIDE.U32 R4, R10, R25, c[0x0][0x170] ;  /* 0x00005c000a04b625 */ /* 0x001fc800078e0019 */
[----:B----4-:R-:W-:Y:S01]  /*0600*/  @!P2 IMAD.WIDE.U32 R6, R9, R28, c[0x0][0x170] ;  /* 0x00005c000906a625 */ /* 0x010fe200078e001c */
[----:B------:R2:W4:Y:S03]  /*0610*/  @!P3 LDG.E.S16 R18, [R4.64] ;  /* 0x000000060412b981 */ /* 0x000526000c1e1700 */
[----:B------:R-:W-:Y:S01]  /*0620*/  @!P1 IMAD.WIDE.U32 R8, R8, R27, c[0x0][0x170] ;  /* 0x00005c0008089625 */ /* 0x000fe200078e001b */
[----:B------:R3:W4:Y:S03]  /*0630*/  @!P2 LDG.E.S16 R19, [R6.64] ;  /* 0x000000060613a981 */ /* 0x000726000c1e1700 */
[----:B------:R-:W-:Y:S01]  /*0640*/  @!P6 IMAD.WIDE.U32 R10, R23, R24, c[0x0][0x170] ;  /* 0x00005c00170ae625 */ /* 0x000fe200078e0018 */
[----:B------:R4:W4:Y:S04]  /*0650*/  @!P1 LDG.E.S16 R20, [R8.64] ;  /* 0x0000000608149981 */ /* 0x000928000c1e1700 */
[----:B------:R-:W4:Y:S01]  /*0660*/  @!P6 LDG.E.S16 R21, [R10.64] ;  /* 0x000000060a15e981 */ /* 0x000f22000c1e1700 */
[----:B------:R-:W-:-:S02]  /*0670*/  ULDC.U16 UR4, c[0x0][0x166] ;  /* 0x0000598000047ab9 */ /* 0x000fc40000000400 */
[----:B------:R-:W-:-:S04]  /*0680*/  UPRMT UR4, UR4, 0x9910, URZ ;  /* 0x0000991004047896 */ /* 0x000fc8000800003f */
[----:B------:R-:W-:Y:S01]  /*0690*/  UISETP.LT.U32.AND UP0, UPT, UR4, 0xf, UPT ;  /* 0x0000000f0400788c */ /* 0x000fe2000bf01070 */
[----:B------:R-:W-:-:S03]  /*06a0*/  @!P0 IMAD.IADD R23, R0, 0x1, R13 ;  /* 0x0000000100178824 */ /* 0x000fc600078e020d */
[----:B------:R-:W-:Y:S01]  /*06b0*/  USEL UR4, UR4, 0xf, UP0 ;  /* 0x0000000f04047887 */ /* 0x000fe20008000000 */
[----:B------:R-:W-:Y:S02]  /*06c0*/  @!P0 IMAD.MOV.U32 R24, RZ, RZ, 0x2 ;  /* 0x00000002ff188424 */ /* 0x000fe400078e00ff */
[----:B------:R-:W-:Y:S02]  /*06d0*/  @!P0 IMAD.MOV.U32 R13, RZ, RZ, R22 ;  /* 0x000000ffff0d8224 */ /* 0x000fe400078e0016 */
[----:B-1----:R-:W-:Y:S01]  /*06e0*/  @!P0 IMAD.WIDE.U32 R2, R23, R24, c[0x0][0x168] ;  /* 0x00005a0017028625 */ /* 0x002fe200078e0018 */
[----:B------:R-:W-:Y:S01]  /*06f0*/  BSSY B0, `(.L_x_1376) ;  /* 0x0000036000007945 */ /* 0x000fe20003800000 */
[----:B------:R-:W-:Y:S01]  /*0700*/  BSSY B1, `(.L_x_1377) ;  /* 0x000002e000017945 */ /* 0x000fe20003800000 */
[----:B--2---:R-:W-:-:S05]  /*0710*/  SHF.R.S32.HI R5, RZ, UR4, R16 ;  /* 0x00000004ff057c19 */ /* 0x004fca0008011410 */
[----:B------:R0:W-:Y:S01]  /*0720*/  @!P0 STG.E.U16 [R2.64], R5 ;  /* 0x0000000502008986 */ /* 0x0001e2000c101506 */
[----:B------:R-:W-:Y:S02]  /*0730*/  ISETP.GE.AND P0, PT, R13, R12, PT ;  /* 0x0000000c0d00720c */ /* 0x000fe40003f06270 */
[----:B---3--:R-:W-:Y:S02]  /*0740*/  SHF.R.S32.HI R7, RZ, UR4, R14 ;  /* 0x00000004ff077c19 */ /* 0x008fe4000801140e */
[----:B-----5:R-:W-:Y:S02]  /*0750*/  SHF.R.S32.HI R15, RZ, UR4, R15 ;  /* 0x00000004ff0f7c19 */ /* 0x020fe4000801140f */
[----:B------:R-:W-:Y:S02]  /*0760*/  SHF.R.S32.HI R17, RZ, UR4, R17 ;  /* 0x00000004ff117c19 */ /* 0x000fe40008011411 */
[----:B----4-:R-:W-:Y:S02]  /*0770*/  SHF.R.S32.HI R9, RZ, UR4, R18 ;  /* 0x00000004ff097c19 */ /* 0x010fe40008011412 */
[----:B------:R-:W-:-:S02]  /*0780*/  SHF.R.S32.HI R19, RZ, UR4, R19 ;  /* 0x00000004ff137c19 */ /* 0x000fc40008011413 */
[----:B------:R-:W-:Y:S02]  /*0790*/  SHF.R.S32.HI R20, RZ, UR4, R20 ;  /* 0x00000004ff147c19 */ /* 0x000fe40008011414 */
[----:B------:R-:W-:Y:S01]  /*07a0*/  SHF.R.S32.HI R21, RZ, UR4, R21 ;  /* 0x00000004ff157c19 */ /* 0x000fe20008011415 */
[----:B------:R-:W-:Y:S05]  /*07b0*/  @P0 BRA `(.L_x_1378) ;  /* 0x000000c000000947 */ /* 0x000fea0003800000 */
[----:B0-----:R-:W-:Y:S01]  /*07c0*/  IMAD.IADD R2, R0, 0x1, R13 ;  /* 0x0000000100027824 */ /* 0x001fe200078e020d */
[----:B------:R-:W-:Y:S01]  /*07d0*/  IADD3 R13, R13, 0x80, RZ ;  /* 0x000000800d0d7810 */ /* 0x000fe20007ffe0ff */
[----:B------:R-:W-:-:S03]  /*07e0*/  IMAD.MOV.U32 R3, RZ, RZ, 0x2 ;  /* 0x00000002ff037424 */ /* 0x000fc600078e00ff */
[----:B------:R-:W-:Y:S01]  /*07f0*/  ISETP.GE.AND P0, PT, R13, R12, PT ;  /* 0x0000000c0d00720c */ /* 0x000fe20003f06270 */
[----:B------:R-:W-:-:S05]  /*0800*/  IMAD.WIDE.U32 R2, R2, R3, c[0x0][0x168] ;  /* 0x00005a0002027625 */ /* 0x000fca00078e0003 */
[----:B------:R0:W-:Y:S07]  /*0810*/  STG.E.U16 [R2.64], R7 ;  /* 0x0000000702007986 */ /* 0x0001ee000c101506 */
[----:B------:R-:W-:Y:S05]  /*0820*/  @P0 BRA `(.L_x_1379) ;  /* 0x000000c000000947 */ /* 0x000fea0003800000 */
[----:B0-----:R-:W-:Y:S01]  /*0830*/  IMAD.IADD R2, R0, 0x1, R13 ;  /* 0x0000000100027824 */ /* 0x001fe200078e020d */
[----:B------:R-:W-:Y:S01]  /*0840*/  IADD3 R13, R13, 0x80, RZ ;  /* 0x000000800d0d7810 */ /* 0x000fe20007ffe0ff */
[----:B------:R-:W-:-:S04]  /*0850*/  IMAD.MOV.U32 R3, RZ, RZ, 0x2 ;  /* 0x00000002ff037424 */ /* 0x000fc800078e00ff */
[----:B------:R-:W-:-:S05]  /*0860*/  IMAD.WIDE.U32 R2, R2, R3, c[0x0][0x168] ;  /* 0x00005a0002027625 */ /* 0x000fca00078e0003 */
[----:B------:R0:W-:Y:S02]  /*0870*/  STG.E.U16 [R2.64], R15 ;  /* 0x0000000f02007986 */ /* 0x0001e4000c101506 */
.L_x_1378:
[----:B0-----:R-:W-:-:S13]  /*0880*/  ISETP.GE.AND P0, PT, R13, R12, PT ;  /* 0x0000000c0d00720c */ /* 0x001fda0003f06270 */
[----:B------:R-:W-:Y:S05]  /*0890*/  @P0 BRA `(.L_x_1380) ;  /* 0x000000c000000947 */ /* 0x000fea0003800000 */
[----:B------:R-:W-:Y:S01]  /*08a0*/  IMAD.IADD R2, R0, 0x1, R13 ;  /* 0x0000000100027824 */ /* 0x000fe200078e020d */
[----:B------:R-:W-:Y:S01]  /*08b0*/  IADD3 R13, R13, 0x80, RZ ;  /* 0x000000800d0d7810 */ /* 0x000fe20007ffe0ff */
[----:B------:R-:W-:-:S04]  /*08c0*/  IMAD.MOV.U32 R3, RZ, RZ, 0x2 ;  /* 0x00000002ff037424 */ /* 0x000fc800078e00ff */
[----:B------:R-:W-:-:S05]  /*08d0*/  IMAD.WIDE.U32 R2, R2, R3, c[0x0][0x168] ;  /* 0x00005a0002027625 */ /* 0x000fca00078e0003 */
[----:B------:R0:W-:Y:S02]  /*08e0*/  STG.E.U16 [R2.64], R17 ;  /* 0x0000001102007986 */ /* 0x0001e4000c101506 */
.L_x_1379:
[----:B------:R-:W-:-:S13]  /*08f0*/  ISETP.GE.AND P0, PT, R13, R12, PT ;  /* 0x0000000c0d00720c */ /* 0x000fda0003f06270 */
[----:B------:R-:W-:Y:S05]  /*0900*/  @P0 BRA `(.L_x_1381) ;  /* 0x000000d000000947 */ /* 0x000fea0003800000 */
[----:B0-----:R-:W-:Y:S01]  /*0910*/  IADD3 R2, R0, R13, RZ ;  /* 0x0000000d00027210 */ /* 0x001fe20007ffe0ff */
[----:B------:R-:W-:Y:S01]  /*0920*/  IMAD.MOV.U32 R3, RZ, RZ, 0x2 ;  /* 0x00000002ff037424 */ /* 0x000fe200078e00ff */
[----:B------:R-:W-:-:S03]  /*0930*/  IADD3 R13, R13, 0x80, RZ ;  /* 0x000000800d0d7810 */ /* 0x000fc60007ffe0ff */
[----:B------:R-:W-:-:S05]  /*0940*/  IMAD.WIDE.U32 R2, R2, R3, c[0x0][0x168] ;  /* 0x00005a0002027625 */ /* 0x000fca00078e0003 */
[----:B------:R0:W-:Y:S02]  /*0950*/  STG.E.U16 [R2.64], R9 ;  /* 0x0000000902007986 */ /* 0x0001e4000c101506 */
.L_x_1380:
        /* <DEDUP_REMOVED lines=8> */
.L_x_1381:
[----:B------:R-:W-:Y:S05]  /*09e0*/  BSYNC B1 ;  /* 0x0000000000017941 */ /* 0x000fea0003800000 */
.L_x_1377:
[----:B------:R-:W-:-:S13]  /*09f0*/  ISETP.GE.AND P0, PT, R13, R12, PT ;  /* 0x0000000c0d00720c */ /* 0x000fda0003f06270 */
[----:B0-----:R-:W-:Y:S01]  /*0a00*/  @!P0 IMAD.IADD R2, R0, 0x1, R13 ;  /* 0x0000000100028824 */ /* 0x001fe200078e020d */
[----:B------:R-:W-:Y:S01]  /*0a10*/  @!P0 IADD3 R13, R13, 0x80, RZ ;  /* 0x000000800d0d8810 */ /* 0x000fe20007ffe0ff */
[----:B------:R-:W-:-:S04]  /*0a20*/  @!P0 IMAD.MOV.U32 R3, RZ, RZ, 0x2 ;  /* 0x00000002ff038424 */ /* 0x000fc800078e00ff */
[----:B------:R-:W-:-:S05]  /*0a30*/  @!P0 IMAD.WIDE.U32 R2, R2, R3, c[0x0][0x168] ;  /* 0x00005a0002028625 */ /* 0x000fca00078e0003 */
[----:B------:R0:W-:Y:S02]  /*0a40*/  @!P0 STG.E.U16 [R2.64], R20 ;  /* 0x0000001402008986 */ /* 0x0001e4000c101506 */
.L_x_1382:
[----:B------:R-:W-:Y:S05]  /*0a50*/  BSYNC B0 ;  /* 0x0000000000007941 */ /* 0x000fea0003800000 */
.L_x_1376:
[----:B------:R-:W-:Y:S01]  /*0a60*/  WARPSYNC 0xffffffff ;  /* 0xffffffff00007948 */ /* 0x000fe20003800000 */
[----:B------:R-:W-:-:S13]  /*0a70*/  ISETP.GE.AND P0, PT, R13, R12, PT ;  /* 0x0000000c0d00720c */ /* 0x000fda0003f06270 */
[----:B------:R-:W-:Y:S05]  /*0a80*/  @P0 EXIT ;  /* 0x000000000000094d */ /* 0x000fea0003800000 */
[----:B0-----:R-:W-:Y:S02]  /*0a90*/  IMAD.IADD R2, R0, 0x1, R13 ;  /* 0x0000000100027824 */ /* 0x001fe400078e020d */
[----:B------:R-:W-:-:S04]  /*0aa0*/  IMAD.MOV.U32 R3, RZ, RZ, 0x2 ;  /* 0x00000002ff037424 */ /* 0x000fc800078e00ff */
[----:B------:R-:W-:-:S05]  /*0ab0*/  IMAD.WIDE.U32 R2, R2, R3, c[0x0][0x168] ;  /* 0x00005a0002027625 */ /* 0x000fca00078e0003 */
[----:B------:R-:W-:Y:S01]  /*0ac0*/  STG.E.U16 [R2.64], R21 ;  /* 0x0000001502007986 */ /* 0x000fe2000c101506 */
[----:B------:R-:W-:Y:S05]  /*0ad0*/  EXIT ;  /* 0x000000000000794d */ /* 0x000fea0003800000 */
.L_x_1383:
        /* <DEDUP_REMOVED lines=10> */
.L_x_19631:


//--------------------- .text._ZN2at6native29vectorized_elementwise_kernelILi4ENS0_13BUnaryFunctorIsssZZZNS0_18rshift_kernel_cudaERNS_18TensorIteratorBaseEENKUlvE_clEvENKUlvE3_clEvEUlssE_EESt5arrayIPcLm2EEEEviT0_T1_ --------------------------
	.section	.text._ZN2at6native29vectorized_elementwise_kernelILi4ENS0_13BUnaryFunctorIsssZZZNS0_18rshift_kernel_cudaERNS_18TensorIteratorBaseEENKUlvE_clEvENKUlvE3_clEvEUlssE_EESt5arrayIPcLm2EEEEviT0_T1_,"ax",@progbits
	.sectioninfo	@"SHI_REGISTERS=31"
	.align	128
        .global         _ZN2at6native29vectorized_elementwise_kernelILi4ENS0_13BUnaryFunctorIsssZZZNS0_18rshift_kernel_cudaERNS_18TensorIteratorBaseEENKUlvE_clEvENKUlvE3_clEvEUlssE_EESt5arrayIPcLm2EEEEviT0_T1_
        .type           _ZN2at6native29vectorized_elementwise_kernelILi4ENS0_13BUnaryFunctorIsssZZZNS0_18rshift_kernel_cudaERNS_18TensorIteratorBaseEENKUlvE_clEvENKUlvE3_clEvEUlssE_EESt5arrayIPcLm2EEEEviT0_T1_,@function
        .size           _ZN2at6native29vectorized_elementwise_kernelILi4ENS0_13BUnaryFunctorIsssZZZNS0_18rshift_kernel_cudaERNS_18TensorIteratorBaseEENKUlvE_clEvENKUlvE3_clEvEUlssE_EESt5arrayIPcLm2EEEEviT0_T1_,(.L_x_19632 - _ZN2at6native29vectorized_elementwise_kernelILi4ENS0_13BUnaryFunctorIsssZZZNS0_18rshift_kernel_cudaERNS_18TensorIteratorBaseEENKUlvE_clEvENKUlvE3_clEvEUlssE_EESt5arrayIPcLm2EEEEviT0_T1_)
        .other          _ZN2at6native29vectorized_elementwise_kernelILi4ENS0_13BUnaryFunctorIsssZZZNS0_18rshift_kernel_cudaERNS_18TensorIteratorBaseEENKUlvE_clEvENKUlvE3_clEvEUlssE_EESt5arrayIPcLm2EEEEviT0_T1_,@"STO_CUDA_ENTRY STV_DEFAULT"
_ZN2at6native29vectorized_elementwise_kernelILi4ENS0_13BUnaryFunctorIsssZZZNS0_18rshift_kernel_cudaERNS_18TensorIteratorBaseEENKUlvE_clEvENKUlvE3_clEvEUlssE_EESt5arrayIPcLm2EEEEviT0_T1_:
.text._ZN2at6native29vectorized_elementwise_kernelILi4ENS0_13BUnaryFunctorIsssZZZNS0_18rshift_kernel_cudaERNS_18TensorIteratorBaseEENKUlvE_clEvENKUlvE3_clEvEUlssE_EESt5arrayIPcLm2EEEEviT0_T1_:
        /* <DEDUP_REMOVED lines=11> */
[----:B------:R0:W2:Y:S04]  /*00b0*/  LDG.E.64 R6, [R2.64] ;  /* 0x0000000602067981 */ /* 0x0000a8000c1e1b00 */
[----:B------:R0:W3:Y:S01]  /*00c0*/  LDG.E.64 R8, [R2.64+0x400] ;  /* 0x0004000602087981 */ /* 0x0000e2000c1e1b00 */
[----:B------:R-:W-:Y:S02]  /*00d0*/  ULDC.U16 UR4, c[0x0][0x166] ;  /* 0x0000598000047ab9 */ /* 0x000fe40000000400 */
[----:B------:R-:W-:-:S04]  /*00e0*/  UPRMT UR4, UR4, 0x9910, URZ ;  /* 0x0000991004047896 */ /* 0x000fc8000800003f */
[----:B------:R-:W-:Y:S01]  /*00f0*/  UISETP.LT.U32.AND UP0, UPT, UR4, 0xf, UPT ;  /* 0x0000000f0400788c */ /* 0x000fe2000bf01070 */
[----:B0-----:R-:W-:-:S03]  /*0100*/  IMAD.WIDE.U32 R2, R0, R11, c[0x0][0x168] ;  /* 0x00005a0000027625 */ /* 0x001fc600078e000b */
[----:B------:R-:W-:-:S03]  /*0110*/  USEL UR4, UR4, 0xf, UP0 ;  /* 0x0000000f04047887 */ /* 0x000fc60008000000 */
[----:B------:R-:W-:Y:S01]  /*0120*/  IMAD.WIDE R2, R5, 0x8, R2 ;  /* 0x0000000805027825 */ /* 0x000fe200078e0202 */
[C---:B--2---:R-:W-:Y:S02]  /*0130*/  PRMT R4, R6.reuse, 0x9910, RZ ;  /* 0x0000991006047816 */ /* 0x044fe400000000ff */
[----:B------:R-:W-:Y:S02]  /*0140*/  PRMT R6, R6, 0xbb32, RZ ;  /* 0x0000bb3206067816 */ /* 0x000fe400000000ff */
[----:B------:R-:W-:Y:S01]  /*0150*/  PRMT R10, R7, 0x9910, RZ ;  /* 0x00009910070a7816 */ /* 0x000fe200000000ff */
[----:B------:R-:W-:Y:S01]  /*0160*/  IMAD.MOV.U32 R0, RZ, RZ, R4 ;  /* 0x000000ffff007224 */ /* 0x000fe200078e0004 */
[C---:B---3--:R-:W-:Y:S01]  /*0170*/  PRMT R12, R8.reuse, 0x9910, RZ ;  /* 0x00009910080c7816 */ /* 0x048fe200000000ff */
[----:B------:R-:W-:Y:S01]  /*0180*/  IMAD.MOV.U32 R4, RZ, RZ, R6 ;  /* 0x000000ffff047224 */ /* 0x000fe200078e0006 */
[----:B------:R-:W-:Y:S01]  /*0190*/  PRMT R13, R8, 0xbb32, RZ ;  /* 0x0000bb32080d7816 */ /* 0x000fe200000000ff */
[----:B------:R-:W-:Y:S01]  /*01a0*/  IMAD.MOV.U32 R6, RZ, RZ, R10 ;  /* 0x000000ffff067224 */ /* 0x000fe200078e000a */
[----:B------:R-:W-:Y:S01]  /*01b0*/  PRMT R14, R9, 0x9910, RZ ;  /* 0x00009910090e7816 */ /* 0x000fe200000000ff */
[----:B------:R-:W-:Y:S01]  /*01c0*/  IMAD.MOV.U32 R10, RZ, RZ, R12 ;  /* 0x000000ffff0a7224 */ /* 0x000fe200078e000c */
[----:B------:R-:W-:Y:S01]  /*01d0*/  PRMT R7, R7, 0xbb32, RZ ;  /* 0x0000bb3207077816 */ /* 0x000fe200000000ff */
[----:B------:R-:W-:Y:S01]  /*01e0*/  IMAD.MOV.U32 R11, RZ, RZ, R13 ;  /* 0x000000ffff0b7224 */ /* 0x000fe200078e000d */
[----:B------:R-:W-:-:S02]  /*01f0*/  PRMT R9, R9, 0xbb32, RZ ;  /* 0x0000bb3209097816 */ /* 0x000fc400000000ff */
[----:B------:R-:W-:Y:S01]  /*0200*/  MOV R12, R14 ;  /* 0x0000000e000c7202 */ /* 0x000fe20000000f00 */
[----:B------:R-:W-:Y:S01]  /*0210*/  IMAD.MOV.U32 R8, RZ, RZ, R7 ;  /* 0x000000ffff087224 */ /* 0x000fe200078e0007 */
[----:B------:R-:W-:Y:S01]  /*0220*/  SHF.R.S32.HI R10, RZ, UR4, R10 ;  /* 0x00000004ff0a7c19 */ /* 0x000fe2000801140a */
[----:B------:R-:W-:Y:S01]  /*0230*/  IMAD.MOV.U32 R13, RZ, RZ, R9 ;  /* 0x000000ffff0d7224 */ /* 0x000fe200078e0009 */
        /* <DEDUP_REMOVED lines=10> */
[----:B------:R-:W-:-:S03]  /*02e0*/  PRMT R11, R12, 0x5410, R13 ;  /* 0x000054100c0b7816 */ /* 0x000fc6000000000d */
[----:B------:R-:W-:Y:S04]  /*02f0*/  STG.E.64 [R2.64], R8 ;  /* 0x0000000802007986 */ /* 0x000fe8000c101b06 */
[----:B------:R-:W-:Y:S01]  /*0300*/  STG.E.64 [R2.64+0x400], R10 ;  /* 0x0004000a02007986 */ /* 0x000fe2000c101b06 */
[----:B------:R-:W-:Y:S05]  /*0310*/  EXIT ;  /* 0x000000000000794d */ /* 0x000fea0003800000 */
.L_x_1384:
        /* <DEDUP_REMOVED lines=13> */
[----:B------:R-:W-:Y:S01]  /*03f0*/  @!P6 IADD3 R23, R23, 0x80, RZ ;  /* 0x000000801717e810 */ /* 0x000fe20007ffe0ff */
[----:B------:R-:W-:-:S03]  /*0400*/  @!P6 IMAD.MOV.U32 R3, RZ, RZ, 0x2 ;  /* 0x00000002ff03e424 */ /* 0x000fc600078e00ff */
[----:B------:R-:W-:Y:S01]  /*0410*/  ISETP.GE.AND P5, PT, R23, R12, PT ;  /* 0x0000000c1700720c */ /* 0x000fe20003fa6270 */
[----:B------:R-:W-:-:S05]  /*0420*/  @!P6 IMAD.WIDE.U32 R2, R2, R3, c[0x0][0x170] ;  /* 0x00005c000202e625 */ /* 0x000fca00078e0003 */
[----:B------:R1:W3:Y:S07]  /*0430*/  @!P6 LDG.E.S16 R14, [R2.64] ;  /* 0x00000006020ee981 */ /* 0x0002ee000c1e1700 */
        /* <DEDUP_REMOVED lines=14> */
[----:B------:R-:W-:Y:S02]  /*0520*/  @!P2 IADD3 R9, R0, R23, RZ ;  /* 0x000000170009a210 */ /* 0x000fe40007ffe0ff */
[----:B------:R-:W-:-:S04]  /*0530*/  @!P2 IADD3 R23, R23, 0x80, RZ ;  /* 0x000000801717a810 */ /* 0x000fc80007ffe0ff */
[----:B------:R-:W-:-:S13]  /*0540*/  ISETP.GE.AND P1, PT, R23, R12, PT ;  /* 0x0000000c1700720c */ /* 0x000fda0003f26270 */
[----:B------:R-:W-:Y:S01]  /*0550*/  @!P1 IMAD.IADD R8, R0, 0x1, R23 ;  /* 0x0000000100089824 */ /* 0x000fe200078e0217 */
[----:B------:R-:W-:-:S04]  /*0560*/  @!P1 IADD3 R23, R23, 0x80, RZ ;  /* 0x0000008017179810 */ /* 0x000fc80007ffe0ff */
[----:B------:R-:W-:Y:S01]  /*0570*/  ISETP.GE.AND P6, PT, R23, R12, PT ;  /* 0x0000000c1700720c */ /* 0x000fe20003fc6270 */
[----:B------:R-:W-:Y:S01]  /*0580*/  @!P4 IMAD.MOV.U32 R26, RZ, RZ, 0x2 ;  /* 0x00000002ff1ac424 */ /* 0x000fe200078e00ff */
[----:B------:R-:W-:Y:S01]  /*0590*/  @!P2 MOV R28, 0x2 ;  /* 0x00000002001ca802 */ /* 0x000fe20000000f00 */
[----:B------:R-:W-:Y:S02]  /*05a0*/  @!P3 IMAD.MOV.U32 R25, RZ, RZ, 0x2 ;  /* 0x00000002ff19b424 */ /* 0x000fe400078e00ff */
[----:B------:R-:W-:Y:S02]  /*05b0*/  @!P1 IMAD.MOV.U32 R27, RZ, RZ, 0x2 ;  /* 0x00000002ff1b9424 */ /* 0x000fe400078e00ff */
[----:B-1----:R-:W-:-:S06]  /*05c0*/  @!P4 IMAD.WIDE.U32 R2, R11, R26, c[0x0][0x170] ;  /* 0x00005c000b02c625 */ /* 0x002fcc00078e001a */
[----:B------:R-:W-:Y:S01]  /*05d0*/  @!P6 IMAD.IADD R23, R0, 0x1, R23 ;  /* 0x000000010017e824 */ /* 0x000fe200078e0217 */
[----:B------:R1:W5:Y:S01]  /*05e0*/  @!P4 LDG.E.S16 R17, [R2.64] ;  /* 0x000000060211c981 */ /* 0x000362000c1e1700 */
[----:B------:R-:W-:Y:S02]  /*05f0*/  @!P6 IMAD.MOV.U32 R24, RZ, RZ, 0x2 ;  /* 0x00000002ff18e424 */ /* 0x000fe400078e00ff */
        /* <DEDUP_REMOVED lines=29> */
[----:B0-----:R-:W-:Y:S01]  /*07d0*/  HFMA2.MMA R3, -RZ, RZ, 0, 1.1920928955078125e-07 ;  /* 0x00000002ff037435 */ /* 0x001fe200000001ff */
[----:B------:R-:W-:Y:S01]  /*07e0*/  IMAD.IADD R2, R0, 0x1, R13 ;  /* 0x0000000100027824 */ /* 0x000fe200078e020d */
[----:B------:R-:W-:-:S04]  /*07f0*/  IADD3 R13, R13, 0x80, RZ ;  /* 0x000000800d0d7810 */ /* 0x000fc80007ffe0ff */
[----:B------:R-:W-:-:S04]  /*0800*/  ISETP.GE.AND P0, PT, R13, R12, PT ;  /* 0x0000000c0d00720c */ /* 0x000fc80003f06270 */
[----:B------:R-:W-:-:S05]  /*0810*/  IMAD.WIDE.U32 R2, R2, R3, c[0x0][0x168] ;  /* 0x00005a0002027625 */ /* 0x000fca00078e0003 */
[----:B------:R0:W-:Y:S04]  /*0820*/  STG.E.U16 [R2.64], R7 ;  /* 0x0000000702007986 */ /* 0x0001e8000c101506 */
[----:B------:R-:W-:Y:S05]  /*0830*/  @P0 BRA `(.L_x_1388) ;  /* 0x000000c000000947 */ /* 0x000fea0003800000 */
[----:B0-----:R-:W-:Y:S01]  /*0840*/  IMAD.IADD R2, R0, 0x1, R13 ;  /* 0x0000000100027824 */ /* 0x001fe200078e020d */
[----:B------:R-:W-:Y:S01]  /*0850*/  IADD3 R13, R13, 0x80, RZ ;  /* 0x000000800d0d7810 */ /* 0x000fe20007ffe0ff */
[----:B------:R-:W-:-:S04]  /*0860*/  IMAD.MOV.U32 R3, RZ, RZ, 0x2 ;  /* 0x00000002ff037424 */ /* 0x000fc800078e00ff */
[----:B------:R-:W-:-:S05]  /*0870*/  IMAD.WIDE.U32 R2, R2, R3, c[0x0][0x168] ;  /* 0x00005a0002027625 */ /* 0x000fca00078e0003 */
[----:B------:R0:W-:Y:S02]  /*0880*/  STG.E.U16 [R2.64], R15 ;  /* 0x0000000f02007986 */ /* 0x0001e4000c101506 */
.L_x_1387:
[----:B0-----:R-:W-:-:S13]  /*0890*/  ISETP.GE.AND P0, PT, R13, R12, PT ;  /* 0x0000000c0d00720c */ /* 0x001fda0003f06270 */
[----:B------:R-:W-:Y:S05]  /*08a0*/  @P0 BRA `(.L_x_1389) ;  /* 0x000000c000000947 */ /* 0x000fea0003800000 */
[----:B------:R-:W-:Y:S01]  /*08b0*/  IMAD.IADD R2, R0, 0x1, R13 ;  /* 0x0000000100027824 */ /* 0x000fe200078e020d */
[----:B------:R-:W-:Y:S01]  /*08c0*/  IADD3 R13, R13, 0x80, RZ ;  /* 0x000000800d0d7810 */ /* 0x000fe20007ffe0ff */
[----:B------:R-:W-:-:S04]  /*08d0*/  IMAD.MOV.U32 R3, RZ, RZ, 0x2 ;  /* 0x00000002ff037424 */ /* 0x000fc800078e00ff */
[----:B------:R-:W-:-:S05]  /*08e0*/  IMAD.WIDE.U32 R2, R2, R3, c[0x0][0x168] ;  /* 0x00005a0002027625 */ /* 0x000fca00078e0003 */
[----:B------:R0:W-:Y:S02]  /*08f0*/  STG.E.U16 [R2.64], R17 ;  /* 0x0000001102007986 */ /* 0x0001e4000c101506 */
.L_x_1388:
[----:B------:R-:W-:-:S13]  /*0900*/  ISETP.GE.AND P0, PT, R13, R12, PT ;  /* 0x0000000c0d00720c */ /* 0x000fda0003f06270 */
[----:B------:R-:W-:Y:S05]  /*0910*/  @P0 BRA `(.L_x_1390) ;  /* 0x000000d000000947 */ /* 0x000fea0003800000 */
[----:B0-----:R-:W-:Y:S01]  /*0920*/  IMAD.IADD R2, R0, 0x1, R13 ;  /* 0x0000000100027824 */ /* 0x001fe200078e020d */
[----:B------:R-:W-:Y:S01]  /*0930*/  IADD3 R13, R13, 0x80, RZ ;  /* 0x000000800d0d7810 */ /* 0x000fe20007ffe0ff */
[----:B------:R-:W-:-:S04]  /*0940*/  IMAD.MOV.U32 R3, RZ, RZ, 0x2 ;  /* 0x00000002ff037424 */ /* 0x000fc800078e00ff */
[----:B------:R-:W-:-:S05]  /*0950*/  IMAD.WIDE.U32 R2, R2, R3, c[0x0][0x168] ;  /* 0x00005a0002027625 */ /* 0x000fca00078e0003 */
[----:B------:R0:W-:Y:S02]  /*0960*/  STG.E.U16 [R2.64], R9 ;  /* 0x0000000902007986 */ /* 0x0001e4000c101506 */
.L_x_1389:
[----:B------:R-:W-:-:S13]  /*0970*/  ISETP.GE.AND P0, PT, R13, R12, PT ;  /* 0x0000000c0d00720c */ /* 0x000fda0003f06270 */
[----:B------:R-:W-:Y:S01]  /*0980*/  @P0 BREAK B1 ;  /* 0x0000000000010942 */ /* 0x000fe20003800000 */
[----:B------:R-:W-:Y:S05]  /*0990*/  @P0 BRA `(.L_x_1391) ;  /* 0x000000c000000947 */ /* 0x000fea0003800000 */
[----:B0-----:R-:W-:Y:S01]  /*09a0*/  IADD3 R2, R0, R13, RZ ;  /* 0x0000000d00027210 */ /* 0x001fe20007ffe0ff */
[----:B------:R-:W-:Y:S01]  /*09b0*/  IMAD.MOV.U32 R3, RZ, RZ, 0x2 ;  /* 0x00000002ff037424 */ /* 0x000fe200078e00ff */
[----:B------:R-:W-:-:S03]  /*09c0*/  IADD3 R13, R13, 0x80, RZ ;  /* 0x000000800d0d7810 */ /* 0x000fc60007ffe0ff */
[----:B------:R-:W-:-:S05]  /*09d0*/  IMAD.WIDE.U32 R2, R2, R3, c[0x0][0x168] ;  /* 0x00005a0002027625 */ /* 0x000fca00078e0003 */
[----:B------:R0:W-:Y:S02]  /*09e0*/  STG.E.U16 [R2.64], R19 ;  /* 0x0000001302007986 */ /* 0x0001e4000c101506 */
.L_x_1390:
[----:B------:R-:W-:Y:S05]  /*09f0*/  BSYNC B1 ;  /* 0x0000000000017941 */ /* 0x000fea0003800000 */
.L_x_1386:
[----:B------:R-:W-:-:S13]  /*0a00*/  ISETP.GE.AND P0, PT, R13, R12, PT ;  /* 0x0000000c0d00720c */ /* 0x000fda0003f06270 */
[----:B0-----:R-:W-:Y:S01]  /*0a10*/  @!P0 IMAD.IADD R2, R0, 0x1, R13 ;  /* 0x0000000100028824 */ /* 0x001fe200078e020d */
[----:B------:R-:W-:Y:S01]  /*0a20*/  @!P0 IADD3 R13, R13, 0x80, RZ ;  /* 0x000000800d0d8810 */ /* 0x000fe20007ffe0ff */
[----:B------:R-:W-:-:S04]  /*0a30*/  @!P0 IMAD.MOV.U32 R3, RZ, RZ, 0x2 ;  /* 0x00000002ff038424 */ /* 0x000fc800078e00ff */
[----:B------:R-:W-:-:S05]  /*0a40*/  @!P0 IMAD.WIDE.U32 R2, R2, R3, c[0x0][0x168] ;  /* 0x00005a0002028625 */ /* 0x000fca00078e0003 */
[----:B------:R0:W-:Y:S02]  /*0a50*/  @!P0 STG.E.U16 [R2.64], R20 ;  /* 0x0000001402008986 */ /* 0x0001e4000c101506 */
.L_x_1391:
[----:B------:R-:W-:Y:S05]  /*0a60*/  BSYNC B0 ;  /* 0x0000000000007941 */ /* 0x000fea0003800000 */
.L_x_1385:
        /* <DEDUP_REMOVED lines=8> */
.L_x_1392:
        /* <DEDUP_REMOVED lines=9> */
.L_x_19632:


//--------------------- .text._ZN2at6native29vectorized_elementwise_kernelILi8ENS0_13BUnaryFunctorIsssZZZNS0_18rshift_kernel_cudaERNS_18TensorIteratorBaseEENKUlvE_clEvENKUlvE3_clEvEUlssE_EESt5arrayIPcLm2EEEEviT0_T1_ --------------------------
	.section	.text._ZN2at6native29vectorized_elementwise_kernelILi8ENS0_13BUnaryFunctorIsssZZZNS0_18rshift_kernel_cudaERNS_18TensorIteratorBaseEENKUlvE_clEvENKUlvE3_clEvEUlssE_EESt5arrayIPcLm2EEEEviT0_T1_,"ax",@progbits
	.sectioninfo	@"SHI_REGISTERS=4"
	.align	128
        .global         _ZN2at6native29vectorized_elementwise_kernelILi8ENS0_13BUnaryFunctorIsssZZZNS0_18rshift_kernel_cudaERNS_18TensorIteratorBaseEENKUlvE_clEvENKUlvE3_clEvEUlssE_EESt5arrayIPcLm2EEEEviT0_T1_
        .type           _ZN2at6native29vectorized_elementwise_kernelILi8ENS0_13BUnaryFunctorIsssZZZNS0_18rshift_kernel_cudaERNS_18TensorIteratorBaseEENKUlvE_clEvENKUlvE3_clEvEUlssE_EESt5arrayIPcLm2EEEEviT0_T1_,@function
        .size           _ZN2at6native29vectorized_elementwise_kernelILi8ENS0_13BUnaryFunctorIsssZZZNS0_18rshift_kernel_cudaERNS_18TensorIteratorBaseEENKUlvE_clEvENKUlvE3_clEvEUlssE_EESt5arrayIPcLm2EEEEviT0_T1_,(.L_x_19633 - _ZN2at6native29vectorized_elementwise_kernelILi8ENS0_13BUnaryFunctorIsssZZZNS0_18rshift_kernel_cudaERNS_18TensorIteratorBaseEENKUlvE_clEvENKUlvE3_clEvEUlssE_EESt5arrayIPcLm2EEEEviT0_T1_)
        .other          _ZN2at6native29vectorized_elementwise_kernelILi8ENS0_13BUnaryFunctorIsssZZZNS0_18rshift_kernel_cudaERNS_18TensorIteratorBaseEENKUlvE_clEvENKUlvE3_clEvEUlssE_EESt5arrayIPcLm2EEEEviT0_T1_,@"STO_CUDA_ENTRY STV_DEFAULT"
_ZN2at6native29vectorized_elementwise_kernelILi8ENS0_13BUnaryFunctorIsssZZZNS0_18rshift_kernel_cudaERNS_18TensorIteratorBaseEENKUlvE_clEvENKUlvE3_clEvEUlssE_EESt5arrayIPcLm2EEEEviT0_T1_:
.text._ZN2at6native29vectorized_elementwise_kernelILi8ENS0_13BUnaryFunctorIsssZZZNS0_18rshift_kernel_cudaERNS_18TensorIteratorBaseEENKUlvE_clEvENKUlvE3_clEvEUlssE_EESt5arrayIPcLm2EEEEviT0_T1_:
[----:B------:R-:W-:Y:S02]  /*0000*/  MOV R1, c[0x0][0x28] ;  /* 0x00000a0000017a02 */ /* 0x000fe40000000f00 */
[----:B------:R-:W-:Y:S05]  /*0010*/  EXIT ;  /* 0x000000000000794d */ /* 0x000fea0003800000 */
.L_x_1393:
        /* <DEDUP_REMOVED lines=14> */
.L_x_19633:


//--------------------- .text._ZN2at6native18elementwise_kernelILi128ELi4EZNS0_15gpu_kernel_implINS0_13AUnaryFunctorIsssZZZNS0_18rshift_kernel_cudaERNS_18TensorIteratorBaseEENKUlvE_clEvENKUlvE3_clEvEUlssE_EEEEvS5_RKT_EUliE_EEviT1_ --------------------------
	.section	.text._ZN2at6native18elementwise_kernelILi128ELi4EZNS0_15gpu_kernel_implINS0_13AUnaryFunctorIsssZZZNS0_18rshift_kernel_cudaERNS_18TensorIteratorBaseEENKUlvE_clEvENKUlvE3_clEvEUlssE_EEEEvS5_RKT_EUliE_EEviT1_,"ax",@progbits
	.sectioninfo	@"SHI_REGISTERS=26"
	.align	128
        .global         _ZN2at6native18elementwise_kernelILi128ELi4EZNS0_15gpu_kernel_implINS0_13AUnaryFunctorIsssZZZNS0_18rshift_kernel_cudaERNS_18TensorIteratorBaseEENKUlvE_clEvENKUlvE3_clEvEUlssE_EEEEvS5_RKT_EUliE_EEviT1_
        .type           _ZN2at6native18elementwise_kernelILi128ELi4EZNS0_15gpu_kernel_implINS0_13AUnaryFunctorIsssZZZNS0_18rshift_kernel_cudaERNS_18TensorIteratorBaseEENKUlvE_clEvENKUlvE3_clEvEUlssE_EEEEvS5_RKT_EUliE_EEviT1_,@function
        .size           _ZN2at6native18elementwise_kernelILi128ELi4EZNS0_15gpu_kernel_implINS0_13AUnaryFunctorIsssZZZNS0_18rshift_kernel_cudaERNS_18TensorIteratorBaseEENKUlvE_clEvENKUlvE3_clEvEUlssE_EEEEvS5_RKT_EUliE_EEviT1_,(.L_x_19634 - _ZN2at6native18elementwise_kernelILi128ELi4EZNS0_15gpu_kernel_implINS0_13AUnaryFunctorIsssZZZNS0_18rshift_kernel_cudaERNS_18TensorIteratorBaseEENKUlvE_clEvENKUlvE3_clEvEUlssE_EEEEvS5_RKT_EUliE_EEviT1_)
        .other          _ZN2at6native18elementwise_kernelILi128ELi4EZNS0_15gpu_kernel_implINS0_13AUnaryFunctorIsssZZZNS0_18rshift_kernel_cudaERNS_18TensorIteratorBaseEENKUlvE_clEvENKUlvE3_clEvEUlssE_EEEEvS5_RKT_EUliE_EEviT1_,@"STO_CUDA_ENTRY STV_DEFAULT"
_ZN2at6native18elementwise_kernelILi128ELi4EZNS0_15gpu_kernel_implINS0_13AUnaryFunctorIsssZZZNS0_18rshift_kernel_cudaERNS_18TensorIteratorBaseEENKUlvE_clEvENKUlvE3_clEvEUlssE_EEEEvS5_RKT_EUliE_EEviT1_:
.text._ZN2at6native18elementwise_kernelILi128ELi4EZNS0_15gpu_kernel_implINS0_13AUnaryFunctorIsssZZZNS0_18rshift_kernel_cudaERNS_18TensorIteratorBaseEENKUlvE_clEvENKUlvE3_clEvEUlssE_EEEEvS5_RKT_EUliE_EEviT1_:
        /* <DEDUP_REMOVED lines=237> */
.L_x_1396:
        /* <DEDUP_REMOVED lines=18> */
.L_x_1400:
[----:B------:R0:W5:Y:S01]  /*0ff0*/  LDG.E.U8 R0, [R2.64] ;  /* 0x0000002402007981 */ /* 0x000162000c1e1100 */
[----:B------:R-:W-:Y:S05]  /*1000*/  BRA `(.L_x_1402) ;  /* 0x00000d7000007947 */ /* 0x000fea0003800000 */
.L_x_1399:
        /* <DEDUP_REMOVED lines=8> */
.L_x_1404:
[----:B------:R0:W5:Y:S01]  /*1090*/  LDG.E.U16 R0, [R2.64] ;  /* 0x0000002402007981 */ /* 0x000162000c1e1500 */
[----:B------:R-:W-:Y:S05]  /*10a0*/  BRA `(.L_x_1402) ;  /* 0x00000cd000007947 */ /* 0x000fea0003800000 */
.L_x_1403:
[----:B------:R0:W5:Y:S01]  /*10b0*/  LDG.E.U16 R0, [R2.64] ;  /* 0x0000002402007981 */ /* 0x000162000c1e1500 */
[----:B------:R-:W-:Y:S05]  /*10c0*/  BRA `(.L_x_1402) ;  /* 0x00000cb000007947 */ /* 0x000fea0003800000 */
.L_x_1398:
        /* <DEDUP_REMOVED lines=9> */
.L_x_1406:
[----:B------:R-:W2:Y:S02]  /*1160*/  LDG.E.U16 R4, [R2.64] ;  /* 0x0000002402047981 */ /* 0x000ea4000c1e1500 */
[----:B--2---:R-:W-:-:S06]  /*1170*/  HADD2.F32 R4, -RZ, R4.H0_H0 ;  /* 0x20000004ff047230 */ /* 0x004fcc0000004100 */
[----:B------:R-:W0:Y:S02]  /*1180*/  F2I.FTZ.TRUNC.NTZ R4, R4 ;  /* 0x0000000400047305 */ /* 0x000e24000021f100 */
[----:B0-----:R-:W-:Y:S01]  /*1190*/  PRMT R0, R4, 0x7610, R0 ;  /* 0x0000761004007816 */ /* 0x001fe20000000000 */
[----:B------:R-:W-:Y:S05]  /*11a0*/  BRA `(.L_x_1402) ;  /* 0x00000bd000007947 */ /* 0x000fea0003800000 */
.L_x_1405:
        /* <DEDUP_REMOVED lines=9> */
.L_x_1408:
[----:B------:R-:W2:Y:S02]  /*1240*/  LDG.E.U16 R2, [R2.64] ;  /* 0x0000002402027981 */ /* 0x000ea4000c1e1500 */
[----:B--2---:R-:W-:-:S06]  /*1250*/  HADD2.F32 R4, -RZ, R2.H0_H0 ;  /* 0x20000002ff047230 */ /* 0x004fcc0000004100 */
[----:B------:R-:W0:Y:S02]  /*1260*/  F2I.FTZ.TRUNC.NTZ R4, R4 ;  /* 0x0000000400047305 */ /* 0x000e24000021f100 */
[----:B0-----:R-:W-:Y:S01]  /*1270*/  PRMT R0, R4, 0x7610, R0 ;  /* 0x0000761004007816 */ /* 0x001fe20000000000 */
[----:B------:R-:W-:Y:S05]  /*1280*/  BRA `(.L_x_1402) ;  /* 0x00000af000007947 */ /* 0x000fea0003800000 */
.L_x_1407:
[----:B------:R-:W2:Y:S02]  /*1290*/  LDG.E.64 R2, [R2.64] ;  /* 0x0000002402027981 */ /* 0x000ea4000c1e1b00 */
[----:B--2---:R0:W1:Y:S01]  /*12a0*/  F2I.F64.TRUNC R0, R2 ;  /* 0x0000000200007311 */ /* 0x004062000030d100 */
[----:B------:R-:W-:Y:S05]  /*12b0*/  BRA `(.L_x_1402) ;  /* 0x00000ac000007947 */ /* 0x000fea0003800000 */
.L_x_1397:
        /* <DEDUP_REMOVED lines=12> */
.L_x_1411:
[----:B------:R-:W2:Y:S02]  /*1380*/  LDG.E.64 R2, [R2.64] ;  /* 0x0000002402027981 */ /* 0x000ea4000c1e1b00 */
[----:B--2---:R0:W1:Y:S01]  /*1390*/  F2I.F64.TRUNC R0, R2 ;  /* 0x0000000200007311 */ /* 0x004062000030d100 */
[----:B------:R-:W-:Y:S05]  /*13a0*/  BRA `(.L_x_1402) ;  /* 0x000009d000007947 */ /* 0x000fea0003800000 */
.L_x_1410:
        /* <DEDUP_REMOVED lines=28> */
.L_x_1413:
        /* <DEDUP_REMOVED lines=15> */
.L_x_1412:
[----:B------:R-:W2:Y:S02]  /*1660*/  LDG.E.U16 R2, [R2.64] ;  /* 0x0000002402027981 */ /* 0x000ea4000c1e1500 */
[----:B--2---:R-:W-:-:S04]  /*1670*/  PRMT R2, RZ, 0x5410, R2 ;  /* 0x00005410ff027816 */ /* 0x004fc80000000002 */
[----:B------:R0:W1:Y:S01]  /*1680*/  F2I.FTZ.TRUNC.NTZ R0, R2 ;  /* 0x0000000200007305 */ /* 0x000062000021f100 */
[----:B------:R-:W-:Y:S05]  /*1690*/  BRA `(.L_x_1402) ;  /* 0x000006e000007947 */ /* 0x000fea0003800000 */
.L_x_1409:
        /* <DEDUP_REMOVED lines=10> */
.L_x_1416:
        /* <DEDUP_REMOVED lines=21> */
.L_x_1420:
[----:B------:R-:W-:Y:S05]  /*1890*/  BSYNC B1 ;  /* 0x0000000000017941 */ /* 0x000fea0003800000 */
.L_x_1419:
[----:B------:R-:W-:Y:S01]  /*18a0*/  IMAD.SHL.U32 R2, R2, 0x100000, RZ ;  /* 0x0010000002027824 */ /* 0x000fe200078e00ff */
[----:B------:R-:W-:-:S04]  /*18b0*/  LEA R3, R0, 0x3b800000, 0x17 ;  /* 0x3b80000000037811 */ /* 0x000fc800078eb8ff */
[----:B------:R-:W-:Y:S02]  /*18c0*/  LOP3.LUT R4, R3, R2, R4, 0xfe, !PT ;  /* 0x0000000203047212 */ /* 0x000fe400078efe04 */
.L_x_1418:
[----:B------:R-:W-:Y:S05]  /*18d0*/  BSYNC B0 ;  /* 0x0000000000007941 */ /* 0x000fea0003800000 */
.L_x_1417:
[----:B------:R-:W0:Y:S02]  /*18e0*/  F2I.FTZ.TRUNC.NTZ R4, R4 ;  /* 0x0000000400047305 */ /* 0x000e24000021f100 */
[----:B0-----:R-:W-:Y:S01]  /*18f0*/  PRMT R0, R4, 0x7610, R0 ;  /* 0x0000761004007816 */ /* 0x001fe20000000000 */
[----:B------:R-:W-:Y:S05]  /*1900*/  BRA `(.L_x_1402) ;  /* 0x0000047000007947 */ /* 0x000fea0003800000 */
.L_x_1415:
        /* <DEDUP_REMOVED lines=21> */
.L_x_1424:
[----:B------:R-:W-:Y:S05]  /*1a60*/  BSYNC B1 ;  /* 0x0000000000017941 */ /* 0x000fea0003800000 */
.L_x_1423:
[----:B------:R-:W-:Y:S01]  /*1a70*/  IMAD.SHL.U32 R2, R2, 0x200000, RZ ;  /* 0x0020000002027824 */ /* 0x000fe200078e00ff */
[----:B------:R-:W-:-:S04]  /*1a80*/  LEA R3, R0, 0x37800000, 0x17 ;  /* 0x3780000000037811 */ /* 0x000fc800078eb8ff */
[----:B------:R-:W-:Y:S02]  /*1a90*/  LOP3.LUT R4, R3, R2, R4, 0xfe, !PT ;  /* 0x0000000203047212 */ /* 0x000fe400078efe04 */
.L_x_1422:
[----:B------:R-:W-:Y:S05]  /*1aa0*/  BSYNC B0 ;  /* 0x0000000000007941 */ /* 0x000fea0003800000 */
.L_x_1421:
[----:B------:R-:W0:Y:S02]  /*1ab0*/  F2I.FTZ.TRUNC.NTZ R4, R4 ;  /* 0x0000000400047305 */ /* 0x000e24000021f100 */
[----:B0-----:R-:W-:Y:S01]  /*1ac0*/  PRMT R0, R4, 0x7610, R0 ;  /* 0x0000761004007816 */ /* 0x001fe20000000000 */
[----:B------:R-:W-:Y:S05]  /*1ad0*/  BRA `(.L_x_1402) ;  /* 0x000002a000007947 */ /* 0x000fea0003800000 */
.L_x_1414:
        /* <DEDUP_REMOVED lines=14> */
.L_x_1428:
[----:B------:R-:W-:Y:S05]  /*1bc0*/  BSYNC B0 ;  /* 0x0000000000007941 */ /* 0x000fea0003800000 */
.L_x_1427:
[----:B------:R-:W0:Y:S02]  /*1bd0*/  F2I.FTZ.TRUNC.NTZ R4, R4 ;  /* 0x0000000400047305 */ /* 0x000e24000021f100 */
[----:B0-----:R-:W-:Y:S01]  /*1be0*/  PRMT R0, R4, 0x7610, R0 ;  /* 0x0000761004007816 */ /* 0x001fe20000000000 */
[----:B------:R-:W-:Y:S05]  /*1bf0*/  BRA `(.L_x_1402) ;  /* 0x0000018000007947 */ /* 0x000fea0003800000 */
.L_x_1401:
        /* <DEDUP_REMOVED lines=21> */
.L_x_1426:
[----:B------:R0:W5:Y:S01]  /*1d50*/  LDG.E.U16 R0, [R2.64] ;  /* 0x0000002402007981 */ /* 0x000162000c1e1500 */
[----:B------:R-:W-:Y:S05]  /*1d60*/  BRA `(.L_x_1402) ;  /* 0x0000001000007947 */ /* 0x000fea0003800000 */
.L_x_1425:
[----:B------:R0:W5:Y:S02]  /*1d70*/  LDG.E.U16 R0, [R2.64] ;  /* 0x0000002402007981 */ /* 0x000164000c1e1500 */
.L_x_1402:
[----:B------:R-:W2:Y:S01]  /*1d80*/  LDC.U8 R6, c[0x0][0x374] ;  /* 0x0000dd00ff067b82 */ /* 0x000ea20000000000 */
[----:B-1---5:R-:W-:-:S07]  /*1d90*/  PRMT R0, R0, 0x9910, RZ ;  /* 0x0000991000007816 */ /* 0x022fce00000000ff */
[----:B0-----:R-:W0:Y:S01]  /*1da0*/  LDC.U16 R3, c[0x0][0x372] ;  /* 0x0000dc80ff037b82 */ /* 0x001e220000000400 */
[----:B--2---:R-:W-:-:S04]  /*1db0*/  PRMT R2, R6, 0x9910, RZ ;  /* 0x0000991006027816 */ /* 0x004fc800000000ff */
[----:B------:R-:W-:Y:S02]  /*1dc0*/  ISETP.GT.AND P0, PT, R2, 0x9, PT ;  /* 0x000000090200780c */ /* 0x000fe40003f04270 */
[----:B0-----:R-:W-:Y:S02]  /*1dd0*/  PRMT R4, R3, 0x9910, RZ ;  /* 0x0000991003047816 */ /* 0x001fe400000000ff */
[----:B------:R-:W-:-:S03]  /*1de0*/  IMNMX.U32 R3, R0, 0xf, PT ;  /* 0x0000000f00037817 */ /* 0x000fc60003800000 */
[----:B------:R-:W-:-:S05]  /*1df0*/  IMAD.MOV.U32 R0, RZ, RZ, R4 ;  /* 0x000000ffff007224 */ /* 0x000fca00078e0004 */
[----:B------:R-:W-:Y:S01]  /*1e00*/  SHF.R.S32.HI R5, RZ, R3, R0 ;  /* 0x00000003ff057219 */ /* 0x000fe20000011400 */
        /* <DEDUP_REMOVED lines=11> */
.L_x_1432:
[----:B------:R0:W-:Y:S01]  /*1ec0*/  STG.E.U8 [R16.64], R5 ;  /* 0x0000000510007986 */ /* 0x0001e2000c101124 */
[----:B------:R-:W-:Y:S05]  /*1ed0*/  BRA `(.L_x_1434) ;  /* 0x00000da000007947 */ /* 0x000fea0003800000 */
.L_x_1431:
        /* <DEDUP_REMOVED lines=10> */
.L_x_1436:
[----:B------:R0:W-:Y:S01]  /*1f80*/  STG.E [R16.64], R5 ;  /* 0x0000000510007986 */ /* 0x0001e2000c101924 */
[----:B------:R-:W-:Y:S05]  /*1f90*/  BRA `(.L_x_1434) ;  /* 0x00000ce000007947 */ /* 0x000fea0003800000 */
.L_x_1435:
[----:B------:R0:W-:Y:S01]  /*1fa0*/  STG.E.U16 [R16.64], R5 ;  /* 0x0000000510007986 */ /* 0x0001e2000c101524 */
[----:B------:R-:W-:Y:S05]  /*1fb0*/  BRA `(.L_x_1434) ;  /* 0x00000cc000007947 */ /* 0x000fea0003800000 */
.L_x_1430:
        /* <DEDUP_REMOVED lines=9> */
.L_x_1438:
[----:B------:R-:W0:Y:S02]  /*2050*/  I2F.S16 R0, R5 ;  /* 0x0000000500007306 */ /* 0x000e240000101400 */
[----:B0-----:R-:W-:-:S05]  /*2060*/  F2FP.PACK_AB R0, RZ, R0 ;  /* 0x00000000ff00723e */ /* 0x001fca00000000ff */
[----:B------:R0:W-:Y:S01]  /*2070*/  STG.E.U16 [R16.64], R0 ;  /* 0x0000000010007986 */ /* 0x0001e2000c101524 */
[----:B------:R-:W-:Y:S05]  /*2080*/  BRA `(.L_x_1434) ;  /* 0x00000bf000007947 */ /* 0x000fea0003800000 */
.L_x_1437:
        /* <DEDUP_REMOVED lines=10> */
.L_x_1440:
[----:B------:R-:W0:Y:S02]  /*2130*/  I2F.S16 R5, R5 ;  /* 0x0000000500057306 */ /* 0x000e240000101400 */
[----:B0-----:R-:W-:-:S04]  /*2140*/  F2FP.PACK_AB R3, RZ, R5 ;  /* 0x00000005ff03723e */ /* 0x001fc800000000ff */
[----:B------:R-:W-:-:S05]  /*2150*/  PRMT R3, R3, 0x5410, RZ ;  /* 0x0000541003037816 */ /* 0x000fca00000000ff */
[----:B------:R0:W-:Y:S01]  /*2160*/  STG.E [R16.64], R3 ;  /* 0x0000000310007986 */ /* 0x0001e2000c101924 */
[----:B------:R-:W-:Y:S05]  /*2170*/  BRA `(.L_x_1434) ;  /* 0x00000b0000007947 */ /* 0x000fea0003800000 */
.L_x_1439:
[----:B------:R-:W0:Y:S02]  /*2180*/  I2F.F64.S16 R2, R5 ;  /* 0x0000000500027312 */ /* 0x000e240000101c00 */
[----:B0-----:R0:W-:Y:S01]  /*2190*/  STG.E.64 [R16.64], R2 ;  /* 0x0000000210007986 */ /* 0x0011e2000c101b24 */
[----:B------:R-:W-:Y:S05]  /*21a0*/  BRA `(.L_x_1434) ;  /* 0x00000ad000007947 */ /* 0x000fea0003800000 */
.L_x_1429:
        /* <DEDUP_REMOVED lines=13> */
.L_x_1443:
[----:B------:R-:W0:Y:S01]  /*2280*/  I2F.F64.S16 R4, R5 ;  /* 0x0000000500047312 */ /* 0x000e220000101c00 */
[----:B------:R-:W-:-:S05]  /*2290*/  CS2R R6, SRZ ;  /* 0x0000000000067805 */ /* 0x000fca000001ff00 */
[----:B0-----:R0:W-:Y:S01]  /*22a0*/  STG.E.128 [R16.64], R4 ;  /* 0x0000000410007986 */ /* 0x0011e2000c101d24 */
[----:B------:R-:W-:Y:S05]  /*22b0*/  BRA `(.L_x_1434) ;  /* 0x000009c000007947 */ /* 0x000fea0003800000 */
.L_x_1442:
        /* <DEDUP_REMOVED lines=21> */
.L_x_1447:
[----:B------:R-:W-:Y:S05]  /*2410*/  BSYNC B0 ;  /* 0x0000000000007941 */ /* 0x000fea0003800000 */
.L_x_1446:
[----:B------:R-:W-:-:S05]  /*2420*/  LOP3.LUT R3, R0, R3, RZ, 0xfc, !PT ;  /* 0x0000000300037212 */ /* 0x000fca00078efcff */
[----:B------:R0:W-:Y:S01]  /*2430*/  STG.E.U8 [R16.64], R3 ;  /* 0x0000000310007986 */ /* 0x0001e2000c101124 */
[----:B------:R-:W-:Y:S05]  /*2440*/  BRA `(.L_x_1434) ;  /* 0x0000083000007947 */ /* 0x000fea0003800000 */
.L_x_1445:
        /* <DEDUP_REMOVED lines=13> */
.L_x_1449:
[----:B------:R-:W-:Y:S01]  /*2520*/  IMAD.MOV.U32 R0, RZ, RZ, 0x7f ;  /* 0x0000007fff007424 */ /* 0x000fe200078e00ff */
[----:B------:R-:W-:-:S04]  /*2530*/  ISETP.GT.U32.AND P0, PT, R2, 0x7f800000, PT ;  /* 0x7f8000000200780c */ /* 0x000fc80003f04070 */
[----:B------:R-:W-:-:S04]  /*2540*/  SEL R0, R0, 0x7c, P0 ;  /* 0x0000007c00007807 */ /* 0x000fc80000000000 */
.L_x_1450:
[----:B------:R-:W-:Y:S05]  /*2550*/  BSYNC B0 ;  /* 0x0000000000007941 */ /* 0x000fea0003800000 */
.L_x_1448:
[----:B------:R-:W-:-:S04]  /*2560*/  LOP3.LUT R2, R5, 0x80000000, RZ, 0xc0, !PT ;  /* 0x8000000005027812 */ /* 0x000fc800078ec0ff */
[----:B------:R-:W-:-:S04]  /*2570*/  SHF.R.U32.HI R3, RZ, 0x18, R2 ;  /* 0x00000018ff037819 */ /* 0x000fc80000011602 */
[----:B------:R-:W-:-:S05]  /*2580*/  LOP3.LUT R3, R0, R3, RZ, 0xfc, !PT ;  /* 0x0000000300037212 */ /* 0x000fca00078efcff */
[----:B------:R0:W-:Y:S01]  /*2590*/  STG.E.U8 [R16.64], R3 ;  /* 0x0000000310007986 */ /* 0x0001e2000c101124 */
[----:B------:R-:W-:Y:S05]  /*25a0*/  BRA `(.L_x_1434) ;  /* 0x000006d000007947 */ /* 0x000fea0003800000 */
.L_x_1444:
[----:B------:R-:W0:Y:S02]  /*25b0*/  I2F.S16 R0, R5 ;  /* 0x0000000500007306 */ /* 0x000e240000101400 */
[----:B0-----:R-:W-:-:S05]  /*25c0*/  F2FP.BF16.PACK_AB R0, RZ, R0 ;  /* 0x00000000ff00723e */ /* 0x001fca00000010ff */
[----:B------:R0:W-:Y:S01]  /*25d0*/  STG.E.U16 [R16.64], R0 ;  /* 0x0000000010007986 */ /* 0x0001e2000c101524 */
[----:B------:R-:W-:Y:S05]  /*25e0*/  BRA `(.L_x_1434) ;  /* 0x0000069000007947 */ /* 0x000fea0003800000 */
.L_x_1441:
        /* <DEDUP_REMOVED lines=10> */
.L_x_1453:
        /* <DEDUP_REMOVED lines=17> */
.L_x_1456:
[----:B------:R-:W-:-:S04]  /*27a0*/  LOP3.LUT R2, R5, 0x80000000, RZ, 0xc0, !PT ;  /* 0x8000000005027812 */ /* 0x000fc800078ec0ff */
[----:B------:R-:W-:-:S04]  /*27b0*/  SHF.R.U32.HI R3, RZ, 0x18, R2 ;  /* 0x00000018ff037819 */ /* 0x000fc80000011602 */
[----:B------:R-:W-:-:S04]  /*27c0*/  LOP3.LUT R0, R0, R3, RZ, 0xfc, !PT ;  /* 0x0000000300007212 */ /* 0x000fc800078efcff */
[----:B------:R-:W-:Y:S02]  /*27d0*/  PRMT R8, R0, 0x7610, R8 ;  /* 0x0000761000087816 */ /* 0x000fe40000000008 */
.L_x_1455:
[----:B------:R-:W-:Y:S05]  /*27e0*/  BSYNC B0 ;  /* 0x0000000000007941 */ /* 0x000fea0003800000 */
.L_x_1454:
[----:B------:R0:W-:Y:S01]  /*27f0*/  STG.E.U8 [R16.64], R8 ;  /* 0x0000000810007986 */ /* 0x0001e2000c101124 */
[----:B------:R-:W-:Y:S05]  /*2800*/  BRA `(.L_x_1434) ;  /* 0x0000047000007947 */ /* 0x000fea0003800000 */
.L_x_1452:
        /* <DEDUP_REMOVED lines=17> */
.L_x_1459:
[----:B------:R-:W-:-:S04]  /*2920*/  LOP3.LUT R2, R5, 0x80000000, RZ, 0xc0, !PT ;  /* 0x8000000005027812 */ /* 0x000fc800078ec0ff */
[----:B------:R-:W-:-:S04]  /*2930*/  SHF.R.U32.HI R3, RZ, 0x18, R2 ;  /* 0x00000018ff037819 */ /* 0x000fc80000011602 */
[----:B------:R-:W-:-:S04]  /*2940*/  LOP3.LUT R0, R0, R3, RZ, 0xfc, !PT ;  /* 0x0000000300007212 */ /* 0x000fc800078efcff */
[----:B------:R-:W-:Y:S02]  /*2950*/  PRMT R8, R0, 0x7610, R8 ;  /* 0x0000761000087816 */ /* 0x000fe40000000008 */
.L_x_1458:
[----:B------:R-:W-:Y:S05]  /*2960*/  BSYNC B0 ;  /* 0x0000000000007941 */ /* 0x000fea0003800000 */
.L_x_1457:
[----:B------:R0:W-:Y:S01]  /*2970*/  STG.E.U8 [R16.64], R8 ;  /* 0x0000000810007986 */ /* 0x0001e2000c101124 */
[----:B------:R-:W-:Y:S05]  /*2980*/  BRA `(.L_x_1434) ;  /* 0x000002f000007947 */ /* 0x000fea0003800000 */
.L_x_1451:
        /* <DEDUP_REMOVED lines=22> */
.L_x_1433:
        /* <DEDUP_REMOVED lines=20> */
.L_x_1461:
[----:B------:R-:W-:-:S04]  /*2c30*/  PRMT R2, R5, 0x9910, RZ ;  /* 0x0000991005027816 */ /* 0x000fc800000000ff */
[----:B------:R-:W-:-:S05]  /*2c40*/  SHF.R.S32.HI R3, RZ, 0x1f, R2 ;  /* 0x0000001fff037819 */ /* 0x000fca0000011402 */
[----:B------:R0:W-:Y:S01]  /*2c50*/  STG.E.64 [R16.64], R2 ;  /* 0x0000000210007986 */ /* 0x0001e2000c101b24 */
[----:B------:R-:W-:Y:S05]  /*2c60*/  BRA `(.L_x_1434) ;  /* 0x0000001000007947 */ /* 0x000fea0003800000 */
.L_x_1460:
[----:B------:R0:W-:Y:S02]  /*2c70*/  STG.E [R16.64], R5 ;  /* 0x0000000510007986 */ /* 0x0001e4000c101924 */
.L_x_1434:
[----:B------:R-:W-:-:S05]  /*2c80*/  IMAD R18, R18, 0x200, R23 ;  /* 0x0000020012127824 */ /* 0x000fca00078e0217 */
[----:B------:R-:W-:Y:S02]  /*2c90*/  IADD3 R19, R18, 0x80, RZ ;  /* 0x0000008012137810 */ /* 0x000fe40007ffe0ff */
.L_x_1395:
[----:B------:R-:W-:Y:S05]  /*2ca0*/  BSYNC B6 ;  /* 0x0000000000067941 */ /* 0x000fea0003800000 */
.L_x_1394:
        /* <DEDUP_REMOVED lines=231> */
.L_x_1464:
        /* <DEDUP_REMOVED lines=18> */
.L_x_1468:
[----:B------:R0:W5:Y:S01]  /*3c40*/  LDG.E.U8 R0, [R2.64] ;  /* 0x0000002402007981 */ /* 0x000162000c1e1100 */
[----:B------:R-:W-:Y:S05]  /*3c50*/  BRA `(.L_x_1470) ;  /* 0x00000d7000007947 */ /* 0x000fea0003800000 */
.L_x_1467:
        /* <DEDUP_REMOVED lines=8> */
.L_x_1472:
[----:B------:R0:W5:Y:S01]  /*3ce0*/  LDG.E.U16 R0, [R2.64] ;  /* 0x0000002402007981 */ /* 0x000162000c1e1500 */
[----:B------:R-:W-:Y:S05]  /*3cf0*/  BRA `(.L_x_1470) ;  /* 0x00000cd000007947 */ /* 0x000fea0003800000 */
.L_x_1471:
[----:B------:R0:W5:Y:S01]  /*3d00*/  LDG.E.U16 R0, [R2.64] ;  /* 0x0000002402007981 */ /* 0x000162000c1e1500 */
[----:B------:R-:W-:Y:S05]  /*3d10*/  BRA `(.L_x_1470) ;  /* 0x00000cb000007947 */ /* 0x000fea0003800000 */
.L_x_1466:
        /* <DEDUP_REMOVED lines=9> */
.L_x_1474:
[----:B------:R-:W2:Y:S02]  /*3db0*/  LDG.E.U16 R4, [R2.64] ;  /* 0x0000002402047981 */ /* 0x000ea4000c1e1500 */
[----:B--2---:R-:W-:-:S06]  /*3dc0*/  HADD2.F32 R4, -RZ, R4.H0_H0 ;  /* 0x20000004ff047230 */ /* 0x004fcc0000004100 */
[----:B------:R-:W0:Y:S02]  /*3dd0*/  F2I.FTZ.TRUNC.NTZ R4, R4 ;  /* 0x0000000400047305 */ /* 0x000e24000021f100 */
[----:B0-----:R-:W-:Y:S01]  /*3de0*/  PRMT R0, R4, 0x7610, R0 ;  /* 0x0000761004007816 */ /* 0x001fe20000000000 */
[----:B------:R-:W-:Y:S05]  /*3df0*/  BRA `(.L_x_1470) ;  /* 0x00000bd000007947 */ /* 0x000fea0003800000 */
.L_x_1473:
        /* <DEDUP_REMOVED lines=9> */
.L_x_1476:
[----:B------:R-:W2:Y:S02]  /*3e90*/  LDG.E.U16 R2, [R2.64] ;  /* 0x0000002402027981 */ /* 0x000ea4000c1e1500 */
[----:B--2---:R-:W-:-:S06]  /*3ea0*/  HADD2.F32 R4, -RZ, R2.H0_H0 ;  /* 0x20000002ff047230 */ /* 0x004fcc0000004100 */
[----:B------:R-:W0:Y:S02]  /*3eb0*/  F2I.FTZ.TRUNC.NTZ R4, R4 ;  /* 0x0000000400047305 */ /* 0x000e24000021f100 */
[----:B0-----:R-:W-:Y:S01]  /*3ec0*/  PRMT R0, R4, 0x7610, R0 ;  /* 0x0000761004007816 */ /* 0x001fe20000000000 */
[----:B------:R-:W-:Y:S05]  /*3ed0*/  BRA `(.L_x_1470) ;  /* 0x00000af000007947 */ /* 0x000fea0003800000 */
.L_x_1475:
[----:B------:R-:W2:Y:S02]  /*3ee0*/  LDG.E.64 R2, [R2.64] ;  /* 0x0000002402027981 */ /* 0x000ea4000c1e1b00 */
[----:B--2---:R0:W1:Y:S01]  /*3ef0*/  F2I.F64.TRUNC R0, R2 ;  /* 0x0000000200007311 */ /* 0x004062000030d100 */
[----:B------:R-:W-:Y:S05]  /*3f00*/  BRA `(.L_x_1470) ;  /* 0x00000ac000007947 */ /* 0x000fea0003800000 */
.L_x_1465:
        /* <DEDUP_REMOVED lines=12> */
.L_x_1479:
[----:B------:R-:W2:Y:S02]  /*3fd0*/  LDG.E.64 R2, [R2.64] ;  /* 0x0000002402027981 */ /* 0x000ea4000c1e1b00 */
[----:B--2---:R0:W1:Y:S01]  /*3fe0*/  F2I.F64.TRUNC R0, R2 ;  /* 0x0000000200007311 */ /* 0x004062000030d100 */
[----:B------:R-:W-:Y:S05]  /*3ff0*/  BRA `(.L_x_1470) ;  /* 0x000009d000007947 */ /* 0x000fea0003800000 */
.L_x_1478:
        /* <DEDUP_REMOVED lines=28> */
.L_x_1481:
        /* <DEDUP_REMOVED lines=15> */
.L_x_1480:
[----:B------:R-:W2:Y:S02]  /*42b0*/  LDG.E.U16 R2, [R2.64] ;  /* 0x0000002402027981 */ /* 0x000ea4000c1e1500 */
[----:B--2---:R-:W-:-:S04]  /*42c0*/  PRMT R2, RZ, 0x5410, R2 ;  /* 0x00005410ff027816 */ /* 0x004fc80000000002 */
[----:B------:R0:W1:Y:S01]  /*42d0*/  F2I.FTZ.TRUNC.NTZ R0, R2 ;  /* 0x0000000200007305 */ /* 0x000062000021f100 */
[----:B------:R-:W-:Y:S05]  /*42e0*/  BRA `(.L_x_1470) ;  /* 0x000006e000007947 */ /* 0x000fea0003800000 */
.L_x_1477:
        /* <DEDUP_REMOVED lines=10> */
.L_x_1484:
        /* <DEDUP_REMOVED lines=21> */
.L_x_1488:
[----:B------:R-:W-:Y:S05]  /*44e0*/  BSYNC B1 ;  /* 0x0000000000017941 */ /* 0x000fea0003800000 */
.L_x_1487:
[----:B------:R-:W-:Y:S01]  /*44f0*/  IMAD.SHL.U32 R2, R2, 0x100000, RZ ;  /* 0x0010000002027824 */ /* 0x000fe200078e00ff */
[----:B------:R-:W-:-:S04]  /*4500*/  LEA R3, R0, 0x3b800000, 0x17 ;  /* 0x3b80000000037811 */ /* 0x000fc800078eb8ff */
[----:B------:R-:W-:Y:S02]  /*4510*/  LOP3.LUT R4, R3, R2, R4, 0xfe, !PT ;  /* 0x0000000203047212 */ /* 0x000fe400078efe04 */
.L_x_1486:
[----:B------:R-:W-:Y:S05]  /*4520*/  BSYNC B0 ;  /* 0x0000000000007941 */ /* 0x000fea0003800000 */
.L_x_1485:
[----:B------:R-:W0:Y:S02]  /*4530*/  F2I.FTZ.TRUNC.NTZ R4, R4 ;  /* 0x0000000400047305 */ /* 0x000e24000021f100 */
[----:B0-----:R-:W-:Y:S01]  /*4540*/  PRMT R0, R4, 0x7610, R0 ;  /* 0x0000761004007816 */ /* 0x001fe20000000000 */
[----:B------:R-:W-:Y:S05]  /*4550*/  BRA `(.L_x_1470) ;  /* 0x0000047000007947 */ /* 0x000fea0003800000 */
.L_x_1483:
        /* <DEDUP_REMOVED lines=21> */
.L_x_1492:
[----:B------:R-:W-:Y:S05]  /*46b0*/  BSYNC B1 ;  /* 0x0000000000017941 */ /* 0x000fea0003800000 */
.L_x_1491:
[----:B------:R-:W-:Y:S01]  /*46c0*/  IMAD.SHL.U32 R2, R2, 0x200000, RZ ;  /* 0x0020000002027824 */ /* 0x000fe200078e00ff */
[----:B------:R-:W-:-:S04]  /*46d0*/  LEA R3, R0, 0x37800000, 0x17 ;  /* 0x3780000000037811 */ /* 0x000fc800078eb8ff */
[----:B------:R-:W-:Y:S02]  /*46e0*/  LOP3.LUT R4, R3, R2, R4, 0xfe, !PT ;  /* 0x0000000203047212 */ /* 0x000fe400078efe04 */
.L_x_1490:
[----:B------:R-:W-:Y:S05]  /*46f0*/  BSYNC B0 ;  /* 0x0000000000007941 */ /* 0x000fea0003800000 */
.L_x_1489:
[----:B------:R-:W0:Y:S02]  /*4700*/  F2I.FTZ.TRUNC.NTZ R4, R4 ;  /* 0x0000000400047305 */ /* 0x000e24000021f100 */
[----:B0-----:R-:W-:Y:S01]  /*4710*/  PRMT R0, R4, 0x7610, R0 ;  /* 0x0000761004007816 */ /* 0x001fe20000000000 */
[----:B------:R-:W-:Y:S05]  /*4720*/  BRA `(.L_x_1470) ;  /* 0x000002a000007947 */ /* 0x000fea0003800000 */
.L_x_1482:
        /* <DEDUP_REMOVED lines=14> */
.L_x_1496:
[----:B------:R-:W-:Y:S05]  /*4810*/  BSYNC B0 ;  /* 0x0000000000007941 */ /* 0x000fea0003800000 */
.L_x_1495:
[----:B------:R-:W0:Y:S02]  /*4820*/  F2I.FTZ.TRUNC.NTZ R4, R4 ;  /* 0x0000000400047305 */ /* 0x000e24000021f100 */
[----:B0-----:R-:W-:Y:S01]  /*4830*/  PRMT R0, R4, 0x7610, R0 ;  /* 0x0000761004007816 */ /* 0x001fe20000000000 */
[----:B------:R-:W-:Y:S05]  /*4840*/  BRA `(.L_x_1470) ;  /* 0x0000018000007947 */ /* 0x000fea0003800000 */
.L_x_1469:
        /* <DEDUP_REMOVED lines=21> */
.L_x_1494:
[----:B------:R0:W5:Y:S01]  /*49a0*/  LDG.E.U16 R0, [R2.64] ;  /* 0x0000002402007981 */ /* 0x000162000c1e1500 */
[----:B------:R-:W-:Y:S05]  /*49b0*/  BRA `(.L_x_1470) ;  /* 0x0000001000007947 */ /* 0x000fea0003800000 */
.L_x_1493:
[----:B------:R0:W5:Y:S02]  /*49c0*/  LDG.E.U16 R0, [R2.64] ;  /* 0x0000002402007981 */ /* 0x000164000c1e1500 */
.L_x_1470:
[----:B------:R-:W2:Y:S01]  /*49d0*/  LDC.U8 R4, c[0x0][0x374] ;  /* 0x0000dd00ff047b82 */ /* 0x000ea20000000000 */
[----:B-1---5:R-:W-:-:S04]  /*49e0*/  PRMT R0, R0, 0x9910, RZ ;  /* 0x0000991000007816 */ /* 0x022fc800000000ff */
[----:B------:R-:W-:-:S03]  /*49f0*/  IMNMX.U32 R0, R0, 0xf, PT ;  /* 0x0000000f00007817 */ /* 0x000fc60003800000 */
[----:B0-----:R-:W0:Y:S01]  /*4a00*/  LDC.U16 R2, c[0x0][0x372] ;  /* 0x0000dc80ff027b82 */ /* 0x001e220000000400 */
[----:B--2---:R-:W-:-:S04]  /*4a10*/  PRMT R3, R4, 0x9910, RZ ;  /* 0x0000991004037816 */ /* 0x004fc800000000ff */
[----:B------:R-:W-:Y:S02]  /*4a20*/  ISETP.GT.AND P0, PT, R3, 0x9, PT ;  /* 0x000000090300780c */ /* 0x000fe40003f04270 */
[----:B0-----:R-:W-:-:S04]  /*4a30*/  PRMT R5, R2, 0x9910, RZ ;  /* 0x0000991002057816 */ /* 0x001fc800000000ff */
[----:B------:R-:W-:-:S07]  /*4a40*/  SHF.R.S32.HI R5, RZ, R0, R5 ;  /* 0x00000000ff057219 */ /* 0x000fce0000011405 */
        /* <DEDUP_REMOVED lines=11> */
.L_x_1500:
[----:B------:R0:W-:Y:S01]  /*4b00*/  STG.E.U8 [R16.64], R5 ;  /* 0x0000000510007986 */ /* 0x0001e2000c101124 */
[----:B------:R-:W-:Y:S05]  /*4b10*/  BRA `(.L_x_1502) ;  /* 0x00000da000007947 */ /* 0x000fea0003800000 */
.L_x_1499:
        /* <DEDUP_REMOVED lines=10> */
.L_x_1504:
[----:B------:R0:W-:Y:S01]  /*4bc0*/  STG.E [R16.64], R5 ;  /* 0x0000000510007986 */ /* 0x0001e2000c101924 */
[----:B------:R-:W-:Y:S05]  /*4bd0*/  BRA `(.L_x_1502) ;  /* 0x00000ce000007947 */ /* 0x000fea0003800000 */
.L_x_1503:
[----:B------:R0:W-:Y:S01]  /*4be0*/  STG.E.U16 [R16.64], R5 ;  /* 0x0000000510007986 */ /* 0x0001e2000c101524 */
[----:B------:R-:W-:Y:S05]  /*4bf0*/  BRA `(.L_x_1502) ;  /* 0x00000cc000007947 */ /* 0x000fea0003800000 */
.L_x_1498:
        /* <DEDUP_REMOVED lines=9> */
.L_x_1506:
[----:B------:R-:W0:Y:S02]  /*4c90*/  I2F.S16 R0, R5 ;  /* 0x0000000500007306 */ /* 0x000e240000101400 */
[----:B0-----:R-:W-:-:S05]  /*4ca0*/  F2FP.PACK_AB R0, RZ, R0 ;  /* 0x00000000ff00723e */ /* 0x001fca00000000ff */
[----:B------:R0:W-:Y:S01]  /*4cb0*/  STG.E.U16 [R16.64], R0 ;  /* 0x0000000010007986 */ /* 0x0001e2000c101524 */
[----:B------:R-:W-:Y:S05]  /*4cc0*/  BRA `(.L_x_1502) ;  /* 0x00000bf000007947 */ /* 0x000fea0003800000 */
.L_x_1505:
        /* <DEDUP_REMOVED lines=10> */
.L_x_1508:
[----:B------:R-:W0:Y:S02]  /*4d70*/  I2F.S16 R5, R5 ;  /* 0x0000000500057306 */ /* 0x000e240000101400 */
[----:B0-----:R-:W-:-:S04]  /*4d80*/  F2FP.PACK_AB R3, RZ, R5 ;  /* 0x00000005ff03723e */ /* 0x001fc800000000ff */
[----:B------:R-:W-:-:S05]  /*4d90*/  PRMT R3, R3, 0x5410, RZ ;  /* 0x0000541003037816 */ /* 0x000fca00000000ff */
[----:B------:R0:W-:Y:S01]  /*4da0*/  STG.E [R16.64], R3 ;  /* 0x0000000310007986 */ /* 0x0001e2000c101924 */
[----:B------:R-:W-:Y:S05]  /*4db0*/  BRA `(.L_x_1502) ;  /* 0x00000b0000007947 */ /* 0x000fea0003800000 */
.L_x_1507:
[----:B------:R-:W0:Y:S02]  /*4dc0*/  I2F.F64.S16 R2, R5 ;  /* 0x0000000500027312 */ /* 0x000e240000101c00 */
[----:B0-----:R0:W-:Y:S01]  /*4dd0*/  STG.E.64 [R16.64], R2 ;  /* 0x0000000210007986 */ /* 0x0011e2000c101b24 */
[----:B------:R-:W-:Y:S05]  /*4de0*/  BRA `(.L_x_1502) ;  /* 0x00000ad000007947 */ /* 0x000fea0003800000 */
.L_x_1497:
        /* <DEDUP_REMOVED lines=13> */
.L_x_1511:
[----:B------:R-:W0:Y:S01]  /*4ec0*/  I2F.F64.S16 R4, R5 ;  /* 0x0000000500047312 */ /* 0x000e220000101c00 */
[----:B------:R-:W-:-:S05]  /*4ed0*/  CS2R R6, SRZ ;  /* 0x0000000000067805 */ /* 0x000fca000001ff00 */
[----:B0-----:R0:W-:Y:S01]  /*4ee0*/  STG.E.128 [R16.64], R4 ;  /* 0x0000000410007986 */ /* 0x0011e2000c101d24 */
[----:B------:R-:W-:Y:S05]  /*4ef0*/  BRA `(.L_x_1502) ;  /* 0x000009c000007947 */ /* 0x000fea0003800000 */
.L_x_1510:
        /* <DEDUP_REMOVED lines=21> */
.L_x_1515:
[----:B------:R-:W-:Y:S05]  /*5050*/  BSYNC B0 ;  /* 0x0000000000007941 */ /* 0x000fea0003800000 */
.L_x_1514:
[----:B------:R-:W-:-:S05]  /*5060*/  LOP3.LUT R3, R0, R3, RZ, 0xfc, !PT ;  /* 0x0000000300037212 */ /* 0x000fca00078efcff */
[----:B------:R0:W-:Y:S01]  /*5070*/  STG.E.U8 [R16.64], R3 ;  /* 0x0000000310007986 */ /* 0x0001e2000c101124 */
[----:B------:R-:W-:Y:S05]  /*5080*/  BRA `(.L_x_1502) ;  /* 0x0000083000007947 */ /* 0x000fea0003800000 */
.L_x_1513:
        /* <DEDUP_REMOVED lines=13> */
.L_x_1517:
[----:B------:R-:W-:Y:S01]  /*5160*/  IMAD.MOV.U32 R0, RZ, RZ, 0x7f ;  /* 0x0000007fff007424 */ /* 0x000fe200078e00ff */
[----:B------:R-:W-:-:S04]  /*5170*/  ISETP.GT.U32.AND P0, PT, R2, 0x7f800000, PT ;  /* 0x7f8000000200780c */ /* 0x000fc80003f04070 */
[----:B------:R-:W-:-:S04]  /*5180*/  SEL R0, R0, 0x7c, P0 ;  /* 0x0000007c00007807 */ /* 0x000fc80000000000 */
.L_x_1518:
[----:B------:R-:W-:Y:S05]  /*5190*/  BSYNC B0 ;  /* 0x0000000000007941 */ /* 0x000fea0003800000 */
.L_x_1516:
[----:B------:R-:W-:-:S04]  /*51a0*/  LOP3.LUT R2, R5, 0x80000000, RZ, 0xc0, !PT ;  /* 0x8000000005027812 */ /* 0x000fc800078ec0ff */
[----:B------:R-:W-:-:S04]  /*51b0*/  SHF.R.U32.HI R3, RZ, 0x18, R2 ;  /* 0x00000018ff037819 */ /* 0x000fc80000011602 */
[----:B------:R-:W-:-:S05]  /*51c0*/  LOP3.LUT R3, R0, R3, RZ, 0xfc, !PT ;  /* 0x0000000300037212 */ /* 0x000fca00078efcff */
[----:B------:R0:W-:Y:S01]  /*51d0*/  STG.E.U8 [R16.64], R3 ;  /* 0x0000000310007986 */ /* 0x0001e2000c101124 */
[----:B------:R-:W-:Y:S05]  /*51e0*/  BRA `(.L_x_1502) ;  /* 0x000006d000007947 */ /* 0x000fea0003800000 */
.L_x_1512:
[----:B------:R-:W0:Y:S02]  /*51f0*/  I2F.S16 R0, R5 ;  /* 0x0000000500007306 */ /* 0x000e240000101400 */
[----:B0-----:R-:W-:-:S05]  /*5200*/  F2FP.BF16.PACK_AB R0, RZ, R0 ;  /* 0x00000000ff00723e */ /* 0x001fca00000010ff */
[----:B------:R0:W-:Y:S01]  /*5210*/  STG.E.U16 [R16.64], R0 ;  /* 0x0000000010007986 */ /* 0x0001e2000c101524 */
[----:B------:R-:W-:Y:S05]  /*5220*/  BRA `(.L_x_1502) ;  /* 0x0000069000007947 */ /* 0x000fea0003800000 */
.L_x_1509:
        /* <DEDUP_REMOVED lines=10> */
.L_x_1521:
        /* <DEDUP_REMOVED lines=17> */
.L_x_1524:
[----:B------:R-:W-:-:S04]  /*53e0*/  LOP3.LUT R2, R5, 0x80000000, RZ, 0xc0, !PT ;  /* 0x8000000005027812 */ /* 0x000fc800078ec0ff */
[----:B------:R-:W-:-:S04]  /*53f0*/  SHF.R.U32.HI R3, RZ, 0x18, R2 ;  /* 0x00000018ff037819 */ /* 0x000fc80000011602 */
[----:B------:R-:W-:-:S04]  /*5400*/  LOP3.LUT R0, R0, R3, RZ, 0xfc, !PT ;  /* 0x0000000300007212 */ /* 0x000fc800078efcff */
[----:B------:R-:W-:Y:S02]  /*5410*/  PRMT R8, R0, 0x7610, R8 ;  /* 0x0000761000087816 */ /* 0x000fe40000000008 */
.L_x_1523:
[----:B------:R-:W-:Y:S05]  /*5420*/  BSYNC B0 ;  /* 0x0000000000007941 */ /* 0x000fea0003800000 */
.L_x_1522:
[----:B------:R0:W-:Y:S01]  /*5430*/  STG.E.U8 [R16.64], R8 ;  /* 0x0000000810007986 */ /* 0x0001e2000c101124 */
[----:B------:R-:W-:Y:S05]  /*5440*/  BRA `(.L_x_1502) ;  /* 0x0000047000007947 */ /* 0x000fea0003800000 */
.L_x_1520:
        /* <DEDUP_REMOVED lines=17> */
.L_x_1527:
[----:B------:R-:W-:-:S04]  /*5560*/  LOP3.LUT R2, R5, 0x80000000, RZ, 0xc0, !PT ;  /* 0x8000000005027812 */ /* 0x000fc800078ec0ff */
[----:B------:R-:W-:-:S04]  /*5570*/  SHF.R.U32.HI R3, RZ, 0x18, R2 ;  /* 0x00000018ff037819 */ /* 0x000fc80000011602 */
[----:B------:R-:W-:-:S04]  /*5580*/  LOP3.LUT R0, R0, R3, RZ, 0xfc, !PT ;  /* 0x0000000300007212 */ /* 0x000fc800078efcff */
[----:B------:R-:W-:Y:S02]  /*5590*/  PRMT R8, R0, 0x7610, R8 ;  /* 0x0000761000087816 */ /* 0x000fe40000000008 */
.L_x_1526:
[----:B------:R-:W-:Y:S05]  /*55a0*/  BSYNC B0 ;  /* 0x0000000000007941 */ /* 0x000fea0003800000 */
.L_x_1525:
[----:B------:R0:W-:Y:S01]  /*55b0*/  STG.E.U8 [R16.64], R8 ;  /* 0x0000000810007986 */ /* 0x0001e2000c101124 */
[----:B------:R-:W-:Y:S05]  /*55c0*/  BRA `(.L_x_1502) ;  /* 0x000002f000007947 */ /* 0x000fea0003800000 */
.L_x_1519:
        /* <DEDUP_REMOVED lines=22> */
.L_x_1501:
        /* <DEDUP_REMOVED lines=20> */
.L_x_1529:
[----:B------:R-:W-:-:S04]  /*5870*/  PRMT R2, R5, 0x9910, RZ ;  /* 0x0000991005027816 */ /* 0x000fc800000000ff */
[----:B------:R-:W-:-:S05]  /*5880*/  SHF.R.S32.HI R3, RZ, 0x1f, R2 ;  /* 0x0000001fff037819 */ /* 0x000fca0000011402 */
[----:B------:R0:W-:Y:S01]  /*5890*/  STG.E.64 [R16.64], R2 ;  /* 0x0000000210007986 */ /* 0x0001e2000c101b24 */
[----:B------:R-:W-:Y:S05]  /*58a0*/  BRA `(.L_x_1502) ;  /* 0x0000001000007947 */ /* 0x000fea0003800000 */
.L_x_1528:
[----:B------:R0:W-:Y:S02]  /*58b0*/  STG.E [R16.64], R5 ;  /* 0x0000000510007986 */ /* 0x0001e4000c101924 */
.L_x_1502:
        /* <DEDUP_REMOVED lines=231> */
.L_x_1530:
        /* <DEDUP_REMOVED lines=18> */
.L_x_1534:
[----:B------:R0:W5:Y:S01]  /*6850*/  LDG.E.U8 R0, [R2.64] ;  /* 0x0000002402007981 */ /* 0x000162000c1e1100 */
[----:B------:R-:W-:Y:S05]  /*6860*/  BRA `(.L_x_1536) ;  /* 0x00000d7000007947 */ /* 0x000fea0003800000 */
.L_x_1533:
        /* <DEDUP_REMOVED lines=8> */
.L_x_1538:
[----:B------:R0:W5:Y:S01]  /*68f0*/  LDG.E.U16 R0, [R2.64] ;  /* 0x0000002402007981 */ /* 0x000162000c1e1500 */
[----:B------:R-:W-:Y:S05]  /*6900*/  BRA `(.L_x_1536) ;  /* 0x00000cd000007947 */ /* 0x000fea0003800000 */
.L_x_1537:
[----:B------:R0:W5:Y:S01]  /*6910*/  LDG.E.U16 R0, [R2.64] ;  /* 0x0000002402007981 */ /* 0x000162000c1e1500 */
[----:B------:R-:W-:Y:S05]  /*6920*/  BRA `(.L_x_1536) ;  /* 0x00000cb000007947 */ /* 0x000fea0003800000 */
.L_x_1532:
        /* <DEDUP_REMOVED lines=9> */
.L_x_1540:
[----:B------:R-:W2:Y:S02]  /*69c0*/  LDG.E.U16 R4, [R2.64] ;  /* 0x0000002402047981 */ /* 0x000ea4000c1e1500 */
[----:B--2---:R-:W-:-:S06]  /*69d0*/  HADD2.F32 R4, -RZ, R4.H0_H0 ;  /* 0x20000004ff047230 */ /* 0x004fcc0000004100 */
[----:B------:R-:W0:Y:S02]  /*69e0*/  F2I.FTZ.TRUNC.NTZ R4, R4 ;  /* 0x0000000400047305 */ /* 0x000e24000021f100 */
[----:B0-----:R-:W-:Y:S01]  /*69f0*/  PRMT R0, R4, 0x7610, R0 ;  /* 0x0000761004007816 */ /* 0x001fe20000000000 */
[----:B------:R-:W-:Y:S05]  /*6a00*/  BRA `(.L_x_1536) ;  /* 0x00000bd000007947 */ /* 0x000fea0003800000 */
.L_x_1539:
        /* <DEDUP_REMOVED lines=9> */
.L_x_1542:
[----:B------:R-:W2:Y:S02]  /*6aa0*/  LDG.E.U16 R2, [R2.64] ;  /* 0x0000002402027981 */ /* 0x000ea4000c1e1500 */
[----:B--2---:R-:W-:-:S06]  /*6ab0*/  HADD2.F32 R4, -RZ, R2.H0_H0 ;  /* 0x20000002ff047230 */ /* 0x004fcc0000004100 */
[----:B------:R-:W0:Y:S02]  /*6ac0*/  F2I.FTZ.TRUNC.NTZ R4, R4 ;  /* 0x0000000400047305 */ /* 0x000e24000021f100 */
[----:B0-----:R-:W-:Y:S01]  /*6ad0*/  PRMT R0, R4, 0x7610, R0 ;  /* 0x0000761004007816 */ /* 0x001fe20000000000 */
[----:B------:R-:W-:Y:S05]  /*6ae0*/  BRA `(.L_x_1536) ;  /* 0x00000af000007947 */ /* 0x000fea0003800000 */
.L_x_1541:
[----:B------:R-:W2:Y:S02]  /*6af0*/  LDG.E.64 R2, [R2.64] ;  /* 0x0000002402027981 */ /* 0x000ea4000c1e1b00 */
[----:B--2---:R0:W1:Y:S01]  /*6b00*/  F2I.F64.TRUNC R0, R2 ;  /* 0x0000000200007311 */ /* 0x004062000030d100 */
[----:B------:R-:W-:Y:S05]  /*6b10*/  BRA `(.L_x_1536) ;  /* 0x00000ac000007947 */ /* 0x000fea0003800000 */
.L_x_1531:
        /* <DEDUP_REMOVED lines=12> */
.L_x_1545:
[----:B------:R-:W2:Y:S02]  /*6be0*/  LDG.E.64 R2, [R2.64] ;  /* 0x0000002402027981 */ /* 0x000ea4000c1e1b00 */
[----:B--2---:R0:W1:Y:S01]  /*6bf0*/  F2I.F64.TRUNC R0, R2 ;  /* 0x0000000200007311 */ /* 0x004062000030d100 */
[----:B------:R-:W-:Y:S05]  /*6c00*/  BRA `(.L_x_1536) ;  /* 0x000009d000007947 */ /* 0x000fea0003800000 */
.L_x_1544:
        /* <DEDUP_REMOVED lines=28> */
.L_x_1547:
        /* <DEDUP_REMOVED lines=15> */
.L_x_1546:
[----:B------:R-:W2:Y:S02]  /*6ec0*/  LDG.E.U16 R2, [R2.64] ;  /* 0x0000002402027981 */ /* 0x000ea4000c1e1500 */
[----:B--2---:R-:W-:-:S04]  /*6ed0*/  PRMT R2, RZ, 0x5410, R2 ;  /* 0x00005410ff027816 */ /* 0x004fc80000000002 */
[----:B------:R0:W1:Y:S01]  /*6ee0*/  F2I.FTZ.TRUNC.NTZ R0, R2 ;  /* 0x0000000200007305 */ /* 0x000062000021f100 */
[----:B------:R-:W-:Y:S05]  /*6ef0*/  BRA `(.L_x_1536) ;  /* 0x000006e000007947 */ /* 0x000fea0003800000 */
.L_x_1543:
        /* <DEDUP_REMOVED lines=10> */
.L_x_1550:
        /* <DEDUP_REMOVED lines=21> */
.L_x_1554:
[----:B------:R-:W-:Y:S05]  /*70f0*/  BSYNC B1 ;  /* 0x0000000000017941 */ /* 0x000fea0003800000 */
.L_x_1553:
[----:B------:R-:W-:Y:S01]  /*7100*/  IMAD.SHL.U32 R2, R2, 0x100000, RZ ;  /* 0x0010000002027824 */ /* 0x000fe200078e00ff */
[----:B------:R-:W-:-:S04]  /*7110*/  LEA R3, R0, 0x3b800000, 0x17 ;  /* 0x3b80000000037811 */ /* 0x000fc800078eb8ff */
[----:B------:R-:W-:Y:S02]  /*7120*/  LOP3.LUT R4, R3, R2, R4, 0xfe, !PT ;  /* 0x0000000203047212 */ /* 0x000fe400078efe04 */
.L_x_1552:
[----:B------:R-:W-:Y:S05]  /*7130*/  BSYNC B0 ;  /* 0x0000000000007941 */ /* 0x000fea0003800000 */
.L_x_1551:
[----:B------:R-:W0:Y:S02]  /*7140*/  F2I.FTZ.TRUNC.NTZ R4, R4 ;  /* 0x0000000400047305 */ /* 0x000e24000021f100 */
[----:B0-----:R-:W-:Y:S01]  /*7150*/  PRMT R0, R4, 0x7610, R0 ;  /* 0x0000761004007816 */ /* 0x001fe20000000000 */
[----:B------:R-:W-:Y:S05]  /*7160*/  BRA `(.L_x_1536) ;  /* 0x0000047000007947 */ /* 0x000fea0003800000 */
.L_x_1549:
        /* <DEDUP_REMOVED lines=21> */
.L_x_1558:
[----:B------:R-:W-:Y:S05]  /*72c0*/  BSYNC B1 ;  /* 0x0000000000017941 */ /* 0x000fea0003800000 */
.L_x_1557:
[----:B------:R-:W-:Y:S01]  /*72d0*/  IMAD.SHL.U32 R2, R2, 0x200000, RZ ;  /* 0x0020000002027824 */ /* 0x000fe200078e00ff */
[----:B------:R-:W-:-:S04]  /*72e0*/  LEA R3, R0, 0x37800000, 0x17 ;  /* 0x3780000000037811 */ /* 0x000fc800078eb8ff */
[----:B------:R-:W-:Y:S02]  /*72f0*/  LOP3.LUT R4, R3, R2, R4, 0xfe, !PT ;  /* 0x0000000203047212 */ /* 0x000fe400078efe04 */
.L_x_1556:
[----:B------:R-:W-:Y:S05]  /*7300*/  BSYNC B0 ;  /* 0x0000000000007941 */ /* 0x000fea0003800000 */
.L_x_1555:
[----:B------:R-:W0:Y:S02]  /*7310*/  F2I.FTZ.TRUNC.NTZ R4, R4 ;  /* 0x0000000400047305 */ /* 0x000e24000021f100 */
[----:B0-----:R-:W-:Y:S01]  /*7320*/  PRMT R0, R4, 0x7610, R0 ;  /* 0x0000761004007816 */ /* 0x001fe20000000000 */
[----:B------:R-:W-:Y:S05]  /*7330*/  BRA `(.L_x_1536) ;  /* 0x000002a000007947 */ /* 0x000fea0003800000 */
.L_x_1548:
        /* <DEDUP_REMOVED lines=14> */
.L_x_1562:
[----:B------:R-:W-:Y:S05]  /*7420*/  BSYNC B0 ;  /* 0x0000000000007941 */ /* 0x000fea0003800000 */
.L_x_1561:
[----:B------:R-:W0:Y:S02]  /*7430*/  F2I.FTZ.TRUNC.NTZ R4, R4 ;  /* 0x0000000400047305 */ /* 0x000e24000021f100 */
[----:B0-----:R-:W-:Y:S01]  /*7440*/  PRMT R0, R4, 0x7610, R0 ;  /* 0x0000761004007816 */ /* 0x001fe20000000000 */
[----:B------:R-:W-:Y:S05]  /*7450*/  BRA `(.L_x_1536) ;  /* 0x0000018000007947 */ /* 0x000fea0003800000 */
.L_x_1535:
        /* <DEDUP_REMOVED lines=21> */
.L_x_1560:
[----:B------:R0:W5:Y:S01]  /*75b0*/  LDG.E.U16 R0, [R2.64] ;  /* 0x0000002402007981 */ /* 0x000162000c1e1500 */
[----:B------:R-:W-:Y:S05]  /*75c0*/  BRA `(.L_x_1536) ;  /* 0x0000001000007947 */ /* 0x000fea0003800000 */
.L_x_1559:
[----:B------:R0:W5:Y:S02]  /*75d0*/  LDG.E.U16 R0, [R2.64] ;  /* 0x0000002402007981 */ /* 0x000164000c1e1500 */
.L_x_1536:
        /* <DEDUP_REMOVED lines=19> */
.L_x_1566:
[----:B------:R0:W-:Y:S01]  /*7710*/  STG.E.U8 [R16.64], R5 ;  /* 0x0000000510007986 */ /* 0x0001e2000c101124 */
[----:B------:R-:W-:Y:S05]  /*7720*/  BRA `(.L_x_1568) ;  /* 0x00000da000007947 */ /* 0x000fea0003800000 */
.L_x_1565:
        /* <DEDUP_REMOVED lines=10> */
.L_x_1570:
[----:B------:R0:W-:Y:S01]  /*77d0*/  STG.E [R16.64], R5 ;  /* 0x0000000510007986 */ /* 0x0001e2000c101924 */
[----:B------:R-:W-:Y:S05]  /*77e0*/  BRA `(.L_x_1568) ;  /* 0x00000ce000007947 */ /* 0x000fea0003800000 */
.L_x_1569:
[----:B------:R0:W-:Y:S01]  /*77f0*/  STG.E.U16 [R16.64], R5 ;  /* 0x0000000510007986 */ /* 0x0001e2000c101524 */
[----:B------:R-:W-:Y:S05]  /*7800*/  BRA `(.L_x_1568) ;  /* 0x00000cc000007947 */ /* 0x000fea0003800000 */
.L_x_1564:
        /* <DEDUP_REMOVED lines=9> */
.L_x_1572:
[----:B------:R-:W0:Y:S02]  /*78a0*/  I2F.S16 R0, R5 ;  /* 0x0000000500007306 */ /* 0x000e240000101400 */
[----:B0-----:R-:W-:-:S05]  /*78b0*/  F2FP.PACK_AB R0, RZ, R0 ;  /* 0x00000000ff00723e */ /* 0x001fca00000000ff */
[----:B------:R0:W-:Y:S01]  /*78c0*/  STG.E.U16 [R16.64], R0 ;  /* 0x0000000010007986 */ /* 0x0001e2000c101524 */
[----:B------:R-:W-:Y:S05]  /*78d0*/  BRA `(.L_x_1568) ;  /* 0x00000bf000007947 */ /* 0x000fea0003800000 */
.L_x_1571:
        /* <DEDUP_REMOVED lines=10> */
.L_x_1574:
[----:B------:R-:W0:Y:S02]  /*7980*/  I2F.S16 R5, R5 ;  /* 0x0000000500057306 */ /* 0x000e240000101400 */
[----:B0-----:R-:W-:-:S04]  /*7990*/  F2FP.PACK_AB R3, RZ, R5 ;  /* 0x00000005ff03723e */ /* 0x001fc800000000ff */
[----:B------:R-:W-:-:S05]  /*79a0*/  PRMT R3, R3, 0x5410, RZ ;  /* 0x0000541003037816 */ /* 0x000fca00000000ff */
[----:B------:R0:W-:Y:S01]  /*79b0*/  STG.E [R16.64], R3 ;  /* 0x0000000310007986 */ /* 0x0001e2000c101924 */
[----:B------:R-:W-:Y:S05]  /*79c0*/  BRA `(.L_x_1568) ;  /* 0x00000b0000007947 */ /* 0x000fea0003800000 */
.L_x_1573:
[----:B------:R-:W0:Y:S02]  /*79d0*/  I2F.F64.S16 R2, R5 ;  /* 0x0000000500027312 */ /* 0x000e240000101c00 */
[----:B0-----:R0:W-:Y:S01]  /*79e0*/  STG.E.64 [R16.64], R2 ;  /* 0x0000000210007986 */ /* 0x0011e2000c101b24 */
[----:B------:R-:W-:Y:S05]  /*79f0*/  BRA `(.L_x_1568) ;  /* 0x00000ad000007947 */ /* 0x000fea0003800000 */
.L_x_1563:
        /* <DEDUP_REMOVED lines=13> */
.L_x_1577:
[----:B------:R-:W0:Y:S01]  /*7ad0*/  I2F.F64.S16 R4, R5 ;  /* 0x0000000500047312 */ /* 0x000e220000101c00 */
[----:B------:R-:W-:-:S05]  /*7ae0*/  CS2R R6, SRZ ;  /* 0x0000000000067805 */ /* 0x000fca000001ff00 */
[----:B0-----:R0:W-:Y:S01]  /*7af0*/  STG.E.128 [R16.64], R4 ;  /* 0x0000000410007986 */ /* 0x0011e2000c101d24 */
[----:B------:R-:W-:Y:S05]  /*7b00*/  BRA `(.L_x_1568) ;  /* 0x000009c000007947 */ /* 0x000fea0003800000 */
.L_x_1576:
        /* <DEDUP_REMOVED lines=21> */
.L_x_1581:
[----:B------:R-:W-:Y:S05]  /*7c60*/  BSYNC B0 ;  /* 0x0000000000007941 */ /* 0x000fea0003800000 */
.L_x_1580:
[----:B------:R-:W-:-:S05]  /*7c70*/  LOP3.LUT R3, R0, R3, RZ, 0xfc, !PT ;  /* 0x0000000300037212 */ /* 0x000fca00078efcff */
[----:B------:R0:W-:Y:S01]  /*7c80*/  STG.E.U8 [R16.64], R3 ;  /* 0x0000000310007986 */ /* 0x0001e2000c101124 */
[----:B------:R-:W-:Y:S05]  /*7c90*/  BRA `(.L_x_1568) ;  /* 0x0000083000007947 */ /* 0x000fea0003800000 */
.L_x_1579:
        /* <DEDUP_REMOVED lines=13> */
.L_x_1583:
[----:B------:R-:W-:Y:S01]  /*7d70*/  IMAD.MOV.U32 R0, RZ, RZ, 0x7f ;  /* 0x0000007fff007424 */ /* 0x000fe200078e00ff */
[----:B------:R-:W-:-:S04]  /*7d80*/  ISETP.GT.U32.AND P0, PT, R2, 0x7f800000, PT ;  /* 0x7f8000000200780c */ /* 0x000fc80003f04070 */
[----:B------:R-:W-:-:S04]  /*7d90*/  SEL R0, R0, 0x7c, P0 ;  /* 0x0000007c00007807 */ /* 0x000fc80000000000 */
.L_x_1584:
[----:B------:R-:W-:Y:S05]  /*7da0*/  BSYNC B0 ;  /* 0x0000000000007941 */ /* 0x000fea0003800000 */
.L_x_1582:
[----:B------:R-:W-:-:S04]  /*7db0*/  LOP3.LUT R2, R5, 0x80000000, RZ, 0xc0, !PT ;  /* 0x8000000005027812 */ /* 0x000fc800078ec0ff */
[----:B------:R-:W-:-:S04]  /*7dc0*/  SHF.R.U32.HI R3, RZ, 0x18, R2 ;  /* 0x00000018ff037819 */ /* 0x000fc80000011602 */
[----:B------:R-:W-:-:S05]  /*7dd0*/  LOP3.LUT R3, R0, R3, RZ, 0xfc, !PT ;  /* 0x0000000300037212 */ /* 0x000fca00078efcff */
[----:B------:R0:W-:Y:S01]  /*7de0*/  STG.E.U8 [R16.64], R3 ;  /* 0x0000000310007986 */ /* 0x0001e2000c101124 */
[----:B------:R-:W-:Y:S05]  /*7df0*/  BRA `(.L_x_1568) ;  /* 0x000006d000007947 */ /* 0x000fea0003800000 */
.L_x_1578:
[----:B------:R-:W0:Y:S02]  /*7e00*/  I2F.S16 R0, R5 ;  /* 0x0000000500007306 */ /* 0x000e240000101400 */
[----:B0-----:R-:W-:-:S05]  /*7e10*/  F2FP.BF16.PACK_AB R0, RZ, R0 ;  /* 0x00000000ff00723e */ /* 0x001fca00000010ff */
[----:B------:R0:W-:Y:S01]  /*7e20*/  STG.E.U16 [R16.64], R0 ;  /* 0x0000000010007986 */ /* 0x0001e2000c101524 */
[----:B------:R-:W-:Y:S05]  /*7e30*/  BRA `(.L_x_1568) ;  /* 0x0000069000007947 */ /* 0x000fea0003800000 */
.L_x_1575:
        /* <DEDUP_REMOVED lines=10> */
.L_x_1587:
        /* <DEDUP_REMOVED lines=17> */
.L_x_1590:
[----:B------:R-:W-:-:S04]  /*7ff0*/  LOP3.LUT R2, R5, 0x80000000, RZ, 0xc0, !PT ;  /* 0x8000000005027812 */ /* 0x000fc800078ec0ff */
[----:B------:R-:W-:-:S04]  /*8000*/  SHF.R.U32.HI R3, RZ, 0x18, R2 ;  /* 0x00000018ff037819 */ /* 0x000fc80000011602 */
[----:B------:R-:W-:-:S04]  /*8010*/  LOP3.LUT R0, R0, R3, RZ, 0xfc, !PT ;  /* 0x0000000300007212 */ /* 0x000fc800078efcff */
[----:B------:R-:W-:Y:S02]  /*8020*/  PRMT R8, R0, 0x7610, R8 ;  /* 0x0000761000087816 */ /* 0x000fe40000000008 */
.L_x_1589:
[----:B------:R-:W-:Y:S05]  /*8030*/  BSYNC B0 ;  /* 0x0000000000007941 */ /* 0x000fea0003800000 */
.L_x_1588:
[----:B------:R0:W-:Y:S01]  /*8040*/  STG.E.U8 [R16.64], R8 ;  /* 0x0000000810007986 */ /* 0x0001e2000c101124 */
[----:B------:R-:W-:Y:S05]  /*8050*/  BRA `(.L_x_1568) ;  /* 0x0000047000007947 */ /* 0x000fea0003800000 */
.L_x_1586:
        /* <DEDUP_REMOVED lines=17> */
.L_x_1593:
[----:B------:R-:W-:-:S04]  /*8170*/  LOP3.LUT R2, R5, 0x80000000, RZ, 0xc0, !PT ;  /* 0x8000000005027812 */ /* 0x000fc800078ec0ff */
[----:B------:R-:W-:-:S04]  /*8180*/  SHF.R.U32.HI R3, RZ, 0x18, R2 ;  /* 0x00000018ff037819 */ /* 0x000fc80000011602 */
[----:B------:R-:W-:-:S04]  /*8190*/  LOP3.LUT R0, R0, R3, RZ, 0xfc, !PT ;  /* 0x0000000300007212 */ /* 0x000fc800078efcff */
[----:B------:R-:W-:Y:S02]  /*81a0*/  PRMT R8, R0, 0x7610, R8 ;  /* 0x0000761000087816 */ /* 0x000fe40000000008 */
.L_x_1592:
[----:B------:R-:W-:Y:S05]  /*81b0*/  BSYNC B0 ;  /* 0x0000000000007941 */ /* 0x000fea0003800000 */
.L_x_1591:
[----:B------:R0:W-:Y:S01]  /*81c0*/  STG.E.U8 [R16.64], R8 ;  /* 0x0000000810007986 */ /* 0x0001e2000c101124 */
[----:B------:R-:W-:Y:S05]  /*81d0*/  BRA `(.L_x_1568) ;  /* 0x000002f000007947 */ /* 0x000fea0003800000 */
.L_x_1585:
        /* <DEDUP_REMOVED lines=22> */
.L_x_1567:
        /* <DEDUP_REMOVED lines=20> */
.L_x_1595:
[----:B------:R-:W-:-:S04]  /*8480*/  PRMT R2, R5, 0x9910, RZ ;  /* 0x0000991005027816 */ /* 0x000fc800000000ff */
[----:B------:R-:W-:-:S05]  /*8490*/  SHF.R.S32.HI R3, RZ, 0x1f, R2 ;  /* 0x0000001fff037819 */ /* 0x000fca0000011402 */
[----:B------:R0:W-:Y:S01]  /*84a0*/  STG.E.64 [R16.64], R2 ;  /* 0x0000000210007986 */ /* 0x0001e2000c101b24 */
[----:B------:R-:W-:Y:S05]  /*84b0*/  BRA `(.L_x_1568) ;  /* 0x0000001000007947 */ /* 0x000fea0003800000 */
.L_x_1594:
[----:B------:R0:W-:Y:S02]  /*84c0*/  STG.E [R16.64], R5 ;  /* 0x0000000510007986 */ /* 0x0001e4000c101924 */
.L_x_1568:
[----:B------:R-:W-:Y:S02]  /*84d0*/  IADD3 R19, R19, 0x80, RZ ;  /* 0x0000008013137810 */ /* 0x000fe40007ffe0ff */
.L_x_1463:
[----:B------:R-:W-:Y:S05]  /*84e0*/  BSYNC B6 ;  /* 0x0000000000067941 */ /* 0x000fea0003800000 */
.L_x_1462:
        /* <DEDUP_REMOVED lines=230> */
.L_x_1596:
        /* <DEDUP_REMOVED lines=18> */
.L_x_1600:
[----:B------:R0:W5:Y:S01]  /*9470*/  LDG.E.U8 R0, [R2.64] ;  /* 0x0000002402007981 */ /* 0x000162000c1e1100 */
[----:B------:R-:W-:Y:S05]  /*9480*/  BRA `(.L_x_1602) ;  /* 0x00000d7000007947 */ /* 0x000fea0003800000 */
.L_x_1599:
        /* <DEDUP_REMOVED lines=8> */
.L_x_1604:
[----:B------:R0:W5:Y:S01]  /*9510*/  LDG.E.U16 R0, [R2.64] ;  /* 0x0000002402007981 */ /* 0x000162000c1e1500 */
[----:B------:R-:W-:Y:S05]  /*9520*/  BRA `(.L_x_1602) ;  /* 0x00000cd000007947 */ /* 0x000fea0003800000 */
.L_x_1603:
[----:B------:R0:W5:Y:S01]  /*9530*/  LDG.E.U16 R0, [R2.64] ;  /* 0x0000002402007981 */ /* 0x000162000c1e1500 */
[----:B------:R-:W-:Y:S05]  /*9540*/  BRA `(.L_x_1602) ;  /* 0x00000cb000007947 */ /* 0x000fea0003800000 */
.L_x_1598:
        /* <DEDUP_REMOVED lines=9> */
.L_x_1606:
[----:B------:R-:W2:Y:S02]  /*95e0*/  LDG.E.U16 R4, [R2.64] ;  /* 0x0000002402047981 */ /* 0x000ea4000c1e1500 */
[----:B--2---:R-:W-:-:S06]  /*95f0*/  HADD2.F32 R4, -RZ, R4.H0_H0 ;  /* 0x20000004ff047230 */ /* 0x004fcc0000004100 */
[----:B------:R-:W0:Y:S02]  /*9600*/  F2I.FTZ.TRUNC.NTZ R4, R4 ;  /* 0x0000000400047305 */ /* 0x000e24000021f100 */
[----:B0-----:R-:W-:Y:S01]  /*9610*/  PRMT R0, R4, 0x7610, R0 ;  /* 0x0000761004007816 */ /* 0x001fe20000000000 */
[----:B------:R-:W-:Y:S05]  /*9620*/  BRA `(.L_x_1602) ;  /* 0x00000bd000007947 */ /* 0x000fea0003800000 */
.L_x_1605:
        /* <DEDUP_REMOVED lines=9> */
.L_x_1608:
[----:B------:R-:W2:Y:S02]  /*96c0*/  LDG.E.U16 R2, [R2.64] ;  /* 0x0000002402027981 */ /* 0x000ea4000c1e1500 */
[----:B--2---:R-:W-:-:S06]  /*96d0*/  HADD2.F32 R4, -RZ, R2.H0_H0 ;  /* 0x20000002ff047230 */ /* 0x004fcc0000004100 */
[----:B------:R-:W0:Y:S02]  /*96e0*/  F2I.FTZ.TRUNC.NTZ R4, R4 ;  /* 0x0000000400047305 */ /* 0x000e24000021f100 */
[----:B0-----:R-:W-:Y:S01]  /*96f0*/  PRMT R0, R4, 0x7610, R0 ;  /* 0x0000761004007816 */ /* 0x001fe20000000000 */
[----:B------:R-:W-:Y:S05]  /*9700*/  BRA `(.L_x_1602) ;  /* 0x00000af000007947 */ /* 0x000fea0003800000 */
.L_x_1607:
[----:B------:R-:W2:Y:S02]  /*9710*/  LDG.E.64 R2, [R2.64] ;  /* 0x0000002402027981 */ /* 0x000ea4000c1e1b00 */
[----:B--2---:R0:W1:Y:S01]  /*9720*/  F2I.F64.TRUNC R0, R2 ;  /* 0x0000000200007311 */ /* 0x004062000030d100 */
[----:B------:R-:W-:Y:S05]  /*9730*/  BRA `(.L_x_1602) ;  /* 0x00000ac000007947 */ /* 0x000fea0003800000 */
.L_x_1597:
        /* <DEDUP_REMOVED lines=12> */
.L_x_1611:
[----:B------:R-:W2:Y:S02]  /*9800*/  LDG.E.64 R2, [R2.64] ;  /* 0x0000002402027981 */ /* 0x000ea4000c1e1b00 */
[----:B--2---:R0:W1:Y:S01]  /*9810*/  F2I.F64.TRUNC R0, R2 ;  /* 0x0000000200007311 */ /* 0x004062000030d100 */
[----:B------:R-:W-:Y:S05]  /*9820*/  BRA `(.L_x_1602) ;  /* 0x000009d000007947 */ /* 0x000fea0003800000 */
.L_x_1610:
        /* <DEDUP_REMOVED lines=28> */
.L_x_1613:
        /* <DEDUP_REMOVED lines=15> */
.L_x_1612:
[----:B------:R-:W2:Y:S02]  /*9ae0*/  LDG.E.U16 R2, [R2.64] ;  /* 0x0000002402027981 */ /* 0x000ea4000c1e1500 */
[----:B--2---:R-:W-:-:S04]  /*9af0*/  PRMT R2, RZ, 0x5410, R2 ;  /* 0x00005410ff027816 */ /* 0x004fc80000000002 */
[----:B------:R0:W1:Y:S01]  /*9b00*/  F2I.FTZ.TRUNC.NTZ R0, R2 ;  /* 0x0000000200007305 */ /* 0x000062000021f100 */
[----:B------:R-:W-:Y:S05]  /*9b10*/  BRA `(.L_x_1602) ;  /* 0x000006e000007947 */ /* 0x000fea0003800000 */
.L_x_1609:
        /* <DEDUP_REMOVED lines=10> */
.L_x_1616:
        /* <DEDUP_REMOVED lines=21> */
.L_x_1620:
[----:B------:R-:W-:Y:S05]  /*9d10*/  BSYNC B1 ;  /* 0x0000000000017941 */ /* 0x000fea0003800000 */
.L_x_1619:
[----:B------:R-:W-:Y:S01]  /*9d20*/  IMAD.SHL.U32 R2, R2, 0x100000, RZ ;  /* 0x0010000002027824 */ /* 0x000fe200078e00ff */
[----:B------:R-:W-:-:S04]  /*9d30*/  LEA R3, R0, 0x3b800000, 0x17 ;  /* 0x3b80000000037811 */ /* 0x000fc800078eb8ff */
[----:B------:R-:W-:Y:S02]  /*9d40*/  LOP3.LUT R4, R3, R2, R4, 0xfe, !PT ;  /* 0x0000000203047212 */ /* 0x000fe400078efe04 */
.L_x_1618:
[----:B------:R-:W-:Y:S05]  /*9d50*/  BSYNC B0 ;  /* 0x0000000000007941 */ /* 0x000fea0003800000 */
.L_x_1617:
[----:B------:R-:W0:Y:S02]  /*9d60*/  F2I.FTZ.TRUNC.NTZ R4, R4 ;  /* 0x0000000400047305 */ /* 0x000e24000021f100 */
[----:B0-----:R-:W-:Y:S01]  /*9d70*/  PRMT R0, R4, 0x7610, R0 ;  /* 0x0000761004007816 */ /* 0x001fe20000000000 */
[----:B------:R-:W-:Y:S05]  /*9d80*/  BRA `(.L_x_1602) ;  /* 0x0000047000007947 */ /* 0x000fea0003800000 */
.L_x_1615:
        /* <DEDUP_REMOVED lines=21> */
.L_x_1624:
[----:B------:R-:W-:Y:S05]  /*9ee0*/  BSYNC B1 ;  /* 0x0000000000017941 */ /* 0x000fea0003800000 */
.L_x_1623:
[----:B------:R-:W-:Y:S01]  /*9ef0*/  IMAD.SHL.U32 R2, R2, 0x200000, RZ ;  /* 0x0020000002027824 */ /* 0x000fe200078e00ff */
[----:B------:R-:W-:-:S04]  /*9f00*/  LEA R3, R0, 0x37800000, 0x17 ;  /* 0x3780000000037811 */ /* 0x000fc800078eb8ff */
[----:B------:R-:W-:Y:S02]  /*9f10*/  LOP3.LUT R4, R3, R2, R4, 0xfe, !PT ;  /* 0x0000000203047212 */ /* 0x000fe400078efe04 */
.L_x_1622:
[----:B------:R-:W-:Y:S05]  /*9f20*/  BSYNC B0 ;  /* 0x0000000000007941 */ /* 0x000fea0003800000 */
.L_x_1621:
[----:B------:R-:W0:Y:S02]  /*9f30*/  F2I.FTZ.TRUNC.NTZ R4, R4 ;  /* 0x0000000400047305 */ /* 0x000e24000021f100 */
[----:B0-----:R-:W-:Y:S01]  /*9f40*/  PRMT R0, R4, 0x7610, R0 ;  /* 0x0000761004007816 */ /* 0x001fe20000000000 */
[----:B------:R-:W-:Y:S05]  /*9f50*/  BRA `(.L_x_1602) ;  /* 0x000002a000007947 */ /* 0x000fea0003800000 */
.L_x_1614:
        /* <DEDUP_REMOVED lines=14> */
.L_x_1628:
[----:B------:R-:W-:Y:S05]  /*a040*/  BSYNC B0 ;  /* 0x0000000000007941 */ /* 0x000fea0003800000 */
.L_x_1627:
[----:B------:R-:W0:Y:S02]  /*a050*/  F2I.FTZ.TRUNC.NTZ R4, R4 ;  /* 0x0000000400047305 */ /* 0x000e24000021f100 */
[----:B0-----:R-:W-:Y:S01]  /*a060*/  PRMT R0, R4, 0x7610, R0 ;  /* 0x0000761004007816 */ /* 0x001fe20000000000 */
[----:B------:R-:W-:Y:S05]  /*a070*/  BRA `(.L_x_1602) ;  /* 0x0000018000007947 */ /* 0x000fea0003800000 */
.L_x_1601:
        /* <DEDUP_REMOVED lines=21> */
.L_x_1626:
[----:B------:R0:W5:Y:S01]  /*a1d0*/  LDG.E.U16 R0, [R2.64] ;  /* 0x0000002402007981 */ /* 0x000162000c1e1500 */
[----:B------:R-:W-:Y:S05]  /*a1e0*/  BRA `(.L_x_1602) ;  /* 0x0000001000007947 */ /* 0x000fea0003800000 */
.L_x_1625:
[----:B------:R0:W5:Y:S02]  /*a1f0*/  LDG.E.U16 R0, [R2.64] ;  /* 0x0000002402007981 */ /* 0x000164000c1e1500 */
.L_x_1602:
        /* <DEDUP_REMOVED lines=19> */
.L_x_1632:
[----:B------:R-:W-:Y:S01]  /*a330*/  STG.E.U8 [R16.64], R5 ;  /* 0x0000000510007986 */ /* 0x000fe2000c101124 */
[----:B------:R-:W-:Y:S05]  /*a340*/  EXIT ;  /* 0x000000000000794d */ /* 0x000fea0003800000 */
.L_x_1631:
        /* <DEDUP_REMOVED lines=10> */
.L_x_1635:
[----:B------:R-:W-:Y:S01]  /*a3f0*/  STG.E [R16.64], R5 ;  /* 0x0000000510007986 */ /* 0x000fe2000c101924 */
[----:B------:R-:W-:Y:S05]  /*a400*/  EXIT ;  /* 0x000000000000794d */ /* 0x000fea0003800000 */
.L_x_1634:
[----:B------:R-:W-:Y:S01]  /*a410*/  STG.E.U16 [R16.64], R5 ;  /* 0x0000000510007986 */ /* 0x000fe2000c101524 */
[----:B------:R-:W-:Y:S05]  /*a420*/  EXIT ;  /* 0x000000000000794d */ /* 0x000fea0003800000 */
.L_x_1630:
        /* <DEDUP_REMOVED lines=9> */
.L_x_1637:
[----:B------:R-:W0:Y:S02]  /*a4c0*/  I2F.S16 R0, R5 ;  /* 0x0000000500007306 */ /* 0x000e240000101400 */
[----:B0-----:R-:W-:-:S05]  /*a4d0*/  F2FP.PACK_AB R0, RZ, R0 ;  /* 0x00000000ff00723e */ /* 0x001fca00000000ff */
[----:B------:R-:W-:Y:S01]  /*a4e0*/  STG.E.U16 [R16.64], R0 ;  /* 0x0000000010007986 */ /* 0x000fe2000c101524 */
[----:B------:R-:W-:Y:S05]  /*a4f0*/  EXIT ;  /* 0x000000000000794d */ /* 0x000fea0003800000 */
.L_x_1636:
        /* <DEDUP_REMOVED lines=10> */
.L_x_1639:
[----:B------:R-:W0:Y:S02]  /*a5a0*/  I2F.S16 R5, R5 ;  /* 0x0000000500057306 */ /* 0x000e240000101400 */
[----:B0-----:R-:W-:-:S04]  /*a5b0*/  F2FP.PACK_AB R3, RZ, R5 ;  /* 0x00000005ff03723e */ /* 0x001fc800000000ff */
[----:B------:R-:W-:-:S05]  /*a5c0*/  PRMT R3, R3, 0x5410, RZ ;  /* 0x0000541003037816 */ /* 0x000fca00000000ff */
[----:B------:R-:W-:Y:S01]  /*a5d0*/  STG.E [R16.64], R3 ;  /* 0x0000000310007986 */ /* 0x000fe2000c101924 */
[----:B------:R-:W-:Y:S05]  /*a5e0*/  EXIT ;  /* 0x000000000000794d */ /* 0x000fea0003800000 */
.L_x_1638:
[----:B------:R-:W0:Y:S02]  /*a5f0*/  I2F.F64.S16 R2, R5 ;  /* 0x0000000500027312 */ /* 0x000e240000101c00 */
[----:B0-----:R-:W-:Y:S01]  /*a600*/  STG.E.64 [R16.64], R2 ;  /* 0x0000000210007986 */ /* 0x001fe2000c101b24 */
[----:B------:R-:W-:Y:S05]  /*a610*/  EXIT ;  /* 0x000000000000794d */ /* 0x000fea0003800000 */
.L_x_1629:
        /* <DEDUP_REMOVED lines=13> */
.L_x_1642:
[----:B------:R-:W0:Y:S01]  /*a6f0*/  I2F.F64.S16 R4, R5 ;  /* 0x0000000500047312 */ /* 0x000e220000101c00 */
[----:B------:R-:W-:-:S05]  /*a700*/  CS2R R6, SRZ ;  /* 0x0000000000067805 */ /* 0x000fca000001ff00 */
[----:B0-----:R-:W-:Y:S01]  /*a710*/  STG.E.128 [R16.64], R4 ;  /* 0x0000000410007986 */ /* 0x001fe2000c101d24 */
[----:B------:R-:W-:Y:S05]  /*a720*/  EXIT ;  /* 0x000000000000794d */ /* 0x000fea0003800000 */
.L_x_1641:
        /* <DEDUP_REMOVED lines=21> */
.L_x_1646:
[----:B------:R-:W-:Y:S05]  /*a880*/  BSYNC B0 ;  /* 0x0000000000007941 */ /* 0x000fea0003800000 */
.L_x_1645:
[----:B------:R-:W-:-:S05]  /*a890*/  LOP3.LUT R3, R0, R3, RZ, 0xfc, !PT ;  /* 0x0000000300037212 */ /* 0x000fca00078efcff */
[----:B------:R-:W-:Y:S01]  /*a8a0*/  STG.E.U8 [R16.64], R3 ;  /* 0x0000000310007986 */ /* 0x000fe2000c101124 */
[----:B------:R-:W-:Y:S05]  /*a8b0*/  EXIT ;  /* 0x000000000000794d */ /* 0x000fea0003800000 */
.L_x_1644:
        /* <DEDUP_REMOVED lines=13> */
.L_x_1648:
[----:B------:R-:W-:Y:S01]  /*a990*/  IMAD.MOV.U32 R0, RZ, RZ, 0x7f ;  /* 0x0000007fff007424 */ /* 0x000fe200078e00ff */
[----:B------:R-:W-:-:S04]  /*a9a0*/  ISETP.GT.U32.AND P0, PT, R2, 0x7f800000, PT ;  /* 0x7f8000000200780c */ /* 0x000fc80003f04070 */
[----:B------:R-:W-:-:S04]  /*a9b0*/  SEL R0, R0, 0x7c, P0 ;  /* 0x0000007c00007807 */ /* 0x000fc80000000000 */
.L_x_1649:
[----:B------:R-:W-:Y:S05]  /*a9c0*/  BSYNC B0 ;  /* 0x0000000000007941 */ /* 0x000fea0003800000 */
.L_x_1647:
[----:B------:R-:W-:-:S04]  /*a9d0*/  LOP3.LUT R2, R5, 0x80000000, RZ, 0xc0, !PT ;  /* 0x8000000005027812 */ /* 0x000fc800078ec0ff */
[----:B------:R-:W-:-:S04]  /*a9e0*/  SHF.R.U32.HI R3, RZ, 0x18, R2 ;  /* 0x00000018ff037819 */ /* 0x000fc80000011602 */
[----:B------:R-:W-:-:S05]  /*a9f0*/  LOP3.LUT R3, R0, R3, RZ, 0xfc, !PT ;  /* 0x0000000300037212 */ /* 0x000fca00078efcff */
[----:B------:R-:W-:Y:S01]  /*aa00*/  STG.E.U8 [R16.64], R3 ;  /* 0x0000000310007986 */ /* 0x000fe2000c101124 */
[----:B------:R-:W-:Y:S05]  /*aa10*/  EXIT ;  /* 0x000000000000794d */ /* 0x000fea0003800000 */
.L_x_1643:
[----:B------:R-:W0:Y:S02]  /*aa20*/  I2F.S16 R0, R5 ;  /* 0x0000000500007306 */ /* 0x000e240000101400 */
[----:B0-----:R-:W-:-:S05]  /*aa30*/  F2FP.BF16.PACK_AB R0, RZ, R0 ;  /* 0x00000000ff00723e */ /* 0x001fca00000010ff */
[----:B------:R-:W-:Y:S01]  /*aa40*/  STG.E.U16 [R16.64], R0 ;  /* 0x0000000010007986 */ /* 0x000fe2000c101524 */
[----:B------:R-:W-:Y:S05]  /*aa50*/  EXIT ;  /* 0x000000000000794d */ /* 0x000fea0003800000 */
.L_x_1640:
        /* <DEDUP_REMOVED lines=10> */
.L_x_1652:
        /* <DEDUP_REMOVED lines=17> */
.L_x_1655:
[----:B------:R-:W-:-:S04]  /*ac10*/  LOP3.LUT R2, R5, 0x80000000, RZ, 0xc0, !PT ;  /* 0x8000000005027812 */ /* 0x000fc800078ec0ff */
[----:B------:R-:W-:-:S04]  /*ac20*/  SHF.R.U32.HI R3, RZ, 0x18, R2 ;  /* 0x00000018ff037819 */ /* 0x000fc80000011602 */
[----:B------:R-:W-:-:S04]  /*ac30*/  LOP3.LUT R0, R0, R3, RZ, 0xfc, !PT ;  /* 0x0000000300007212 */ /* 0x000fc800078efcff */
[----:B------:R-:W-:Y:S02]  /*ac40*/  PRMT R8, R0, 0x7610, R8 ;  /* 0x0000761000087816 */ /* 0x000fe40000000008 */
.L_x_1654:
[----:B------:R-:W-:Y:S05]  /*ac50*/  BSYNC B0 ;  /* 0x0000000000007941 */ /* 0x000fea0003800000 */
.L_x_1653:
[----:B------:R-:W-:Y:S01]  /*ac60*/  STG.E.U8 [R16.64], R8 ;  /* 0x0000000810007986 */ /* 0x000fe2000c101124 */
[----:B------:R-:W-:Y:S05]  /*ac70*/  EXIT ;  /* 0x000000000000794d */ /* 0x000fea0003800000 */
.L_x_1651:
        /* <DEDUP_REMOVED lines=17> */
.L_x_1658:
[----:B------:R-:W-:-:S04]  /*ad90*/  LOP3.LUT R2, R5, 0x80000000, RZ, 0xc0, !PT ;  /* 0x8000000005027812 */ /* 0x000fc800078ec0ff */
[----:B------:R-:W-:-:S04]  /*ada0*/  SHF.R.U32.HI R3, RZ, 0x18, R2 ;  /* 0x00000018ff037819 */ /* 0x000fc80000011602 */
[----:B------:R-:W-:-:S04]  /*adb0*/  LOP3.LUT R0, R0, R3, RZ, 0xfc, !PT ;  /* 0x0000000300007212 */ /* 0x000fc800078efcff */
[----:B------:R-:W-:Y:S02]  /*adc0*/  PRMT R8, R0, 0x7610, R8 ;  /* 0x0000761000087816 */ /* 0x000fe40000000008 */
.L_x_1657:
[----:B------:R-:W-:Y:S05]  /*add0*/  BSYNC B0 ;  /* 0x0000000000007941 */ /* 0x000fea0003800000 */
.L_x_1656:
[----:B------:R-:W-:Y:S01]  /*ade0*/  STG.E.U8 [R16.64], R8 ;  /* 0x0000000810007986 */ /* 0x000fe2000c101124 */
[----:B------:R-:W-:Y:S05]  /*adf0*/  EXIT ;  /* 0x000000000000794d */ /* 0x000fea0003800000 */
.L_x_1650:
        /* <DEDUP_REMOVED lines=22> */
.L_x_1633:
        /* <DEDUP_REMOVED lines=20> */
.L_x_1660:
[----:B------:R-:W-:-:S04]  /*b0a0*/  PRMT R2, R5, 0x9910, RZ ;  /* 0x0000991005027816 */ /* 0x000fc800000000ff */
[----:B------:R-:W-:-:S05]  /*b0b0*/  SHF.R.S32.HI R3, RZ, 0x1f, R2 ;  /* 0x0000001fff037819 */ /* 0x000fca0000011402 */
[----:B------:R-:W-:Y:S01]  /*b0c0*/  STG.E.64 [R16.64], R2 ;  /* 0x0000000210007986 */ /* 0x000fe2000c101b24 */
[----:B------:R-:W-:Y:S05]  /*b0d0*/  EXIT ;  /* 0x000000000000794d */ /* 0x000fea0003800000 */
.L_x_1659:
[----:B------:R-:W-:Y:S01]  /*b0e0*/  STG.E [R16.64], R5 ;  /* 0x0000000510007986 */ /* 0x000fe2000c101924 */
[----:B------:R-:W-:Y:S05]  /*b0f0*/  EXIT ;  /* 0x000000000000794d */ /* 0x000fea0003800000 */
.L_x_1661:
        /* <DEDUP_REMOVED lines=16> */
.L_x_19634:


//--------------------- .text._ZN2at6native27unrolled_elementwise_kernelINS0_13AUnaryFunctorIsssZZZNS0_18rshift_kernel_cudaERNS_18TensorIteratorBaseEENKUlvE_clEvENKUlvE3_clEvEUlssE_EESt5arrayIPcLm2EELi4E23TrivialOffsetCalculatorILi1EjESD_NS0_6memory12LoadWithCastILi1EEENSE_13StoreWithCastILi1EEEEEviT_T0_T2_T3_T4_T5_ --------------------------
	.section	.text._ZN2at6native27unrolled_elementwise_kernelINS0_13AUnaryFunctorIsssZZZNS0_18rshift_kernel_cudaERNS_18TensorIteratorBaseEENKUlvE_clEvENKUlvE3_clEvEUlssE_EESt5arrayIPcLm2EELi4E23TrivialOffsetCalculatorILi1EjESD_NS0_6memory12LoadWithCastILi1EEENSE_13StoreWithCastILi1EEEEEviT_T0_T2_T3_T4_T5_,"ax",@progbits
	.sectioninfo	@"SHI_REGISTERS=28"
	.align	128
        .global         _ZN2at6native27unrolled_elementwise_kernelINS0_13AUnaryFunctorIsssZZZNS0_18rshift_kernel_cudaERNS_18TensorIteratorBaseEENKUlvE_clEvENKUlvE3_clEvEUlssE_EESt5arrayIPcLm2EELi4E23TrivialOffsetCalculatorILi1EjESD_NS0_6memory12LoadWithCastILi1EEENSE_13StoreWithCastILi1EEEEEviT_T0_T2_T3_T4_T5_
        .type           _ZN2at6native27unrolled_elementwise_kernelINS0_13AUnaryFunctorIsssZZZNS0_18rshift_kernel_cudaERNS_18TensorIteratorBaseEENKUlvE_clEvENKUlvE3_clEvEUlssE_EESt5arrayIPcLm2EELi4E23TrivialOffsetCalculatorILi1EjESD_NS0_6memory12LoadWithCastILi1EEENSE_13StoreWithCastILi1EEEEEviT_T0_T2_T3_T4_T5_,@function
        .size           _ZN2at6native27unrolled_elementwise_kernelINS0_13AUnaryFunctorIsssZZZNS0_18rshift_kernel_cudaERNS_18TensorIteratorBaseEENKUlvE_clEvENKUlvE3_clEvEUlssE_EESt5arrayIPcLm2EELi4E23TrivialOffsetCalculatorILi1EjESD_NS0_6memory12LoadWithCastILi1EEENSE_13StoreWithCastILi1EEEEEviT_T0_T2_T3_T4_T5_,(.L_x_19635 - _ZN2at6native27unrolled_elementwise_kernelINS0_13AUnaryFunctorIsssZZZNS0_18rshift_kernel_cudaERNS_18TensorIteratorBaseEENKUlvE_clEvENKUlvE3_clEvEUlssE_EESt5arrayIPcLm2EELi4E23TrivialOffsetCalculatorILi1EjESD_NS0_6memory12LoadWithCastILi1EEENSE_13StoreWithCastILi1EEEEEviT_T0_T2_T3_T4_T5_)
        .other          _ZN2at6native27unrolled_elementwise_kernelINS0_13AUnaryFunctorIsssZZZNS0_18rshift_kernel_cudaERNS_18TensorIteratorBaseEENKUlvE_clEvENKUlvE3_clEvEUlssE_EESt5arrayIPcLm2EELi4E23TrivialOffsetCalculatorILi1EjESD_NS0_6memory12LoadWithCastILi1EEENSE_13StoreWithCastILi1EEEEEviT_T0_T2_T3_T4_T5_,@"STO_CUDA_ENTRY STV_DEFAULT"
_ZN2at6native27unrolled_elementwise_kernelINS0_13AUnaryFunctorIsssZZZNS0_18rshift_kernel_cudaERNS_18TensorIteratorBaseEENKUlvE_clEvENKUlvE3_clEvEUlssE_EESt5arrayIPcLm2EELi4E23TrivialOffsetCalculatorILi1EjESD_NS0_6memory12LoadWithCastILi1EEENSE_13StoreWithCastILi1EEEEEviT_T0_T2_T3_T4_T5_:
.text._ZN2at6native27unrolled_elementwise_kernelINS0_13AUnaryFunctorIsssZZZNS0_18rshift_kernel_cudaERNS_18TensorIteratorBaseEENKUlvE_clEvENKUlvE3_clEvEUlssE_EESt5arrayIPcLm2EELi4E23TrivialOffsetCalculatorILi1EjESD_NS0_6memory12LoadWithCastILi1EEENSE_13StoreWithCastILi1EEEEEviT_T0_T2_T3_T4_T5_:
        /* <DEDUP_REMOVED lines=29> */
.L_x_1667:
[----:B------:R0:W5:Y:S01]  /*01d0*/  LDG.E.U8 R22, [R2.64] ;  /* 0x0000002402167981 */ /* 0x000162000c1e1100 */
[----:B------:R-:W-:Y:S05]  /*01e0*/  BRA `(.L_x_1669) ;  /* 0x00000d9000007947 */ /* 0x000fea0003800000 */
.L_x_1666:
        /* <DEDUP_REMOVED lines=8> */
.L_x_1671:
[----:B------:R0:W5:Y:S01]  /*0270*/  LDG.E.U16 R22, [R2.64] ;  /* 0x0000002402167981 */ /* 0x000162000c1e1500 */
[----:B------:R-:W-:Y:S05]  /*0280*/  BRA `(.L_x_1669) ;  /* 0x00000cf000007947 */ /* 0x000fea0003800000 */
.L_x_1670:
[----:B------:R0:W5:Y:S01]  /*0290*/  LDG.E.U16 R22, [R2.64] ;  /* 0x0000002402167981 */ /* 0x000162000c1e1500 */
[----:B------:R-:W-:Y:S05]  /*02a0*/  BRA `(.L_x_1669) ;  /* 0x00000cd000007947 */ /* 0x000fea0003800000 */
.L_x_1665:
        /* <DEDUP_REMOVED lines=9> */
.L_x_1673:
[----:B------:R-:W2:Y:S02]  /*0340*/  LDG.E.U16 R0, [R2.64] ;  /* 0x0000002402007981 */ /* 0x000ea4000c1e1500 */
[----:B--2---:R-:W-:-:S06]  /*0350*/  HADD2.F32 R0, -RZ, R0.H0_H0 ;  /* 0x20000000ff007230 */ /* 0x004fcc0000004100 */
[----:B------:R-:W0:Y:S02]  /*0360*/  F2I.FTZ.TRUNC.NTZ R0, R0 ;  /* 0x0000000000007305 */ /* 0x000e24000021f100 */
[----:B0-----:R-:W-:Y:S01]  /*0370*/  PRMT R22, R0, 0x7610, R22 ;  /* 0x0000761000167816 */ /* 0x001fe20000000016 */
[----:B------:R-:W-:Y:S05]  /*0380*/  BRA `(.L_x_1669) ;  /* 0x00000bf000007947 */ /* 0x000fea0003800000 */
.L_x_1672:
        /* <DEDUP_REMOVED lines=9> */
.L_x_1675:
[----:B------:R-:W2:Y:S02]  /*0420*/  LDG.E.U16 R2, [R2.64] ;  /* 0x0000002402027981 */ /* 0x000ea4000c1e1500 */
[----:B--2---:R-:W-:-:S06]  /*0430*/  HADD2.F32 R0, -RZ, R2.H0_H0 ;  /* 0x20000002ff007230 */ /* 0x004fcc0000004100 */
[----:B------:R-:W0:Y:S02]  /*0440*/  F2I.FTZ.TRUNC.NTZ R0, R0 ;  /* 0x0000000000007305 */ /* 0x000e24000021f100 */
[----:B0-----:R-:W-:Y:S01]  /*0450*/  PRMT R22, R0, 0x7610, R22 ;  /* 0x0000761000167816 */ /* 0x001fe20000000016 */
[----:B------:R-:W-:Y:S05]  /*0460*/  BRA `(.L_x_1669) ;  /* 0x00000b1000007947 */ /* 0x000fea0003800000 */
.L_x_1674:
[----:B------:R-:W2:Y:S02]  /*0470*/  LDG.E.64 R2, [R2.64] ;  /* 0x0000002402027981 */ /* 0x000ea4000c1e1b00 */
[----:B--2---:R0:W1:Y:S01]  /*0480*/  F2I.F64.TRUNC R22, R2 ;  /* 0x0000000200167311 */ /* 0x004062000030d100 */
[----:B------:R-:W-:Y:S05]  /*0490*/  BRA `(.L_x_1669) ;  /* 0x00000ae000007947 */ /* 0x000fea0003800000 */
.L_x_1664:
        /* <DEDUP_REMOVED lines=12> */
.L_x_1678:
[----:B------:R-:W2:Y:S02]  /*0560*/  LDG.E.64 R2, [R2.64] ;  /* 0x0000002402027981 */ /* 0x000ea4000c1e1b00 */
[----:B--2---:R0:W1:Y:S01]  /*0570*/  F2I.F64.TRUNC R22, R2 ;  /* 0x0000000200167311 */ /* 0x004062000030d100 */
[----:B------:R-:W-:Y:S05]  /*0580*/  BRA `(.L_x_1669) ;  /* 0x000009f000007947 */ /* 0x000fea0003800000 */
.L_x_1677:
        /* <DEDUP_REMOVED lines=28> */
.L_x_1680:
        /* <DEDUP_REMOVED lines=16> */
.L_x_1679:
[----:B------:R-:W2:Y:S02]  /*0850*/  LDG.E.U16 R0, [R2.64] ;  /* 0x0000002402007981 */ /* 0x000ea4000c1e1500 */
[----:B--2---:R-:W-:-:S06]  /*0860*/  PRMT R0, RZ, 0x5410, R0 ;  /* 0x00005410ff007816 */ /* 0x004fcc0000000000 */
[----:B------:R-:W0:Y:S02]  /*0870*/  F2I.FTZ.TRUNC.NTZ R0, R0 ;  /* 0x0000000000007305 */ /* 0x000e24000021f100 */
[----:B0-----:R-:W-:Y:S01]  /*0880*/  PRMT R22, R0, 0x7610, R22 ;  /* 0x0000761000167816 */ /* 0x001fe20000000016 */
[----:B------:R-:W-:Y:S05]  /*0890*/  BRA `(.L_x_1669) ;  /* 0x000006e000007947 */ /* 0x000fea0003800000 */
.L_x_1676:
        /* <DEDUP_REMOVED lines=10> */
.L_x_1683:
        /* <DEDUP_REMOVED lines=21> */
.L_x_1687:
[----:B------:R-:W-:Y:S05]  /*0a90*/  BSYNC B1 ;  /* 0x0000000000017941 */ /* 0x000fea0003800000 */
.L_x_1686:
[----:B------:R-:W-:Y:S01]  /*0aa0*/  LEA R3, R0, 0x3b800000, 0x17 ;  /* 0x3b80000000037811 */ /* 0x000fe200078eb8ff */
[----:B------:R-:W-:-:S05]  /*0ab0*/  IMAD.SHL.U32 R0, R2, 0x100000, RZ ;  /* 0x0010000002007824 */ /* 0x000fca00078e00ff */
[----:B------:R-:W-:Y:S02]  /*0ac0*/  LOP3.LUT R0, R3, R0, R4, 0xfe, !PT ;  /* 0x0000000003007212 */ /* 0x000fe400078efe04 */
.L_x_1685:
[----:B------:R-:W-:Y:S05]  /*0ad0*/  BSYNC B0 ;  /* 0x0000000000007941 */ /* 0x000fea0003800000 */
.L_x_1684:
[----:B------:R-:W0:Y:S02]  /*0ae0*/  F2I.FTZ.TRUNC.NTZ R0, R0 ;  /* 0x0000000000007305 */ /* 0x000e24000021f100 */
[----:B0-----:R-:W-:Y:S01]  /*0af0*/  PRMT R22, R0, 0x7610, R22 ;  /* 0x0000761000167816 */ /* 0x001fe20000000016 */
[----:B------:R-:W-:Y:S05]  /*0b00*/  BRA `(.L_x_1669) ;  /* 0x0000047000007947 */ /* 0x000fea0003800000 */
.L_x_1682:
        /* <DEDUP_REMOVED lines=21> */
.L_x_1691:
[----:B------:R-:W-:Y:S05]  /*0c60*/  BSYNC B1 ;  /* 0x0000000000017941 */ /* 0x000fea0003800000 */
.L_x_1690:
[----:B------:R-:W-:Y:S01]  /*0c70*/  LEA R3, R0, 0x37800000, 0x17 ;  /* 0x3780000000037811 */ /* 0x000fe200078eb8ff */
[----:B------:R-:W-:-:S05]  /*0c80*/  IMAD.SHL.U32 R0, R2, 0x200000, RZ ;  /* 0x0020000002007824 */ /* 0x000fca00078e00ff */
[----:B------:R-:W-:Y:S02]  /*0c90*/  LOP3.LUT R0, R3, R0, R4, 0xfe, !PT ;  /* 0x0000000003007212 */ /* 0x000fe400078efe04 */
.L_x_1689:
[----:B------:R-:W-:Y:S05]  /*0ca0*/  BSYNC B0 ;  /* 0x0000000000007941 */ /* 0x000fea0003800000 */
.L_x_1688:
[----:B------:R-:W0:Y:S02]  /*0cb0*/  F2I.FTZ.TRUNC.NTZ R0, R0 ;  /* 0x0000000000007305 */ /* 0x000e24000021f100 */
[----:B0-----:R-:W-:Y:S01]  /*0cc0*/  PRMT R22, R0, 0x7610, R22 ;  /* 0x0000761000167816 */ /* 0x001fe20000000016 */
[----:B------:R-:W-:Y:S05]  /*0cd0*/  BRA `(.L_x_1669) ;  /* 0x000002a000007947 */ /* 0x000fea0003800000 */
.L_x_1681:
        /* <DEDUP_REMOVED lines=14> */
.L_x_1695:
[----:B------:R-:W-:Y:S05]  /*0dc0*/  BSYNC B0 ;  /* 0x0000000000007941 */ /* 0x000fea0003800000 */
.L_x_1694:
[----:B------:R-:W0:Y:S02]  /*0dd0*/  F2I.FTZ.TRUNC.NTZ R0, R0 ;  /* 0x0000000000007305 */ /* 0x000e24000021f100 */
[----:B0-----:R-:W-:Y:S01]  /*0de0*/  PRMT R22, R0, 0x7610, R22 ;  /* 0x0000761000167816 */ /* 0x001fe20000000016 */
[----:B------:R-:W-:Y:S05]  /*0df0*/  BRA `(.L_x_1669) ;  /* 0x0000018000007947 */ /* 0x000fea0003800000 */
.L_x_1668:
        /* <DEDUP_REMOVED lines=21> */
.L_x_1693:
[----:B------:R0:W5:Y:S01]  /*0f50*/  LDG.E.U16 R22, [R2.64] ;  /* 0x0000002402167981 */ /* 0x000162000c1e1500 */
[----:B------:R-:W-:Y:S05]  /*0f60*/  BRA `(.L_x_1669) ;  /* 0x0000001000007947 */ /* 0x000fea0003800000 */
.L_x_1692:
[----:B------:R0:W5:Y:S02]  /*0f70*/  LDG.E.U16 R22, [R2.64] ;  /* 0x0000002402167981 */ /* 0x000164000c1e1500 */
.L_x_1669:
[----:B------:R-:W2:Y:S02]  /*0f80*/  S2R R24, SR_TID.X ;  /* 0x0000000000187919 */ /* 0x000ea40000002100 */
[----:B--2---:R-:W-:Y:S02]  /*0f90*/  IADD3 R24, R24, 0x80, RZ ;  /* 0x0000008018187810 */ /* 0x004fe40007ffe0ff */
.L_x_1663:
[----:B-1----:R-:W-:Y:S05]  /*0fa0*/  BSYNC B6 ;  /* 0x0000000000067941 */ /* 0x002fea0003800000 */
.L_x_1662:
        /* <DEDUP_REMOVED lines=21> */
.L_x_1701:
[----:B------:R0:W5:Y:S01]  /*1100*/  LDG.E.U8 R18, [R2.64] ;  /* 0x0000002402127981 */ /* 0x000162000c1e1100 */
[----:B------:R-:W-:Y:S05]  /*1110*/  BRA `(.L_x_1703) ;  /* 0x00000d8000007947 */ /* 0x000fea0003800000 */
.L_x_1700:
        /* <DEDUP_REMOVED lines=8> */
.L_x_1705:
[----:B------:R0:W5:Y:S01]  /*11a0*/  LDG.E.U16 R18, [R2.64] ;  /* 0x0000002402127981 */ /* 0x000162000c1e1500 */
[----:B------:R-:W-:Y:S05]  /*11b0*/  BRA `(.L_x_1703) ;  /* 0x00000ce000007947 */ /* 0x000fea0003800000 */
.L_x_1704:
[----:B------:R0:W5:Y:S01]  /*11c0*/  LDG.E.U16 R18, [R2.64] ;  /* 0x0000002402127981 */ /* 0x000162000c1e1500 */
[----:B------:R-:W-:Y:S05]  /*11d0*/  BRA `(.L_x_1703) ;  /* 0x00000cc000007947 */ /* 0x000fea0003800000 */
.L_x_1699:
        /* <DEDUP_REMOVED lines=9> */
.L_x_1707:
[----:B------:R-:W2:Y:S02]  /*1270*/  LDG.E.U16 R0, [R2.64] ;  /* 0x0000002402007981 */ /* 0x000ea4000c1e1500 */
[----:B--2---:R-:W-:-:S06]  /*1280*/  HADD2.F32 R0, -RZ, R0.H0_H0 ;  /* 0x20000000ff007230 */ /* 0x004fcc0000004100 */
[----:B------:R-:W0:Y:S02]  /*1290*/  F2I.FTZ.TRUNC.NTZ R0, R0 ;  /* 0x0000000000007305 */ /* 0x000e24000021f100 */
[----:B0-----:R-:W-:Y:S01]  /*12a0*/  PRMT R18, R0, 0x7610, R18 ;  /* 0x0000761000127816 */ /* 0x001fe20000000012 */
[----:B------:R-:W-:Y:S05]  /*12b0*/  BRA `(.L_x_1703) ;  /* 0x00000be000007947 */ /* 0x000fea0003800000 */
.L_x_1706:
        /* <DEDUP_REMOVED lines=9> */
.L_x_1709:
[----:B------:R-:W2:Y:S02]  /*1350*/  LDG.E.U16 R2, [R2.64] ;  /* 0x0000002402027981 */ /* 0x000ea4000c1e1500 */
[----:B--2---:R-:W-:-:S06]  /*1360*/  HADD2.F32 R0, -RZ, R2.H0_H0 ;  /* 0x20000002ff007230 */ /* 0x004fcc0000004100 */
[----:B------:R-:W0:Y:S02]  /*1370*/  F2I.FTZ.TRUNC.NTZ R0, R0 ;  /* 0x0000000000007305 */ /* 0x000e24000021f100 */
[----:B0-----:R-:W-:Y:S01]  /*1380*/  PRMT R18, R0, 0x7610, R18 ;  /* 0x0000761000127816 */ /* 0x001fe20000000012 */
[----:B------:R-:W-:Y:S05]  /*1390*/  BRA `(.L_x_1703) ;  /* 0x00000b0000007947 */ /* 0x000fea0003800000 */
.L_x_1708:
[----:B------:R-:W2:Y:S02]  /*13a0*/  LDG.E.64 R2, [R2.64] ;  /* 0x0000002402027981 */ /* 0x000ea4000c1e1b00 */
[----:B--2---:R0:W1:Y:S01]  /*13b0*/  F2I.F64.TRUNC R18, R2 ;  /* 0x0000000200127311 */ /* 0x004062000030d100 */
[----:B------:R-:W-:Y:S05]  /*13c0*/  BRA `(.L_x_1703) ;  /* 0x00000ad000007947 */ /* 0x000fea0003800000 */
.L_x_1698:
        /* <DEDUP_REMOVED lines=12> */
.L_x_1712:
[----:B------:R-:W2:Y:S02]  /*1490*/  LDG.E.64 R2, [R2.64] ;  /* 0x0000002402027981 */ /* 0x000ea4000c1e1b00 */
[----:B--2---:R0:W1:Y:S01]  /*14a0*/  F2I.F64.TRUNC R18, R2 ;  /* 0x0000000200127311 */ /* 0x004062000030d100 */
[----:B------:R-:W-:Y:S05]  /*14b0*/  BRA `(.L_x_1703) ;  /* 0x000009e000007947 */ /* 0x000fea0003800000 */
.L_x_1711:
        /* <DEDUP_REMOVED lines=28> */
.L_x_1714:
        /* <DEDUP_REMOVED lines=15> */
.L_x_1713:
[----:B------:R-:W2:Y:S02]  /*1770*/  LDG.E.U16 R0, [R2.64] ;  /* 0x0000002402007981 */ /* 0x000ea4000c1e1500 */
[----:B--2---:R-:W-:-:S06]  /*1780*/  PRMT R0, RZ, 0x5410, R0 ;  /* 0x00005410ff007816 */ /* 0x004fcc0000000000 */
[----:B------:R-:W0:Y:S02]  /*1790*/  F2I.FTZ.TRUNC.NTZ R0, R0 ;  /* 0x0000000000007305 */ /* 0x000e24000021f100 */
[----:B0-----:R-:W-:Y:S01]  /*17a0*/  PRMT R18, R0, 0x7610, R18 ;  /* 0x0000761000127816 */ /* 0x001fe20000000012 */
[----:B------:R-:W-:Y:S05]  /*17b0*/  BRA `(.L_x_1703) ;  /* 0x000006e000007947 */ /* 0x000fea0003800000 */
.L_x_1710:
        /* <DEDUP_REMOVED lines=10> */
.L_x_1717:
        /* <DEDUP_REMOVED lines=21> */
.L_x_1721:
[----:B------:R-:W-:Y:S05]  /*19b0*/  BSYNC B1 ;  /* 0x0000000000017941 */ /* 0x000fea0003800000 */
.L_x_1720:
[----:B------:R-:W-:Y:S01]  /*19c0*/  LEA R3, R0, 0x3b800000, 0x17 ;  /* 0x3b80000000037811 */ /* 0x000fe200078eb8ff */
[----:B------:R-:W-:-:S05]  /*19d0*/  IMAD.SHL.U32 R0, R2, 0x100000, RZ ;  /* 0x0010000002007824 */ /* 0x000fca00078e00ff */
[----:B------:R-:W-:Y:S02]  /*19e0*/  LOP3.LUT R0, R3, R0, R4, 0xfe, !PT ;  /* 0x0000000003007212 */ /* 0x000fe400078efe04 */
.L_x_1719:
[----:B------:R-:W-:Y:S05]  /*19f0*/  BSYNC B0 ;  /* 0x0000000000007941 */ /* 0x000fea0003800000 */
.L_x_1718:
[----:B------:R-:W0:Y:S02]  /*1a00*/  F2I.FTZ.TRUNC.NTZ R0, R0 ;  /* 0x0000000000007305 */ /* 0x000e24000021f100 */
[----:B0-----:R-:W-:Y:S01]  /*1a10*/  PRMT R18, R0, 0x7610, R18 ;  /* 0x0000761000127816 */ /* 0x001fe20000000012 */
[----:B------:R-:W-:Y:S05]  /*1a20*/  BRA `(.L_x_1703) ;  /* 0x0000047000007947 */ /* 0x000fea0003800000 */
.L_x_1716:
        /* <DEDUP_REMOVED lines=21> */
.L_x_1725:
[----:B------:R-:W-:Y:S05]  /*1b80*/  BSYNC B1 ;  /* 0x0000000000017941 */ /* 0x000fea0003800000 */
.L_x_1724:
[----:B------:R-:W-:Y:S01]  /*1b90*/  LEA R3, R0, 0x37800000, 0x17 ;  /* 0x3780000000037811 */ /* 0x000fe200078eb8ff */
[----:B------:R-:W-:-:S05]  /*1ba0*/  IMAD.SHL.U32 R0, R2, 0x200000, RZ ;  /* 0x0020000002007824 */ /* 0x000fca00078e00ff */
[----:B------:R-:W-:Y:S02]  /*1bb0*/  LOP3.LUT R0, R3, R0, R4, 0xfe, !PT ;  /* 0x0000000003007212 */ /* 0x000fe400078efe04 */
.L_x_1723:
[----:B------:R-:W-:Y:S05]  /*1bc0*/  BSYNC B0 ;  /* 0x0000000000007941 */ /* 0x000fea0003800000 */
.L_x_1722:
[----:B------:R-:W0:Y:S02]  /*1bd0*/  F2I.FTZ.TRUNC.NTZ R0, R0 ;  /* 0x0000000000007305 */ /* 0x000e24000021f100 */
[----:B0-----:R-:W-:Y:S01]  /*1be0*/  PRMT R18, R0, 0x7610, R18 ;  /* 0x0000761000127816 */ /* 0x001fe20000000012 */
[----:B------:R-:W-:Y:S05]  /*1bf0*/  BRA `(.L_x_1703) ;  /* 0x000002a000007947 */ /* 0x000fea0003800000 */
.L_x_1715:
        /* <DEDUP_REMOVED lines=14> */
.L_x_1729:
[----:B------:R-:W-:Y:S05]  /*1ce0*/  BSYNC B0 ;  /* 0x0000000000007941 */ /* 0x000fea0003800000 */
.L_x_1728:
[----:B------:R-:W0:Y:S02]  /*1cf0*/  F2I.FTZ.TRUNC.NTZ R0, R0 ;  /* 0x0000000000007305 */ /* 0x000e24000021f100 */
[----:B0-----:R-:W-:Y:S01]  /*1d00*/  PRMT R18, R0, 0x7610, R18 ;  /* 0x0000761000127816 */ /* 0x001fe20000000012 */
[----:B------:R-:W-:Y:S05]  /*1d10*/  BRA `(.L_x_1703) ;  /* 0x0000018000007947 */ /* 0x000fea0003800000 */
.L_x_1702:
        /* <DEDUP_REMOVED lines=21> */
.L_x_1727:
[----:B------:R0:W5:Y:S01]  /*1e70*/  LDG.E.U16 R18, [R2.64] ;  /* 0x0000002402127981 */ /* 0x000162000c1e1500 */
[----:B------:R-:W-:Y:S05]  /*1e80*/  BRA `(.L_x_1703) ;  /* 0x0000001000007947 */ /* 0x000fea0003800000 */
.L_x_1726:
[----:B------:R0:W5:Y:S02]  /*1e90*/  LDG.E.U16 R18, [R2.64] ;  /* 0x0000002402127981 */ /* 0x000164000c1e1500 */
.L_x_1703:
[----:B------:R-:W-:-:S03]  /*1ea0*/  IADD3 R24, R24, 0x80, RZ ;  /* 0x0000008018187810 */ /* 0x000fc60007ffe0ff */
.L_x_1697:
[----:B------:R-:W-:Y:S05]  /*1eb0*/  BSYNC B6 ;  /* 0x0000000000067941 */ /* 0x000fea0003800000 */
.L_x_1696:
        /* <DEDUP_REMOVED lines=23> */
.L_x_1735:
[----:B------:R0:W5:Y:S01]  /*2030*/  LDG.E.U8 R25, [R2.64] ;  /* 0x0000002402197981 */ /* 0x000162000c1e1100 */
[----:B------:R-:W-:Y:S05]  /*2040*/  BRA `(.L_x_1737) ;  /* 0x00000d8000007947 */ /* 0x000fea0003800000 */
.L_x_1734:
        /* <DEDUP_REMOVED lines=8> */
.L_x_1739:
[----:B------:R0:W5:Y:S01]  /*20d0*/  LDG.E.U16 R25, [R2.64] ;  /* 0x0000002402197981 */ /* 0x000162000c1e1500 */
[----:B------:R-:W-:Y:S05]  /*20e0*/  BRA `(.L_x_1737) ;  /* 0x00000ce000007947 */ /* 0x000fea0003800000 */
.L_x_1738:
[----:B------:R0:W5:Y:S01]  /*20f0*/  LDG.E.U16 R25, [R2.64] ;  /* 0x0000002402197981 */ /* 0x000162000c1e1500 */
[----:B------:R-:W-:Y:S05]  /*2100*/  BRA `(.L_x_1737) ;  /* 0x00000cc000007947 */ /* 0x000fea0003800000 */
.L_x_1733:
        /* <DEDUP_REMOVED lines=9> */
.L_x_1741:
[----:B------:R-:W2:Y:S02]  /*21a0*/  LDG.E.U16 R0, [R2.64] ;  /* 0x0000002402007981 */ /* 0x000ea4000c1e1500 */
[----:B--2---:R-:W-:-:S06]  /*21b0*/  HADD2.F32 R0, -RZ, R0.H0_H0 ;  /* 0x20000000ff007230 */ /* 0x004fcc0000004100 */
[----:B------:R-:W0:Y:S02]  /*21c0*/  F2I.FTZ.TRUNC.NTZ R0, R0 ;  /* 0x0000000000007305 */ /* 0x000e24000021f100 */
[----:B0-----:R-:W-:Y:S01]  /*21d0*/  PRMT R25, R0, 0x7610, R25 ;  /* 0x0000761000197816 */ /* 0x001fe20000000019 */
[----:B------:R-:W-:Y:S05]  /*21e0*/  BRA `(.L_x_1737) ;  /* 0x00000be000007947 */ /* 0x000fea0003800000 */
.L_x_1740:
        /* <DEDUP_REMOVED lines=9> */
.L_x_1743:
[----:B------:R-:W2:Y:S02]  /*2280*/  LDG.E.U16 R2, [R2.64] ;  /* 0x0000002402027981 */ /* 0x000ea4000c1e1500 */
[----:B--2---:R-:W-:-:S06]  /*2290*/  HADD2.F32 R0, -RZ, R2.H0_H0 ;  /* 0x20000002ff007230 */ /* 0x004fcc0000004100 */
[----:B------:R-:W0:Y:S02]  /*22a0*/  F2I.FTZ.TRUNC.NTZ R0, R0 ;  /* 0x0000000000007305 */ /* 0x000e24000021f100 */
[----:B0-----:R-:W-:Y:S01]  /*22b0*/  PRMT R25, R0, 0x7610, R25 ;  /* 0x0000761000197816 */ /* 0x001fe20000000019 */
[----:B------:R-:W-:Y:S05]  /*22c0*/  BRA `(.L_x_1737) ;  /* 0x00000b0000007947 */ /* 0x000fea0003800000 */
.L_x_1742:
[----:B------:R-:W2:Y:S02]  /*22d0*/  LDG.E.64 R2, [R2.64] ;  /* 0x0000002402027981 */ /* 0x000ea4000c1e1b00 */
[----:B--2---:R0:W2:Y:S01]  /*22e0*/  F2I.F64.TRUNC R25, R2 ;  /* 0x0000000200197311 */ /* 0x0040a2000030d100 */
[----:B------:R-:W-:Y:S05]  /*22f0*/  BRA `(.L_x_1737) ;  /* 0x00000ad000007947 */ /* 0x000fea0003800000 */
.L_x_1732:
        /* <DEDUP_REMOVED lines=12> */
.L_x_1746:
[----:B------:R-:W2:Y:S02]  /*23c0*/  LDG.E.64 R2, [R2.64] ;  /* 0x0000002402027981 */ /* 0x000ea4000c1e1b00 */
[----:B--2---:R0:W2:Y:S01]  /*23d0*/  F2I.F64.TRUNC R25, R2 ;  /* 0x0000000200197311 */ /* 0x0040a2000030d100 */
[----:B------:R-:W-:Y:S05]  /*23e0*/  BRA `(.L_x_1737) ;  /* 0x000009e000007947 */ /* 0x000fea0003800000 */
.L_x_1745:
        /* <DEDUP_REMOVED lines=28> */
.L_x_1748:
        /* <DEDUP_REMOVED lines=15> */
.L_x_1747:
[----:B------:R-:W2:Y:S02]  /*26a0*/  LDG.E.U16 R0, [R2.64] ;  /* 0x0000002402007981 */ /* 0x000ea4000c1e1500 */
[----:B--2---:R-:W-:-:S06]  /*26b0*/  PRMT R0, RZ, 0x5410, R0 ;  /* 0x00005410ff007816 */ /* 0x004fcc0000000000 */
[----:B------:R-:W0:Y:S02]  /*26c0*/  F2I.FTZ.TRUNC.NTZ R0, R0 ;  /* 0x0000000000007305 */ /* 0x000e24000021f100 */
[----:B0-----:R-:W-:Y:S01]  /*26d0*/  PRMT R25, R0, 0x7610, R25 ;  /* 0x0000761000197816 */ /* 0x001fe20000000019 */
[----:B------:R-:W-:Y:S05]  /*26e0*/  BRA `(.L_x_1737) ;  /* 0x000006e000007947 */ /* 0x000fea0003800000 */
.L_x_1744:
        /* <DEDUP_REMOVED lines=10> */
.L_x_1751:
        /* <DEDUP_REMOVED lines=21> */
.L_x_1755:
[----:B------:R-:W-:Y:S05]  /*28e0*/  BSYNC B1 ;  /* 0x0000000000017941 */ /* 0x000fea0003800000 */
.L_x_1754:
[----:B------:R-:W-:Y:S01]  /*28f0*/  LEA R3, R0, 0x3b800000, 0x17 ;  /* 0x3b80000000037811 */ /* 0x000fe200078eb8ff */
[----:B------:R-:W-:-:S05]  /*2900*/  IMAD.SHL.U32 R0, R2, 0x100000, RZ ;  /* 0x0010000002007824 */ /* 0x000fca00078e00ff */
[----:B------:R-:W-:Y:S02]  /*2910*/  LOP3.LUT R0, R3, R0, R4, 0xfe, !PT ;  /* 0x0000000003007212 */ /* 0x000fe400078efe04 */
.L_x_1753:
[----:B------:R-:W-:Y:S05]  /*2920*/  BSYNC B0 ;  /* 0x0000000000007941 */ /* 0x000fea0003800000 */
.L_x_1752:
[----:B------:R-:W0:Y:S02]  /*2930*/  F2I.FTZ.TRUNC.NTZ R0, R0 ;  /* 0x0000000000007305 */ /* 0x000e24000021f100 */
[----:B0-----:R-:W-:Y:S01]  /*2940*/  PRMT R25, R0, 0x7610, R25 ;  /* 0x0000761000197816 */ /* 0x001fe20000000019 */
[----:B------:R-:W-:Y:S05]  /*2950*/  BRA `(.L_x_1737) ;  /* 0x0000047000007947 */ /* 0x000fea0003800000 */
.L_x_1750:
        /* <DEDUP_REMOVED lines=21> */
.L_x_1759:
[----:B------:R-:W-:Y:S05]  /*2ab0*/  BSYNC B1 ;  /* 0x0000000000017941 */ /* 0x000fea0003800000 */
.L_x_1758:
[----:B------:R-:W-:Y:S01]  /*2ac0*/  LEA R3, R0, 0x37800000, 0x17 ;  /* 0x3780000000037811 */ /* 0x000fe200078eb8ff */
[----:B------:R-:W-:-:S05]  /*2ad0*/  IMAD.SHL.U32 R0, R2, 0x200000, RZ ;  /* 0x0020000002007824 */ /* 0x000fca00078e00ff */
[----:B------:R-:W-:Y:S02]  /*2ae0*/  LOP3.LUT R0, R3, R0, R4, 0xfe, !PT ;  /* 0x0000000003007212 */ /* 0x000fe400078efe04 */
.L_x_1757:
[----:B------:R-:W-:Y:S05]  /*2af0*/  BSYNC B0 ;  /* 0x0000000000007941 */ /* 0x000fea0003800000 */
.L_x_1756:
[----:B------:R-:W0:Y:S02]  /*2b00*/  F2I.FTZ.TRUNC.NTZ R0, R0 ;  /* 0x0000000000007305 */ /* 0x000e24000021f100 */
[----:B0-----:R-:W-:Y:S01]  /*2b10*/  PRMT R25, R0, 0x7610, R25 ;  /* 0x0000761000197816 */ /* 0x001fe20000000019 */
[----:B------:R-:W-:Y:S05]  /*2b20*/  BRA `(.L_x_1737) ;  /* 0x000002a000007947 */ /* 0x000fea0003800000 */
.L_x_1749:
        /* <DEDUP_REMOVED lines=14> */
.L_x_1763:
[----:B------:R-:W-:Y:S05]  /*2c10*/  BSYNC B0 ;  /* 0x0000000000007941 */ /* 0x000fea0003800000 */
.L_x_1762:
[----:B------:R-:W0:Y:S02]  /*2c20*/  F2I.FTZ.TRUNC.NTZ R0, R0 ;  /* 0x0000000000007305 */ /* 0x000e24000021f100 */
[----:B0-----:R-:W-:Y:S01]  /*2c30*/  PRMT R25, R0, 0x7610, R25 ;  /* 0x0000761000197816 */ /* 0x001fe20000000019 */
[----:B------:R-:W-:Y:S05]  /*2c40*/  BRA `(.L_x_1737) ;  /* 0x0000018000007947 */ /* 0x000fea0003800000 */
.L_x_1736:
        /* <DEDUP_REMOVED lines=21> */
.L_x_1761:
[----:B------:R0:W5:Y:S01]  /*2da0*/  LDG.E.U16 R25, [R2.64] ;  /* 0x0000002402197981 */ /* 0x000162000c1e1500 */
[----:B------:R-:W-:Y:S05]  /*2db0*/  BRA `(.L_x_1737) ;  /* 0x0000001000007947 */ /* 0x000fea0003800000 */
.L_x_1760:
[----:B------:R0:W5:Y:S02]  /*2dc0*/  LDG.E.U16 R25, [R2.64] ;  /* 0x0000002402197981 */ /* 0x000164000c1e1500 */
.L_x_1737:
[----:B------:R-:W-:-:S03]  /*2dd0*/  IADD3 R24, R24, 0x80, RZ ;  /* 0x0000008018187810 */ /* 0x000fc60007ffe0ff */
.L_x_1731:
[----:B------:R-:W-:Y:S05]  /*2de0*/  BSYNC B6 ;  /* 0x0000000000067941 */ /* 0x000fea0003800000 */
.L_x_1730:
        /* <DEDUP_REMOVED lines=20> */
.L_x_1769:
[----:B------:R0:W5:Y:S01]  /*2f30*/  LDG.E.U8 R19, [R2.64] ;  /* 0x0000002402137981 */ /* 0x000162000c1e1100 */
[----:B------:R-:W-:Y:S05]  /*2f40*/  BRA `(.L_x_1765) ;  /* 0x00000d7000007947 */ /* 0x000fea0003800000 */
.L_x_1768:
        /* <DEDUP_REMOVED lines=8> */
.L_x_1772:
[----:B------:R0:W5:Y:S01]  /*2fd0*/  LDG.E.U16 R19, [R2.64] ;  /* 0x0000002402137981 */ /* 0x000162000c1e1500 */
[----:B------:R-:W-:Y:S05]  /*2fe0*/  BRA `(.L_x_1765) ;  /* 0x00000cd000007947 */ /* 0x000fea0003800000 */
.L_x_1771:
[----:B------:R0:W5:Y:S01]  /*2ff0*/  LDG.E.U16 R19, [R2.64] ;  /* 0x0000002402137981 */ /* 0x000162000c1e1500 */
[----:B------:R-:W-:Y:S05]  /*3000*/  BRA `(.L_x_1765) ;  /* 0x00000cb000007947 */ /* 0x000fea0003800000 */
.L_x_1767:
        /* <DEDUP_REMOVED lines=9> */
.L_x_1774:
[----:B------:R-:W3:Y:S02]  /*30a0*/  LDG.E.U16 R0, [R2.64] ;  /* 0x0000002402007981 */ /* 0x000ee4000c1e1500 */
[----:B---3--:R-:W-:-:S06]  /*30b0*/  HADD2.F32 R0, -RZ, R0.H0_H0 ;  /* 0x20000000ff007230 */ /* 0x008fcc0000004100 */
[----:B------:R-:W0:Y:S02]  /*30c0*/  F2I.FTZ.TRUNC.NTZ R0, R0 ;  /* 0x0000000000007305 */ /* 0x000e24000021f100 */
[----:B0-----:R-:W-:Y:S01]  /*30d0*/  PRMT R19, R0, 0x7610, R19 ;  /* 0x0000761000137816 */ /* 0x001fe20000000013 */
[----:B------:R-:W-:Y:S05]  /*30e0*/  BRA `(.L_x_1765) ;  /* 0x00000bd000007947 */ /* 0x000fea0003800000 */
.L_x_1773:
        /* <DEDUP_REMOVED lines=9> */
.L_x_1776:
[----:B------:R-:W3:Y:S02]  /*3180*/  LDG.E.U16 R2, [R2.64] ;  /* 0x0000002402027981 */ /* 0x000ee4000c1e1500 */
[----:B---3--:R-:W-:-:S06]  /*3190*/  HADD2.F32 R0, -RZ, R2.H0_H0 ;  /* 0x20000002ff007230 */ /* 0x008fcc0000004100 */
[----:B------:R-:W0:Y:S02]  /*31a0*/  F2I.FTZ.TRUNC.NTZ R0, R0 ;  /* 0x0000000000007305 */ /* 0x000e24000021f100 */
[----:B0-----:R-:W-:Y:S01]  /*31b0*/  PRMT R19, R0, 0x7610, R19 ;  /* 0x0000761000137816 */ /* 0x001fe20000000013 */
[----:B------:R-:W-:Y:S05]  /*31c0*/  BRA `(.L_x_1765) ;  /* 0x00000af000007947 */ /* 0x000fea0003800000 */
.L_x_1775:
[----:B------:R-:W3:Y:S02]  /*31d0*/  LDG.E.64 R2, [R2.64] ;  /* 0x0000002402027981 */ /* 0x000ee4000c1e1b00 */
[----:B---3--:R0:W3:Y:S01]  /*31e0*/  F2I.F64.TRUNC R19, R2 ;  /* 0x0000000200137311 */ /* 0x0080e2000030d100 */
[----:B------:R-:W-:Y:S05]  /*31f0*/  BRA `(.L_x_1765) ;  /* 0x00000ac000007947 */ /* 0x000fea0003800000 */
.L_x_1766:
        /* <DEDUP_REMOVED lines=12> */
.L_x_1779:
[----:B------:R-:W3:Y:S02]  /*32c0*/  LDG.E.64 R2, [R2.64] ;  /* 0x0000002402027981 */ /* 0x000ee4000c1e1b00 */
[----:B---3--:R0:W3:Y:S01]  /*32d0*/  F2I.F64.TRUNC R19, R2 ;  /* 0x0000000200137311 */ /* 0x0080e2000030d100 */
[----:B------:R-:W-:Y:S05]  /*32e0*/  BRA `(.L_x_1765) ;  /* 0x000009d000007947 */ /* 0x000fea0003800000 */
.L_x_1778:
        /* <DEDUP_REMOVED lines=28> */
.L_x_1781:
        /* <DEDUP_REMOVED lines=15> */
.L_x_1780:
[----:B------:R-:W3:Y:S02]  /*35a0*/  LDG.E.U16 R0, [R2.64] ;  /* 0x0000002402007981 */ /* 0x000ee4000c1e1500 */
[----:B---3--:R-:W-:-:S06]  /*35b0*/  PRMT R0, RZ, 0x5410, R0 ;  /* 0x00005410ff007816 */ /* 0x008fcc0000000000 */
[----:B------:R-:W0:Y:S02]  /*35c0*/  F2I.FTZ.TRUNC.NTZ R0, R0 ;  /* 0x0000000000007305 */ /* 0x000e24000021f100 */
[----:B0-----:R-:W-:Y:S01]  /*35d0*/  PRMT R19, R0, 0x7610, R19 ;  /* 0x0000761000137816 */ /* 0x001fe20000000013 */
[----:B------:R-:W-:Y:S05]  /*35e0*/  BRA `(.L_x_1765) ;  /* 0x000006d000007947 */ /* 0x000fea0003800000 */
.L_x_1777:
        /* <DEDUP_REMOVED lines=10> */
.L_x_1784:
        /* <DEDUP_REMOVED lines=21> */
.L_x_1788:
[----:B------:R-:W-:Y:S05]  /*37e0*/  BSYNC B1 ;  /* 0x0000000000017941 */ /* 0x000fea0003800000 */
.L_x_1787:
[----:B------:R-:W-:Y:S01]  /*37f0*/  LEA R3, R0, 0x3b800000, 0x17 ;  /* 0x3b80000000037811 */ /* 0x000fe200078eb8ff */
[----:B------:R-:W-:-:S05]  /*3800*/  IMAD.SHL.U32 R0, R2, 0x100000, RZ ;  /* 0x0010000002007824 */ /* 0x000fca00078e00ff */
[----:B------:R-:W-:Y:S02]  /*3810*/  LOP3.LUT R0, R3, R0, R4, 0xfe, !PT ;  /* 0x0000000003007212 */ /* 0x000fe400078efe04 */
.L_x_1786:
[----:B------:R-:W-:Y:S05]  /*3820*/  BSYNC B0 ;  /* 0x0000000000007941 */ /* 0x000fea0003800000 */
.L_x_1785:
[----:B------:R-:W0:Y:S02]  /*3830*/  F2I.FTZ.TRUNC.NTZ R0, R0 ;  /* 0x0000000000007305 */ /* 0x000e24000021f100 */
[----:B0-----:R-:W-:Y:S01]  /*3840*/  PRMT R19, R0, 0x7610, R19 ;  /* 0x0000761000137816 */ /* 0x001fe20000000013 */
[----:B------:R-:W-:Y:S05]  /*3850*/  BRA `(.L_x_1765) ;  /* 0x0000046000007947 */ /* 0x000fea0003800000 */
.L_x_1783:
        /* <DEDUP_REMOVED lines=21> */
.L_x_1792:
[----:B------:R-:W-:Y:S05]  /*39b0*/  BSYNC B1 ;  /* 0x0000000000017941 */ /* 0x000fea0003800000 */
.L_x_1791:
[----:B------:R-:W-:Y:S01]  /*39c0*/  LEA R3, R0, 0x37800000, 0x17 ;  /* 0x3780000000037811 */ /* 0x000fe200078eb8ff */
[----:B------:R-:W-:-:S05]  /*39d0*/  IMAD.SHL.U32 R0, R2, 0x200000, RZ ;  /* 0x0020000002007824 */ /* 0x000fca00078e00ff */
[----:B------:R-:W-:Y:S02]  /*39e0*/  LOP3.LUT R0, R3, R0, R4, 0xfe, !PT ;  /* 0x0000000003007212 */ /* 0x000fe400078efe04 */
.L_x_1790:
[----:B------:R-:W-:Y:S05]  /*39f0*/  BSYNC B0 ;  /* 0x0000000000007941 */ /* 0x000fea0003800000 */
.L_x_1789:
[----:B------:R-:W0:Y:S02]  /*3a00*/  F2I.FTZ.TRUNC.NTZ R0, R0 ;  /* 0x0000000000007305 */ /* 0x000e24000021f100 */
[----:B0-----:R-:W-:Y:S01]  /*3a10*/  PRMT R19, R0, 0x7610, R19 ;  /* 0x0000761000137816 */ /* 0x001fe20000000013 */
[----:B------:R-:W-:Y:S05]  /*3a20*/  BRA `(.L_x_1765) ;  /* 0x0000029000007947 */ /* 0x000fea0003800000 */
.L_x_1782:
        /* <DEDUP_REMOVED lines=14> */
.L_x_1796:
[----:B------:R-:W-:Y:S05]  /*3b10*/  BSYNC B0 ;  /* 0x0000000000007941 */ /* 0x000fea0003800000 */
.L_x_1795:
[----:B------:R-:W0:Y:S02]  /*3b20*/  F2I.FTZ.TRUNC.NTZ R0, R0 ;  /* 0x0000000000007305 */ /* 0x000e24000021f100 */
[----:B0-----:R-:W-:Y:S01]  /*3b30*/  PRMT R19, R0, 0x7610, R19 ;  /* 0x0000761000137816 */ /* 0x001fe20000000013 */
[----:B------:R-:W-:Y:S05]  /*3b40*/  BRA `(.L_x_1765) ;  /* 0x0000017000007947 */ /* 0x000fea0003800000 */
.L_x_1770:
        /* <DEDUP_REMOVED lines=20> */
.L_x_1794:
[----:B------:R0:W5:Y:S01]  /*3c90*/  LDG.E.U16 R19, [R2.64] ;  /* 0x0000002402137981 */ /* 0x000162000c1e1500 */
[----:B------:R-:W-:Y:S05]  /*3ca0*/  BRA `(.L_x_1765) ;  /* 0x0000001000007947 */ /* 0x000fea0003800000 */
.L_x_1793:
[----:B------:R0:W5:Y:S02]  /*3cb0*/  LDG.E.U16 R19, [R2.64] ;  /* 0x0000002402137981 */ /* 0x000164000c1e1500 */
.L_x_1765:
[----:B------:R-:W-:Y:S05]  /*3cc0*/  BSYNC B6 ;  /* 0x0000000000067941 */ /* 0x000fea0003800000 */
.L_x_1764:
[----:B------:R-:W4:Y:S01]  /*3cd0*/  S2R R24, SR_TID.X ;  /* 0x0000000000187919 */ /* 0x000f220000002100 */
[----:B------:R-:W0:Y:S02]  /*3ce0*/  LDC.U16 R4, c[0x0][0x166] ;  /* 0x00005980ff047b82 */ /* 0x000e240000000400 */
[----:B01---5:R-:W-:Y:S01]  /*3cf0*/  PRMT R2, R18, 0x9910, RZ ;  /* 0x0000991012027816 */ /* 0x023fe200000000ff */
[----:B------:R-:W-:Y:S01]  /*3d00*/  BSSY B6, `(.L_x_1797) ;  /* 0x0000102000067945 */ /* 0x000fe20003800000 */
[----:B---3--:R-:W-:Y:S02]  /*3d10*/  PRMT R19, R19, 0x9910, RZ ;  /* 0x0000991013137816 */ /* 0x008fe400000000ff */
[----:B------:R-:W-:Y:S02]  /*3d20*/  PRMT R0, R22, 0x9910, RZ ;  /* 0x0000991016007816 */ /* 0x000fe400000000ff */
[----:B--2---:R-:W-:Y:S01]  /*3d30*/  PRMT R3, R25, 0x9910, RZ ;  /* 0x0000991019037816 */ /* 0x004fe200000000ff */
[----:B------:R-:W0:Y:S01]  /*3d40*/  LDC.U8 R18, c[0x0][0x184] ;  /* 0x00006100ff127b82 */ /* 0x000e220000000000 */
[----:B------:R-:W-:-:S02]  /*3d50*/  IMNMX.U32 R0, R0, 0xf, PT ;  /* 0x0000000f00007817 */ /* 0x000fc40003800000 */
[----:B------:R-:W-:Y:S02]  /*3d60*/  IMNMX.U32 R2, R2, 0xf, PT ;  /* 0x0000000f02027817 */ /* 0x000fe40003800000 */
[----:B------:R-:W-:Y:S02]  /*3d70*/  IMNMX.U32 R22, R3, 0xf, PT ;  /* 0x0000000f03167817 */ /* 0x000fe40003800000 */
[----:B----4-:R-:W-:Y:S02]  /*3d80*/  ISETP.GE.AND P0, PT, R24, R17, PT ;  /* 0x000000111800720c */ /* 0x010fe40003f06270 */
[----:B------:R-:W-:Y:S01]  /*3d90*/  PRMT R23, R4, 0x9910, RZ ;  /* 0x0000991004177816 */ /* 0x000fe200000000ff */
[----:B------:R-:W-:-:S03]  /*3da0*/  IMAD.MOV.U32 R4, RZ, RZ, R19 ;  /* 0x000000ffff047224 */ /* 0x000fc600078e0013 */
[--C-:B------:R-:W-:Y:S02]  /*3db0*/  SHF.R.S32.HI R9, RZ, R0, R23.reuse ;  /* 0x00000000ff097219 */ /* 0x100fe40000011417 */
[----:B------:R-:W-:Y:S02]  /*3dc0*/  IMNMX.U32 R4, R4, 0xf, PT ;  /* 0x0000000f04047817 */ /* 0x000fe40003800000 */
[--C-:B------:R-:W-:Y:S02]  /*3dd0*/  SHF.R.S32.HI R19, RZ, R2, R23.reuse ;  /* 0x00000002ff137219 */ /* 0x100fe40000011417 */
[--C-:B------:R-:W-:Y:S02]  /*3de0*/  SHF.R.S32.HI R22, RZ, R22, R23.reuse ;  /* 0x00000016ff167219 */ /* 0x100fe40000011417 */
[----:B------:R-:W-:Y:S01]  /*3df0*/  SHF.R.S32.HI R23, RZ, R4, R23 ;  /* 0x00000004ff177219 */ /* 0x000fe20000011417 */
[----:B------:R-:W-:Y:S05]  /*3e00*/  @P0 BRA `(.L_x_1798) ;  /* 0x00000f1000000947 */ /* 0x000fea0003800000 */
[----:B0-----:R-:W-:Y:S01]  /*3e10*/  IMAD R0, R16, 0x200, R24 ;  /* 0x0000020010007824 */ /* 0x001fe200078e0218 */
[----:B------:R-:W-:-:S02]  /*3e20*/  PRMT R3, R18, 0x9910, RZ ;  /* 0x0000991012037816 */ /* 0x000fc400000000ff */
        /* <DEDUP_REMOVED lines=17> */
.L_x_1802:
[----:B------:R0:W-:Y:S01]  /*3f40*/  STG.E.U8 [R2.64], R9 ;  /* 0x0000000902007986 */ /* 0x0001e2000c101124 */
[----:B------:R-:W-:Y:S05]  /*3f50*/  BRA `(.L_x_1798) ;  /* 0x00000dc000007947 */ /* 0x000fea0003800000 */
.L_x_1801:
        /* <DEDUP_REMOVED lines=10> */
.L_x_1805:
[----:B------:R-:W-:-:S05]  /*4000*/  PRMT R5, R9, 0x9910, RZ ;  /* 0x0000991009057816 */ /* 0x000fca00000000ff */
[----:B------:R0:W-:Y:S01]  /*4010*/  STG.E [R2.64], R5 ;  /* 0x0000000502007986 */ /* 0x0001e2000c101924 */
[----:B------:R-:W-:Y:S05]  /*4020*/  BRA `(.L_x_1798) ;  /* 0x00000cf000007947 */ /* 0x000fea0003800000 */
.L_x_1804:
[----:B------:R0:W-:Y:S01]  /*4030*/  STG.E.U16 [R2.64], R9 ;  /* 0x0000000902007986 */ /* 0x0001e2000c101524 */
[----:B------:R-:W-:Y:S05]  /*4040*/  BRA `(.L_x_1798) ;  /* 0x00000cd000007947 */ /* 0x000fea0003800000 */
.L_x_1800:
        /* <DEDUP_REMOVED lines=9> */
.L_x_1807:
[----:B------:R-:W0:Y:S02]  /*40e0*/  I2F.S16 R0, R9 ;  /* 0x0000000900007306 */ /* 0x000e240000101400 */
[----:B0-----:R-:W-:-:S05]  /*40f0*/  F2FP.PACK_AB R0, RZ, R0 ;  /* 0x00000000ff00723e */ /* 0x001fca00000000ff */
[----:B------:R0:W-:Y:S01]  /*4100*/  STG.E.U16 [R2.64], R0 ;  /* 0x0000000002007986 */ /* 0x0001e2000c101524 */
[----:B------:R-:W-:Y:S05]  /*4110*/  BRA `(.L_x_1798) ;  /* 0x00000c0000007947 */ /* 0x000fea0003800000 */
.L_x_1806:
        /* <DEDUP_REMOVED lines=10> */
.L_x_1809:
[----:B------:R-:W0:Y:S02]  /*41c0*/  I2F.S16 R9, R9 ;  /* 0x0000000900097306 */ /* 0x000e240000101400 */
[----:B0-----:R-:W-:-:S04]  /*41d0*/  F2FP.PACK_AB R5, RZ, R9 ;  /* 0x00000009ff05723e */ /* 0x001fc800000000ff */
[----:B------:R-:W-:-:S05]  /*41e0*/  PRMT R5, R5, 0x5410, RZ ;  /* 0x0000541005057816 */ /* 0x000fca00000000ff */
[----:B------:R0:W-:Y:S01]  /*41f0*/  STG.E [R2.64], R5 ;  /* 0x0000000502007986 */ /* 0x0001e2000c101924 */
[----:B------:R-:W-:Y:S05]  /*4200*/  BRA `(.L_x_1798) ;  /* 0x00000b1000007947 */ /* 0x000fea0003800000 */
.L_x_1808:
[----:B------:R-:W0:Y:S02]  /*4210*/  I2F.F64.S16 R4, R9 ;  /* 0x0000000900047312 */ /* 0x000e240000101c00 */
[----:B0-----:R0:W-:Y:S01]  /*4220*/  STG.E.64 [R2.64], R4 ;  /* 0x0000000402007986 */ /* 0x0011e2000c101b24 */
[----:B------:R-:W-:Y:S05]  /*4230*/  BRA `(.L_x_1798) ;  /* 0x00000ae000007947 */ /* 0x000fea0003800000 */
.L_x_1799:
        /* <DEDUP_REMOVED lines=13> */
.L_x_1812:
[----:B------:R-:W0:Y:S01]  /*4310*/  I2F.F64.S16 R4, R9 ;  /* 0x0000000900047312 */ /* 0x000e220000101c00 */
[----:B------:R-:W-:-:S05]  /*4320*/  CS2R R6, SRZ ;  /* 0x0000000000067805 */ /* 0x000fca000001ff00 */
[----:B0-----:R0:W-:Y:S01]  /*4330*/  STG.E.128 [R2.64], R4 ;  /* 0x0000000402007986 */ /* 0x0011e2000c101d24 */
[----:B------:R-:W-:Y:S05]  /*4340*/  BRA `(.L_x_1798) ;  /* 0x000009d000007947 */ /* 0x000fea0003800000 */
.L_x_1811:
        /* <DEDUP_REMOVED lines=21> */
.L_x_1816:
[----:B------:R-:W-:Y:S05]  /*44a0*/  BSYNC B0 ;  /* 0x0000000000007941 */ /* 0x000fea0003800000 */
.L_x_1815:
[----:B------:R-:W-:-:S05]  /*44b0*/  LOP3.LUT R5, R0, R5, RZ, 0xfc, !PT ;  /* 0x0000000500057212 */ /* 0x000fca00078efcff */
[----:B------:R0:W-:Y:S01]  /*44c0*/  STG.E.U8 [R2.64], R5 ;  /* 0x0000000502007986 */ /* 0x0001e2000c101124 */
[----:B------:R-:W-:Y:S05]  /*44d0*/  BRA `(.L_x_1798) ;  /* 0x0000084000007947 */ /* 0x000fea0003800000 */
.L_x_1814:
        /* <DEDUP_REMOVED lines=13> */
.L_x_1818:
[----:B------:R-:W-:Y:S01]  /*45b0*/  IMAD.MOV.U32 R0, RZ, RZ, 0x7f ;  /* 0x0000007fff007424 */ /* 0x000fe200078e00ff */
[----:B------:R-:W-:-:S04]  /*45c0*/  ISETP.GT.U32.AND P0, PT, R4, 0x7f800000, PT ;  /* 0x7f8000000400780c */ /* 0x000fc80003f04070 */
[----:B------:R-:W-:-:S04]  /*45d0*/  SEL R0, R0, 0x7c, P0 ;  /* 0x0000007c00007807 */ /* 0x000fc80000000000 */
.L_x_1819:
[----:B------:R-:W-:Y:S05]  /*45e0*/  BSYNC B0 ;  /* 0x0000000000007941 */ /* 0x000fea0003800000 */
.L_x_1817:
[----:B------:R-:W-:-:S04]  /*45f0*/  LOP3.LUT R4, R9, 0x80000000, RZ, 0xc0, !PT ;  /* 0x8000000009047812 */ /* 0x000fc800078ec0ff */
[----:B------:R-:W-:-:S04]  /*4600*/  SHF.R.U32.HI R5, RZ, 0x18, R4 ;  /* 0x00000018ff057819 */ /* 0x000fc80000011604 */
[----:B------:R-:W-:-:S05]  /*4610*/  LOP3.LUT R5, R0, R5, RZ, 0xfc, !PT ;  /* 0x0000000500057212 */ /* 0x000fca00078efcff */
[----:B------:R0:W-:Y:S01]  /*4620*/  STG.E.U8 [R2.64], R5 ;  /* 0x0000000502007986 */ /* 0x0001e2000c101124 */
[----:B------:R-:W-:Y:S05]  /*4630*/  BRA `(.L_x_1798) ;  /* 0x000006e000007947 */ /* 0x000fea0003800000 */
.L_x_1813:
[----:B------:R-:W0:Y:S02]  /*4640*/  I2F.S16 R0, R9 ;  /* 0x0000000900007306 */ /* 0x000e240000101400 */
[----:B0-----:R-:W-:-:S05]  /*4650*/  F2FP.BF16.PACK_AB R0, RZ, R0 ;  /* 0x00000000ff00723e */ /* 0x001fca00000010ff */
[----:B------:R0:W-:Y:S01]  /*4660*/  STG.E.U16 [R2.64], R0 ;  /* 0x0000000002007986 */ /* 0x0001e2000c101524 */
[----:B------:R-:W-:Y:S05]  /*4670*/  BRA `(.L_x_1798) ;  /* 0x000006a000007947 */ /* 0x000fea0003800000 */
.L_x_1810:
        /* <DEDUP_REMOVED lines=10> */
.L_x_1822:
        /* <DEDUP_REMOVED lines=17> */
.L_x_1825:
[----:B------:R-:W-:-:S04]  /*4830*/  LOP3.LUT R0, R9, 0x80000000, RZ, 0xc0, !PT ;  /* 0x8000000009007812 */ /* 0x000fc800078ec0ff */
[----:B------:R-:W-:-:S04]  /*4840*/  SHF.R.U32.HI R5, RZ, 0x18, R0 ;  /* 0x00000018ff057819 */ /* 0x000fc80000011600 */
[----:B------:R-:W-:-:S04]  /*4850*/  LOP3.LUT R4, R4, R5, RZ, 0xfc, !PT ;  /* 0x0000000504047212 */ /* 0x000fc800078efcff */
[----:B------:R-:W-:Y:S02]  /*4860*/  PRMT R0, R4, 0x7610, R0 ;  /* 0x0000761004007816 */ /* 0x000fe40000000000 */
.L_x_1824:
[----:B------:R-:W-:Y:S05]  /*4870*/  BSYNC B0 ;  /* 0x0000000000007941 */ /* 0x000fea0003800000 */
.L_x_1823:
[----:B------:R0:W-:Y:S01]  /*4880*/  STG.E.U8 [R2.64], R0 ;  /* 0x0000000002007986 */ /* 0x0001e2000c101124 */
[----:B------:R-:W-:Y:S05]  /*4890*/  BRA `(.L_x_1798) ;  /* 0x0000048000007947 */ /* 0x000fea0003800000 */
.L_x_1821:
        /* <DEDUP_REMOVED lines=17> */
.L_x_1828:
[----:B------:R-:W-:-:S04]  /*49b0*/  LOP3.LUT R0, R9, 0x80000000, RZ, 0xc0, !PT ;  /* 0x8000000009007812 */ /* 0x000fc800078ec0ff */
[----:B------:R-:W-:-:S04]  /*49c0*/  SHF.R.U32.HI R5, RZ, 0x18, R0 ;  /* 0x00000018ff057819 */ /* 0x000fc80000011600 */
[----:B------:R-:W-:-:S04]  /*49d0*/  LOP3.LUT R4, R4, R5, RZ, 0xfc, !PT ;  /* 0x0000000504047212 */ /* 0x000fc800078efcff */
[----:B------:R-:W-:Y:S02]  /*49e0*/  PRMT R0, R4, 0x7610, R0 ;  /* 0x0000761004007816 */ /* 0x000fe40000000000 */
.L_x_1827:
[----:B------:R-:W-:Y:S05]  /*49f0*/  BSYNC B0 ;  /* 0x0000000000007941 */ /* 0x000fea0003800000 */
.L_x_1826:
[----:B------:R0:W-:Y:S01]  /*4a00*/  STG.E.U8 [R2.64], R0 ;  /* 0x0000000002007986 */ /* 0x0001e2000c101124 */
[----:B------:R-:W-:Y:S05]  /*4a10*/  BRA `(.L_x_1798) ;  /* 0x0000030000007947 */ /* 0x000fea0003800000 */
.L_x_1820:
        /* <DEDUP_REMOVED lines=22> */
.L_x_1803:
        /* <DEDUP_REMOVED lines=20> */
.L_x_1830:
[----:B------:R-:W-:-:S04]  /*4cc0*/  PRMT R4, R9, 0x9910, RZ ;  /* 0x0000991009047816 */ /* 0x000fc800000000ff */
[----:B------:R-:W-:-:S05]  /*4cd0*/  SHF.R.S32.HI R5, RZ, 0x1f, R4 ;  /* 0x0000001fff057819 */ /* 0x000fca0000011404 */
[----:B------:R0:W-:Y:S01]  /*4ce0*/  STG.E.64 [R2.64], R4 ;  /* 0x0000000402007986 */ /* 0x0001e2000c101b24 */
[----:B------:R-:W-:Y:S05]  /*4cf0*/  BRA `(.L_x_1798) ;  /* 0x0000002000007947 */ /* 0x000fea0003800000 */
.L_x_1829:
[----:B------:R-:W-:-:S05]  /*4d00*/  PRMT R5, R9, 0x9910, RZ ;  /* 0x0000991009057816 */ /* 0x000fca00000000ff */
[----:B------:R0:W-:Y:S02]  /*4d10*/  STG.E [R2.64], R5 ;  /* 0x0000000502007986 */ /* 0x0001e4000c101924 */
.L_x_1798:
[----:B0-----:R-:W-:Y:S05]  /*4d20*/  BSYNC B6 ;  /* 0x0000000000067941 */ /* 0x001fea0003800000 */
.L_x_1797:
        /* <DEDUP_REMOVED lines=21> */
.L_x_1836:
[----:B------:R0:W-:Y:S01]  /*4e80*/  STG.E.U8 [R2.64], R19 ;  /* 0x0000001302007986 */ /* 0x0001e2000c101124 */
[----:B------:R-:W-:Y:S05]  /*4e90*/  BRA `(.L_x_1838) ;  /* 0x00000dc000007947 */ /* 0x000fea0003800000 */
.L_x_1835:
        /* <DEDUP_REMOVED lines=10> */
.L_x_1840:
[----:B------:R-:W-:-:S05]  /*4f40*/  PRMT R5, R19, 0x9910, RZ ;  /* 0x0000991013057816 */ /* 0x000fca00000000ff */
[----:B------:R0:W-:Y:S01]  /*4f50*/  STG.E [R2.64], R5 ;  /* 0x0000000502007986 */ /* 0x0001e2000c101924 */
[----:B------:R-:W-:Y:S05]  /*4f60*/  BRA `(.L_x_1838) ;  /* 0x00000cf000007947 */ /* 0x000fea0003800000 */
.L_x_1839:
[----:B------:R0:W-:Y:S01]  /*4f70*/  STG.E.U16 [R2.64], R19 ;  /* 0x0000001302007986 */ /* 0x0001e2000c101524 */
[----:B------:R-:W-:Y:S05]  /*4f80*/  BRA `(.L_x_1838) ;  /* 0x00000cd000007947 */ /* 0x000fea0003800000 */
.L_x_1834:
        /* <DEDUP_REMOVED lines=9> */
.L_x_1842:
[----:B------:R-:W0:Y:S02]  /*5020*/  I2F.S16 R0, R19 ;  /* 0x0000001300007306 */ /* 0x000e240000101400 */
[----:B0-----:R-:W-:-:S05]  /*5030*/  F2FP.PACK_AB R0, RZ, R0 ;  /* 0x00000000ff00723e */ /* 0x001fca00000000ff */
[----:B------:R0:W-:Y:S01]  /*5040*/  STG.E.U16 [R2.64], R0 ;  /* 0x0000000002007986 */ /* 0x0001e2000c101524 */
[----:B------:R-:W-:Y:S05]  /*5050*/  BRA `(.L_x_1838) ;  /* 0x00000c0000007947 */ /* 0x000fea0003800000 */
.L_x_1841:
        /* <DEDUP_REMOVED lines=10> */
.L_x_1844:
[----:B------:R-:W0:Y:S02]  /*5100*/  I2F.S16 R19, R19 ;  /* 0x0000001300137306 */ /* 0x000e240000101400 */
[----:B0-----:R-:W-:-:S04]  /*5110*/  F2FP.PACK_AB R5, RZ, R19 ;  /* 0x00000013ff05723e */ /* 0x001fc800000000ff */
[----:B------:R-:W-:-:S05]  /*5120*/  PRMT R5, R5, 0x5410, RZ ;  /* 0x0000541005057816 */ /* 0x000fca00000000ff */
[----:B------:R0:W-:Y:S01]  /*5130*/  STG.E [R2.64], R5 ;  /* 0x0000000502007986 */ /* 0x0001e2000c101924 */
[----:B------:R-:W-:Y:S05]  /*5140*/  BRA `(.L_x_1838) ;  /* 0x00000b1000007947 */ /* 0x000fea0003800000 */
.L_x_1843:
[----:B------:R-:W0:Y:S02]  /*5150*/  I2F.F64.S16 R4, R19 ;  /* 0x0000001300047312 */ /* 0x000e240000101c00 */
[----:B0-----:R0:W-:Y:S01]  /*5160*/  STG.E.64 [R2.64], R4 ;  /* 0x0000000402007986 */ /* 0x0011e2000c101b24 */
[----:B------:R-:W-:Y:S05]  /*5170*/  BRA `(.L_x_1838) ;  /* 0x00000ae000007947 */ /* 0x000fea0003800000 */
.L_x_1833:
        /* <DEDUP_REMOVED lines=13> */
.L_x_1847:
[----:B------:R-:W0:Y:S01]  /*5250*/  I2F.F64.S16 R4, R19 ;  /* 0x0000001300047312 */ /* 0x000e220000101c00 */
[----:B------:R-:W-:-:S05]  /*5260*/  CS2R R6, SRZ ;  /* 0x0000000000067805 */ /* 0x000fca000001ff00 */
[----:B0-----:R0:W-:Y:S01]  /*5270*/  STG.E.128 [R2.64], R4 ;  /* 0x0000000402007986 */ /* 0x0011e2000c101d24 */
[----:B------:R-:W-:Y:S05]  /*5280*/  BRA `(.L_x_1838) ;  /* 0x000009d000007947 */ /* 0x000fea0003800000 */
.L_x_1846:
        /* <DEDUP_REMOVED lines=21> */
.L_x_1851:
[----:B------:R-:W-:Y:S05]  /*53e0*/  BSYNC B0 ;  /* 0x0000000000007941 */ /* 0x000fea0003800000 */
.L_x_1850:
[----:B------:R-:W-:-:S05]  /*53f0*/  LOP3.LUT R5, R0, R5, RZ, 0xfc, !PT ;  /* 0x0000000500057212 */ /* 0x000fca00078efcff */
[----:B------:R0:W-:Y:S01]  /*5400*/  STG.E.U8 [R2.64], R5 ;  /* 0x0000000502007986 */ /* 0x0001e2000c101124 */
[----:B------:R-:W-:Y:S05]  /*5410*/  BRA `(.L_x_1838) ;  /* 0x0000084000007947 */ /* 0x000fea0003800000 */
.L_x_1849:
        /* <DEDUP_REMOVED lines=13> */
.L_x_1853:
[----:B------:R-:W-:Y:S01]  /*54f0*/  IMAD.MOV.U32 R0, RZ, RZ, 0x7f ;  /* 0x0000007fff007424 */ /* 0x000fe200078e00ff */
[----:B------:R-:W-:-:S04]  /*5500*/  ISETP.GT.U32.AND P0, PT, R4, 0x7f800000, PT ;  /* 0x7f8000000400780c */ /* 0x000fc80003f04070 */
[----:B------:R-:W-:-:S04]  /*5510*/  SEL R0, R0, 0x7c, P0 ;  /* 0x0000007c00007807 */ /* 0x000fc80000000000 */
.L_x_1854:
[----:B------:R-:W-:Y:S05]  /*5520*/  BSYNC B0 ;  /* 0x0000000000007941 */ /* 0x000fea0003800000 */
.L_x_1852:
[----:B------:R-:W-:-:S04]  /*5530*/  LOP3.LUT R4, R19, 0x80000000, RZ, 0xc0, !PT ;  /* 0x8000000013047812 */ /* 0x000fc800078ec0ff */
[----:B------:R-:W-:-:S04]  /*5540*/  SHF.R.U32.HI R5, RZ, 0x18, R4 ;  /* 0x00000018ff057819 */ /* 0x000fc80000011604 */
[----:B------:R-:W-:-:S05]  /*5550*/  LOP3.LUT R5, R0, R5, RZ, 0xfc, !PT ;  /* 0x0000000500057212 */ /* 0x000fca00078efcff */
[----:B------:R0:W-:Y:S01]  /*5560*/  STG.E.U8 [R2.64], R5 ;  /* 0x0000000502007986 */ /* 0x0001e2000c101124 */
[----:B------:R-:W-:Y:S05]  /*5570*/  BRA `(.L_x_1838) ;  /* 0x000006e000007947 */ /* 0x000fea0003800000 */
.L_x_1848:
[----:B------:R-:W0:Y:S02]  /*5580*/  I2F.S16 R0, R19 ;  /* 0x0000001300007306 */ /* 0x000e240000101400 */
[----:B0-----:R-:W-:-:S05]  /*5590*/  F2FP.BF16.PACK_AB R0, RZ, R0 ;  /* 0x00000000ff00723e */ /* 0x001fca00000010ff */
[----:B------:R0:W-:Y:S01]  /*55a0*/  STG.E.U16 [R2.64], R0 ;  /* 0x0000000002007986 */ /* 0x0001e2000c101524 */
[----:B------:R-:W-:Y:S05]  /*55b0*/  BRA `(.L_x_1838) ;  /* 0x000006a000007947 */ /* 0x000fea0003800000 */
.L_x_1845:
        /* <DEDUP_REMOVED lines=10> */
.L_x_1857:
        /* <DEDUP_REMOVED lines=17> */
.L_x_1860:
[----:B------:R-:W-:-:S04]  /*5770*/  LOP3.LUT R0, R19, 0x80000000, RZ, 0xc0, !PT ;  /* 0x8000000013007812 */ /* 0x000fc800078ec0ff */
[----:B------:R-:W-:-:S04]  /*5780*/  SHF.R.U32.HI R5, RZ, 0x18, R0 ;  /* 0x00000018ff057819 */ /* 0x000fc80000011600 */
[----:B------:R-:W-:-:S04]  /*5790*/  LOP3.LUT R4, R4, R5, RZ, 0xfc, !PT ;  /* 0x0000000504047212 */ /* 0x000fc800078efcff */
[----:B------:R-:W-:Y:S02]  /*57a0*/  PRMT R0, R4, 0x7610, R0 ;  /* 0x0000761004007816 */ /* 0x000fe40000000000 */
.L_x_1859:
[----:B------:R-:W-:Y:S05]  /*57b0*/  BSYNC B0 ;  /* 0x0000000000007941 */ /* 0x000fea0003800000 */
.L_x_1858:
[----:B------:R0:W-:Y:S01]  /*57c0*/  STG.E.U8 [R2.64], R0 ;  /* 0x0000000002007986 */ /* 0x0001e2000c101124 */
[----:B------:R-:W-:Y:S05]  /*57d0*/  BRA `(.L_x_1838) ;  /* 0x0000048000007947 */ /* 0x000fea0003800000 */
.L_x_1856:
        /* <DEDUP_REMOVED lines=17> */
.L_x_1863:
[----:B------:R-:W-:-:S04]  /*58f0*/  LOP3.LUT R0, R19, 0x80000000, RZ, 0xc0, !PT ;  /* 0x8000000013007812 */ /* 0x000fc800078ec0ff */
[----:B------:R-:W-:-:S04]  /*5900*/  SHF.R.U32.HI R5, RZ, 0x18, R0 ;  /* 0x00000018ff057819 */ /* 0x000fc80000011600 */
[----:B------:R-:W-:-:S04]  /*5910*/  LOP3.LUT R4, R4, R5, RZ, 0xfc, !PT ;  /* 0x0000000504047212 */ /* 0x000fc800078efcff */
[----:B------:R-:W-:Y:S02]  /*5920*/  PRMT R0, R4, 0x7610, R0 ;  /* 0x0000761004007816 */ /* 0x000fe40000000000 */
.L_x_1862:
[----:B------:R-:W-:Y:S05]  /*5930*/  BSYNC B0 ;  /* 0x0000000000007941 */ /* 0x000fea0003800000 */
.L_x_1861:
[----:B------:R0:W-:Y:S01]  /*5940*/  STG.E.U8 [R2.64], R0 ;  /* 0x0000000002007986 */ /* 0x0001e2000c101124 */
[----:B------:R-:W-:Y:S05]  /*5950*/  BRA `(.L_x_1838) ;  /* 0x0000030000007947 */ /* 0x000fea0003800000 */
.L_x_1855:
        /* <DEDUP_REMOVED lines=22> */
.L_x_1837:
        /* <DEDUP_REMOVED lines=20> */
.L_x_1865:
[----:B------:R-:W-:-:S04]  /*5c00*/  PRMT R4, R19, 0x9910, RZ ;  /* 0x0000991013047816 */ /* 0x000fc800000000ff */
[----:B------:R-:W-:-:S05]  /*5c10*/  SHF.R.S32.HI R5, RZ, 0x1f, R4 ;  /* 0x0000001fff057819 */ /* 0x000fca0000011404 */
[----:B------:R0:W-:Y:S01]  /*5c20*/  STG.E.64 [R2.64], R4 ;  /* 0x0000000402007986 */ /* 0x0001e2000c101b24 */
[----:B------:R-:W-:Y:S05]  /*5c30*/  BRA `(.L_x_1838) ;  /* 0x0000002000007947 */ /* 0x000fea0003800000 */
.L_x_1864:
[----:B------:R-:W-:-:S05]  /*5c40*/  PRMT R5, R19, 0x9910, RZ ;  /* 0x0000991013057816 */ /* 0x000fca00000000ff */
[----:B------:R0:W-:Y:S02]  /*5c50*/  STG.E [R2.64], R5 ;  /* 0x0000000502007986 */ /* 0x0001e4000c101924 */
.L_x_1838:
        /* <DEDUP_REMOVED lines=21> */
.L_x_1869:
[----:B------:R0:W-:Y:S01]  /*5db0*/  STG.E.U8 [R2.64], R22 ;  /* 0x0000001602007986 */ /* 0x0001e2000c101124 */
[----:B------:R-:W-:Y:S05]  /*5dc0*/  BRA `(.L_x_1871) ;  /* 0x00000dc000007947 */ /* 0x000fea0003800000 */
.L_x_1868:
        /* <DEDUP_REMOVED lines=10> */
.L_x_1873:
[----:B------:R-:W-:-:S05]  /*5e70*/  PRMT R5, R22, 0x9910, RZ ;  /* 0x0000991016057816 */ /* 0x000fca00000000ff */
[----:B------:R0:W-:Y:S01]  /*5e80*/  STG.E [R2.64], R5 ;  /* 0x0000000502007986 */ /* 0x0001e2000c101924 */
[----:B------:R-:W-:Y:S05]  /*5e90*/  BRA `(.L_x_1871) ;  /* 0x00000cf000007947 */ /* 0x000fea0003800000 */
.L_x_1872:
[----:B------:R0:W-:Y:S01]  /*5ea0*/  STG.E.U16 [R2.64], R22 ;  /* 0x0000001602007986 */ /* 0x0001e2000c101524 */
[----:B------:R-:W-:Y:S05]  /*5eb0*/  BRA `(.L_x_1871) ;  /* 0x00000cd000007947 */ /* 0x000fea0003800000 */
.L_x_1867:
        /* <DEDUP_REMOVED lines=9> */
.L_x_1875:
[----:B------:R-:W0:Y:S02]  /*5f50*/  I2F.S16 R0, R22 ;  /* 0x0000001600007306 */ /* 0x000e240000101400 */
[----:B0-----:R-:W-:-:S05]  /*5f60*/  F2FP.PACK_AB R0, RZ, R0 ;  /* 0x00000000ff00723e */ /* 0x001fca00000000ff */
[----:B------:R0:W-:Y:S01]  /*5f70*/  STG.E.U16 [R2.64], R0 ;  /* 0x0000000002007986 */ /* 0x0001e2000c101524 */
[----:B------:R-:W-:Y:S05]  /*5f80*/  BRA `(.L_x_1871) ;  /* 0x00000c0000007947 */ /* 0x000fea0003800000 */
.L_x_1874:
        /* <DEDUP_REMOVED lines=10> */
.L_x_1877:
[----:B------:R-:W0:Y:S02]  /*6030*/  I2F.S16 R22, R22 ;  /* 0x0000001600167306 */ /* 0x000e240000101400 */
[----:B0-----:R-:W-:-:S04]  /*6040*/  F2FP.PACK_AB R5, RZ, R22 ;  /* 0x00000016ff05723e */ /* 0x001fc800000000ff */
[----:B------:R-:W-:-:S05]  /*6050*/  PRMT R5, R5, 0x5410, RZ ;  /* 0x0000541005057816 */ /* 0x000fca00000000ff */
[----:B------:R0:W-:Y:S01]  /*6060*/  STG.E [R2.64], R5 ;  /* 0x0000000502007986 */ /* 0x0001e2000c101924 */
[----:B------:R-:W-:Y:S05]  /*6070*/  BRA `(.L_x_1871) ;  /* 0x00000b1000007947 */ /* 0x000fea0003800000 */
.L_x_1876:
[----:B------:R-:W0:Y:S02]  /*6080*/  I2F.F64.S16 R4, R22 ;  /* 0x0000001600047312 */ /* 0x000e240000101c00 */
[----:B0-----:R0:W-:Y:S01]  /*6090*/  STG.E.64 [R2.64], R4 ;  /* 0x0000000402007986 */ /* 0x0011e2000c101b24 */
[----:B------:R-:W-:Y:S05]  /*60a0*/  BRA `(.L_x_1871) ;  /* 0x00000ae000007947 */ /* 0x000fea0003800000 */
.L_x_1866:
        /* <DEDUP_REMOVED lines=13> */
.L_x_1880:
[----:B------:R-:W0:Y:S01]  /*6180*/  I2F.F64.S16 R4, R22 ;  /* 0x0000001600047312 */ /* 0x000e220000101c00 */
[----:B------:R-:W-:-:S05]  /*6190*/  CS2R R6, SRZ ;  /* 0x0000000000067805 */ /* 0x000fca000001ff00 */
[----:B0-----:R0:W-:Y:S01]  /*61a0*/  STG.E.128 [R2.64], R4 ;  /* 0x0000000402007986 */ /* 0x0011e2000c101d24 */
[----:B------:R-:W-:Y:S05]  /*61b0*/  BRA `(.L_x_1871) ;  /* 0x000009d000007947 */ /* 0x000fea0003800000 */
.L_x_1879:
        /* <DEDUP_REMOVED lines=21> */
.L_x_1884:
[----:B------:R-:W-:Y:S05]  /*6310*/  BSYNC B0 ;  /* 0x0000000000007941 */ /* 0x000fea0003800000 */
.L_x_1883:
[----:B------:R-:W-:-:S05]  /*6320*/  LOP3.LUT R5, R0, R5, RZ, 0xfc, !PT ;  /* 0x0000000500057212 */ /* 0x000fca00078efcff */
[----:B------:R0:W-:Y:S01]  /*6330*/  STG.E.U8 [R2.64], R5 ;  /* 0x0000000502007986 */ /* 0x0001e2000c101124 */
[----:B------:R-:W-:Y:S05]  /*6340*/  BRA `(.L_x_1871) ;  /* 0x0000084000007947 */ /* 0x000fea0003800000 */
.L_x_1882:
        /* <DEDUP_REMOVED lines=13> */
.L_x_1886:
[----:B------:R-:W-:Y:S01]  /*6420*/  IMAD.MOV.U32 R0, RZ, RZ, 0x7f ;  /* 0x0000007fff007424 */ /* 0x000fe200078e00ff */
[----:B------:R-:W-:-:S04]  /*6430*/  ISETP.GT.U32.AND P0, PT, R4, 0x7f800000, PT ;  /* 0x7f8000000400780c */ /* 0x000fc80003f04070 */
[----:B------:R-:W-:-:S04]  /*6440*/  SEL R0, R0, 0x7c, P0 ;  /* 0x0000007c00007807 */ /* 0x000fc80000000000 */
.L_x_1887:
[----:B------:R-:W-:Y:S05]  /*6450*/  BSYNC B0 ;  /* 0x0000000000007941 */ /* 0x000fea0003800000 */
.L_x_1885:
[----:B------:R-:W-:-:S04]  /*6460*/  LOP3.LUT R4, R5, 0x80000000, RZ, 0xc0, !PT ;  /* 0x8000000005047812 */ /* 0x000fc800078ec0ff */
[----:B------:R-:W-:-:S04]  /*6470*/  SHF.R.U32.HI R5, RZ, 0x18, R4 ;  /* 0x00000018ff057819 */ /* 0x000fc80000011604 */
[----:B------:R-:W-:-:S05]  /*6480*/  LOP3.LUT R5, R0, R5, RZ, 0xfc, !PT ;  /* 0x0000000500057212 */ /* 0x000fca00078efcff */
[----:B------:R0:W-:Y:S01]  /*6490*/  STG.E.U8 [R2.64], R5 ;  /* 0x0000000502007986 */ /* 0x0001e2000c101124 */
[----:B------:R-:W-:Y:S05]  /*64a0*/  BRA `(.L_x_1871) ;  /* 0x000006e000007947 */ /* 0x000fea0003800000 */
.L_x_1881:
[----:B------:R-:W0:Y:S02]  /*64b0*/  I2F.S16 R0, R22 ;  /* 0x0000001600007306 */ /* 0x000e240000101400 */
[----:B0-----:R-:W-:-:S05]  /*64c0*/  F2FP.BF16.PACK_AB R0, RZ, R0 ;  /* 0x00000000ff00723e */ /* 0x001fca00000010ff */
[----:B------:R0:W-:Y:S01]  /*64d0*/  STG.E.U16 [R2.64], R0 ;  /* 0x0000000002007986 */ /* 0x0001e2000c101524 */
[----:B------:R-:W-:Y:S05]  /*64e0*/  BRA `(.L_x_1871) ;  /* 0x000006a000007947 */ /* 0x000fea0003800000 */
.L_x_1878:
        /* <DEDUP_REMOVED lines=10> */
.L_x_1890:
        /* <DEDUP_REMOVED lines=17> */
.L_x_1893:
[----:B------:R-:W-:-:S04]  /*66a0*/  LOP3.LUT R0, R7, 0x80000000, RZ, 0xc0, !PT ;  /* 0x8000000007007812 */ /* 0x000fc800078ec0ff */
[----:B------:R-:W-:-:S04]  /*66b0*/  SHF.R.U32.HI R5, RZ, 0x18, R0 ;  /* 0x00000018ff057819 */ /* 0x000fc80000011600 */
[----:B------:R-:W-:-:S04]  /*66c0*/  LOP3.LUT R4, R4, R5, RZ, 0xfc, !PT ;  /* 0x0000000504047212 */ /* 0x000fc800078efcff */
[----:B------:R-:W-:Y:S02]  /*66d0*/  PRMT R0, R4, 0x7610, R0 ;  /* 0x0000761004007816 */ /* 0x000fe40000000000 */
.L_x_1892:
[----:B------:R-:W-:Y:S05]  /*66e0*/  BSYNC B0 ;  /* 0x0000000000007941 */ /* 0x000fea0003800000 */
.L_x_1891:
[----:B------:R0:W-:Y:S01]  /*66f0*/  STG.E.U8 [R2.64], R0 ;  /* 0x0000000002007986 */ /* 0x0001e2000c101124 */
[----:B------:R-:W-:Y:S05]  /*6700*/  BRA `(.L_x_1871) ;  /* 0x0000048000007947 */ /* 0x000fea0003800000 */
.L_x_1889:
        /* <DEDUP_REMOVED lines=17> */
.L_x_1896:
[----:B------:R-:W-:-:S04]  /*6820*/  LOP3.LUT R0, R7, 0x80000000, RZ, 0xc0, !PT ;  /* 0x8000000007007812 */ /* 0x000fc800078ec0ff */
[----:B------:R-:W-:-:S04]  /*6830*/  SHF.R.U32.HI R5, RZ, 0x18, R0 ;  /* 0x00000018ff057819 */ /* 0x000fc80000011600 */
[----:B------:R-:W-:-:S04]  /*6840*/  LOP3.LUT R4, R4, R5, RZ, 0xfc, !PT ;  /* 0x0000000504047212 */ /* 0x000fc800078efcff */
[----:B------:R-:W-:Y:S02]  /*6850*/  PRMT R0, R4, 0x7610, R0 ;  /* 0x0000761004007816 */ /* 0x000fe40000000000 */
.L_x_1895:
[----:B------:R-:W-:Y:S05]  /*6860*/  BSYNC B0 ;  /* 0x0000000000007941 */ /* 0x000fea0003800000 */
.L_x_1894:
[----:B------:R0:W-:Y:S01]  /*6870*/  STG.E.U8 [R2.64], R0 ;  /* 0x0000000002007986 */ /* 0x0001e2000c101124 */
[----:B------:R-:W-:Y:S05]  /*6880*/  BRA `(.L_x_1871) ;  /* 0x0000030000007947 */ /* 0x000fea0003800000 */
.L_x_1888:
        /* <DEDUP_REMOVED lines=22> */
.L_x_1870:
        /* <DEDUP_REMOVED lines=20> */
.L_x_1898:
[----:B------:R-:W-:-:S04]  /*6b30*/  PRMT R4, R22, 0x9910, RZ ;  /* 0x0000991016047816 */ /* 0x000fc800000000ff */
[----:B------:R-:W-:-:S05]  /*6b40*/  SHF.R.S32.HI R5, RZ, 0x1f, R4 ;  /* 0x0000001fff057819 */ /* 0x000fca0000011404 */
[----:B------:R0:W-:Y:S01]  /*6b50*/  STG.E.64 [R2.64], R4 ;  /* 0x0000000402007986 */ /* 0x0001e2000c101b24 */
[----:B------:R-:W-:Y:S05]  /*6b60*/  BRA `(.L_x_1871) ;  /* 0x0000002000007947 */ /* 0x000fea0003800000 */
.L_x_1897:
[----:B------:R-:W-:-:S05]  /*6b70*/  PRMT R5, R22, 0x9910, RZ ;  /* 0x0000991016057816 */ /* 0x000fca00000000ff */
[----:B------:R0:W-:Y:S02]  /*6b80*/  STG.E [R2.64], R5 ;  /* 0x0000000502007986 */ /* 0x0001e4000c101924 */
.L_x_1871:
[----:B------:R-:W-:Y:S02]  /*6b90*/  IADD3 R24, R24, 0x80, RZ ;  /* 0x0000008018187810 */ /* 0x000fe40007ffe0ff */
.L_x_1832:
[----:B------:R-:W-:Y:S05]  /*6ba0*/  BSYNC B6 ;  /* 0x0000000000067941 */ /* 0x000fea0003800000 */
.L_x_1831:
        /* <DEDUP_REMOVED lines=19> */
.L_x_1902:
[----:B------:R-:W-:Y:S01]  /*6ce0*/  STG.E.U8 [R2.64], R23 ;  /* 0x0000001702007986 */ /* 0x000fe2000c101124 */
[----:B------:R-:W-:Y:S05]  /*6cf0*/  EXIT ;  /* 0x000000000000794d */ /* 0x000fea0003800000 */
.L_x_1901:
        /* <DEDUP_REMOVED lines=10> */
.L_x_1905:
[----:B------:R-:W-:-:S05]  /*6da0*/  PRMT R5, R23, 0x9910, RZ ;  /* 0x0000991017057816 */ /* 0x000fca00000000ff */
[----:B------:R-:W-:Y:S01]  /*6db0*/  STG.E [R2.64], R5 ;  /* 0x0000000502007986 */ /* 0x000fe2000c101924 */
[----:B------:R-:W-:Y:S05]  /*6dc0*/  EXIT ;  /* 0x000000000000794d */ /* 0x000fea0003800000 */
.L_x_1904:
[----:B------:R-:W-:Y:S01]  /*6dd0*/  STG.E.U16 [R2.64], R23 ;  /* 0x0000001702007986 */ /* 0x000fe2000c101524 */
[----:B------:R-:W-:Y:S05]  /*6de0*/  EXIT ;  /* 0x000000000000794d */ /* 0x000fea0003800000 */
.L_x_1900:
        /* <DEDUP_REMOVED lines=9> */
.L_x_1907:
[----:B------:R-:W0:Y:S02]  /*6e80*/  I2F.S16 R0, R23 ;  /* 0x0000001700007306 */ /* 0x000e240000101400 */
[----:B0-----:R-:W-:-:S05]  /*6e90*/  F2FP.PACK_AB R0, RZ, R0 ;  /* 0x00000000ff00723e */ /* 0x001fca00000000ff */
[----:B------:R-:W-:Y:S01]  /*6ea0*/  STG.E.U16 [R2.64], R0 ;  /* 0x0000000002007986 */ /* 0x000fe2000c101524 */
[----:B------:R-:W-:Y:S05]  /*6eb0*/  EXIT ;  /* 0x000000000000794d */ /* 0x000fea0003800000 */
.L_x_1906:
        /* <DEDUP_REMOVED lines=10> */
.L_x_1909:
[----:B------:R-:W0:Y:S02]  /*6f60*/  I2F.S16 R23, R23 ;  /* 0x0000001700177306 */ /* 0x000e240000101400 */
[----:B0-----:R-:W-:-:S04]  /*6f70*/  F2FP.PACK_AB R5, RZ, R23 ;  /* 0x00000017ff05723e */ /* 0x001fc800000000ff */
[----:B------:R-:W-:-:S05]  /*6f80*/  PRMT R5, R5, 0x5410, RZ ;  /* 0x0000541005057816 */ /* 0x000fca00000000ff */
[----:B------:R-:W-:Y:S01]  /*6f90*/  STG.E [R2.64], R5 ;  /* 0x0000000502007986 */ /* 0x000fe2000c101924 */
[----:B------:R-:W-:Y:S05]  /*6fa0*/  EXIT ;  /* 0x000000000000794d */ /* 0x000fea0003800000 */
.L_x_1908:
[----:B------:R-:W0:Y:S02]  /*6fb0*/  I2F.F64.S16 R4, R23 ;  /* 0x0000001700047312 */ /* 0x000e240000101c00 */
[----:B0-----:R-:W-:Y:S01]  /*6fc0*/  STG.E.64 [R2.64], R4 ;  /* 0x0000000402007986 */ /* 0x001fe2000c101b24 */
[----:B------:R-:W-:Y:S05]  /*6fd0*/  EXIT ;  /* 0x000000000000794d */ /* 0x000fea0003800000 */
.L_x_1899:
        /* <DEDUP_REMOVED lines=13> */
.L_x_1912:
[----:B------:R-:W0:Y:S01]  /*70b0*/  I2F.F64.S16 R4, R23 ;  /* 0x0000001700047312 */ /* 0x000e220000101c00 */
[----:B------:R-:W-:-:S05]  /*70c0*/  CS2R R6, SRZ ;  /* 0x0000000000067805 */ /* 0x000fca000001ff00 */
[----:B0-----:R-:W-:Y:S01]  /*70d0*/  STG.E.128 [R2.64], R4 ;  /* 0x0000000402007986 */ /* 0x001fe2000c101d24 */
[----:B------:R-:W-:Y:S05]  /*70e0*/  EXIT ;  /* 0x000000000000794d */ /* 0x000fea0003800000 */
.L_x_1911:
        /* <DEDUP_REMOVED lines=21> */
.L_x_1916:
[----:B------:R-:W-:Y:S05]  /*7240*/  BSYNC B0 ;  /* 0x0000000000007941 */ /* 0x000fea0003800000 */
.L_x_1915:
[----:B------:R-:W-:-:S05]  /*7250*/  LOP3.LUT R5, R0, R5, RZ, 0xfc, !PT ;  /* 0x0000000500057212 */ /* 0x000fca00078efcff */
[----:B------:R-:W-:Y:S01]  /*7260*/  STG.E.U8 [R2.64], R5 ;  /* 0x0000000502007986 */ /* 0x000fe2000c101124 */
[----:B------:R-:W-:Y:S05]  /*7270*/  EXIT ;  /* 0x000000000000794d */ /* 0x000fea0003800000 */
.L_x_1914:
        /* <DEDUP_REMOVED lines=13> */
.L_x_1918:
[----:B------:R-:W-:Y:S01]  /*7350*/  IMAD.MOV.U32 R0, RZ, RZ, 0x7f ;  /* 0x0000007fff007424 */ /* 0x000fe200078e00ff */
[----:B------:R-:W-:-:S04]  /*7360*/  ISETP.GT.U32.AND P0, PT, R4, 0x7f800000, PT ;  /* 0x7f8000000400780c */ /* 0x000fc80003f04070 */
[----:B------:R-:W-:-:S04]  /*7370*/  SEL R0, R0, 0x7c, P0 ;  /* 0x0000007c00007807 */ /* 0x000fc80000000000 */
.L_x_1919:
[----:B------:R-:W-:Y:S05]  /*7380*/  BSYNC B0 ;  /* 0x0000000000007941 */ /* 0x000fea0003800000 */
.L_x_1917:
[----:B------:R-:W-:-:S04]  /*7390*/  LOP3.LUT R4, R23, 0x80000000, RZ, 0xc0, !PT ;  /* 0x8000000017047812 */ /* 0x000fc800078ec0ff */
[----:B------:R-:W-:-:S04]  /*73a0*/  SHF.R.U32.HI R5, RZ, 0x18, R4 ;  /* 0x00000018ff057819 */ /* 0x000fc80000011604 */
[----:B------:R-:W-:-:S05]  /*73b0*/  LOP3.LUT R5, R0, R5, RZ, 0xfc, !PT ;  /* 0x0000000500057212 */ /* 0x000fca00078efcff */
[----:B------:R-:W-:Y:S01]  /*73c0*/  STG.E.U8 [R2.64], R5 ;  /* 0x0000000502007986 */ /* 0x000fe2000c101124 */
[----:B------:R-:W-:Y:S05]  /*73d0*/  EXIT ;  /* 0x000000000000794d */ /* 0x000fea0003800000 */
.L_x_1913:
[----:B------:R-:W0:Y:S02]  /*73e0*/  I2F.S16 R0, R23 ;  /* 0x0000001700007306 */ /* 0x000e240000101400 */
[----:B0-----:R-:W-:-:S05]  /*73f0*/  F2FP.BF16.PACK_AB R0, RZ, R0 ;  /* 0x00000000ff00723e */ /* 0x001fca00000010ff */
[----:B------:R-:W-:Y:S01]  /*7400*/  STG.E.U16 [R2.64], R0 ;  /* 0x0000000002007986 */ /* 0x000fe2000c101524 */
[----:B------:R-:W-:Y:S05]  /*7410*/  EXIT ;  /* 0x000000000000794d */ /* 0x000fea0003800000 */
.L_x_1910:
        /* <DEDUP_REMOVED lines=10> */
.L_x_1922:
        /* <DEDUP_REMOVED lines=17> */
.L_x_1925:
[----:B------:R-:W-:-:S04]  /*75d0*/  LOP3.LUT R0, R23, 0x80000000, RZ, 0xc0, !PT ;  /* 0x8000000017007812 */ /* 0x000fc800078ec0ff */
[----:B------:R-:W-:-:S04]  /*75e0*/  SHF.R.U32.HI R5, RZ, 0x18, R0 ;  /* 0x00000018ff057819 */ /* 0x000fc80000011600 */
[----:B------:R-:W-:-:S04]  /*75f0*/  LOP3.LUT R4, R4, R5, RZ, 0xfc, !PT ;  /* 0x0000000504047212 */ /* 0x000fc800078efcff */
[----:B------:R-:W-:Y:S02]  /*7600*/  PRMT R0, R4, 0x7610, R0 ;  /* 0x0000761004007816 */ /* 0x000fe40000000000 */
.L_x_1924:
[----:B------:R-:W-:Y:S05]  /*7610*/  BSYNC B0 ;  /* 0x0000000000007941 */ /* 0x000fea0003800000 */
.L_x_1923:
[----:B------:R-:W-:Y:S01]  /*7620*/  STG.E.U8 [R2.64], R0 ;  /* 0x0000000002007986 */ /* 0x000fe2000c101124 */
[----:B------:R-:W-:Y:S05]  /*7630*/  EXIT ;  /* 0x000000000000794d */ /* 0x000fea0003800000 */
.L_x_1921:
        /* <DEDUP_REMOVED lines=17> */
.L_x_1928:
[----:B------:R-:W-:-:S04]  /*7750*/  LOP3.LUT R0, R23, 0x80000000, RZ, 0xc0, !PT ;  /* 0x8000000017007812 */ /* 0x000fc800078ec0ff */
[----:B------:R-:W-:-:S04]  /*7760*/  SHF.R.U32.HI R5, RZ, 0x18, R0 ;  /* 0x00000018ff057819 */ /* 0x000fc80000011600 */
[----:B------:R-:W-:-:S04]  /*7770*/  LOP3.LUT R4, R4, R5, RZ, 0xfc, !PT ;  /* 0x0000000504047212 */ /* 0x000fc800078efcff */
[----:B------:R-:W-:Y:S02]  /*7780*/  PRMT R0, R4, 0x7610, R0 ;  /* 0x0000761004007816 */ /* 0x000fe40000000000 */
.L_x_1927:
[----:B------:R-:W-:Y:S05]  /*7790*/  BSYNC B0 ;  /* 0x0000000000007941 */ /* 0x000fea0003800000 */
.L_x_1926:
[----:B------:R-:W-:Y:S01]  /*77a0*/  STG.E.U8 [R2.64], R0 ;  /* 0x0000000002007986 */ /* 0x000fe2000c101124 */
[----:B------:R-:W-:Y:S05]  /*77b0*/  EXIT ;  /* 0x000000000000794d */ /* 0x000fea0003800000 */
.L_x_1920:
        /* <DEDUP_REMOVED lines=22> */
.L_x_1903:
        /* <DEDUP_REMOVED lines=20> */
.L_x_1930:
[----:B------:R-:W-:-:S04]  /*7a60*/  PRMT R4, R23, 0x9910, RZ ;  /* 0x0000991017047816 */ /* 0x000fc800000000ff */
[----:B------:R-:W-:-:S05]  /*7a70*/  SHF.R.S32.HI R5, RZ, 0x1f, R4 ;  /* 0x0000001fff057819 */ /* 0x000fca0000011404 */
[----:B------:R-:W-:Y:S01]  /*7a80*/  STG.E.64 [R2.64], R4 ;  /* 0x0000000402007986 */ /* 0x000fe2000c101b24 */
[----:B------:R-:W-:Y:S05]  /*7a90*/  EXIT ;  /* 0x000000000000794d */ /* 0x000fea0003800000 */
.L_x_1929:
[----:B------:R-:W-:-:S05]  /*7aa0*/  PRMT R5, R23, 0x9910, RZ ;  /* 0x0000991017057816 */ /* 0x000fca00000000ff */
[----:B------:R-:W-:Y:S01]  /*7ab0*/  STG.E [R2.64], R5 ;  /* 0x0000000502007986 */ /* 0x000fe2000c101924 */
[----:B------:R-:W-:Y:S05]  /*7ac0*/  EXIT ;  /* 0x000000000000794d */ /* 0x000fea0003800000 */
.L_x_1931:
        /* <DEDUP_REMOVED lines=11> */
.L_x_19635:


//--------------------- .text._ZN2at6native18elementwise_kernelILi128ELi4EZNS0_22gpu_kernel_impl_nocastINS0_13AUnaryFunctorIsssZZZNS0_18rshift_kernel_cudaERNS_18TensorIteratorBaseEENKUlvE_clEvENKUlvE3_clEvEUlssE_EEEEvS5_RKT_EUliE_EEviT1_ --------------------------
	.section	.text._ZN2at6native18elementwise_kernelILi128ELi4EZNS0_22gpu_kernel_impl_nocastINS0_13AUnaryFunctorIsssZZZNS0_18rshift_kernel_cudaERNS_18TensorIteratorBaseEENKUlvE_clEvENKUlvE3_clEvEUlssE_EEEEvS5_RKT_EUliE_EEviT1_,"ax",@progbits
	.sectioninfo	@"SHI_REGISTERS=12"
	.align	128
        .global         _ZN2at6native18elementwise_kernelILi128ELi4EZNS0_22gpu_kernel_impl_nocastINS0_13AUnaryFunctorIsssZZZNS0_18rshift_kernel_cudaERNS_18TensorIteratorBaseEENKUlvE_clEvENKUlvE3_clEvEUlssE_EEEEvS5_RKT_EUliE_EEviT1_
        .type           _ZN2at6native18elementwise_kernelILi128ELi4EZNS0_22gpu_kernel_impl_nocastINS0_13AUnaryFunctorIsssZZZNS0_18rshift_kernel_cudaERNS_18TensorIteratorBaseEENKUlvE_clEvENKUlvE3_clEvEUlssE_EEEEvS5_RKT_EUliE_EEviT1_,@function
        .size           _ZN2at6native18elementwise_kernelILi128ELi4EZNS0_22gpu_kernel_impl_nocastINS0_13AUnaryFunctorIsssZZZNS0_18rshift_kernel_cudaERNS_18TensorIteratorBaseEENKUlvE_clEvENKUlvE3_clEvEUlssE_EEEEvS5_RKT_EUliE_EEviT1_,(.L_x_19636 - _ZN2at6native18elementwise_kernelILi128ELi4EZNS0_22gpu_kernel_impl_nocastINS0_13AUnaryFunctorIsssZZZNS0_18rshift_kernel_cudaERNS_18TensorIteratorBaseEENKUlvE_clEvENKUlvE3_clEvEUlssE_EEEEvS5_RKT_EUliE_EEviT1_)
        .other          _ZN2at6native18elementwise_kernelILi128ELi4EZNS0_22gpu_kernel_impl_nocastINS0_13AUnaryFunctorIsssZZZNS0_18rshift_kernel_cudaERNS_18TensorIteratorBaseEENKUlvE_clEvENKUlvE3_clEvEUlssE_EEEEvS5_RKT_EUliE_EEviT1_,@"STO_CUDA_ENTRY STV_DEFAULT"
_ZN2at6native18elementwise_kernelILi128ELi4EZNS0_22gpu_kernel_impl_nocastINS0_13AUnaryFunctorIsssZZZNS0_18rshift_kernel_cudaERNS_18TensorIteratorBaseEENKUlvE_clEvENKUlvE3_clEvEUlssE_EEEEvS5_RKT_EUliE_EEviT1_:
.text._ZN2at6native18elementwise_kernelILi128ELi4EZNS0_22gpu_kernel_impl_nocastINS0_13AUnaryFunctorIsssZZZNS0_18rshift_kernel_cudaERNS_18TensorIteratorBaseEENKUlvE_clEvENKUlvE3_clEvEUlssE_EEEEvS5_RKT_EUliE_EEviT1_:
        /* <DEDUP_REMOVED lines=228> */
[----:B------:R-:W-:-:S04]  /*0e40*/  IMAD R4, R9, c[0x0][0x280], R5 ;  /* 0x0000a00009047a24 */ /* 0x000fc800078e0205 */
[----:B------:R-:W-:Y:S02]  /*0e50*/  @P0 IMAD.MOV R6, RZ, RZ, -R6 ;  /* 0x000000ffff060224 */ /* 0x000fe400078e0a06 */
[----:B------:R-:W-:Y:S02]  /*0e60*/  IMAD R2, R4, c[0x0][0x350], R2 ;  /* 0x0000d40004027a24 */ /* 0x000fe400078e0202 */
[----:B------:R-:W-:Y:S02]  /*0e70*/  @P0 IMAD R6, R6, c[0x0][0x28c], R7 ;  /* 0x0000a30006060a24 */ /* 0x000fe400078e0207 */
[----:B------:R-:W-:Y:S02]  /*0e80*/  IMAD R3, R4, c[0x0][0x354], R3 ;  /* 0x0000d50004037a24 */ /* 0x000fe400078e0203 */
[C---:B------:R-:W-:Y:S02]  /*0e90*/  @P0 IMAD R2, R6.reuse, c[0x0][0x358], R2 ;  /* 0x0000d60006020a24 */ /* 0x040fe400078e0202 */
[----:B------:R-:W-:-:S05]  /*0ea0*/  @P0 IMAD R3, R6, c[0x0][0x35c], R3 ;  /* 0x0000d70006030a24 */ /* 0x000fca00078e0203 */
.L_x_1934:
[----:B------:R-:W-:-:S04]  /*0eb0*/  IADD3 R4, P0, R3, c[0x0][0x368], RZ ;  /* 0x0000da0003047a10 */ /* 0x000fc80007f1e0ff */
[----:B------:R-:W-:-:S05]  /*0ec0*/  IADD3.X R5, RZ, c[0x0][0x36c], RZ, P0, !PT ;  /* 0x0000db00ff057a10 */ /* 0x000fca00007fe4ff */
[----:B------:R-:W2:Y:S01]  /*0ed0*/  LDG.E.S16 R4, [R4.64] ;  /* 0x0000000404047981 */ /* 0x000ea2000c1e1700 */
[----:B------:R-:W0:Y:S01]  /*0ee0*/  LDC.U16 R3, c[0x0][0x372] ;  /* 0x0000dc80ff037b82 */ /* 0x000e220000000400 */
[----:B------:R-:W-:Y:S02]  /*0ef0*/  IADD3 R2, P0, R2, c[0x0][0x360], RZ ;  /* 0x0000d80002027a10 */ /* 0x000fe40007f1e0ff */
[----:B------:R-:W-:Y:S02]  /*0f00*/  IADD3 R0, R0, 0x80, RZ ;  /* 0x0000008000007810 */ /* 0x000fe40007ffe0ff */
[----:B0-----:R-:W-:Y:S02]  /*0f10*/  PRMT R7, R3, 0x9910, RZ ;  /* 0x0000991003077816 */ /* 0x001fe400000000ff */
[----:B------:R-:W-:Y:S02]  /*0f20*/  IADD3.X R3, RZ, c[0x0][0x364], RZ, P0, !PT ;  /* 0x0000d900ff037a10 */ /* 0x000fe400007fe4ff */
[----:B--2---:R-:W-:-:S04]  /*0f30*/  IMNMX.U32 R6, R4, 0xf, PT ;  /* 0x0000000f04067817 */ /* 0x004fc80003800000 */
[----:B------:R-:W-:-:S05]  /*0f40*/  SHF.R.S32.HI R7, RZ, R6, R7 ;  /* 0x00000006ff077219 */ /* 0x000fca0000011407 */
[----:B------:R0:W-:Y:S02]  /*0f50*/  STG.E.U16 [R2.64], R7 ;  /* 0x0000000702007986 */ /* 0x0001e4000c101504 */
.L_x_1933:
[----:B------:R-:W-:Y:S05]  /*0f60*/  BSYNC B0 ;  /* 0x0000000000007941 */ /* 0x000fea0003800000 */
.L_x_1932:
[----:B------:R-:W-:Y:S01]  /*0f70*/  ISETP.GE.AND P0, PT, R0, c[0x0][0x160], PT ;  /* 0x0000580000007a0c */ /* 0x000fe20003f06270 */
[----:B------:R-:W-:-:S12]  /*0f80*/  BSSY B0, `(.L_x_1935) ;  /* 0x00001e0000007945 */ /* 0x000fd80003800000 */
[----:B------:R-:W-:Y:S05]  /*0f90*/  @P0 BRA `(.L_x_1936) ;  /* 0x00001de000000947 */ /* 0x000fea0003800000 */
        /* <DEDUP_REMOVED lines=227> */
.L_x_1937:
[----:B------:R-:W-:-:S05]  /*1dd0*/  IADD3 R4, P0, R3, c[0x0][0x368], RZ ;  /* 0x0000da0003047a10 */ /* 0x000fca0007f1e0ff */
[----:B------:R-:W-:-:S05]  /*1de0*/  IMAD.X R5, RZ, RZ, c[0x0][0x36c], P0 ;  /* 0x0000db00ff057624 */ /* 0x000fca00000e06ff */
[----:B------:R-:W2:Y:S01]  /*1df0*/  LDG.E.S16 R4, [R4.64] ;  /* 0x0000000404047981 */ /* 0x000ea2000c1e1700 */
[----:B------:R-:W0:Y:S01]  /*1e00*/  LDC.U16 R3, c[0x0][0x372] ;  /* 0x0000dc80ff037b82 */ /* 0x000e220000000400 */
[----:B------:R-:W-:Y:S02]  /*1e10*/  IADD3 R2, P0, R2, c[0x0][0x360], RZ ;  /* 0x0000d80002027a10 */ /* 0x000fe40007f1e0ff */
[----:B------:R-:W-:Y:S02]  /*1e20*/  IADD3 R0, R0, 0x80, RZ ;  /* 0x0000008000007810 */ /* 0x000fe40007ffe0ff */
[----:B0-----:R-:W-:Y:S02]  /*1e30*/  PRMT R7, R3, 0x9910, RZ ;  /* 0x0000991003077816 */ /* 0x001fe400000000ff */
[----:B------:R-:W-:Y:S02]  /*1e40*/  IADD3.X R3, RZ, c[0x0][0x364], RZ, P0, !PT ;  /* 0x0000d900ff037a10 */ /* 0x000fe400007fe4ff */
[----:B------:R-:W-:-:S02]  /*1e50*/  ISETP.GE.AND P0, PT, R0, c[0x0][0x160], PT ;  /* 0x0000580000007a0c */ /* 0x000fc40003f06270 */
[----:B--2---:R-:W-:-:S04]  /*1e60*/  IMNMX.U32 R6, R4, 0xf, PT ;  /* 0x0000000f04067817 */ /* 0x004fc80003800000 */
[----:B------:R-:W-:-:S05]  /*1e70*/  SHF.R.S32.HI R7, RZ, R6, R7 ;  /* 0x00000006ff077219 */ /* 0x000fca0000011407 */
[----:B------:R0:W-:Y:S02]  /*1e80*/  STG.E.U16 [R2.64], R7 ;  /* 0x0000000702007986 */ /* 0x0001e4000c101504 */
        /* <DEDUP_REMOVED lines=228> */
.L_x_1938:
        /* <DEDUP_REMOVED lines=11> */
.L_x_1936:
[----:B------:R-:W-:Y:S05]  /*2d80*/  BSYNC B0 ;  /* 0x0000000000007941 */ /* 0x000fea0003800000 */
.L_x_1935:
        /* <DEDUP_REMOVED lines=229> */
.L_x_1939:
[----:B------:R-:W-:-:S04]  /*3be0*/  IADD3 R4, P0, R3, c[0x0][0x368], RZ ;  /* 0x0000da0003047a10 */ /* 0x000fc80007f1e0ff */
[----:B------:R-:W-:-:S05]  /*3bf0*/  IADD3.X R5, RZ, c[0x0][0x36c], RZ, P0, !PT ;  /* 0x0000db00ff057a10 */ /* 0x000fca00007fe4ff */
[----:B------:R-:W2:Y:S01]  /*3c00*/  LDG.E.S16 R4, [R4.64] ;  /* 0x0000000404047981 */ /* 0x000ea2000c1e1700 */
[----:B------:R-:W0:Y:S01]  /*3c10*/  LDC.U16 R0, c[0x0][0x372] ;  /* 0x0000dc80ff007b82 */ /* 0x000e220000000400 */
[----:B------:R-:W-:-:S04]  /*3c20*/  IADD3 R2, P0, R2, c[0x0][0x360], RZ ;  /* 0x0000d80002027a10 */ /* 0x000fc80007f1e0ff */
[----:B------:R-:W-:Y:S02]  /*3c30*/  IADD3.X R3, RZ, c[0x0][0x364], RZ, P0, !PT ;  /* 0x0000d900ff037a10 */ /* 0x000fe400007fe4ff */
[----:B0-----:R-:W-:Y:S02]  /*3c40*/  PRMT R7, R0, 0x9910, RZ ;  /* 0x0000991000077816 */ /* 0x001fe400000000ff */
[----:B--2---:R-:W-:-:S04]  /*3c50*/  IMNMX.U32 R0, R4, 0xf, PT ;  /* 0x0000000f04007817 */ /* 0x004fc80003800000 */
[----:B------:R-:W-:-:S05]  /*3c60*/  SHF.R.S32.HI R7, RZ, R0, R7 ;  /* 0x00000000ff077219 */ /* 0x000fca0000011407 */
[----:B------:R-:W-:Y:S01]  /*3c70*/  STG.E.U16 [R2.64], R7 ;  /* 0x0000000702007986 */ /* 0x000fe2000c101504 */
[----:B------:R-:W-:Y:S05]  /*3c80*/  EXIT ;  /* 0x000000000000794d */ /* 0x000fea0003800000 */
.L_x_1940:
        /* <DEDUP_REMOVED lines=15> */
.L_x_19636:


//--------------------- .text._ZN2at6native27unrolled_elementwise_kernelINS0_13AUnaryFunctorIsssZZZNS0_18rshift_kernel_cudaERNS_18TensorIteratorBaseEENKUlvE_clEvENKUlvE3_clEvEUlssE_EESt5arrayIPcLm2EELi4E23TrivialOffsetCalculatorILi1EjESD_NS0_6memory15LoadWithoutCastENSE_16StoreWithoutCastEEEviT_T0_T2_T3_T4_T5_ --------------------------
	.section	.text._ZN2at6native27unrolled_elementwise_kernelINS0_13AUnaryFunctorIsssZZZNS0_18rshift_kernel_cudaERNS_18TensorIteratorBaseEENKUlvE_clEvENKUlvE3_clEvEUlssE_EESt5arrayIPcLm2EELi4E23TrivialOffsetCalculatorILi1EjESD_NS0_6memory15LoadWithoutCastENSE_16StoreWithoutCastEEEviT_T0_T2_T3_T4_T5_,"ax",@progbits
	.sectioninfo	@"SHI_REGISTERS=18"
	.align	128
        .global         _ZN2at6native27unrolled_elementwise_kernelINS0_13AUnaryFunctorIsssZZZNS0_18rshift_kernel_cudaERNS_18TensorIteratorBaseEENKUlvE_clEvENKUlvE3_clEvEUlssE_EESt5arrayIPcLm2EELi4E23TrivialOffsetCalculatorILi1EjESD_NS0_6memory15LoadWithoutCastENSE_16StoreWithoutCastEEEviT_T0_T2_T3_T4_T5_
        .type           _ZN2at6native27unrolled_elementwise_kernelINS0_13AUnaryFunctorIsssZZZNS0_18rshift_kernel_cudaERNS_18TensorIteratorBaseEENKUlvE_clEvENKUlvE3_clEvEUlssE_EESt5arrayIPcLm2EELi4E23TrivialOffsetCalculatorILi1EjESD_NS0_6memory15LoadWithoutCastENSE_16StoreWithoutCastEEEviT_T0_T2_T3_T4_T5_,@function
        .size           _ZN2at6native27unrolled_elementwise_kernelINS0_13AUnaryFunctorIsssZZZNS0_18rshift_kernel_cudaERNS_18TensorIteratorBaseEENKUlvE_clEvENKUlvE3_clEvEUlssE_EESt5arrayIPcLm2EELi4E23TrivialOffsetCalculatorILi1EjESD_NS0_6memory15LoadWithoutCastENSE_16StoreWithoutCastEEEviT_T0_T2_T3_T4_T5_,(.L_x_19637 - _ZN2at6native27unrolled_elementwise_kernelINS0_13AUnaryFunctorIsssZZZNS0_18rshift_kernel_cudaERNS_18TensorIteratorBaseEENKUlvE_clEvENKUlvE3_clEvEUlssE_EESt5arrayIPcLm2EELi4E23TrivialOffsetCalculatorILi1EjESD_NS0_6memory15LoadWithoutCastENSE_16StoreWithoutCastEEEviT_T0_T2_T3_T4_T5_)
        .other          _ZN2at6native27unrolled_elementwise_kernelINS0_13AUnaryFunctorIsssZZZNS0_18rshift_kernel_cudaERNS_18TensorIteratorBaseEENKUlvE_clEvENKUlvE3_clEvEUlssE_EESt5arrayIPcLm2EELi4E23TrivialOffsetCalculatorILi1EjESD_NS0_6memory15LoadWithoutCastENSE_16StoreWithoutCastEEEviT_T0_T2_T3_T4_T5_,@"STO_CUDA_ENTRY STV_DEFAULT"
_ZN2at6native27unrolled_elementwise_kernelINS0_13AUnaryFunctorIsssZZZNS0_18rshift_kernel_cudaERNS_18TensorIteratorBaseEENKUlvE_clEvENKUlvE3_clEvEUlssE_EESt5arrayIPcLm2EELi4E23TrivialOffsetCalculatorILi1EjESD_NS0_6memory15LoadWithoutCastENSE_16StoreWithoutCastEEEviT_T0_T2_T3_T4_T5_:
.text._ZN2at6native27unrolled_elementwise_kernelINS0_13AUnaryFunctorIsssZZZNS0_18rshift_kernel_cudaERNS_18TensorIteratorBaseEENKUlvE_clEvENKUlvE3_clEvEUlssE_EESt5arrayIPcLm2EELi4E23TrivialOffsetCalculatorILi1EjESD_NS0_6memory15LoadWithoutCastENSE_16StoreWithoutCastEEEviT_T0_T2_T3_T4_T5_:
[----:B------:R-:W-:Y:S02]  /*0000*/  IMAD.MOV.U32 R1, RZ, RZ, c[0x0][0x28] ;  /* 0x00000a00ff017624 */ /* 0x000fe400078e00ff */
[----:B------:R-:W0:Y:S01]  /*0010*/  S2R R0, SR_CTAID.X ;  /* 0x0000000000007919 */ /* 0x000e220000002500 */
[----:B------:R-:W-:Y:S01]  /*0020*/  IMAD.MOV.U32 R3, RZ, RZ, -0x200 ;  /* 0xfffffe00ff037424 */ /* 0x000fe200078e00ff */
[----:B------:R-:W-:Y:S01]  /*0030*/  CS2R R4, SRZ ;  /* 0x0000000000047805 */ /* 0x000fe2000001ff00 */
[----:B------:R-:W-:Y:S01]  /*0040*/  ULDC.64 UR4, c[0x0][0x118] ;  /* 0x0000460000047ab9 */ /* 0x000fe20000000a00 */
[----:B------:R-:W1:Y:S01]  /*0050*/  S2R R15, SR_TID.X ;  /* 0x00000000000f7919 */ /* 0x000e620000002100 */
[----:B0-----:R-:W-:Y:S02]  /*0060*/  IMAD R2, R0, R3, c[0x0][0x160] ;  /* 0x0000580000027624 */ /* 0x001fe400078e0203 */
[----:B-1----:R-:W-:-:S03]  /*0070*/  IMAD.MOV.U32 R7, RZ, RZ, R15 ;  /* 0x000000ffff077224 */ /* 0x002fc600078e000f */
[----:B------:R-:W-:-:S13]  /*0080*/  ISETP.GE.AND P0, PT, R15, R2, PT ;  /* 0x000000020f00720c */ /* 0x000fda0003f06270 */
[----:B------:R-:W-:Y:S01]  /*0090*/  @!P0 IMAD R8, R0, 0x200, R7 ;  /* 0x0000020000088824 */ /* 0x000fe200078e0207 */
[----:B------:R-:W-:Y:S01]  /*00a0*/  @!P0 IADD3 R7, R7, 0x80, RZ ;  /* 0x0000008007078810 */ /* 0x000fe20007ffe0ff */
[----:B------:R-:W-:-:S03]  /*00b0*/  @!P0 IMAD.MOV.U32 R9, RZ, RZ, 0x2 ;  /* 0x00000002ff098424 */ /* 0x000fc600078e00ff */
[----:B------:R-:W-:Y:S01]  /*00c0*/  ISETP.GE.AND P1, PT, R7, R2, PT ;  /* 0x000000020700720c */ /* 0x000fe20003f26270 */
[----:B------:R-:W-:-:S05]  /*00d0*/  @!P0 IMAD.WIDE.U32 R8, R8, R9, c[0x0][0x170] ;  /* 0x00005c0008088625 */ /* 0x000fca00078e0009 */
[----:B------:R0:W2:Y:S07]  /*00e0*/  @!P0 LDG.E.S16 R5, [R8.64] ;  /* 0x0000000408058981 */ /* 0x0000ae000c1e1700 */
[----:B------:R-:W-:Y:S02]  /*00f0*/  @!P1 LEA R10, R0, R7, 0x9 ;  /* 0x00000007000a9211 */ /* 0x000fe400078e48ff */
[----:B------:R-:W-:-:S04]  /*0100*/  @!P1 IADD3 R7, R7, 0x80, RZ ;  /* 0x0000008007079810 */ /* 0x000fc80007ffe0ff */
[----:B------:R-:W-:Y:S01]  /*0110*/  ISETP.GE.AND P3, PT, R7, R2, PT ;  /* 0x000000020700720c */ /* 0x000fe20003f66270 */
[----:B------:R-:W-:Y:S02]  /*0120*/  @!P1 IMAD.MOV.U32 R11, RZ, RZ, 0x2 ;  /* 0x00000002ff0b9424 */ /* 0x000fe400078e00ff */
[----:B------:R-:W-:Y:S02]  /*0130*/  IMAD.MOV.U32 R6, RZ, RZ, RZ ;  /* 0x000000ffff067224 */ /* 0x000fe400078e00ff */
[----:B------:R-:W-:Y:S02]  /*0140*/  IMAD.MOV.U32 R3, RZ, RZ, RZ ;  /* 0x000000ffff037224 */ /* 0x000fe400078e00ff */
[----:B------:R-:W-:-:S05]  /*0150*/  @!P1 IMAD.WIDE.U32 R10, R10, R11, c[0x0][0x170] ;  /* 0x00005c000a0a9625 */ /* 0x000fca00078e000b */
[----:B------:R1:W3:Y:S01]  /*0160*/  @!P1 LDG.E.S16 R6, [R10.64] ;  /* 0x000000040a069981 */ /* 0x0002e2000c1e1700 */
[----:B------:R-:W-:Y:S01]  /*0170*/  @!P3 MOV R13, 0x2 ;  /* 0x00000002000db802 */ /* 0x000fe20000000f00 */
[----:B------:R-:W-:-:S04]  /*0180*/  @!P3 IMAD R12, R0, 0x200, R7 ;  /* 0x00000200000cb824 */ /* 0x000fc800078e0207 */
[----:B------:R-:W-:-:S05]  /*0190*/  @!P3 IMAD.WIDE.U32 R12, R12, R13, c[0x0][0x170] ;  /* 0x00005c000c0cb625 */ /* 0x000fca00078e000d */
[----:B------:R4:W3:Y:S01]  /*01a0*/  @!P3 LDG.E.S16 R3, [R12.64] ;  /* 0x000000040c03b981 */ /* 0x0008e2000c1e1700 */
[----:B------:R-:W4:Y:S01]  /*01b0*/  LDC.U16 R14, c[0x0][0x166] ;  /* 0x00005980ff0e7b82 */ /* 0x000f220000000400 */
[----:B------:R-:W-:-:S04]  /*01c0*/  @!P3 IADD3 R7, R7, 0x80, RZ ;  /* 0x000000800707b810 */ /* 0x000fc80007ffe0ff */
[----:B------:R-:W-:Y:S01]  /*01d0*/  ISETP.GE.AND P2, PT, R7, R2, PT ;  /* 0x000000020700720c */ /* 0x000fe20003f46270 */
[----:B-1----:R-:W-:Y:S02]  /*01e0*/  @!P0 IMAD R10, R0, 0x200, R15 ;  /* 0x00000200000a8824 */ /* 0x002fe400078e020f */
[----:B------:R-:W-:-:S10]  /*01f0*/  @!P0 IMAD.MOV.U32 R11, RZ, RZ, 0x2 ;  /* 0x00000002ff0b8424 */ /* 0x000fd400078e00ff */
[----:B0-----:R-:W-:Y:S01]  /*0200*/  @!P2 IMAD R8, R0, 0x200, R7 ;  /* 0x000002000008a824 */ /* 0x001fe200078e0207 */
[----:B------:R-:W-:Y:S02]  /*0210*/  @!P2 MOV R9, 0x2 ;  /* 0x000000020009a802 */ /* 0x000fe40000000f00 */
[----:B------:R-:W-:Y:S02]  /*0220*/  IADD3 R7, R15, 0x80, RZ ;  /* 0x000000800f077810 */ /* 0x000fe40007ffe0ff */
[----:B----4-:R-:W-:Y:S01]  /*0230*/  PRMT R12, R14, 0x9910, RZ ;  /* 0x000099100e0c7816 */ /* 0x010fe200000000ff */
[----:B------:R-:W-:-:S04]  /*0240*/  @!P2 IMAD.WIDE.U32 R8, R8, R9, c[0x0][0x170] ;  /* 0x00005c000808a625 */ /* 0x000fc800078e0009 */
[----:B------:R-:W-:Y:S01]  /*0250*/  @!P0 IMAD.MOV.U32 R15, RZ, RZ, R7 ;  /* 0x000000ffff0f8224 */ /* 0x000fe200078e0007 */
[----:B------:R0:W5:Y:S01]  /*0260*/  @!P2 LDG.E.S16 R4, [R8.64] ;  /* 0x000000040804a981 */ /* 0x000162000c1e1700 */
[----:B------:R-:W-:-:S03]  /*0270*/  @!P0 IMAD.WIDE.U32 R10, R10, R11, c[0x0][0x168] ;  /* 0x00005a000a0a8625 */ /* 0x000fc600078e000b */
[----:B------:R-:W-:Y:S01]  /*0280*/  ISETP.GE.AND P1, PT, R15, R2, PT ;  /* 0x000000020f00720c */ /* 0x000fe20003f26270 */
[----:B------:R-:W-:Y:S01]  /*0290*/  BSSY B0, `(.L_x_1941) ;  /* 0x0000013000007945 */ /* 0x000fe20003800000 */
[----:B--2---:R-:W-:-:S04]  /*02a0*/  IMNMX.U32 R5, R5, 0xf, PT ;  /* 0x0000000f05057817 */ /* 0x004fc80003800000 */
[----:B------:R-:W-:-:S05]  /*02b0*/  SHF.R.S32.HI R7, RZ, R5, R12 ;  /* 0x00000005ff077219 */ /* 0x000fca000001140c */
[----:B------:R0:W-:Y:S01]  /*02c0*/  @!P0 STG.E.U16 [R10.64], R7 ;  /* 0x000000070a008986 */ /* 0x0001e2000c101504 */
[----:B---3--:R-:W-:-:S04]  /*02d0*/  IMNMX.U32 R5, R6, 0xf, PT ;  /* 0x0000000f06057817 */ /* 0x008fc80003800000 */
[----:B------:R-:W-:Y:S02]  /*02e0*/  SHF.R.S32.HI R5, RZ, R5, R12 ;  /* 0x00000005ff057219 */ /* 0x000fe4000001140c */
[----:B------:R-:W-:-:S04]  /*02f0*/  IMNMX.U32 R3, R3, 0xf, PT ;  /* 0x0000000f03037817 */ /* 0x000fc80003800000 */
[----:B------:R-:W-:Y:S01]  /*0300*/  SHF.R.S32.HI R3, RZ, R3, R12 ;  /* 0x00000003ff037219 */ /* 0x000fe2000001140c */
[----:B------:R-:W-:Y:S05]  /*0310*/  @P1 BRA `(.L_x_1942) ;  /* 0x000000a000001947 */ /* 0x000fea0003800000 */
[----:B0-----:R-:W-:Y:S01]  /*0320*/  LEA R6, R0, R15, 0x9 ;  /* 0x0000000f00067211 */ /* 0x001fe200078e48ff */
[----:B------:R-:W-:Y:S01]  /*0330*/  IMAD.MOV.U32 R9, RZ, RZ, 0x2 ;  /* 0x00000002ff097424 */ /* 0x000fe200078e00ff */
[----:B------:R-:W-:-:S03]  /*0340*/  IADD3 R15, R15, 0x80, RZ ;  /* 0x000000800f0f7810 */ /* 0x000fc60007ffe0ff */
[----:B------:R-:W-:Y:S01]  /*0350*/  IMAD.WIDE.U32 R6, R6, R9, c[0x0][0x168] ;  /* 0x00005a0006067625 */ /* 0x000fe200078e0009 */
[----:B------:R-:W-:-:S04]  /*0360*/  ISETP.GE.AND P0, PT, R15, R2, PT ;  /* 0x000000020f00720c */ /* 0x000fc80003f06270 */
[----:B------:R0:W-:Y:S09]  /*0370*/  STG.E.U16 [R6.64], R5 ;  /* 0x0000000506007986 */ /* 0x0001f2000c101504 */
[----:B------:R-:W-:Y:S01]  /*0380*/  @!P0 IMAD R8, R0, 0x200, R15 ;  /* 0x0000020000088824 */ /* 0x000fe200078e020f */
[----:B------:R-:W-:-:S03]  /*0390*/  @!P0 IADD3 R15, R15, 0x80, RZ ;  /* 0x000000800f0f8810 */ /* 0x000fc60007ffe0ff */
[----:B------:R-:W-:-:S05]  /*03a0*/  @!P0 IMAD.WIDE.U32 R8, R8, R9, c[0x0][0x168] ;  /* 0x00005a0008088625 */ /* 0x000fca00078e0009 */
[----:B------:R0:W-:Y:S02]  /*03b0*/  @!P0 STG.E.U16 [R8.64], R3 ;  /* 0x0000000308008986 */ /* 0x0001e4000c101504 */
.L_x_1942:
[----:B0-----:R-:W-:Y:S05]  /*03c0*/  BSYNC B0 ;  /* 0x0000000000007941 */ /* 0x001fea0003800000 */
.L_x_1941:
[----:B------:R-:W-:Y:S02]  /*03d0*/  ISETP.GE.AND P0, PT, R15, R2, PT ;  /* 0x000000020f00720c */ /* 0x000fe40003f06270 */
[----:B-----5:R-:W-:-:S11]  /*03e0*/  IMNMX.U32 R3, R4, 0xf, PT ;  /* 0x0000000f04037817 */ /* 0x020fd60003800000 */
[----:B------:R-:W-:Y:S05]  /*03f0*/  @P0 EXIT ;  /* 0x000000000000094d */ /* 0x000fea0003800000 */
[----:B------:R-:W-:Y:S01]  /*0400*/  LEA R2, R0, R15, 0x9 ;  /* 0x0000000f00027211 */ /* 0x000fe200078e48ff */
[----:B------:R-:W-:Y:S01]  /*0410*/  IMAD.MOV.U32 R7, RZ, RZ, 0x2 ;  /* 0x00000002ff077424 */ /* 0x000fe200078e00ff */
[----:B------:R-:W-:-:S03]  /*0420*/  SHF.R.S32.HI R5, RZ, R3, R12 ;  /* 0x00000003ff057219 */ /* 0x000fc6000001140c */
[----:B------:R-:W-:-:S05]  /*0430*/  IMAD.WIDE.U32 R2, R2, R7, c[0x0][0x168] ;  /* 0x00005a0002027625 */ /* 0x000fca00078e0007 */
[----:B------:R-:W-:Y:S01]  /*0440*/  STG.E.U16 [R2.64], R5 ;  /* 0x0000000502007986 */ /* 0x000fe2000c101504 */
[----:B------:R-:W-:Y:S05]  /*0450*/  EXIT ;  /* 0x000000000000794d */ /* 0x000fea0003800000 */
.L_x_1943:
        /* <DEDUP_REMOVED lines=10> */
.L_x_19637:


//--------------------- .text._ZN2at6native29vectorized_elementwise_kernelILi2ENS0_13AUnaryFunctorIsssZZZNS0_18rshift_kernel_cudaERNS_18TensorIteratorBaseEENKUlvE_clEvENKUlvE3_clEvEUlssE_EESt5arrayIPcLm2EEEEviT0_T1_ --------------------------
	.section	.text._ZN2at6native29vectorized_elementwise_kernelILi2ENS0_13AUnaryFunctorIsssZZZNS0_18rshift_kernel_cudaERNS_18TensorIteratorBaseEENKUlvE_clEvENKUlvE3_clEvEUlssE_EESt5arrayIPcLm2EEEEviT0_T1_,"ax",@progbits
	.sectioninfo	@"SHI_REGISTERS=29"
	.align	128
        .global         _ZN2at6native29vectorized_elementwise_kernelILi2ENS0_13AUnaryFunctorIsssZZZNS0_18rshift_kernel_cudaERNS_18TensorIteratorBaseEENKUlvE_clEvENKUlvE3_clEvEUlssE_EESt5arrayIPcLm2EEEEviT0_T1_
        .type           _ZN2at6native29vectorized_elementwise_kernelILi2ENS0_13AUnaryFunctorIsssZZZNS0_18rshift_kernel_cudaERNS_18TensorIteratorBaseEENKUlvE_clEvENKUlvE3_clEvEUlssE_EESt5arrayIPcLm2EEEEviT0_T1_,@function
        .size           _ZN2at6native29vectorized_elementwise_kernelILi2ENS0_13AUnaryFunctorIsssZZZNS0_18rshift_kernel_cudaERNS_18TensorIteratorBaseEENKUlvE_clEvENKUlvE3_clEvEUlssE_EESt5arrayIPcLm2EEEEviT0_T1_,(.L_x_19638 - _ZN2at6native29vectorized_elementwise_kernelILi2ENS0_13AUnaryFunctorIsssZZZNS0_18rshift_kernel_cudaERNS_18TensorIteratorBaseEENKUlvE_clEvENKUlvE3_clEvEUlssE_EESt5arrayIPcLm2EEEEviT0_T1_)
        .other          _ZN2at6native29vectorized_elementwise_kernelILi2ENS0_13AUnaryFunctorIsssZZZNS0_18rshift_kernel_cudaERNS_18TensorIteratorBaseEENKUlvE_clEvENKUlvE3_clEvEUlssE_EESt5arrayIPcLm2EEEEviT0_T1_,@"STO_CUDA_ENTRY STV_DEFAULT"
_ZN2at6native29vectorized_elementwise_kernelILi2ENS0_13AUnaryFunctorIsssZZZNS0_18rshift_kernel_cudaERNS_18TensorIteratorBaseEENKUlvE_clEvENKUlvE3_clEvEUlssE_EESt5arrayIPcLm2EEEEviT0_T1_:
.text._ZN2at6native29vectorized_elementwise_kernelILi2ENS0_13AUnaryFunctorIsssZZZNS0_18rshift_kernel_cudaERNS_18TensorIteratorBaseEENKUlvE_clEvENKUlvE3_clEvEUlssE_EESt5arrayIPcLm2EEEEviT0_T1_:
        /* <DEDUP_REMOVED lines=11> */
[----:B------:R-:W2:Y:S04]  /*00b0*/  LDG.E R4, [R6.64] ;  /* 0x0000000406047981 */ /* 0x000ea8000c1e1900 */
[----:B------:R-:W3:Y:S04]  /*00c0*/  LDG.E R8, [R6.64+0x200] ;  /* 0x0002000406087981 */ /* 0x000ee8000c1e1900 */
[----:B------:R0:W4:Y:S04]  /*00d0*/  LDG.E R9, [R6.64+0x400] ;  /* 0x0004000406097981 */ /* 0x000128000c1e1900 */
[----:B------:R0:W5:Y:S01]  /*00e0*/  LDG.E R10, [R6.64+0x600] ;  /* 0x00060004060a7981 */ /* 0x000162000c1e1900 */
[----:B------:R-:W1:Y:S02]  /*00f0*/  LDC.U16 R2, c[0x0][0x166] ;  /* 0x00005980ff027b82 */ /* 0x000e640000000400 */
[----:B-1----:R-:W-:Y:S01]  /*0100*/  PRMT R12, R2, 0x9910, RZ ;  /* 0x00009910020c7816 */ /* 0x002fe200000000ff */
[----:B------:R-:W-:-:S04]  /*0110*/  IMAD.WIDE.U32 R2, R0, R11, c[0x0][0x168] ;  /* 0x00005a0000027625 */ /* 0x000fc800078e000b */
[----:B------:R-:W-:Y:S02]  /*0120*/  IMAD.MOV.U32 R0, RZ, RZ, R12 ;  /* 0x000000ffff007224 */ /* 0x000fe400078e000c */
[----:B------:R-:W-:Y:S01]  /*0130*/  IMAD.WIDE R2, R5, 0x4, R2 ;  /* 0x0000000405027825 */ /* 0x000fe200078e0202 */
[C---:B--2---:R-:W-:Y:S02]  /*0140*/  PRMT R12, R4.reuse, 0xbb32, RZ ;  /* 0x0000bb32040c7816 */ /* 0x044fe400000000ff */
[----:B------:R-:W-:Y:S02]  /*0150*/  PRMT R11, R4, 0x9910, RZ ;  /* 0x00009910040b7816 */ /* 0x000fe400000000ff */
[C---:B---3--:R-:W-:Y:S01]  /*0160*/  PRMT R14, R8.reuse, 0xbb32, RZ ;  /* 0x0000bb32080e7816 */ /* 0x048fe200000000ff */
[----:B0-----:R-:W-:Y:S01]  /*0170*/  IMAD.MOV.U32 R6, RZ, RZ, R12 ;  /* 0x000000ffff067224 */ /* 0x001fe200078e000c */
[----:B------:R-:W-:Y:S01]  /*0180*/  PRMT R13, R8, 0x9910, RZ ;  /* 0x00009910080d7816 */ /* 0x000fe200000000ff */
[----:B------:R-:W-:Y:S01]  /*0190*/  IMAD.MOV.U32 R4, RZ, RZ, R11 ;  /* 0x000000ffff047224 */ /* 0x000fe200078e000b */
[----:B----4-:R-:W-:-:S02]  /*01a0*/  PRMT R15, R9, 0x9910, RZ ;  /* 0x00009910090f7816 */ /* 0x010fc400000000ff */
[----:B------:R-:W-:Y:S01]  /*01b0*/  PRMT R9, R9, 0xbb32, RZ ;  /* 0x0000bb3209097816 */ /* 0x000fe200000000ff */
[----:B------:R-:W-:Y:S01]  /*01c0*/  IMAD.MOV.U32 R8, RZ, RZ, R13 ;  /* 0x000000ffff087224 */ /* 0x000fe200078e000d */
[C---:B-----5:R-:W-:Y:S01]  /*01d0*/  PRMT R16, R10.reuse, 0x9910, RZ ;  /* 0x000099100a107816 */ /* 0x060fe200000000ff */
[----:B------:R-:W-:Y:S01]  /*01e0*/  IMAD.MOV.U32 R12, RZ, RZ, R15 ;  /* 0x000000ffff0c7224 */ /* 0x000fe200078e000f */
[----:B------:R-:W-:Y:S01]  /*01f0*/  PRMT R18, R10, 0xbb32, RZ ;  /* 0x0000bb320a127816 */ /* 0x000fe200000000ff */
[----:B------:R-:W-:Y:S01]  /*0200*/  IMAD.MOV.U32 R10, RZ, RZ, R14 ;  /* 0x000000ffff0a7224 */ /* 0x000fe200078e000e */
[----:B------:R-:W-:Y:S01]  /*0210*/  IMNMX.U32 R7, R4, 0xf, PT ;  /* 0x0000000f04077817 */ /* 0x000fe20003800000 */
[----:B------:R-:W-:Y:S01]  /*0220*/  IMAD.MOV.U32 R14, RZ, RZ, R9 ;  /* 0x000000ffff0e7224 */ /* 0x000fe200078e0009 */
[----:B------:R-:W-:Y:S02]  /*0230*/  IMNMX.U32 R9, R6, 0xf, PT ;  /* 0x0000000f06097817 */ /* 0x000fe40003800000 */
[----:B------:R-:W-:-:S02]  /*0240*/  IMNMX.U32 R11, R8, 0xf, PT ;  /* 0x0000000f080b7817 */ /* 0x000fc40003800000 */
[----:B------:R-:W-:Y:S02]  /*0250*/  IMNMX.U32 R13, R10, 0xf, PT ;  /* 0x0000000f0a0d7817 */ /* 0x000fe40003800000 */
[----:B------:R-:W-:Y:S02]  /*0260*/  IMNMX.U32 R15, R12, 0xf, PT ;  /* 0x0000000f0c0f7817 */ /* 0x000fe40003800000 */
[----:B------:R-:W-:Y:S02]  /*0270*/  IMNMX.U32 R17, R14, 0xf, PT ;  /* 0x0000000f0e117817 */ /* 0x000fe40003800000 */
[----:B------:R-:W-:Y:S02]  /*0280*/  IMNMX.U32 R19, R16, 0xf, PT ;  /* 0x0000000f10137817 */ /* 0x000fe40003800000 */
[----:B------:R-:W-:Y:S02]  /*0290*/  IMNMX.U32 R21, R18, 0xf, PT ;  /* 0x0000000f12157817 */ /* 0x000fe40003800000 */
[----:B------:R-:W-:-:S02]  /*02a0*/  SHF.R.S32.HI R7, RZ, R7, R0 ;  /* 0x00000007ff077219 */ /* 0x000fc40000011400 */
[--C-:B------:R-:W-:Y:S02]  /*02b0*/  SHF.R.S32.HI R4, RZ, R9, R0.reuse ;  /* 0x00000009ff047219 */ /* 0x100fe40000011400 */
[--C-:B------:R-:W-:Y:S02]  /*02c0*/  SHF.R.S32.HI R11, RZ, R11, R0.reuse ;  /* 0x0000000bff0b7219 */ /* 0x100fe40000011400 */
[--C-:B------:R-:W-:Y:S02]  /*02d0*/  SHF.R.S32.HI R6, RZ, R13, R0.reuse ;  /* 0x0000000dff067219 */ /* 0x100fe40000011400 */
[--C-:B------:R-:W-:Y:S02]  /*02e0*/  SHF.R.S32.HI R15, RZ, R15, R0.reuse ;  /* 0x0000000fff0f7219 */ /* 0x100fe40000011400 */
[--C-:B------:R-:W-:Y:S02]  /*02f0*/  SHF.R.S32.HI R8, RZ, R17, R0.reuse ;  /* 0x00000011ff087219 */ /* 0x100fe40000011400 */
[----:B------:R-:W-:-:S02]  /*0300*/  SHF.R.S32.HI R19, RZ, R19, R0 ;  /* 0x00000013ff137219 */ /* 0x000fc40000011400 */
[----:B------:R-:W-:Y:S02]  /*0310*/  SHF.R.S32.HI R0, RZ, R21, R0 ;  /* 0x00000015ff007219 */ /* 0x000fe40000011400 */
[----:B------:R-:W-:Y:S02]  /*0320*/  PRMT R7, R7, 0x5410, R4 ;  /* 0x0000541007077816 */ /* 0x000fe40000000004 */
[----:B------:R-:W-:Y:S02]  /*0330*/  PRMT R11, R11, 0x5410, R6 ;  /* 0x000054100b0b7816 */ /* 0x000fe40000000006 */
[----:B------:R-:W-:Y:S01]  /*0340*/  PRMT R15, R15, 0x5410, R8 ;  /* 0x000054100f0f7816 */ /* 0x000fe20000000008 */
[----:B------:R-:W-:Y:S01]  /*0350*/  STG.E [R2.64], R7 ;  /* 0x0000000702007986 */ /* 0x000fe2000c101904 */
[----:B------:R-:W-:-:S03]  /*0360*/  PRMT R19, R19, 0x5410, R0 ;  /* 0x0000541013137816 */ /* 0x000fc60000000000 */
[----:B------:R-:W-:Y:S04]  /*0370*/  STG.E [R2.64+0x200], R11 ;  /* 0x0002000b02007986 */ /* 0x000fe8000c101904 */
[----:B------:R-:W-:Y:S04]  /*0380*/  STG.E [R2.64+0x400], R15 ;  /* 0x0004000f02007986 */ /* 0x000fe8000c101904 */
[----:B------:R-:W-:Y:S01]  /*0390*/  STG.E [R2.64+0x600], R19 ;  /* 0x0006001302007986 */ /* 0x000fe2000c101904 */
[----:B------:R-:W-:Y:S05]  /*03a0*/  EXIT ;  /* 0x000000000000794d */ /* 0x000fea0003800000 */
.L_x_1944:
[----:B------:R-:W0:Y:S01]  /*03b0*/  S2R R15, SR_TID.X ;  /* 0x00000000000f7919 */ /* 0x000e220000002100 */
[----:B------:R-:W-:Y:S01]  /*03c0*/  CS2R R12, SRZ ;  /* 0x00000000000c7805 */ /* 0x000fe2000001ff00 */
[C---:B0-----:R-:W-:Y:S01]  /*03d0*/  ISETP.GE.AND P0, PT, R15.reuse, R10, PT ;  /* 0x0000000a0f00720c */ /* 0x041fe20003f06270 */
[----:B------:R-:W-:Y:S01]  /*03e0*/  IMAD.MOV.U32 R19, RZ, RZ, R15 ;  /* 0x000000ffff137224 */ /* 0x000fe200078e000f */
[----:B------:R-:W-:-:S11]  /*03f0*/  IADD3 R22, R15, 0x80, RZ ;  /* 0x000000800f167810 */ /* 0x000fd60007ffe0ff */
[----:B------:R-:W-:-:S05]  /*0400*/  @!P0 IMAD.MOV.U32 R19, RZ, RZ, R22 ;  /* 0x000000ffff138224 */ /* 0x000fca00078e0016 */
[----:B------:R-:W-:-:S13]  /*0410*/  ISETP.GE.AND P6, PT, R19, R10, PT ;  /* 0x0000000a1300720c */ /* 0x000fda0003fc6270 */
[----:B------:R-:W-:Y:S01]  /*0420*/  @!P6 IMAD.IADD R6, R0, 0x1, R19 ;  /* 0x000000010006e824 */ /* 0x000fe200078e0213 */
[----:B------:R-:W-:Y:S01]  /*0430*/  @!P6 IADD3 R19, R19, 0x80, RZ ;  /* 0x000000801313e810 */ /* 0x000fe20007ffe0ff */
[----:B------:R-:W-:-:S03]  /*0440*/  @!P6 IMAD.MOV.U32 R7, RZ, RZ, 0x2 ;  /* 0x00000002ff07e424 */ /* 0x000fc600078e00ff */
[----:B------:R-:W-:Y:S01]  /*0450*/  ISETP.GE.AND P5, PT, R19, R10, PT ;  /* 0x0000000a1300720c */ /* 0x000fe20003fa6270 */
[----:B------:R-:W-:Y:S02]  /*0460*/  @!P0 IMAD.IADD R2, R0, 0x1, R15 ;  /* 0x0000000100028824 */ /* 0x000fe400078e020f */
[----:B------:R-:W-:Y:S02]  /*0470*/  @!P0 IMAD.MOV.U32 R3, RZ, RZ, 0x2 ;  /* 0x00000002ff038424 */ /* 0x000fe400078e00ff */
[----:B------:R-:W-:-:S08]  /*0480*/  @!P6 IMAD.WIDE.U32 R6, R6, R7, c[0x0][0x170] ;  /* 0x00005c000606e625 */ /* 0x000fd000078e0007 */
[----:B------:R-:W-:Y:S01]  /*0490*/  @!P5 IMAD.IADD R4, R0, 0x1, R19 ;  /* 0x000000010004d824 */ /* 0x000fe200078e0213 */
[----:B------:R-:W-:Y:S01]  /*04a0*/  @!P5 IADD3 R19, R19, 0x80, RZ ;  /* 0x000000801313d810 */ /* 0x000fe20007ffe0ff */
[----:B------:R-:W-:Y:S01]  /*04b0*/  IMAD.MOV.U32 R14, RZ, RZ, RZ ;  /* 0x000000ffff0e7224 */ /* 0x000fe200078e00ff */
[----:B------:R0:W2:Y:S02]  /*04c0*/  @!P6 LDG.E.S16 R13, [R6.64] ;  /* 0x00000004060de981 */ /* 0x0000a4000c1e1700 */
        /* <DEDUP_REMOVED lines=10> */
[----:B------:R-:W-:-:S05]  /*0570*/  @!P0 IMAD.WIDE.U32 R2, R2, R3, c[0x0][0x170] ;  /* 0x00005c0002028625 */ /* 0x000fca00078e0003 */
[----:B------:R1:W3:Y:S07]  /*0580*/  @!P0 LDG.E.S16 R14, [R2.64] ;  /* 0x00000004020e8981 */ /* 0x0002ee000c1e1700 */
[----:B------:R-:W-:Y:S01]  /*0590*/  @!P1 IMAD.IADD R20, R0, 0x1, R19 ;  /* 0x0000000100149824 */ /* 0x000fe200078e0213 */
[----:B------:R-:W-:-:S04]  /*05a0*/  @!P1 IADD3 R19, R19, 0x80, RZ ;  /* 0x0000008013139810 */ /* 0x000fc80007ffe0ff */
[----:B------:R-:W-:Y:S01]  /*05b0*/  ISETP.GE.AND P6, PT, R19, R10, PT ;  /* 0x0000000a1300720c */ /* 0x000fe20003fc6270 */
[----:B------:R-:W-:Y:S02]  /*05c0*/  @!P5 IMAD.MOV.U32 R5, RZ, RZ, 0x2 ;  /* 0x00000002ff05d424 */ /* 0x000fe400078e00ff */
[----:B------:R-:W-:Y:S02]  /*05d0*/  @!P4 IMAD.MOV.U32 R17, RZ, RZ, 0x2 ;  /* 0x00000002ff11c424 */ /* 0x000fe400078e00ff */
[----:B------:R-:W-:Y:S02]  /*05e0*/  IMAD.MOV.U32 R11, RZ, RZ, RZ ;  /* 0x000000ffff0b7224 */ /* 0x000fe400078e00ff */
[----:B------:R-:W-:-:S04]  /*05f0*/  @!P5 IMAD.WIDE.U32 R4, R4, R5, c[0x0][0x170] ;  /* 0x00005c000404d625 */ /* 0x000fc800078e0005 */
[----:B0-----:R-:W-:Y:S01]  /*0600*/  @!P4 IMAD.WIDE.U32 R6, R16, R17, c[0x0][0x170] ;  /* 0x00005c001006c625 */ /* 0x001fe200078e0011 */
[----:B------:R0:W4:Y:S03]  /*0610*/  @!P5 LDG.E.S16 R12, [R4.64] ;  /* 0x00000004040cd981 */ /* 0x000126000c1e1700 */
[----:B------:R-:W-:Y:S01]  /*0620*/  @!P3 IMAD.MOV.U32 R24, RZ, RZ, 0x2 ;  /* 0x00000002ff18b424 */ /* 0x000fe200078e00ff */
[----:B------:R5:W4:Y:S01]  /*0630*/  @!P4 LDG.E.S16 R11, [R6.64] ;  /* 0x00000004060bc981 */ /* 0x000b22000c1e1700 */
[----:B------:R-:W-:Y:S02]  /*0640*/  @!P2 IMAD.MOV.U32 R23, RZ, RZ, 0x2 ;  /* 0x00000002ff17a424 */ /* 0x000fe400078e00ff */
[----:B------:R-:W-:Y:S02]  /*0650*/  @!P1 IMAD.MOV.U32 R25, RZ, RZ, 0x2 ;  /* 0x00000002ff199424 */ /* 0x000fe400078e00ff */
[----:B------:R-:W-:-:S02]  /*0660*/  @!P6 IMAD.IADD R21, R0, 0x1, R19 ;  /* 0x000000010015e824 */ /* 0x000fc400078e0213 */
[----:B------:R-:W-:Y:S01]  /*0670*/  @!P6 IMAD.MOV.U32 R26, RZ, RZ, 0x2 ;  /* 0x00000002ff1ae424 */ /* 0x000fe200078e00ff */
[----:B------:R-:W-:Y:S01]  /*0680*/  CS2R R16, SRZ ;  /* 0x0000000000107805 */ /* 0x000fe2000001ff00 */
[----:B------:R-:W-:Y:S01]  /*0690*/  CS2R R18, SRZ ;  /* 0x0000000000127805 */ /* 0x000fe2000001ff00 */
[----:B-1----:R-:W-:-:S04]  /*06a0*/  @!P3 IMAD.WIDE.U32 R2, R9, R24, c[0x0][0x170] ;  /* 0x00005c000902b625 */ /* 0x002fc800078e0018 */
[----:B0-----:R-:W-:Y:S01]  /*06b0*/  @!P2 IMAD.WIDE.U32 R4, R8, R23, c[0x0][0x170] ;  /* 0x00005c000804a625 */ /* 0x001fe200078e0017 */
[----:B------:R2:W4:Y:S03]  /*06c0*/  @!P3 LDG.E.S16 R16, [R2.64] ;  /* 0x000000040210b981 */ /* 0x000526000c1e1700 */
[----:B-----5:R-:W-:Y:S01]  /*06d0*/  @!P1 IMAD.WIDE.U32 R6, R20, R25, c[0x0][0x170] ;  /* 0x00005c0014069625 */ /* 0x020fe200078e0019 */
[----:B------:R4:W5:Y:S03]  /*06e0*/  @!P2 LDG.E.S16 R18, [R4.64] ;  /* 0x000000040412a981 */ /* 0x000966000c1e1700 */
[----:B------:R-:W-:Y:S01]  /*06f0*/  @!P6 IMAD.WIDE.U32 R8, R21, R26, c[0x0][0x170] ;  /* 0x00005c001508e625 */ /* 0x000fe200078e001a */
[----:B------:R-:W5:Y:S04]  /*0700*/  @!P1 LDG.E.S16 R17, [R6.64] ;  /* 0x0000000406119981 */ /* 0x000f68000c1e1700 */
[----:B------:R0:W5:Y:S01]  /*0710*/  @!P6 LDG.E.S16 R19, [R8.64] ;  /* 0x000000040813e981 */ /* 0x000162000c1e1700 */
[----:B------:R-:W1:Y:S01]  /*0720*/  LDC.U16 R20, c[0x0][0x166] ;  /* 0x00005980ff147b82 */ /* 0x000e620000000400 */
[----:B------:R-:W-:Y:S01]  /*0730*/  @!P0 IMAD.MOV.U32 R21, RZ, RZ, 0x2 ;  /* 0x00000002ff158424 */ /* 0x000fe200078e00ff */
[----:B------:R-:W-:Y:S01]  /*0740*/  BSSY B0, `(.L_x_1945) ;  /* 0x0000042000007945 */ /* 0x000fe20003800000 */
[----:B-1----:R-:W-:Y:S01]  /*0750*/  PRMT R23, R20, 0x9910, RZ ;  /* 0x0000991014177816 */ /* 0x002fe200000000ff */
[----:B------:R-:W-:-:S02]  /*0760*/  @!P0 IMAD.IADD R20, R0, 0x1, R15 ;  /* 0x0000000100148824 */ /* 0x000fc400078e020f */
[----:B------:R-:W-:Y:S02]  /*0770*/  @!P0 IMAD.MOV.U32 R15, RZ, RZ, R22 ;  /* 0x000000ffff0f8224 */ /* 0x000fe400078e0016 */
[----:B------:R-:W-:Y:S01]  /*0780*/  @!P0 IMAD.WIDE.U32 R20, R20, R21, c[0x0][0x168] ;  /* 0x00005a0014148625 */ /* 0x000fe200078e0015 */
[----:B------:R-:W-:Y:S01]  /*0790*/  BSSY B1, `(.L_x_1946) ;  /* 0x0000036000017945 */ /* 0x000fe20003800000 */
[----:B--2---:R-:W-:-:S04]  /*07a0*/  IMNMX.U32 R2, R13, 0xf, PT ;  /* 0x0000000f0d027817 */ /* 0x004fc80003800000 */
[----:B0-----:R-:W-:Y:S02]  /*07b0*/  SHF.R.S32.HI R9, RZ, R2, R23 ;  /* 0x00000002ff097219 */ /* 0x001fe40000011417 */
[----:B---3--:R-:W-:-:S04]  /*07c0*/  IMNMX.U32 R14, R14, 0xf, PT ;  /* 0x0000000f0e0e7817 */ /* 0x008fc80003800000 */
[----:B------:R-:W-:-:S05]  /*07d0*/  SHF.R.S32.HI R3, RZ, R14, R23 ;  /* 0x0000000eff037219 */ /* 0x000fca0000011417 */
[----:B------:R0:W-:Y:S01]  /*07e0*/  @!P0 STG.E.U16 [R20.64], R3 ;  /* 0x0000000314008986 */ /* 0x0001e2000c101504 */
[----:B------:R-:W-:Y:S02]  /*07f0*/  ISETP.GE.AND P0, PT, R15, R10, PT ;  /* 0x0000000a0f00720c */ /* 0x000fe40003f06270 */
[----:B----4-:R-:W-:Y:S02]  /*0800*/  IMNMX.U32 R4, R11, 0xf, PT ;  /* 0x0000000f0b047817 */ /* 0x010fe40003800000 */
[----:B------:R-:W-:Y:S02]  /*0810*/  IMNMX.U32 R12, R12, 0xf, PT ;  /* 0x0000000f0c0c7817 */ /* 0x000fe40003800000 */
[--C-:B------:R-:W-:Y:S02]  /*0820*/  SHF.R.S32.HI R2, RZ, R4, R23.reuse ;  /* 0x00000004ff027219 */ /* 0x100fe40000011417 */
[----:B------:R-:W-:Y:S02]  /*0830*/  SHF.R.S32.HI R11, RZ, R12, R23 ;  /* 0x0000000cff0b7219 */ /* 0x000fe40000011417 */
[----:B------:R-:W-:-:S02]  /*0840*/  IMNMX.U32 R16, R16, 0xf, PT ;  /* 0x0000000f10107817 */ /* 0x000fc40003800000 */
[----:B-----5:R-:W-:Y:S02]  /*0850*/  IMNMX.U32 R4, R18, 0xf, PT ;  /* 0x0000000f12047817 */ /* 0x020fe40003800000 */
[----:B------:R-:W-:Y:S02]  /*0860*/  IMNMX.U32 R6, R17, 0xf, PT ;  /* 0x0000000f11067817 */ /* 0x000fe40003800000 */
[----:B------:R-:W-:Y:S02]  /*0870*/  IMNMX.U32 R8, R19, 0xf, PT ;  /* 0x0000000f13087817 */ /* 0x000fe40003800000 */
[--C-:B------:R-:W-:Y:S02]  /*0880*/  SHF.R.S32.HI R5, RZ, R16, R23.reuse ;  /* 0x00000010ff057219 */ /* 0x100fe40000011417 */
[--C-:B------:R-:W-:Y:S02]  /*0890*/  SHF.R.S32.HI R4, RZ, R4, R23.reuse ;  /* 0x00000004ff047219 */ /* 0x100fe40000011417 */
[----:B0-----:R-:W-:-:S02]  /*08a0*/  SHF.R.S32.HI R3, RZ, R6, R23 ;  /* 0x00000006ff037219 */ /* 0x001fc40000011417 */
[----:B------:R-:W-:Y:S01]  /*08b0*/  SHF.R.S32.HI R23, RZ, R8, R23 ;  /* 0x00000008ff177219 */ /* 0x000fe20000011417 */
[----:B------:R-:W-:Y:S05]  /*08c0*/  @P0 BRA `(.L_x_1947) ;  /* 0x000000c000000947 */ /* 0x000fea0003800000 */
[----:B------:R-:W-:Y:S01]  /*08d0*/  IMAD.IADD R6, R0, 0x1, R15 ;  /* 0x0000000100067824 */ /* 0x000fe200078e020f */
        /* <DEDUP_REMOVED lines=11> */
.L_x_1947:
[----:B------:R-:W-:-:S13]  /*0990*/  ISETP.GE.AND P0, PT, R15, R10, PT ;  /* 0x0000000a0f00720c */ /* 0x000fda0003f06270 */
[----:B------:R-:W-:Y:S05]  /*09a0*/  @P0 BRA `(.L_x_1949) ;  /* 0x000000c000000947 */ /* 0x000fea0003800000 */
[----:B0-----:R-:W-:Y:S01]  /*09b0*/  IMAD.IADD R6, R0, 0x1, R15 ;  /* 0x0000000100067824 */ /* 0x001fe200078e020f */
[----:B------:R-:W-:Y:S01]  /*09c0*/  IADD3 R15, R15, 0x80, RZ ;  /* 0x000000800f0f7810 */ /* 0x000fe20007ffe0ff */
[----:B------:R-:W-:-:S04]  /*09d0*/  IMAD.MOV.U32 R7, RZ, RZ, 0x2 ;  /* 0x00000002ff077424 */ /* 0x000fc800078e00ff */
[----:B------:R-:W-:-:S05]  /*09e0*/  IMAD.WIDE.U32 R6, R6, R7, c[0x0][0x168] ;  /* 0x00005a0006067625 */ /* 0x000fca00078e0007 */
[----:B------:R0:W-:Y:S02]  /*09f0*/  STG.E.U16 [R6.64], R2 ;  /* 0x0000000206007986 */ /* 0x0001e4000c101504 */
.L_x_1948:
[----:B------:R-:W-:-:S13]  /*0a00*/  ISETP.GE.AND P0, PT, R15, R10, PT ;  /* 0x0000000a0f00720c */ /* 0x000fda0003f06270 */
[----:B------:R-:W-:Y:S05]  /*0a10*/  @P0 BRA `(.L_x_1950) ;  /* 0x000000d000000947 */ /* 0x000fea0003800000 */
[----:B0-----:R-:W-:Y:S01]  /*0a20*/  IMAD.IADD R6, R0, 0x1, R15 ;  /* 0x0000000100067824 */ /* 0x001fe200078e020f */
[----:B------:R-:W-:Y:S01]  /*0a30*/  IADD3 R15, R15, 0x80, RZ ;  /* 0x000000800f0f7810 */ /* 0x000fe20007ffe0ff */
[----:B------:R-:W-:-:S04]  /*0a40*/  IMAD.MOV.U32 R7, RZ, RZ, 0x2 ;  /* 0x00000002ff077424 */ /* 0x000fc800078e00ff */
[----:B------:R-:W-:-:S05]  /*0a50*/  IMAD.WIDE.U32 R6, R6, R7, c[0x0][0x168] ;  /* 0x00005a0006067625 */ /* 0x000fca00078e0007 */
[----:B------:R0:W-:Y:S02]  /*0a60*/  STG.E.U16 [R6.64], R5 ;  /* 0x0000000506007986 */ /* 0x0001e4000c101504 */
.L_x_1949:
        /* <DEDUP_REMOVED lines=8> */
.L_x_1950:
[----:B------:R-:W-:Y:S05]  /*0af0*/  BSYNC B1 ;  /* 0x0000000000017941 */ /* 0x000fea0003800000 */
.L_x_1946:
[----:B------:R-:W-:-:S13]  /*0b00*/  ISETP.GE.AND P0, PT, R15, R10, PT ;  /* 0x0000000a0f00720c */ /* 0x000fda0003f06270 */
[----:B0-----:R-:W-:Y:S01]  /*0b10*/  @!P0 IMAD.IADD R4, R0, 0x1, R15 ;  /* 0x0000000100048824 */ /* 0x001fe200078e020f */
[----:B------:R-:W-:Y:S01]  /*0b20*/  @!P0 IADD3 R15, R15, 0x80, RZ ;  /* 0x000000800f0f8810 */ /* 0x000fe20007ffe0ff */
[----:B------:R-:W-:-:S04]  /*0b30*/  @!P0 IMAD.MOV.U32 R5, RZ, RZ, 0x2 ;  /* 0x00000002ff058424 */ /* 0x000fc800078e00ff */
[----:B------:R-:W-:-:S05]  /*0b40*/  @!P0 IMAD.WIDE.U32 R4, R4, R5, c[0x0][0x168] ;  /* 0x00005a0004048625 */ /* 0x000fca00078e0005 */
[----:B------:R0:W-:Y:S02]  /*0b50*/  @!P0 STG.E.U16 [R4.64], R3 ;  /* 0x0000000304008986 */ /* 0x0001e4000c101504 */
.L_x_1951:
[----:B------:R-:W-:Y:S05]  /*0b60*/  BSYNC B0 ;  /* 0x0000000000007941 */ /* 0x000fea0003800000 */
.L_x_1945:
[----:B------:R-:W-:Y:S01]  /*0b70*/  WARPSYNC 0xffffffff ;  /* 0xffffffff00007948 */ /* 0x000fe20003800000 */
[----:B------:R-:W-:-:S13]  /*0b80*/  ISETP.GE.AND P0, PT, R15, R10, PT ;  /* 0x0000000a0f00720c */ /* 0x000fda0003f06270 */
[----:B------:R-:W-:Y:S05]  /*0b90*/  @P0 EXIT ;  /* 0x000000000000094d */ /* 0x000fea0003800000 */
[----:B------:R-:W-:Y:S02]  /*0ba0*/  IMAD.IADD R2, R0, 0x1, R15 ;  /* 0x0000000100027824 */ /* 0x000fe400078e020f */
[----:B0-----:R-:W-:-:S04]  /*0bb0*/  IMAD.MOV.U32 R3, RZ, RZ, 0x2 ;  /* 0x00000002ff037424 */ /* 0x001fc800078e00ff */
[----:B------:R-:W-:-:S05]  /*0bc0*/  IMAD.WIDE.U32 R2, R2, R3, c[0x0][0x168] ;  /* 0x00005a0002027625 */ /* 0x000fca00078e0003 */
[----:B------:R-:W-:Y:S01]  /*0bd0*/  STG.E.U16 [R2.64], R23 ;  /* 0x0000001702007986 */ /* 0x000fe2000c101504 */
[----:B------:R-:W-:Y:S05]  /*0be0*/  EXIT ;  /* 0x000000000000794d */ /* 0x000fea0003800000 */
.L_x_1952:
        /* <DEDUP_REMOVED lines=9> */
.L_x_19638:


//--------------------- .text._ZN2at6native29vectorized_elementwise_kernelILi4ENS0_13AUnaryFunctorIsssZZZNS0_18rshift_kernel_cudaERNS_18TensorIteratorBaseEENKUlvE_clEvENKUlvE3_clEvEUlssE_EESt5arrayIPcLm2EEEEviT0_T1_ --------------------------
	.section	.text._ZN2at6native29vectorized_elementwise_kernelILi4ENS0_13AUnaryFunctorIsssZZZNS0_18rshift_kernel_cudaERNS_18TensorIteratorBaseEENKUlvE_clEvENKUlvE3_clEvEUlssE_EESt5arrayIPcLm2EEEEviT0_T1_,"ax",@progbits
	.sectioninfo	@"SHI_REGISTERS=29"
	.align	128
        .global         _ZN2at6native29vectorized_elementwise_kernelILi4ENS0_13AUnaryFunctorIsssZZZNS0_18rshift_kernel_cudaERNS_18TensorIteratorBaseEENKUlvE_clEvENKUlvE3_clEvEUlssE_EESt5arrayIPcLm2EEEEviT0_T1_
        .type           _ZN2at6native29vectorized_elementwise_kernelILi4ENS0_13AUnaryFunctorIsssZZZNS0_18rshift_kernel_cudaERNS_18TensorIteratorBaseEENKUlvE_clEvENKUlvE3_clEvEUlssE_EESt5arrayIPcLm2EEEEviT0_T1_,@function
        .size           _ZN2at6native29vectorized_elementwise_kernelILi4ENS0_13AUnaryFunctorIsssZZZNS0_18rshift_kernel_cudaERNS_18TensorIteratorBaseEENKUlvE_clEvENKUlvE3_clEvEUlssE_EESt5arrayIPcLm2EEEEviT0_T1_,(.L_x_19639 - _ZN2at6native29vectorized_elementwise_kernelILi4ENS0_13AUnaryFunctorIsssZZZNS0_18rshift_kernel_cudaERNS_18TensorIteratorBaseEENKUlvE_clEvENKUlvE3_clEvEUlssE_EESt5arrayIPcLm2EEEEviT0_T1_)
        .other          _ZN2at6native29vectorized_elementwise_kernelILi4ENS0_13AUnaryFunctorIsssZZZNS0_18rshift_kernel_cudaERNS_18TensorIteratorBaseEENKUlvE_clEvENKUlvE3_clEvEUlssE_EESt5arrayIPcLm2EEEEviT0_T1_,@"STO_CUDA_ENTRY STV_DEFAULT"
_ZN2at6native29vectorized_elementwise_kernelILi4ENS0_13AUnaryFunctorIsssZZZNS0_18rshift_kernel_cudaERNS_18TensorIteratorBaseEENKUlvE_clEvENKUlvE3_clEvEUlssE_EESt5arrayIPcLm2EEEEviT0_T1_:
.text._ZN2at6native29vectorized_elementwise_kernelILi4ENS0_13AUnaryFunctorIsssZZZNS0_18rshift_kernel_cudaERNS_18TensorIteratorBaseEENKUlvE_clEvENKUlvE3_clEvEUlssE_EESt5arrayIPcLm2EEEEviT0_T1_:
        /* <DEDUP_REMOVED lines=13> */
[----:B------:R-:W1:Y:S01]  /*00d0*/  LDC.U16 R4, c[0x0][0x166] ;  /* 0x00005980ff047b82 */ /* 0x000e620000000400 */
[----:B0-----:R-:W-:-:S06]  /*00e0*/  IMAD.WIDE.U32 R2, R0, R11, c[0x0][0x168] ;  /* 0x00005a0000027625 */ /* 0x001fcc00078e000b */
[----:B------:R-:W-:Y:S01]  /*00f0*/  IMAD.WIDE R2, R5, 0x8, R2 ;  /* 0x0000000805027825 */ /* 0x000fe200078e0202 */
[----:B-1----:R-:W-:-:S05]  /*0100*/  PRMT R4, R4, 0x9910, RZ ;  /* 0x0000991004047816 */ /* 0x002fca00000000ff */
[----:B------:R-:W-:Y:S01]  /*0110*/  IMAD.MOV.U32 R0, RZ, RZ, R4 ;  /* 0x000000ffff007224 */ /* 0x000fe200078e0004 */
[----:B--2---:R-:W-:Y:S02]  /*0120*/  PRMT R10, R6, 0x9910, RZ ;  /* 0x00009910060a7816 */ /* 0x004fe400000000ff */
[C---:B------:R-:W-:Y:S02]  /*0130*/  PRMT R12, R7.reuse, 0x9910, RZ ;  /* 0x00009910070c7816 */ /* 0x040fe400000000ff */
[----:B------:R-:W-:Y:S01]  /*0140*/  PRMT R7, R7, 0xbb32, RZ ;  /* 0x0000bb3207077816 */ /* 0x000fe200000000ff */
[----:B------:R-:W-:Y:S01]  /*0150*/  IMAD.MOV.U32 R4, RZ, RZ, R10 ;  /* 0x000000ffff047224 */ /* 0x000fe200078e000a */
[C---:B---3--:R-:W-:Y:S02]  /*0160*/  PRMT R13, R8.reuse, 0x9910, RZ ;  /* 0x00009910080d7816 */ /* 0x048fe400000000ff */
[----:B------:R-:W-:Y:S01]  /*0170*/  PRMT R14, R8, 0xbb32, RZ ;  /* 0x0000bb32080e7816 */ /* 0x000fe200000000ff */
[----:B------:R-:W-:Y:S01]  /*0180*/  IMAD.MOV.U32 R8, RZ, RZ, R12 ;  /* 0x000000ffff087224 */ /* 0x000fe200078e000c */
[----:B------:R-:W-:Y:S01]  /*0190*/  PRMT R6, R6, 0xbb32, RZ ;  /* 0x0000bb3206067816 */ /* 0x000fe200000000ff */
[----:B------:R-:W-:Y:S01]  /*01a0*/  IMAD.MOV.U32 R10, RZ, RZ, R7 ;  /* 0x000000ffff0a7224 */ /* 0x000fe200078e0007 */
[C---:B------:R-:W-:Y:S01]  /*01b0*/  PRMT R16, R9.reuse, 0x9910, RZ ;  /* 0x0000991009107816 */ /* 0x040fe200000000ff */
[----:B------:R-:W-:Y:S01]  /*01c0*/  IMAD.MOV.U32 R12, RZ, RZ, R13 ;  /* 0x000000ffff0c7224 */ /* 0x000fe200078e000d */
[----:B------:R-:W-:-:S02]  /*01d0*/  PRMT R18, R9, 0xbb32, RZ ;  /* 0x0000bb3209127816 */ /* 0x000fc400000000ff */
[----:B------:R-:W-:Y:S02]  /*01e0*/  IMNMX.U32 R7, R4, 0xf, PT ;  /* 0x0000000f04077817 */ /* 0x000fe40003800000 */
[----:B------:R-:W-:Y:S02]  /*01f0*/  IMNMX.U32 R9, R6, 0xf, PT ;  /* 0x0000000f06097817 */ /* 0x000fe40003800000 */
[----:B------:R-:W-:Y:S02]  /*0200*/  IMNMX.U32 R11, R8, 0xf, PT ;  /* 0x0000000f080b7817 */ /* 0x000fe40003800000 */
[----:B------:R-:W-:Y:S02]  /*0210*/  IMNMX.U32 R13, R10, 0xf, PT ;  /* 0x0000000f0a0d7817 */ /* 0x000fe40003800000 */
[----:B------:R-:W-:Y:S02]  /*0220*/  IMNMX.U32 R15, R12, 0xf, PT ;  /* 0x0000000f0c0f7817 */ /* 0x000fe40003800000 */
[----:B------:R-:W-:-:S02]  /*0230*/  IMNMX.U32 R17, R14, 0xf, PT ;  /* 0x0000000f0e117817 */ /* 0x000fc40003800000 */
[----:B------:R-:W-:Y:S02]  /*0240*/  IMNMX.U32 R19, R16, 0xf, PT ;  /* 0x0000000f10137817 */ /* 0x000fe40003800000 */
[----:B------:R-:W-:Y:S02]  /*0250*/  IMNMX.U32 R21, R18, 0xf, PT ;  /* 0x0000000f12157817 */ /* 0x000fe40003800000 */
[--C-:B------:R-:W-:Y:S02]  /*0260*/  SHF.R.S32.HI R7, RZ, R7, R0.reuse ;  /* 0x00000007ff077219 */ /* 0x100fe40000011400 */
[--C-:B------:R-:W-:Y:S02]  /*0270*/  SHF.R.S32.HI R4, RZ, R9, R0.reuse ;  /* 0x00000009ff047219 */ /* 0x100fe40000011400 */
[--C-:B------:R-:W-:Y:S02]  /*0280*/  SHF.R.S32.HI R11, RZ, R11, R0.reuse ;  /* 0x0000000bff0b7219 */ /* 0x100fe40000011400 */
[----:B------:R-:W-:-:S02]  /*0290*/  SHF.R.S32.HI R6, RZ, R13, R0 ;  /* 0x0000000dff067219 */ /* 0x000fc40000011400 */
[--C-:B------:R-:W-:Y:S02]  /*02a0*/  SHF.R.S32.HI R15, RZ, R15, R0.reuse ;  /* 0x0000000fff0f7219 */ /* 0x100fe40000011400 */
[--C-:B------:R-:W-:Y:S02]  /*02b0*/  SHF.R.S32.HI R8, RZ, R17, R0.reuse ;  /* 0x00000011ff087219 */ /* 0x100fe40000011400 */
[--C-:B------:R-:W-:Y:S02]  /*02c0*/  SHF.R.S32.HI R19, RZ, R19, R0.reuse ;  /* 0x00000013ff137219 */ /* 0x100fe40000011400 */
        /* <DEDUP_REMOVED lines=8> */
.L_x_1953:
        /* <DEDUP_REMOVED lines=94> */
.L_x_1956:
[----:B------:R-:W-:-:S13]  /*0930*/  ISETP.GE.AND P0, PT, R15, R10, PT ;  /* 0x0000000a0f00720c */ /* 0x000fda0003f06270 */
[----:B------:R-:W-:Y:S05]  /*0940*/  @P0 BRA `(.L_x_1958) ;  /* 0x000000c000000947 */ /* 0x000fea0003800000 */
[----:B0-----:R-:W-:Y:S01]  /*0950*/  IMAD.IADD R6, R0, 0x1, R15 ;  /* 0x0000000100067824 */ /* 0x001fe200078e020f */
[----:B------:R-:W-:Y:S01]  /*0960*/  IADD3 R15, R15, 0x80, RZ ;  /* 0x000000800f0f7810 */ /* 0x000fe20007ffe0ff */
[----:B------:R-:W-:-:S04]  /*0970*/  IMAD.MOV.U32 R7, RZ, RZ, 0x2 ;  /* 0x00000002ff077424 */ /* 0x000fc800078e00ff */
[----:B------:R-:W-:-:S05]  /*0980*/  IMAD.WIDE.U32 R6, R6, R7, c[0x0][0x168] ;  /* 0x00005a0006067625 */ /* 0x000fca00078e0007 */
[----:B------:R0:W-:Y:S02]  /*0990*/  STG.E.U16 [R6.64], R2 ;  /* 0x0000000206007986 */ /* 0x0001e4000c101504 */
.L_x_1957:
[----:B------:R-:W-:-:S13]  /*09a0*/  ISETP.GE.AND P0, PT, R15, R10, PT ;  /* 0x0000000a0f00720c */ /* 0x000fda0003f06270 */
[----:B------:R-:W-:Y:S05]  /*09b0*/  @P0 BRA `(.L_x_1959) ;  /* 0x000000d000000947 */ /* 0x000fea0003800000 */
[----:B0-----:R-:W-:Y:S01]  /*09c0*/  IMAD.IADD R6, R0, 0x1, R15 ;  /* 0x0000000100067824 */ /* 0x001fe200078e020f */
[----:B------:R-:W-:Y:S01]  /*09d0*/  IADD3 R15, R15, 0x80, RZ ;  /* 0x000000800f0f7810 */ /* 0x000fe20007ffe0ff */
[----:B------:R-:W-:-:S04]  /*09e0*/  IMAD.MOV.U32 R7, RZ, RZ, 0x2 ;  /* 0x00000002ff077424 */ /* 0x000fc800078e00ff */
[----:B------:R-:W-:-:S05]  /*09f0*/  IMAD.WIDE.U32 R6, R6, R7, c[0x0][0x168] ;  /* 0x00005a0006067625 */ /* 0x000fca00078e0007 */
[----:B------:R0:W-:Y:S02]  /*0a00*/  STG.E.U16 [R6.64], R5 ;  /* 0x0000000506007986 */ /* 0x0001e4000c101504 */
.L_x_1958:
        /* <DEDUP_REMOVED lines=8> */
.L_x_1959:
[----:B------:R-:W-:Y:S05]  /*0a90*/  BSYNC B1 ;  /* 0x0000000000017941 */ /* 0x000fea0003800000 */
.L_x_1955:
[----:B------:R-:W-:-:S13]  /*0aa0*/  ISETP.GE.AND P0, PT, R15, R10, PT ;  /* 0x0000000a0f00720c */ /* 0x000fda0003f06270 */
[----:B0-----:R-:W-:Y:S01]  /*0ab0*/  @!P0 IMAD.IADD R4, R0, 0x1, R15 ;  /* 0x0000000100048824 */ /* 0x001fe200078e020f */
[----:B------:R-:W-:Y:S01]  /*0ac0*/  @!P0 IADD3 R15, R15, 0x80, RZ ;  /* 0x000000800f0f8810 */ /* 0x000fe20007ffe0ff */
[----:B------:R-:W-:-:S04]  /*0ad0*/  @!P0 IMAD.MOV.U32 R5, RZ, RZ, 0x2 ;  /* 0x00000002ff058424 */ /* 0x000fc800078e00ff */
[----:B------:R-:W-:-:S05]  /*0ae0*/  @!P0 IMAD.WIDE.U32 R4, R4, R5, c[0x0][0x168] ;  /* 0x00005a0004048625 */ /* 0x000fca00078e0005 */
[----:B------:R0:W-:Y:S02]  /*0af0*/  @!P0 STG.E.U16 [R4.64], R3 ;  /* 0x0000000304008986 */ /* 0x0001e4000c101504 */
.L_x_1960:
[----:B------:R-:W-:Y:S05]  /*0b00*/  BSYNC B0 ;  /* 0x0000000000007941 */ /* 0x000fea0003800000 */
.L_x_1954:
        /* <DEDUP_REMOVED lines=8> */
.L_x_1961:
        /* <DEDUP_REMOVED lines=15> */
.L_x_19639:


//--------------------- .text._ZN2at6native29vectorized_elementwise_kernelILi8ENS0_13AUnaryFunctorIsssZZZNS0_18rshift_kernel_cudaERNS_18TensorIteratorBaseEENKUlvE_clEvENKUlvE3_clEvEUlssE_EESt5arrayIPcLm2EEEEviT0_T1_ --------------------------
	.section	.text._ZN2at6native29vectorized_elementwise_kernelILi8ENS0_13AUnaryFunctorIsssZZZNS0_18rshift_kernel_cudaERNS_18TensorIteratorBaseEENKUlvE_clEvENKUlvE3_clEvEUlssE_EESt5arrayIPcLm2EEEEviT0_T1_,"ax",@progbits
	.sectioninfo	@"SHI_REGISTERS=4"
	.align	128
        .global         _ZN2at6native29vectorized_elementwise_kernelILi8ENS0_13AUnaryFunctorIsssZZZNS0_18rshift_kernel_cudaERNS_18TensorIteratorBaseEENKUlvE_clEvENKUlvE3_clEvEUlssE_EESt5arrayIPcLm2EEEEviT0_T1_
        .type           _ZN2at6native29vectorized_elementwise_kernelILi8ENS0_13AUnaryFunctorIsssZZZNS0_18rshift_kernel_cudaERNS_18TensorIteratorBaseEENKUlvE_clEvENKUlvE3_clEvEUlssE_EESt5arrayIPcLm2EEEEviT0_T1_,@function
        .size           _ZN2at6native29vectorized_elementwise_kernelILi8ENS0_13AUnaryFunctorIsssZZZNS0_18rshift_kernel_cudaERNS_18TensorIteratorBaseEENKUlvE_clEvENKUlvE3_clEvEUlssE_EESt5arrayIPcLm2EEEEviT0_T1_,(.L_x_19640 - _ZN2at6native29vectorized_elementwise_kernelILi8ENS0_13AUnaryFunctorIsssZZZNS0_18rshift_kernel_cudaERNS_18TensorIteratorBaseEENKUlvE_clEvENKUlvE3_clEvEUlssE_EESt5arrayIPcLm2EEEEviT0_T1_)
        .other          _ZN2at6native29vectorized_elementwise_kernelILi8ENS0_13AUnaryFunctorIsssZZZNS0_18rshift_kernel_cudaERNS_18TensorIteratorBaseEENKUlvE_clEvENKUlvE3_clEvEUlssE_EESt5arrayIPcLm2EEEEviT0_T1_,@"STO_CUDA_ENTRY STV_DEFAULT"
_ZN2at6native29vectorized_elementwise_kernelILi8ENS0_13AUnaryFunctorIsssZZZNS0_18rshift_kernel_cudaERNS_18TensorIteratorBaseEENKUlvE_clEvENKUlvE3_clEvEUlssE_EESt5arrayIPcLm2EEEEviT0_T1_:
.text._ZN2at6native29vectorized_elementwise_kernelILi8ENS0_13AUnaryFunctorIsssZZZNS0_18rshift_kernel_cudaERNS_18TensorIteratorBaseEENKUlvE_clEvENKUlvE3_clEvEUlssE_EESt5arrayIPcLm2EEEEviT0_T1_:
[----:B------:R-:W-:Y:S02]  /*0000*/  MOV R1, c[0x0][0x28] ;  /* 0x00000a0000017a02 */ /* 0x000fe40000000f00 */
[----:B------:R-:W-:Y:S05]  /*0010*/  EXIT ;  /* 0x000000000000794d */ /* 0x000fea0003800000 */
.L_x_1962:
        /* <DEDUP_REMOVED lines=14> */
.L_x_19640:


//--------------------- .text._ZN2at6native18elementwise_kernelILi128ELi4EZNS0_15gpu_kernel_implINS0_13BinaryFunctorIlllZZZNS0_18rshift_kernel_cudaERNS_18TensorIteratorBaseEENKUlvE_clEvENKUlvE2_clEvEUlllE_EEEEvS5_RKT_EUliE_EEviT1_ --------------------------
	.section	.text._ZN2at6native18elementwise_kernelILi128ELi4EZNS0_15gpu_kernel_implINS0_13BinaryFunctorIlllZZZNS0_18rshift_kernel_cudaERNS_18TensorIteratorBaseEENKUlvE_clEvENKUlvE2_clEvEUlllE_EEEEvS5_RKT_EUliE_EEviT1_,"ax",@progbits
	.sectioninfo	@"SHI_REGISTERS=28"
	.align	128
        .global         _ZN2at6native18elementwise_kernelILi128ELi4EZNS0_15gpu_kernel_implINS0_13BinaryFunctorIlllZZZNS0_18rshift_kernel_cudaERNS_18TensorIteratorBaseEENKUlvE_clEvENKUlvE2_clEvEUlllE_EEEEvS5_RKT_EUliE_EEviT1_
        .type           _ZN2at6native18elementwise_kernelILi128ELi4EZNS0_15gpu_kernel_implINS0_13BinaryFunctorIlllZZZNS0_18rshift_kernel_cudaERNS_18TensorIteratorBaseEENKUlvE_clEvENKUlvE2_clEvEUlllE_EEEEvS5_RKT_EUliE_EEviT1_,@function
        .size           _ZN2at6native18elementwise_kernelILi128ELi4EZNS0_15gpu_kernel_implINS0_13BinaryFunctorIlllZZZNS0_18rshift_kernel_cudaERNS_18TensorIteratorBaseEENKUlvE_clEvENKUlvE2_clEvEUlllE_EEEEvS5_RKT_EUliE_EEviT1_,(.L_x_19641 - _ZN2at6native18elementwise_kernelILi128ELi4EZNS0_15gpu_kernel_implINS0_13BinaryFunctorIlllZZZNS0_18rshift_kernel_cudaERNS_18TensorIteratorBaseEENKUlvE_clEvENKUlvE2_clEvEUlllE_EEEEvS5_RKT_EUliE_EEviT1_)
        .other          _ZN2at6native18elementwise_kernelILi128ELi4EZNS0_15gpu_kernel_implINS0_13BinaryFunctorIlllZZZNS0_18rshift_kernel_cudaERNS_18TensorIteratorBaseEENKUlvE_clEvENKUlvE2_clEvEUlllE_EEEEvS5_RKT_EUliE_EEviT1_,@"STO_CUDA_ENTRY STV_DEFAULT"
_ZN2at6native18elementwise_kernelILi128ELi4EZNS0_15gpu_kernel_implINS0_13BinaryFunctorIlllZZZNS0_18rshift_kernel_cudaERNS_18TensorIteratorBaseEENKUlvE_clEvENKUlvE2_clEvEUlllE_EEEEvS5_RKT_EUliE_EEviT1_:
.text._ZN2at6native18elementwise_kernelILi128ELi4EZNS0_15gpu_kernel_implINS0_13BinaryFunctorIlllZZZNS0_18rshift_kernel_cudaERNS_18TensorIteratorBaseEENKUlvE_clEvENKUlvE2_clEvEUlllE_EEEEvS5_RKT_EUliE_EEviT1_:
        /* <DEDUP_REMOVED lines=264> */
.L_x_1965:
        /* <DEDUP_REMOVED lines=16> */
[----:B------:R-:W2:Y:S02]  /*1180*/  LDG.E.S8 R18, [R2.64] ;  /* 0x0000002402127981 */ /* 0x000ea4000c1e1300 */
[----:B--2---:R-:W-:Y:S01]  /*1190*/  SHF.R.S32.HI R19, RZ, 0x1f, R18 ;  /* 0x0000001fff137819 */ /* 0x004fe20000011412 */
[----:B------:R-:W-:Y:S05]  /*11a0*/  BRA `(.L_x_1971) ;  /* 0x00000d8000007947 */ /* 0x000fea0003800000 */
.L_x_1969:
[----:B------:R0:W5:Y:S01]  /*11b0*/  LDG.E.U8 R18, [R2.64] ;  /* 0x0000002402127981 */ /* 0x000162000c1e1100 */
[----:B------:R-:W-:Y:S01]  /*11c0*/  IMAD.MOV.U32 R19, RZ, RZ, RZ ;  /* 0x000000ffff137224 */ /* 0x000fe200078e00ff */
[----:B------:R-:W-:Y:S05]  /*11d0*/  BRA `(.L_x_1971) ;  /* 0x00000d5000007947 */ /* 0x000fea0003800000 */
.L_x_1968:
[----:B------:R-:W-:-:S13]  /*11e0*/  ISETP.NE.AND P0, PT, R4, 0x2, PT ;  /* 0x000000020400780c */ /* 0x000fda0003f05270 */
[----:B------:R-:W-:Y:S05]  /*11f0*/  @!P0 BRA `(.L_x_1972) ;  /* 0x0000009000008947 */ /* 0x000fea0003800000 */
[----:B------:R-:W-:-:S13]  /*1200*/  ISETP.NE.AND P0, PT, R4, 0x3, PT ;  /* 0x000000030400780c */ /* 0x000fda0003f05270 */
[----:B------:R-:W-:Y:S05]  /*1210*/  @!P0 BRA `(.L_x_1973) ;  /* 0x0000004000008947 */ /* 0x000fea0003800000 */
[----:B------:R-:W-:-:S13]  /*1220*/  ISETP.NE.AND P0, PT, R4, 0x4, PT ;  /* 0x000000040400780c */ /* 0x000fda0003f05270 */
[----:B------:R-:W-:Y:S05]  /*1230*/  @P0 BRA `(.L_x_1970) ;  /* 0x00000b6000000947 */ /* 0x000fea0003800000 */
[----:B------:R0:W5:Y:S01]  /*1240*/  LDG.E.64 R18, [R2.64] ;  /* 0x0000002402127981 */ /* 0x000162000c1e1b00 */
[----:B------:R-:W-:Y:S05]  /*1250*/  BRA `(.L_x_1971) ;  /* 0x00000cd000007947 */ /* 0x000fea0003800000 */
.L_x_1973:
[----:B------:R-:W2:Y:S02]  /*1260*/  LDG.E R18, [R2.64] ;  /* 0x0000002402127981 */ /* 0x000ea4000c1e1900 */
[----:B--2---:R-:W-:Y:S01]  /*1270*/  SHF.R.S32.HI R19, RZ, 0x1f, R18 ;  /* 0x0000001fff137819 */ /* 0x004fe20000011412 */
[----:B------:R-:W-:Y:S05]  /*1280*/  BRA `(.L_x_1971) ;  /* 0x00000ca000007947 */ /* 0x000fea0003800000 */
.L_x_1972:
[----:B------:R-:W2:Y:S02]  /*1290*/  LDG.E.S16 R18, [R2.64] ;  /* 0x0000002402127981 */ /* 0x000ea4000c1e1700 */
[----:B--2---:R-:W-:Y:S01]  /*12a0*/  SHF.R.S32.HI R19, RZ, 0x1f, R18 ;  /* 0x0000001fff137819 */ /* 0x004fe20000011412 */
[----:B------:R-:W-:Y:S05]  /*12b0*/  BRA `(.L_x_1971) ;  /* 0x00000c7000007947 */ /* 0x000fea0003800000 */
.L_x_1967:
[----:B------:R-:W-:-:S13]  /*12c0*/  ISETP.GT.AND P0, PT, R4, 0x6, PT ;  /* 0x000000060400780c */ /* 0x000fda0003f04270 */
[----:B------:R-:W-:Y:S05]  /*12d0*/  @P0 BRA `(.L_x_1974) ;  /* 0x000000b000000947 */ /* 0x000fea0003800000 */
[----:B------:R-:W-:-:S13]  /*12e0*/  ISETP.NE.AND P0, PT, R4, 0x5, PT ;  /* 0x000000050400780c */ /* 0x000fda0003f05270 */
[----:B------:R-:W-:Y:S05]  /*12f0*/  @!P0 BRA `(.L_x_1975) ;  /* 0x0000005000008947 */ /* 0x000fea0003800000 */
[----:B------:R-:W-:-:S13]  /*1300*/  ISETP.NE.AND P0, PT, R4, 0x6, PT ;  /* 0x000000060400780c */ /* 0x000fda0003f05270 */
[----:B------:R-:W-:Y:S05]  /*1310*/  @P0 BRA `(.L_x_1970) ;  /* 0x00000a8000000947 */ /* 0x000fea0003800000 */
[----:B------:R-:W2:Y:S02]  /*1320*/  LDG.E R2, [R2.64] ;  /* 0x0000002402027981 */ /* 0x000ea4000c1e1900 */
[----:B--2---:R0:W1:Y:S01]  /*1330*/  F2I.S64.TRUNC R18, R2 ;  /* 0x0000000200127311 */ /* 0x004062000020d900 */
[----:B------:R-:W-:Y:S05]  /*1340*/  BRA `(.L_x_1971) ;  /* 0x00000be000007947 */ /* 0x000fea0003800000 */
.L_x_1975:
[----:B------:R-:W2:Y:S02]  /*1350*/  LDG.E.U16 R2, [R2.64] ;  /* 0x0000002402027981 */ /* 0x000ea4000c1e1500 */
[----:B--2---:R-:W-:-:S06]  /*1360*/  HADD2.F32 R18, -RZ, R2.H0_H0 ;  /* 0x20000002ff127230 */ /* 0x004fcc0000004100 */
[----:B------:R-:W0:Y:S01]  /*1370*/  F2I.S64.TRUNC R18, R18 ;  /* 0x0000001200127311 */ /* 0x000e22000020d900 */
[----:B------:R-:W-:Y:S05]  /*1380*/  BRA `(.L_x_1971) ;  /* 0x00000ba000007947 */ /* 0x000fea0003800000 */
.L_x_1974:
[----:B------:R-:W-:-:S13]  /*1390*/  ISETP.NE.AND P0, PT, R4, 0x7, PT ;  /* 0x000000070400780c */ /* 0x000fda0003f05270 */
[----:B------:R-:W-:Y:S05]  /*13a0*/  @!P0 BRA `(.L_x_1976) ;  /* 0x000000b000008947 */ /* 0x000fea0003800000 */
[----:B------:R-:W-:-:S13]  /*13b0*/  ISETP.NE.AND P0, PT, R4, 0x8, PT ;  /* 0x000000080400780c */ /* 0x000fda0003f05270 */
[----:B------:R-:W-:Y:S05]  /*13c0*/  @!P0 BRA `(.L_x_1977) ;  /* 0x0000005000008947 */ /* 0x000fea0003800000 */
[----:B------:R-:W-:-:S13]  /*13d0*/  ISETP.NE.AND P0, PT, R4, 0x9, PT ;  /* 0x000000090400780c */ /* 0x000fda0003f05270 */
[----:B------:R-:W-:Y:S05]  /*13e0*/  @P0 BRA `(.L_x_1970) ;  /* 0x000009b000000947 */ /* 0x000fea0003800000 */
[----:B------:R-:W2:Y:S02]  /*13f0*/  LDG.E R2, [R2.64] ;  /* 0x0000002402027981 */ /* 0x000ea4000c1e1900 */
[----:B--2---:R0:W1:Y:S01]  /*1400*/  F2I.S64.TRUNC R18, R2 ;  /* 0x0000000200127311 */ /* 0x004062000020d900 */
[----:B------:R-:W-:Y:S05]  /*1410*/  BRA `(.L_x_1971) ;  /* 0x00000b1000007947 */ /* 0x000fea0003800000 */
.L_x_1977:
[----:B------:R-:W2:Y:S02]  /*1420*/  LDG.E.U16 R2, [R2.64] ;  /* 0x0000002402027981 */ /* 0x000ea4000c1e1500 */
[----:B--2---:R-:W-:-:S06]  /*1430*/  HADD2.F32 R18, -RZ, R2.H0_H0 ;  /* 0x20000002ff127230 */ /* 0x004fcc0000004100 */
[----:B------:R-:W0:Y:S01]  /*1440*/  F2I.S64.TRUNC R18, R18 ;  /* 0x0000001200127311 */ /* 0x000e22000020d900 */
[----:B------:R-:W-:Y:S05]  /*1450*/  BRA `(.L_x_1971) ;  /* 0x00000ad000007947 */ /* 0x000fea0003800000 */
.L_x_1976:
[----:B------:R-:W2:Y:S02]  /*1460*/  LDG.E.64 R2, [R2.64] ;  /* 0x0000002402027981 */ /* 0x000ea4000c1e1b00 */
[----:B--2---:R0:W1:Y:S01]  /*1470*/  F2I.S64.F64.TRUNC R18, R2 ;  /* 0x0000000200127311 */ /* 0x004062000030d900 */
[----:B------:R-:W-:Y:S05]  /*1480*/  BRA `(.L_x_1971) ;  /* 0x00000aa000007947 */ /* 0x000fea0003800000 */
.L_x_1966:
        /* <DEDUP_REMOVED lines=8> */
[----:B------:R-:W2:Y:S01]  /*1510*/  LDG.E.U8 R2, [R2.64] ;  /* 0x0000002402027981 */ /* 0x000ea2000c1e1100 */
[----:B------:R-:W-:Y:S01]  /*1520*/  IMAD.MOV.U32 R19, RZ, RZ, RZ ;  /* 0x000000ffff137224 */ /* 0x000fe200078e00ff */
[----:B--2---:R-:W-:-:S04]  /*1530*/  ISETP.NE.AND P0, PT, R2, RZ, PT ;  /* 0x000000ff0200720c */ /* 0x004fc80003f05270 */
[----:B------:R-:W-:Y:S01]  /*1540*/  SEL R18, RZ, 0x1, !P0 ;  /* 0x00000001ff127807 */ /* 0x000fe20004000000 */
[----:B------:R-:W-:Y:S05]  /*1550*/  BRA `(.L_x_1971) ;  /* 0x000009d000007947 */ /* 0x000fea0003800000 */
.L_x_1980:
[----:B------:R-:W2:Y:S02]  /*1560*/  LDG.E.64 R2, [R2.64] ;  /* 0x0000002402027981 */ /* 0x000ea4000c1e1b00 */
[----:B--2---:R0:W1:Y:S01]  /*1570*/  F2I.S64.F64.TRUNC R18, R2 ;  /* 0x0000000200127311 */ /* 0x004062000030d900 */
[----:B------:R-:W-:Y:S05]  /*1580*/  BRA `(.L_x_1971) ;  /* 0x000009a000007947 */ /* 0x000fea0003800000 */
.L_x_1979:
        /* <DEDUP_REMOVED lines=24> */
[----:B------:R-:W-:-:S04]  /*1710*/  LOP3.LUT R5, R5, 0x80000000, R0, 0xf8, !PT ;  /* 0x8000000005057812 */ /* 0x000fc800078ef800 */
[----:B------:R0:W1:Y:S01]  /*1720*/  F2I.S64.TRUNC R18, R5 ;  /* 0x0000000500127311 */ /* 0x000062000020d900 */
[----:B------:R-:W-:Y:S05]  /*1730*/  BRA `(.L_x_1971) ;  /* 0x000007f000007947 */ /* 0x000fea0003800000 */
.L_x_1982:
        /* <DEDUP_REMOVED lines=11> */
[----:B------:R-:W-:-:S04]  /*17f0*/  LOP3.LUT R4, R4, 0x80000000, R5, 0xf8, !PT ;  /* 0x8000000004047812 */ /* 0x000fc800078ef805 */
[----:B------:R0:W1:Y:S01]  /*1800*/  F2I.S64.TRUNC R18, R4 ;  /* 0x0000000400127311 */ /* 0x000062000020d900 */
[----:B------:R-:W-:Y:S05]  /*1810*/  BRA `(.L_x_1971) ;  /* 0x0000071000007947 */ /* 0x000fea0003800000 */
.L_x_1981:
[----:B------:R-:W2:Y:S02]  /*1820*/  LDG.E.U16 R18, [R2.64] ;  /* 0x0000002402127981 */ /* 0x000ea4000c1e1500 */
[----:B--2---:R-:W-:-:S06]  /*1830*/  PRMT R18, RZ, 0x5410, R18 ;  /* 0x00005410ff127816 */ /* 0x004fcc0000000012 */
[----:B------:R-:W0:Y:S01]  /*1840*/  F2I.S64.TRUNC R18, R18 ;  /* 0x0000001200127311 */ /* 0x000e22000020d900 */
[----:B------:R-:W-:Y:S05]  /*1850*/  BRA `(.L_x_1971) ;  /* 0x000006d000007947 */ /* 0x000fea0003800000 */
.L_x_1978:
        /* <DEDUP_REMOVED lines=9> */
[----:B------:R-:W-:Y:S01]  /*18f0*/  IMAD.MOV.U32 R19, RZ, RZ, RZ ;  /* 0x000000ffff137224 */ /* 0x000fe200078e00ff */
[----:B------:R-:W-:Y:S05]  /*1900*/  BRA `(.L_x_1971) ;  /* 0x0000062000007947 */ /* 0x000fea0003800000 */
.L_x_1985:
        /* <DEDUP_REMOVED lines=21> */
.L_x_1989:
[----:B------:R-:W-:Y:S05]  /*1a60*/  BSYNC B1 ;  /* 0x0000000000017941 */ /* 0x000fea0003800000 */
.L_x_1988:
[----:B------:R-:W-:Y:S01]  /*1a70*/  IMAD.SHL.U32 R2, R2, 0x100000, RZ ;  /* 0x0010000002027824 */ /* 0x000fe200078e00ff */
[----:B------:R-:W-:-:S04]  /*1a80*/  LEA R3, R0, 0x3b800000, 0x17 ;  /* 0x3b80000000037811 */ /* 0x000fc800078eb8ff */
[----:B------:R-:W-:Y:S02]  /*1a90*/  LOP3.LUT R18, R3, R2, R18, 0xfe, !PT ;  /* 0x0000000203127212 */ /* 0x000fe400078efe12 */
.L_x_1987:
[----:B------:R-:W-:Y:S05]  /*1aa0*/  BSYNC B0 ;  /* 0x0000000000007941 */ /* 0x000fea0003800000 */
.L_x_1986:
[----:B------:R-:W0:Y:S01]  /*1ab0*/  F2I.S64.TRUNC R18, R18 ;  /* 0x0000001200127311 */ /* 0x000e22000020d900 */
[----:B------:R-:W-:Y:S05]  /*1ac0*/  BRA `(.L_x_1971) ;  /* 0x0000046000007947 */ /* 0x000fea0003800000 */
.L_x_1984:
        /* <DEDUP_REMOVED lines=21> */
.L_x_1993:
[----:B------:R-:W-:Y:S05]  /*1c20*/  BSYNC B1 ;  /* 0x0000000000017941 */ /* 0x000fea0003800000 */
.L_x_1992:
[----:B------:R-:W-:Y:S01]  /*1c30*/  IMAD.SHL.U32 R2, R2, 0x200000, RZ ;  /* 0x0020000002027824 */ /* 0x000fe200078e00ff */
[----:B------:R-:W-:-:S04]  /*1c40*/  LEA R3, R0, 0x37800000, 0x17 ;  /* 0x3780000000037811 */ /* 0x000fc800078eb8ff */
[----:B------:R-:W-:Y:S02]  /*1c50*/  LOP3.LUT R18, R3, R2, R18, 0xfe, !PT ;  /* 0x0000000203127212 */ /* 0x000fe400078efe12 */
.L_x_1991:
[----:B------:R-:W-:Y:S05]  /*1c60*/  BSYNC B0 ;  /* 0x0000000000007941 */ /* 0x000fea0003800000 */
.L_x_1990:
[----:B------:R-:W0:Y:S01]  /*1c70*/  F2I.S64.TRUNC R18, R18 ;  /* 0x0000001200127311 */ /* 0x000e22000020d900 */
[----:B------:R-:W-:Y:S05]  /*1c80*/  BRA `(.L_x_1971) ;  /* 0x000002a000007947 */ /* 0x000fea0003800000 */
.L_x_1983:
        /* <DEDUP_REMOVED lines=14> */
.L_x_1997:
[----:B------:R-:W-:Y:S05]  /*1d70*/  BSYNC B0 ;  /* 0x0000000000007941 */ /* 0x000fea0003800000 */
.L_x_1996:
[----:B------:R-:W0:Y:S01]  /*1d80*/  F2I.S64.TRUNC R18, R18 ;  /* 0x0000001200127311 */ /* 0x000e22000020d900 */
[----:B------:R-:W-:Y:S05]  /*1d90*/  BRA `(.L_x_1971) ;  /* 0x0000019000007947 */ /* 0x000fea0003800000 */
.L_x_1970:
        /* <DEDUP_REMOVED lines=19> */
[----:B------:R-:W-:Y:S01]  /*1ed0*/  CS2R R18, SRZ ;  /* 0x0000000000127805 */ /* 0x000fe2000001ff00 */
[----:B------:R-:W-:Y:S05]  /*1ee0*/  BRA `(.L_x_1971) ;  /* 0x0000004000007947 */ /* 0x000fea0003800000 */
.L_x_1995:
[----:B------:R0:W5:Y:S01]  /*1ef0*/  LDG.E.64 R18, [R2.64] ;  /* 0x0000002402127981 */ /* 0x000162000c1e1b00 */
[----:B------:R-:W-:Y:S05]  /*1f00*/  BRA `(.L_x_1971) ;  /* 0x0000002000007947 */ /* 0x000fea0003800000 */
.L_x_1994:
[----:B------:R0:W5:Y:S01]  /*1f10*/  LDG.E R18, [R2.64] ;  /* 0x0000002402127981 */ /* 0x000162000c1e1900 */
[----:B------:R-:W-:-:S03]  /*1f20*/  IMAD.MOV.U32 R19, RZ, RZ, RZ ;  /* 0x000000ffff137224 */ /* 0x000fc600078e00ff */
.L_x_1971:
[----:B0-----:R-:W0:Y:S01]  /*1f30*/  LDC.U8 R2, c[0x0][0x3e3] ;  /* 0x0000f8c0ff027b82 */ /* 0x001e220000000000 */
[----:B------:R-:W-:-:S05]  /*1f40*/  IADD3 R4, P1, R24, c[0x0][0x3d8], RZ ;  /* 0x0000f60018047a10 */ /* 0x000fca0007f3e0ff */
        /* <DEDUP_REMOVED lines=15> */
.L_x_2001:
[----:B------:R0:W5:Y:S01]  /*2040*/  LDG.E.U8 R2, [R4.64] ;  /* 0x0000002404027981 */ /* 0x000162000c1e1100 */
[----:B------:R-:W-:Y:S01]  /*2050*/  IMAD.MOV.U32 R3, RZ, RZ, RZ ;  /* 0x000000ffff037224 */ /* 0x000fe200078e00ff */
[----:B------:R-:W-:Y:S05]  /*2060*/  BRA `(.L_x_2003) ;  /* 0x00000d5000007947 */ /* 0x000fea0003800000 */
.L_x_2000:
        /* <DEDUP_REMOVED lines=8> */
.L_x_2005:
[----:B------:R-:W2:Y:S02]  /*20f0*/  LDG.E R2, [R4.64] ;  /* 0x0000002404027981 */ /* 0x000ea4000c1e1900 */
[----:B--2---:R-:W-:Y:S01]  /*2100*/  SHF.R.S32.HI R3, RZ, 0x1f, R2 ;  /* 0x0000001fff037819 */ /* 0x004fe20000011402 */
[----:B------:R-:W-:Y:S05]  /*2110*/  BRA `(.L_x_2003) ;  /* 0x00000ca000007947 */ /* 0x000fea0003800000 */
.L_x_2004:
[----:B------:R-:W2:Y:S02]  /*2120*/  LDG.E.S16 R2, [R4.64] ;  /* 0x0000002404027981 */ /* 0x000ea4000c1e1700 */
[----:B--2---:R-:W-:Y:S01]  /*2130*/  SHF.R.S32.HI R3, RZ, 0x1f, R2 ;  /* 0x0000001fff037819 */ /* 0x004fe20000011402 */
[----:B------:R-:W-:Y:S05]  /*2140*/  BRA `(.L_x_2003) ;  /* 0x00000c7000007947 */ /* 0x000fea0003800000 */
.L_x_1999:
[----:B------:R-:W-:-:S13]  /*2150*/  ISETP.GT.AND P0, PT, R0, 0x6, PT ;  /* 0x000000060000780c */ /* 0x000fda0003f04270 */
[----:B------:R-:W-:Y:S05]  /*2160*/  @P0 BRA `(.L_x_2006) ;  /* 0x000000b000000947 */ /* 0x000fea0003800000 */
[----:B------:R-:W-:-:S13]  /*2170*/  ISETP.NE.AND P0, PT, R0, 0x5, PT ;  /* 0x000000050000780c */ /* 0x000fda0003f05270 */
[----:B------:R-:W-:Y:S05]  /*2180*/  @!P0 BRA `(.L_x_2007) ;  /* 0x0000005000008947 */ /* 0x000fea0003800000 */
[----:B------:R-:W-:-:S13]  /*2190*/  ISETP.NE.AND P0, PT, R0, 0x6, PT ;  /* 0x000000060000780c */ /* 0x000fda0003f05270 */
[----:B------:R-:W-:Y:S05]  /*21a0*/  @P0 BRA `(.L_x_2002) ;  /* 0x00000a8000000947 */ /* 0x000fea0003800000 */
[----:B------:R-:W2:Y:S02]  /*21b0*/  LDG.E R2, [R4.64] ;  /* 0x0000002404027981 */ /* 0x000ea4000c1e1900 */
[----:B--2---:R-:W0:Y:S01]  /*21c0*/  F2I.S64.TRUNC R2, R2 ;  /* 0x0000000200027311 */ /* 0x004e22000020d900 */
[----:B------:R-:W-:Y:S05]  /*21d0*/  BRA `(.L_x_2003) ;  /* 0x00000be000007947 */ /* 0x000fea0003800000 */
.L_x_2007:
[----:B------:R-:W2:Y:S02]  /*21e0*/  LDG.E.U16 R4, [R4.64] ;  /* 0x0000002404047981 */ /* 0x000ea4000c1e1500 */
[----:B--2---:R-:W-:-:S06]  /*21f0*/  HADD2.F32 R2, -RZ, R4.H0_H0 ;  /* 0x20000004ff027230 */ /* 0x004fcc0000004100 */
[----:B------:R-:W0:Y:S01]  /*2200*/  F2I.S64.TRUNC R2, R2 ;  /* 0x0000000200027311 */ /* 0x000e22000020d900 */
[----:B------:R-:W-:Y:S05]  /*2210*/  BRA `(.L_x_2003) ;  /* 0x00000ba000007947 */ /* 0x000fea0003800000 */
.L_x_2006:
[----:B------:R-:W-:-:S13]  /*2220*/  ISETP.NE.AND P0, PT, R0, 0x7, PT ;  /* 0x000000070000780c */ /* 0x000fda0003f05270 */
[----:B------:R-:W-:Y:S05]  /*2230*/  @!P0 BRA `(.L_x_2008) ;  /* 0x000000b000008947 */ /* 0x000fea0003800000 */
[----:B------:R-:W-:-:S13]  /*2240*/  ISETP.NE.AND P0, PT, R0, 0x8, PT ;  /* 0x000000080000780c */ /* 0x000fda0003f05270 */
[----:B------:R-:W-:Y:S05]  /*2250*/  @!P0 BRA `(.L_x_2009) ;  /* 0x0000005000008947 */ /* 0x000fea0003800000 */
[----:B------:R-:W-:-:S13]  /*2260*/  ISETP.NE.AND P0, PT, R0, 0x9, PT ;  /* 0x000000090000780c */ /* 0x000fda0003f05270 */
[----:B------:R-:W-:Y:S05]  /*2270*/  @P0 BRA `(.L_x_2002) ;  /* 0x000009b000000947 */ /* 0x000fea0003800000 */
[----:B------:R-:W2:Y:S02]  /*2280*/  LDG.E R2, [R4.64] ;  /* 0x0000002404027981 */ /* 0x000ea4000c1e1900 */
[----:B--2---:R-:W0:Y:S01]  /*2290*/  F2I.S64.TRUNC R2, R2 ;  /* 0x0000000200027311 */ /* 0x004e22000020d900 */
[----:B------:R-:W-:Y:S05]  /*22a0*/  BRA `(.L_x_2003) ;  /* 0x00000b1000007947 */ /* 0x000fea0003800000 */
.L_x_2009:
[----:B------:R-:W2:Y:S02]  /*22b0*/  LDG.E.U16 R4, [R4.64] ;  /* 0x0000002404047981 */ /* 0x000ea4000c1e1500 */
[----:B--2---:R-:W-:-:S06]  /*22c0*/  HADD2.F32 R2, -RZ, R4.H0_H0 ;  /* 0x20000004ff027230 */ /* 0x004fcc0000004100 */
[----:B------:R-:W0:Y:S01]  /*22d0*/  F2I.S64.TRUNC R2, R2 ;  /* 0x0000000200027311 */ /* 0x000e22000020d900 */
[----:B------:R-:W-:Y:S05]  /*22e0*/  BRA `(.L_x_2003) ;  /* 0x00000ad000007947 */ /* 0x000fea0003800000 */
.L_x_2008:
[----:B------:R-:W2:Y:S02]  /*22f0*/  LDG.E.64 R2, [R4.64] ;  /* 0x0000002404027981 */ /* 0x000ea4000c1e1b00 */
[----:B--2---:R-:W0:Y:S01]  /*2300*/  F2I.S64.F64.TRUNC R2, R2 ;  /* 0x0000000200027311 */ /* 0x004e22000030d900 */
[----:B------:R-:W-:Y:S05]  /*2310*/  BRA `(.L_x_2003) ;  /* 0x00000aa000007947 */ /* 0x000fea0003800000 */
.L_x_1998:
        /* <DEDUP_REMOVED lines=13> */
.L_x_2012:
[----:B------:R-:W2:Y:S02]  /*23f0*/  LDG.E.64 R2, [R4.64] ;  /* 0x0000002404027981 */ /* 0x000ea4000c1e1b00 */
[----:B--2---:R-:W0:Y:S01]  /*2400*/  F2I.S64.F64.TRUNC R2, R2 ;  /* 0x0000000200027311 */ /* 0x004e22000030d900 */
[----:B------:R-:W-:Y:S05]  /*2410*/  BRA `(.L_x_2003) ;  /* 0x000009a000007947 */ /* 0x000fea0003800000 */
.L_x_2011:
        /* <DEDUP_REMOVED lines=11> */
[----:B------:R-:W-:-:S04]  /*24d0*/  IADD3 R6, R2, 0x1000000, RZ ;  /* 0x0100000002067810 */ /* 0x000fc80007ffe0ff */
[----:B------:R-:W-:Y:S02]  /*24e0*/  SHF.R.S32.HI R6, RZ, 0x8, R6 ;  /* 0x00000008ff067819 */ /* 0x000fe40000011406 */
[----:B0-----:R-:W-:-:S04]  /*24f0*/  IADD3 R3, -R3, 0x1f, RZ ;  /* 0x0000001f03037810 */ /* 0x001fc80007ffe1ff */
[C---:B------:R-:W-:Y:S02]  /*2500*/  ISETP.GT.U32.AND P0, PT, R3.reuse, 0x4, PT ;  /* 0x000000040300780c */ /* 0x040fe40003f04070 */
[----:B------:R-:W-:-:S04]  /*2510*/  IADD3 R3, R3, -0x4, RZ ;  /* 0xfffffffc03037810 */ /* 0x000fc80007ffe0ff */
[----:B------:R-:W-:-:S04]  /*2520*/  SEL R3, R3, RZ, P0 ;  /* 0x000000ff03037207 */ /* 0x000fc80000000000 */
[C---:B------:R-:W-:Y:S01]  /*2530*/  SHF.L.U32 R4, R2.reuse, R3, RZ ;  /* 0x0000000302047219 */ /* 0x040fe200000006ff */
[----:B------:R-:W-:Y:S01]  /*2540*/  IMAD R7, R3, R8, 0x3c000000 ;  /* 0x3c00000003077424 */ /* 0x000fe200078e0208 */
[----:B------:R-:W-:-:S04]  /*2550*/  IADD3 R3, R2, -0x1, RZ ;  /* 0xffffffff02037810 */ /* 0x000fc80007ffe0ff */
[----:B------:R-:W-:Y:S02]  /*2560*/  LEA.HI R7, R4, R7, RZ, 0x1c ;  /* 0x0000000704077211 */ /* 0x000fe400078fe0ff */
[----:B------:R-:W-:Y:S02]  /*2570*/  SHF.R.S32.HI R3, RZ, 0x1f, R3 ;  /* 0x0000001fff037819 */ /* 0x000fe40000011403 */
[----:B------:R-:W-:-:S04]  /*2580*/  LOP3.LUT R6, R7, 0x7f800000, R6, 0xf8, !PT ;  /* 0x7f80000007067812 */ /* 0x000fc800078ef806 */
[----:B------:R-:W-:-:S04]  /*2590*/  LOP3.LUT R3, R6, R3, RZ, 0x30, !PT ;  /* 0x0000000306037212 */ /* 0x000fc800078e30ff */
[----:B------:R-:W-:-:S06]  /*25a0*/  LOP3.LUT R3, R3, 0x80000000, R0, 0xf8, !PT ;  /* 0x8000000003037812 */ /* 0x000fcc00078ef800 */
[----:B------:R-:W0:Y:S01]  /*25b0*/  F2I.S64.TRUNC R2, R3 ;  /* 0x0000000300027311 */ /* 0x000e22000020d900 */
[----:B------:R-:W-:Y:S05]  /*25c0*/  BRA `(.L_x_2003) ;  /* 0x000007f000007947 */ /* 0x000fea0003800000 */
.L_x_2014:
[----:B------:R-:W2:Y:S02]  /*25d0*/  LDG.E.U8 R3, [R4.64] ;  /* 0x0000002404037981 */ /* 0x000ea4000c1e1100 */
[----:B--2---:R-:W-:-:S05]  /*25e0*/  IMAD.SHL.U32 R0, R3, 0x2000000, RZ ;  /* 0x0200000003007824 */ /* 0x004fca00078e00ff */
[----:B------:R-:W-:-:S13]  /*25f0*/  ISETP.GE.U32.AND P0, PT, R0, 0x8000000, PT ;  /* 0x080000000000780c */ /* 0x000fda0003f06070 */
[C---:B------:R-:W-:Y:S02]  /*2600*/  @!P0 IMAD.SHL.U32 R0, R3.reuse, 0x100, RZ ;  /* 0x0000010003008824 */ /* 0x040fe400078e00ff */
[C---:B------:R-:W-:Y:S02]  /*2610*/  @P0 IMAD.SHL.U32 R2, R3.reuse, 0x200000, RZ ;  /* 0x0020000003020824 */ /* 0x040fe400078e00ff */
[----:B------:R-:W-:Y:S01]  /*2620*/  IMAD.SHL.U32 R3, R3, 0x1000000, RZ ;  /* 0x0100000003037824 */ /* 0x000fe200078e00ff */
[----:B------:R-:W-:Y:S02]  /*2630*/  @!P0 LOP3.LUT R0, R0, 0x7f00, RZ, 0xc0, !PT ;  /* 0x00007f0000008812 */ /* 0x000fe400078ec0ff */
[----:B------:R-:W-:Y:S02]  /*2640*/  @P0 LOP3.LUT R2, R2, 0x70000000, RZ, 0xfc, !PT ;  /* 0x7000000002020812 */ /* 0x000fe400078efcff */
[----:B------:R-:W-:-:S03]  /*2650*/  @!P0 LOP3.LUT R0, R0, 0x3f000000, RZ, 0xfc, !PT ;  /* 0x3f00000000008812 */ /* 0x000fc600078efcff */
[----:B------:R-:W-:Y:S02]  /*2660*/  @P0 FMUL.FTZ R2, R2, 1.9259299443872358531e-34 ;  /* 0x0780000002020820 */ /* 0x000fe40000410000 */
[----:B------:R-:W-:-:S05]  /*2670*/  @!P0 FADD.FTZ R2, R0, -0.5 ;  /* 0xbf00000000028421 */ /* 0x000fca0000010000 */
[----:B------:R-:W-:-:S06]  /*2680*/  LOP3.LUT R2, R2, 0x80000000, R3, 0xf8, !PT ;  /* 0x8000000002027812 */ /* 0x000fcc00078ef803 */
[----:B------:R-:W0:Y:S01]  /*2690*/  F2I.S64.TRUNC R2, R2 ;  /* 0x0000000200027311 */ /* 0x000e22000020d900 */
[----:B------:R-:W-:Y:S05]  /*26a0*/  BRA `(.L_x_2003) ;  /* 0x0000071000007947 */ /* 0x000fea0003800000 */
.L_x_2013:
[----:B------:R-:W2:Y:S02]  /*26b0*/  LDG.E.U16 R2, [R4.64] ;  /* 0x0000002404027981 */ /* 0x000ea4000c1e1500 */
[----:B--2---:R-:W-:-:S06]  /*26c0*/  PRMT R2, RZ, 0x5410, R2 ;  /* 0x00005410ff027816 */ /* 0x004fcc0000000002 */
[----:B------:R-:W0:Y:S01]  /*26d0*/  F2I.S64.TRUNC R2, R2 ;  /* 0x0000000200027311 */ /* 0x000e22000020d900 */
[----:B------:R-:W-:Y:S05]  /*26e0*/  BRA `(.L_x_2003) ;  /* 0x000006d000007947 */ /* 0x000fea0003800000 */
.L_x_2010:
        /* <DEDUP_REMOVED lines=11> */
.L_x_2017:
        /* <DEDUP_REMOVED lines=21> */
.L_x_2021:
[----:B------:R-:W-:Y:S05]  /*28f0*/  BSYNC B1 ;  /* 0x0000000000017941 */ /* 0x000fea0003800000 */
.L_x_2020:
[----:B------:R-:W-:Y:S01]  /*2900*/  IMAD.SHL.U32 R2, R2, 0x100000, RZ ;  /* 0x0010000002027824 */ /* 0x000fe200078e00ff */
[----:B------:R-:W-:-:S04]  /*2910*/  LEA R3, R0, 0x3b800000, 0x17 ;  /* 0x3b80000000037811 */ /* 0x000fc800078eb8ff */
[----:B------:R-:W-:Y:S02]  /*2920*/  LOP3.LUT R2, R3, R2, R4, 0xfe, !PT ;  /* 0x0000000203027212 */ /* 0x000fe400078efe04 */
.L_x_2019:
[----:B------:R-:W-:Y:S05]  /*2930*/  BSYNC B0 ;  /* 0x0000000000007941 */ /* 0x000fea0003800000 */
.L_x_2018:
[----:B------:R-:W0:Y:S01]  /*2940*/  F2I.S64.TRUNC R2, R2 ;  /* 0x0000000200027311 */ /* 0x000e22000020d900 */
[----:B------:R-:W-:Y:S05]  /*2950*/  BRA `(.L_x_2003) ;  /* 0x0000046000007947 */ /* 0x000fea0003800000 */
.L_x_2016:
        /* <DEDUP_REMOVED lines=21> */
.L_x_2025:
[----:B------:R-:W-:Y:S05]  /*2ab0*/  BSYNC B1 ;  /* 0x0000000000017941 */ /* 0x000fea0003800000 */
.L_x_2024:
[----:B------:R-:W-:Y:S01]  /*2ac0*/  IMAD.SHL.U32 R2, R2, 0x200000, RZ ;  /* 0x0020000002027824 */ /* 0x000fe200078e00ff */
[----:B------:R-:W-:-:S04]  /*2ad0*/  LEA R3, R0, 0x37800000, 0x17 ;  /* 0x3780000000037811 */ /* 0x000fc800078eb8ff */
[----:B------:R-:W-:Y:S02]  /*2ae0*/  LOP3.LUT R2, R3, R2, R4, 0xfe, !PT ;  /* 0x0000000203027212 */ /* 0x000fe400078efe04 */
.L_x_2023:
[----:B------:R-:W-:Y:S05]  /*2af0*/  BSYNC B0 ;  /* 0x0000000000007941 */ /* 0x000fea0003800000 */
.L_x_2022:
[----:B------:R-:W0:Y:S01]  /*2b00*/  F2I.S64.TRUNC R2, R2 ;  /* 0x0000000200027311 */ /* 0x000e22000020d900 */
[----:B------:R-:W-:Y:S05]  /*2b10*/  BRA `(.L_x_2003) ;  /* 0x000002a000007947 */ /* 0x000fea0003800000 */
.L_x_2015:
        /* <DEDUP_REMOVED lines=14> */
.L_x_2029:
[----:B------:R-:W-:Y:S05]  /*2c00*/  BSYNC B0 ;  /* 0x0000000000007941 */ /* 0x000fea0003800000 */
.L_x_2028:
[----:B------:R-:W0:Y:S01]  /*2c10*/  F2I.S64.TRUNC R2, R2 ;  /* 0x0000000200027311 */ /* 0x000e22000020d900 */
[----:B------:R-:W-:Y:S05]  /*2c20*/  BRA `(.L_x_2003) ;  /* 0x0000019000007947 */ /* 0x000fea0003800000 */
.L_x_2002:
        /* <DEDUP_REMOVED lines=19> */
[----:B------:R-:W-:Y:S01]  /*2d60*/  CS2R R2, SRZ ;  /* 0x0000000000027805 */ /* 0x000fe2000001ff00 */
[----:B------:R-:W-:Y:S05]  /*2d70*/  BRA `(.L_x_2003) ;  /* 0x0000004000007947 */ /* 0x000fea0003800000 */
.L_x_2027:
[----:B------:R0:W5:Y:S01]  /*2d80*/  LDG.E.64 R2, [R4.64] ;  /* 0x0000002404027981 */ /* 0x000162000c1e1b00 */
[----:B------:R-:W-:Y:S05]  /*2d90*/  BRA `(.L_x_2003) ;  /* 0x0000002000007947 */ /* 0x000fea0003800000 */
.L_x_2026:
[----:B------:R0:W5:Y:S01]  /*2da0*/  LDG.E R2, [R4.64] ;  /* 0x0000002404027981 */ /* 0x000162000c1e1900 */
[----:B------:R-:W-:-:S03]  /*2db0*/  IMAD.MOV.U32 R3, RZ, RZ, RZ ;  /* 0x000000ffff037224 */ /* 0x000fc600078e00ff */
.L_x_2003:
[----:B0-----:R-:W0:Y:S01]  /*2dc0*/  LDC.U8 R4, c[0x0][0x3e1] ;  /* 0x0000f840ff047b82 */ /* 0x001e220000000000 */
[----:B-----5:R-:W-:-:S04]  /*2dd0*/  ISETP.LT.U32.AND P0, PT, R2, 0x3f, PT ;  /* 0x0000003f0200780c */ /* 0x020fc80003f01070 */
[----:B------:R-:W-:-:S04]  /*2de0*/  ISETP.LT.U32.AND.EX P0, PT, R3, RZ, PT, P0 ;  /* 0x000000ff0300720c */ /* 0x000fc80003f01100 */
[----:B------:R-:W-:-:S04]  /*2df0*/  SEL R3, R2, 0x3f, P0 ;  /* 0x0000003f02037807 */ /* 0x000fc80000000000 */
[-CC-:B-1----:R-:W-:Y:S02]  /*2e00*/  SHF.R.S64 R5, R18, R3.reuse, R19.reuse ;  /* 0x0000000312057219 */ /* 0x182fe40000001013 */
[----:B------:R-:W-:-:S03]  /*2e10*/  SHF.R.S32.HI R3, RZ, R3, R19 ;  /* 0x00000003ff037219 */ /* 0x000fc60000011413 */
[----:B------:R-:W-:Y:S01]  /*2e20*/  IMAD.MOV.U32 R2, RZ, RZ, R5 ;  /* 0x000000ffff027224 */ /* 0x000fe200078e0005 */
        /* <DEDUP_REMOVED lines=13> */
.L_x_2033:
[----:B------:R0:W-:Y:S01]  /*2f00*/  STG.E.U8 [R16.64], R5 ;  /* 0x0000000510007986 */ /* 0x0001e2000c101124 */
[----:B------:R-:W-:Y:S05]  /*2f10*/  BRA `(.L_x_2035) ;  /* 0x00000d7000007947 */ /* 0x000fea0003800000 */
.L_x_2032:
[----:B------:R-:W-:-:S13]  /*2f20*/  ISETP.NE.AND P0, PT, R0, 0x2, PT ;  /* 0x000000020000780c */ /* 0x000fda0003f05270 */
[----:B------:R-:W-:Y:S05]  /*2f30*/  @!P0 BRA `(.L_x_2036) ;  /* 0x0000008000008947 */ /* 0x000fea0003800000 */
[----:B------:R-:W-:-:S13]  /*2f40*/  ISETP.NE.AND P0, PT, R0, 0x3, PT ;  /* 0x000000030000780c */ /* 0x000fda0003f05270 */
[----:B------:R-:W-:Y:S05]  /*2f50*/  @!P0 BRA `(.L_x_2037) ;  /* 0x0000004000008947 */ /* 0x000fea0003800000 */
[----:B------:R-:W-:-:S13]  /*2f60*/  ISETP.NE.AND P0, PT, R0, 0x4, PT ;  /* 0x000000040000780c */ /* 0x000fda0003f05270 */
[----:B------:R-:W-:Y:S05]  /*2f70*/  @P0 BRA `(.L_x_2034) ;  /* 0x00000ba000000947 */ /* 0x000fea0003800000 */
[----:B------:R0:W-:Y:S01]  /*2f80*/  STG.E.64 [R16.64], R2 ;  /* 0x0000000210007986 */ /* 0x0001e2000c101b24 */
[----:B------:R-:W-:Y:S05]  /*2f90*/  BRA `(.L_x_2035) ;  /* 0x00000cf000007947 */ /* 0x000fea0003800000 */
.L_x_2037:
[----:B------:R0:W-:Y:S01]  /*2fa0*/  STG.E [R16.64], R5 ;  /* 0x0000000510007986 */ /* 0x0001e2000c101924 */
[----:B------:R-:W-:Y:S05]  /*2fb0*/  BRA `(.L_x_2035) ;  /* 0x00000cd000007947 */ /* 0x000fea0003800000 */
.L_x_2036:
[----:B------:R0:W-:Y:S01]  /*2fc0*/  STG.E.U16 [R16.64], R5 ;  /* 0x0000000510007986 */ /* 0x0001e2000c101524 */
[----:B------:R-:W-:Y:S05]  /*2fd0*/  BRA `(.L_x_2035) ;  /* 0x00000cb000007947 */ /* 0x000fea0003800000 */
.L_x_2031:
[----:B------:R-:W-:-:S13]  /*2fe0*/  ISETP.GT.AND P0, PT, R0, 0x6, PT ;  /* 0x000000060000780c */ /* 0x000fda0003f04270 */
[----:B------:R-:W-:Y:S05]  /*2ff0*/  @P0 BRA `(.L_x_2038) ;  /* 0x000000b000000947 */ /* 0x000fea0003800000 */
[----:B------:R-:W-:-:S13]  /*3000*/  ISETP.NE.AND P0, PT, R0, 0x5, PT ;  /* 0x000000050000780c */ /* 0x000fda0003f05270 */
[----:B------:R-:W-:Y:S05]  /*3010*/  @!P0 BRA `(.L_x_2039) ;  /* 0x0000005000008947 */ /* 0x000fea0003800000 */
[----:B------:R-:W-:-:S13]  /*3020*/  ISETP.NE.AND P0, PT, R0, 0x6, PT ;  /* 0x000000060000780c */ /* 0x000fda0003f05270 */
[----:B------:R-:W-:Y:S05]  /*3030*/  @P0 BRA `(.L_x_2034) ;  /* 0x00000ae000000947 */ /* 0x000fea0003800000 */
[----:B------:R-:W0:Y:S02]  /*3040*/  I2F.S64 R3, R2 ;  /* 0x0000000200037312 */ /* 0x000e240000301400 */
[----:B0-----:R0:W-:Y:S01]  /*3050*/  STG.E [R16.64], R3 ;  /* 0x0000000310007986 */ /* 0x0011e2000c101924 */
[----:B------:R-:W-:Y:S05]  /*3060*/  BRA `(.L_x_2035) ;  /* 0x00000c2000007947 */ /* 0x000fea0003800000 */
.L_x_2039:
[----:B------:R-:W0:Y:S02]  /*3070*/  I2F.S64 R0, R2 ;  /* 0x0000000200007312 */ /* 0x000e240000301400 */
[----:B0-----:R-:W-:-:S05]  /*3080*/  F2FP.PACK_AB R0, RZ, R0 ;  /* 0x00000000ff00723e */ /* 0x001fca00000000ff */
[----:B------:R0:W-:Y:S01]  /*3090*/  STG.E.U16 [R16.64], R0 ;  /* 0x0000000010007986 */ /* 0x0001e2000c101524 */
[----:B------:R-:W-:Y:S05]  /*30a0*/  BRA `(.L_x_2035) ;  /* 0x00000be000007947 */ /* 0x000fea0003800000 */
.L_x_2038:
[----:B------:R-:W-:-:S13]  /*30b0*/  ISETP.NE.AND P0, PT, R0, 0x7, PT ;  /* 0x000000070000780c */ /* 0x000fda0003f05270 */
[----:B------:R-:W-:Y:S05]  /*30c0*/  @!P0 BRA `(.L_x_2040) ;  /* 0x000000d000008947 */ /* 0x000fea0003800000 */
[----:B------:R-:W-:-:S13]  /*30d0*/  ISETP.NE.AND P0, PT, R0, 0x8, PT ;  /* 0x000000080000780c */ /* 0x000fda0003f05270 */
[----:B------:R-:W-:Y:S05]  /*30e0*/  @!P0 BRA `(.L_x_2041) ;  /* 0x0000006000008947 */ /* 0x000fea0003800000 */
[----:B------:R-:W-:-:S13]  /*30f0*/  ISETP.NE.AND P0, PT, R0, 0x9, PT ;  /* 0x000000090000780c */ /* 0x000fda0003f05270 */
[----:B------:R-:W-:Y:S05]  /*3100*/  @P0 BRA `(.L_x_2034) ;  /* 0x00000a1000000947 */ /* 0x000fea0003800000 */
[----:B------:R-:W0:Y:S01]  /*3110*/  I2F.S64 R4, R2 ;  /* 0x0000000200047312 */ /* 0x000e220000301400 */
[----:B------:R-:W-:-:S05]  /*3120*/  IMAD.MOV.U32 R5, RZ, RZ, RZ ;  /* 0x000000ffff057224 */ /* 0x000fca00078e00ff */
[----:B0-----:R0:W-:Y:S01]  /*3130*/  STG.E.64 [R16.64], R4 ;  /* 0x0000000410007986 */ /* 0x0011e2000c101b24 */
[----:B------:R-:W-:Y:S05]  /*3140*/  BRA `(.L_x_2035) ;  /* 0x00000b4000007947 */ /* 0x000fea0003800000 */
.L_x_2041:
[----:B------:R-:W0:Y:S02]  /*3150*/  I2F.S64 R2, R2 ;  /* 0x0000000200027312 */ /* 0x000e240000301400 */
[----:B0-----:R-:W-:-:S04]  /*3160*/  F2FP.PACK_AB R3, RZ, R2 ;  /* 0x00000002ff03723e */ /* 0x001fc800000000ff */
[----:B------:R-:W-:-:S05]  /*3170*/  PRMT R3, R3, 0x5410, RZ ;  /* 0x0000541003037816 */ /* 0x000fca00000000ff */
[----:B------:R0:W-:Y:S01]  /*3180*/  STG.E [R16.64], R3 ;  /* 0x0000000310007986 */ /* 0x0001e2000c101924 */
[----:B------:R-:W-:Y:S05]  /*3190*/  BRA `(.L_x_2035) ;  /* 0x00000af000007947 */ /* 0x000fea0003800000 */
.L_x_2040:
[----:B------:R-:W0:Y:S02]  /*31a0*/  I2F.F64.S64 R2, R2 ;  /* 0x0000000200027312 */ /* 0x000e240000301c00 */
[----:B0-----:R0:W-:Y:S01]  /*31b0*/  STG.E.64 [R16.64], R2 ;  /* 0x0000000210007986 */ /* 0x0011e2000c101b24 */
[----:B------:R-:W-:Y:S05]  /*31c0*/  BRA `(.L_x_2035) ;  /* 0x00000ac000007947 */ /* 0x000fea0003800000 */
.L_x_2030:
        /* <DEDUP_REMOVED lines=8> */
[----:B------:R-:W-:-:S04]  /*3250*/  ISETP.NE.U32.AND P0, PT, R5, RZ, PT ;  /* 0x000000ff0500720c */ /* 0x000fc80003f05070 */
[----:B------:R-:W-:-:S04]  /*3260*/  ISETP.NE.AND.EX P0, PT, R3, RZ, PT, P0 ;  /* 0x000000ff0300720c */ /* 0x000fc80003f05300 */
[----:B------:R-:W-:-:S05]  /*3270*/  SEL R3, RZ, 0x1, !P0 ;  /* 0x00000001ff037807 */ /* 0x000fca0004000000 */
[----:B------:R0:W-:Y:S01]  /*3280*/  STG.E.U8 [R16.64], R3 ;  /* 0x0000000310007986 */ /* 0x0001e2000c101124 */
[----:B------:R-:W-:Y:S05]  /*3290*/  BRA `(.L_x_2035) ;  /* 0x000009f000007947 */ /* 0x000fea0003800000 */
.L_x_2044:
[----:B------:R-:W0:Y:S01]  /*32a0*/  I2F.F64.S64 R4, R2 ;  /* 0x0000000200047312 */ /* 0x000e220000301c00 */
[----:B------:R-:W-:-:S05]  /*32b0*/  CS2R R6, SRZ ;  /* 0x0000000000067805 */ /* 0x000fca000001ff00 */
[----:B0-----:R0:W-:Y:S01]  /*32c0*/  STG.E.128 [R16.64], R4 ;  /* 0x0000000410007986 */ /* 0x0011e2000c101d24 */
[----:B------:R-:W-:Y:S05]  /*32d0*/  BRA `(.L_x_2035) ;  /* 0x000009b000007947 */ /* 0x000fea0003800000 */
.L_x_2043:
[----:B------:R-:W-:-:S13]  /*32e0*/  ISETP.NE.AND P0, PT, R0, 0xf, PT ;  /* 0x0000000f0000780c */ /* 0x000fda0003f05270 */
[----:B------:R-:W-:Y:S05]  /*32f0*/  @!P0 BRA `(.L_x_2045) ;  /* 0x000002d000008947 */ /* 0x000fea0003800000 */
[----:B------:R-:W-:-:S13]  /*3300*/  ISETP.NE.AND P0, PT, R0, 0x17, PT ;  /* 0x000000170000780c */ /* 0x000fda0003f05270 */
[----:B------:R-:W-:Y:S05]  /*3310*/  @!P0 BRA `(.L_x_2046) ;  /* 0x0000015000008947 */ /* 0x000fea0003800000 */
[----:B------:R-:W-:-:S13]  /*3320*/  ISETP.NE.AND P0, PT, R0, 0x18, PT ;  /* 0x000000180000780c */ /* 0x000fda0003f05270 */
[----:B------:R-:W-:Y:S05]  /*3330*/  @P0 BRA `(.L_x_2034) ;  /* 0x000007e000000947 */ /* 0x000fea0003800000 */
[----:B------:R-:W0:Y:S01]  /*3340*/  I2F.S64 R3, R2 ;  /* 0x0000000200037312 */ /* 0x000e220000301400 */
        /* <DEDUP_REMOVED lines=14> */
.L_x_2048:
[----:B------:R-:W-:Y:S05]  /*3430*/  BSYNC B0 ;  /* 0x0000000000007941 */ /* 0x000fea0003800000 */
.L_x_2047:
[----:B------:R-:W-:-:S05]  /*3440*/  LOP3.LUT R5, R0, R5, RZ, 0xfc, !PT ;  /* 0x0000000500057212 */ /* 0x000fca00078efcff */
[----:B------:R0:W-:Y:S01]  /*3450*/  STG.E.U8 [R16.64], R5 ;  /* 0x0000000510007986 */ /* 0x0001e2000c101124 */
[----:B------:R-:W-:Y:S05]  /*3460*/  BRA `(.L_x_2035) ;  /* 0x0000082000007947 */ /* 0x000fea0003800000 */
.L_x_2046:
[----:B------:R-:W0:Y:S01]  /*3470*/  I2F.S64 R3, R2 ;  /* 0x0000000200037312 */ /* 0x000e220000301400 */
        /* <DEDUP_REMOVED lines=12> */
.L_x_2050:
[----:B------:R-:W-:Y:S01]  /*3540*/  IMAD.MOV.U32 R0, RZ, RZ, 0x7f ;  /* 0x0000007fff007424 */ /* 0x000fe200078e00ff */
[----:B------:R-:W-:-:S04]  /*3550*/  ISETP.GT.U32.AND P0, PT, R4, 0x7f800000, PT ;  /* 0x7f8000000400780c */ /* 0x000fc80003f04070 */
[----:B------:R-:W-:-:S04]  /*3560*/  SEL R0, R0, 0x7c, P0 ;  /* 0x0000007c00007807 */ /* 0x000fc80000000000 */
.L_x_2051:
[----:B------:R-:W-:Y:S05]  /*3570*/  BSYNC B0 ;  /* 0x0000000000007941 */ /* 0x000fea0003800000 */
.L_x_2049:
[----:B------:R-:W-:-:S04]  /*3580*/  LOP3.LUT R2, R3, 0x80000000, RZ, 0xc0, !PT ;  /* 0x8000000003027812 */ /* 0x000fc800078ec0ff */
[----:B------:R-:W-:-:S04]  /*3590*/  SHF.R.U32.HI R3, RZ, 0x18, R2 ;  /* 0x00000018ff037819 */ /* 0x000fc80000011602 */
[----:B------:R-:W-:-:S05]  /*35a0*/  LOP3.LUT R3, R0, R3, RZ, 0xfc, !PT ;  /* 0x0000000300037212 */ /* 0x000fca00078efcff */
[----:B------:R0:W-:Y:S01]  /*35b0*/  STG.E.U8 [R16.64], R3 ;  /* 0x0000000310007986 */ /* 0x0001e2000c101124 */
[----:B------:R-:W-:Y:S05]  /*35c0*/  BRA `(.L_x_2035) ;  /* 0x000006c000007947 */ /* 0x000fea0003800000 */
.L_x_2045:
[----:B------:R-:W0:Y:S02]  /*35d0*/  I2F.S64 R0, R2 ;  /* 0x0000000200007312 */ /* 0x000e240000301400 */
[----:B0-----:R-:W-:-:S05]  /*35e0*/  F2FP.BF16.PACK_AB R0, RZ, R0 ;  /* 0x00000000ff00723e */ /* 0x001fca00000010ff */
[----:B------:R0:W-:Y:S01]  /*35f0*/  STG.E.U16 [R16.64], R0 ;  /* 0x0000000010007986 */ /* 0x0001e2000c101524 */
[----:B------:R-:W-:Y:S05]  /*3600*/  BRA `(.L_x_2035) ;  /* 0x0000068000007947 */ /* 0x000fea0003800000 */
.L_x_2042:
        /* <DEDUP_REMOVED lines=10> */
.L_x_2054:
[----:B------:R-:W0:Y:S01]  /*36b0*/  I2F.S64 R3, R2 ;  /* 0x0000000200037312 */ /* 0x000e220000301400 */
        /* <DEDUP_REMOVED lines=16> */
.L_x_2057:
[----:B------:R-:W-:-:S04]  /*37c0*/  LOP3.LUT R2, R3, 0x80000000, RZ, 0xc0, !PT ;  /* 0x8000000003027812 */ /* 0x000fc800078ec0ff */
[----:B------:R-:W-:-:S04]  /*37d0*/  SHF.R.U32.HI R3, RZ, 0x18, R2 ;  /* 0x00000018ff037819 */ /* 0x000fc80000011602 */
[----:B------:R-:W-:-:S04]  /*37e0*/  LOP3.LUT R0, R0, R3, RZ, 0xfc, !PT ;  /* 0x0000000300007212 */ /* 0x000fc800078efcff */
[----:B------:R-:W-:Y:S02]  /*37f0*/  PRMT R8, R0, 0x7610, R8 ;  /* 0x0000761000087816 */ /* 0x000fe40000000008 */
.L_x_2056:
[----:B------:R-:W-:Y:S05]  /*3800*/  BSYNC B0 ;  /* 0x0000000000007941 */ /* 0x000fea0003800000 */
.L_x_2055:
[----:B------:R0:W-:Y:S01]  /*3810*/  STG.E.U8 [R16.64], R8 ;  /* 0x0000000810007986 */ /* 0x0001e2000c101124 */
[----:B------:R-:W-:Y:S05]  /*3820*/  BRA `(.L_x_2035) ;  /* 0x0000046000007947 */ /* 0x000fea0003800000 */
.L_x_2053:
        /* <DEDUP_REMOVED lines=17> */
.L_x_2060:
[----:B------:R-:W-:-:S04]  /*3940*/  LOP3.LUT R2, R3, 0x80000000, RZ, 0xc0, !PT ;  /* 0x8000000003027812 */ /* 0x000fc800078ec0ff */
[----:B------:R-:W-:-:S04]  /*3950*/  SHF.R.U32.HI R3, RZ, 0x18, R2 ;  /* 0x00000018ff037819 */ /* 0x000fc80000011602 */
[----:B------:R-:W-:-:S04]  /*3960*/  LOP3.LUT R0, R0, R3, RZ, 0xfc, !PT ;  /* 0x0000000300007212 */ /* 0x000fc800078efcff */
[----:B------:R-:W-:Y:S02]  /*3970*/  PRMT R8, R0, 0x7610, R8 ;  /* 0x0000761000087816 */ /* 0x000fe40000000008 */
.L_x_2059:
[----:B------:R-:W-:Y:S05]  /*3980*/  BSYNC B0 ;  /* 0x0000000000007941 */ /* 0x000fea0003800000 */
.L_x_2058:
[----:B------:R0:W-:Y:S01]  /*3990*/  STG.E.U8 [R16.64], R8 ;  /* 0x0000000810007986 */ /* 0x0001e2000c101124 */
[----:B------:R-:W-:Y:S05]  /*39a0*/  BRA `(.L_x_2035) ;  /* 0x000002e000007947 */ /* 0x000fea0003800000 */
.L_x_2052:
[----:B------:R-:W-:-:S13]  /*39b0*/  ISETP.NE.AND P0, PT, R0, 0x1c, PT ;  /* 0x0000001c0000780c */ /* 0x000fda0003f05270 */
[----:B------:R-:W-:Y:S05]  /*39c0*/  @!P0 BRA `(.L_x_2061) ;  /* 0x000002b000008947 */ /* 0x000fea0003800000 */
[----:B------:R-:W-:-:S13]  /*39d0*/  ISETP.NE.AND P0, PT, R0, 0x1d, PT ;  /* 0x0000001d0000780c */ /* 0x000fda0003f05270 */
[----:B------:R-:W-:Y:S05]  /*39e0*/  @!P0 BRA `(.L_x_2062) ;  /* 0x0000027000008947 */ /* 0x000fea0003800000 */
[----:B------:R-:W-:-:S13]  /*39f0*/  ISETP.NE.AND P0, PT, R0, 0x2c, PT ;  /* 0x0000002c0000780c */ /* 0x000fda0003f05270 */
[----:B------:R-:W-:Y:S05]  /*3a00*/  @P0 BRA `(.L_x_2034) ;  /* 0x0000011000000947 */ /* 0x000fea0003800000 */
[----:B------:R-:W0:Y:S01]  /*3a10*/  I2F.S64 R2, R2 ;  /* 0x0000000200027312 */ /* 0x000e220000301400 */
[----:B------:R-:W-:Y:S02]  /*3a20*/  PLOP3.LUT P0, PT, PT, PT, PT, 0x80, 0x0 ;  /* 0x000000000000781c */ /* 0x000fe40003f0f070 */
        /* <DEDUP_REMOVED lines=15> */
.L_x_2034:
        /* <DEDUP_REMOVED lines=20> */
.L_x_2062:
[----:B------:R0:W-:Y:S01]  /*3c60*/  STG.E.64 [R16.64], R2 ;  /* 0x0000000210007986 */ /* 0x0001e2000c101b24 */
[----:B------:R-:W-:Y:S05]  /*3c70*/  BRA `(.L_x_2035) ;  /* 0x0000001000007947 */ /* 0x000fea0003800000 */
.L_x_2061:
[----:B------:R0:W-:Y:S02]  /*3c80*/  STG.E [R16.64], R5 ;  /* 0x0000000510007986 */ /* 0x0001e4000c101924 */
.L_x_2035:
[----:B------:R-:W-:-:S05]  /*3c90*/  IMAD R22, R22, 0x200, R25 ;  /* 0x0000020016167824 */ /* 0x000fca00078e0219 */
[----:B------:R-:W-:Y:S02]  /*3ca0*/  IADD3 R23, R22, 0x80, RZ ;  /* 0x0000008016177810 */ /* 0x000fe40007ffe0ff */
.L_x_1964:
[----:B------:R-:W-:Y:S05]  /*3cb0*/  BSYNC B6 ;  /* 0x0000000000067941 */ /* 0x000fea0003800000 */
.L_x_1963:
        /* <DEDUP_REMOVED lines=258> */
.L_x_2065:
        /* <DEDUP_REMOVED lines=19> */
.L_x_2069:
[----:B------:R0:W5:Y:S01]  /*4e10*/  LDG.E.U8 R18, [R2.64] ;  /* 0x0000002402127981 */ /* 0x000162000c1e1100 */
[----:B------:R-:W-:Y:S01]  /*4e20*/  IMAD.MOV.U32 R19, RZ, RZ, RZ ;  /* 0x000000ffff137224 */ /* 0x000fe200078e00ff */
[----:B------:R-:W-:Y:S05]  /*4e30*/  BRA `(.L_x_2071) ;  /* 0x00000d5000007947 */ /* 0x000fea0003800000 */
.L_x_2068:
        /* <DEDUP_REMOVED lines=8> */
.L_x_2073:
[----:B------:R-:W2:Y:S02]  /*4ec0*/  LDG.E R18, [R2.64] ;  /* 0x0000002402127981 */ /* 0x000ea4000c1e1900 */
[----:B--2---:R-:W-:Y:S01]  /*4ed0*/  SHF.R.S32.HI R19, RZ, 0x1f, R18 ;  /* 0x0000001fff137819 */ /* 0x004fe20000011412 */
[----:B------:R-:W-:Y:S05]  /*4ee0*/  BRA `(.L_x_2071) ;  /* 0x00000ca000007947 */ /* 0x000fea0003800000 */
.L_x_2072:
[----:B------:R-:W2:Y:S02]  /*4ef0*/  LDG.E.S16 R18, [R2.64] ;  /* 0x0000002402127981 */ /* 0x000ea4000c1e1700 */
[----:B--2---:R-:W-:Y:S01]  /*4f00*/  SHF.R.S32.HI R19, RZ, 0x1f, R18 ;  /* 0x0000001fff137819 */ /* 0x004fe20000011412 */
[----:B------:R-:W-:Y:S05]  /*4f10*/  BRA `(.L_x_2071) ;  /* 0x00000c7000007947 */ /* 0x000fea0003800000 */
.L_x_2067:
        /* <DEDUP_REMOVED lines=9> */
.L_x_2075:
[----:B------:R-:W2:Y:S02]  /*4fb0*/  LDG.E.U16 R2, [R2.64] ;  /* 0x0000002402027981 */ /* 0x000ea4000c1e1500 */
[----:B--2---:R-:W-:-:S06]  /*4fc0*/  HADD2.F32 R18, -RZ, R2.H0_H0 ;  /* 0x20000002ff127230 */ /* 0x004fcc0000004100 */
[----:B------:R-:W0:Y:S01]  /*4fd0*/  F2I.S64.TRUNC R18, R18 ;  /* 0x0000001200127311 */ /* 0x000e22000020d900 */
[----:B------:R-:W-:Y:S05]  /*4fe0*/  BRA `(.L_x_2071) ;  /* 0x00000ba000007947 */ /* 0x000fea0003800000 */
.L_x_2074:
        /* <DEDUP_REMOVED lines=9> */
.L_x_2077:
[----:B------:R-:W2:Y:S02]  /*5080*/  LDG.E.U16 R2, [R2.64] ;  /* 0x0000002402027981 */ /* 0x000ea4000c1e1500 */
[----:B--2---:R-:W-:-:S06]  /*5090*/  HADD2.F32 R18, -RZ, R2.H0_H0 ;  /* 0x20000002ff127230 */ /* 0x004fcc0000004100 */
[----:B------:R-:W0:Y:S01]  /*50a0*/  F2I.S64.TRUNC R18, R18 ;  /* 0x0000001200127311 */ /* 0x000e22000020d900 */
[----:B------:R-:W-:Y:S05]  /*50b0*/  BRA `(.L_x_2071) ;  /* 0x00000ad000007947 */ /* 0x000fea0003800000 */
.L_x_2076:
[----:B------:R-:W2:Y:S02]  /*50c0*/  LDG.E.64 R2, [R2.64] ;  /* 0x0000002402027981 */ /* 0x000ea4000c1e1b00 */
[----:B--2---:R0:W1:Y:S01]  /*50d0*/  F2I.S64.F64.TRUNC R18, R2 ;  /* 0x0000000200127311 */ /* 0x004062000030d900 */
[----:B------:R-:W-:Y:S05]  /*50e0*/  BRA `(.L_x_2071) ;  /* 0x00000aa000007947 */ /* 0x000fea0003800000 */
.L_x_2066:
        /* <DEDUP_REMOVED lines=13> */
.L_x_2080:
[----:B------:R-:W2:Y:S02]  /*51c0*/  LDG.E.64 R2, [R2.64] ;  /* 0x0000002402027981 */ /* 0x000ea4000c1e1b00 */
[----:B--2---:R0:W1:Y:S01]  /*51d0*/  F2I.S64.F64.TRUNC R18, R2 ;  /* 0x0000000200127311 */ /* 0x004062000030d900 */
[----:B------:R-:W-:Y:S05]  /*51e0*/  BRA `(.L_x_2071) ;  /* 0x000009a000007947 */ /* 0x000fea0003800000 */
.L_x_2079:
        /* <DEDUP_REMOVED lines=27> */
.L_x_2082:
        /* <DEDUP_REMOVED lines=14> */
.L_x_2081:
[----:B------:R-:W2:Y:S02]  /*5480*/  LDG.E.U16 R18, [R2.64] ;  /* 0x0000002402127981 */ /* 0x000ea4000c1e1500 */
[----:B--2---:R-:W-:-:S06]  /*5490*/  PRMT R18, RZ, 0x5410, R18 ;  /* 0x00005410ff127816 */ /* 0x004fcc0000000012 */
[----:B------:R-:W0:Y:S01]  /*54a0*/  F2I.S64.TRUNC R18, R18 ;  /* 0x0000001200127311 */ /* 0x000e22000020d900 */
[----:B------:R-:W-:Y:S05]  /*54b0*/  BRA `(.L_x_2071) ;  /* 0x000006d000007947 */ /* 0x000fea0003800000 */
.L_x_2078:
        /* <DEDUP_REMOVED lines=11> */
.L_x_2085:
        /* <DEDUP_REMOVED lines=21> */
.L_x_2089:
[----:B------:R-:W-:Y:S05]  /*56c0*/  BSYNC B1 ;  /* 0x0000000000017941 */ /* 0x000fea0003800000 */
.L_x_2088:
[----:B------:R-:W-:Y:S01]  /*56d0*/  IMAD.SHL.U32 R2, R2, 0x100000, RZ ;  /* 0x0010000002027824 */ /* 0x000fe200078e00ff */
[----:B------:R-:W-:-:S04]  /*56e0*/  LEA R3, R0, 0x3b800000, 0x17 ;  /* 0x3b80000000037811 */ /* 0x000fc800078eb8ff */
[----:B------:R-:W-:Y:S02]  /*56f0*/  LOP3.LUT R18, R3, R2, R18, 0xfe, !PT ;  /* 0x0000000203127212 */ /* 0x000fe400078efe12 */
.L_x_2087:
[----:B------:R-:W-:Y:S05]  /*5700*/  BSYNC B0 ;  /* 0x0000000000007941 */ /* 0x000fea0003800000 */
.L_x_2086:
[----:B------:R-:W0:Y:S01]  /*5710*/  F2I.S64.TRUNC R18, R18 ;  /* 0x0000001200127311 */ /* 0x000e22000020d900 */
[----:B------:R-:W-:Y:S05]  /*5720*/  BRA `(.L_x_2071) ;  /* 0x0000046000007947 */ /* 0x000fea0003800000 */
.L_x_2084:
        /* <DEDUP_REMOVED lines=21> */
.L_x_2093:
[----:B------:R-:W-:Y:S05]  /*5880*/  BSYNC B1 ;  /* 0x0000000000017941 */ /* 0x000fea0003800000 */
.L_x_2092:
[----:B------:R-:W-:Y:S01]  /*5890*/  IMAD.SHL.U32 R2, R2, 0x200000, RZ ;  /* 0x0020000002027824 */ /* 0x000fe200078e00ff */
[----:B------:R-:W-:-:S04]  /*58a0*/  LEA R3, R0, 0x37800000, 0x17 ;  /* 0x3780000000037811 */ /* 0x000fc800078eb8ff */
[----:B------:R-:W-:Y:S02]  /*58b0*/  LOP3.LUT R18, R3, R2, R18, 0xfe, !PT ;  /* 0x0000000203127212 */ /* 0x000fe400078efe12 */
.L_x_2091:
[----:B------:R-:W-:Y:S05]  /*58c0*/  BSYNC B0 ;  /* 0x0000000000007941 */ /* 0x000fea0003800000 */
.L_x_2090:
[----:B------:R-:W0:Y:S01]  /*58d0*/  F2I.S64.TRUNC R18, R18 ;  /* 0x0000001200127311 */ /* 0x000e22000020d900 */
[----:B------:R-:W-:Y:S05]  /*58e0*/  BRA `(.L_x_2071) ;  /* 0x000002a000007947 */ /* 0x000fea0003800000 */
.L_x_2083:
        /* <DEDUP_REMOVED lines=14> */
.L_x_2097:
[----:B------:R-:W-:Y:S05]  /*59d0*/  BSYNC B0 ;  /* 0x0000000000007941 */ /* 0x000fea0003800000 */
.L_x_2096:
[----:B------:R-:W0:Y:S01]  /*59e0*/  F2I.S64.TRUNC R18, R18 ;  /* 0x0000001200127311 */ /* 0x000e22000020d900 */
[----:B------:R-:W-:Y:S05]  /*59f0*/  BRA `(.L_x_2071) ;  /* 0x0000019000007947 */ /* 0x000fea0003800000 */
.L_x_2070:
        /* <DEDUP_REMOVED lines=21> */
.L_x_2095:
[----:B------:R0:W5:Y:S01]  /*5b50*/  LDG.E.64 R18, [R2.64] ;  /* 0x0000002402127981 */ /* 0x000162000c1e1b00 */
[----:B------:R-:W-:Y:S05]  /*5b60*/  BRA `(.L_x_2071) ;  /* 0x0000002000007947 */ /* 0x000fea0003800000 */
.L_x_2094:
[----:B------:R0:W5:Y:S01]  /*5b70*/  LDG.E R18, [R2.64] ;  /* 0x0000002402127981 */ /* 0x000162000c1e1900 */
[----:B------:R-:W-:-:S03]  /*5b80*/  IMAD.MOV.U32 R19, RZ, RZ, RZ ;  /* 0x000000ffff137224 */ /* 0x000fc600078e00ff */
.L_x_2071:
        /* <DEDUP_REMOVED lines=17> */
.L_x_2101:
[----:B------:R0:W5:Y:S01]  /*5ca0*/  LDG.E.U8 R2, [R4.64] ;  /* 0x0000002404027981 */ /* 0x000162000c1e1100 */
[----:B------:R-:W-:Y:S01]  /*5cb0*/  IMAD.MOV.U32 R3, RZ, RZ, RZ ;  /* 0x000000ffff037224 */ /* 0x000fe200078e00ff */
[----:B------:R-:W-:Y:S05]  /*5cc0*/  BRA `(.L_x_2103) ;  /* 0x00000d5000007947 */ /* 0x000fea0003800000 */
.L_x_2100:
        /* <DEDUP_REMOVED lines=8> */
.L_x_2105:
[----:B------:R-:W2:Y:S02]  /*5d50*/  LDG.E R2, [R4.64] ;  /* 0x0000002404027981 */ /* 0x000ea4000c1e1900 */
[----:B--2---:R-:W-:Y:S01]  /*5d60*/  SHF.R.S32.HI R3, RZ, 0x1f, R2 ;  /* 0x0000001fff037819 */ /* 0x004fe20000011402 */
[----:B------:R-:W-:Y:S05]  /*5d70*/  BRA `(.L_x_2103) ;  /* 0x00000ca000007947 */ /* 0x000fea0003800000 */
.L_x_2104:
[----:B------:R-:W2:Y:S02]  /*5d80*/  LDG.E.S16 R2, [R4.64] ;  /* 0x0000002404027981 */ /* 0x000ea4000c1e1700 */
[----:B--2---:R-:W-:Y:S01]  /*5d90*/  SHF.R.S32.HI R3, RZ, 0x1f, R2 ;  /* 0x0000001fff037819 */ /* 0x004fe20000011402 */
[----:B------:R-:W-:Y:S05]  /*5da0*/  BRA `(.L_x_2103) ;  /* 0x00000c7000007947 */ /* 0x000fea0003800000 */
.L_x_2099:
        /* <DEDUP_REMOVED lines=9> */
.L_x_2107:
[----:B------:R-:W2:Y:S02]  /*5e40*/  LDG.E.U16 R4, [R4.64] ;  /* 0x0000002404047981 */ /* 0x000ea4000c1e1500 */
[----:B--2---:R-:W-:-:S06]  /*5e50*/  HADD2.F32 R2, -RZ, R4.H0_H0 ;  /* 0x20000004ff027230 */ /* 0x004fcc0000004100 */
[----:B------:R-:W0:Y:S01]  /*5e60*/  F2I.S64.TRUNC R2, R2 ;  /* 0x0000000200027311 */ /* 0x000e22000020d900 */
[----:B------:R-:W-:Y:S05]  /*5e70*/  BRA `(.L_x_2103) ;  /* 0x00000ba000007947 */ /* 0x000fea0003800000 */
.L_x_2106:
        /* <DEDUP_REMOVED lines=9> */
.L_x_2109:
[----:B------:R-:W2:Y:S02]  /*5f10*/  LDG.E.U16 R4, [R4.64] ;  /* 0x0000002404047981 */ /* 0x000ea4000c1e1500 */
[----:B--2---:R-:W-:-:S06]  /*5f20*/  HADD2.F32 R2, -RZ, R4.H0_H0 ;  /* 0x20000004ff027230 */ /* 0x004fcc0000004100 */
[----:B------:R-:W0:Y:S01]  /*5f30*/  F2I.S64.TRUNC R2, R2 ;  /* 0x0000000200027311 */ /* 0x000e22000020d900 */
[----:B------:R-:W-:Y:S05]  /*5f40*/  BRA `(.L_x_2103) ;  /* 0x00000ad000007947 */ /* 0x000fea0003800000 */
.L_x_2108:
[----:B------:R-:W2:Y:S02]  /*5f50*/  LDG.E.64 R2, [R4.64] ;  /* 0x0000002404027981 */ /* 0x000ea4000c1e1b00 */
[----:B--2---:R-:W0:Y:S01]  /*5f60*/  F2I.S64.F64.TRUNC R2, R2 ;  /* 0x0000000200027311 */ /* 0x004e22000030d900 */
[----:B------:R-:W-:Y:S05]  /*5f70*/  BRA `(.L_x_2103) ;  /* 0x00000aa000007947 */ /* 0x000fea0003800000 */
.L_x_2098:
        /* <DEDUP_REMOVED lines=13> */
.L_x_2112:
[----:B------:R-:W2:Y:S02]  /*6050*/  LDG.E.64 R2, [R4.64] ;  /* 0x0000002404027981 */ /* 0x000ea4000c1e1b00 */
[----:B--2---:R-:W0:Y:S01]  /*6060*/  F2I.S64.F64.TRUNC R2, R2 ;  /* 0x0000000200027311 */ /* 0x004e22000030d900 */
[----:B------:R-:W-:Y:S05]  /*6070*/  BRA `(.L_x_2103) ;  /* 0x000009a000007947 */ /* 0x000fea0003800000 */
.L_x_2111:
        /* <DEDUP_REMOVED lines=27> */
.L_x_2114:
        /* <DEDUP_REMOVED lines=14> */
.L_x_2113:
[----:B------:R-:W2:Y:S02]  /*6310*/  LDG.E.U16 R2, [R4.64] ;  /* 0x0000002404027981 */ /* 0x000ea4000c1e1500 */
[----:B--2---:R-:W-:-:S06]  /*6320*/  PRMT R2, RZ, 0x5410, R2 ;  /* 0x00005410ff027816 */ /* 0x004fcc0000000002 */
[----:B------:R-:W0:Y:S01]  /*6330*/  F2I.S64.TRUNC R2, R2 ;  /* 0x0000000200027311 */ /* 0x000e22000020d900 */
[----:B------:R-:W-:Y:S05]  /*6340*/  BRA `(.L_x_2103) ;  /* 0x000006d000007947 */ /* 0x000fea0003800000 */
.L_x_2110:
        /* <DEDUP_REMOVED lines=11> */
.L_x_2117:
        /* <DEDUP_REMOVED lines=21> */
.L_x_2121:
[----:B------:R-:W-:Y:S05]  /*6550*/  BSYNC B1 ;  /* 0x0000000000017941 */ /* 0x000fea0003800000 */
.L_x_2120:
[----:B------:R-:W-:Y:S01]  /*6560*/  IMAD.SHL.U32 R2, R2, 0x100000, RZ ;  /* 0x0010000002027824 */ /* 0x000fe200078e00ff */
[----:B------:R-:W-:-:S04]  /*6570*/  LEA R3, R0, 0x3b800000, 0x17 ;  /* 0x3b80000000037811 */ /* 0x000fc800078eb8ff */
[----:B------:R-:W-:Y:S02]  /*6580*/  LOP3.LUT R2, R3, R2, R4, 0xfe, !PT ;  /* 0x0000000203027212 */ /* 0x000fe400078efe04 */
.L_x_2119:
[----:B------:R-:W-:Y:S05]  /*6590*/  BSYNC B0 ;  /* 0x0000000000007941 */ /* 0x000fea0003800000 */
.L_x_2118:
[----:B------:R-:W0:Y:S01]  /*65a0*/  F2I.S64.TRUNC R2, R2 ;  /* 0x0000000200027311 */ /* 0x000e22000020d900 */
[----:B------:R-:W-:Y:S05]  /*65b0*/  BRA `(.L_x_2103) ;  /* 0x0000046000007947 */ /* 0x000fea0003800000 */
.L_x_2116:
        /* <DEDUP_REMOVED lines=21> */
.L_x_2125:
[----:B------:R-:W-:Y:S05]  /*6710*/  BSYNC B1 ;  /* 0x0000000000017941 */ /* 0x000fea0003800000 */
.L_x_2124:
[----:B------:R-:W-:Y:S01]  /*6720*/  IMAD.SHL.U32 R2, R2, 0x200000, RZ ;  /* 0x0020000002027824 */ /* 0x000fe200078e00ff */
[----:B------:R-:W-:-:S04]  /*6730*/  LEA R3, R0, 0x37800000, 0x17 ;  /* 0x3780000000037811 */ /* 0x000fc800078eb8ff */
[----:B------:R-:W-:Y:S02]  /*6740*/  LOP3.LUT R2, R3, R2, R4, 0xfe, !PT ;  /* 0x0000000203027212 */ /* 0x000fe400078efe04 */
.L_x_2123:
[----:B------:R-:W-:Y:S05]  /*6750*/  BSYNC B0 ;  /* 0x0000000000007941 */ /* 0x000fea0003800000 */
.L_x_2122:
[----:B------:R-:W0:Y:S01]  /*6760*/  F2I.S64.TRUNC R2, R2 ;  /* 0x0000000200027311 */ /* 0x000e22000020d900 */
[----:B------:R-:W-:Y:S05]  /*6770*/  BRA `(.L_x_2103) ;  /* 0x000002a000007947 */ /* 0x000fea0003800000 */
.L_x_2115:
        /* <DEDUP_REMOVED lines=14> */
.L_x_2129:
[----:B------:R-:W-:Y:S05]  /*6860*/  BSYNC B0 ;  /* 0x0000000000007941 */ /* 0x000fea0003800000 */
.L_x_2128:
[----:B------:R-:W0:Y:S01]  /*6870*/  F2I.S64.TRUNC R2, R2 ;  /* 0x0000000200027311 */ /* 0x000e22000020d900 */
[----:B------:R-:W-:Y:S05]  /*6880*/  BRA `(.L_x_2103) ;  /* 0x0000019000007947 */ /* 0x000fea0003800000 */
.L_x_2102:
        /* <DEDUP_REMOVED lines=21> */
.L_x_2127:
[----:B------:R0:W5:Y:S01]  /*69e0*/  LDG.E.64 R2, [R4.64] ;  /* 0x0000002404027981 */ /* 0x000162000c1e1b00 */
[----:B------:R-:W-:Y:S05]  /*69f0*/  BRA `(.L_x_2103) ;  /* 0x0000002000007947 */ /* 0x000fea0003800000 */
.L_x_2126:
[----:B------:R0:W5:Y:S01]  /*6a00*/  LDG.E R2, [R4.64] ;  /* 0x0000002404027981 */ /* 0x000162000c1e1900 */
[----:B------:R-:W-:-:S03]  /*6a10*/  IMAD.MOV.U32 R3, RZ, RZ, RZ ;  /* 0x000000ffff037224 */ /* 0x000fc600078e00ff */
.L_x_2103:
        /* <DEDUP_REMOVED lines=20> */
.L_x_2133:
[----:B------:R0:W-:Y:S01]  /*6b60*/  STG.E.U8 [R16.64], R5 ;  /* 0x0000000510007986 */ /* 0x0001e2000c101124 */
[----:B------:R-:W-:Y:S05]  /*6b70*/  BRA `(.L_x_2135) ;  /* 0x00000d7000007947 */ /* 0x000fea0003800000 */
.L_x_2132:
        /* <DEDUP_REMOVED lines=8> */
.L_x_2137:
[----:B------:R0:W-:Y:S01]  /*6c00*/  STG.E [R16.64], R5 ;  /* 0x0000000510007986 */ /* 0x0001e2000c101924 */
[----:B------:R-:W-:Y:S05]  /*6c10*/  BRA `(.L_x_2135) ;  /* 0x00000cd000007947 */ /* 0x000fea0003800000 */
.L_x_2136:
[----:B------:R0:W-:Y:S01]  /*6c20*/  STG.E.U16 [R16.64], R5 ;  /* 0x0000000510007986 */ /* 0x0001e2000c101524 */
[----:B------:R-:W-:Y:S05]  /*6c30*/  BRA `(.L_x_2135) ;  /* 0x00000cb000007947 */ /* 0x000fea0003800000 */
.L_x_2131:
        /* <DEDUP_REMOVED lines=9> */
.L_x_2139:
[----:B------:R-:W0:Y:S02]  /*6cd0*/  I2F.S64 R0, R2 ;  /* 0x0000000200007312 */ /* 0x000e240000301400 */
[----:B0-----:R-:W-:-:S05]  /*6ce0*/  F2FP.PACK_AB R0, RZ, R0 ;  /* 0x00000000ff00723e */ /* 0x001fca00000000ff */
[----:B------:R0:W-:Y:S01]  /*6cf0*/  STG.E.U16 [R16.64], R0 ;  /* 0x0000000010007986 */ /* 0x0001e2000c101524 */
[----:B------:R-:W-:Y:S05]  /*6d00*/  BRA `(.L_x_2135) ;  /* 0x00000be000007947 */ /* 0x000fea0003800000 */
.L_x_2138:
        /* <DEDUP_REMOVED lines=10> */
.L_x_2141:
[----:B------:R-:W0:Y:S02]  /*6db0*/  I2F.S64 R2, R2 ;  /* 0x0000000200027312 */ /* 0x000e240000301400 */
[----:B0-----:R-:W-:-:S04]  /*6dc0*/  F2FP.PACK_AB R3, RZ, R2 ;  /* 0x00000002ff03723e */ /* 0x001fc800000000ff */
[----:B------:R-:W-:-:S05]  /*6dd0*/  PRMT R3, R3, 0x5410, RZ ;  /* 0x0000541003037816 */ /* 0x000fca00000000ff */
[----:B------:R0:W-:Y:S01]  /*6de0*/  STG.E [R16.64], R3 ;  /* 0x0000000310007986 */ /* 0x0001e2000c101924 */
[----:B------:R-:W-:Y:S05]  /*6df0*/  BRA `(.L_x_2135) ;  /* 0x00000af000007947 */ /* 0x000fea0003800000 */
.L_x_2140:
[----:B------:R-:W0:Y:S02]  /*6e00*/  I2F.F64.S64 R2, R2 ;  /* 0x0000000200027312 */ /* 0x000e240000301c00 */
[----:B0-----:R0:W-:Y:S01]  /*6e10*/  STG.E.64 [R16.64], R2 ;  /* 0x0000000210007986 */ /* 0x0011e2000c101b24 */
[----:B------:R-:W-:Y:S05]  /*6e20*/  BRA `(.L_x_2135) ;  /* 0x00000ac000007947 */ /* 0x000fea0003800000 */
.L_x_2130:
        /* <DEDUP_REMOVED lines=13> */
.L_x_2144:
[----:B------:R-:W0:Y:S01]  /*6f00*/  I2F.F64.S64 R4, R2 ;  /* 0x0000000200047312 */ /* 0x000e220000301c00 */
[----:B------:R-:W-:-:S05]  /*6f10*/  CS2R R6, SRZ ;  /* 0x0000000000067805 */ /* 0x000fca000001ff00 */
[----:B0-----:R0:W-:Y:S01]  /*6f20*/  STG.E.128 [R16.64], R4 ;  /* 0x0000000410007986 */ /* 0x0011e2000c101d24 */
[----:B------:R-:W-:Y:S05]  /*6f30*/  BRA `(.L_x_2135) ;  /* 0x000009b000007947 */ /* 0x000fea0003800000 */
.L_x_2143:
        /* <DEDUP_REMOVED lines=21> */
.L_x_2148:
[----:B------:R-:W-:Y:S05]  /*7090*/  BSYNC B0 ;  /* 0x0000000000007941 */ /* 0x000fea0003800000 */
.L_x_2147:
[----:B------:R-:W-:-:S05]  /*70a0*/  LOP3.LUT R5, R0, R5, RZ, 0xfc, !PT ;  /* 0x0000000500057212 */ /* 0x000fca00078efcff */
[----:B------:R0:W-:Y:S01]  /*70b0*/  STG.E.U8 [R16.64], R5 ;  /* 0x0000000510007986 */ /* 0x0001e2000c101124 */
[----:B------:R-:W-:Y:S05]  /*70c0*/  BRA `(.L_x_2135) ;  /* 0x0000082000007947 */ /* 0x000fea0003800000 */
.L_x_2146:
        /* <DEDUP_REMOVED lines=13> */
.L_x_2150:
[----:B------:R-:W-:Y:S01]  /*71a0*/  IMAD.MOV.U32 R0, RZ, RZ, 0x7f ;  /* 0x0000007fff007424 */ /* 0x000fe200078e00ff */
[----:B------:R-:W-:-:S04]  /*71b0*/  ISETP.GT.U32.AND P0, PT, R4, 0x7f800000, PT ;  /* 0x7f8000000400780c */ /* 0x000fc80003f04070 */
[----:B------:R-:W-:-:S04]  /*71c0*/  SEL R0, R0, 0x7c, P0 ;  /* 0x0000007c00007807 */ /* 0x000fc80000000000 */
.L_x_2151:
[----:B------:R-:W-:Y:S05]  /*71d0*/  BSYNC B0 ;  /* 0x0000000000007941 */ /* 0x000fea0003800000 */
.L_x_2149:
[----:B------:R-:W-:-:S04]  /*71e0*/  LOP3.LUT R2, R3, 0x80000000, RZ, 0xc0, !PT ;  /* 0x8000000003027812 */ /* 0x000fc800078ec0ff */
[----:B------:R-:W-:-:S04]  /*71f0*/  SHF.R.U32.HI R3, RZ, 0x18, R2 ;  /* 0x00000018ff037819 */ /* 0x000fc80000011602 */
[----:B------:R-:W-:-:S05]  /*7200*/  LOP3.LUT R3, R0, R3, RZ, 0xfc, !PT ;  /* 0x0000000300037212 */ /* 0x000fca00078efcff */
[----:B------:R0:W-:Y:S01]  /*7210*/  STG.E.U8 [R16.64], R3 ;  /* 0x0000000310007986 */ /* 0x0001e2000c101124 */
[----:B------:R-:W-:Y:S05]  /*7220*/  BRA `(.L_x_2135) ;  /* 0x000006c000007947 */ /* 0x000fea0003800000 */
.L_x_2145:
[----:B------:R-:W0:Y:S02]  /*7230*/  I2F.S64 R0, R2 ;  /* 0x0000000200007312 */ /* 0x000e240000301400 */
[----:B0-----:R-:W-:-:S05]  /*7240*/  F2FP.BF16.PACK_AB R0, RZ, R0 ;  /* 0x00000000ff00723e */ /* 0x001fca00000010ff */
[----:B------:R0:W-:Y:S01]  /*7250*/  STG.E.U16 [R16.64], R0 ;  /* 0x0000000010007986 */ /* 0x0001e2000c101524 */
[----:B------:R-:W-:Y:S05]  /*7260*/  BRA `(.L_x_2135) ;  /* 0x0000068000007947 */ /* 0x000fea0003800000 */
.L_x_2142:
        /* <DEDUP_REMOVED lines=10> */
.L_x_2154:
        /* <DEDUP_REMOVED lines=17> */
.L_x_2157:
[----:B------:R-:W-:-:S04]  /*7420*/  LOP3.LUT R2, R3, 0x80000000, RZ, 0xc0, !PT ;  /* 0x8000000003027812 */ /* 0x000fc800078ec0ff */
[----:B------:R-:W-:-:S04]  /*7430*/  SHF.R.U32.HI R3, RZ, 0x18, R2 ;  /* 0x00000018ff037819 */ /* 0x000fc80000011602 */
[----:B------:R-:W-:-:S04]  /*7440*/  LOP3.LUT R0, R0, R3, RZ, 0xfc, !PT ;  /* 0x0000000300007212 */ /* 0x000fc800078efcff */
[----:B------:R-:W-:Y:S02]  /*7450*/  PRMT R8, R0, 0x7610, R8 ;  /* 0x0000761000087816 */ /* 0x000fe40000000008 */
.L_x_2156:
[----:B------:R-:W-:Y:S05]  /*7460*/  BSYNC B0 ;  /* 0x0000000000007941 */ /* 0x000fea0003800000 */
.L_x_2155:
[----:B------:R0:W-:Y:S01]  /*7470*/  STG.E.U8 [R16.64], R8 ;  /* 0x0000000810007986 */ /* 0x0001e2000c101124 */
[----:B------:R-:W-:Y:S05]  /*7480*/  BRA `(.L_x_2135) ;  /* 0x0000046000007947 */ /* 0x000fea0003800000 */
.L_x_2153:
        /* <DEDUP_REMOVED lines=17> */
.L_x_2160:
[----:B------:R-:W-:-:S04]  /*75a0*/  LOP3.LUT R2, R3, 0x80000000, RZ, 0xc0, !PT ;  /* 0x8000000003027812 */ /* 0x000fc800078ec0ff */
[----:B------:R-:W-:-:S04]  /*75b0*/  SHF.R.U32.HI R3, RZ, 0x18, R2 ;  /* 0x00000018ff037819 */ /* 0x000fc80000011602 */
[----:B------:R-:W-:-:S04]  /*75c0*/  LOP3.LUT R0, R0, R3, RZ, 0xfc, !PT ;  /* 0x0000000300007212 */ /* 0x000fc800078efcff */
[----:B------:R-:W-:Y:S02]  /*75d0*/  PRMT R8, R0, 0x7610, R8 ;  /* 0x0000761000087816 */ /* 0x000fe40000000008 */
.L_x_2159:
[----:B------:R-:W-:Y:S05]  /*75e0*/  BSYNC B0 ;  /* 0x0000000000007941 */ /* 0x000fea0003800000 */
.L_x_2158:
[----:B------:R0:W-:Y:S01]  /*75f0*/  STG.E.U8 [R16.64], R8 ;  /* 0x0000000810007986 */ /* 0x0001e2000c101124 */
[----:B------:R-:W-:Y:S05]  /*7600*/  BRA `(.L_x_2135) ;  /* 0x000002e000007947 */ /* 0x000fea0003800000 */
.L_x_2152:
        /* <DEDUP_REMOVED lines=23> */
.L_x_2134:
        /* <DEDUP_REMOVED lines=20> */
.L_x_2162:
[----:B------:R0:W-:Y:S01]  /*78c0*/  STG.E.64 [R16.64], R2 ;  /* 0x0000000210007986 */ /* 0x0001e2000c101b24 */
[----:B------:R-:W-:Y:S05]  /*78d0*/  BRA `(.L_x_2135) ;  /* 0x0000001000007947 */ /* 0x000fea0003800000 */
.L_x_2161:
[----:B------:R0:W-:Y:S02]  /*78e0*/  STG.E [R16.64], R5 ;  /* 0x0000000510007986 */ /* 0x0001e4000c101924 */
.L_x_2135:
        /* <DEDUP_REMOVED lines=258> */
.L_x_2163:
        /* <DEDUP_REMOVED lines=19> */
.L_x_2167:
[----:B------:R0:W5:Y:S01]  /*8a40*/  LDG.E.U8 R18, [R2.64] ;  /* 0x0000002402127981 */ /* 0x000162000c1e1100 */
[----:B------:R-:W-:Y:S01]  /*8a50*/  IMAD.MOV.U32 R19, RZ, RZ, RZ ;  /* 0x000000ffff137224 */ /* 0x000fe200078e00ff */
[----:B------:R-:W-:Y:S05]  /*8a60*/  BRA `(.L_x_2169) ;  /* 0x00000d5000007947 */ /* 0x000fea0003800000 */
.L_x_2166:
        /* <DEDUP_REMOVED lines=8> */
.L_x_2171:
[----:B------:R-:W2:Y:S02]  /*8af0*/  LDG.E R18, [R2.64] ;  /* 0x0000002402127981 */ /* 0x000ea4000c1e1900 */
[----:B--2---:R-:W-:Y:S01]  /*8b00*/  SHF.R.S32.HI R19, RZ, 0x1f, R18 ;  /* 0x0000001fff137819 */ /* 0x004fe20000011412 */
[----:B------:R-:W-:Y:S05]  /*8b10*/  BRA `(.L_x_2169) ;  /* 0x00000ca000007947 */ /* 0x000fea0003800000 */
.L_x_2170:
[----:B------:R-:W2:Y:S02]  /*8b20*/  LDG.E.S16 R18, [R2.64] ;  /* 0x0000002402127981 */ /* 0x000ea4000c1e1700 */
[----:B--2---:R-:W-:Y:S01]  /*8b30*/  SHF.R.S32.HI R19, RZ, 0x1f, R18 ;  /* 0x0000001fff137819 */ /* 0x004fe20000011412 */
[----:B------:R-:W-:Y:S05]  /*8b40*/  BRA `(.L_x_2169) ;  /* 0x00000c7000007947 */ /* 0x000fea0003800000 */
.L_x_2165:
        /* <DEDUP_REMOVED lines=9> */
.L_x_2173:
[----:B------:R-:W2:Y:S02]  /*8be0*/  LDG.E.U16 R2, [R2.64] ;  /* 0x0000002402027981 */ /* 0x000ea4000c1e1500 */
[----:B--2---:R-:W-:-:S06]  /*8bf0*/  HADD2.F32 R18, -RZ, R2.H0_H0 ;  /* 0x20000002ff127230 */ /* 0x004fcc0000004100 */
[----:B------:R-:W0:Y:S01]  /*8c00*/  F2I.S64.TRUNC R18, R18 ;  /* 0x0000001200127311 */ /* 0x000e22000020d900 */
[----:B------:R-:W-:Y:S05]  /*8c10*/  BRA `(.L_x_2169) ;  /* 0x00000ba000007947 */ /* 0x000fea0003800000 */
.L_x_2172:
        /* <DEDUP_REMOVED lines=9> */
.L_x_2175:
[----:B------:R-:W2:Y:S02]  /*8cb0*/  LDG.E.U16 R2, [R2.64] ;  /* 0x0000002402027981 */ /* 0x000ea4000c1e1500 */
[----:B--2---:R-:W-:-:S06]  /*8cc0*/  HADD2.F32 R18, -RZ, R2.H0_H0 ;  /* 0x20000002ff127230 */ /* 0x004fcc0000004100 */
[----:B------:R-:W0:Y:S01]  /*8cd0*/  F2I.S64.TRUNC R18, R18 ;  /* 0x0000001200127311 */ /* 0x000e22000020d900 */
[----:B------:R-:W-:Y:S05]  /*8ce0*/  BRA `(.L_x_2169) ;  /* 0x00000ad000007947 */ /* 0x000fea0003800000 */
.L_x_2174:
[----:B------:R-:W2:Y:S02]  /*8cf0*/  LDG.E.64 R2, [R2.64] ;  /* 0x0000002402027981 */ /* 0x000ea4000c1e1b00 */
[----:B--2---:R0:W1:Y:S01]  /*8d00*/  F2I.S64.F64.TRUNC R18, R2 ;  /* 0x0000000200127311 */ /* 0x004062000030d900 */
[----:B------:R-:W-:Y:S05]  /*8d10*/  BRA `(.L_x_2169) ;  /* 0x00000aa000007947 */ /* 0x000fea0003800000 */
.L_x_2164:
        /* <DEDUP_REMOVED lines=13> */
.L_x_2178:
[----:B------:R-:W2:Y:S02]  /*8df0*/  LDG.E.64 R2, [R2.64] ;  /* 0x0000002402027981 */ /* 0x000ea4000c1e1b00 */
[----:B--2---:R0:W1:Y:S01]  /*8e00*/  F2I.S64.F64.TRUNC R18, R2 ;  /* 0x0000000200127311 */ /* 0x004062000030d900 */
[----:B------:R-:W-:Y:S05]  /*8e10*/  BRA `(.L_x_2169) ;  /* 0x000009a000007947 */ /* 0x000fea0003800000 */
.L_x_2177:
        /* <DEDUP_REMOVED lines=27> */
.L_x_2180:
        /* <DEDUP_REMOVED lines=14> */
.L_x_2179:
[----:B------:R-:W2:Y:S02]  /*90b0*/  LDG.E.U16 R18, [R2.64] ;  /* 0x0000002402127981 */ /* 0x000ea4000c1e1500 */
[----:B--2---:R-:W-:-:S06]  /*90c0*/  PRMT R18, RZ, 0x5410, R18 ;  /* 0x00005410ff127816 */ /* 0x004fcc0000000012 */
[----:B------:R-:W0:Y:S01]  /*90d0*/  F2I.S64.TRUNC R18, R18 ;  /* 0x0000001200127311 */ /* 0x000e22000020d900 */
[----:B------:R-:W-:Y:S05]  /*90e0*/  BRA `(.L_x_2169) ;  /* 0x000006d000007947 */ /* 0x000fea0003800000 */
.L_x_2176:
        /* <DEDUP_REMOVED lines=11> */
.L_x_2183:
        /* <DEDUP_REMOVED lines=21> */
.L_x_2187:
[----:B------:R-:W-:Y:S05]  /*92f0*/  BSYNC B1 ;  /* 0x0000000000017941 */ /* 0x000fea0003800000 */
.L_x_2186:
[----:B------:R-:W-:Y:S01]  /*9300*/  IMAD.SHL.U32 R2, R2, 0x100000, RZ ;  /* 0x0010000002027824 */ /* 0x000fe200078e00ff */
[----:B------:R-:W-:-:S04]  /*9310*/  LEA R3, R0, 0x3b800000, 0x17 ;  /* 0x3b80000000037811 */ /* 0x000fc800078eb8ff */
[----:B------:R-:W-:Y:S02]  /*9320*/  LOP3.LUT R18, R3, R2, R18, 0xfe, !PT ;  /* 0x0000000203127212 */ /* 0x000fe400078efe12 */
.L_x_2185:
[----:B------:R-:W-:Y:S05]  /*9330*/  BSYNC B0 ;  /* 0x0000000000007941 */ /* 0x000fea0003800000 */
.L_x_2184:
[----:B------:R-:W0:Y:S01]  /*9340*/  F2I.S64.TRUNC R18, R18 ;  /* 0x0000001200127311 */ /* 0x000e22000020d900 */
[----:B------:R-:W-:Y:S05]  /*9350*/  BRA `(.L_x_2169) ;  /* 0x0000046000007947 */ /* 0x000fea0003800000 */
.L_x_2182:
        /* <DEDUP_REMOVED lines=21> */
.L_x_2191:
[----:B------:R-:W-:Y:S05]  /*94b0*/  BSYNC B1 ;  /* 0x0000000000017941 */ /* 0x000fea0003800000 */
.L_x_2190:
[----:B------:R-:W-:Y:S01]  /*94c0*/  IMAD.SHL.U32 R2, R2, 0x200000, RZ ;  /* 0x0020000002027824 */ /* 0x000fe200078e00ff */
[----:B------:R-:W-:-:S04]  /*94d0*/  LEA R3, R0, 0x37800000, 0x17 ;  /* 0x3780000000037811 */ /* 0x000fc800078eb8ff */
[----:B------:R-:W-:Y:S02]  /*94e0*/  LOP3.LUT R18, R3, R2, R18, 0xfe, !PT ;  /* 0x0000000203127212 */ /* 0x000fe400078efe12 */
.L_x_2189:
[----:B------:R-:W-:Y:S05]  /*94f0*/  BSYNC B0 ;  /* 0x0000000000007941 */ /* 0x000fea0003800000 */
.L_x_2188:
[----:B------:R-:W0:Y:S01]  /*9500*/  F2I.S64.TRUNC R18, R18 ;  /* 0x0000001200127311 */ /* 0x000e22000020d900 */
[----:B------:R-:W-:Y:S05]  /*9510*/  BRA `(.L_x_2169) ;  /* 0x000002a000007947 */ /* 0x000fea0003800000 */
.L_x_2181:
        /* <DEDUP_REMOVED lines=14> */
.L_x_2195:
[----:B------:R-:W-:Y:S05]  /*9600*/  BSYNC B0 ;  /* 0x0000000000007941 */ /* 0x000fea0003800000 */
.L_x_2194:
[----:B------:R-:W0:Y:S01]  /*9610*/  F2I.S64.TRUNC R18, R18 ;  /* 0x0000001200127311 */ /* 0x000e22000020d900 */
[----:B------:R-:W-:Y:S05]  /*9620*/  BRA `(.L_x_2169) ;  /* 0x0000019000007947 */ /* 0x000fea0003800000 */
.L_x_2168:
        /* <DEDUP_REMOVED lines=21> */
.L_x_2193:
[----:B------:R0:W5:Y:S01]  /*9780*/  LDG.E.64 R18, [R2.64] ;  /* 0x0000002402127981 */ /* 0x000162000c1e1b00 */
[----:B------:R-:W-:Y:S05]  /*9790*/  BRA `(.L_x_2169) ;  /* 0x0000002000007947 */ /* 0x000fea0003800000 */
.L_x_2192:
[----:B------:R0:W5:Y:S01]  /*97a0*/  LDG.E R18, [R2.64] ;  /* 0x0000002402127981 */ /* 0x000162000c1e1900 */
[----:B------:R-:W-:-:S03]  /*97b0*/  IMAD.MOV.U32 R19, RZ, RZ, RZ ;  /* 0x000000ffff137224 */ /* 0x000fc600078e00ff */
.L_x_2169:
        /* <DEDUP_REMOVED lines=17> */
.L_x_2199:
[----:B------:R0:W5:Y:S01]  /*98d0*/  LDG.E.U8 R2, [R4.64] ;  /* 0x0000002404027981 */ /* 0x000162000c1e1100 */
[----:B------:R-:W-:Y:S01]  /*98e0*/  IMAD.MOV.U32 R3, RZ, RZ, RZ ;  /* 0x000000ffff037224 */ /* 0x000fe200078e00ff */
[----:B------:R-:W-:Y:S05]  /*98f0*/  BRA `(.L_x_2201) ;  /* 0x00000d5000007947 */ /* 0x000fea0003800000 */
.L_x_2198:
        /* <DEDUP_REMOVED lines=8> */
.L_x_2203:
[----:B------:R-:W2:Y:S02]  /*9980*/  LDG.E R2, [R4.64] ;  /* 0x0000002404027981 */ /* 0x000ea4000c1e1900 */
[----:B--2---:R-:W-:Y:S01]  /*9990*/  SHF.R.S32.HI R3, RZ, 0x1f, R2 ;  /* 0x0000001fff037819 */ /* 0x004fe20000011402 */
[----:B------:R-:W-:Y:S05]  /*99a0*/  BRA `(.L_x_2201) ;  /* 0x00000ca000007947 */ /* 0x000fea0003800000 */
.L_x_2202:
[----:B------:R-:W2:Y:S02]  /*99b0*/  LDG.E.S16 R2, [R4.64] ;  /* 0x0000002404027981 */ /* 0x000ea4000c1e1700 */
[----:B--2---:R-:W-:Y:S01]  /*99c0*/  SHF.R.S32.HI R3, RZ, 0x1f, R2 ;  /* 0x0000001fff037819 */ /* 0x004fe20000011402 */
[----:B------:R-:W-:Y:S05]  /*99d0*/  BRA `(.L_x_2201) ;  /* 0x00000c7000007947 */ /* 0x000fea0003800000 */
.L_x_2197:
        /* <DEDUP_REMOVED lines=9> */
.L_x_2205:
[----:B------:R-:W2:Y:S02]  /*9a70*/  LDG.E.U16 R4, [R4.64] ;  /* 0x0000002404047981 */ /* 0x000ea4000c1e1500 */
[----:B--2---:R-:W-:-:S06]  /*9a80*/  HADD2.F32 R2, -RZ, R4.H0_H0 ;  /* 0x20000004ff027230 */ /* 0x004fcc0000004100 */
[----:B------:R-:W0:Y:S01]  /*9a90*/  F2I.S64.TRUNC R2, R2 ;  /* 0x0000000200027311 */ /* 0x000e22000020d900 */
[----:B------:R-:W-:Y:S05]  /*9aa0*/  BRA `(.L_x_2201) ;  /* 0x00000ba000007947 */ /* 0x000fea0003800000 */
.L_x_2204:
        /* <DEDUP_REMOVED lines=9> */
.L_x_2207:
[----:B------:R-:W2:Y:S02]  /*9b40*/  LDG.E.U16 R4, [R4.64] ;  /* 0x0000002404047981 */ /* 0x000ea4000c1e1500 */
[----:B--2---:R-:W-:-:S06]  /*9b50*/  HADD2.F32 R2, -RZ, R4.H0_H0 ;  /* 0x20000004ff027230 */ /* 0x004fcc0000004100 */
[----:B------:R-:W0:Y:S01]  /*9b60*/  F2I.S64.TRUNC R2, R2 ;  /* 0x0000000200027311 */ /* 0x000e22000020d900 */
[----:B------:R-:W-:Y:S05]  /*9b70*/  BRA `(.L_x_2201) ;  /* 0x00000ad000007947 */ /* 0x000fea0003800000 */
.L_x_2206:
[----:B------:R-:W2:Y:S02]  /*9b80*/  LDG.E.64 R2, [R4.64] ;  /* 0x0000002404027981 */ /* 0x000ea4000c1e1b00 */
[----:B--2---:R-:W0:Y:S01]  /*9b90*/  F2I.S64.F64.TRUNC R2, R2 ;  /* 0x0000000200027311 */ /* 0x004e22000030d900 */
[----:B------:R-:W-:Y:S05]  /*9ba0*/  BRA `(.L_x_2201) ;  /* 0x00000aa000007947 */ /* 0x000fea0003800000 */
.L_x_2196:
        /* <DEDUP_REMOVED lines=13> */
.L_x_2210:
[----:B------:R-:W2:Y:S02]  /*9c80*/  LDG.E.64 R2, [R4.64] ;  /* 0x0000002404027981 */ /* 0x000ea4000c1e1b00 */
[----:B--2---:R-:W0:Y:S01]  /*9c90*/  F2I.S64.F64.TRUNC R2, R2 ;  /* 0x0000000200027311 */ /* 0x004e22000030d900 */
[----:B------:R-:W-:Y:S05]  /*9ca0*/  BRA `(.L_x_2201) ;  /* 0x000009a000007947 */ /* 0x000fea0003800000 */
.L_x_2209:
        /* <DEDUP_REMOVED lines=27> */
.L_x_2212:
        /* <DEDUP_REMOVED lines=14> */
.L_x_2211:
[----:B------:R-:W2:Y:S02]  /*9f40*/  LDG.E.U16 R2, [R4.64] ;  /* 0x0000002404027981 */ /* 0x000ea4000c1e1500 */
[----:B--2---:R-:W-:-:S06]  /*9f50*/  PRMT R2, RZ, 0x5410, R2 ;  /* 0x00005410ff027816 */ /* 0x004fcc0000000002 */
[----:B------:R-:W0:Y:S01]  /*9f60*/  F2I.S64.TRUNC R2, R2 ;  /* 0x0000000200027311 */ /* 0x000e22000020d900 */
[----:B------:R-:W-:Y:S05]  /*9f70*/  BRA `(.L_x_2201) ;  /* 0x000006d000007947 */ /* 0x000fea0003800000 */
.L_x_2208:
        /* <DEDUP_REMOVED lines=11> */
.L_x_2215:
        /* <DEDUP_REMOVED lines=21> */
.L_x_2219:
[----:B------:R-:W-:Y:S05]  /*a180*/  BSYNC B1 ;  /* 0x0000000000017941 */ /* 0x000fea0003800000 */
.L_x_2218:
[----:B------:R-:W-:Y:S01]  /*a190*/  IMAD.SHL.U32 R2, R2, 0x100000, RZ ;  /* 0x0010000002027824 */ /* 0x000fe200078e00ff */
[----:B------:R-:W-:-:S04]  /*a1a0*/  LEA R3, R0, 0x3b800000, 0x17 ;  /* 0x3b80000000037811 */ /* 0x000fc800078eb8ff */
[----:B------:R-:W-:Y:S02]  /*a1b0*/  LOP3.LUT R2, R3, R2, R4, 0xfe, !PT ;  /* 0x0000000203027212 */ /* 0x000fe400078efe04 */
.L_x_2217:
[----:B------:R-:W-:Y:S05]  /*a1c0*/  BSYNC B0 ;  /* 0x0000000000007941 */ /* 0x000fea0003800000 */
.L_x_2216:
[----:B------:R-:W0:Y:S01]  /*a1d0*/  F2I.S64.TRUNC R2, R2 ;  /* 0x0000000200027311 */ /* 0x000e22000020d900 */
[----:B------:R-:W-:Y:S05]  /*a1e0*/  BRA `(.L_x_2201) ;  /* 0x0000046000007947 */ /* 0x000fea0003800000 */
.L_x_2214:
        /* <DEDUP_REMOVED lines=21> */
.L_x_2223:
[----:B------:R-:W-:Y:S05]  /*a340*/  BSYNC B1 ;  /* 0x0000000000017941 */ /* 0x000fea0003800000 */
.L_x_2222:
[----:B------:R-:W-:Y:S01]  /*a350*/  IMAD.SHL.U32 R2, R2, 0x200000, RZ ;  /* 0x0020000002027824 */ /* 0x000fe200078e00ff */
[----:B------:R-:W-:-:S04]  /*a360*/  LEA R3, R0, 0x37800000, 0x17 ;  /* 0x3780000000037811 */ /* 0x000fc800078eb8ff */
[----:B------:R-:W-:Y:S02]  /*a370*/  LOP3.LUT R2, R3, R2, R4, 0xfe, !PT ;  /* 0x0000000203027212 */ /* 0x000fe400078efe04 */
.L_x_2221:
[----:B------:R-:W-:Y:S05]  /*a380*/  BSYNC B0 ;  /* 0x0000000000007941 */ /* 0x000fea0003800000 */
.L_x_2220:
[----:B------:R-:W0:Y:S01]  /*a390*/  F2I.S64.TRUNC R2, R2 ;  /* 0x0000000200027311 */ /* 0x000e22000020d900 */
[----:B------:R-:W-:Y:S05]  /*a3a0*/  BRA `(.L_x_2201) ;  /* 0x000002a000007947 */ /* 0x000fea0003800000 */
.L_x_2213:
        /* <DEDUP_REMOVED lines=14> */
.L_x_2227:
[----:B------:R-:W-:Y:S05]  /*a490*/  BSYNC B0 ;  /* 0x0000000000007941 */ /* 0x000fea0003800000 */
.L_x_2226:
[----:B------:R-:W0:Y:S01]  /*a4a0*/  F2I.S64.TRUNC R2, R2 ;  /* 0x0000000200027311 */ /* 0x000e22000020d900 */
[----:B------:R-:W-:Y:S05]  /*a4b0*/  BRA `(.L_x_2201) ;  /* 0x0000019000007947 */ /* 0x000fea0003800000 */
.L_x_2200:
        /* <DEDUP_REMOVED lines=21> */
.L_x_2225:
[----:B------:R0:W5:Y:S01]  /*a610*/  LDG.E.64 R2, [R4.64] ;  /* 0x0000002404027981 */ /* 0x000162000c1e1b00 */
[----:B------:R-:W-:Y:S05]  /*a620*/  BRA `(.L_x_2201) ;  /* 0x0000002000007947 */ /* 0x000fea0003800000 */
.L_x_2224:
[----:B------:R0:W5:Y:S01]  /*a630*/  LDG.E R2, [R4.64] ;  /* 0x0000002404027981 */ /* 0x000162000c1e1900 */
[----:B------:R-:W-:-:S03]  /*a640*/  IMAD.MOV.U32 R3, RZ, RZ, RZ ;  /* 0x000000ffff037224 */ /* 0x000fc600078e00ff */
.L_x_2201:
        /* <DEDUP_REMOVED lines=20> */
.L_x_2231:
[----:B------:R0:W-:Y:S01]  /*a790*/  STG.E.U8 [R16.64], R5 ;  /* 0x0000000510007986 */ /* 0x0001e2000c101124 */
[----:B------:R-:W-:Y:S05]  /*a7a0*/  BRA `(.L_x_2233) ;  /* 0x00000d7000007947 */ /* 0x000fea0003800000 */
.L_x_2230:
        /* <DEDUP_REMOVED lines=8> */
.L_x_2235:
[----:B------:R0:W-:Y:S01]  /*a830*/  STG.E [R16.64], R5 ;  /* 0x0000000510007986 */ /* 0x0001e2000c101924 */
[----:B------:R-:W-:Y:S05]  /*a840*/  BRA `(.L_x_2233) ;  /* 0x00000cd000007947 */ /* 0x000fea0003800000 */
.L_x_2234:
[----:B------:R0:W-:Y:S01]  /*a850*/  STG.E.U16 [R16.64], R5 ;  /* 0x0000000510007986 */ /* 0x0001e2000c101524 */
[----:B------:R-:W-:Y:S05]  /*a860*/  BRA `(.L_x_2233) ;  /* 0x00000cb000007947 */ /* 0x000fea0003800000 */
.L_x_2229:
        /* <DEDUP_REMOVED lines=9> */
.L_x_2237:
[----:B------:R-:W0:Y:S02]  /*a900*/  I2F.S64 R0, R2 ;  /* 0x0000000200007312 */ /* 0x000e240000301400 */
[----:B0-----:R-:W-:-:S05]  /*a910*/  F2FP.PACK_AB R0, RZ, R0 ;  /* 0x00000000ff00723e */ /* 0x001fca00000000ff */
[----:B------:R0:W-:Y:S01]  /*a920*/  STG.E.U16 [R16.64], R0 ;  /* 0x0000000010007986 */ /* 0x0001e2000c101524 */
[----:B------:R-:W-:Y:S05]  /*a930*/  BRA `(.L_x_2233) ;  /* 0x00000be000007947 */ /* 0x000fea0003800000 */
.L_x_2236:
        /* <DEDUP_REMOVED lines=10> */
.L_x_2239:
[----:B------:R-:W0:Y:S02]  /*a9e0*/  I2F.S64 R2, R2 ;  /* 0x0000000200027312 */ /* 0x000e240000301400 */
[----:B0-----:R-:W-:-:S04]  /*a9f0*/  F2FP.PACK_AB R3, RZ, R2 ;  /* 0x00000002ff03723e */ /* 0x001fc800000000ff */
[----:B------:R-:W-:-:S05]  /*aa00*/  PRMT R3, R3, 0x5410, RZ ;  /* 0x0000541003037816 */ /* 0x000fca00000000ff */
[----:B------:R0:W-:Y:S01]  /*aa10*/  STG.E [R16.64], R3 ;  /* 0x0000000310007986 */ /* 0x0001e2000c101924 */
[----:B------:R-:W-:Y:S05]  /*aa20*/  BRA `(.L_x_2233) ;  /* 0x00000af000007947 */ /* 0x000fea0003800000 */
.L_x_2238:
[----:B------:R-:W0:Y:S02]  /*aa30*/  I2F.F64.S64 R2, R2 ;  /* 0x0000000200027312 */ /* 0x000e240000301c00 */
[----:B0-----:R0:W-:Y:S01]  /*aa40*/  STG.E.64 [R16.64], R2 ;  /* 0x0000000210007986 */ /* 0x0011e2000c101b24 */
[----:B------:R-:W-:Y:S05]  /*aa50*/  BRA `(.L_x_2233) ;  /* 0x00000ac000007947 */ /* 0x000fea0003800000 */
.L_x_2228:
        /* <DEDUP_REMOVED lines=13> */
.L_x_2242:
[----:B------:R-:W0:Y:S01]  /*ab30*/  I2F.F64.S64 R4, R2 ;  /* 0x0000000200047312 */ /* 0x000e220000301c00 */
[----:B------:R-:W-:-:S05]  /*ab40*/  CS2R R6, SRZ ;  /* 0x0000000000067805 */ /* 0x000fca000001ff00 */
[----:B0-----:R0:W-:Y:S01]  /*ab50*/  STG.E.128 [R16.64], R4 ;  /* 0x0000000410007986 */ /* 0x0011e2000c101d24 */
[----:B------:R-:W-:Y:S05]  /*ab60*/  BRA `(.L_x_2233) ;  /* 0x000009b000007947 */ /* 0x000fea0003800000 */
.L_x_2241:
        /* <DEDUP_REMOVED lines=21> */
.L_x_2246:
[----:B------:R-:W-:Y:S05]  /*acc0*/  BSYNC B0 ;  /* 0x0000000000007941 */ /* 0x000fea0003800000 */
.L_x_2245:
[----:B------:R-:W-:-:S05]  /*acd0*/  LOP3.LUT R5, R0, R5, RZ, 0xfc, !PT ;  /* 0x0000000500057212 */ /* 0x000fca00078efcff */
[----:B------:R0:W-:Y:S01]  /*ace0*/  STG.E.U8 [R16.64], R5 ;  /* 0x0000000510007986 */ /* 0x0001e2000c101124 */
[----:B------:R-:W-:Y:S05]  /*acf0*/  BRA `(.L_x_2233) ;  /* 0x0000082000007947 */ /* 0x000fea0003800000 */
.L_x_2244:
        /* <DEDUP_REMOVED lines=13> */
.L_x_2248:
[----:B------:R-:W-:Y:S01]  /*add0*/  IMAD.MOV.U32 R0, RZ, RZ, 0x7f ;  /* 0x0000007fff007424 */ /* 0x000fe200078e00ff */
[----:B------:R-:W-:-:S04]  /*ade0*/  ISETP.GT.U32.AND P0, PT, R4, 0x7f800000, PT ;  /* 0x7f8000000400780c */ /* 0x000fc80003f04070 */
[----:B------:R-:W-:-:S04]  /*adf0*/  SEL R0, R0, 0x7c, P0 ;  /* 0x0000007c00007807 */ /* 0x000fc80000000000 */
.L_x_2249:
[----:B------:R-:W-:Y:S05]  /*ae00*/  BSYNC B0 ;  /* 0x0000000000007941 */ /* 0x000fea0003800000 */
.L_x_2247:
[----:B------:R-:W-:-:S04]  /*ae10*/  LOP3.LUT R2, R3, 0x80000000, RZ, 0xc0, !PT ;  /* 0x8000000003027812 */ /* 0x000fc800078ec0ff */
[----:B------:R-:W-:-:S04]  /*ae20*/  SHF.R.U32.HI R3, RZ, 0x18, R2 ;  /* 0x00000018ff037819 */ /* 0x000fc80000011602 */
[----:B------:R-:W-:-:S05]  /*ae30*/  LOP3.LUT R3, R0, R3, RZ, 0xfc, !PT ;  /* 0x0000000300037212 */ /* 0x000fca00078efcff */
[----:B------:R0:W-:Y:S01]  /*ae40*/  STG.E.U8 [R16.64], R3 ;  /* 0x0000000310007986 */ /* 0x0001e2000c101124 */
[----:B------:R-:W-:Y:S05]  /*ae50*/  BRA `(.L_x_2233) ;  /* 0x000006c000007947 */ /* 0x000fea0003800000 */
.L_x_2243:
[----:B------:R-:W0:Y:S02]  /*ae60*/  I2F.S64 R0, R2 ;  /* 0x0000000200007312 */ /* 0x000e240000301400 */
[----:B0-----:R-:W-:-:S05]  /*ae70*/  F2FP.BF16.PACK_AB R0, RZ, R0 ;  /* 0x00000000ff00723e */ /* 0x001fca00000010ff */
[----:B------:R0:W-:Y:S01]  /*ae80*/  STG.E.U16 [R16.64], R0 ;  /* 0x0000000010007986 */ /* 0x0001e2000c101524 */
[----:B------:R-:W-:Y:S05]  /*ae90*/  BRA `(.L_x_2233) ;  /* 0x0000068000007947 */ /* 0x000fea0003800000 */
.L_x_2240:
        /* <DEDUP_REMOVED lines=10> */
.L_x_2252:
        /* <DEDUP_REMOVED lines=17> */
.L_x_2255:
[----:B------:R-:W-:-:S04]  /*b050*/  LOP3.LUT R2, R3, 0x80000000, RZ, 0xc0, !PT ;  /* 0x8000000003027812 */ /* 0x000fc800078ec0ff */
[----:B------:R-:W-:-:S04]  /*b060*/  SHF.R.U32.HI R3, RZ, 0x18, R2 ;  /* 0x00000018ff037819 */ /* 0x000fc80000011602 */
[----:B------:R-:W-:-:S04]  /*b070*/  LOP3.LUT R0, R0, R3, RZ, 0xfc, !PT ;  /* 0x0000000300007212 */ /* 0x000fc800078efcff */
[----:B------:R-:W-:Y:S02]  /*b080*/  PRMT R8, R0, 0x7610, R8 ;  /* 0x0000761000087816 */ /* 0x000fe40000000008 */
.L_x_2254:
[----:B------:R-:W-:Y:S05]  /*b090*/  BSYNC B0 ;  /* 0x0000000000007941 */ /* 0x000fea0003800000 */
.L_x_2253:
[----:B------:R0:W-:Y:S01]  /*b0a0*/  STG.E.U8 [R16.64], R8 ;  /* 0x0000000810007986 */ /* 0x0001e2000c101124 */
[----:B------:R-:W-:Y:S05]  /*b0b0*/  BRA `(.L_x_2233) ;  /* 0x0000046000007947 */ /* 0x000fea0003800000 */
.L_x_2251:
        /* <DEDUP_REMOVED lines=17> */
.L_x_2258:
[----:B------:R-:W-:-:S04]  /*b1d0*/  LOP3.LUT R2, R3, 0x80000000, RZ, 0xc0, !PT ;  /* 0x8000000003027812 */ /* 0x000fc800078ec0ff */
[----:B------:R-:W-:-:S04]  /*b1e0*/  SHF.R.U32.HI R3, RZ, 0x18, R2 ;  /* 0x00000018ff037819 */ /* 0x000fc80000011602 */
[----:B------:R-:W-:-:S04]  /*b1f0*/  LOP3.LUT R0, R0, R3, RZ, 0xfc, !PT ;  /* 0x0000000300007212 */ /* 0x000fc800078efcff */
[----:B------:R-:W-:Y:S02]  /*b200*/  PRMT R8, R0, 0x7610, R8 ;  /* 0x0000761000087816 */ /* 0x000fe40000000008 */
.L_x_2257:
[----:B------:R-:W-:Y:S05]  /*b210*/  BSYNC B0 ;  /* 0x0000000000007941 */ /* 0x000fea0003800000 */
.L_x_2256:
[----:B------:R0:W-:Y:S01]  /*b220*/  STG.E.U8 [R16.64], R8 ;  /* 0x0000000810007986 */ /* 0x0001e2000c101124 */
[----:B------:R-:W-:Y:S05]  /*b230*/  BRA `(.L_x_2233) ;  /* 0x000002e000007947 */ /* 0x000fea0003800000 */
.L_x_2250:
        /* <DEDUP_REMOVED lines=23> */
.L_x_2232:
        /* <DEDUP_REMOVED lines=20> */
.L_x_2260:
[----:B------:R0:W-:Y:S01]  /*b4f0*/  STG.E.64 [R16.64], R2 ;  /* 0x0000000210007986 */ /* 0x0001e2000c101b24 */
[----:B------:R-:W-:Y:S05]  /*b500*/  BRA `(.L_x_2233) ;  /* 0x0000001000007947 */ /* 0x000fea0003800000 */
.L_x_2259:
[----:B------:R0:W-:Y:S02]  /*b510*/  STG.E [R16.64], R5 ;  /* 0x0000000510007986 */ /* 0x0001e4000c101924 */
.L_x_2233:
[----:B------:R-:W-:Y:S02]  /*b520*/  IADD3 R23, R23, 0x80, RZ ;  /* 0x0000008017177810 */ /* 0x000fe40007ffe0ff */
.L_x_2064:
[----:B------:R-:W-:Y:S05]  /*b530*/  BSYNC B6 ;  /* 0x0000000000067941 */ /* 0x000fea0003800000 */
.L_x_2063:
        /* <DEDUP_REMOVED lines=257> */
.L_x_2261:
        /* <DEDUP_REMOVED lines=19> */
.L_x_2265:
[----:B------:R0:W5:Y:S01]  /*c680*/  LDG.E.U8 R18, [R2.64] ;  /* 0x0000002402127981 */ /* 0x000162000c1e1100 */
[----:B------:R-:W-:Y:S01]  /*c690*/  IMAD.MOV.U32 R19, RZ, RZ, RZ ;  /* 0x000000ffff137224 */ /* 0x000fe200078e00ff */
[----:B------:R-:W-:Y:S05]  /*c6a0*/  BRA `(.L_x_2267) ;  /* 0x00000d5000007947 */ /* 0x000fea0003800000 */
.L_x_2264:
        /* <DEDUP_REMOVED lines=8> */
.L_x_2269:
[----:B------:R-:W2:Y:S02]  /*c730*/  LDG.E R18, [R2.64] ;  /* 0x0000002402127981 */ /* 0x000ea4000c1e1900 */
[----:B--2---:R-:W-:Y:S01]  /*c740*/  SHF.R.S32.HI R19, RZ, 0x1f, R18 ;  /* 0x0000001fff137819 */ /* 0x004fe20000011412 */
[----:B------:R-:W-:Y:S05]  /*c750*/  BRA `(.L_x_2267) ;  /* 0x00000ca000007947 */ /* 0x000fea0003800000 */
.L_x_2268:
[----:B------:R-:W2:Y:S02]  /*c760*/  LDG.E.S16 R18, [R2.64] ;  /* 0x0000002402127981 */ /* 0x000ea4000c1e1700 */
[----:B--2---:R-:W-:Y:S01]  /*c770*/  SHF.R.S32.HI R19, RZ, 0x1f, R18 ;  /* 0x0000001fff137819 */ /* 0x004fe20000011412 */
[----:B------:R-:W-:Y:S05]  /*c780*/  BRA `(.L_x_2267) ;  /* 0x00000c7000007947 */ /* 0x000fea0003800000 */
.L_x_2263:
        /* <DEDUP_REMOVED lines=9> */
.L_x_2271:
[----:B------:R-:W2:Y:S02]  /*c820*/  LDG.E.U16 R2, [R2.64] ;  /* 0x0000002402027981 */ /* 0x000ea4000c1e1500 */
[----:B--2---:R-:W-:-:S06]  /*c830*/  HADD2.F32 R18, -RZ, R2.H0_H0 ;  /* 0x20000002ff127230 */ /* 0x004fcc0000004100 */
[----:B------:R-:W0:Y:S01]  /*c840*/  F2I.S64.TRUNC R18, R18 ;  /* 0x0000001200127311 */ /* 0x000e22000020d900 */
[----:B------:R-:W-:Y:S05]  /*c850*/  BRA `(.L_x_2267) ;  /* 0x00000ba000007947 */ /* 0x000fea0003800000 */
.L_x_2270:
        /* <DEDUP_REMOVED lines=9> */
.L_x_2273:
[----:B------:R-:W2:Y:S02]  /*c8f0*/  LDG.E.U16 R2, [R2.64] ;  /* 0x0000002402027981 */ /* 0x000ea4000c1e1500 */
[----:B--2---:R-:W-:-:S06]  /*c900*/  HADD2.F32 R18, -RZ, R2.H0_H0 ;  /* 0x20000002ff127230 */ /* 0x004fcc0000004100 */
[----:B------:R-:W0:Y:S01]  /*c910*/  F2I.S64.TRUNC R18, R18 ;  /* 0x0000001200127311 */ /* 0x000e22000020d900 */
[----:B------:R-:W-:Y:S05]  /*c920*/  BRA `(.L_x_2267) ;  /* 0x00000ad000007947 */ /* 0x000fea0003800000 */
.L_x_2272:
[----:B------:R-:W2:Y:S02]  /*c930*/  LDG.E.64 R2, [R2.64] ;  /* 0x0000002402027981 */ /* 0x000ea4000c1e1b00 */
[----:B--2---:R0:W1:Y:S01]  /*c940*/  F2I.S64.F64.TRUNC R18, R2 ;  /* 0x0000000200127311 */ /* 0x004062000030d900 */
[----:B------:R-:W-:Y:S05]  /*c950*/  BRA `(.L_x_2267) ;  /* 0x00000aa000007947 */ /* 0x000fea0003800000 */
.L_x_2262:
        /* <DEDUP_REMOVED lines=13> */
.L_x_2276:
[----:B------:R-:W2:Y:S02]  /*ca30*/  LDG.E.64 R2, [R2.64] ;  /* 0x0000002402027981 */ /* 0x000ea4000c1e1b00 */
[----:B--2---:R0:W1:Y:S01]  /*ca40*/  F2I.S64.F64.TRUNC R18, R2 ;  /* 0x0000000200127311 */ /* 0x004062000030d900 */
[----:B------:R-:W-:Y:S05]  /*ca50*/  BRA `(.L_x_2267) ;  /* 0x000009a000007947 */ /* 0x000fea0003800000 */
.L_x_2275:
        /* <DEDUP_REMOVED lines=27> */
.L_x_2278:
        /* <DEDUP_REMOVED lines=14> */
.L_x_2277:
[----:B------:R-:W2:Y:S02]  /*ccf0*/  LDG.E.U16 R18, [R2.64] ;  /* 0x0000002402127981 */ /* 0x000ea4000c1e1500 */
[----:B--2---:R-:W-:-:S06]  /*cd00*/  PRMT R18, RZ, 0x5410, R18 ;  /* 0x00005410ff127816 */ /* 0x004fcc0000000012 */
[----:B------:R-:W0:Y:S01]  /*cd10*/  F2I.S64.TRUNC R18, R18 ;  /* 0x0000001200127311 */ /* 0x000e22000020d900 */
[----:B------:R-:W-:Y:S05]  /*cd20*/  BRA `(.L_x_2267) ;  /* 0x000006d000007947 */ /* 0x000fea0003800000 */
.L_x_2274:
        /* <DEDUP_REMOVED lines=11> */
.L_x_2281:
        /* <DEDUP_REMOVED lines=21> */
.L_x_2285:
[----:B------:R-:W-:Y:S05]  /*cf30*/  BSYNC B1 ;  /* 0x0000000000017941 */ /* 0x000fea0003800000 */
.L_x_2284:
[----:B------:R-:W-:Y:S01]  /*cf40*/  IMAD.SHL.U32 R2, R2, 0x100000, RZ ;  /* 0x0010000002027824 */ /* 0x000fe200078e00ff */
[----:B------:R-:W-:-:S04]  /*cf50*/  LEA R3, R0, 0x3b800000, 0x17 ;  /* 0x3b80000000037811 */ /* 0x000fc800078eb8ff */
[----:B------:R-:W-:Y:S02]  /*cf60*/  LOP3.LUT R18, R3, R2, R18, 0xfe, !PT ;  /* 0x0000000203127212 */ /* 0x000fe400078efe12 */
.L_x_2283:
[----:B------:R-:W-:Y:S05]  /*cf70*/  BSYNC B0 ;  /* 0x0000000000007941 */ /* 0x000fea0003800000 */
.L_x_2282:
[----:B------:R-:W0:Y:S01]  /*cf80*/  F2I.S64.TRUNC R18, R18 ;  /* 0x0000001200127311 */ /* 0x000e22000020d900 */
[----:B------:R-:W-:Y:S05]  /*cf90*/  BRA `(.L_x_2267) ;  /* 0x0000046000007947 */ /* 0x000fea0003800000 */
.L_x_2280:
        /* <DEDUP_REMOVED lines=21> */
.L_x_2289:
[----:B------:R-:W-:Y:S05]  /*d0f0*/  BSYNC B1 ;  /* 0x0000000000017941 */ /* 0x000fea0003800000 */
.L_x_2288:
[----:B------:R-:W-:Y:S01]  /*d100*/  IMAD.SHL.U32 R2, R2, 0x200000, RZ ;  /* 0x0020000002027824 */ /* 0x000fe200078e00ff */
[----:B------:R-:W-:-:S04]  /*d110*/  LEA R3, R0, 0x37800000, 0x17 ;  /* 0x3780000000037811 */ /* 0x000fc800078eb8ff */
[----:B------:R-:W-:Y:S02]  /*d120*/  LOP3.LUT R18, R3, R2, R18, 0xfe, !PT ;  /* 0x0000000203127212 */ /* 0x000fe400078efe12 */
.L_x_2287:
[----:B------:R-:W-:Y:S05]  /*d130*/  BSYNC B0 ;  /* 0x0000000000007941 */ /* 0x000fea0003800000 */
.L_x_2286:
[----:B------:R-:W0:Y:S01]  /*d140*/  F2I.S64.TRUNC R18, R18 ;  /* 0x0000001200127311 */ /* 0x000e22000020d900 */
[----:B------:R-:W-:Y:S05]  /*d150*/  BRA `(.L_x_2267) ;  /* 0x000002a000007947 */ /* 0x000fea0003800000 */
.L_x_2279:
        /* <DEDUP_REMOVED lines=14> */
.L_x_2293:
[----:B------:R-:W-:Y:S05]  /*d240*/  BSYNC B0 ;  /* 0x0000000000007941 */ /* 0x000fea0003800000 */
.L_x_2292:
[----:B------:R-:W0:Y:S01]  /*d250*/  F2I.S64.TRUNC R18, R18 ;  /* 0x0000001200127311 */ /* 0x000e22000020d900 */
[----:B------:R-:W-:Y:S05]  /*d260*/  BRA `(.L_x_2267) ;  /* 0x0000019000007947 */ /* 0x000fea0003800000 */
.L_x_2266:
        /* <DEDUP_REMOVED lines=21> */
.L_x_2291:
[----:B------:R0:W5:Y:S01]  /*d3c0*/  LDG.E.64 R18, [R2.64] ;  /* 0x0000002402127981 */ /* 0x000162000c1e1b00 */
[----:B------:R-:W-:Y:S05]  /*d3d0*/  BRA `(.L_x_2267) ;  /* 0x0000002000007947 */ /* 0x000fea0003800000 */
.L_x_2290:
[----:B------:R0:W5:Y:S01]  /*d3e0*/  LDG.E R18, [R2.64] ;  /* 0x0000002402127981 */ /* 0x000162000c1e1900 */
[----:B------:R-:W-:-:S03]  /*d3f0*/  IMAD.MOV.U32 R19, RZ, RZ, RZ ;  /* 0x000000ffff137224 */ /* 0x000fc600078e00ff */
.L_x_2267:
        /* <DEDUP_REMOVED lines=17> */
.L_x_2297:
[----:B------:R0:W5:Y:S01]  /*d510*/  LDG.E.U8 R2, [R22.64] ;  /* 0x0000002416027981 */ /* 0x000162000c1e1100 */
[----:B------:R-:W-:Y:S01]  /*d520*/  IMAD.MOV.U32 R3, RZ, RZ, RZ ;  /* 0x000000ffff037224 */ /* 0x000fe200078e00ff */
[----:B------:R-:W-:Y:S05]  /*d530*/  BRA `(.L_x_2299) ;  /* 0x00000d5000007947 */ /* 0x000fea0003800000 */
.L_x_2296:
        /* <DEDUP_REMOVED lines=8> */
.L_x_2301:
[----:B------:R-:W2:Y:S02]  /*d5c0*/  LDG.E R2, [R22.64] ;  /* 0x0000002416027981 */ /* 0x000ea4000c1e1900 */
[----:B--2---:R-:W-:Y:S01]  /*d5d0*/  SHF.R.S32.HI R3, RZ, 0x1f, R2 ;  /* 0x0000001fff037819 */ /* 0x004fe20000011402 */
[----:B------:R-:W-:Y:S05]  /*d5e0*/  BRA `(.L_x_2299) ;  /* 0x00000ca000007947 */ /* 0x000fea0003800000 */
.L_x_2300:
[----:B------:R-:W2:Y:S02]  /*d5f0*/  LDG.E.S16 R2, [R22.64] ;  /* 0x0000002416027981 */ /* 0x000ea4000c1e1700 */
[----:B--2---:R-:W-:Y:S01]  /*d600*/  SHF.R.S32.HI R3, RZ, 0x1f, R2 ;  /* 0x0000001fff037819 */ /* 0x004fe20000011402 */
[----:B------:R-:W-:Y:S05]  /*d610*/  BRA `(.L_x_2299) ;  /* 0x00000c7000007947 */ /* 0x000fea0003800000 */
.L_x_2295:
        /* <DEDUP_REMOVED lines=9> */
.L_x_2303:
[----:B------:R-:W2:Y:S02]  /*d6b0*/  LDG.E.U16 R22, [R22.64] ;  /* 0x0000002416167981 */ /* 0x000ea4000c1e1500 */
[----:B--2---:R-:W-:-:S06]  /*d6c0*/  HADD2.F32 R2, -RZ, R22.H0_H0 ;  /* 0x20000016ff027230 */ /* 0x004fcc0000004100 */
[----:B------:R-:W0:Y:S01]  /*d6d0*/  F2I.S64.TRUNC R2, R2 ;  /* 0x0000000200027311 */ /* 0x000e22000020d900 */
[----:B------:R-:W-:Y:S05]  /*d6e0*/  BRA `(.L_x_2299) ;  /* 0x00000ba000007947 */ /* 0x000fea0003800000 */
.L_x_2302:
        /* <DEDUP_REMOVED lines=9> */
.L_x_2305:
[----:B------:R-:W2:Y:S02]  /*d780*/  LDG.E.U16 R22, [R22.64] ;  /* 0x0000002416167981 */ /* 0x000ea4000c1e1500 */
[----:B--2---:R-:W-:-:S06]  /*d790*/  HADD2.F32 R2, -RZ, R22.H0_H0 ;  /* 0x20000016ff027230 */ /* 0x004fcc0000004100 */
[----:B------:R-:W0:Y:S01]  /*d7a0*/  F2I.S64.TRUNC R2, R2 ;  /* 0x0000000200027311 */ /* 0x000e22000020d900 */
[----:B------:R-:W-:Y:S05]  /*d7b0*/  BRA `(.L_x_2299) ;  /* 0x00000ad000007947 */ /* 0x000fea0003800000 */
.L_x_2304:
[----:B------:R-:W2:Y:S02]  /*d7c0*/  LDG.E.64 R2, [R22.64] ;  /* 0x0000002416027981 */ /* 0x000ea4000c1e1b00 */
[----:B--2---:R-:W0:Y:S01]  /*d7d0*/  F2I.S64.F64.TRUNC R2, R2 ;  /* 0x0000000200027311 */ /* 0x004e22000030d900 */
[----:B------:R-:W-:Y:S05]  /*d7e0*/  BRA `(.L_x_2299) ;  /* 0x00000aa000007947 */ /* 0x000fea0003800000 */
.L_x_2294:
        /* <DEDUP_REMOVED lines=13> */
.L_x_2308:
[----:B------:R-:W2:Y:S02]  /*d8c0*/  LDG.E.64 R2, [R22.64] ;  /* 0x0000002416027981 */ /* 0x000ea4000c1e1b00 */
[----:B--2---:R-:W0:Y:S01]  /*d8d0*/  F2I.S64.F64.TRUNC R2, R2 ;  /* 0x0000000200027311 */ /* 0x004e22000030d900 */
[----:B------:R-:W-:Y:S05]  /*d8e0*/  BRA `(.L_x_2299) ;  /* 0x000009a000007947 */ /* 0x000fea0003800000 */
.L_x_2307:
        /* <DEDUP_REMOVED lines=27> */
.L_x_2310:
        /* <DEDUP_REMOVED lines=14> */
.L_x_2309:
[----:B------:R-:W2:Y:S02]  /*db80*/  LDG.E.U16 R2, [R22.64] ;  /* 0x0000002416027981 */ /* 0x000ea4000c1e1500 */
[----:B--2---:R-:W-:-:S06]  /*db90*/  PRMT R2, RZ, 0x5410, R2 ;  /* 0x00005410ff027816 */ /* 0x004fcc0000000002 */
[----:B------:R-:W0:Y:S01]  /*dba0*/  F2I.S64.TRUNC R2, R2 ;  /* 0x0000000200027311 */ /* 0x000e22000020d900 */
[----:B------:R-:W-:Y:S05]  /*dbb0*/  BRA `(.L_x_2299) ;  /* 0x000006d000007947 */ /* 0x000fea0003800000 */
.L_x_2306:
        /* <DEDUP_REMOVED lines=11> */
.L_x_2313:
        /* <DEDUP_REMOVED lines=21> */
.L_x_2317:
[----:B------:R-:W-:Y:S05]  /*ddc0*/  BSYNC B1 ;  /* 0x0000000000017941 */ /* 0x000fea0003800000 */
.L_x_2316:
[----:B------:R-:W-:Y:S01]  /*ddd0*/  IMAD.SHL.U32 R2, R2, 0x100000, RZ ;  /* 0x0010000002027824 */ /* 0x000fe200078e00ff */
[----:B------:R-:W-:-:S04]  /*dde0*/  LEA R3, R0, 0x3b800000, 0x17 ;  /* 0x3b80000000037811 */ /* 0x000fc800078eb8ff */
[----:B------:R-:W-:Y:S02]  /*ddf0*/  LOP3.LUT R2, R3, R2, R4, 0xfe, !PT ;  /* 0x0000000203027212 */ /* 0x000fe400078efe04 */
.L_x_2315:
[----:B------:R-:W-:Y:S05]  /*de00*/  BSYNC B0 ;  /* 0x0000000000007941 */ /* 0x000fea0003800000 */
.L_x_2314:
[----:B------:R-:W0:Y:S01]  /*de10*/  F2I.S64.TRUNC R2, R2 ;  /* 0x0000000200027311 */ /* 0x000e22000020d900 */
[----:B------:R-:W-:Y:S05]  /*de20*/  BRA `(.L_x_2299) ;  /* 0x0000046000007947 */ /* 0x000fea0003800000 */
.L_x_2312:
        /* <DEDUP_REMOVED lines=21> */
.L_x_2321:
[----:B------:R-:W-:Y:S05]  /*df80*/  BSYNC B1 ;  /* 0x0000000000017941 */ /* 0x000fea0003800000 */
.L_x_2320:
[----:B------:R-:W-:Y:S01]  /*df90*/  IMAD.SHL.U32 R2, R2, 0x200000, RZ ;  /* 0x0020000002027824 */ /* 0x000fe200078e00ff */
[----:B------:R-:W-:-:S04]  /*dfa0*/  LEA R3, R0, 0x37800000, 0x17 ;  /* 0x3780000000037811 */ /* 0x000fc800078eb8ff */
[----:B------:R-:W-:Y:S02]  /*dfb0*/  LOP3.LUT R2, R3, R2, R4, 0xfe, !PT ;  /* 0x0000000203027212 */ /* 0x000fe400078efe04 */
.L_x_2319:
[----:B------:R-:W-:Y:S05]  /*dfc0*/  BSYNC B0 ;  /* 0x0000000000007941 */ /* 0x000fea0003800000 */
.L_x_2318:
[----:B------:R-:W0:Y:S01]  /*dfd0*/  F2I.S64.TRUNC R2, R2 ;  /* 0x0000000200027311 */ /* 0x000e22000020d900 */
[----:B------:R-:W-:Y:S05]  /*dfe0*/  BRA `(.L_x_2299) ;  /* 0x000002a000007947 */ /* 0x000fea0003800000 */
.L_x_2311:
        /* <DEDUP_REMOVED lines=14> */
.L_x_2325:
[----:B------:R-:W-:Y:S05]  /*e0d0*/  BSYNC B0 ;  /* 0x0000000000007941 */ /* 0x000fea0003800000 */
.L_x_2324:
[----:B------:R-:W0:Y:S01]  /*e0e0*/  F2I.S64.TRUNC R2, R2 ;  /* 0x0000000200027311 */ /* 0x000e22000020d900 */
[----:B------:R-:W-:Y:S05]  /*e0f0*/  BRA `(.L_x_2299) ;  /* 0x0000019000007947 */ /* 0x000fea0003800000 */
.L_x_2298:
        /* <DEDUP_REMOVED lines=21> */
.L_x_2323:
[----:B------:R0:W5:Y:S01]  /*e250*/  LDG.E.64 R2, [R22.64] ;  /* 0x0000002416027981 */ /* 0x000162000c1e1b00 */
[----:B------:R-:W-:Y:S05]  /*e260*/  BRA `(.L_x_2299) ;  /* 0x0000002000007947 */ /* 0x000fea0003800000 */
.L_x_2322:
[----:B------:R0:W5:Y:S01]  /*e270*/  LDG.E R2, [R22.64] ;  /* 0x0000002416027981 */ /* 0x000162000c1e1900 */
[----:B------:R-:W-:-:S03]  /*e280*/  IMAD.MOV.U32 R3, RZ, RZ, RZ ;  /* 0x000000ffff037224 */ /* 0x000fc600078e00ff */
.L_x_2299:
[----:B------:R-:W2:Y:S01]  /*e290*/  LDC.U8 R4, c[0x0][0x3e1] ;  /* 0x0000f840ff047b82 */ /* 0x000ea20000000000 */
[----:B0----5:R-:W-:-:S04]  /*e2a0*/  ISETP.LT.U32.AND P0, PT, R2, 0x3f, PT ;  /* 0x0000003f0200780c */ /* 0x021fc80003f01070 */
[----:B------:R-:W-:-:S04]  /*e2b0*/  ISETP.LT.U32.AND.EX P0, PT, R3, RZ, PT, P0 ;  /* 0x000000ff0300720c */ /* 0x000fc80003f01100 */
[----:B------:R-:W-:-:S04]  /*e2c0*/  SEL R3, R2, 0x3f, P0 ;  /* 0x0000003f02037807 */ /* 0x000fc80000000000 */
[-CC-:B-1----:R-:W-:Y:S02]  /*e2d0*/  SHF.R.S64 R5, R18, R3.reuse, R19.reuse ;  /* 0x0000000312057219 */ /* 0x182fe40000001013 */
[----:B------:R-:W-:-:S03]  /*e2e0*/  SHF.R.S32.HI R3, RZ, R3, R19 ;  /* 0x00000003ff037219 */ /* 0x000fc60000011413 */
[----:B------:R-:W-:Y:S01]  /*e2f0*/  IMAD.MOV.U32 R2, RZ, RZ, R5 ;  /* 0x000000ffff027224 */ /* 0x000fe200078e0005 */
        /* <DEDUP_REMOVED lines=13> */
.L_x_2329:
[----:B------:R-:W-:Y:S01]  /*e3d0*/  STG.E.U8 [R16.64], R5 ;  /* 0x0000000510007986 */ /* 0x000fe2000c101124 */
[----:B------:R-:W-:Y:S05]  /*e3e0*/  EXIT ;  /* 0x000000000000794d */ /* 0x000fea0003800000 */
.L_x_2328:
[----:B------:R-:W-:-:S13]  /*e3f0*/  ISETP.NE.AND P0, PT, R0, 0x2, PT ;  /* 0x000000020000780c */ /* 0x000fda0003f05270 */
[----:B------:R-:W-:Y:S05]  /*e400*/  @!P0 BRA `(.L_x_2331) ;  /* 0x0000008000008947 */ /* 0x000fea0003800000 */
[----:B------:R-:W-:-:S13]  /*e410*/  ISETP.NE.AND P0, PT, R0, 0x3, PT ;  /* 0x000000030000780c */ /* 0x000fda0003f05270 */
[----:B------:R-:W-:Y:S05]  /*e420*/  @!P0 BRA `(.L_x_2332) ;  /* 0x0000004000008947 */ /* 0x000fea0003800000 */
[----:B------:R-:W-:-:S13]  /*e430*/  ISETP.NE.AND P0, PT, R0, 0x4, PT ;  /* 0x000000040000780c */ /* 0x000fda0003f05270 */
[----:B------:R-:W-:Y:S05]  /*e440*/  @P0 BRA `(.L_x_2330) ;  /* 0x00000ba000000947 */ /* 0x000fea0003800000 */
[----:B------:R-:W-:Y:S01]  /*e450*/  STG.E.64 [R16.64], R2 ;  /* 0x0000000210007986 */ /* 0x000fe2000c101b24 */
[----:B------:R-:W-:Y:S05]  /*e460*/  EXIT ;  /* 0x000000000000794d */ /* 0x000fea0003800000 */
.L_x_2332:
[----:B------:R-:W-:Y:S01]  /*e470*/  STG.E [R16.64], R5 ;  /* 0x0000000510007986 */ /* 0x000fe2000c101924 */
[----:B------:R-:W-:Y:S05]  /*e480*/  EXIT ;  /* 0x000000000000794d */ /* 0x000fea0003800000 */
.L_x_2331:
[----:B------:R-:W-:Y:S01]  /*e490*/  STG.E.U16 [R16.64], R5 ;  /* 0x0000000510007986 */ /* 0x000fe2000c101524 */
[----:B------:R-:W-:Y:S05]  /*e4a0*/  EXIT ;  /* 0x000000000000794d */ /* 0x000fea0003800000 */
.L_x_2327:
[----:B------:R-:W-:-:S13]  /*e4b0*/  ISETP.GT.AND P0, PT, R0, 0x6, PT ;  /* 0x000000060000780c */ /* 0x000fda0003f04270 */
[----:B------:R-:W-:Y:S05]  /*e4c0*/  @P0 BRA `(.L_x_2333) ;  /* 0x000000b000000947 */ /* 0x000fea0003800000 */
[----:B------:R-:W-:-:S13]  /*e4d0*/  ISETP.NE.AND P0, PT, R0, 0x5, PT ;  /* 0x000000050000780c */ /* 0x000fda0003f05270 */
[----:B------:R-:W-:Y:S05]  /*e4e0*/  @!P0 BRA `(.L_x_2334) ;  /* 0x0000005000008947 */ /* 0x000fea0003800000 */
[----:B------:R-:W-:-:S13]  /*e4f0*/  ISETP.NE.AND P0, PT, R0, 0x6, PT ;  /* 0x000000060000780c */ /* 0x000fda0003f05270 */
[----:B------:R-:W-:Y:S05]  /*e500*/  @P0 BRA `(.L_x_2330) ;  /* 0x00000ae000000947 */ /* 0x000fea0003800000 */
[----:B------:R-:W0:Y:S02]  /*e510*/  I2F.S64 R3, R2 ;  /* 0x0000000200037312 */ /* 0x000e240000301400 */
[----:B0-----:R-:W-:Y:S01]  /*e520*/  STG.E [R16.64], R3 ;  /* 0x0000000310007986 */ /* 0x001fe2000c101924 */
[----:B------:R-:W-:Y:S05]  /*e530*/  EXIT ;  /* 0x000000000000794d */ /* 0x000fea0003800000 */
.L_x_2334:
[----:B------:R-:W0:Y:S02]  /*e540*/  I2F.S64 R0, R2 ;  /* 0x0000000200007312 */ /* 0x000e240000301400 */
[----:B0-----:R-:W-:-:S05]  /*e550*/  F2FP.PACK_AB R0, RZ, R0 ;  /* 0x00000000ff00723e */ /* 0x001fca00000000ff */
[----:B------:R-:W-:Y:S01]  /*e560*/  STG.E.U16 [R16.64], R0 ;  /* 0x0000000010007986 */ /* 0x000fe2000c101524 */
[----:B------:R-:W-:Y:S05]  /*e570*/  EXIT ;  /* 0x000000000000794d */ /* 0x000fea0003800000 */
.L_x_2333:
        /* <DEDUP_REMOVED lines=8> */
[----:B0-----:R-:W-:Y:S01]  /*e600*/  STG.E.64 [R16.64], R4 ;  /* 0x0000000410007986 */ /* 0x001fe2000c101b24 */
[----:B------:R-:W-:Y:S05]  /*e610*/  EXIT ;  /* 0x000000000000794d */ /* 0x000fea0003800000 */
.L_x_2336:
[----:B------:R-:W0:Y:S02]  /*e620*/  I2F.S64 R2, R2 ;  /* 0x0000000200027312 */ /* 0x000e240000301400 */
[----:B0-----:R-:W-:-:S04]  /*e630*/  F2FP.PACK_AB R3, RZ, R2 ;  /* 0x00000002ff03723e */ /* 0x001fc800000000ff */
[----:B------:R-:W-:-:S05]  /*e640*/  PRMT R3, R3, 0x5410, RZ ;  /* 0x0000541003037816 */ /* 0x000fca00000000ff */
[----:B------:R-:W-:Y:S01]  /*e650*/  STG.E [R16.64], R3 ;  /* 0x0000000310007986 */ /* 0x000fe2000c101924 */
[----:B------:R-:W-:Y:S05]  /*e660*/  EXIT ;  /* 0x000000000000794d */ /* 0x000fea0003800000 */
.L_x_2335:
[----:B------:R-:W0:Y:S02]  /*e670*/  I2F.F64.S64 R2, R2 ;  /* 0x0000000200027312 */ /* 0x000e240000301c00 */
[----:B0-----:R-:W-:Y:S01]  /*e680*/  STG.E.64 [R16.64], R2 ;  /* 0x0000000210007986 */ /* 0x001fe2000c101b24 */
[----:B------:R-:W-:Y:S05]  /*e690*/  EXIT ;  /* 0x000000000000794d */ /* 0x000fea0003800000 */
.L_x_2326:
        /* <DEDUP_REMOVED lines=11> */
[----:B------:R-:W-:Y:S01]  /*e750*/  STG.E.U8 [R16.64], R3 ;  /* 0x0000000310007986 */ /* 0x000fe2000c101124 */
[----:B------:R-:W-:Y:S05]  /*e760*/  EXIT ;  /* 0x000000000000794d */ /* 0x000fea0003800000 */
.L_x_2339:
[----:B------:R-:W0:Y:S01]  /*e770*/  I2F.F64.S64 R4, R2 ;  /* 0x0000000200047312 */ /* 0x000e220000301c00 */
[----:B------:R-:W-:-:S05]  /*e780*/  CS2R R6, SRZ ;  /* 0x0000000000067805 */ /* 0x000fca000001ff00 */
[----:B0-----:R-:W-:Y:S01]  /*e790*/  STG.E.128 [R16.64], R4 ;  /* 0x0000000410007986 */ /* 0x001fe2000c101d24 */
[----:B------:R-:W-:Y:S05]  /*e7a0*/  EXIT ;  /* 0x000000000000794d */ /* 0x000fea0003800000 */
.L_x_2338:
        /* <DEDUP_REMOVED lines=21> */
.L_x_2343:
[----:B------:R-:W-:Y:S05]  /*e900*/  BSYNC B0 ;  /* 0x0000000000007941 */ /* 0x000fea0003800000 */
.L_x_2342:
[----:B------:R-:W-:-:S05]  /*e910*/  LOP3.LUT R5, R0, R5, RZ, 0xfc, !PT ;  /* 0x0000000500057212 */ /* 0x000fca00078efcff */
[----:B------:R-:W-:Y:S01]  /*e920*/  STG.E.U8 [R16.64], R5 ;  /* 0x0000000510007986 */ /* 0x000fe2000c101124 */
[----:B------:R-:W-:Y:S05]  /*e930*/  EXIT ;  /* 0x000000000000794d */ /* 0x000fea0003800000 */
.L_x_2341:
        /* <DEDUP_REMOVED lines=13> */
.L_x_2345:
[----:B------:R-:W-:Y:S01]  /*ea10*/  IMAD.MOV.U32 R0, RZ, RZ, 0x7f ;  /* 0x0000007fff007424 */ /* 0x000fe200078e00ff */
[----:B------:R-:W-:-:S04]  /*ea20*/  ISETP.GT.U32.AND P0, PT, R4, 0x7f800000, PT ;  /* 0x7f8000000400780c */ /* 0x000fc80003f04070 */
[----:B------:R-:W-:-:S04]  /*ea30*/  SEL R0, R0, 0x7c, P0 ;  /* 0x0000007c00007807 */ /* 0x000fc80000000000 */
.L_x_2346:
[----:B------:R-:W-:Y:S05]  /*ea40*/  BSYNC B0 ;  /* 0x0000000000007941 */ /* 0x000fea0003800000 */
.L_x_2344:
[----:B------:R-:W-:-:S04]  /*ea50*/  LOP3.LUT R2, R3, 0x80000000, RZ, 0xc0, !PT ;  /* 0x8000000003027812 */ /* 0x000fc800078ec0ff */
[----:B------:R-:W-:-:S04]  /*ea60*/  SHF.R.U32.HI R3, RZ, 0x18, R2 ;  /* 0x00000018ff037819 */ /* 0x000fc80000011602 */
[----:B------:R-:W-:-:S05]  /*ea70*/  LOP3.LUT R3, R0, R3, RZ, 0xfc, !PT ;  /* 0x0000000300037212 */ /* 0x000fca00078efcff */
[----:B------:R-:W-:Y:S01]  /*ea80*/  STG.E.U8 [R16.64], R3 ;  /* 0x0000000310007986 */ /* 0x000fe2000c101124 */
[----:B------:R-:W-:Y:S05]  /*ea90*/  EXIT ;  /* 0x000000000000794d */ /* 0x000fea0003800000 */
.L_x_2340:
[----:B------:R-:W0:Y:S02]  /*eaa0*/  I2F.S64 R0, R2 ;  /* 0x0000000200007312 */ /* 0x000e240000301400 */
[----:B0-----:R-:W-:-:S05]  /*eab0*/  F2FP.BF16.PACK_AB R0, RZ, R0 ;  /* 0x00000000ff00723e */ /* 0x001fca00000010ff */
[----:B------:R-:W-:Y:S01]  /*eac0*/  STG.E.U16 [R16.64], R0 ;  /* 0x0000000010007986 */ /* 0x000fe2000c101524 */
[----:B------:R-:W-:Y:S05]  /*ead0*/  EXIT ;  /* 0x000000000000794d */ /* 0x000fea0003800000 */
.L_x_2337:
        /* <DEDUP_REMOVED lines=10> */
.L_x_2349:
        /* <DEDUP_REMOVED lines=17> */
.L_x_2352:
[----:B------:R-:W-:-:S04]  /*ec90*/  LOP3.LUT R2, R3, 0x80000000, RZ, 0xc0, !PT ;  /* 0x8000000003027812 */ /* 0x000fc800078ec0ff */
[----:B------:R-:W-:-:S04]  /*eca0*/  SHF.R.U32.HI R3, RZ, 0x18, R2 ;  /* 0x00000018ff037819 */ /* 0x000fc80000011602 */
[----:B------:R-:W-:-:S04]  /*ecb0*/  LOP3.LUT R0, R0, R3, RZ, 0xfc, !PT ;  /* 0x0000000300007212 */ /* 0x000fc800078efcff */
[----:B------:R-:W-:Y:S02]  /*ecc0*/  PRMT R8, R0, 0x7610, R8 ;  /* 0x0000761000087816 */ /* 0x000fe40000000008 */
.L_x_2351:
[----:B------:R-:W-:Y:S05]  /*ecd0*/  BSYNC B0 ;  /* 0x0000000000007941 */ /* 0x000fea0003800000 */
.L_x_2350:
[----:B------:R-:W-:Y:S01]  /*ece0*/  STG.E.U8 [R16.64], R8 ;  /* 0x0000000810007986 */ /* 0x000fe2000c101124 */
[----:B------:R-:W-:Y:S05]  /*ecf0*/  EXIT ;  /* 0x000000000000794d */ /* 0x000fea0003800000 */
.L_x_2348:
        /* <DEDUP_REMOVED lines=17> */
.L_x_2355:
[----:B------:R-:W-:-:S04]  /*ee10*/  LOP3.LUT R2, R3, 0x80000000, RZ, 0xc0, !PT ;  /* 0x8000000003027812 */ /* 0x000fc800078ec0ff */
[----:B------:R-:W-:-:S04]  /*ee20*/  SHF.R.U32.HI R3, RZ, 0x18, R2 ;  /* 0x00000018ff037819 */ /* 0x000fc80000011602 */
[----:B------:R-:W-:-:S04]  /*ee30*/  LOP3.LUT R0, R0, R3, RZ, 0xfc, !PT ;  /* 0x0000000300007212 */ /* 0x000fc800078efcff */
[----:B------:R-:W-:Y:S02]  /*ee40*/  PRMT R8, R0, 0x7610, R8 ;  /* 0x0000761000087816 */ /* 0x000fe40000000008 */
.L_x_2354:
[----:B------:R-:W-:Y:S05]  /*ee50*/  BSYNC B0 ;  /* 0x0000000000007941 */ /* 0x000fea0003800000 */
.L_x_2353:
[----:B------:R-:W-:Y:S01]  /*ee60*/  STG.E.U8 [R16.64], R8 ;  /* 0x0000000810007986 */ /* 0x000fe2000c101124 */
[----:B------:R-:W-:Y:S05]  /*ee70*/  EXIT ;  /* 0x000000000000794d */ /* 0x000fea0003800000 */
.L_x_2347:
        /* <DEDUP_REMOVED lines=21> */
[----:B------:R-:W-:Y:S01]  /*efd0*/  STG.E.U8 [R16.64], R3 ;  /* 0x0000000310007986 */ /* 0x000fe2000c101124 */
[----:B------:R-:W-:Y:S05]  /*efe0*/  EXIT ;  /* 0x000000000000794d */ /* 0x000fea0003800000 */
.L_x_2330:
        /* <DEDUP_REMOVED lines=20> */
.L_x_2357:
[----:B------:R-:W-:Y:S01]  /*f130*/  STG.E.64 [R16.64], R2 ;  /* 0x0000000210007986 */ /* 0x000fe2000c101b24 */
[----:B------:R-:W-:Y:S05]  /*f140*/  EXIT ;  /* 0x000000000000794d */ /* 0x000fea0003800000 */
.L_x_2356:
[----:B------:R-:W-:Y:S01]  /*f150*/  STG.E [R16.64], R5 ;  /* 0x0000000510007986 */ /* 0x000fe2000c101924 */
[----:B------:R-:W-:Y:S05]  /*f160*/  EXIT ;  /* 0x000000000000794d */ /* 0x000fea0003800000 */
.L_x_2358:
        /* <DEDUP_REMOVED lines=9> */
.L_x_19641:


//--------------------- .text._ZN2at6native27unrolled_elementwise_kernelINS0_13BinaryFunctorIlllZZZNS0_18rshift_kernel_cudaERNS_18TensorIteratorBaseEENKUlvE_clEvENKUlvE2_clEvEUlllE_EESt5arrayIPcLm3EELi4E23TrivialOffsetCalculatorILi2EjESC_ILi1EjENS0_6memory12LoadWithCastILi2EEENSF_13StoreWithCastILi1EEEEEviT_T0_T2_T3_T4_T5_ --------------------------
	.section	.text._ZN2at6native27unrolled_elementwise_kernelINS0_13BinaryFunctorIlllZZZNS0_18rshift_kernel_cudaERNS_18TensorIteratorBaseEENKUlvE_clEvENKUlvE2_clEvEUlllE_EESt5arrayIPcLm3EELi4E23TrivialOffsetCalculatorILi2EjESC_ILi1EjENS0_6memory12LoadWithCastILi2EEENSF_13StoreWithCastILi1EEEEEviT_T0_T2_T3_T4_T5_,"ax",@progbits
	.sectioninfo	@"SHI_REGISTERS=40"
	.align	128
        .global         _ZN2at6native27unrolled_elementwise_kernelINS0_13BinaryFunctorIlllZZZNS0_18rshift_kernel_cudaERNS_18TensorIteratorBaseEENKUlvE_clEvENKUlvE2_clEvEUlllE_EESt5arrayIPcLm3EELi4E23TrivialOffsetCalculatorILi2EjESC_ILi1EjENS0_6memory12LoadWithCastILi2EEENSF_13StoreWithCastILi1EEEEEviT_T0_T2_T3_T4_T5_
        .type           _ZN2at6native27unrolled_elementwise_kernelINS0_13BinaryFunctorIlllZZZNS0_18rshift_kernel_cudaERNS_18TensorIteratorBaseEENKUlvE_clEvENKUlvE2_clEvEUlllE_EESt5arrayIPcLm3EELi4E23TrivialOffsetCalculatorILi2EjESC_ILi1EjENS0_6memory12LoadWithCastILi2EEENSF_13StoreWithCastILi1EEEEEviT_T0_T2_T3_T4_T5_,@function
        .size           _ZN2at6native27unrolled_elementwise_kernelINS0_13BinaryFunctorIlllZZZNS0_18rshift_kernel_cudaERNS_18TensorIteratorBaseEENKUlvE_clEvENKUlvE2_clEvEUlllE_EESt5arrayIPcLm3EELi4E23TrivialOffsetCalculatorILi2EjESC_ILi1EjENS0_6memory12LoadWithCastILi2EEENSF_13StoreWithCastILi1EEEEEviT_T0_T2_T3_T4_T5_,(.L_x_19642 - _ZN2at6native27unrolled_elementwise_kernelINS0_13BinaryFunctorIlllZZZNS0_18rshift_kernel_cudaERNS_18TensorIteratorBaseEENKUlvE_clEvENKUlvE2_clEvEUlllE_EESt5arrayIPcLm3EELi4E23TrivialOffsetCalculatorILi2EjESC_ILi1EjENS0_6memory12LoadWithCastILi2EEENSF_13StoreWithCastILi1EEEEEviT_T0_T2_T3_T4_T5_)
        .other          _ZN2at6native27unrolled_elementwise_kernelINS0_13BinaryFunctorIlllZZZNS0_18rshift_kernel_cudaERNS_18TensorIteratorBaseEENKUlvE_clEvENKUlvE2_clEvEUlllE_EESt5arrayIPcLm3EELi4E23TrivialOffsetCalculatorILi2EjESC_ILi1EjENS0_6memory12LoadWithCastILi2EEENSF_13StoreWithCastILi1EEEEEviT_T0_T2_T3_T4_T5_,@"STO_CUDA_ENTRY STV_DEFAULT"
_ZN2at6native27unrolled_elementwise_kernelINS0_13BinaryFunctorIlllZZZNS0_18rshift_kernel_cudaERNS_18TensorIteratorBaseEENKUlvE_clEvENKUlvE2_clEvEUlllE_EESt5arrayIPcLm3EELi4E23TrivialOffsetCalculatorILi2EjESC_ILi1EjENS0_6memory12LoadWithCastILi2EEENSF_13StoreWithCastILi1EEEEEviT_T0_T2_T3_T4_T5_:
.text._ZN2at6native27unrolled_elementwise_kernelINS0_13BinaryFunctorIlllZZZNS0_18rshift_kernel_cudaERNS_18TensorIteratorBaseEENKUlvE_clEvENKUlvE2_clEvEUlllE_EESt5arrayIPcLm3EELi4E23TrivialOffsetCalculatorILi2EjESC_ILi1EjENS0_6memory12LoadWithCastILi2EEENSF_13StoreWithCastILi1EEEEEviT_T0_T2_T3_T4_T5_:
[----:B------:R-:W-:Y:S02]  /*0000*/  IMAD.MOV.U32 R1, RZ, RZ, c[0x0][0x28] ;  /* 0x00000a00ff017624 */ /* 0x000fe400078e00ff */
[----:B------:R-:W0:Y:S01]  /*0010*/  S2R R2, SR_CTAID.X ;  /* 0x0000000000027919 */ /* 0x000e220000002500 */
[----:B------:R-:W-:Y:S01]  /*0020*/  IMAD.MOV.U32 R3, RZ, RZ, -0x200 ;  /* 0xfffffe00ff037424 */ /* 0x000fe200078e00ff */
[----:B------:R-:W1:Y:S01]  /*0030*/  LDC.U8 R29, c[0x0][0x184] ;  /* 0x00006100ff1d7b82 */ /* 0x000e620000000000 */
[----:B------:R-:W-:Y:S01]  /*0040*/  ULDC.64 UR36, c[0x0][0x118] ;  /* 0x0000460000247ab9 */ /* 0x000fe20000000a00 */
[----:B------:R-:W2:Y:S01]  /*0050*/  S2R R27, SR_TID.X ;  /* 0x00000000001b7919 */ /* 0x000ea20000002100 */
[----:B------:R-:W-:Y:S01]  /*0060*/  BSSY B6, `(.L_x_2359) ;  /* 0x00001de000067945 */ /* 0x000fe20003800000 */
[----:B------:R-:W-:Y:S01]  /*0070*/  CS2R R22, SRZ ;  /* 0x0000000000167805 */ /* 0x000fe2000001ff00 */
[----:B------:R-:W-:Y:S01]  /*0080*/  CS2R R24, SRZ ;  /* 0x0000000000187805 */ /* 0x000fe2000001ff00 */
[----:B------:R-:W-:Y:S02]  /*0090*/  CS2R R36, SRZ ;  /* 0x0000000000247805 */ /* 0x000fe4000001ff00 */
[----:B------:R-:W3:Y:S01]  /*00a0*/  LDC.U8 R28, c[0x0][0x185] ;  /* 0x00006140ff1c7b82 */ /* 0x000ee20000000000 */
        /* <DEDUP_REMOVED lines=21> */
.L_x_2364:
[----:B------:R0:W5:Y:S01]  /*0200*/  LDG.E.U8 R24, [R4.64] ;  /* 0x0000002404187981 */ /* 0x000162000c1e1100 */
[----:B------:R-:W-:Y:S01]  /*0210*/  IMAD.MOV.U32 R25, RZ, RZ, RZ ;  /* 0x000000ffff197224 */ /* 0x000fe200078e00ff */
[----:B------:R-:W-:Y:S05]  /*0220*/  BRA `(.L_x_2366) ;  /* 0x00000d6000007947 */ /* 0x000fea0003800000 */
.L_x_2363:
        /* <DEDUP_REMOVED lines=8> */
.L_x_2368:
[----:B------:R-:W2:Y:S02]  /*02b0*/  LDG.E R24, [R4.64] ;  /* 0x0000002404187981 */ /* 0x000ea4000c1e1900 */
[----:B--2---:R-:W-:Y:S01]  /*02c0*/  SHF.R.S32.HI R25, RZ, 0x1f, R24 ;  /* 0x0000001fff197819 */ /* 0x004fe20000011418 */
[----:B------:R-:W-:Y:S05]  /*02d0*/  BRA `(.L_x_2366) ;  /* 0x00000cb000007947 */ /* 0x000fea0003800000 */
.L_x_2367:
[----:B------:R-:W2:Y:S02]  /*02e0*/  LDG.E.S16 R24, [R4.64] ;  /* 0x0000002404187981 */ /* 0x000ea4000c1e1700 */
[----:B--2---:R-:W-:Y:S01]  /*02f0*/  SHF.R.S32.HI R25, RZ, 0x1f, R24 ;  /* 0x0000001fff197819 */ /* 0x004fe20000011418 */
[----:B------:R-:W-:Y:S05]  /*0300*/  BRA `(.L_x_2366) ;  /* 0x00000c8000007947 */ /* 0x000fea0003800000 */
.L_x_2362:
        /* <DEDUP_REMOVED lines=9> */
.L_x_2370:
[----:B------:R-:W2:Y:S02]  /*03a0*/  LDG.E.U16 R4, [R4.64] ;  /* 0x0000002404047981 */ /* 0x000ea4000c1e1500 */
[----:B--2---:R-:W-:-:S06]  /*03b0*/  HADD2.F32 R24, -RZ, R4.H0_H0 ;  /* 0x20000004ff187230 */ /* 0x004fcc0000004100 */
[----:B------:R-:W0:Y:S01]  /*03c0*/  F2I.S64.TRUNC R24, R24 ;  /* 0x0000001800187311 */ /* 0x000e22000020d900 */
[----:B------:R-:W-:Y:S05]  /*03d0*/  BRA `(.L_x_2366) ;  /* 0x00000bb000007947 */ /* 0x000fea0003800000 */
.L_x_2369:
        /* <DEDUP_REMOVED lines=9> */
.L_x_2372:
[----:B------:R-:W2:Y:S02]  /*0470*/  LDG.E.U16 R4, [R4.64] ;  /* 0x0000002404047981 */ /* 0x000ea4000c1e1500 */
[----:B--2---:R-:W-:-:S06]  /*0480*/  HADD2.F32 R24, -RZ, R4.H0_H0 ;  /* 0x20000004ff187230 */ /* 0x004fcc0000004100 */
[----:B------:R-:W0:Y:S01]  /*0490*/  F2I.S64.TRUNC R24, R24 ;  /* 0x0000001800187311 */ /* 0x000e22000020d900 */
[----:B------:R-:W-:Y:S05]  /*04a0*/  BRA `(.L_x_2366) ;  /* 0x00000ae000007947 */ /* 0x000fea0003800000 */
.L_x_2371:
[----:B------:R-:W2:Y:S02]  /*04b0*/  LDG.E.64 R4, [R4.64] ;  /* 0x0000002404047981 */ /* 0x000ea4000c1e1b00 */
[----:B--2---:R0:W1:Y:S01]  /*04c0*/  F2I.S64.F64.TRUNC R24, R4 ;  /* 0x0000000400187311 */ /* 0x004062000030d900 */
[----:B------:R-:W-:Y:S05]  /*04d0*/  BRA `(.L_x_2366) ;  /* 0x00000ab000007947 */ /* 0x000fea0003800000 */
.L_x_2361:
        /* <DEDUP_REMOVED lines=13> */
.L_x_2375:
[----:B------:R-:W2:Y:S02]  /*05b0*/  LDG.E.64 R4, [R4.64] ;  /* 0x0000002404047981 */ /* 0x000ea4000c1e1b00 */
[----:B--2---:R0:W1:Y:S01]  /*05c0*/  F2I.S64.F64.TRUNC R24, R4 ;  /* 0x0000000400187311 */ /* 0x004062000030d900 */
[----:B------:R-:W-:Y:S05]  /*05d0*/  BRA `(.L_x_2366) ;  /* 0x000009b000007947 */ /* 0x000fea0003800000 */
.L_x_2374:
        /* <DEDUP_REMOVED lines=27> */
.L_x_2377:
        /* <DEDUP_REMOVED lines=12> */
[----:B------:R-:W-:-:S04]  /*0850*/  LOP3.LUT R0, R3, 0x80000000, R0, 0xf8, !PT ;  /* 0x8000000003007812 */ /* 0x000fc800078ef800 */
[----:B------:R0:W1:Y:S01]  /*0860*/  F2I.S64.TRUNC R24, R0 ;  /* 0x0000000000187311 */ /* 0x000062000020d900 */
[----:B------:R-:W-:Y:S05]  /*0870*/  BRA `(.L_x_2366) ;  /* 0x0000071000007947 */ /* 0x000fea0003800000 */
.L_x_2376:
[----:B------:R-:W2:Y:S02]  /*0880*/  LDG.E.U16 R24, [R4.64] ;  /* 0x0000002404187981 */ /* 0x000ea4000c1e1500 */
[----:B--2---:R-:W-:-:S06]  /*0890*/  PRMT R24, RZ, 0x5410, R24 ;  /* 0x00005410ff187816 */ /* 0x004fcc0000000018 */
[----:B------:R-:W0:Y:S01]  /*08a0*/  F2I.S64.TRUNC R24, R24 ;  /* 0x0000001800187311 */ /* 0x000e22000020d900 */
[----:B------:R-:W-:Y:S05]  /*08b0*/  BRA `(.L_x_2366) ;  /* 0x000006d000007947 */ /* 0x000fea0003800000 */
.L_x_2373:
        /* <DEDUP_REMOVED lines=11> */
.L_x_2380:
        /* <DEDUP_REMOVED lines=21> */
.L_x_2384:
[----:B------:R-:W-:Y:S05]  /*0ac0*/  BSYNC B1 ;  /* 0x0000000000017941 */ /* 0x000fea0003800000 */
.L_x_2383:
[----:B------:R-:W-:Y:S01]  /*0ad0*/  IMAD.SHL.U32 R3, R3, 0x100000, RZ ;  /* 0x0010000003037824 */ /* 0x000fe200078e00ff */
[----:B------:R-:W-:-:S04]  /*0ae0*/  LEA R5, R0, 0x3b800000, 0x17 ;  /* 0x3b80000000057811 */ /* 0x000fc800078eb8ff */
[----:B------:R-:W-:Y:S02]  /*0af0*/  LOP3.LUT R24, R5, R3, R24, 0xfe, !PT ;  /* 0x0000000305187212 */ /* 0x000fe400078efe18 */
.L_x_2382:
[----:B------:R-:W-:Y:S05]  /*0b00*/  BSYNC B0 ;  /* 0x0000000000007941 */ /* 0x000fea0003800000 */
.L_x_2381:
[----:B------:R-:W0:Y:S01]  /*0b10*/  F2I.S64.TRUNC R24, R24 ;  /* 0x0000001800187311 */ /* 0x000e22000020d900 */
[----:B------:R-:W-:Y:S05]  /*0b20*/  BRA `(.L_x_2366) ;  /* 0x0000046000007947 */ /* 0x000fea0003800000 */
.L_x_2379:
        /* <DEDUP_REMOVED lines=21> */
.L_x_2388:
[----:B------:R-:W-:Y:S05]  /*0c80*/  BSYNC B1 ;  /* 0x0000000000017941 */ /* 0x000fea0003800000 */
.L_x_2387:
[----:B------:R-:W-:Y:S01]  /*0c90*/  IMAD.SHL.U32 R3, R3, 0x200000, RZ ;  /* 0x0020000003037824 */ /* 0x000fe200078e00ff */
[----:B------:R-:W-:-:S04]  /*0ca0*/  LEA R5, R0, 0x37800000, 0x17 ;  /* 0x3780000000057811 */ /* 0x000fc800078eb8ff */
[----:B------:R-:W-:Y:S02]  /*0cb0*/  LOP3.LUT R24, R5, R3, R24, 0xfe, !PT ;  /* 0x0000000305187212 */ /* 0x000fe400078efe18 */
.L_x_2386:
[----:B------:R-:W-:Y:S05]  /*0cc0*/  BSYNC B0 ;  /* 0x0000000000007941 */ /* 0x000fea0003800000 */
.L_x_2385:
[----:B------:R-:W0:Y:S01]  /*0cd0*/  F2I.S64.TRUNC R24, R24 ;  /* 0x0000001800187311 */ /* 0x000e22000020d900 */
[----:B------:R-:W-:Y:S05]  /*0ce0*/  BRA `(.L_x_2366) ;  /* 0x000002a000007947 */ /* 0x000fea0003800000 */
.L_x_2378:
        /* <DEDUP_REMOVED lines=14> */
.L_x_2392:
[----:B------:R-:W-:Y:S05]  /*0dd0*/  BSYNC B0 ;  /* 0x0000000000007941 */ /* 0x000fea0003800000 */
.L_x_2391:
[----:B------:R-:W0:Y:S01]  /*0de0*/  F2I.S64.TRUNC R24, R24 ;  /* 0x0000001800187311 */ /* 0x000e22000020d900 */
[----:B------:R-:W-:Y:S05]  /*0df0*/  BRA `(.L_x_2366) ;  /* 0x0000019000007947 */ /* 0x000fea0003800000 */
.L_x_2365:
        /* <DEDUP_REMOVED lines=21> */
.L_x_2390:
[----:B------:R0:W5:Y:S01]  /*0f50*/  LDG.E.64 R24, [R4.64] ;  /* 0x0000002404187981 */ /* 0x000162000c1e1b00 */
[----:B------:R-:W-:Y:S05]  /*0f60*/  BRA `(.L_x_2366) ;  /* 0x0000002000007947 */ /* 0x000fea0003800000 */
.L_x_2389:
[----:B------:R0:W5:Y:S01]  /*0f70*/  LDG.E R24, [R4.64] ;  /* 0x0000002404187981 */ /* 0x000162000c1e1900 */
[----:B------:R-:W-:-:S03]  /*0f80*/  IMAD.MOV.U32 R25, RZ, RZ, RZ ;  /* 0x000000ffff197224 */ /* 0x000fc600078e00ff */
.L_x_2366:
[----:B0-----:R-:W-:Y:S01]  /*0f90*/  PRMT R0, R28, 0x9910, RZ ;  /* 0x000099101c007816 */ /* 0x001fe200000000ff */
[----:B------:R-:W-:-:S03]  /*0fa0*/  IMAD R4, R27, c[0x0][0x18c], RZ ;  /* 0x000063001b047a24 */ /* 0x000fc600078e02ff */
        /* <DEDUP_REMOVED lines=15> */
.L_x_2396:
[----:B------:R0:W5:Y:S01]  /*10a0*/  LDG.E.U8 R36, [R4.64] ;  /* 0x0000002404247981 */ /* 0x000162000c1e1100 */
[----:B------:R-:W-:Y:S01]  /*10b0*/  IMAD.MOV.U32 R37, RZ, RZ, RZ ;  /* 0x000000ffff257224 */ /* 0x000fe200078e00ff */
[----:B------:R-:W-:Y:S05]  /*10c0*/  BRA `(.L_x_2398) ;  /* 0x00000d5000007947 */ /* 0x000fea0003800000 */
.L_x_2395:
        /* <DEDUP_REMOVED lines=8> */
.L_x_2400:
[----:B------:R-:W2:Y:S02]  /*1150*/  LDG.E R36, [R4.64] ;  /* 0x0000002404247981 */ /* 0x000ea4000c1e1900 */
[----:B--2---:R-:W-:Y:S01]  /*1160*/  SHF.R.S32.HI R37, RZ, 0x1f, R36 ;  /* 0x0000001fff257819 */ /* 0x004fe20000011424 */
[----:B------:R-:W-:Y:S05]  /*1170*/  BRA `(.L_x_2398) ;  /* 0x00000ca000007947 */ /* 0x000fea0003800000 */
.L_x_2399:
[----:B------:R-:W2:Y:S02]  /*1180*/  LDG.E.S16 R36, [R4.64] ;  /* 0x0000002404247981 */ /* 0x000ea4000c1e1700 */
[----:B--2---:R-:W-:Y:S01]  /*1190*/  SHF.R.S32.HI R37, RZ, 0x1f, R36 ;  /* 0x0000001fff257819 */ /* 0x004fe20000011424 */
[----:B------:R-:W-:Y:S05]  /*11a0*/  BRA `(.L_x_2398) ;  /* 0x00000c7000007947 */ /* 0x000fea0003800000 */
.L_x_2394:
[----:B------:R-:W-:-:S13]  /*11b0*/  ISETP.GT.AND P0, PT, R0, 0x6, PT ;  /* 0x000000060000780c */ /* 0x000fda0003f04270 */
[----:B------:R-:W-:Y:S05]  /*11c0*/  @P0 BRA `(.L_x_2401) ;  /* 0x000000b000000947 */ /* 0x000fea0003800000 */
[----:B------:R-:W-:-:S13]  /*11d0*/  ISETP.NE.AND P0, PT, R0, 0x5, PT ;  /* 0x000000050000780c */ /* 0x000fda0003f05270 */
[----:B------:R-:W-:Y:S05]  /*11e0*/  @!P0 BRA `(.L_x_2402) ;  /* 0x0000005000008947 */ /* 0x000fea0003800000 */
[----:B------:R-:W-:-:S13]  /*11f0*/  ISETP.NE.AND P0, PT, R0, 0x6, PT ;  /* 0x000000060000780c */ /* 0x000fda0003f05270 */
[----:B------:R-:W-:Y:S05]  /*1200*/  @P0 BRA `(.L_x_2397) ;  /* 0x00000a8000000947 */ /* 0x000fea0003800000 */
[----:B------:R-:W2:Y:S02]  /*1210*/  LDG.E R4, [R4.64] ;  /* 0x0000002404047981 */ /* 0x000ea4000c1e1900 */
[----:B--2---:R0:W2:Y:S01]  /*1220*/  F2I.S64.TRUNC R36, R4 ;  /* 0x0000000400247311 */ /* 0x0040a2000020d900 */
[----:B------:R-:W-:Y:S05]  /*1230*/  BRA `(.L_x_2398) ;  /* 0x00000be000007947 */ /* 0x000fea0003800000 */
.L_x_2402:
[----:B------:R-:W2:Y:S02]  /*1240*/  LDG.E.U16 R4, [R4.64] ;  /* 0x0000002404047981 */ /* 0x000ea4000c1e1500 */
[----:B--2---:R-:W-:-:S06]  /*1250*/  HADD2.F32 R36, -RZ, R4.H0_H0 ;  /* 0x20000004ff247230 */ /* 0x004fcc0000004100 */
[----:B------:R-:W0:Y:S01]  /*1260*/  F2I.S64.TRUNC R36, R36 ;  /* 0x0000002400247311 */ /* 0x000e22000020d900 */
[----:B------:R-:W-:Y:S05]  /*1270*/  BRA `(.L_x_2398) ;  /* 0x00000ba000007947 */ /* 0x000fea0003800000 */
.L_x_2401:
[----:B------:R-:W-:-:S13]  /*1280*/  ISETP.NE.AND P0, PT, R0, 0x7, PT ;  /* 0x000000070000780c */ /* 0x000fda0003f05270 */
[----:B------:R-:W-:Y:S05]  /*1290*/  @!P0 BRA `(.L_x_2403) ;  /* 0x000000b000008947 */ /* 0x000fea0003800000 */
[----:B------:R-:W-:-:S13]  /*12a0*/  ISETP.NE.AND P0, PT, R0, 0x8, PT ;  /* 0x000000080000780c */ /* 0x000fda0003f05270 */
[----:B------:R-:W-:Y:S05]  /*12b0*/  @!P0 BRA `(.L_x_2404) ;  /* 0x0000005000008947 */ /* 0x000fea0003800000 */
[----:B------:R-:W-:-:S13]  /*12c0*/  ISETP.NE.AND P0, PT, R0, 0x9, PT ;  /* 0x000000090000780c */ /* 0x000fda0003f05270 */
[----:B------:R-:W-:Y:S05]  /*12d0*/  @P0 BRA `(.L_x_2397) ;  /* 0x000009b000000947 */ /* 0x000fea0003800000 */
[----:B------:R-:W2:Y:S02]  /*12e0*/  LDG.E R4, [R4.64] ;  /* 0x0000002404047981 */ /* 0x000ea4000c1e1900 */
[----:B--2---:R0:W2:Y:S01]  /*12f0*/  F2I.S64.TRUNC R36, R4 ;  /* 0x0000000400247311 */ /* 0x0040a2000020d900 */
[----:B------:R-:W-:Y:S05]  /*1300*/  BRA `(.L_x_2398) ;  /* 0x00000b1000007947 */ /* 0x000fea0003800000 */
.L_x_2404:
[----:B------:R-:W2:Y:S02]  /*1310*/  LDG.E.U16 R4, [R4.64] ;  /* 0x0000002404047981 */ /* 0x000ea4000c1e1500 */
[----:B--2---:R-:W-:-:S06]  /*1320*/  HADD2.F32 R36, -RZ, R4.H0_H0 ;  /* 0x20000004ff247230 */ /* 0x004fcc0000004100 */
[----:B------:R-:W0:Y:S01]  /*1330*/  F2I.S64.TRUNC R36, R36 ;  /* 0x0000002400247311 */ /* 0x000e22000020d900 */
[----:B------:R-:W-:Y:S05]  /*1340*/  BRA `(.L_x_2398) ;  /* 0x00000ad000007947 */ /* 0x000fea0003800000 */
.L_x_2403:
[----:B------:R-:W2:Y:S02]  /*1350*/  LDG.E.64 R4, [R4.64] ;  /* 0x0000002404047981 */ /* 0x000ea4000c1e1b00 */
[----:B--2---:R0:W2:Y:S01]  /*1360*/  F2I.S64.F64.TRUNC R36, R4 ;  /* 0x0000000400247311 */ /* 0x0040a2000030d900 */
[----:B------:R-:W-:Y:S05]  /*1370*/  BRA `(.L_x_2398) ;  /* 0x00000aa000007947 */ /* 0x000fea0003800000 */
.L_x_2393:
        /* <DEDUP_REMOVED lines=13> */
.L_x_2407:
[----:B------:R-:W2:Y:S02]  /*1450*/  LDG.E.64 R4, [R4.64] ;  /* 0x0000002404047981 */ /* 0x000ea4000c1e1b00 */
[----:B--2---:R0:W2:Y:S01]  /*1460*/  F2I.S64.F64.TRUNC R36, R4 ;  /* 0x0000000400247311 */ /* 0x0040a2000030d900 */
[----:B------:R-:W-:Y:S05]  /*1470*/  BRA `(.L_x_2398) ;  /* 0x000009a000007947 */ /* 0x000fea0003800000 */
.L_x_2406:
        /* <DEDUP_REMOVED lines=25> */
[----:B------:R0:W2:Y:S01]  /*1610*/  F2I.S64.TRUNC R36, R7 ;  /* 0x0000000700247311 */ /* 0x0000a2000020d900 */
[----:B------:R-:W-:Y:S05]  /*1620*/  BRA `(.L_x_2398) ;  /* 0x000007f000007947 */ /* 0x000fea0003800000 */
.L_x_2409:
        /* <DEDUP_REMOVED lines=11> */
[----:B------:R-:W-:-:S04]  /*16e0*/  LOP3.LUT R0, R3, 0x80000000, R0, 0xf8, !PT ;  /* 0x8000000003007812 */ /* 0x000fc800078ef800 */
[----:B------:R0:W2:Y:S01]  /*16f0*/  F2I.S64.TRUNC R36, R0 ;  /* 0x0000000000247311 */ /* 0x0000a2000020d900 */
[----:B------:R-:W-:Y:S05]  /*1700*/  BRA `(.L_x_2398) ;  /* 0x0000071000007947 */ /* 0x000fea0003800000 */
.L_x_2408:
[----:B------:R-:W2:Y:S02]  /*1710*/  LDG.E.U16 R36, [R4.64] ;  /* 0x0000002404247981 */ /* 0x000ea4000c1e1500 */
[----:B--2---:R-:W-:-:S06]  /*1720*/  PRMT R36, RZ, 0x5410, R36 ;  /* 0x00005410ff247816 */ /* 0x004fcc0000000024 */
[----:B------:R-:W0:Y:S01]  /*1730*/  F2I.S64.TRUNC R36, R36 ;  /* 0x0000002400247311 */ /* 0x000e22000020d900 */
[----:B------:R-:W-:Y:S05]  /*1740*/  BRA `(.L_x_2398) ;  /* 0x000006d000007947 */ /* 0x000fea0003800000 */
.L_x_2405:
        /* <DEDUP_REMOVED lines=11> */
.L_x_2412:
        /* <DEDUP_REMOVED lines=21> */
.L_x_2416:
[----:B------:R-:W-:Y:S05]  /*1950*/  BSYNC B1 ;  /* 0x0000000000017941 */ /* 0x000fea0003800000 */
.L_x_2415:
[----:B------:R-:W-:Y:S01]  /*1960*/  IMAD.SHL.U32 R3, R3, 0x100000, RZ ;  /* 0x0010000003037824 */ /* 0x000fe200078e00ff */
[----:B------:R-:W-:-:S04]  /*1970*/  LEA R5, R0, 0x3b800000, 0x17 ;  /* 0x3b80000000057811 */ /* 0x000fc800078eb8ff */
[----:B------:R-:W-:Y:S02]  /*1980*/  LOP3.LUT R36, R5, R3, R36, 0xfe, !PT ;  /* 0x0000000305247212 */ /* 0x000fe400078efe24 */
.L_x_2414:
[----:B------:R-:W-:Y:S05]  /*1990*/  BSYNC B0 ;  /* 0x0000000000007941 */ /* 0x000fea0003800000 */
.L_x_2413:
[----:B------:R-:W0:Y:S01]  /*19a0*/  F2I.S64.TRUNC R36, R36 ;  /* 0x0000002400247311 */ /* 0x000e22000020d900 */
[----:B------:R-:W-:Y:S05]  /*19b0*/  BRA `(.L_x_2398) ;  /* 0x0000046000007947 */ /* 0x000fea0003800000 */
.L_x_2411:
        /* <DEDUP_REMOVED lines=21> */
.L_x_2420:
[----:B------:R-:W-:Y:S05]  /*1b10*/  BSYNC B1 ;  /* 0x0000000000017941 */ /* 0x000fea0003800000 */
.L_x_2419:
[----:B------:R-:W-:Y:S01]  /*1b20*/  IMAD.SHL.U32 R3, R3, 0x200000, RZ ;  /* 0x0020000003037824 */ /* 0x000fe200078e00ff */
[----:B------:R-:W-:-:S04]  /*1b30*/  LEA R5, R0, 0x37800000, 0x17 ;  /* 0x3780000000057811 */ /* 0x000fc800078eb8ff */
[----:B------:R-:W-:Y:S02]  /*1b40*/  LOP3.LUT R36, R5, R3, R36, 0xfe, !PT ;  /* 0x0000000305247212 */ /* 0x000fe400078efe24 */
.L_x_2418:
[----:B------:R-:W-:Y:S05]  /*1b50*/  BSYNC B0 ;  /* 0x0000000000007941 */ /* 0x000fea0003800000 */
.L_x_2417:
[----:B------:R-:W0:Y:S01]  /*1b60*/  F2I.S64.TRUNC R36, R36 ;  /* 0x0000002400247311 */ /* 0x000e22000020d900 */
[----:B------:R-:W-:Y:S05]  /*1b70*/  BRA `(.L_x_2398) ;  /* 0x000002a000007947 */ /* 0x000fea0003800000 */
.L_x_2410:
        /* <DEDUP_REMOVED lines=14> */
.L_x_2424:
[----:B------:R-:W-:Y:S05]  /*1c60*/  BSYNC B0 ;  /* 0x0000000000007941 */ /* 0x000fea0003800000 */
.L_x_2423:
[----:B------:R-:W0:Y:S01]  /*1c70*/  F2I.S64.TRUNC R36, R36 ;  /* 0x0000002400247311 */ /* 0x000e22000020d900 */
[----:B------:R-:W-:Y:S05]  /*1c80*/  BRA `(.L_x_2398) ;  /* 0x0000019000007947 */ /* 0x000fea0003800000 */
.L_x_2397:
        /* <DEDUP_REMOVED lines=21> */
.L_x_2422:
[----:B------:R0:W5:Y:S01]  /*1de0*/  LDG.E.64 R36, [R4.64] ;  /* 0x0000002404247981 */ /* 0x000162000c1e1b00 */
[----:B------:R-:W-:Y:S05]  /*1df0*/  BRA `(.L_x_2398) ;  /* 0x0000002000007947 */ /* 0x000fea0003800000 */
.L_x_2421:
[----:B------:R0:W5:Y:S01]  /*1e00*/  LDG.E R36, [R4.64] ;  /* 0x0000002404247981 */ /* 0x000162000c1e1900 */
[----:B------:R-:W-:-:S03]  /*1e10*/  IMAD.MOV.U32 R37, RZ, RZ, RZ ;  /* 0x000000ffff257224 */ /* 0x000fc600078e00ff */
.L_x_2398:
[----:B------:R-:W3:Y:S02]  /*1e20*/  S2R R27, SR_TID.X ;  /* 0x00000000001b7919 */ /* 0x000ee40000002100 */
[----:B---3--:R-:W-:Y:S02]  /*1e30*/  IADD3 R27, R27, 0x80, RZ ;  /* 0x000000801b1b7810 */ /* 0x008fe40007ffe0ff */
.L_x_2360:
[----:B-1-3--:R-:W-:Y:S05]  /*1e40*/  BSYNC B6 ;  /* 0x0000000000067941 */ /* 0x00afea0003800000 */
.L_x_2359:
[----:B------:R-:W-:Y:S01]  /*1e50*/  ISETP.GE.AND P0, PT, R27, R26, PT ;  /* 0x0000001a1b00720c */ /* 0x000fe20003f06270 */
[----:B------:R-:W-:Y:S01]  /*1e60*/  BSSY B6, `(.L_x_2425) ;  /* 0x00001d7000067945 */ /* 0x000fe20003800000 */
[----:B------:R-:W-:-:S11]  /*1e70*/  CS2R R34, SRZ ;  /* 0x0000000000227805 */ /* 0x000fd6000001ff00 */
        /* <DEDUP_REMOVED lines=16> */
[----:B------:R-:W3:Y:S02]  /*1f80*/  LDG.E.S8 R22, [R4.64] ;  /* 0x0000002404167981 */ /* 0x000ee4000c1e1300 */
[----:B---3--:R-:W-:Y:S01]  /*1f90*/  SHF.R.S32.HI R23, RZ, 0x1f, R22 ;  /* 0x0000001fff177819 */ /* 0x008fe20000011416 */
[----:B------:R-:W-:Y:S05]  /*1fa0*/  BRA `(.L_x_2432) ;  /* 0x00000d8000007947 */ /* 0x000fea0003800000 */
.L_x_2430:
[----:B------:R0:W5:Y:S01]  /*1fb0*/  LDG.E.U8 R22, [R4.64] ;  /* 0x0000002404167981 */ /* 0x000162000c1e1100 */
[----:B------:R-:W-:Y:S01]  /*1fc0*/  IMAD.MOV.U32 R23, RZ, RZ, RZ ;  /* 0x000000ffff177224 */ /* 0x000fe200078e00ff */
[----:B------:R-:W-:Y:S05]  /*1fd0*/  BRA `(.L_x_2432) ;  /* 0x00000d5000007947 */ /* 0x000fea0003800000 */
.L_x_2429:
        /* <DEDUP_REMOVED lines=8> */
.L_x_2434:
[----:B------:R-:W3:Y:S02]  /*2060*/  LDG.E R22, [R4.64] ;  /* 0x0000002404167981 */ /* 0x000ee4000c1e1900 */
[----:B---3--:R-:W-:Y:S01]  /*2070*/  SHF.R.S32.HI R23, RZ, 0x1f, R22 ;  /* 0x0000001fff177819 */ /* 0x008fe20000011416 */
[----:B------:R-:W-:Y:S05]  /*2080*/  BRA `(.L_x_2432) ;  /* 0x00000ca000007947 */ /* 0x000fea0003800000 */
.L_x_2433:
[----:B------:R-:W3:Y:S02]  /*2090*/  LDG.E.S16 R22, [R4.64] ;  /* 0x0000002404167981 */ /* 0x000ee4000c1e1700 */
[----:B---3--:R-:W-:Y:S01]  /*20a0*/  SHF.R.S32.HI R23, RZ, 0x1f, R22 ;  /* 0x0000001fff177819 */ /* 0x008fe20000011416 */
[----:B------:R-:W-:Y:S05]  /*20b0*/  BRA `(.L_x_2432) ;  /* 0x00000c7000007947 */ /* 0x000fea0003800000 */
.L_x_2428:
[----:B------:R-:W-:-:S13]  /*20c0*/  ISETP.GT.AND P0, PT, R0, 0x6, PT ;  /* 0x000000060000780c */ /* 0x000fda0003f04270 */
[----:B------:R-:W-:Y:S05]  /*20d0*/  @P0 BRA `(.L_x_2435) ;  /* 0x000000b000000947 */ /* 0x000fea0003800000 */
[----:B------:R-:W-:-:S13]  /*20e0*/  ISETP.NE.AND P0, PT, R0, 0x5, PT ;  /* 0x000000050000780c */ /* 0x000fda0003f05270 */
[----:B------:R-:W-:Y:S05]  /*20f0*/  @!P0 BRA `(.L_x_2436) ;  /* 0x0000005000008947 */ /* 0x000fea0003800000 */
[----:B------:R-:W-:-:S13]  /*2100*/  ISETP.NE.AND P0, PT, R0, 0x6, PT ;  /* 0x000000060000780c */ /* 0x000fda0003f05270 */
[----:B------:R-:W-:Y:S05]  /*2110*/  @P0 BRA `(.L_x_2431) ;  /* 0x00000a8000000947 */ /* 0x000fea0003800000 */
[----:B------:R-:W3:Y:S02]  /*2120*/  LDG.E R4, [R4.64] ;  /* 0x0000002404047981 */ /* 0x000ee4000c1e1900 */
[----:B---3--:R0:W1:Y:S01]  /*2130*/  F2I.S64.TRUNC R22, R4 ;  /* 0x0000000400167311 */ /* 0x008062000020d900 */
[----:B------:R-:W-:Y:S05]  /*2140*/  BRA `(.L_x_2432) ;  /* 0x00000be000007947 */ /* 0x000fea0003800000 */
.L_x_2436:
[----:B------:R-:W3:Y:S02]  /*2150*/  LDG.E.U16 R4, [R4.64] ;  /* 0x0000002404047981 */ /* 0x000ee4000c1e1500 */
[----:B---3--:R-:W-:-:S06]  /*2160*/  HADD2.F32 R22, -RZ, R4.H0_H0 ;  /* 0x20000004ff167230 */ /* 0x008fcc0000004100 */
[----:B------:R-:W0:Y:S01]  /*2170*/  F2I.S64.TRUNC R22, R22 ;  /* 0x0000001600167311 */ /* 0x000e22000020d900 */
[----:B------:R-:W-:Y:S05]  /*2180*/  BRA `(.L_x_2432) ;  /* 0x00000ba000007947 */ /* 0x000fea0003800000 */
.L_x_2435:
[----:B------:R-:W-:-:S13]  /*2190*/  ISETP.NE.AND P0, PT, R0, 0x7, PT ;  /* 0x000000070000780c */ /* 0x000fda0003f05270 */
[----:B------:R-:W-:Y:S05]  /*21a0*/  @!P0 BRA `(.L_x_2437) ;  /* 0x000000b000008947 */ /* 0x000fea0003800000 */
[----:B------:R-:W-:-:S13]  /*21b0*/  ISETP.NE.AND P0, PT, R0, 0x8, PT ;  /* 0x000000080000780c */ /* 0x000fda0003f05270 */
[----:B------:R-:W-:Y:S05]  /*21c0*/  @!P0 BRA `(.L_x_2438) ;  /* 0x0000005000008947 */ /* 0x000fea0003800000 */
[----:B------:R-:W-:-:S13]  /*21d0*/  ISETP.NE.AND P0, PT, R0, 0x9, PT ;  /* 0x000000090000780c */ /* 0x000fda0003f05270 */
[----:B------:R-:W-:Y:S05]  /*21e0*/  @P0 BRA `(.L_x_2431) ;  /* 0x000009b000000947 */ /* 0x000fea0003800000 */
[----:B------:R-:W3:Y:S02]  /*21f0*/  LDG.E R4, [R4.64] ;  /* 0x0000002404047981 */ /* 0x000ee4000c1e1900 */
[----:B---3--:R0:W1:Y:S01]  /*2200*/  F2I.S64.TRUNC R22, R4 ;  /* 0x0000000400167311 */ /* 0x008062000020d900 */
[----:B------:R-:W-:Y:S05]  /*2210*/  BRA `(.L_x_2432) ;  /* 0x00000b1000007947 */ /* 0x000fea0003800000 */
.L_x_2438:
[----:B------:R-:W3:Y:S02]  /*2220*/  LDG.E.U16 R4, [R4.64] ;  /* 0x0000002404047981 */ /* 0x000ee4000c1e1500 */
[----:B---3--:R-:W-:-:S06]  /*2230*/  HADD2.F32 R22, -RZ, R4.H0_H0 ;  /* 0x20000004ff167230 */ /* 0x008fcc0000004100 */
[----:B------:R-:W0:Y:S01]  /*2240*/  F2I.S64.TRUNC R22, R22 ;  /* 0x0000001600167311 */ /* 0x000e22000020d900 */
[----:B------:R-:W-:Y:S05]  /*2250*/  BRA `(.L_x_2432) ;  /* 0x00000ad000007947 */ /* 0x000fea0003800000 */
.L_x_2437:
[----:B------:R-:W3:Y:S02]  /*2260*/  LDG.E.64 R4, [R4.64] ;  /* 0x0000002404047981 */ /* 0x000ee4000c1e1b00 */
[----:B---3--:R0:W1:Y:S01]  /*2270*/  F2I.S64.F64.TRUNC R22, R4 ;  /* 0x0000000400167311 */ /* 0x008062000030d900 */
[----:B------:R-:W-:Y:S05]  /*2280*/  BRA `(.L_x_2432) ;  /* 0x00000aa000007947 */ /* 0x000fea0003800000 */
.L_x_2427:
        /* <DEDUP_REMOVED lines=8> */
[----:B------:R-:W3:Y:S01]  /*2310*/  LDG.E.U8 R4, [R4.64] ;  /* 0x0000002404047981 */ /* 0x000ee2000c1e1100 */
[----:B------:R-:W-:Y:S01]  /*2320*/  IMAD.MOV.U32 R23, RZ, RZ, RZ ;  /* 0x000000ffff177224 */ /* 0x000fe200078e00ff */
[----:B---3--:R-:W-:-:S04]  /*2330*/  ISETP.NE.AND P0, PT, R4, RZ, PT ;  /* 0x000000ff0400720c */ /* 0x008fc80003f05270 */
[----:B------:R-:W-:Y:S01]  /*2340*/  SEL R22, RZ, 0x1, !P0 ;  /* 0x00000001ff167807 */ /* 0x000fe20004000000 */
[----:B------:R-:W-:Y:S05]  /*2350*/  BRA `(.L_x_2432) ;  /* 0x000009d000007947 */ /* 0x000fea0003800000 */
.L_x_2441:
[----:B------:R-:W3:Y:S02]  /*2360*/  LDG.E.64 R4, [R4.64] ;  /* 0x0000002404047981 */ /* 0x000ee4000c1e1b00 */
[----:B---3--:R0:W1:Y:S01]  /*2370*/  F2I.S64.F64.TRUNC R22, R4 ;  /* 0x0000000400167311 */ /* 0x008062000030d900 */
[----:B------:R-:W-:Y:S05]  /*2380*/  BRA `(.L_x_2432) ;  /* 0x000009a000007947 */ /* 0x000fea0003800000 */
.L_x_2440:
        /* <DEDUP_REMOVED lines=27> */
.L_x_2443:
        /* <DEDUP_REMOVED lines=14> */
.L_x_2442:
[----:B------:R-:W3:Y:S02]  /*2620*/  LDG.E.U16 R22, [R4.64] ;  /* 0x0000002404167981 */ /* 0x000ee4000c1e1500 */
[----:B---3--:R-:W-:-:S06]  /*2630*/  PRMT R22, RZ, 0x5410, R22 ;  /* 0x00005410ff167816 */ /* 0x008fcc0000000016 */
[----:B------:R-:W0:Y:S01]  /*2640*/  F2I.S64.TRUNC R22, R22 ;  /* 0x0000001600167311 */ /* 0x000e22000020d900 */
[----:B------:R-:W-:Y:S05]  /*2650*/  BRA `(.L_x_2432) ;  /* 0x000006d000007947 */ /* 0x000fea0003800000 */
.L_x_2439:
        /* <DEDUP_REMOVED lines=11> */
.L_x_2446:
        /* <DEDUP_REMOVED lines=21> */
.L_x_2450:
[----:B------:R-:W-:Y:S05]  /*2860*/  BSYNC B1 ;  /* 0x0000000000017941 */ /* 0x000fea0003800000 */
.L_x_2449:
[----:B------:R-:W-:Y:S01]  /*2870*/  IMAD.SHL.U32 R3, R3, 0x100000, RZ ;  /* 0x0010000003037824 */ /* 0x000fe200078e00ff */
[----:B------:R-:W-:-:S04]  /*2880*/  LEA R5, R0, 0x3b800000, 0x17 ;  /* 0x3b80000000057811 */ /* 0x000fc800078eb8ff */
[----:B------:R-:W-:Y:S02]  /*2890*/  LOP3.LUT R22, R5, R3, R22, 0xfe, !PT ;  /* 0x0000000305167212 */ /* 0x000fe400078efe16 */
.L_x_2448:
[----:B------:R-:W-:Y:S05]  /*28a0*/  BSYNC B0 ;  /* 0x0000000000007941 */ /* 0x000fea0003800000 */
.L_x_2447:
[----:B------:R-:W0:Y:S01]  /*28b0*/  F2I.S64.TRUNC R22, R22 ;  /* 0x0000001600167311 */ /* 0x000e22000020d900 */
[----:B------:R-:W-:Y:S05]  /*28c0*/  BRA `(.L_x_2432) ;  /* 0x0000046000007947 */ /* 0x000fea0003800000 */
.L_x_2445:
        /* <DEDUP_REMOVED lines=21> */
.L_x_2454:
[----:B------:R-:W-:Y:S05]  /*2a20*/  BSYNC B1 ;  /* 0x0000000000017941 */ /* 0x000fea0003800000 */
.L_x_2453:
[----:B------:R-:W-:Y:S01]  /*2a30*/  IMAD.SHL.U32 R3, R3, 0x200000, RZ ;  /* 0x0020000003037824 */ /* 0x000fe200078e00ff */
[----:B------:R-:W-:-:S04]  /*2a40*/  LEA R5, R0, 0x37800000, 0x17 ;  /* 0x3780000000057811 */ /* 0x000fc800078eb8ff */
[----:B------:R-:W-:Y:S02]  /*2a50*/  LOP3.LUT R22, R5, R3, R22, 0xfe, !PT ;  /* 0x0000000305167212 */ /* 0x000fe400078efe16 */
.L_x_2452:
[----:B------:R-:W-:Y:S05]  /*2a60*/  BSYNC B0 ;  /* 0x0000000000007941 */ /* 0x000fea0003800000 */
.L_x_2451:
[----:B------:R-:W0:Y:S01]  /*2a70*/  F2I.S64.TRUNC R22, R22 ;  /* 0x0000001600167311 */ /* 0x000e22000020d900 */
[----:B------:R-:W-:Y:S05]  /*2a80*/  BRA `(.L_x_2432) ;  /* 0x000002a000007947 */ /* 0x000fea0003800000 */
.L_x_2444:
        /* <DEDUP_REMOVED lines=14> */
.L_x_2458:
[----:B------:R-:W-:Y:S05]  /*2b70*/  BSYNC B0 ;  /* 0x0000000000007941 */ /* 0x000fea0003800000 */
.L_x_2457:
[----:B------:R-:W0:Y:S01]  /*2b80*/  F2I.S64.TRUNC R22, R22 ;  /* 0x0000001600167311 */ /* 0x000e22000020d900 */
[----:B------:R-:W-:Y:S05]  /*2b90*/  BRA `(.L_x_2432) ;  /* 0x0000019000007947 */ /* 0x000fea0003800000 */
.L_x_2431:
        /* <DEDUP_REMOVED lines=19> */
[----:B------:R-:W-:Y:S01]  /*2cd0*/  CS2R R22, SRZ ;  /* 0x0000000000167805 */ /* 0x000fe2000001ff00 */
[----:B------:R-:W-:Y:S05]  /*2ce0*/  BRA `(.L_x_2432) ;  /* 0x0000004000007947 */ /* 0x000fea0003800000 */
.L_x_2456:
[----:B------:R0:W5:Y:S01]  /*2cf0*/  LDG.E.64 R22, [R4.64] ;  /* 0x0000002404167981 */ /* 0x000162000c1e1b00 */
[----:B------:R-:W-:Y:S05]  /*2d00*/  BRA `(.L_x_2432) ;  /* 0x0000002000007947 */ /* 0x000fea0003800000 */
.L_x_2455:
[----:B------:R0:W5:Y:S01]  /*2d10*/  LDG.E R22, [R4.64] ;  /* 0x0000002404167981 */ /* 0x000162000c1e1900 */
[----:B------:R-:W-:-:S03]  /*2d20*/  IMAD.MOV.U32 R23, RZ, RZ, RZ ;  /* 0x000000ffff177224 */ /* 0x000fc600078e00ff */
.L_x_2432:
        /* <DEDUP_REMOVED lines=17> */
.L_x_2462:
[----:B------:R0:W5:Y:S01]  /*2e40*/  LDG.E.U8 R34, [R4.64] ;  /* 0x0000002404227981 */ /* 0x000162000c1e1100 */
[----:B------:R-:W-:Y:S01]  /*2e50*/  IMAD.MOV.U32 R35, RZ, RZ, RZ ;  /* 0x000000ffff237224 */ /* 0x000fe200078e00ff */
[----:B------:R-:W-:Y:S05]  /*2e60*/  BRA `(.L_x_2464) ;  /* 0x00000d5000007947 */ /* 0x000fea0003800000 */
.L_x_2461:
        /* <DEDUP_REMOVED lines=8> */
.L_x_2466:
[----:B------:R-:W3:Y:S02]  /*2ef0*/  LDG.E R34, [R4.64] ;  /* 0x0000002404227981 */ /* 0x000ee4000c1e1900 */
[----:B---3--:R-:W-:Y:S01]  /*2f00*/  SHF.R.S32.HI R35, RZ, 0x1f, R34 ;  /* 0x0000001fff237819 */ /* 0x008fe20000011422 */
[----:B------:R-:W-:Y:S05]  /*2f10*/  BRA `(.L_x_2464) ;  /* 0x00000ca000007947 */ /* 0x000fea0003800000 */
.L_x_2465:
[----:B------:R-:W3:Y:S02]  /*2f20*/  LDG.E.S16 R34, [R4.64] ;  /* 0x0000002404227981 */ /* 0x000ee4000c1e1700 */
[----:B---3--:R-:W-:Y:S01]  /*2f30*/  SHF.R.S32.HI R35, RZ, 0x1f, R34 ;  /* 0x0000001fff237819 */ /* 0x008fe20000011422 */
[----:B------:R-:W-:Y:S05]  /*2f40*/  BRA `(.L_x_2464) ;  /* 0x00000c7000007947 */ /* 0x000fea0003800000 */
.L_x_2460:
[----:B------:R-:W-:-:S13]  /*2f50*/  ISETP.GT.AND P0, PT, R0, 0x6, PT ;  /* 0x000000060000780c */ /* 0x000fda0003f04270 */
[----:B------:R-:W-:Y:S05]  /*2f60*/  @P0 BRA `(.L_x_2467) ;  /* 0x000000b000000947 */ /* 0x000fea0003800000 */
[----:B------:R-:W-:-:S13]  /*2f70*/  ISETP.NE.AND P0, PT, R0, 0x5, PT ;  /* 0x000000050000780c */ /* 0x000fda0003f05270 */
[----:B------:R-:W-:Y:S05]  /*2f80*/  @!P0 BRA `(.L_x_2468) ;  /* 0x0000005000008947 */ /* 0x000fea0003800000 */
[----:B------:R-:W-:-:S13]  /*2f90*/  ISETP.NE.AND P0, PT, R0, 0x6, PT ;  /* 0x000000060000780c */ /* 0x000fda0003f05270 */
[----:B------:R-:W-:Y:S05]  /*2fa0*/  @P0 BRA `(.L_x_2463) ;  /* 0x00000a8000000947 */ /* 0x000fea0003800000 */
[----:B------:R-:W3:Y:S02]  /*2fb0*/  LDG.E R4, [R4.64] ;  /* 0x0000002404047981 */ /* 0x000ee4000c1e1900 */
[----:B---3--:R0:W3:Y:S01]  /*2fc0*/  F2I.S64.TRUNC R34, R4 ;  /* 0x0000000400227311 */ /* 0x0080e2000020d900 */
[----:B------:R-:W-:Y:S05]  /*2fd0*/  BRA `(.L_x_2464) ;  /* 0x00000be000007947 */ /* 0x000fea0003800000 */
.L_x_2468:
[----:B------:R-:W3:Y:S02]  /*2fe0*/  LDG.E.U16 R4, [R4.64] ;  /* 0x0000002404047981 */ /* 0x000ee4000c1e1500 */
[----:B---3--:R-:W-:-:S06]  /*2ff0*/  HADD2.F32 R34, -RZ, R4.H0_H0 ;  /* 0x20000004ff227230 */ /* 0x008fcc0000004100 */
[----:B------:R-:W0:Y:S01]  /*3000*/  F2I.S64.TRUNC R34, R34 ;  /* 0x0000002200227311 */ /* 0x000e22000020d900 */
[----:B------:R-:W-:Y:S05]  /*3010*/  BRA `(.L_x_2464) ;  /* 0x00000ba000007947 */ /* 0x000fea0003800000 */
.L_x_2467:
[----:B------:R-:W-:-:S13]  /*3020*/  ISETP.NE.AND P0, PT, R0, 0x7, PT ;  /* 0x000000070000780c */ /* 0x000fda0003f05270 */
[----:B------:R-:W-:Y:S05]  /*3030*/  @!P0 BRA `(.L_x_2469) ;  /* 0x000000b000008947 */ /* 0x000fea0003800000 */
[----:B------:R-:W-:-:S13]  /*3040*/  ISETP.NE.AND P0, PT, R0, 0x8, PT ;  /* 0x000000080000780c */ /* 0x000fda0003f05270 */
[----:B------:R-:W-:Y:S05]  /*3050*/  @!P0 BRA `(.L_x_2470) ;  /* 0x0000005000008947 */ /* 0x000fea0003800000 */
[----:B------:R-:W-:-:S13]  /*3060*/  ISETP.NE.AND P0, PT, R0, 0x9, PT ;  /* 0x000000090000780c */ /* 0x000fda0003f05270 */
[----:B------:R-:W-:Y:S05]  /*3070*/  @P0 BRA `(.L_x_2463) ;  /* 0x000009b000000947 */ /* 0x000fea0003800000 */
[----:B------:R-:W3:Y:S02]  /*3080*/  LDG.E R4, [R4.64] ;  /* 0x0000002404047981 */ /* 0x000ee4000c1e1900 */
[----:B---3--:R0:W3:Y:S01]  /*3090*/  F2I.S64.TRUNC R34, R4 ;  /* 0x0000000400227311 */ /* 0x0080e2000020d900 */
[----:B------:R-:W-:Y:S05]  /*30a0*/  BRA `(.L_x_2464) ;  /* 0x00000b1000007947 */ /* 0x000fea0003800000 */
.L_x_2470:
[----:B------:R-:W3:Y:S02]  /*30b0*/  LDG.E.U16 R4, [R4.64] ;  /* 0x0000002404047981 */ /* 0x000ee4000c1e1500 */
[----:B---3--:R-:W-:-:S06]  /*30c0*/  HADD2.F32 R34, -RZ, R4.H0_H0 ;  /* 0x20000004ff227230 */ /* 0x008fcc0000004100 */
[----:B------:R-:W0:Y:S01]  /*30d0*/  F2I.S64.TRUNC R34, R34 ;  /* 0x0000002200227311 */ /* 0x000e22000020d900 */
[----:B------:R-:W-:Y:S05]  /*30e0*/  BRA `(.L_x_2464) ;  /* 0x00000ad000007947 */ /* 0x000fea0003800000 */
.L_x_2469:
[----:B------:R-:W3:Y:S02]  /*30f0*/  LDG.E.64 R4, [R4.64] ;  /* 0x0000002404047981 */ /* 0x000ee4000c1e1b00 */
[----:B---3--:R0:W3:Y:S01]  /*3100*/  F2I.S64.F64.TRUNC R34, R4 ;  /* 0x0000000400227311 */ /* 0x0080e2000030d900 */
[----:B------:R-:W-:Y:S05]  /*3110*/  BRA `(.L_x_2464) ;  /* 0x00000aa000007947 */ /* 0x000fea0003800000 */
.L_x_2459:
        /* <DEDUP_REMOVED lines=13> */
.L_x_2473:
[----:B------:R-:W3:Y:S02]  /*31f0*/  LDG.E.64 R4, [R4.64] ;  /* 0x0000002404047981 */ /* 0x000ee4000c1e1b00 */
[----:B---3--:R0:W3:Y:S01]  /*3200*/  F2I.S64.F64.TRUNC R34, R4 ;  /* 0x0000000400227311 */ /* 0x0080e2000030d900 */
[----:B------:R-:W-:Y:S05]  /*3210*/  BRA `(.L_x_2464) ;  /* 0x000009a000007947 */ /* 0x000fea0003800000 */
.L_x_2472:
        /* <DEDUP_REMOVED lines=25> */
[----:B------:R0:W3:Y:S01]  /*33b0*/  F2I.S64.TRUNC R34, R7 ;  /* 0x0000000700227311 */ /* 0x0000e2000020d900 */
[----:B------:R-:W-:Y:S05]  /*33c0*/  BRA `(.L_x_2464) ;  /* 0x000007f000007947 */ /* 0x000fea0003800000 */
.L_x_2475:
        /* <DEDUP_REMOVED lines=12> */
[----:B------:R0:W3:Y:S01]  /*3490*/  F2I.S64.TRUNC R34, R0 ;  /* 0x0000000000227311 */ /* 0x0000e2000020d900 */
[----:B------:R-:W-:Y:S05]  /*34a0*/  BRA `(.L_x_2464) ;  /* 0x0000071000007947 */ /* 0x000fea0003800000 */
.L_x_2474:
[----:B------:R-:W3:Y:S02]  /*34b0*/  LDG.E.U16 R34, [R4.64] ;  /* 0x0000002404227981 */ /* 0x000ee4000c1e1500 */
[----:B---3--:R-:W-:-:S06]  /*34c0*/  PRMT R34, RZ, 0x5410, R34 ;  /* 0x00005410ff227816 */ /* 0x008fcc0000000022 */
[----:B------:R-:W0:Y:S01]  /*34d0*/  F2I.S64.TRUNC R34, R34 ;  /* 0x0000002200227311 */ /* 0x000e22000020d900 */
[----:B------:R-:W-:Y:S05]  /*34e0*/  BRA `(.L_x_2464) ;  /* 0x000006d000007947 */ /* 0x000fea0003800000 */
.L_x_2471:
        /* <DEDUP_REMOVED lines=11> */
.L_x_2478:
        /* <DEDUP_REMOVED lines=21> */
.L_x_2482:
[----:B------:R-:W-:Y:S05]  /*36f0*/  BSYNC B1 ;  /* 0x0000000000017941 */ /* 0x000fea0003800000 */
.L_x_2481:
[----:B------:R-:W-:Y:S01]  /*3700*/  IMAD.SHL.U32 R3, R3, 0x100000, RZ ;  /* 0x0010000003037824 */ /* 0x000fe200078e00ff */
[----:B------:R-:W-:-:S04]  /*3710*/  LEA R5, R0, 0x3b800000, 0x17 ;  /* 0x3b80000000057811 */ /* 0x000fc800078eb8ff */
[----:B------:R-:W-:Y:S02]  /*3720*/  LOP3.LUT R34, R5, R3, R34, 0xfe, !PT ;  /* 0x0000000305227212 */ /* 0x000fe400078efe22 */
.L_x_2480:
[----:B------:R-:W-:Y:S05]  /*3730*/  BSYNC B0 ;  /* 0x0000000000007941 */ /* 0x000fea0003800000 */
.L_x_2479:
[----:B------:R-:W0:Y:S01]  /*3740*/  F2I.S64.TRUNC R34, R34 ;  /* 0x0000002200227311 */ /* 0x000e22000020d900 */
[----:B------:R-:W-:Y:S05]  /*3750*/  BRA `(.L_x_2464) ;  /* 0x0000046000007947 */ /* 0x000fea0003800000 */
.L_x_2477:
        /* <DEDUP_REMOVED lines=21> */
.L_x_2486:
[----:B------:R-:W-:Y:S05]  /*38b0*/  BSYNC B1 ;  /* 0x0000000000017941 */ /* 0x000fea0003800000 */
.L_x_2485:
[----:B------:R-:W-:Y:S01]  /*38c0*/  IMAD.SHL.U32 R3, R3, 0x200000, RZ ;  /* 0x0020000003037824 */ /* 0x000fe200078e00ff */
[----:B------:R-:W-:-:S04]  /*38d0*/  LEA R5, R0, 0x37800000, 0x17 ;  /* 0x3780000000057811 */ /* 0x000fc800078eb8ff */
[----:B------:R-:W-:Y:S02]  /*38e0*/  LOP3.LUT R34, R5, R3, R34, 0xfe, !PT ;  /* 0x0000000305227212 */ /* 0x000fe400078efe22 */
.L_x_2484:
[----:B------:R-:W-:Y:S05]  /*38f0*/  BSYNC B0 ;  /* 0x0000000000007941 */ /* 0x000fea0003800000 */
.L_x_2483:
[----:B------:R-:W0:Y:S01]  /*3900*/  F2I.S64.TRUNC R34, R34 ;  /* 0x0000002200227311 */ /* 0x000e22000020d900 */
[----:B------:R-:W-:Y:S05]  /*3910*/  BRA `(.L_x_2464) ;  /* 0x000002a000007947 */ /* 0x000fea0003800000 */
.L_x_2476:
        /* <DEDUP_REMOVED lines=14> */
.L_x_2490:
[----:B------:R-:W-:Y:S05]  /*3a00*/  BSYNC B0 ;  /* 0x0000000000007941 */ /* 0x000fea0003800000 */
.L_x_2489:
[----:B------:R-:W0:Y:S01]  /*3a10*/  F2I.S64.TRUNC R34, R34 ;  /* 0x0000002200227311 */ /* 0x000e22000020d900 */
[----:B------:R-:W-:Y:S05]  /*3a20*/  BRA `(.L_x_2464) ;  /* 0x0000019000007947 */ /* 0x000fea0003800000 */
.L_x_2463:
        /* <DEDUP_REMOVED lines=19> */
[----:B------:R-:W-:Y:S01]  /*3b60*/  CS2R R34, SRZ ;  /* 0x0000000000227805 */ /* 0x000fe2000001ff00 */
[----:B------:R-:W-:Y:S05]  /*3b70*/  BRA `(.L_x_2464) ;  /* 0x0000004000007947 */ /* 0x000fea0003800000 */
.L_x_2488:
[----:B------:R0:W5:Y:S01]  /*3b80*/  LDG.E.64 R34, [R4.64] ;  /* 0x0000002404227981 */ /* 0x000162000c1e1b00 */
[----:B------:R-:W-:Y:S05]  /*3b90*/  BRA `(.L_x_2464) ;  /* 0x0000002000007947 */ /* 0x000fea0003800000 */
.L_x_2487:
[----:B------:R0:W5:Y:S01]  /*3ba0*/  LDG.E R34, [R4.64] ;  /* 0x0000002404227981 */ /* 0x000162000c1e1900 */
[----:B------:R-:W-:-:S03]  /*3bb0*/  IMAD.MOV.U32 R35, RZ, RZ, RZ ;  /* 0x000000ffff237224 */ /* 0x000fc600078e00ff */
.L_x_2464:
[----:B------:R-:W-:-:S04]  /*3bc0*/  IADD3 R27, R27, 0x80, RZ ;  /* 0x000000801b1b7810 */ /* 0x000fc80007ffe0ff */
.L_x_2426:
[----:B------:R-:W-:Y:S05]  /*3bd0*/  BSYNC B6 ;  /* 0x0000000000067941 */ /* 0x000fea0003800000 */
.L_x_2425:
[----:B------:R-:W-:Y:S01]  /*3be0*/  ISETP.GE.AND P0, PT, R27, R26, PT ;  /* 0x0000001a1b00720c */ /* 0x000fe20003f06270 */
[----:B------:R-:W-:Y:S01]  /*3bf0*/  BSSY B6, `(.L_x_2491) ;  /* 0x00001d9000067945 */ /* 0x000fe20003800000 */
[----:B------:R-:W-:Y:S01]  /*3c00*/  CS2R R32, SRZ ;  /* 0x0000000000207805 */ /* 0x000fe2000001ff00 */
[----:B------:R-:W-:Y:S01]  /*3c10*/  CS2R R16, SRZ ;  /* 0x0000000000107805 */ /* 0x000fe2000001ff00 */
[----:B------:R-:W-:-:S09]  /*3c20*/  CS2R R30, SRZ ;  /* 0x00000000001e7805 */ /* 0x000fd2000001ff00 */
        /* <DEDUP_REMOVED lines=16> */
[----:B------:R-:W4:Y:S02]  /*3d30*/  LDG.E.S8 R16, [R4.64] ;  /* 0x0000002404107981 */ /* 0x000f24000c1e1300 */
[----:B----4-:R-:W-:Y:S01]  /*3d40*/  SHF.R.S32.HI R17, RZ, 0x1f, R16 ;  /* 0x0000001fff117819 */ /* 0x010fe20000011410 */
[----:B------:R-:W-:Y:S05]  /*3d50*/  BRA `(.L_x_2498) ;  /* 0x00000d8000007947 */ /* 0x000fea0003800000 */
.L_x_2496:
[----:B------:R0:W5:Y:S01]  /*3d60*/  LDG.E.U8 R16, [R4.64] ;  /* 0x0000002404107981 */ /* 0x000162000c1e1100 */
[----:B------:R-:W-:Y:S01]  /*3d70*/  IMAD.MOV.U32 R17, RZ, RZ, RZ ;  /* 0x000000ffff117224 */ /* 0x000fe200078e00ff */
[----:B------:R-:W-:Y:S05]  /*3d80*/  BRA `(.L_x_2498) ;  /* 0x00000d5000007947 */ /* 0x000fea0003800000 */
.L_x_2495:
        /* <DEDUP_REMOVED lines=8> */
.L_x_2500:
[----:B------:R-:W4:Y:S02]  /*3e10*/  LDG.E R16, [R4.64] ;  /* 0x0000002404107981 */ /* 0x000f24000c1e1900 */
[----:B----4-:R-:W-:Y:S01]  /*3e20*/  SHF.R.S32.HI R17, RZ, 0x1f, R16 ;  /* 0x0000001fff117819 */ /* 0x010fe20000011410 */
[----:B------:R-:W-:Y:S05]  /*3e30*/  BRA `(.L_x_2498) ;  /* 0x00000ca000007947 */ /* 0x000fea0003800000 */
.L_x_2499:
[----:B------:R-:W4:Y:S02]  /*3e40*/  LDG.E.S16 R16, [R4.64] ;  /* 0x0000002404107981 */ /* 0x000f24000c1e1700 */
[----:B----4-:R-:W-:Y:S01]  /*3e50*/  SHF.R.S32.HI R17, RZ, 0x1f, R16 ;  /* 0x0000001fff117819 */ /* 0x010fe20000011410 */
[----:B------:R-:W-:Y:S05]  /*3e60*/  BRA `(.L_x_2498) ;  /* 0x00000c7000007947 */ /* 0x000fea0003800000 */
.L_x_2494:
[----:B------:R-:W-:-:S13]  /*3e70*/  ISETP.GT.AND P0, PT, R0, 0x6, PT ;  /* 0x000000060000780c */ /* 0x000fda0003f04270 */
[----:B------:R-:W-:Y:S05]  /*3e80*/  @P0 BRA `(.L_x_2501) ;  /* 0x000000b000000947 */ /* 0x000fea0003800000 */
[----:B------:R-:W-:-:S13]  /*3e90*/  ISETP.NE.AND P0, PT, R0, 0x5, PT ;  /* 0x000000050000780c */ /* 0x000fda0003f05270 */
[----:B------:R-:W-:Y:S05]  /*3ea0*/  @!P0 BRA `(.L_x_2502) ;  /* 0x0000005000008947 */ /* 0x000fea0003800000 */
[----:B------:R-:W-:-:S13]  /*3eb0*/  ISETP.NE.AND P0, PT, R0, 0x6, PT ;  /* 0x000000060000780c */ /* 0x000fda0003f05270 */
[----:B------:R-:W-:Y:S05]  /*3ec0*/  @P0 BRA `(.L_x_2497) ;  /* 0x00000a8000000947 */ /* 0x000fea0003800000 */
[----:B------:R-:W4:Y:S02]  /*3ed0*/  LDG.E R4, [R4.64] ;  /* 0x0000002404047981 */ /* 0x000f24000c1e1900 */
[----:B----4-:R0:W4:Y:S01]  /*3ee0*/  F2I.S64.TRUNC R16, R4 ;  /* 0x0000000400107311 */ /* 0x010122000020d900 */
[----:B------:R-:W-:Y:S05]  /*3ef0*/  BRA `(.L_x_2498) ;  /* 0x00000be000007947 */ /* 0x000fea0003800000 */
.L_x_2502:
[----:B------:R-:W4:Y:S02]  /*3f00*/  LDG.E.U16 R4, [R4.64] ;  /* 0x0000002404047981 */ /* 0x000f24000c1e1500 */
[----:B----4-:R-:W-:-:S06]  /*3f10*/  HADD2.F32 R16, -RZ, R4.H0_H0 ;  /* 0x20000004ff107230 */ /* 0x010fcc0000004100 */
[----:B------:R-:W0:Y:S01]  /*3f20*/  F2I.S64.TRUNC R16, R16 ;  /* 0x0000001000107311 */ /* 0x000e22000020d900 */
[----:B------:R-:W-:Y:S05]  /*3f30*/  BRA `(.L_x_2498) ;  /* 0x00000ba000007947 */ /* 0x000fea0003800000 */
.L_x_2501:
[----:B------:R-:W-:-:S13]  /*3f40*/  ISETP.NE.AND P0, PT, R0, 0x7, PT ;  /* 0x000000070000780c */ /* 0x000fda0003f05270 */
[----:B------:R-:W-:Y:S05]  /*3f50*/  @!P0 BRA `(.L_x_2503) ;  /* 0x000000b000008947 */ /* 0x000fea0003800000 */
[----:B------:R-:W-:-:S13]  /*3f60*/  ISETP.NE.AND P0, PT, R0, 0x8, PT ;  /* 0x000000080000780c */ /* 0x000fda0003f05270 */
[----:B------:R-:W-:Y:S05]  /*3f70*/  @!P0 BRA `(.L_x_2504) ;  /* 0x0000005000008947 */ /* 0x000fea0003800000 */
[----:B------:R-:W-:-:S13]  /*3f80*/  ISETP.NE.AND P0, PT, R0, 0x9, PT ;  /* 0x000000090000780c */ /* 0x000fda0003f05270 */
[----:B------:R-:W-:Y:S05]  /*3f90*/  @P0 BRA `(.L_x_2497) ;  /* 0x000009b000000947 */ /* 0x000fea0003800000 */
[----:B------:R-:W4:Y:S02]  /*3fa0*/  LDG.E R4, [R4.64] ;  /* 0x0000002404047981 */ /* 0x000f24000c1e1900 */
[----:B----4-:R0:W4:Y:S01]  /*3fb0*/  F2I.S64.TRUNC R16, R4 ;  /* 0x0000000400107311 */ /* 0x010122000020d900 */
[----:B------:R-:W-:Y:S05]  /*3fc0*/  BRA `(.L_x_2498) ;  /* 0x00000b1000007947 */ /* 0x000fea0003800000 */
.L_x_2504:
[----:B------:R-:W4:Y:S02]  /*3fd0*/  LDG.E.U16 R4, [R4.64] ;  /* 0x0000002404047981 */ /* 0x000f24000c1e1500 */
[----:B----4-:R-:W-:-:S06]  /*3fe0*/  HADD2.F32 R16, -RZ, R4.H0_H0 ;  /* 0x20000004ff107230 */ /* 0x010fcc0000004100 */
[----:B------:R-:W0:Y:S01]  /*3ff0*/  F2I.S64.TRUNC R16, R16 ;  /* 0x0000001000107311 */ /* 0x000e22000020d900 */
[----:B------:R-:W-:Y:S05]  /*4000*/  BRA `(.L_x_2498) ;  /* 0x00000ad000007947 */ /* 0x000fea0003800000 */
.L_x_2503:
[----:B------:R-:W4:Y:S02]  /*4010*/  LDG.E.64 R4, [R4.64] ;  /* 0x0000002404047981 */ /* 0x000f24000c1e1b00 */
[----:B----4-:R0:W4:Y:S01]  /*4020*/  F2I.S64.F64.TRUNC R16, R4 ;  /* 0x0000000400107311 */ /* 0x010122000030d900 */
[----:B------:R-:W-:Y:S05]  /*4030*/  BRA `(.L_x_2498) ;  /* 0x00000aa000007947 */ /* 0x000fea0003800000 */
.L_x_2493:
        /* <DEDUP_REMOVED lines=8> */
[----:B------:R-:W4:Y:S01]  /*40c0*/  LDG.E.U8 R4, [R4.64] ;  /* 0x0000002404047981 */ /* 0x000f22000c1e1100 */
[----:B------:R-:W-:Y:S01]  /*40d0*/  IMAD.MOV.U32 R17, RZ, RZ, RZ ;  /* 0x000000ffff117224 */ /* 0x000fe200078e00ff */
[----:B----4-:R-:W-:-:S04]  /*40e0*/  ISETP.NE.AND P0, PT, R4, RZ, PT ;  /* 0x000000ff0400720c */ /* 0x010fc80003f05270 */
[----:B------:R-:W-:Y:S01]  /*40f0*/  SEL R16, RZ, 0x1, !P0 ;  /* 0x00000001ff107807 */ /* 0x000fe20004000000 */
[----:B------:R-:W-:Y:S05]  /*4100*/  BRA `(.L_x_2498) ;  /* 0x000009d000007947 */ /* 0x000fea0003800000 */
.L_x_2507:
[----:B------:R-:W4:Y:S02]  /*4110*/  LDG.E.64 R4, [R4.64] ;  /* 0x0000002404047981 */ /* 0x000f24000c1e1b00 */
[----:B----4-:R0:W4:Y:S01]  /*4120*/  F2I.S64.F64.TRUNC R16, R4 ;  /* 0x0000000400107311 */ /* 0x010122000030d900 */
[----:B------:R-:W-:Y:S05]  /*4130*/  BRA `(.L_x_2498) ;  /* 0x000009a000007947 */ /* 0x000fea0003800000 */
.L_x_2506:
        /* <DEDUP_REMOVED lines=25> */
[----:B------:R0:W4:Y:S01]  /*42d0*/  F2I.S64.TRUNC R16, R7 ;  /* 0x0000000700107311 */ /* 0x000122000020d900 */
[----:B------:R-:W-:Y:S05]  /*42e0*/  BRA `(.L_x_2498) ;  /* 0x000007f000007947 */ /* 0x000fea0003800000 */
.L_x_2509:
        /* <DEDUP_REMOVED lines=12> */
[----:B------:R0:W4:Y:S01]  /*43b0*/  F2I.S64.TRUNC R16, R0 ;  /* 0x0000000000107311 */ /* 0x000122000020d900 */
[----:B------:R-:W-:Y:S05]  /*43c0*/  BRA `(.L_x_2498) ;  /* 0x0000071000007947 */ /* 0x000fea0003800000 */
.L_x_2508:
[----:B------:R-:W4:Y:S02]  /*43d0*/  LDG.E.U16 R16, [R4.64] ;  /* 0x0000002404107981 */ /* 0x000f24000c1e1500 */
[----:B----4-:R-:W-:-:S06]  /*43e0*/  PRMT R16, RZ, 0x5410, R16 ;  /* 0x00005410ff107816 */ /* 0x010fcc0000000010 */
[----:B------:R-:W0:Y:S01]  /*43f0*/  F2I.S64.TRUNC R16, R16 ;  /* 0x0000001000107311 */ /* 0x000e22000020d900 */
[----:B------:R-:W-:Y:S05]  /*4400*/  BRA `(.L_x_2498) ;  /* 0x000006d000007947 */ /* 0x000fea0003800000 */
.L_x_2505:
        /* <DEDUP_REMOVED lines=11> */
.L_x_2512:
        /* <DEDUP_REMOVED lines=21> */
.L_x_2516:
[----:B------:R-:W-:Y:S05]  /*4610*/  BSYNC B1 ;  /* 0x0000000000017941 */ /* 0x000fea0003800000 */
.L_x_2515:
[----:B------:R-:W-:Y:S01]  /*4620*/  IMAD.SHL.U32 R3, R3, 0x100000, RZ ;  /* 0x0010000003037824 */ /* 0x000fe200078e00ff */
[----:B------:R-:W-:-:S04]  /*4630*/  LEA R5, R0, 0x3b800000, 0x17 ;  /* 0x3b80000000057811 */ /* 0x000fc800078eb8ff */
[----:B------:R-:W-:Y:S02]  /*4640*/  LOP3.LUT R16, R5, R3, R16, 0xfe, !PT ;  /* 0x0000000305107212 */ /* 0x000fe400078efe10 */
.L_x_2514:
[----:B------:R-:W-:Y:S05]  /*4650*/  BSYNC B0 ;  /* 0x0000000000007941 */ /* 0x000fea0003800000 */
.L_x_2513:
[----:B------:R-:W0:Y:S01]  /*4660*/  F2I.S64.TRUNC R16, R16 ;  /* 0x0000001000107311 */ /* 0x000e22000020d900 */
[----:B------:R-:W-:Y:S05]  /*4670*/  BRA `(.L_x_2498) ;  /* 0x0000046000007947 */ /* 0x000fea0003800000 */
.L_x_2511:
        /* <DEDUP_REMOVED lines=21> */
.L_x_2520:
[----:B------:R-:W-:Y:S05]  /*47d0*/  BSYNC B1 ;  /* 0x0000000000017941 */ /* 0x000fea0003800000 */
.L_x_2519:
[----:B------:R-:W-:Y:S01]  /*47e0*/  IMAD.SHL.U32 R3, R3, 0x200000, RZ ;  /* 0x0020000003037824 */ /* 0x000fe200078e00ff */
[----:B------:R-:W-:-:S04]  /*47f0*/  LEA R5, R0, 0x37800000, 0x17 ;  /* 0x3780000000057811 */ /* 0x000fc800078eb8ff */
[----:B------:R-:W-:Y:S02]  /*4800*/  LOP3.LUT R16, R5, R3, R16, 0xfe, !PT ;  /* 0x0000000305107212 */ /* 0x000fe400078efe10 */
.L_x_2518:
[----:B------:R-:W-:Y:S05]  /*4810*/  BSYNC B0 ;  /* 0x0000000000007941 */ /* 0x000fea0003800000 */
.L_x_2517:
[----:B------:R-:W0:Y:S01]  /*4820*/  F2I.S64.TRUNC R16, R16 ;  /* 0x0000001000107311 */ /* 0x000e22000020d900 */
[----:B------:R-:W-:Y:S05]  /*4830*/  BRA `(.L_x_2498) ;  /* 0x000002a000007947 */ /* 0x000fea0003800000 */
.L_x_2510:
        /* <DEDUP_REMOVED lines=14> */
.L_x_2524:
[----:B------:R-:W-:Y:S05]  /*4920*/  BSYNC B0 ;  /* 0x0000000000007941 */ /* 0x000fea0003800000 */
.L_x_2523:
[----:B------:R-:W0:Y:S01]  /*4930*/  F2I.S64.TRUNC R16, R16 ;  /* 0x0000001000107311 */ /* 0x000e22000020d900 */
[----:B------:R-:W-:Y:S05]  /*4940*/  BRA `(.L_x_2498) ;  /* 0x0000019000007947 */ /* 0x000fea0003800000 */
.L_x_2497:
        /* <DEDUP_REMOVED lines=19> */
[----:B------:R-:W-:Y:S01]  /*4a80*/  CS2R R16, SRZ ;  /* 0x0000000000107805 */ /* 0x000fe2000001ff00 */
[----:B------:R-:W-:Y:S05]  /*4a90*/  BRA `(.L_x_2498) ;  /* 0x0000004000007947 */ /* 0x000fea0003800000 */
.L_x_2522:
[----:B------:R0:W5:Y:S01]  /*4aa0*/  LDG.E.64 R16, [R4.64] ;  /* 0x0000002404107981 */ /* 0x000162000c1e1b00 */
[----:B------:R-:W-:Y:S05]  /*4ab0*/  BRA `(.L_x_2498) ;  /* 0x0000002000007947 */ /* 0x000fea0003800000 */
.L_x_2521:
[----:B------:R0:W5:Y:S01]  /*4ac0*/  LDG.E R16, [R4.64] ;  /* 0x0000002404107981 */ /* 0x000162000c1e1900 */
[----:B------:R-:W-:-:S03]  /*4ad0*/  IMAD.MOV.U32 R17, RZ, RZ, RZ ;  /* 0x000000ffff117224 */ /* 0x000fc600078e00ff */
.L_x_2498:
        /* <DEDUP_REMOVED lines=14> */
[----:B----4-:R-:W4:Y:S02]  /*4bc0*/  LDG.E.S8 R30, [R4.64] ;  /* 0x00000024041e7981 */ /* 0x010f24000c1e1300 */
[----:B----4-:R-:W-:Y:S01]  /*4bd0*/  SHF.R.S32.HI R31, RZ, 0x1f, R30 ;  /* 0x0000001fff1f7819 */ /* 0x010fe2000001141e */
[----:B------:R-:W-:Y:S05]  /*4be0*/  BRA `(.L_x_2530) ;  /* 0x00000d8000007947 */ /* 0x000fea0003800000 */
.L_x_2528:
[----:B------:R0:W5:Y:S01]  /*4bf0*/  LDG.E.U8 R30, [R4.64] ;  /* 0x00000024041e7981 */ /* 0x000162000c1e1100 */
[----:B------:R-:W-:Y:S01]  /*4c00*/  IMAD.MOV.U32 R31, RZ, RZ, RZ ;  /* 0x000000ffff1f7224 */ /* 0x000fe200078e00ff */
[----:B------:R-:W-:Y:S05]  /*4c10*/  BRA `(.L_x_2530) ;  /* 0x00000d5000007947 */ /* 0x000fea0003800000 */
.L_x_2527:
        /* <DEDUP_REMOVED lines=8> */
.L_x_2532:
[----:B----4-:R-:W4:Y:S02]  /*4ca0*/  LDG.E R30, [R4.64] ;  /* 0x00000024041e7981 */ /* 0x010f24000c1e1900 */
[----:B----4-:R-:W-:Y:S01]  /*4cb0*/  SHF.R.S32.HI R31, RZ, 0x1f, R30 ;  /* 0x0000001fff1f7819 */ /* 0x010fe2000001141e */
[----:B------:R-:W-:Y:S05]  /*4cc0*/  BRA `(.L_x_2530) ;  /* 0x00000ca000007947 */ /* 0x000fea0003800000 */
.L_x_2531:
[----:B----4-:R-:W4:Y:S02]  /*4cd0*/  LDG.E.S16 R30, [R4.64] ;  /* 0x00000024041e7981 */ /* 0x010f24000c1e1700 */
[----:B----4-:R-:W-:Y:S01]  /*4ce0*/  SHF.R.S32.HI R31, RZ, 0x1f, R30 ;  /* 0x0000001fff1f7819 */ /* 0x010fe2000001141e */
[----:B------:R-:W-:Y:S05]  /*4cf0*/  BRA `(.L_x_2530) ;  /* 0x00000c7000007947 */ /* 0x000fea0003800000 */
.L_x_2526:
[----:B------:R-:W-:-:S13]  /*4d00*/  ISETP.GT.AND P0, PT, R0, 0x6, PT ;  /* 0x000000060000780c */ /* 0x000fda0003f04270 */
[----:B------:R-:W-:Y:S05]  /*4d10*/  @P0 BRA `(.L_x_2533) ;  /* 0x000000b000000947 */ /* 0x000fea0003800000 */
[----:B------:R-:W-:-:S13]  /*4d20*/  ISETP.NE.AND P0, PT, R0, 0x5, PT ;  /* 0x000000050000780c */ /* 0x000fda0003f05270 */
[----:B------:R-:W-:Y:S05]  /*4d30*/  @!P0 BRA `(.L_x_2534) ;  /* 0x0000005000008947 */ /* 0x000fea0003800000 */
[----:B------:R-:W-:-:S13]  /*4d40*/  ISETP.NE.AND P0, PT, R0, 0x6, PT ;  /* 0x000000060000780c */ /* 0x000fda0003f05270 */
[----:B------:R-:W-:Y:S05]  /*4d50*/  @P0 BRA `(.L_x_2529) ;  /* 0x00000a8000000947 */ /* 0x000fea0003800000 */
[----:B----4-:R-:W4:Y:S02]  /*4d60*/  LDG.E R4, [R4.64] ;  /* 0x0000002404047981 */ /* 0x010f24000c1e1900 */
[----:B----4-:R0:W4:Y:S01]  /*4d70*/  F2I.S64.TRUNC R30, R4 ;  /* 0x00000004001e7311 */ /* 0x010122000020d900 */
[----:B------:R-:W-:Y:S05]  /*4d80*/  BRA `(.L_x_2530) ;  /* 0x00000be000007947 */ /* 0x000fea0003800000 */
.L_x_2534:
[----:B----4-:R-:W4:Y:S02]  /*4d90*/  LDG.E.U16 R4, [R4.64] ;  /* 0x0000002404047981 */ /* 0x010f24000c1e1500 */
[----:B----4-:R-:W-:-:S06]  /*4da0*/  HADD2.F32 R30, -RZ, R4.H0_H0 ;  /* 0x20000004ff1e7230 */ /* 0x010fcc0000004100 */
[----:B------:R-:W0:Y:S01]  /*4db0*/  F2I.S64.TRUNC R30, R30 ;  /* 0x0000001e001e7311 */ /* 0x000e22000020d900 */
[----:B------:R-:W-:Y:S05]  /*4dc0*/  BRA `(.L_x_2530) ;  /* 0x00000ba000007947 */ /* 0x000fea0003800000 */
.L_x_2533:
[----:B------:R-:W-:-:S13]  /*4dd0*/  ISETP.NE.AND P0, PT, R0, 0x7, PT ;  /* 0x000000070000780c */ /* 0x000fda0003f05270 */
[----:B------:R-:W-:Y:S05]  /*4de0*/  @!P0 BRA `(.L_x_2535) ;  /* 0x000000b000008947 */ /* 0x000fea0003800000 */
[----:B------:R-:W-:-:S13]  /*4df0*/  ISETP.NE.AND P0, PT, R0, 0x8, PT ;  /* 0x000000080000780c */ /* 0x000fda0003f05270 */
[----:B------:R-:W-:Y:S05]  /*4e00*/  @!P0 BRA `(.L_x_2536) ;  /* 0x0000005000008947 */ /* 0x000fea0003800000 */
[----:B------:R-:W-:-:S13]  /*4e10*/  ISETP.NE.AND P0, PT, R0, 0x9, PT ;  /* 0x000000090000780c */ /* 0x000fda0003f05270 */
[----:B------:R-:W-:Y:S05]  /*4e20*/  @P0 BRA `(.L_x_2529) ;  /* 0x000009b000000947 */ /* 0x000fea0003800000 */
[----:B----4-:R-:W4:Y:S02]  /*4e30*/  LDG.E R4, [R4.64] ;  /* 0x0000002404047981 */ /* 0x010f24000c1e1900 */
[----:B----4-:R0:W4:Y:S01]  /*4e40*/  F2I.S64.TRUNC R30, R4 ;  /* 0x00000004001e7311 */ /* 0x010122000020d900 */
[----:B------:R-:W-:Y:S05]  /*4e50*/  BRA `(.L_x_2530) ;  /* 0x00000b1000007947 */ /* 0x000fea0003800000 */
.L_x_2536:
[----:B----4-:R-:W4:Y:S02]  /*4e60*/  LDG.E.U16 R4, [R4.64] ;  /* 0x0000002404047981 */ /* 0x010f24000c1e1500 */
[----:B----4-:R-:W-:-:S06]  /*4e70*/  HADD2.F32 R30, -RZ, R4.H0_H0 ;  /* 0x20000004ff1e7230 */ /* 0x010fcc0000004100 */
[----:B------:R-:W0:Y:S01]  /*4e80*/  F2I.S64.TRUNC R30, R30 ;  /* 0x0000001e001e7311 */ /* 0x000e22000020d900 */
[----:B------:R-:W-:Y:S05]  /*4e90*/  BRA `(.L_x_2530) ;  /* 0x00000ad000007947 */ /* 0x000fea0003800000 */
.L_x_2535:
[----:B----4-:R-:W4:Y:S02]  /*4ea0*/  LDG.E.64 R4, [R4.64] ;  /* 0x0000002404047981 */ /* 0x010f24000c1e1b00 */
[----:B----4-:R0:W4:Y:S01]  /*4eb0*/  F2I.S64.F64.TRUNC R30, R4 ;  /* 0x00000004001e7311 */ /* 0x010122000030d900 */
[----:B------:R-:W-:Y:S05]  /*4ec0*/  BRA `(.L_x_2530) ;  /* 0x00000aa000007947 */ /* 0x000fea0003800000 */
.L_x_2525:
        /* <DEDUP_REMOVED lines=8> */
[----:B----4-:R-:W4:Y:S01]  /*4f50*/  LDG.E.U8 R4, [R4.64] ;  /* 0x0000002404047981 */ /* 0x010f22000c1e1100 */
[----:B------:R-:W-:Y:S01]  /*4f60*/  IMAD.MOV.U32 R31, RZ, RZ, RZ ;  /* 0x000000ffff1f7224 */ /* 0x000fe200078e00ff */
[----:B----4-:R-:W-:-:S04]  /*4f70*/  ISETP.NE.AND P0, PT, R4, RZ, PT ;  /* 0x000000ff0400720c */ /* 0x010fc80003f05270 */
[----:B------:R-:W-:Y:S01]  /*4f80*/  SEL R30, RZ, 0x1, !P0 ;  /* 0x00000001ff1e7807 */ /* 0x000fe20004000000 */
[----:B------:R-:W-:Y:S05]  /*4f90*/  BRA `(.L_x_2530) ;  /* 0x000009d000007947 */ /* 0x000fea0003800000 */
.L_x_2539:
[----:B----4-:R-:W4:Y:S02]  /*4fa0*/  LDG.E.64 R4, [R4.64] ;  /* 0x0000002404047981 */ /* 0x010f24000c1e1b00 */
[----:B----4-:R0:W4:Y:S01]  /*4fb0*/  F2I.S64.F64.TRUNC R30, R4 ;  /* 0x00000004001e7311 */ /* 0x010122000030d900 */
[----:B------:R-:W-:Y:S05]  /*4fc0*/  BRA `(.L_x_2530) ;  /* 0x000009a000007947 */ /* 0x000fea0003800000 */
.L_x_2538:
        /* <DEDUP_REMOVED lines=27> */
.L_x_2541:
        /* <DEDUP_REMOVED lines=14> */
.L_x_2540:
[----:B----4-:R-:W4:Y:S02]  /*5260*/  LDG.E.U16 R30, [R4.64] ;  /* 0x00000024041e7981 */ /* 0x010f24000c1e1500 */
[----:B----4-:R-:W-:-:S06]  /*5270*/  PRMT R30, RZ, 0x5410, R30 ;  /* 0x00005410ff1e7816 */ /* 0x010fcc000000001e */
[----:B------:R-:W0:Y:S01]  /*5280*/  F2I.S64.TRUNC R30, R30 ;  /* 0x0000001e001e7311 */ /* 0x000e22000020d900 */
[----:B------:R-:W-:Y:S05]  /*5290*/  BRA `(.L_x_2530) ;  /* 0x000006d000007947 */ /* 0x000fea0003800000 */
.L_x_2537:
        /* <DEDUP_REMOVED lines=11> */
.L_x_2544:
        /* <DEDUP_REMOVED lines=21> */
.L_x_2548:
[----:B------:R-:W-:Y:S05]  /*54a0*/  BSYNC B1 ;  /* 0x0000000000017941 */ /* 0x000fea0003800000 */
.L_x_2547:
[----:B------:R-:W-:Y:S01]  /*54b0*/  IMAD.SHL.U32 R3, R3, 0x100000, RZ ;  /* 0x0010000003037824 */ /* 0x000fe200078e00ff */
[----:B------:R-:W-:-:S04]  /*54c0*/  LEA R5, R0, 0x3b800000, 0x17 ;  /* 0x3b80000000057811 */ /* 0x000fc800078eb8ff */
[----:B------:R-:W-:Y:S02]  /*54d0*/  LOP3.LUT R30, R5, R3, R30, 0xfe, !PT ;  /* 0x00000003051e7212 */ /* 0x000fe400078efe1e */
.L_x_2546:
[----:B------:R-:W-:Y:S05]  /*54e0*/  BSYNC B0 ;  /* 0x0000000000007941 */ /* 0x000fea0003800000 */
.L_x_2545:
[----:B------:R-:W0:Y:S01]  /*54f0*/  F2I.S64.TRUNC R30, R30 ;  /* 0x0000001e001e7311 */ /* 0x000e22000020d900 */
[----:B------:R-:W-:Y:S05]  /*5500*/  BRA `(.L_x_2530) ;  /* 0x0000046000007947 */ /* 0x000fea0003800000 */
.L_x_2543:
        /* <DEDUP_REMOVED lines=21> */
.L_x_2552:
[----:B------:R-:W-:Y:S05]  /*5660*/  BSYNC B1 ;  /* 0x0000000000017941 */ /* 0x000fea0003800000 */
.L_x_2551:
[----:B------:R-:W-:Y:S01]  /*5670*/  IMAD.SHL.U32 R3, R3, 0x200000, RZ ;  /* 0x0020000003037824 */ /* 0x000fe200078e00ff */
[----:B------:R-:W-:-:S04]  /*5680*/  LEA R5, R0, 0x37800000, 0x17 ;  /* 0x3780000000057811 */ /* 0x000fc800078eb8ff */
[----:B------:R-:W-:Y:S02]  /*5690*/  LOP3.LUT R30, R5, R3, R30, 0xfe, !PT ;  /* 0x00000003051e7212 */ /* 0x000fe400078efe1e */
.L_x_2550:
[----:B------:R-:W-:Y:S05]  /*56a0*/  BSYNC B0 ;  /* 0x0000000000007941 */ /* 0x000fea0003800000 */
.L_x_2549:
[----:B------:R-:W0:Y:S01]  /*56b0*/  F2I.S64.TRUNC R30, R30 ;  /* 0x0000001e001e7311 */ /* 0x000e22000020d900 */
[----:B------:R-:W-:Y:S05]  /*56c0*/  BRA `(.L_x_2530) ;  /* 0x000002a000007947 */ /* 0x000fea0003800000 */
.L_x_2542:
        /* <DEDUP_REMOVED lines=14> */
.L_x_2556:
[----:B------:R-:W-:Y:S05]  /*57b0*/  BSYNC B0 ;  /* 0x0000000000007941 */ /* 0x000fea0003800000 */
.L_x_2555:
[----:B------:R-:W0:Y:S01]  /*57c0*/  F2I.S64.TRUNC R30, R30 ;  /* 0x0000001e001e7311 */ /* 0x000e22000020d900 */
[----:B------:R-:W-:Y:S05]  /*57d0*/  BRA `(.L_x_2530) ;  /* 0x0000019000007947 */ /* 0x000fea0003800000 */
.L_x_2529:
        /* <DEDUP_REMOVED lines=19> */
[----:B------:R-:W-:Y:S01]  /*5910*/  CS2R R30, SRZ ;  /* 0x00000000001e7805 */ /* 0x000fe2000001ff00 */
[----:B------:R-:W-:Y:S05]  /*5920*/  BRA `(.L_x_2530) ;  /* 0x0000004000007947 */ /* 0x000fea0003800000 */
.L_x_2554:
[----:B------:R0:W5:Y:S01]  /*5930*/  LDG.E.64 R30, [R4.64] ;  /* 0x00000024041e7981 */ /* 0x000162000c1e1b00 */
[----:B------:R-:W-:Y:S05]  /*5940*/  BRA `(.L_x_2530) ;  /* 0x0000002000007947 */ /* 0x000fea0003800000 */
.L_x_2553:
[----:B------:R0:W5:Y:S01]  /*5950*/  LDG.E R30, [R4.64] ;  /* 0x00000024041e7981 */ /* 0x000162000c1e1900 */
[----:B------:R-:W-:-:S03]  /*5960*/  IMAD.MOV.U32 R31, RZ, RZ, RZ ;  /* 0x000000ffff1f7224 */ /* 0x000fc600078e00ff */
.L_x_2530:
[----:B------:R-:W-:-:S04]  /*5970*/  IADD3 R27, R27, 0x80, RZ ;  /* 0x000000801b1b7810 */ /* 0x000fc80007ffe0ff */
.L_x_2492:
[----:B------:R-:W-:Y:S05]  /*5980*/  BSYNC B6 ;  /* 0x0000000000067941 */ /* 0x000fea0003800000 */
.L_x_2491:
        /* <DEDUP_REMOVED lines=22> */
.L_x_2562:
[----:B------:R0:W5:Y:S01]  /*5af0*/  LDG.E.U8 R18, [R4.64] ;  /* 0x0000002404127981 */ /* 0x000162000c1e1100 */
[----:B------:R-:W-:Y:S01]  /*5b00*/  IMAD.MOV.U32 R19, RZ, RZ, RZ ;  /* 0x000000ffff137224 */ /* 0x000fe200078e00ff */
[----:B------:R-:W-:Y:S05]  /*5b10*/  BRA `(.L_x_2564) ;  /* 0x00000d5000007947 */ /* 0x000fea0003800000 */
.L_x_2561:
        /* <DEDUP_REMOVED lines=8> */
.L_x_2566:
[----:B----4-:R-:W4:Y:S02]  /*5ba0*/  LDG.E R18, [R4.64] ;  /* 0x0000002404127981 */ /* 0x010f24000c1e1900 */
[----:B----4-:R-:W-:Y:S01]  /*5bb0*/  SHF.R.S32.HI R19, RZ, 0x1f, R18 ;  /* 0x0000001fff137819 */ /* 0x010fe20000011412 */
[----:B------:R-:W-:Y:S05]  /*5bc0*/  BRA `(.L_x_2564) ;  /* 0x00000ca000007947 */ /* 0x000fea0003800000 */
.L_x_2565:
[----:B----4-:R-:W4:Y:S02]  /*5bd0*/  LDG.E.S16 R18, [R4.64] ;  /* 0x0000002404127981 */ /* 0x010f24000c1e1700 */
[----:B----4-:R-:W-:Y:S01]  /*5be0*/  SHF.R.S32.HI R19, RZ, 0x1f, R18 ;  /* 0x0000001fff137819 */ /* 0x010fe20000011412 */
[----:B------:R-:W-:Y:S05]  /*5bf0*/  BRA `(.L_x_2564) ;  /* 0x00000c7000007947 */ /* 0x000fea0003800000 */
.L_x_2560:
        /* <DEDUP_REMOVED lines=9> */
.L_x_2568:
[----:B----4-:R-:W4:Y:S02]  /*5c90*/  LDG.E.U16 R4, [R4.64] ;  /* 0x0000002404047981 */ /* 0x010f24000c1e1500 */
[----:B----4-:R-:W-:-:S06]  /*5ca0*/  HADD2.F32 R18, -RZ, R4.H0_H0 ;  /* 0x20000004ff127230 */ /* 0x010fcc0000004100 */
[----:B------:R-:W0:Y:S01]  /*5cb0*/  F2I.S64.TRUNC R18, R18 ;  /* 0x0000001200127311 */ /* 0x000e22000020d900 */
[----:B------:R-:W-:Y:S05]  /*5cc0*/  BRA `(.L_x_2564) ;  /* 0x00000ba000007947 */ /* 0x000fea0003800000 */
.L_x_2567:
        /* <DEDUP_REMOVED lines=9> */
.L_x_2570:
[----:B----4-:R-:W4:Y:S02]  /*5d60*/  LDG.E.U16 R4, [R4.64] ;  /* 0x0000002404047981 */ /* 0x010f24000c1e1500 */
[----:B----4-:R-:W-:-:S06]  /*5d70*/  HADD2.F32 R18, -RZ, R4.H0_H0 ;  /* 0x20000004ff127230 */ /* 0x010fcc0000004100 */
[----:B------:R-:W0:Y:S01]  /*5d80*/  F2I.S64.TRUNC R18, R18 ;  /* 0x0000001200127311 */ /* 0x000e22000020d900 */
[----:B------:R-:W-:Y:S05]  /*5d90*/  BRA `(.L_x_2564) ;  /* 0x00000ad000007947 */ /* 0x000fea0003800000 */
.L_x_2569:
[----:B----4-:R-:W4:Y:S02]  /*5da0*/  LDG.E.64 R4, [R4.64] ;  /* 0x0000002404047981 */ /* 0x010f24000c1e1b00 */
[----:B----4-:R0:W4:Y:S01]  /*5db0*/  F2I.S64.F64.TRUNC R18, R4 ;  /* 0x0000000400127311 */ /* 0x010122000030d900 */
[----:B------:R-:W-:Y:S05]  /*5dc0*/  BRA `(.L_x_2564) ;  /* 0x00000aa000007947 */ /* 0x000fea0003800000 */
.L_x_2559:
        /* <DEDUP_REMOVED lines=13> */
.L_x_2573:
[----:B----4-:R-:W4:Y:S02]  /*5ea0*/  LDG.E.64 R4, [R4.64] ;  /* 0x0000002404047981 */ /* 0x010f24000c1e1b00 */
[----:B----4-:R0:W4:Y:S01]  /*5eb0*/  F2I.S64.F64.TRUNC R18, R4 ;  /* 0x0000000400127311 */ /* 0x010122000030d900 */
[----:B------:R-:W-:Y:S05]  /*5ec0*/  BRA `(.L_x_2564) ;  /* 0x000009a000007947 */ /* 0x000fea0003800000 */
.L_x_2572:
        /* <DEDUP_REMOVED lines=27> */
.L_x_2575:
        /* <DEDUP_REMOVED lines=14> */
.L_x_2574:
[----:B----4-:R-:W4:Y:S02]  /*6160*/  LDG.E.U16 R18, [R4.64] ;  /* 0x0000002404127981 */ /* 0x010f24000c1e1500 */
[----:B----4-:R-:W-:-:S06]  /*6170*/  PRMT R18, RZ, 0x5410, R18 ;  /* 0x00005410ff127816 */ /* 0x010fcc0000000012 */
[----:B------:R-:W0:Y:S01]  /*6180*/  F2I.S64.TRUNC R18, R18 ;  /* 0x0000001200127311 */ /* 0x000e22000020d900 */
[----:B------:R-:W-:Y:S05]  /*6190*/  BRA `(.L_x_2564) ;  /* 0x000006d000007947 */ /* 0x000fea0003800000 */
.L_x_2571:
        /* <DEDUP_REMOVED lines=11> */
.L_x_2578:
        /* <DEDUP_REMOVED lines=21> */
.L_x_2582:
[----:B------:R-:W-:Y:S05]  /*63a0*/  BSYNC B1 ;  /* 0x0000000000017941 */ /* 0x000fea0003800000 */
.L_x_2581:
[----:B------:R-:W-:Y:S01]  /*63b0*/  IMAD.SHL.U32 R3, R3, 0x100000, RZ ;  /* 0x0010000003037824 */ /* 0x000fe200078e00ff */
[----:B------:R-:W-:-:S04]  /*63c0*/  LEA R5, R0, 0x3b800000, 0x17 ;  /* 0x3b80000000057811 */ /* 0x000fc800078eb8ff */
[----:B------:R-:W-:Y:S02]  /*63d0*/  LOP3.LUT R18, R5, R3, R18, 0xfe, !PT ;  /* 0x0000000305127212 */ /* 0x000fe400078efe12 */
.L_x_2580:
[----:B------:R-:W-:Y:S05]  /*63e0*/  BSYNC B0 ;  /* 0x0000000000007941 */ /* 0x000fea0003800000 */
.L_x_2579:
[----:B------:R-:W0:Y:S01]  /*63f0*/  F2I.S64.TRUNC R18, R18 ;  /* 0x0000001200127311 */ /* 0x000e22000020d900 */
[----:B------:R-:W-:Y:S05]  /*6400*/  BRA `(.L_x_2564) ;  /* 0x0000046000007947 */ /* 0x000fea0003800000 */
.L_x_2577:
        /* <DEDUP_REMOVED lines=21> */
.L_x_2586:
[----:B------:R-:W-:Y:S05]  /*6560*/  BSYNC B1 ;  /* 0x0000000000017941 */ /* 0x000fea0003800000 */
.L_x_2585:
[----:B------:R-:W-:Y:S01]  /*6570*/  IMAD.SHL.U32 R3, R3, 0x200000, RZ ;  /* 0x0020000003037824 */ /* 0x000fe200078e00ff */
[----:B------:R-:W-:-:S04]  /*6580*/  LEA R5, R0, 0x37800000, 0x17 ;  /* 0x3780000000057811 */ /* 0x000fc800078eb8ff */
[----:B------:R-:W-:Y:S02]  /*6590*/  LOP3.LUT R18, R5, R3, R18, 0xfe, !PT ;  /* 0x0000000305127212 */ /* 0x000fe400078efe12 */
.L_x_2584:
[----:B------:R-:W-:Y:S05]  /*65a0*/  BSYNC B0 ;  /* 0x0000000000007941 */ /* 0x000fea0003800000 */
.L_x_2583:
[----:B------:R-:W0:Y:S01]  /*65b0*/  F2I.S64.TRUNC R18, R18 ;  /* 0x0000001200127311 */ /* 0x000e22000020d900 */
[----:B------:R-:W-:Y:S05]  /*65c0*/  BRA `(.L_x_2564) ;  /* 0x000002a000007947 */ /* 0x000fea0003800000 */
.L_x_2576:
        /* <DEDUP_REMOVED lines=14> */
.L_x_2590:
[----:B------:R-:W-:Y:S05]  /*66b0*/  BSYNC B0 ;  /* 0x0000000000007941 */ /* 0x000fea0003800000 */
.L_x_2589:
[----:B------:R-:W0:Y:S01]  /*66c0*/  F2I.S64.TRUNC R18, R18 ;  /* 0x0000001200127311 */ /* 0x000e22000020d900 */
[----:B------:R-:W-:Y:S05]  /*66d0*/  BRA `(.L_x_2564) ;  /* 0x0000019000007947 */ /* 0x000fea0003800000 */
.L_x_2563:
        /* <DEDUP_REMOVED lines=21> */
.L_x_2588:
[----:B------:R0:W5:Y:S01]  /*6830*/  LDG.E.64 R18, [R4.64] ;  /* 0x0000002404127981 */ /* 0x000162000c1e1b00 */
[----:B------:R-:W-:Y:S05]  /*6840*/  BRA `(.L_x_2564) ;  /* 0x0000002000007947 */ /* 0x000fea0003800000 */
.L_x_2587:
[----:B------:R0:W5:Y:S01]  /*6850*/  LDG.E R18, [R4.64] ;  /* 0x0000002404127981 */ /* 0x000162000c1e1900 */
[----:B------:R-:W-:-:S03]  /*6860*/  IMAD.MOV.U32 R19, RZ, RZ, RZ ;  /* 0x000000ffff137224 */ /* 0x000fc600078e00ff */
.L_x_2564:
        /* <DEDUP_REMOVED lines=17> */
.L_x_2594:
[----:B------:R0:W5:Y:S01]  /*6980*/  LDG.E.U8 R32, [R4.64] ;  /* 0x0000002404207981 */ /* 0x000162000c1e1100 */
[----:B------:R-:W-:Y:S01]  /*6990*/  IMAD.MOV.U32 R33, RZ, RZ, RZ ;  /* 0x000000ffff217224 */ /* 0x000fe200078e00ff */
[----:B------:R-:W-:Y:S05]  /*69a0*/  BRA `(.L_x_2558) ;  /* 0x00000d4000007947 */ /* 0x000fea0003800000 */
.L_x_2593:
        /* <DEDUP_REMOVED lines=8> */
.L_x_2597:
[----:B----4-:R-:W4:Y:S02]  /*6a30*/  LDG.E R32, [R4.64] ;  /* 0x0000002404207981 */ /* 0x010f24000c1e1900 */
[----:B----4-:R-:W-:Y:S01]  /*6a40*/  SHF.R.S32.HI R33, RZ, 0x1f, R32 ;  /* 0x0000001fff217819 */ /* 0x010fe20000011420 */
[----:B------:R-:W-:Y:S05]  /*6a50*/  BRA `(.L_x_2558) ;  /* 0x00000c9000007947 */ /* 0x000fea0003800000 */
.L_x_2596:
[----:B----4-:R-:W4:Y:S02]  /*6a60*/  LDG.E.S16 R32, [R4.64] ;  /* 0x0000002404207981 */ /* 0x010f24000c1e1700 */
[----:B----4-:R-:W-:Y:S01]  /*6a70*/  SHF.R.S32.HI R33, RZ, 0x1f, R32 ;  /* 0x0000001fff217819 */ /* 0x010fe20000011420 */
[----:B------:R-:W-:Y:S05]  /*6a80*/  BRA `(.L_x_2558) ;  /* 0x00000c6000007947 */ /* 0x000fea0003800000 */
.L_x_2592:
        /* <DEDUP_REMOVED lines=9> */
.L_x_2599:
[----:B----4-:R-:W4:Y:S02]  /*6b20*/  LDG.E.U16 R4, [R4.64] ;  /* 0x0000002404047981 */ /* 0x010f24000c1e1500 */
[----:B----4-:R-:W-:-:S06]  /*6b30*/  HADD2.F32 R32, -RZ, R4.H0_H0 ;  /* 0x20000004ff207230 */ /* 0x010fcc0000004100 */
[----:B------:R-:W0:Y:S01]  /*6b40*/  F2I.S64.TRUNC R32, R32 ;  /* 0x0000002000207311 */ /* 0x000e22000020d900 */
[----:B------:R-:W-:Y:S05]  /*6b50*/  BRA `(.L_x_2558) ;  /* 0x00000b9000007947 */ /* 0x000fea0003800000 */
.L_x_2598:
        /* <DEDUP_REMOVED lines=9> */
.L_x_2601:
[----:B----4-:R-:W4:Y:S02]  /*6bf0*/  LDG.E.U16 R4, [R4.64] ;  /* 0x0000002404047981 */ /* 0x010f24000c1e1500 */
[----:B----4-:R-:W-:-:S06]  /*6c00*/  HADD2.F32 R32, -RZ, R4.H0_H0 ;  /* 0x20000004ff207230 */ /* 0x010fcc0000004100 */
[----:B------:R-:W0:Y:S01]  /*6c10*/  F2I.S64.TRUNC R32, R32 ;  /* 0x0000002000207311 */ /* 0x000e22000020d900 */
[----:B------:R-:W-:Y:S05]  /*6c20*/  BRA `(.L_x_2558) ;  /* 0x00000ac000007947 */ /* 0x000fea0003800000 */
.L_x_2600:
[----:B----4-:R-:W4:Y:S02]  /*6c30*/  LDG.E.64 R4, [R4.64] ;  /* 0x0000002404047981 */ /* 0x010f24000c1e1b00 */
[----:B----4-:R0:W4:Y:S01]  /*6c40*/  F2I.S64.F64.TRUNC R32, R4 ;  /* 0x0000000400207311 */ /* 0x010122000030d900 */
[----:B------:R-:W-:Y:S05]  /*6c50*/  BRA `(.L_x_2558) ;  /* 0x00000a9000007947 */ /* 0x000fea0003800000 */
.L_x_2591:
        /* <DEDUP_REMOVED lines=13> */
.L_x_2604:
[----:B----4-:R-:W4:Y:S02]  /*6d30*/  LDG.E.64 R4, [R4.64] ;  /* 0x0000002404047981 */ /* 0x010f24000c1e1b00 */
[----:B----4-:R0:W4:Y:S01]  /*6d40*/  F2I.S64.F64.TRUNC R32, R4 ;  /* 0x0000000400207311 */ /* 0x010122000030d900 */
[----:B------:R-:W-:Y:S05]  /*6d50*/  BRA `(.L_x_2558) ;  /* 0x0000099000007947 */ /* 0x000fea0003800000 */
.L_x_2603:
        /* <DEDUP_REMOVED lines=27> */
.L_x_2606:
        /* <DEDUP_REMOVED lines=14> */
.L_x_2605:
[----:B----4-:R-:W4:Y:S02]  /*6ff0*/  LDG.E.U16 R32, [R4.64] ;  /* 0x0000002404207981 */ /* 0x010f24000c1e1500 */
[----:B----4-:R-:W-:-:S06]  /*7000*/  PRMT R32, RZ, 0x5410, R32 ;  /* 0x00005410ff207816 */ /* 0x010fcc0000000020 */
[----:B------:R-:W0:Y:S01]  /*7010*/  F2I.S64.TRUNC R32, R32 ;  /* 0x0000002000207311 */ /* 0x000e22000020d900 */
[----:B------:R-:W-:Y:S05]  /*7020*/  BRA `(.L_x_2558) ;  /* 0x000006c000007947 */ /* 0x000fea0003800000 */
.L_x_2602:
        /* <DEDUP_REMOVED lines=11> */
.L_x_2609:
        /* <DEDUP_REMOVED lines=21> */
.L_x_2613:
[----:B------:R-:W-:Y:S05]  /*7230*/  BSYNC B1 ;  /* 0x0000000000017941 */ /* 0x000fea0003800000 */
.L_x_2612:
[----:B------:R-:W-:Y:S01]  /*7240*/  IMAD.SHL.U32 R3, R3, 0x100000, RZ ;  /* 0x0010000003037824 */ /* 0x000fe200078e00ff */
[----:B------:R-:W-:-:S04]  /*7250*/  LEA R5, R0, 0x3b800000, 0x17 ;  /* 0x3b80000000057811 */ /* 0x000fc800078eb8ff */
[----:B------:R-:W-:Y:S02]  /*7260*/  LOP3.LUT R32, R5, R3, R32, 0xfe, !PT ;  /* 0x0000000305207212 */ /* 0x000fe400078efe20 */
.L_x_2611:
[----:B------:R-:W-:Y:S05]  /*7270*/  BSYNC B0 ;  /* 0x0000000000007941 */ /* 0x000fea0003800000 */
.L_x_2610:
[----:B------:R-:W0:Y:S01]  /*7280*/  F2I.S64.TRUNC R32, R32 ;  /* 0x0000002000207311 */ /* 0x000e22000020d900 */
[----:B------:R-:W-:Y:S05]  /*7290*/  BRA `(.L_x_2558) ;  /* 0x0000045000007947 */ /* 0x000fea0003800000 */
.L_x_2608:
        /* <DEDUP_REMOVED lines=21> */
.L_x_2617:
[----:B------:R-:W-:Y:S05]  /*73f0*/  BSYNC B1 ;  /* 0x0000000000017941 */ /* 0x000fea0003800000 */
.L_x_2616:
[----:B------:R-:W-:Y:S01]  /*7400*/  IMAD.SHL.U32 R3, R3, 0x200000, RZ ;  /* 0x0020000003037824 */ /* 0x000fe200078e00ff */
[----:B------:R-:W-:-:S04]  /*7410*/  LEA R5, R0, 0x37800000, 0x17 ;  /* 0x3780000000057811 */ /* 0x000fc800078eb8ff */
[----:B------:R-:W-:Y:S02]  /*7420*/  LOP3.LUT R32, R5, R3, R32, 0xfe, !PT ;  /* 0x0000000305207212 */ /* 0x000fe400078efe20 */
.L_x_2615:
[----:B------:R-:W-:Y:S05]  /*7430*/  BSYNC B0 ;  /* 0x0000000000007941 */ /* 0x000fea0003800000 */
.L_x_2614:
[----:B------:R-:W0:Y:S01]  /*7440*/  F2I.S64.TRUNC R32, R32 ;  /* 0x0000002000207311 */ /* 0x000e22000020d900 */
[----:B------:R-:W-:Y:S05]  /*7450*/  BRA `(.L_x_2558) ;  /* 0x0000029000007947 */ /* 0x000fea0003800000 */
.L_x_2607:
        /* <DEDUP_REMOVED lines=14> */
.L_x_2621:
[----:B------:R-:W-:Y:S05]  /*7540*/  BSYNC B0 ;  /* 0x0000000000007941 */ /* 0x000fea0003800000 */
.L_x_2620:
[----:B------:R-:W0:Y:S01]  /*7550*/  F2I.S64.TRUNC R32, R32 ;  /* 0x0000002000207311 */ /* 0x000e22000020d900 */
[----:B------:R-:W-:Y:S05]  /*7560*/  BRA `(.L_x_2558) ;  /* 0x0000018000007947 */ /* 0x000fea0003800000 */
.L_x_2595:
        /* <DEDUP_REMOVED lines=20> */
.L_x_2619:
[----:B------:R0:W5:Y:S01]  /*76b0*/  LDG.E.64 R32, [R4.64] ;  /* 0x0000002404207981 */ /* 0x000162000c1e1b00 */
[----:B------:R-:W-:Y:S05]  /*76c0*/  BRA `(.L_x_2558) ;  /* 0x0000002000007947 */ /* 0x000fea0003800000 */
.L_x_2618:
[----:B------:R0:W5:Y:S01]  /*76d0*/  LDG.E R32, [R4.64] ;  /* 0x0000002404207981 */ /* 0x000162000c1e1900 */
[----:B------:R-:W-:-:S03]  /*76e0*/  IMAD.MOV.U32 R33, RZ, RZ, RZ ;  /* 0x000000ffff217224 */ /* 0x000fc600078e00ff */
.L_x_2558:
[----:B------:R-:W-:Y:S05]  /*76f0*/  BSYNC B6 ;  /* 0x0000000000067941 */ /* 0x000fea0003800000 */
.L_x_2557:
[----:B------:R-:W4:Y:S02]  /*7700*/  S2R R29, SR_TID.X ;  /* 0x00000000001d7919 */ /* 0x000f240000002100 */
[----:B0---45:R-:W-:Y:S01]  /*7710*/  ISETP.LT.U32.AND P0, PT, R30, 0x3f, PT ;  /* 0x0000003f1e00780c */ /* 0x031fe20003f01070 */
[----:B------:R-:W0:Y:S01]  /*7720*/  LDC.U8 R27, c[0x0][0x190] ;  /* 0x00006400ff1b7b82 */ /* 0x000e220000000000 */
[----:B---3--:R-:W-:Y:S01]  /*7730*/  ISETP.LT.U32.AND P2, PT, R34, 0x3f, PT ;  /* 0x0000003f2200780c */ /* 0x008fe20003f41070 */
[----:B------:R-:W-:Y:S01]  /*7740*/  BSSY B6, `(.L_x_2622) ;  /* 0x00000ff000067945 */ /* 0x000fe20003800000 */
[----:B------:R-:W-:Y:S02]  /*7750*/  ISETP.LT.U32.AND.EX P0, PT, R31, RZ, PT, P0 ;  /* 0x000000ff1f00720c */ /* 0x000fe40003f01100 */
[----:B------:R-:W-:-:S02]  /*7760*/  ISETP.LT.U32.AND P1, PT, R32, 0x3f, PT ;  /* 0x0000003f2000780c */ /* 0x000fc40003f21070 */
[----:B------:R-:W-:Y:S02]  /*7770*/  SEL R31, R30, 0x3f, P0 ;  /* 0x0000003f1e1f7807 */ /* 0x000fe40000000000 */
[----:B--2---:R-:W-:Y:S02]  /*7780*/  ISETP.LT.U32.AND P3, PT, R36, 0x3f, PT ;  /* 0x0000003f2400780c */ /* 0x004fe40003f61070 */
[----:B------:R-:W-:Y:S02]  /*7790*/  ISETP.LT.U32.AND.EX P2, PT, R35, RZ, PT, P2 ;  /* 0x000000ff2300720c */ /* 0x000fe40003f41120 */
[----:B------:R-:W-:Y:S02]  /*77a0*/  ISETP.LT.U32.AND.EX P1, PT, R33, RZ, PT, P1 ;  /* 0x000000ff2100720c */ /* 0x000fe40003f21110 */
[----:B------:R-:W-:Y:S02]  /*77b0*/  ISETP.LT.U32.AND.EX P3, PT, R37, RZ, PT, P3 ;  /* 0x000000ff2500720c */ /* 0x000fe40003f61130 */
[----:B------:R-:W-:-:S02]  /*77c0*/  SEL R35, R34, 0x3f, P2 ;  /* 0x0000003f22237807 */ /* 0x000fc40001000000 */
[----:B------:R-:W-:Y:S02]  /*77d0*/  SEL R33, R32, 0x3f, P1 ;  /* 0x0000003f20217807 */ /* 0x000fe40000800000 */
[----:B------:R-:W-:Y:S02]  /*77e0*/  SEL R37, R36, 0x3f, P3 ;  /* 0x0000003f24257807 */ /* 0x000fe40001800000 */
[----:B------:R-:W-:Y:S02]  /*77f0*/  ISETP.GE.AND P0, PT, R29, R26, PT ;  /* 0x0000001a1d00720c */ /* 0x000fe40003f06270 */
[----:B-1----:R-:W-:Y:S02]  /*7800*/  SHF.R.S64 R22, R22, R35, R23 ;  /* 0x0000002316167219 */ /* 0x002fe40000001017 */
[----:B------:R-:W-:Y:S02]  /*7810*/  SHF.R.S64 R16, R16, R31, R17 ;  /* 0x0000001f10107219 */ /* 0x000fe40000001011 */
[----:B------:R-:W-:-:S02]  /*7820*/  SHF.R.S64 R18, R18, R33, R19 ;  /* 0x0000002112127219 */ /* 0x000fc40000001013 */
[----:B------:R-:W-:Y:S02]  /*7830*/  SHF.R.S32.HI R23, RZ, R35, R23 ;  /* 0x00000023ff177219 */ /* 0x000fe40000011417 */
[----:B------:R-:W-:Y:S02]  /*7840*/  SHF.R.S32.HI R17, RZ, R31, R17 ;  /* 0x0000001fff117219 */ /* 0x000fe40000011411 */
[----:B------:R-:W-:Y:S02]  /*7850*/  SHF.R.S32.HI R19, RZ, R33, R19 ;  /* 0x00000021ff137219 */ /* 0x000fe40000011413 */
[-CC-:B------:R-:W-:Y:S02]  /*7860*/  SHF.R.S64 R3, R24, R37.reuse, R25.reuse ;  /* 0x0000002518037219 */ /* 0x180fe40000001019 */
[----:B------:R-:W-:Y:S01]  /*7870*/  SHF.R.S32.HI R5, RZ, R37, R25 ;  /* 0x00000025ff057219 */ /* 0x000fe20000011419 */
[----:B------:R-:W-:Y:S05]  /*7880*/  @P0 BRA `(.L_x_2623) ;  /* 0x00000ea000000947 */ /* 0x000fea0003800000 */
[----:B0-----:R-:W-:Y:S01]  /*7890*/  IMAD R0, R2, 0x200, R29 ;  /* 0x0000020002007824 */ /* 0x001fe200078e021d */
[----:B------:R-:W-:-:S02]  /*78a0*/  PRMT R4, R27, 0x9910, RZ ;  /* 0x000099101b047816 */ /* 0x000fc400000000ff */
[----:B------:R-:W-:Y:S01]  /*78b0*/  IADD3 R29, R29, 0x80, RZ ;  /* 0x000000801d1d7810 */ /* 0x000fe20007ffe0ff */
[----:B------:R-:W-:Y:S02]  /*78c0*/  IMAD R8, R0, c[0x0][0x194], RZ ;  /* 0x0000650000087a24 */ /* 0x000fe400078e02ff */
[----:B------:R-:W-:Y:S02]  /*78d0*/  IMAD.MOV.U32 R0, RZ, RZ, R4 ;  /* 0x000000ffff007224 */ /* 0x000fe400078e0004 */
[----:B------:R-:W-:Y:S01]  /*78e0*/  IMAD.MOV.U32 R4, RZ, RZ, R3 ;  /* 0x000000ffff047224 */ /* 0x000fe200078e0003 */
        /* <DEDUP_REMOVED lines=14> */
.L_x_2627:
[----:B------:R0:W-:Y:S01]  /*79d0*/  STG.E.U8 [R8.64], R3 ;  /* 0x0000000308007986 */ /* 0x0001e2000c101124 */
[----:B------:R-:W-:Y:S05]  /*79e0*/  BRA `(.L_x_2623) ;  /* 0x00000d4000007947 */ /* 0x000fea0003800000 */
.L_x_2626:
        /* <DEDUP_REMOVED lines=8> */
.L_x_2630:
[----:B------:R0:W-:Y:S01]  /*7a70*/  STG.E [R8.64], R3 ;  /* 0x0000000308007986 */ /* 0x0001e2000c101924 */
[----:B------:R-:W-:Y:S05]  /*7a80*/  BRA `(.L_x_2623) ;  /* 0x00000ca000007947 */ /* 0x000fea0003800000 */
.L_x_2629:
[----:B------:R0:W-:Y:S01]  /*7a90*/  STG.E.U16 [R8.64], R3 ;  /* 0x0000000308007986 */ /* 0x0001e2000c101524 */
[----:B------:R-:W-:Y:S05]  /*7aa0*/  BRA `(.L_x_2623) ;  /* 0x00000c8000007947 */ /* 0x000fea0003800000 */
.L_x_2625:
        /* <DEDUP_REMOVED lines=9> */
.L_x_2632:
[----:B------:R-:W0:Y:S02]  /*7b40*/  I2F.S64 R0, R4 ;  /* 0x0000000400007312 */ /* 0x000e240000301400 */
[----:B0-----:R-:W-:-:S05]  /*7b50*/  F2FP.PACK_AB R0, RZ, R0 ;  /* 0x00000000ff00723e */ /* 0x001fca00000000ff */
[----:B------:R0:W-:Y:S01]  /*7b60*/  STG.E.U16 [R8.64], R0 ;  /* 0x0000000008007986 */ /* 0x0001e2000c101524 */
[----:B------:R-:W-:Y:S05]  /*7b70*/  BRA `(.L_x_2623) ;  /* 0x00000bb000007947 */ /* 0x000fea0003800000 */
.L_x_2631:
        /* <DEDUP_REMOVED lines=10> */
.L_x_2634:
[----:B------:R-:W0:Y:S02]  /*7c20*/  I2F.S64 R4, R4 ;  /* 0x0000000400047312 */ /* 0x000e240000301400 */
[----:B0-----:R-:W-:-:S04]  /*7c30*/  F2FP.PACK_AB R3, RZ, R4 ;  /* 0x00000004ff03723e */ /* 0x001fc800000000ff */
[----:B------:R-:W-:-:S05]  /*7c40*/  PRMT R3, R3, 0x5410, RZ ;  /* 0x0000541003037816 */ /* 0x000fca00000000ff */
[----:B------:R0:W-:Y:S01]  /*7c50*/  STG.E [R8.64], R3 ;  /* 0x0000000308007986 */ /* 0x0001e2000c101924 */
[----:B------:R-:W-:Y:S05]  /*7c60*/  BRA `(.L_x_2623) ;  /* 0x00000ac000007947 */ /* 0x000fea0003800000 */
.L_x_2633:
[----:B------:R-:W0:Y:S02]  /*7c70*/  I2F.F64.S64 R4, R4 ;  /* 0x0000000400047312 */ /* 0x000e240000301c00 */
[----:B0-----:R0:W-:Y:S01]  /*7c80*/  STG.E.64 [R8.64], R4 ;  /* 0x0000000408007986 */ /* 0x0011e2000c101b24 */
[----:B------:R-:W-:Y:S05]  /*7c90*/  BRA `(.L_x_2623) ;  /* 0x00000a9000007947 */ /* 0x000fea0003800000 */
.L_x_2624:
        /* <DEDUP_REMOVED lines=13> */
.L_x_2637:
[----:B------:R-:W0:Y:S01]  /*7d70*/  I2F.F64.S64 R4, R4 ;  /* 0x0000000400047312 */ /* 0x000e220000301c00 */
[----:B------:R-:W-:-:S05]  /*7d80*/  CS2R R6, SRZ ;  /* 0x0000000000067805 */ /* 0x000fca000001ff00 */
[----:B0-----:R0:W-:Y:S01]  /*7d90*/  STG.E.128 [R8.64], R4 ;  /* 0x0000000408007986 */ /* 0x0011e2000c101d24 */
[----:B------:R-:W-:Y:S05]  /*7da0*/  BRA `(.L_x_2623) ;  /* 0x0000098000007947 */ /* 0x000fea0003800000 */
.L_x_2636:
        /* <DEDUP_REMOVED lines=21> */
.L_x_2641:
[----:B------:R-:W-:Y:S05]  /*7f00*/  BSYNC B0 ;  /* 0x0000000000007941 */ /* 0x000fea0003800000 */
.L_x_2640:
[----:B------:R-:W-:-:S05]  /*7f10*/  LOP3.LUT R7, R0, R7, RZ, 0xfc, !PT ;  /* 0x0000000700077212 */ /* 0x000fca00078efcff */
[----:B------:R0:W-:Y:S01]  /*7f20*/  STG.E.U8 [R8.64], R7 ;  /* 0x0000000708007986 */ /* 0x0001e2000c101124 */
[----:B------:R-:W-:Y:S05]  /*7f30*/  BRA `(.L_x_2623) ;  /* 0x000007f000007947 */ /* 0x000fea0003800000 */
.L_x_2639:
        /* <DEDUP_REMOVED lines=13> */
.L_x_2643:
[----:B------:R-:W-:Y:S01]  /*8010*/  IMAD.MOV.U32 R0, RZ, RZ, 0x7f ;  /* 0x0000007fff007424 */ /* 0x000fe200078e00ff */
[----:B------:R-:W-:-:S04]  /*8020*/  ISETP.GT.U32.AND P0, PT, R3, 0x7f800000, PT ;  /* 0x7f8000000300780c */ /* 0x000fc80003f04070 */
[----:B------:R-:W-:-:S04]  /*8030*/  SEL R0, R0, 0x7c, P0 ;  /* 0x0000007c00007807 */ /* 0x000fc80000000000 */
.L_x_2644:
[----:B------:R-:W-:Y:S05]  /*8040*/  BSYNC B0 ;  /* 0x0000000000007941 */ /* 0x000fea0003800000 */
.L_x_2642:
[----:B------:R-:W-:-:S04]  /*8050*/  LOP3.LUT R3, R5, 0x80000000, RZ, 0xc0, !PT ;  /* 0x8000000005037812 */ /* 0x000fc800078ec0ff */
[----:B------:R-:W-:-:S04]  /*8060*/  SHF.R.U32.HI R3, RZ, 0x18, R3 ;  /* 0x00000018ff037819 */ /* 0x000fc80000011603 */
[----:B------:R-:W-:-:S05]  /*8070*/  LOP3.LUT R3, R0, R3, RZ, 0xfc, !PT ;  /* 0x0000000300037212 */ /* 0x000fca00078efcff */
[----:B------:R0:W-:Y:S01]  /*8080*/  STG.E.U8 [R8.64], R3 ;  /* 0x0000000308007986 */ /* 0x0001e2000c101124 */
[----:B------:R-:W-:Y:S05]  /*8090*/  BRA `(.L_x_2623) ;  /* 0x0000069000007947 */ /* 0x000fea0003800000 */
.L_x_2638:
[----:B------:R-:W0:Y:S02]  /*80a0*/  I2F.S64 R0, R4 ;  /* 0x0000000400007312 */ /* 0x000e240000301400 */
[----:B0-----:R-:W-:-:S05]  /*80b0*/  F2FP.BF16.PACK_AB R0, RZ, R0 ;  /* 0x00000000ff00723e */ /* 0x001fca00000010ff */
[----:B------:R0:W-:Y:S01]  /*80c0*/  STG.E.U16 [R8.64], R0 ;  /* 0x0000000008007986 */ /* 0x0001e2000c101524 */
[----:B------:R-:W-:Y:S05]  /*80d0*/  BRA `(.L_x_2623) ;  /* 0x0000065000007947 */ /* 0x000fea0003800000 */
.L_x_2635:
        /* <DEDUP_REMOVED lines=10> */
.L_x_2647:
        /* <DEDUP_REMOVED lines=17> */
.L_x_2650:
[----:B------:R-:W-:-:S04]  /*8290*/  LOP3.LUT R0, R5, 0x80000000, RZ, 0xc0, !PT ;  /* 0x8000000005007812 */ /* 0x000fc800078ec0ff */
[----:B------:R-:W-:-:S04]  /*82a0*/  SHF.R.U32.HI R0, RZ, 0x18, R0 ;  /* 0x00000018ff007819 */ /* 0x000fc80000011600 */
[----:B------:R-:W-:Y:S02]  /*82b0*/  LOP3.LUT R0, R3, R0, RZ, 0xfc, !PT ;  /* 0x0000000003007212 */ /* 0x000fe400078efcff */
.L_x_2649:
[----:B------:R-:W-:Y:S05]  /*82c0*/  BSYNC B0 ;  /* 0x0000000000007941 */ /* 0x000fea0003800000 */
.L_x_2648:
[----:B------:R0:W-:Y:S01]  /*82d0*/  STG.E.U8 [R8.64], R0 ;  /* 0x0000000008007986 */ /* 0x0001e2000c101124 */
[----:B------:R-:W-:Y:S05]  /*82e0*/  BRA `(.L_x_2623) ;  /* 0x0000044000007947 */ /* 0x000fea0003800000 */
.L_x_2646:
        /* <DEDUP_REMOVED lines=17> */
.L_x_2653:
[----:B------:R-:W-:-:S04]  /*8400*/  LOP3.LUT R0, R5, 0x80000000, RZ, 0xc0, !PT ;  /* 0x8000000005007812 */ /* 0x000fc800078ec0ff */
[----:B------:R-:W-:-:S04]  /*8410*/  SHF.R.U32.HI R0, RZ, 0x18, R0 ;  /* 0x00000018ff007819 */ /* 0x000fc80000011600 */
[----:B------:R-:W-:Y:S02]  /*8420*/  LOP3.LUT R0, R3, R0, RZ, 0xfc, !PT ;  /* 0x0000000003007212 */ /* 0x000fe400078efcff */
.L_x_2652:
[----:B------:R-:W-:Y:S05]  /*8430*/  BSYNC B0 ;  /* 0x0000000000007941 */ /* 0x000fea0003800000 */
.L_x_2651:
[----:B------:R0:W-:Y:S01]  /*8440*/  STG.E.U8 [R8.64], R0 ;  /* 0x0000000008007986 */ /* 0x0001e2000c101124 */
[----:B------:R-:W-:Y:S05]  /*8450*/  BRA `(.L_x_2623) ;  /* 0x000002d000007947 */ /* 0x000fea0003800000 */
.L_x_2645:
        /* <DEDUP_REMOVED lines=22> */
.L_x_2628:
        /* <DEDUP_REMOVED lines=20> */
.L_x_2655:
[----:B------:R0:W-:Y:S01]  /*8700*/  STG.E.64 [R8.64], R4 ;  /* 0x0000000408007986 */ /* 0x0001e2000c101b24 */
[----:B------:R-:W-:Y:S05]  /*8710*/  BRA `(.L_x_2623) ;  /* 0x0000001000007947 */ /* 0x000fea0003800000 */
.L_x_2654:
[----:B------:R0:W-:Y:S02]  /*8720*/  STG.E [R8.64], R3 ;  /* 0x0000000308007986 */ /* 0x0001e4000c101924 */
.L_x_2623:
[----:B0-----:R-:W-:Y:S05]  /*8730*/  BSYNC B6 ;  /* 0x0000000000067941 */ /* 0x001fea0003800000 */
.L_x_2622:
        /* <DEDUP_REMOVED lines=21> */
.L_x_2661:
[----:B------:R0:W-:Y:S01]  /*8890*/  STG.E.U8 [R8.64], R22 ;  /* 0x0000001608007986 */ /* 0x0001e2000c101124 */
[----:B------:R-:W-:Y:S05]  /*88a0*/  BRA `(.L_x_2663) ;  /* 0x00000d6000007947 */ /* 0x000fea0003800000 */
.L_x_2660:
        /* <DEDUP_REMOVED lines=8> */
.L_x_2665:
[----:B------:R0:W-:Y:S01]  /*8930*/  STG.E [R8.64], R22 ;  /* 0x0000001608007986 */ /* 0x0001e2000c101924 */
[----:B------:R-:W-:Y:S05]  /*8940*/  BRA `(.L_x_2663) ;  /* 0x00000cc000007947 */ /* 0x000fea0003800000 */
.L_x_2664:
[----:B------:R0:W-:Y:S01]  /*8950*/  STG.E.U16 [R8.64], R22 ;  /* 0x0000001608007986 */ /* 0x0001e2000c101524 */
[----:B------:R-:W-:Y:S05]  /*8960*/  BRA `(.L_x_2663) ;  /* 0x00000ca000007947 */ /* 0x000fea0003800000 */
.L_x_2659:
        /* <DEDUP_REMOVED lines=9> */
.L_x_2667:
[----:B------:R-:W0:Y:S02]  /*8a00*/  I2F.S64 R0, R22 ;  /* 0x0000001600007312 */ /* 0x000e240000301400 */
[----:B0-----:R-:W-:-:S05]  /*8a10*/  F2FP.PACK_AB R0, RZ, R0 ;  /* 0x00000000ff00723e */ /* 0x001fca00000000ff */
[----:B------:R0:W-:Y:S01]  /*8a20*/  STG.E.U16 [R8.64], R0 ;  /* 0x0000000008007986 */ /* 0x0001e2000c101524 */
[----:B------:R-:W-:Y:S05]  /*8a30*/  BRA `(.L_x_2663) ;  /* 0x00000bd000007947 */ /* 0x000fea0003800000 */
.L_x_2666:
        /* <DEDUP_REMOVED lines=10> */
.L_x_2669:
[----:B------:R-:W0:Y:S02]  /*8ae0*/  I2F.S64 R22, R22 ;  /* 0x0000001600167312 */ /* 0x000e240000301400 */
[----:B0-----:R-:W-:-:S04]  /*8af0*/  F2FP.PACK_AB R3, RZ, R22 ;  /* 0x00000016ff03723e */ /* 0x001fc800000000ff */
[----:B------:R-:W-:-:S05]  /*8b00*/  PRMT R3, R3, 0x5410, RZ ;  /* 0x0000541003037816 */ /* 0x000fca00000000ff */
[----:B------:R0:W-:Y:S01]  /*8b10*/  STG.E [R8.64], R3 ;  /* 0x0000000308007986 */ /* 0x0001e2000c101924 */
[----:B------:R-:W-:Y:S05]  /*8b20*/  BRA `(.L_x_2663) ;  /* 0x00000ae000007947 */ /* 0x000fea0003800000 */
.L_x_2668:
[----:B------:R-:W0:Y:S02]  /*8b30*/  I2F.F64.S64 R22, R22 ;  /* 0x0000001600167312 */ /* 0x000e240000301c00 */
[----:B0-----:R0:W-:Y:S01]  /*8b40*/  STG.E.64 [R8.64], R22 ;  /* 0x0000001608007986 */ /* 0x0011e2000c101b24 */
[----:B------:R-:W-:Y:S05]  /*8b50*/  BRA `(.L_x_2663) ;  /* 0x00000ab000007947 */ /* 0x000fea0003800000 */
.L_x_2658:
        /* <DEDUP_REMOVED lines=13> */
.L_x_2672:
[----:B------:R-:W0:Y:S01]  /*8c30*/  I2F.F64.S64 R4, R22 ;  /* 0x0000001600047312 */ /* 0x000e220000301c00 */
[----:B------:R-:W-:-:S05]  /*8c40*/  CS2R R6, SRZ ;  /* 0x0000000000067805 */ /* 0x000fca000001ff00 */
[----:B0-----:R0:W-:Y:S01]  /*8c50*/  STG.E.128 [R8.64], R4 ;  /* 0x0000000408007986 */ /* 0x0011e2000c101d24 */
[----:B------:R-:W-:Y:S05]  /*8c60*/  BRA `(.L_x_2663) ;  /* 0x000009a000007947 */ /* 0x000fea0003800000 */
.L_x_2671:
        /* <DEDUP_REMOVED lines=21> */
.L_x_2676:
[----:B------:R-:W-:Y:S05]  /*8dc0*/  BSYNC B0 ;  /* 0x0000000000007941 */ /* 0x000fea0003800000 */
.L_x_2675:
[----:B------:R-:W-:-:S05]  /*8dd0*/  LOP3.LUT R5, R0, R5, RZ, 0xfc, !PT ;  /* 0x0000000500057212 */ /* 0x000fca00078efcff */
[----:B------:R0:W-:Y:S01]  /*8de0*/  STG.E.U8 [R8.64], R5 ;  /* 0x0000000508007986 */ /* 0x0001e2000c101124 */
[----:B------:R-:W-:Y:S05]  /*8df0*/  BRA `(.L_x_2663) ;  /* 0x0000081000007947 */ /* 0x000fea0003800000 */
.L_x_2674:
        /* <DEDUP_REMOVED lines=13> */
.L_x_2678:
[----:B------:R-:W-:Y:S01]  /*8ed0*/  IMAD.MOV.U32 R0, RZ, RZ, 0x7f ;  /* 0x0000007fff007424 */ /* 0x000fe200078e00ff */
[----:B------:R-:W-:-:S04]  /*8ee0*/  ISETP.GT.U32.AND P0, PT, R3, 0x7f800000, PT ;  /* 0x7f8000000300780c */ /* 0x000fc80003f04070 */
[----:B------:R-:W-:-:S04]  /*8ef0*/  SEL R0, R0, 0x7c, P0 ;  /* 0x0000007c00007807 */ /* 0x000fc80000000000 */
.L_x_2679:
[----:B------:R-:W-:Y:S05]  /*8f00*/  BSYNC B0 ;  /* 0x0000000000007941 */ /* 0x000fea0003800000 */
.L_x_2677:
[----:B------:R-:W-:-:S04]  /*8f10*/  LOP3.LUT R3, R23, 0x80000000, RZ, 0xc0, !PT ;  /* 0x8000000017037812 */ /* 0x000fc800078ec0ff */
[----:B------:R-:W-:-:S04]  /*8f20*/  SHF.R.U32.HI R3, RZ, 0x18, R3 ;  /* 0x00000018ff037819 */ /* 0x000fc80000011603 */
[----:B------:R-:W-:-:S05]  /*8f30*/  LOP3.LUT R3, R0, R3, RZ, 0xfc, !PT ;  /* 0x0000000300037212 */ /* 0x000fca00078efcff */
[----:B------:R0:W-:Y:S01]  /*8f40*/  STG.E.U8 [R8.64], R3 ;  /* 0x0000000308007986 */ /* 0x0001e2000c101124 */
[----:B------:R-:W-:Y:S05]  /*8f50*/  BRA `(.L_x_2663) ;  /* 0x000006b000007947 */ /* 0x000fea0003800000 */
.L_x_2673:
[----:B------:R-:W0:Y:S02]  /*8f60*/  I2F.S64 R0, R22 ;  /* 0x0000001600007312 */ /* 0x000e240000301400 */
[----:B0-----:R-:W-:-:S05]  /*8f70*/  F2FP.BF16.PACK_AB R0, RZ, R0 ;  /* 0x00000000ff00723e */ /* 0x001fca00000010ff */
[----:B------:R0:W-:Y:S01]  /*8f80*/  STG.E.U16 [R8.64], R0 ;  /* 0x0000000008007986 */ /* 0x0001e2000c101524 */
[----:B------:R-:W-:Y:S05]  /*8f90*/  BRA `(.L_x_2663) ;  /* 0x0000067000007947 */ /* 0x000fea0003800000 */
.L_x_2670:
        /* <DEDUP_REMOVED lines=10> */
.L_x_2682:
        /* <DEDUP_REMOVED lines=17> */
.L_x_2685:
[----:B------:R-:W-:-:S04]  /*9150*/  LOP3.LUT R3, R23, 0x80000000, RZ, 0xc0, !PT ;  /* 0x8000000017037812 */ /* 0x000fc800078ec0ff */
[----:B------:R-:W-:-:S04]  /*9160*/  SHF.R.U32.HI R3, RZ, 0x18, R3 ;  /* 0x00000018ff037819 */ /* 0x000fc80000011603 */
[----:B------:R-:W-:-:S04]  /*9170*/  LOP3.LUT R0, R0, R3, RZ, 0xfc, !PT ;  /* 0x0000000300007212 */ /* 0x000fc800078efcff */
[----:B------:R-:W-:Y:S02]  /*9180*/  PRMT R4, R0, 0x7610, R4 ;  /* 0x0000761000047816 */ /* 0x000fe40000000004 */
.L_x_2684:
[----:B------:R-:W-:Y:S05]  /*9190*/  BSYNC B0 ;  /* 0x0000000000007941 */ /* 0x000fea0003800000 */
.L_x_2683:
[----:B------:R0:W-:Y:S01]  /*91a0*/  STG.E.U8 [R8.64], R4 ;  /* 0x0000000408007986 */ /* 0x0001e2000c101124 */
[----:B------:R-:W-:Y:S05]  /*91b0*/  BRA `(.L_x_2663) ;  /* 0x0000045000007947 */ /* 0x000fea0003800000 */
.L_x_2681:
        /* <DEDUP_REMOVED lines=17> */
.L_x_2688:
[----:B------:R-:W-:-:S04]  /*92d0*/  LOP3.LUT R3, R23, 0x80000000, RZ, 0xc0, !PT ;  /* 0x8000000017037812 */ /* 0x000fc800078ec0ff */
[----:B------:R-:W-:-:S04]  /*92e0*/  SHF.R.U32.HI R3, RZ, 0x18, R3 ;  /* 0x00000018ff037819 */ /* 0x000fc80000011603 */
[----:B------:R-:W-:-:S04]  /*92f0*/  LOP3.LUT R0, R0, R3, RZ, 0xfc, !PT ;  /* 0x0000000300007212 */ /* 0x000fc800078efcff */
[----:B------:R-:W-:Y:S02]  /*9300*/  PRMT R4, R0, 0x7610, R4 ;  /* 0x0000761000047816 */ /* 0x000fe40000000004 */
.L_x_2687:
[----:B------:R-:W-:Y:S05]  /*9310*/  BSYNC B0 ;  /* 0x0000000000007941 */ /* 0x000fea0003800000 */
.L_x_2686:
[----:B------:R0:W-:Y:S01]  /*9320*/  STG.E.U8 [R8.64], R4 ;  /* 0x0000000408007986 */ /* 0x0001e2000c101124 */
[----:B------:R-:W-:Y:S05]  /*9330*/  BRA `(.L_x_2663) ;  /* 0x000002d000007947 */ /* 0x000fea0003800000 */
.L_x_2680:
        /* <DEDUP_REMOVED lines=22> */
.L_x_2662:
        /* <DEDUP_REMOVED lines=20> */
.L_x_2690:
[----:B------:R0:W-:Y:S01]  /*95e0*/  STG.E.64 [R8.64], R22 ;  /* 0x0000001608007986 */ /* 0x0001e2000c101b24 */
[----:B------:R-:W-:Y:S05]  /*95f0*/  BRA `(.L_x_2663) ;  /* 0x0000001000007947 */ /* 0x000fea0003800000 */
.L_x_2689:
[----:B------:R0:W-:Y:S02]  /*9600*/  STG.E [R8.64], R22 ;  /* 0x0000001608007986 */ /* 0x0001e4000c101924 */
.L_x_2663:
        /* <DEDUP_REMOVED lines=21> */
.L_x_2694:
[----:B------:R0:W-:Y:S01]  /*9760*/  STG.E.U8 [R4.64], R16 ;  /* 0x0000001004007986 */ /* 0x0001e2000c101124 */
[----:B------:R-:W-:Y:S05]  /*9770*/  BRA `(.L_x_2696) ;  /* 0x00000d4000007947 */ /* 0x000fea0003800000 */
.L_x_2693:
        /* <DEDUP_REMOVED lines=8> */
.L_x_2698:
[----:B------:R0:W-:Y:S01]  /*9800*/  STG.E [R4.64], R16 ;  /* 0x0000001004007986 */ /* 0x0001e2000c101924 */
[----:B------:R-:W-:Y:S05]  /*9810*/  BRA `(.L_x_2696) ;  /* 0x00000ca000007947 */ /* 0x000fea0003800000 */
.L_x_2697:
[----:B------:R0:W-:Y:S01]  /*9820*/  STG.E.U16 [R4.64], R16 ;  /* 0x0000001004007986 */ /* 0x0001e2000c101524 */
[----:B------:R-:W-:Y:S05]  /*9830*/  BRA `(.L_x_2696) ;  /* 0x00000c8000007947 */ /* 0x000fea0003800000 */
.L_x_2692:
        /* <DEDUP_REMOVED lines=9> */
.L_x_2700:
[----:B------:R-:W0:Y:S02]  /*98d0*/  I2F.S64 R0, R16 ;  /* 0x0000001000007312 */ /* 0x000e240000301400 */
[----:B0-----:R-:W-:-:S05]  /*98e0*/  F2FP.PACK_AB R0, RZ, R0 ;  /* 0x00000000ff00723e */ /* 0x001fca00000000ff */
[----:B------:R0:W-:Y:S01]  /*98f0*/  STG.E.U16 [R4.64], R0 ;  /* 0x0000000004007986 */ /* 0x0001e2000c101524 */
[----:B------:R-:W-:Y:S05]  /*9900*/  BRA `(.L_x_2696) ;  /* 0x00000bb000007947 */ /* 0x000fea0003800000 */
.L_x_2699:
        /* <DEDUP_REMOVED lines=10> */
.L_x_2702:
[----:B------:R-:W0:Y:S02]  /*99b0*/  I2F.S64 R16, R16 ;  /* 0x0000001000107312 */ /* 0x000e240000301400 */
[----:B0-----:R-:W-:-:S04]  /*99c0*/  F2FP.PACK_AB R3, RZ, R16 ;  /* 0x00000010ff03723e */ /* 0x001fc800000000ff */
[----:B------:R-:W-:-:S05]  /*99d0*/  PRMT R3, R3, 0x5410, RZ ;  /* 0x0000541003037816 */ /* 0x000fca00000000ff */
[----:B------:R0:W-:Y:S01]  /*99e0*/  STG.E [R4.64], R3 ;  /* 0x0000000304007986 */ /* 0x0001e2000c101924 */
[----:B------:R-:W-:Y:S05]  /*99f0*/  BRA `(.L_x_2696) ;  /* 0x00000ac000007947 */ /* 0x000fea0003800000 */
.L_x_2701:
[----:B------:R-:W0:Y:S02]  /*9a00*/  I2F.F64.S64 R16, R16 ;  /* 0x0000001000107312 */ /* 0x000e240000301c00 */
[----:B0-----:R0:W-:Y:S01]  /*9a10*/  STG.E.64 [R4.64], R16 ;  /* 0x0000001004007986 */ /* 0x0011e2000c101b24 */
[----:B------:R-:W-:Y:S05]  /*9a20*/  BRA `(.L_x_2696) ;  /* 0x00000a9000007947 */ /* 0x000fea0003800000 */
.L_x_2691:
        /* <DEDUP_REMOVED lines=13> */
.L_x_2705:
[----:B------:R-:W0:Y:S01]  /*9b00*/  I2F.F64.S64 R8, R16 ;  /* 0x0000001000087312 */ /* 0x000e220000301c00 */
[----:B------:R-:W-:-:S05]  /*9b10*/  CS2R R10, SRZ ;  /* 0x00000000000a7805 */ /* 0x000fca000001ff00 */
[----:B0-----:R0:W-:Y:S01]  /*9b20*/  STG.E.128 [R4.64], R8 ;  /* 0x0000000804007986 */ /* 0x0011e2000c101d24 */
[----:B------:R-:W-:Y:S05]  /*9b30*/  BRA `(.L_x_2696) ;  /* 0x0000098000007947 */ /* 0x000fea0003800000 */
.L_x_2704:
        /* <DEDUP_REMOVED lines=21> */
.L_x_2709:
[----:B------:R-:W-:Y:S05]  /*9c90*/  BSYNC B0 ;  /* 0x0000000000007941 */ /* 0x000fea0003800000 */
.L_x_2708:
[----:B------:R-:W-:-:S05]  /*9ca0*/  LOP3.LUT R7, R0, R7, RZ, 0xfc, !PT ;  /* 0x0000000700077212 */ /* 0x000fca00078efcff */
[----:B------:R0:W-:Y:S01]  /*9cb0*/  STG.E.U8 [R4.64], R7 ;  /* 0x0000000704007986 */ /* 0x0001e2000c101124 */
[----:B------:R-:W-:Y:S05]  /*9cc0*/  BRA `(.L_x_2696) ;  /* 0x000007f000007947 */ /* 0x000fea0003800000 */
.L_x_2707:
        /* <DEDUP_REMOVED lines=13> */
.L_x_2711:
[----:B------:R-:W-:Y:S01]  /*9da0*/  IMAD.MOV.U32 R0, RZ, RZ, 0x7f ;  /* 0x0000007fff007424 */ /* 0x000fe200078e00ff */
[----:B------:R-:W-:-:S04]  /*9db0*/  ISETP.GT.U32.AND P0, PT, R3, 0x7f800000, PT ;  /* 0x7f8000000300780c */ /* 0x000fc80003f04070 */
[----:B------:R-:W-:-:S04]  /*9dc0*/  SEL R0, R0, 0x7c, P0 ;  /* 0x0000007c00007807 */ /* 0x000fc80000000000 */
.L_x_2712:
[----:B------:R-:W-:Y:S05]  /*9dd0*/  BSYNC B0 ;  /* 0x0000000000007941 */ /* 0x000fea0003800000 */
.L_x_2710:
[----:B------:R-:W-:-:S04]  /*9de0*/  LOP3.LUT R3, R17, 0x80000000, RZ, 0xc0, !PT ;  /* 0x8000000011037812 */ /* 0x000fc800078ec0ff */
[----:B------:R-:W-:-:S04]  /*9df0*/  SHF.R.U32.HI R3, RZ, 0x18, R3 ;  /* 0x00000018ff037819 */ /* 0x000fc80000011603 */
[----:B------:R-:W-:-:S05]  /*9e00*/  LOP3.LUT R3, R0, R3, RZ, 0xfc, !PT ;  /* 0x0000000300037212 */ /* 0x000fca00078efcff */
[----:B------:R0:W-:Y:S01]  /*9e10*/  STG.E.U8 [R4.64], R3 ;  /* 0x0000000304007986 */ /* 0x0001e2000c101124 */
[----:B------:R-:W-:Y:S05]  /*9e20*/  BRA `(.L_x_2696) ;  /* 0x0000069000007947 */ /* 0x000fea0003800000 */
.L_x_2706:
[----:B------:R-:W0:Y:S02]  /*9e30*/  I2F.S64 R0, R16 ;  /* 0x0000001000007312 */ /* 0x000e240000301400 */
[----:B0-----:R-:W-:-:S05]  /*9e40*/  F2FP.BF16.PACK_AB R0, RZ, R0 ;  /* 0x00000000ff00723e */ /* 0x001fca00000010ff */
[----:B------:R0:W-:Y:S01]  /*9e50*/  STG.E.U16 [R4.64], R0 ;  /* 0x0000000004007986 */ /* 0x0001e2000c101524 */
[----:B------:R-:W-:Y:S05]  /*9e60*/  BRA `(.L_x_2696) ;  /* 0x0000065000007947 */ /* 0x000fea0003800000 */
.L_x_2703:
        /* <DEDUP_REMOVED lines=10> */
.L_x_2715:
        /* <DEDUP_REMOVED lines=17> */
.L_x_2718:
[----:B------:R-:W-:-:S04]  /*a020*/  LOP3.LUT R0, R17, 0x80000000, RZ, 0xc0, !PT ;  /* 0x8000000011007812 */ /* 0x000fc800078ec0ff */
[----:B------:R-:W-:-:S04]  /*a030*/  SHF.R.U32.HI R0, RZ, 0x18, R0 ;  /* 0x00000018ff007819 */ /* 0x000fc80000011600 */
[----:B------:R-:W-:Y:S02]  /*a040*/  LOP3.LUT R0, R3, R0, RZ, 0xfc, !PT ;  /* 0x0000000003007212 */ /* 0x000fe400078efcff */
.L_x_2717:
[----:B------:R-:W-:Y:S05]  /*a050*/  BSYNC B0 ;  /* 0x0000000000007941 */ /* 0x000fea0003800000 */
.L_x_2716:
[----:B------:R0:W-:Y:S01]  /*a060*/  STG.E.U8 [R4.64], R0 ;  /* 0x0000000004007986 */ /* 0x0001e2000c101124 */
[----:B------:R-:W-:Y:S05]  /*a070*/  BRA `(.L_x_2696) ;  /* 0x0000044000007947 */ /* 0x000fea0003800000 */
.L_x_2714:
        /* <DEDUP_REMOVED lines=17> */
.L_x_2721:
[----:B------:R-:W-:-:S04]  /*a190*/  LOP3.LUT R0, R17, 0x80000000, RZ, 0xc0, !PT ;  /* 0x8000000011007812 */ /* 0x000fc800078ec0ff */
[----:B------:R-:W-:-:S04]  /*a1a0*/  SHF.R.U32.HI R0, RZ, 0x18, R0 ;  /* 0x00000018ff007819 */ /* 0x000fc80000011600 */
[----:B------:R-:W-:Y:S02]  /*a1b0*/  LOP3.LUT R0, R3, R0, RZ, 0xfc, !PT ;  /* 0x0000000003007212 */ /* 0x000fe400078efcff */
.L_x_2720:
[----:B------:R-:W-:Y:S05]  /*a1c0*/  BSYNC B0 ;  /* 0x0000000000007941 */ /* 0x000fea0003800000 */
.L_x_2719:
[----:B------:R0:W-:Y:S01]  /*a1d0*/  STG.E.U8 [R4.64], R0 ;  /* 0x0000000004007986 */ /* 0x0001e2000c101124 */
[----:B------:R-:W-:Y:S05]  /*a1e0*/  BRA `(.L_x_2696) ;  /* 0x000002d000007947 */ /* 0x000fea0003800000 */
.L_x_2713:
        /* <DEDUP_REMOVED lines=22> */
.L_x_2695:
        /* <DEDUP_REMOVED lines=20> */
.L_x_2723:
[----:B------:R0:W-:Y:S01]  /*a490*/  STG.E.64 [R4.64], R16 ;  /* 0x0000001004007986 */ /* 0x0001e2000c101b24 */
[----:B------:R-:W-:Y:S05]  /*a4a0*/  BRA `(.L_x_2696) ;  /* 0x0000001000007947 */ /* 0x000fea0003800000 */
.L_x_2722:
[----:B------:R0:W-:Y:S02]  /*a4b0*/  STG.E [R4.64], R16 ;  /* 0x0000001004007986 */ /* 0x0001e4000c101924 */
.L_x_2696:
[----:B------:R-:W-:Y:S02]  /*a4c0*/  IADD3 R29, R29, 0x80, RZ ;  /* 0x000000801d1d7810 */ /* 0x000fe40007ffe0ff */
.L_x_2657:
[----:B------:R-:W-:Y:S05]  /*a4d0*/  BSYNC B6 ;  /* 0x0000000000067941 */ /* 0x000fea0003800000 */
.L_x_2656:
        /* <DEDUP_REMOVED lines=19> */
.L_x_2727:
[----:B------:R-:W-:Y:S01]  /*a610*/  STG.E.U8 [R2.64], R18 ;  /* 0x0000001202007986 */ /* 0x000fe2000c101124 */
[----:B------:R-:W-:Y:S05]  /*a620*/  EXIT ;  /* 0x000000000000794d */ /* 0x000fea0003800000 */
.L_x_2726:
        /* <DEDUP_REMOVED lines=8> */
.L_x_2730:
[----:B------:R-:W-:Y:S01]  /*a6b0*/  STG.E [R2.64], R18 ;  /* 0x0000001202007986 */ /* 0x000fe2000c101924 */
[----:B------:R-:W-:Y:S05]  /*a6c0*/  EXIT ;  /* 0x000000000000794d */ /* 0x000fea0003800000 */
.L_x_2729:
[----:B------:R-:W-:Y:S01]  /*a6d0*/  STG.E.U16 [R2.64], R18 ;  /* 0x0000001202007986 */ /* 0x000fe2000c101524 */
[----:B------:R-:W-:Y:S05]  /*a6e0*/  EXIT ;  /* 0x000000000000794d */ /* 0x000fea0003800000 */
.L_x_2725:
        /* <DEDUP_REMOVED lines=9> */
.L_x_2732:
[----:B------:R-:W0:Y:S02]  /*a780*/  I2F.S64 R0, R18 ;  /* 0x0000001200007312 */ /* 0x000e240000301400 */
[----:B0-----:R-:W-:-:S05]  /*a790*/  F2FP.PACK_AB R0, RZ, R0 ;  /* 0x00000000ff00723e */ /* 0x001fca00000000ff */
[----:B------:R-:W-:Y:S01]  /*a7a0*/  STG.E.U16 [R2.64], R0 ;  /* 0x0000000002007986 */ /* 0x000fe2000c101524 */
[----:B------:R-:W-:Y:S05]  /*a7b0*/  EXIT ;  /* 0x000000000000794d */ /* 0x000fea0003800000 */
.L_x_2731:
        /* <DEDUP_REMOVED lines=10> */
.L_x_2734:
[----:B------:R-:W0:Y:S02]  /*a860*/  I2F.S64 R18, R18 ;  /* 0x0000001200127312 */ /* 0x000e240000301400 */
[----:B0-----:R-:W-:-:S04]  /*a870*/  F2FP.PACK_AB R5, RZ, R18 ;  /* 0x00000012ff05723e */ /* 0x001fc800000000ff */
[----:B------:R-:W-:-:S05]  /*a880*/  PRMT R5, R5, 0x5410, RZ ;  /* 0x0000541005057816 */ /* 0x000fca00000000ff */
[----:B------:R-:W-:Y:S01]  /*a890*/  STG.E [R2.64], R5 ;  /* 0x0000000502007986 */ /* 0x000fe2000c101924 */
[----:B------:R-:W-:Y:S05]  /*a8a0*/  EXIT ;  /* 0x000000000000794d */ /* 0x000fea0003800000 */
.L_x_2733:
[----:B------:R-:W0:Y:S02]  /*a8b0*/  I2F.F64.S64 R18, R18 ;  /* 0x0000001200127312 */ /* 0x000e240000301c00 */
[----:B0-----:R-:W-:Y:S01]  /*a8c0*/  STG.E.64 [R2.64], R18 ;  /* 0x0000001202007986 */ /* 0x001fe2000c101b24 */
[----:B------:R-:W-:Y:S05]  /*a8d0*/  EXIT ;  /* 0x000000000000794d */ /* 0x000fea0003800000 */
.L_x_2724:
        /* <DEDUP_REMOVED lines=13> */
.L_x_2737:
[----:B------:R-:W0:Y:S01]  /*a9b0*/  I2F.F64.S64 R4, R18 ;  /* 0x0000001200047312 */ /* 0x000e220000301c00 */
[----:B------:R-:W-:-:S05]  /*a9c0*/  CS2R R6, SRZ ;  /* 0x0000000000067805 */ /* 0x000fca000001ff00 */
[----:B0-----:R-:W-:Y:S01]  /*a9d0*/  STG.E.128 [R2.64], R4 ;  /* 0x0000000402007986 */ /* 0x001fe2000c101d24 */
[----:B------:R-:W-:Y:S05]  /*a9e0*/  EXIT ;  /* 0x000000000000794d */ /* 0x000fea0003800000 */
.L_x_2736:
        /* <DEDUP_REMOVED lines=21> */
.L_x_2741:
[----:B------:R-:W-:Y:S05]  /*ab40*/  BSYNC B0 ;  /* 0x0000000000007941 */ /* 0x000fea0003800000 */
.L_x_2740:
[----:B------:R-:W-:-:S05]  /*ab50*/  LOP3.LUT R5, R0, R5, RZ, 0xfc, !PT ;  /* 0x0000000500057212 */ /* 0x000fca00078efcff */
[----:B------:R-:W-:Y:S01]  /*ab60*/  STG.E.U8 [R2.64], R5 ;  /* 0x0000000502007986 */ /* 0x000fe2000c101124 */
[----:B------:R-:W-:Y:S05]  /*ab70*/  EXIT ;  /* 0x000000000000794d */ /* 0x000fea0003800000 */
.L_x_2739:
        /* <DEDUP_REMOVED lines=13> */
.L_x_2743:
[----:B------:R-:W-:Y:S01]  /*ac50*/  IMAD.MOV.U32 R0, RZ, RZ, 0x7f ;  /* 0x0000007fff007424 */ /* 0x000fe200078e00ff */
[----:B------:R-:W-:-:S04]  /*ac60*/  ISETP.GT.U32.AND P0, PT, R4, 0x7f800000, PT ;  /* 0x7f8000000400780c */ /* 0x000fc80003f04070 */
[----:B------:R-:W-:-:S04]  /*ac70*/  SEL R0, R0, 0x7c, P0 ;  /* 0x0000007c00007807 */ /* 0x000fc80000000000 */
.L_x_2744:
[----:B------:R-:W-:Y:S05]  /*ac80*/  BSYNC B0 ;  /* 0x0000000000007941 */ /* 0x000fea0003800000 */
.L_x_2742:
[----:B------:R-:W-:-:S04]  /*ac90*/  LOP3.LUT R4, R19, 0x80000000, RZ, 0xc0, !PT ;  /* 0x8000000013047812 */ /* 0x000fc800078ec0ff */
[----:B------:R-:W-:-:S04]  /*aca0*/  SHF.R.U32.HI R5, RZ, 0x18, R4 ;  /* 0x00000018ff057819 */ /* 0x000fc80000011604 */
[----:B------:R-:W-:-:S05]  /*acb0*/  LOP3.LUT R5, R0, R5, RZ, 0xfc, !PT ;  /* 0x0000000500057212 */ /* 0x000fca00078efcff */
[----:B------:R-:W-:Y:S01]  /*acc0*/  STG.E.U8 [R2.64], R5 ;  /* 0x0000000502007986 */ /* 0x000fe2000c101124 */
[----:B------:R-:W-:Y:S05]  /*acd0*/  EXIT ;  /* 0x000000000000794d */ /* 0x000fea0003800000 */
.L_x_2738:
[----:B------:R-:W0:Y:S02]  /*ace0*/  I2F.S64 R0, R18 ;  /* 0x0000001200007312 */ /* 0x000e240000301400 */
[----:B0-----:R-:W-:-:S05]  /*acf0*/  F2FP.BF16.PACK_AB R0, RZ, R0 ;  /* 0x00000000ff00723e */ /* 0x001fca00000010ff */
[----:B------:R-:W-:Y:S01]  /*ad00*/  STG.E.U16 [R2.64], R0 ;  /* 0x0000000002007986 */ /* 0x000fe2000c101524 */
[----:B------:R-:W-:Y:S05]  /*ad10*/  EXIT ;  /* 0x000000000000794d */ /* 0x000fea0003800000 */
.L_x_2735:
        /* <DEDUP_REMOVED lines=10> */
.L_x_2747:
        /* <DEDUP_REMOVED lines=17> */
.L_x_2750:
[----:B------:R-:W-:-:S04]  /*aed0*/  LOP3.LUT R0, R19, 0x80000000, RZ, 0xc0, !PT ;  /* 0x8000000013007812 */ /* 0x000fc800078ec0ff */
[----:B------:R-:W-:-:S04]  /*aee0*/  SHF.R.U32.HI R5, RZ, 0x18, R0 ;  /* 0x00000018ff057819 */ /* 0x000fc80000011600 */
[----:B------:R-:W-:-:S04]  /*aef0*/  LOP3.LUT R4, R4, R5, RZ, 0xfc, !PT ;  /* 0x0000000504047212 */ /* 0x000fc800078efcff */
[----:B------:R-:W-:Y:S02]  /*af00*/  PRMT R0, R4, 0x7610, R0 ;  /* 0x0000761004007816 */ /* 0x000fe40000000000 */
.L_x_2749:
[----:B------:R-:W-:Y:S05]  /*af10*/  BSYNC B0 ;  /* 0x0000000000007941 */ /* 0x000fea0003800000 */
.L_x_2748:
[----:B------:R-:W-:Y:S01]  /*af20*/  STG.E.U8 [R2.64], R0 ;  /* 0x0000000002007986 */ /* 0x000fe2000c101124 */
[----:B------:R-:W-:Y:S05]  /*af30*/  EXIT ;  /* 0x000000000000794d */ /* 0x000fea0003800000 */
.L_x_2746:
        /* <DEDUP_REMOVED lines=17> */
.L_x_2753:
[----:B------:R-:W-:-:S04]  /*b050*/  LOP3.LUT R0, R19, 0x80000000, RZ, 0xc0, !PT ;  /* 0x8000000013007812 */ /* 0x000fc800078ec0ff */
[----:B------:R-:W-:-:S04]  /*b060*/  SHF.R.U32.HI R5, RZ, 0x18, R0 ;  /* 0x00000018ff057819 */ /* 0x000fc80000011600 */
[----:B------:R-:W-:-:S04]  /*b070*/  LOP3.LUT R4, R4, R5, RZ, 0xfc, !PT ;  /* 0x0000000504047212 */ /* 0x000fc800078efcff */
[----:B------:R-:W-:Y:S02]  /*b080*/  PRMT R0, R4, 0x7610, R0 ;  /* 0x0000761004007816 */ /* 0x000fe40000000000 */
.L_x_2752:
[----:B------:R-:W-:Y:S05]  /*b090*/  BSYNC B0 ;  /* 0x0000000000007941 */ /* 0x000fea0003800000 */
.L_x_2751:
[----:B------:R-:W-:Y:S01]  /*b0a0*/  STG.E.U8 [R2.64], R0 ;  /* 0x0000000002007986 */ /* 0x000fe2000c101124 */
[----:B------:R-:W-:Y:S05]  /*b0b0*/  EXIT ;  /* 0x000000000000794d */ /* 0x000fea0003800000 */
.L_x_2745:
        /* <DEDUP_REMOVED lines=22> */
.L_x_2728:
[----:B------:R-:W-:Y:S01]  /*b220*/  MOV R0, 0x0 ;  /* 0x0000000000007802 */ /* 0x000fe20000000f00 */
[----:B------:R-:W-:Y:S02]  /*b230*/  IMAD.MOV.U32 R4, RZ, RZ, c[0x4][0x138] ;  /* 0x01004e00ff047624 */ /* 0x000fe400078e00ff */
[----:B------:R-:W-:Y:S01]  /*b240*/  IMAD.MOV.U32 R5, RZ, RZ, c[0x4][0x13c] ;  /* 0x01004f00ff057624 */ /* 0x000fe200078e00ff */
[----:B------:R0:W1:Y:S01]  /*b250*/  LDC.64 R2, c[0x4][R0] ;  /* 0x0100000000027b82 */ /* 0x0000620000000a00 */
[----:B------:R-:W-:Y:S02]  /*b260*/  IMAD.MOV.U32 R6, RZ, RZ, c[0x4][0x140] ;  /* 0x01005000ff067624 */ /* 0x000fe400078e00ff */
[----:B------:R-:W-:Y:S02]  /*b270*/  IMAD.MOV.U32 R7, RZ, RZ, c[0x4][0x144] ;  /* 0x01005100ff077624 */ /* 0x000fe400078e00ff */
[----:B------:R-:W-:-:S02]  /*b280*/  IMAD.MOV.U32 R8, RZ, RZ, 0x65 ;  /* 0x00000065ff087424 */ /* 0x000fc400078e00ff */
[----:B------:R-:W-:Y:S02]  /*b290*/  IMAD.MOV.U32 R10, RZ, RZ, c[0x4][0x40] ;  /* 0x01001000ff0a7624 */ /* 0x000fe400078e00ff */
[----:B------:R-:W-:Y:S02]  /*b2a0*/  IMAD.MOV.U32 R11, RZ, RZ, c[0x4][0x44] ;  /* 0x01001100ff0b7624 */ /* 0x000fe400078e00ff */
[----:B------:R-:W-:Y:S02]  /*b2b0*/  IMAD.MOV.U32 R12, RZ, RZ, 0x1 ;  /* 0x00000001ff0c7424 */ /* 0x000fe400078e00ff */
[----:B------:R-:W-:Y:S02]  /*b2c0*/  IMAD.MOV.U32 R13, RZ, RZ, RZ ;  /* 0x000000ffff0d7224 */ /* 0x000fe400078e00ff */
[----:B0-----:R-:W-:Y:S01]  /*b2d0*/  LEPC R14 ;  /* 0x00000000000e734e */ /* 0x001fe20000000000 */
[----:B------:R-:W-:Y:S02]  /*b2e0*/  MOV R9, 0xb350 ;  /* 0x0000b35000097802 */ /* 0x000fe40000000f00 */
[----:B------:R-:W-:Y:S02]  /*b2f0*/  MOV R20, 0xb2d0 ;  /* 0x0000b2d000147802 */ /* 0x000fe40000000f00 */
[----:B------:R-:W-:-:S02]  /*b300*/  MOV R21, 0x0 ;  /* 0x0000000000157802 */ /* 0x000fc40000000f00 */
[----:B------:R-:W-:Y:S02]  /*b310*/  MOV R0, 0x0 ;  /* 0x0000000000007802 */ /* 0x000fe40000000f00 */
[----:B------:R-:W-:-:S04]  /*b320*/  IADD3 R20, P0, P1, -R20, R9, R14 ;  /* 0x0000000914147210 */ /* 0x000fc8000791e10e */
[----:B------:R-:W-:-:S04]  /*b330*/  IADD3.X R21, ~R0, R21, R15, P0, P1 ;  /* 0x0000001500157210 */ /* 0x000fc800007e250f */
[----:B-1----:R-:W-:Y:S05]  /*b340*/  CALL.ABS.NOINC R2 ;  /* 0x0000000002007343 */ /* 0x002fea0003c00000 */
[----:B------:R-:W-:Y:S05]  /*b350*/  EXIT ;  /* 0x000000000000794d */ /* 0x000fea0003800000 */
.L_x_2755:
[----:B------:R-:W-:Y:S01]  /*b360*/  STG.E.64 [R2.64], R18 ;  /* 0x0000001202007986 */ /* 0x000fe2000c101b24 */
[----:B------:R-:W-:Y:S05]  /*b370*/  EXIT ;  /* 0x000000000000794d */ /* 0x000fea0003800000 */
.L_x_2754:
[----:B------:R-:W-:Y:S01]  /*b380*/  STG.E [R2.64], R18 ;  /* 0x0000001202007986 */ /* 0x000fe2000c101924 */
[----:B------:R-:W-:Y:S05]  /*b390*/  EXIT ;  /* 0x000000000000794d */ /* 0x000fea0003800000 */
.L_x_2756:
        /* <DEDUP_REMOVED lines=14> */
.L_x_19642:


//--------------------- .text._ZN2at6native18elementwise_kernelILi128ELi2EZNS0_22gpu_kernel_impl_nocastINS0_13BinaryFunctorIlllZZZNS0_18rshift_kernel_cudaERNS_18TensorIteratorBaseEENKUlvE_clEvENKUlvE2_clEvEUlllE_EEEEvS5_RKT_EUliE_EEviT1_ --------------------------
	.section	.text._ZN2at6native18elementwise_kernelILi128ELi2EZNS0_22gpu_kernel_impl_nocastINS0_13BinaryFunctorIlllZZZNS0_18rshift_kernel_cudaERNS_18TensorIteratorBaseEENKUlvE_clEvENKUlvE2_clEvEUlllE_EEEEvS5_RKT_EUliE_EEviT1_,"ax",@progbits
	.sectioninfo	@"SHI_REGISTERS=14"
	.align	128
        .global         _ZN2at6native18elementwise_kernelILi128ELi2EZNS0_22gpu_kernel_impl_nocastINS0_13BinaryFunctorIlllZZZNS0_18rshift_kernel_cudaERNS_18TensorIteratorBaseEENKUlvE_clEvENKUlvE2_clEvEUlllE_EEEEvS5_RKT_EUliE_EEviT1_
        .type           _ZN2at6native18elementwise_kernelILi128ELi2EZNS0_22gpu_kernel_impl_nocastINS0_13BinaryFunctorIlllZZZNS0_18rshift_kernel_cudaERNS_18TensorIteratorBaseEENKUlvE_clEvENKUlvE2_clEvEUlllE_EEEEvS5_RKT_EUliE_EEviT1_,@function
        .size           _ZN2at6native18elementwise_kernelILi128ELi2EZNS0_22gpu_kernel_impl_nocastINS0_13BinaryFunctorIlllZZZNS0_18rshift_kernel_cudaERNS_18TensorIteratorBaseEENKUlvE_clEvENKUlvE2_clEvEUlllE_EEEEvS5_RKT_EUliE_EEviT1_,(.L_x_19643 - _ZN2at6native18elementwise_kernelILi128ELi2EZNS0_22gpu_kernel_impl_nocastINS0_13BinaryFunctorIlllZZZNS0_18rshift_kernel_cudaERNS_18TensorIteratorBaseEENKUlvE_clEvENKUlvE2_clEvEUlllE_EEEEvS5_RKT_EUliE_EEviT1_)
        .other          _ZN2at6native18elementwise_kernelILi128ELi2EZNS0_22gpu_kernel_impl_nocastINS0_13BinaryFunctorIlllZZZNS0_18rshift_kernel_cudaERNS_18TensorIteratorBaseEENKUlvE_clEvENKUlvE2_clEvEUlllE_EEEEvS5_RKT_EUliE_EEviT1_,@"STO_CUDA_ENTRY STV_DEFAULT"
_ZN2at6native18elementwise_kernelILi128ELi2EZNS0_22gpu_kernel_impl_nocastINS0_13BinaryFunctorIlllZZZNS0_18rshift_kernel_cudaERNS_18TensorIteratorBaseEENKUlvE_clEvENKUlvE2_clEvEUlllE_EEEEvS5_RKT_EUliE_EEviT1_:
.text._ZN2at6native18elementwise_kernelILi128ELi2EZNS0_22gpu_kernel_impl_nocastINS0_13BinaryFunctorIlllZZZNS0_18rshift_kernel_cudaERNS_18TensorIteratorBaseEENKUlvE_clEvENKUlvE2_clEvEUlllE_EEEEvS5_RKT_EUliE_EEviT1_:
[----:B------:R-:W-:Y:S02]  /*0000*/  MOV R1, c[0x0][0x28] ;  /* 0x00000a0000017a02 */ /* 0x000fe40000000f00 */
[----:B------:R-:W0:Y:S01]  /*0010*/  S2R R0, SR_CTAID.X ;  /* 0x0000000000007919 */ /* 0x000e220000002500 */
[----:B------:R-:W-:Y:S01]  /*0020*/  ULDC.64 UR4, c[0x0][0x118] ;  /* 0x0000460000047ab9 */ /* 0x000fe20000000a00 */
[----:B------:R-:W-:Y:S02]  /*0030*/  BSSY B0, `(.L_x_2757) ;  /* 0x0000112000007945 */ /* 0x000fe40003800000 */
[----:B------:R-:W0:Y:S02]  /*0040*/  S2R R3, SR_TID.X ;  /* 0x0000000000037919 */ /* 0x000e240000002100 */
[----:B0-----:R-:W-:-:S04]  /*0050*/  LEA R0, R0, R3, 0x8 ;  /* 0x0000000300007211 */ /* 0x001fc800078e40ff */
[----:B------:R-:W-:Y:S02]  /*0060*/  ISETP.GE.AND P0, PT, R0, c[0x0][0x160], PT ;  /* 0x0000580000007a0c */ /* 0x000fe40003f06270 */
[----:B------:R-:W-:-:S11]  /*0070*/  MOV R11, R0 ;  /* 0x00000000000b7202 */ /* 0x000fd60000000f00 */
        /* <DEDUP_REMOVED lines=254> */
.L_x_2759:
[----:B------:R-:W-:-:S04]  /*1060*/  IADD3 R4, P0, R4, c[0x0][0x3d8], RZ ;  /* 0x0000f60004047a10 */ /* 0x000fc80007f1e0ff */
[----:B------:R-:W-:Y:S02]  /*1070*/  IADD3.X R5, RZ, c[0x0][0x3dc], RZ, P0, !PT ;  /* 0x0000f700ff057a10 */ /* 0x000fe400007fe4ff */
[----:B------:R-:W-:-:S04]  /*1080*/  IADD3 R6, P0, R3, c[0x0][0x3d0], RZ ;  /* 0x0000f40003067a10 */ /* 0x000fc80007f1e0ff */
[----:B------:R-:W2:Y:S01]  /*1090*/  LDG.E.64 R4, [R4.64] ;  /* 0x0000000404047981 */ /* 0x000ea2000c1e1b00 */
[----:B------:R-:W-:-:S06]  /*10a0*/  IADD3.X R7, RZ, c[0x0][0x3d4], RZ, P0, !PT ;  /* 0x0000f500ff077a10 */ /* 0x000fcc00007fe4ff */
[----:B------:R-:W3:Y:S01]  /*10b0*/  LDG.E.64 R6, [R6.64] ;  /* 0x0000000406067981 */ /* 0x000ee2000c1e1b00 */
[----:B------:R-:W-:Y:S02]  /*10c0*/  IADD3 R8, P1, R2, c[0x0][0x3c8], RZ ;  /* 0x0000f20002087a10 */ /* 0x000fe40007f3e0ff */
[----:B------:R-:W-:Y:S02]  /*10d0*/  IADD3 R11, R0, 0x80, RZ ;  /* 0x00000080000b7810 */ /* 0x000fe40007ffe0ff */
[----:B------:R-:W-:Y:S02]  /*10e0*/  IADD3.X R9, RZ, c[0x0][0x3cc], RZ, P1, !PT ;  /* 0x0000f300ff097a10 */ /* 0x000fe40000ffe4ff */
[----:B--2---:R-:W-:-:S04]  /*10f0*/  ISETP.LT.U32.AND P0, PT, R4, 0x3f, PT ;  /* 0x0000003f0400780c */ /* 0x004fc80003f01070 */
[----:B------:R-:W-:-:S04]  /*1100*/  ISETP.LT.U32.AND.EX P0, PT, R5, RZ, PT, P0 ;  /* 0x000000ff0500720c */ /* 0x000fc80003f01100 */
[----:B------:R-:W-:-:S04]  /*1110*/  SEL R3, R4, 0x3f, P0 ;  /* 0x0000003f04037807 */ /* 0x000fc80000000000 */
[-CC-:B---3--:R-:W-:Y:S02]  /*1120*/  SHF.R.S64 R2, R6, R3.reuse, R7.reuse ;  /* 0x0000000306027219 */ /* 0x188fe40000001007 */
[----:B------:R-:W-:-:S05]  /*1130*/  SHF.R.S32.HI R3, RZ, R3, R7 ;  /* 0x00000003ff037219 */ /* 0x000fca0000011407 */
[----:B------:R0:W-:Y:S02]  /*1140*/  STG.E.64 [R8.64], R2 ;  /* 0x0000000208007986 */ /* 0x0001e4000c101b04 */
.L_x_2758:
[----:B------:R-:W-:Y:S05]  /*1150*/  BSYNC B0 ;  /* 0x0000000000007941 */ /* 0x000fea0003800000 */
.L_x_2757:
        /* <DEDUP_REMOVED lines=255> */
.L_x_2760:
[----:B------:R-:W-:-:S04]  /*2150*/  IADD3 R4, P0, R3, c[0x0][0x3d8], RZ ;  /* 0x0000f60003047a10 */ /* 0x000fc80007f1e0ff */
[----:B------:R-:W-:Y:S02]  /*2160*/  IADD3.X R5, RZ, c[0x0][0x3dc], RZ, P0, !PT ;  /* 0x0000f700ff057a10 */ /* 0x000fe400007fe4ff */
[----:B------:R-:W-:-:S04]  /*2170*/  IADD3 R2, P0, R2, c[0x0][0x3d0], RZ ;  /* 0x0000f40002027a10 */ /* 0x000fc80007f1e0ff */
[----:B------:R-:W2:Y:S01]  /*2180*/  LDG.E.64 R4, [R4.64] ;  /* 0x0000000404047981 */ /* 0x000ea2000c1e1b00 */
[----:B------:R-:W-:-:S06]  /*2190*/  IADD3.X R3, RZ, c[0x0][0x3d4], RZ, P0, !PT ;  /* 0x0000f500ff037a10 */ /* 0x000fcc00007fe4ff */
[----:B------:R-:W3:Y:S01]  /*21a0*/  LDG.E.64 R2, [R2.64] ;  /* 0x0000000402027981 */ /* 0x000ee2000c1e1b00 */
[----:B------:R-:W-:-:S04]  /*21b0*/  IADD3 R8, P1, R0, c[0x0][0x3c8], RZ ;  /* 0x0000f20000087a10 */ /* 0x000fc80007f3e0ff */
[----:B------:R-:W-:Y:S02]  /*21c0*/  IADD3.X R9, RZ, c[0x0][0x3cc], RZ, P1, !PT ;  /* 0x0000f300ff097a10 */ /* 0x000fe40000ffe4ff */
[----:B--2---:R-:W-:-:S04]  /*21d0*/  ISETP.LT.U32.AND P0, PT, R4, 0x3f, PT ;  /* 0x0000003f0400780c */ /* 0x004fc80003f01070 */
[----:B------:R-:W-:-:S04]  /*21e0*/  ISETP.LT.U32.AND.EX P0, PT, R5, RZ, PT, P0 ;  /* 0x000000ff0500720c */ /* 0x000fc80003f01100 */
[----:B------:R-:W-:-:S04]  /*21f0*/  SEL R7, R4, 0x3f, P0 ;  /* 0x0000003f04077807 */ /* 0x000fc80000000000 */
[-CC-:B---3--:R-:W-:Y:S02]  /*2200*/  SHF.R.S64 R6, R2, R7.reuse, R3.reuse ;  /* 0x0000000702067219 */ /* 0x188fe40000001003 */
[----:B------:R-:W-:-:S05]  /*2210*/  SHF.R.S32.HI R7, RZ, R7, R3 ;  /* 0x00000007ff077219 */ /* 0x000fca0000011403 */
[----:B------:R-:W-:Y:S01]  /*2220*/  STG.E.64 [R8.64], R6 ;  /* 0x0000000608007986 */ /* 0x000fe2000c101b04 */
[----:B------:R-:W-:Y:S05]  /*2230*/  EXIT ;  /* 0x000000000000794d */ /* 0x000fea0003800000 */
.L_x_2761:
        /* <DEDUP_REMOVED lines=12> */
.L_x_19643:


//--------------------- .text._ZN2at6native27unrolled_elementwise_kernelINS0_13BinaryFunctorIlllZZZNS0_18rshift_kernel_cudaERNS_18TensorIteratorBaseEENKUlvE_clEvENKUlvE2_clEvEUlllE_EESt5arrayIPcLm3EELi4E23TrivialOffsetCalculatorILi2EjESC_ILi1EjENS0_6memory15LoadWithoutCastENSF_16StoreWithoutCastEEEviT_T0_T2_T3_T4_T5_ --------------------------
	.section	.text._ZN2at6native27unrolled_elementwise_kernelINS0_13BinaryFunctorIlllZZZNS0_18rshift_kernel_cudaERNS_18TensorIteratorBaseEENKUlvE_clEvENKUlvE2_clEvEUlllE_EESt5arrayIPcLm3EELi4E23TrivialOffsetCalculatorILi2EjESC_ILi1EjENS0_6memory15LoadWithoutCastENSF_16StoreWithoutCastEEEviT_T0_T2_T3_T4_T5_,"ax",@progbits
	.sectioninfo	@"SHI_REGISTERS=32"
	.align	128
        .global         _ZN2at6native27unrolled_elementwise_kernelINS0_13BinaryFunctorIlllZZZNS0_18rshift_kernel_cudaERNS_18TensorIteratorBaseEENKUlvE_clEvENKUlvE2_clEvEUlllE_EESt5arrayIPcLm3EELi4E23TrivialOffsetCalculatorILi2EjESC_ILi1EjENS0_6memory15LoadWithoutCastENSF_16StoreWithoutCastEEEviT_T0_T2_T3_T4_T5_
        .type           _ZN2at6native27unrolled_elementwise_kernelINS0_13BinaryFunctorIlllZZZNS0_18rshift_kernel_cudaERNS_18TensorIteratorBaseEENKUlvE_clEvENKUlvE2_clEvEUlllE_EESt5arrayIPcLm3EELi4E23TrivialOffsetCalculatorILi2EjESC_ILi1EjENS0_6memory15LoadWithoutCastENSF_16StoreWithoutCastEEEviT_T0_T2_T3_T4_T5_,@function
        .size           _ZN2at6native27unrolled_elementwise_kernelINS0_13BinaryFunctorIlllZZZNS0_18rshift_kernel_cudaERNS_18TensorIteratorBaseEENKUlvE_clEvENKUlvE2_clEvEUlllE_EESt5arrayIPcLm3EELi4E23TrivialOffsetCalculatorILi2EjESC_ILi1EjENS0_6memory15LoadWithoutCastENSF_16StoreWithoutCastEEEviT_T0_T2_T3_T4_T5_,(.L_x_19644 - _ZN2at6native27unrolled_elementwise_kernelINS0_13BinaryFunctorIlllZZZNS0_18rshift_kernel_cudaERNS_18TensorIteratorBaseEENKUlvE_clEvENKUlvE2_clEvEUlllE_EESt5arrayIPcLm3EELi4E23TrivialOffsetCalculatorILi2EjESC_ILi1EjENS0_6memory15LoadWithoutCastENSF_16StoreWithoutCastEEEviT_T0_T2_T3_T4_T5_)
        .other          _ZN2at6native27unrolled_elementwise_kernelINS0_13BinaryFunctorIlllZZZNS0_18rshift_kernel_cudaERNS_18TensorIteratorBaseEENKUlvE_clEvENKUlvE2_clEvEUlllE_EESt5arrayIPcLm3EELi4E23TrivialOffsetCalculatorILi2EjESC_ILi1EjENS0_6memory15LoadWithoutCastENSF_16StoreWithoutCastEEEviT_T0_T2_T3_T4_T5_,@"STO_CUDA_ENTRY STV_DEFAULT"
_ZN2at6native27unrolled_elementwise_kernelINS0_13BinaryFunctorIlllZZZNS0_18rshift_kernel_cudaERNS_18TensorIteratorBaseEENKUlvE_clEvENKUlvE2_clEvEUlllE_EESt5arrayIPcLm3EELi4E23TrivialOffsetCalculatorILi2EjESC_ILi1EjENS0_6memory15LoadWithoutCastENSF_16StoreWithoutCastEEEviT_T0_T2_T3_T4_T5_:
.text._ZN2at6native27unrolled_elementwise_kernelINS0_13BinaryFunctorIlllZZZNS0_18rshift_kernel_cudaERNS_18TensorIteratorBaseEENKUlvE_clEvENKUlvE2_clEvEUlllE_EESt5arrayIPcLm3EELi4E23TrivialOffsetCalculatorILi2EjESC_ILi1EjENS0_6memory15LoadWithoutCastENSF_16StoreWithoutCastEEEviT_T0_T2_T3_T4_T5_:
        /* <DEDUP_REMOVED lines=14> */
[----:B------:R0:W2:Y:S07]  /*00e0*/  @!P1 LDG.E.64 R6, [R2.64] ;  /* 0x0000000402069981 */ /* 0x0000ae000c1e1b00 */
[----:B------:R-:W-:Y:S01]  /*00f0*/  @!P0 IMAD R16, R22, 0x200, R15 ;  /* 0x0000020016108824 */ /* 0x000fe200078e020f */
[----:B------:R-:W-:Y:S01]  /*0100*/  @!P0 IADD3 R15, R15, 0x80, RZ ;  /* 0x000000800f0f8810 */ /* 0x000fe20007ffe0ff */
[----:B------:R-:W-:Y:S01]  /*0110*/  CS2R R4, SRZ ;  /* 0x0000000000047805 */ /* 0x000fe2000001ff00 */
[----:B------:R-:W-:-:S02]  /*0120*/  @!P0 IMAD.MOV.U32 R17, RZ, RZ, 0x8 ;  /* 0x00000008ff118424 */ /* 0x000fc400078e00ff */
[C---:B------:R-:W-:Y:S01]  /*0130*/  ISETP.GE.AND P3, PT, R15.reuse, R0, PT ;  /* 0x000000000f00720c */ /* 0x040fe20003f66270 */
[----:B------:R-:W-:Y:S01]  /*0140*/  @!P1 IMAD.WIDE.U32 R26, R26, R27, c[0x0][0x170] ;  /* 0x00005c001a1a9625 */ /* 0x000fe200078e001b */
[----:B------:R-:W-:Y:S01]  /*0150*/  CS2R R8, SRZ ;  /* 0x0000000000087805 */ /* 0x000fe2000001ff00 */
[----:B------:R-:W-:Y:S02]  /*0160*/  CS2R R10, SRZ ;  /* 0x00000000000a7805 */ /* 0x000fe4000001ff00 */
[----:B------:R-:W-:Y:S01]  /*0170*/  @!P0 IMAD.WIDE.U32 R28, R16, R17, c[0x0][0x178] ;  /* 0x00005e00101c8625 */ /* 0x000fe200078e0011 */
[----:B------:R1:W3:Y:S04]  /*0180*/  @!P1 LDG.E.64 R4, [R26.64] ;  /* 0x000000041a049981 */ /* 0x0002e8000c1e1b00 */
[----:B------:R4:W3:Y:S03]  /*0190*/  @!P0 LDG.E.64 R10, [R28.64] ;  /* 0x000000041c0a8981 */ /* 0x0008e6000c1e1b00 */
[----:B------:R-:W-:Y:S01]  /*01a0*/  @!P3 IMAD R18, R22, 0x200, R15 ;  /* 0x000002001612b824 */ /* 0x000fe200078e020f */
[----:B------:R-:W-:Y:S01]  /*01b0*/  @!P3 IADD3 R15, R15, 0x80, RZ ;  /* 0x000000800f0fb810 */ /* 0x000fe20007ffe0ff */
[----:B------:R-:W-:-:S03]  /*01c0*/  @!P3 IMAD.MOV.U32 R19, RZ, RZ, 0x8 ;  /* 0x00000008ff13b424 */ /* 0x000fc600078e00ff */
[----:B------:R-:W-:Y:S01]  /*01d0*/  ISETP.GE.AND P2, PT, R15, R0, PT ;  /* 0x000000000f00720c */ /* 0x000fe20003f46270 */
[----:B------:R-:W-:-:S05]  /*01e0*/  @!P3 IMAD.WIDE.U32 R12, R18, R19, c[0x0][0x178] ;  /* 0x00005e00120cb625 */ /* 0x000fca00078e0013 */
[----:B------:R1:W3:Y:S01]  /*01f0*/  @!P3 LDG.E.64 R8, [R12.64] ;  /* 0x000000040c08b981 */ /* 0x0002e2000c1e1b00 */
[----:B------:R-:W-:Y:S01]  /*0200*/  CS2R R20, SRZ ;  /* 0x0000000000147805 */ /* 0x000fe2000001ff00 */
[----:B0-----:R-:W-:Y:S01]  /*0210*/  CS2R R2, SRZ ;  /* 0x0000000000027805 */ /* 0x001fe2000001ff00 */
[----:B------:R-:W-:-:S04]  /*0220*/  @!P0 IMAD.WIDE.U32 R16, R16, R17, c[0x0][0x170] ;  /* 0x00005c0010108625 */ /* 0x000fc800078e0011 */
[----:B------:R-:W-:Y:S02]  /*0230*/  @!P2 IMAD R24, R22, 0x200, R15 ;  /* 0x000002001618a824 */ /* 0x000fe400078e020f */
[----:B------:R-:W-:Y:S01]  /*0240*/  @!P2 IMAD.MOV.U32 R25, RZ, RZ, 0x8 ;  /* 0x00000008ff19a424 */ /* 0x000fe200078e00ff */
[----:B------:R-:W-:Y:S01]  /*0250*/  CS2R R14, SRZ ;  /* 0x00000000000e7805 */ /* 0x000fe2000001ff00 */
[----:B------:R-:W-:-:S04]  /*0260*/  @!P3 IMAD.WIDE.U32 R18, R18, R19, c[0x0][0x170] ;  /* 0x00005c001212b625 */ /* 0x000fc800078e0013 */
[CC--:B-1----:R-:W-:Y:S01]  /*0270*/  @!P2 IMAD.WIDE.U32 R12, R24.reuse, R25.reuse, c[0x0][0x178] ;  /* 0x00005e00180ca625 */ /* 0x0c2fe200078e0019 */
[----:B------:R-:W3:Y:S04]  /*0280*/  @!P0 LDG.E.64 R14, [R16.64] ;  /* 0x00000004100e8981 */ /* 0x000ee8000c1e1b00 */
[----:B------:R-:W3:Y:S04]  /*0290*/  @!P3 LDG.E.64 R20, [R18.64] ;  /* 0x000000041214b981 */ /* 0x000ee8000c1e1b00 */
[----:B------:R0:W3:Y:S01]  /*02a0*/  @!P2 LDG.E.64 R2, [R12.64] ;  /* 0x000000040c02a981 */ /* 0x0000e2000c1e1b00 */
[----:B----4-:R-:W-:Y:S01]  /*02b0*/  CS2R R28, SRZ ;  /* 0x00000000001c7805 */ /* 0x010fe2000001ff00 */
[----:B------:R-:W-:Y:S01]  /*02c0*/  @!P2 IMAD.WIDE.U32 R24, R24, R25, c[0x0][0x170] ;  /* 0x00005c001818a625 */ /* 0x000fe200078e0019 */
[----:B------:R-:W-:-:S04]  /*02d0*/  IADD3 R26, R23, 0x80, RZ ;  /* 0x00000080171a7810 */ /* 0x000fc80007ffe0ff */
[----:B------:R1:W5:Y:S01]  /*02e0*/  @!P2 LDG.E.64 R28, [R24.64] ;  /* 0x00000004181ca981 */ /* 0x000362000c1e1b00 */
[----:B0-----:R-:W-:Y:S02]  /*02f0*/  @!P1 IMAD R12, R22, 0x200, R23 ;  /* 0x00000200160c9824 */ /* 0x001fe400078e0217 */
[----:B------:R-:W-:-:S04]  /*0300*/  @!P1 IMAD.MOV.U32 R13, RZ, RZ, 0x8 ;  /* 0x00000008ff0d9424 */ /* 0x000fc800078e00ff */
[----:B------:R-:W-:Y:S01]  /*0310*/  @!P1 IMAD.WIDE.U32 R12, R12, R13, c[0x0][0x168] ;  /* 0x00005a000c0c9625 */ /* 0x000fe200078e000d */
[----:B------:R-:W-:Y:S01]  /*0320*/  BSSY B0, `(.L_x_2762) ;  /* 0x0000020000007945 */ /* 0x000fe20003800000 */
[----:B--2---:R-:W-:-:S04]  /*0330*/  ISETP.LT.U32.AND P0, PT, R6, 0x3f, PT ;  /* 0x0000003f0600780c */ /* 0x004fc80003f01070 */
[----:B------:R-:W-:-:S04]  /*0340*/  ISETP.LT.U32.AND.EX P0, PT, R7, RZ, PT, P0 ;  /* 0x000000ff0700720c */ /* 0x000fc80003f01100 */
[----:B------:R-:W-:Y:S01]  /*0350*/  SEL R27, R6, 0x3f, P0 ;  /* 0x0000003f061b7807 */ /* 0x000fe20000000000 */
[----:B------:R-:W-:Y:S02]  /*0360*/  IMAD.MOV.U32 R7, RZ, RZ, R23 ;  /* 0x000000ffff077224 */ /* 0x000fe400078e0017 */
[----:B------:R-:W-:Y:S01]  /*0370*/  @!P1 IMAD.MOV.U32 R7, RZ, RZ, R26 ;  /* 0x000000ffff079224 */ /* 0x000fe200078e001a */
[-CC-:B---3--:R-:W-:Y:S02]  /*0380*/  SHF.R.S64 R4, R4, R27.reuse, R5.reuse ;  /* 0x0000001b04047219 */ /* 0x188fe40000001005 */
[----:B------:R-:W-:Y:S02]  /*0390*/  SHF.R.S32.HI R5, RZ, R27, R5 ;  /* 0x0000001bff057219 */ /* 0x000fe40000011405 */
[----:B------:R-:W-:-:S03]  /*03a0*/  ISETP.LT.U32.AND P0, PT, R10, 0x3f, PT ;  /* 0x0000003f0a00780c */ /* 0x000fc60003f01070 */
[----:B------:R1:W-:Y:S01]  /*03b0*/  @!P1 STG.E.64 [R12.64], R4 ;  /* 0x000000040c009986 */ /* 0x0003e2000c101b04 */
[----:B------:R-:W-:Y:S02]  /*03c0*/  ISETP.LT.U32.AND.EX P0, PT, R11, RZ, PT, P0 ;  /* 0x000000ff0b00720c */ /* 0x000fe40003f01100 */
[----:B------:R-:W-:-:S04]  /*03d0*/  ISETP.LT.U32.AND P2, PT, R8, 0x3f, PT ;  /* 0x0000003f0800780c */ /* 0x000fc80003f41070 */
[----:B------:R-:W-:-:S04]  /*03e0*/  ISETP.LT.U32.AND.EX P2, PT, R9, RZ, PT, P2 ;  /* 0x000000ff0900720c */ /* 0x000fc80003f41120 */
[----:B------:R-:W-:Y:S02]  /*03f0*/  SEL R11, R8, 0x3f, P2 ;  /* 0x0000003f080b7807 */ /* 0x000fe40001000000 */
[----:B------:R-:W-:Y:S02]  /*0400*/  ISETP.GE.AND P2, PT, R7, R0, PT ;  /* 0x000000000700720c */ /* 0x000fe40003f46270 */
[----:B------:R-:W-:-:S04]  /*0410*/  SEL R9, R10, 0x3f, P0 ;  /* 0x0000003f0a097807 */ /* 0x000fc80000000000 */
[-CC-:B------:R-:W-:Y:S02]  /*0420*/  SHF.R.S64 R8, R14, R9.reuse, R15.reuse ;  /* 0x000000090e087219 */ /* 0x180fe4000000100f */
[----:B------:R-:W-:Y:S02]  /*0430*/  SHF.R.S32.HI R9, RZ, R9, R15 ;  /* 0x00000009ff097219 */ /* 0x000fe4000001140f */
[-CC-:B------:R-:W-:Y:S02]  /*0440*/  SHF.R.S64 R10, R20, R11.reuse, R21.reuse ;  /* 0x0000000b140a7219 */ /* 0x180fe40000001015 */
[----:B------:R-:W-:Y:S02]  /*0450*/  SHF.R.S32.HI R11, RZ, R11, R21 ;  /* 0x0000000bff0b7219 */ /* 0x000fe40000011415 */
[----:B------:R-:W-:Y:S01]  /*0460*/  ISETP.LT.U32.AND P0, PT, R2, 0x3f, PT ;  /* 0x0000003f0200780c */ /* 0x000fe20003f01070 */
[----:B------:R-:W-:Y:S07]  /*0470*/  @P2 BRA `(.L_x_2763) ;  /* 0x000000a000002947 */ /* 0x000fee0003800000 */
[----:B-1----:R-:W-:Y:S01]  /*0480*/  IMAD R4, R22, 0x200, R7 ;  /* 0x0000020016047824 */ /* 0x002fe200078e0207 */
[----:B------:R-:W-:Y:S01]  /*0490*/  IADD3 R7, R7, 0x80, RZ ;  /* 0x0000008007077810 */ /* 0x000fe20007ffe0ff */
[----:B------:R-:W-:-:S03]  /*04a0*/  IMAD.MOV.U32 R13, RZ, RZ, 0x8 ;  /* 0x00000008ff0d7424 */ /* 0x000fc600078e00ff */
[----:B------:R-:W-:Y:S01]  /*04b0*/  ISETP.GE.AND P1, PT, R7, R0, PT ;  /* 0x000000000700720c */ /* 0x000fe20003f26270 */
[----:B------:R-:W-:-:S05]  /*04c0*/  IMAD.WIDE.U32 R4, R4, R13, c[0x0][0x168] ;  /* 0x00005a0004047625 */ /* 0x000fca00078e000d */
[----:B------:R0:W-:Y:S07]  /*04d0*/  STG.E.64 [R4.64], R8 ;  /* 0x0000000804007986 */ /* 0x0001ee000c101b04 */
[----:B------:R-:W-:Y:S01]  /*04e0*/  @!P1 IMAD R12, R22, 0x200, R7 ;  /* 0x00000200160c9824 */ /* 0x000fe200078e0207 */
[----:B------:R-:W-:-:S03]  /*04f0*/  @!P1 IADD3 R7, R7, 0x80, RZ ;  /* 0x0000008007079810 */ /* 0x000fc60007ffe0ff */
[----:B------:R-:W-:-:S05]  /*0500*/  @!P1 IMAD.WIDE.U32 R12, R12, R13, c[0x0][0x168] ;  /* 0x00005a000c0c9625 */ /* 0x000fca00078e000d */
[----:B------:R0:W-:Y:S02]  /*0510*/  @!P1 STG.E.64 [R12.64], R10 ;  /* 0x0000000a0c009986 */ /* 0x0001e4000c101b04 */
.L_x_2763:
[----:B-1----:R-:W-:Y:S05]  /*0520*/  BSYNC B0 ;  /* 0x0000000000007941 */ /* 0x002fea0003800000 */
.L_x_2762:
[----:B------:R-:W-:Y:S02]  /*0530*/  ISETP.GE.AND P1, PT, R7, R0, PT ;  /* 0x000000000700720c */ /* 0x000fe40003f26270 */
[----:B------:R-:W-:-:S04]  /*0540*/  ISETP.LT.U32.AND.EX P0, PT, R3, RZ, PT, P0 ;  /* 0x000000ff0300720c */ /* 0x000fc80003f01100 */
[----:B------:R-:W-:-:S07]  /*0550*/  SEL R3, R2, 0x3f, P0 ;  /* 0x0000003f02037807 */ /* 0x000fce0000000000 */
[----:B------:R-:W-:Y:S05]  /*0560*/  @P1 EXIT ;  /* 0x000000000000194d */ /* 0x000fea0003800000 */
[----:B------:R-:W-:Y:S01]  /*0570*/  IMAD R2, R22, 0x200, R7 ;  /* 0x0000020016027824 */ /* 0x000fe200078e0207 */
[-CC-:B0----5:R-:W-:Y:S01]  /*0580*/  SHF.R.S64 R4, R28, R3.reuse, R29.reuse ;  /* 0x000000031c047219 */ /* 0x1a1fe2000000101d */
[----:B------:R-:W-:Y:S01]  /*0590*/  IMAD.MOV.U32 R7, RZ, RZ, 0x8 ;  /* 0x00000008ff077424 */ /* 0x000fe200078e00ff */
[----:B------:R-:W-:-:S03]  /*05a0*/  SHF.R.S32.HI R5, RZ, R3, R29 ;  /* 0x00000003ff057219 */ /* 0x000fc6000001141d */
[----:B------:R-:W-:-:S05]  /*05b0*/  IMAD.WIDE.U32 R2, R2, R7, c[0x0][0x168] ;  /* 0x00005a0002027625 */ /* 0x000fca00078e0007 */
[----:B------:R-:W-:Y:S01]  /*05c0*/  STG.E.64 [R2.64], R4 ;  /* 0x0000000402007986 */ /* 0x000fe2000c101b04 */
[----:B------:R-:W-:Y:S05]  /*05d0*/  EXIT ;  /* 0x000000000000794d */ /* 0x000fea0003800000 */
.L_x_2764:
        /* <DEDUP_REMOVED lines=10> */
.L_x_19644:


//--------------------- .text._ZN2at6native29vectorized_elementwise_kernelILi2ENS0_13BinaryFunctorIlllZZZNS0_18rshift_kernel_cudaERNS_18TensorIteratorBaseEENKUlvE_clEvENKUlvE2_clEvEUlllE_EESt5arrayIPcLm3EEEEviT0_T1_ --------------------------
	.section	.text._ZN2at6native29vectorized_elementwise_kernelILi2ENS0_13BinaryFunctorIlllZZZNS0_18rshift_kernel_cudaERNS_18TensorIteratorBaseEENKUlvE_clEvENKUlvE2_clEvEUlllE_EESt5arrayIPcLm3EEEEviT0_T1_,"ax",@progbits
	.sectioninfo	@"SHI_REGISTERS=32"
	.align	128
        .global         _ZN2at6native29vectorized_elementwise_kernelILi2ENS0_13BinaryFunctorIlllZZZNS0_18rshift_kernel_cudaERNS_18TensorIteratorBaseEENKUlvE_clEvENKUlvE2_clEvEUlllE_EESt5arrayIPcLm3EEEEviT0_T1_
        .type           _ZN2at6native29vectorized_elementwise_kernelILi2ENS0_13BinaryFunctorIlllZZZNS0_18rshift_kernel_cudaERNS_18TensorIteratorBaseEENKUlvE_clEvENKUlvE2_clEvEUlllE_EESt5arrayIPcLm3EEEEviT0_T1_,@function
        .size           _ZN2at6native29vectorized_elementwise_kernelILi2ENS0_13BinaryFunctorIlllZZZNS0_18rshift_kernel_cudaERNS_18TensorIteratorBaseEENKUlvE_clEvENKUlvE2_clEvEUlllE_EESt5arrayIPcLm3EEEEviT0_T1_,(.L_x_19645 - _ZN2at6native29vectorized_elementwise_kernelILi2ENS0_13BinaryFunctorIlllZZZNS0_18rshift_kernel_cudaERNS_18TensorIteratorBaseEENKUlvE_clEvENKUlvE2_clEvEUlllE_EESt5arrayIPcLm3EEEEviT0_T1_)
        .other          _ZN2at6native29vectorized_elementwise_kernelILi2ENS0_13BinaryFunctorIlllZZZNS0_18rshift_kernel_cudaERNS_18TensorIteratorBaseEENKUlvE_clEvENKUlvE2_clEvEUlllE_EESt5arrayIPcLm3EEEEviT0_T1_,@"STO_CUDA_ENTRY STV_DEFAULT"
_ZN2at6native29vectorized_elementwise_kernelILi2ENS0_13BinaryFunctorIlllZZZNS0_18rshift_kernel_cudaERNS_18TensorIteratorBaseEENKUlvE_clEvENKUlvE2_clEvEUlllE_EESt5arrayIPcLm3EEEEviT0_T1_:
.text._ZN2at6native29vectorized_elementwise_kernelILi2ENS0_13BinaryFunctorIlllZZZNS0_18rshift_kernel_cudaERNS_18TensorIteratorBaseEENKUlvE_clEvENKUlvE2_clEvEUlllE_EESt5arrayIPcLm3EEEEviT0_T1_:
        /* <DEDUP_REMOVED lines=11> */
[----:B0-----:R-:W-:-:S05]  /*00b0*/  IMAD.WIDE.U32 R22, R29, 0x10, R22 ;  /* 0x000000101d167825 */ /* 0x001fca00078e0016 */
[----:B------:R-:W2:Y:S01]  /*00c0*/  LDG.E.128 R24, [R22.64] ;  /* 0x0000000416187981 */ /* 0x000ea2000c1e1d00 */
[----:B------:R-:W-:-:S03]  /*00d0*/  IMAD.WIDE.U32 R20, R29, 0x10, R20 ;  /* 0x000000101d147825 */ /* 0x000fc600078e0014 */
[----:B------:R-:W3:Y:S04]  /*00e0*/  LDG.E.128 R16, [R22.64+0x800] ;  /* 0x0008000416107981 */ /* 0x000ee8000c1e1d00 */
[----:B------:R-:W4:Y:S04]  /*00f0*/  LDG.E.128 R12, [R20.64] ;  /* 0x00000004140c7981 */ /* 0x000f28000c1e1d00 */
[----:B------:R-:W5:Y:S01]  /*0100*/  LDG.E.128 R8, [R22.64+0x1000] ;  /* 0x0010000416087981 */ /* 0x000f62000c1e1d00 */
[----:B--2---:R-:W-:Y:S02]  /*0110*/  ISETP.LT.U32.AND P1, PT, R26, 0x3f, PT ;  /* 0x0000003f1a00780c */ /* 0x004fe40003f21070 */
[----:B------:R-:W-:-:S02]  /*0120*/  ISETP.LT.U32.AND P0, PT, R24, 0x3f, PT ;  /* 0x0000003f1800780c */ /* 0x000fc40003f01070 */
[----:B------:R-:W-:Y:S02]  /*0130*/  ISETP.LT.U32.AND.EX P1, PT, R27, RZ, PT, P1 ;  /* 0x000000ff1b00720c */ /* 0x000fe40003f21110 */
[----:B------:R-:W-:Y:S02]  /*0140*/  ISETP.LT.U32.AND.EX P0, PT, R25, RZ, PT, P0 ;  /* 0x000000ff1900720c */ /* 0x000fe40003f01100 */
[----:B------:R-:W-:Y:S02]  /*0150*/  SEL R3, R26, 0x3f, P1 ;  /* 0x0000003f1a037807 */ /* 0x000fe40000800000 */
[----:B------:R-:W-:Y:S01]  /*0160*/  SEL R25, R24, 0x3f, P0 ;  /* 0x0000003f18197807 */ /* 0x000fe20000000000 */
[----:B------:R-:W-:Y:S01]  /*0170*/  IMAD.WIDE.U32 R26, R0, R5, c[0x0][0x168] ;  /* 0x00005a00001a7625 */ /* 0x000fe200078e0005 */
[----:B----4-:R-:W-:Y:S01]  /*0180*/  SHF.R.S64 R0, R14, R3, R15 ;  /* 0x000000030e007219 */ /* 0x010fe2000000100f */
[----:B------:R0:W2:Y:S01]  /*0190*/  LDG.E.128 R4, [R20.64+0x800] ;  /* 0x0008000414047981 */ /* 0x0000a2000c1e1d00 */
[----:B------:R-:W-:-:S02]  /*01a0*/  SHF.R.S64 R2, R12, R25, R13 ;  /* 0x000000190c027219 */ /* 0x000fc4000000100d */
[----:B------:R-:W-:Y:S02]  /*01b0*/  SHF.R.S32.HI R3, RZ, R3, R15 ;  /* 0x00000003ff037219 */ /* 0x000fe4000001140f */
[----:B------:R-:W-:Y:S02]  /*01c0*/  SHF.R.S32.HI R25, RZ, R25, R13 ;  /* 0x00000019ff197219 */ /* 0x000fe4000001140d */
[----:B------:R0:W4:Y:S01]  /*01d0*/  LDG.E.128 R12, [R22.64+0x1800] ;  /* 0x00180004160c7981 */ /* 0x000122000c1e1d00 */
[----:B---3--:R-:W-:Y:S02]  /*01e0*/  ISETP.LT.U32.AND P1, PT, R16, 0x3f, PT ;  /* 0x0000003f1000780c */ /* 0x008fe40003f21070 */
[----:B------:R-:W-:Y:S02]  /*01f0*/  ISETP.LT.U32.AND P2, PT, R18, 0x3f, PT ;  /* 0x0000003f1200780c */ /* 0x000fe40003f41070 */
[----:B-----5:R-:W-:Y:S02]  /*0200*/  ISETP.LT.U32.AND P0, PT, R8, 0x3f, PT ;  /* 0x0000003f0800780c */ /* 0x020fe40003f01070 */
[----:B------:R-:W-:-:S02]  /*0210*/  ISETP.LT.U32.AND.EX P1, PT, R17, RZ, PT, P1 ;  /* 0x000000ff1100720c */ /* 0x000fc40003f21110 */
[----:B------:R-:W-:Y:S02]  /*0220*/  ISETP.LT.U32.AND.EX P2, PT, R19, RZ, PT, P2 ;  /* 0x000000ff1300720c */ /* 0x000fe40003f41120 */
[----:B------:R-:W-:Y:S02]  /*0230*/  ISETP.LT.U32.AND.EX P0, PT, R9, RZ, PT, P0 ;  /* 0x000000ff0900720c */ /* 0x000fe40003f01100 */
[----:B------:R-:W-:Y:S02]  /*0240*/  SEL R9, R16, 0x3f, P1 ;  /* 0x0000003f10097807 */ /* 0x000fe40000800000 */
[----:B------:R-:W-:Y:S02]  /*0250*/  SEL R24, R18, 0x3f, P2 ;  /* 0x0000003f12187807 */ /* 0x000fe40001000000 */
[----:B------:R0:W3:Y:S04]  /*0260*/  LDG.E.128 R16, [R20.64+0x1000] ;  /* 0x0010000414107981 */ /* 0x0000e8000c1e1d00 */
[----:B0-----:R-:W5:Y:S01]  /*0270*/  LDG.E.128 R20, [R20.64+0x1800] ;  /* 0x0018000414147981 */ /* 0x001f62000c1e1d00 */
[----:B------:R-:W-:Y:S01]  /*0280*/  IMAD.WIDE R26, R29, 0x10, R26 ;  /* 0x000000101d1a7825 */ /* 0x000fe200078e021a */
[----:B------:R-:W-:-:S02]  /*0290*/  SEL R29, R8, 0x3f, P0 ;  /* 0x0000003f081d7807 */ /* 0x000fc40000000000 */
[----:B------:R-:W-:-:S04]  /*02a0*/  ISETP.LT.U32.AND P0, PT, R10, 0x3f, PT ;  /* 0x0000003f0a00780c */ /* 0x000fc80003f01070 */
[----:B------:R-:W-:-:S04]  /*02b0*/  ISETP.LT.U32.AND.EX P0, PT, R11, RZ, PT, P0 ;  /* 0x000000ff0b00720c */ /* 0x000fc80003f01100 */
[----:B------:R-:W-:Y:S01]  /*02c0*/  SEL R11, R10, 0x3f, P0 ;  /* 0x0000003f0a0b7807 */ /* 0x000fe20000000000 */
[----:B------:R-:W-:Y:S01]  /*02d0*/  IMAD.MOV.U32 R10, RZ, RZ, R0 ;  /* 0x000000ffff0a7224 */ /* 0x000fe200078e0000 */
[----:B--2---:R-:W-:Y:S02]  /*02e0*/  SHF.R.S64 R4, R4, R9, R5 ;  /* 0x0000000904047219 */ /* 0x004fe40000001005 */
[----:B----4-:R-:W-:Y:S02]  /*02f0*/  ISETP.LT.U32.AND P0, PT, R12, 0x3f, PT ;  /* 0x0000003f0c00780c */ /* 0x010fe40003f01070 */
[----:B------:R-:W-:Y:S02]  /*0300*/  ISETP.LT.U32.AND P1, PT, R14, 0x3f, PT ;  /* 0x0000003f0e00780c */ /* 0x000fe40003f21070 */
[----:B------:R-:W-:Y:S02]  /*0310*/  ISETP.LT.U32.AND.EX P0, PT, R13, RZ, PT, P0 ;  /* 0x000000ff0d00720c */ /* 0x000fe40003f01100 */
[----:B------:R-:W-:-:S02]  /*0320*/  ISETP.LT.U32.AND.EX P1, PT, R15, RZ, PT, P1 ;  /* 0x000000ff0f00720c */ /* 0x000fc40003f21110 */
[-C--:B------:R-:W-:Y:S02]  /*0330*/  SHF.R.S64 R6, R6, R24.reuse, R7 ;  /* 0x0000001806067219 */ /* 0x080fe40000001007 */
[----:B------:R-:W-:Y:S02]  /*0340*/  SHF.R.S32.HI R5, RZ, R9, R5 ;  /* 0x00000009ff057219 */ /* 0x000fe40000011405 */
[----:B------:R-:W-:Y:S02]  /*0350*/  SHF.R.S32.HI R7, RZ, R24, R7 ;  /* 0x00000018ff077219 */ /* 0x000fe40000011407 */
[----:B------:R-:W-:Y:S02]  /*0360*/  SEL R9, R12, 0x3f, P0 ;  /* 0x0000003f0c097807 */ /* 0x000fe40000000000 */
[----:B------:R-:W-:Y:S02]  /*0370*/  SEL R8, R14, 0x3f, P1 ;  /* 0x0000003f0e087807 */ /* 0x000fe40000800000 */
[----:B---3--:R-:W-:-:S02]  /*0380*/  SHF.R.S64 R12, R18, R11, R19 ;  /* 0x0000000b120c7219 */ /* 0x008fc40000001013 */
[----:B------:R-:W-:Y:S02]  /*0390*/  SHF.R.S32.HI R13, RZ, R11, R19 ;  /* 0x0000000bff0d7219 */ /* 0x000fe40000011413 */
[-CC-:B------:R-:W-:Y:S02]  /*03a0*/  SHF.R.S64 R14, R16, R29.reuse, R17.reuse ;  /* 0x0000001d100e7219 */ /* 0x180fe40000001011 */
[----:B------:R-:W-:Y:S01]  /*03b0*/  SHF.R.S32.HI R15, RZ, R29, R17 ;  /* 0x0000001dff0f7219 */ /* 0x000fe20000011411 */
[----:B------:R0:W-:Y:S01]  /*03c0*/  STG.E.128 [R26.64+0x800], R4 ;  /* 0x000800041a007986 */ /* 0x0001e2000c101d04 */
[-CC-:B-----5:R-:W-:Y:S02]  /*03d0*/  SHF.R.S64 R16, R22, R8.reuse, R23.reuse ;  /* 0x0000000816107219 */ /* 0x1a0fe40000001017 */
[----:B------:R-:W-:Y:S02]  /*03e0*/  SHF.R.S32.HI R17, RZ, R8, R23 ;  /* 0x00000008ff117219 */ /* 0x000fe40000011417 */
[----:B------:R-:W-:-:S02]  /*03f0*/  SHF.R.S64 R18, R20, R9, R21 ;  /* 0x0000000914127219 */ /* 0x000fc40000001015 */
[----:B------:R-:W-:Y:S01]  /*0400*/  SHF.R.S32.HI R19, RZ, R9, R21 ;  /* 0x00000009ff137219 */ /* 0x000fe20000011415 */
[----:B------:R-:W-:Y:S02]  /*0410*/  IMAD.MOV.U32 R11, RZ, RZ, R3 ;  /* 0x000000ffff0b7224 */ /* 0x000fe400078e0003 */
[----:B------:R-:W-:Y:S02]  /*0420*/  IMAD.MOV.U32 R8, RZ, RZ, R2 ;  /* 0x000000ffff087224 */ /* 0x000fe400078e0002 */
[----:B0-----:R-:W-:Y:S02]  /*0430*/  IMAD.MOV.U32 R6, RZ, RZ, R12 ;  /* 0x000000ffff067224 */ /* 0x001fe400078e000c */
[----:B------:R-:W-:Y:S02]  /*0440*/  IMAD.MOV.U32 R7, RZ, RZ, R13 ;  /* 0x000000ffff077224 */ /* 0x000fe400078e000d */
[----:B------:R-:W-:Y:S02]  /*0450*/  IMAD.MOV.U32 R4, RZ, RZ, R14 ;  /* 0x000000ffff047224 */ /* 0x000fe400078e000e */
[----:B------:R-:W-:-:S02]  /*0460*/  IMAD.MOV.U32 R5, RZ, RZ, R15 ;  /* 0x000000ffff057224 */ /* 0x000fc400078e000f */
[----:B------:R-:W-:-:S03]  /*0470*/  IMAD.MOV.U32 R9, RZ, RZ, R25 ;  /* 0x000000ffff097224 */ /* 0x000fc600078e0019 */
[----:B------:R0:W-:Y:S04]  /*0480*/  STG.E.128 [R26.64+0x1000], R4 ;  /* 0x001000041a007986 */ /* 0x0001e8000c101d04 */
[----:B------:R-:W-:Y:S01]  /*0490*/  STG.E.128 [R26.64], R8 ;  /* 0x000000081a007986 */ /* 0x000fe2000c101d04 */
[----:B0-----:R-:W-:Y:S02]  /*04a0*/  IMAD.MOV.U32 R6, RZ, RZ, R16 ;  /* 0x000000ffff067224 */ /* 0x001fe400078e0010 */
[----:B------:R-:W-:Y:S02]  /*04b0*/  IMAD.MOV.U32 R7, RZ, RZ, R17 ;  /* 0x000000ffff077224 */ /* 0x000fe400078e0011 */
[----:B------:R-:W-:Y:S02]  /*04c0*/  IMAD.MOV.U32 R4, RZ, RZ, R18 ;  /* 0x000000ffff047224 */ /* 0x000fe400078e0012 */
[----:B------:R-:W-:-:S05]  /*04d0*/  IMAD.MOV.U32 R5, RZ, RZ, R19 ;  /* 0x000000ffff057224 */ /* 0x000fca00078e0013 */
[----:B------:R-:W-:Y:S01]  /*04e0*/  STG.E.128 [R26.64+0x1800], R4 ;  /* 0x001800041a007986 */ /* 0x000fe2000c101d04 */
[----:B------:R-:W-:Y:S05]  /*04f0*/  EXIT ;  /* 0x000000000000794d */ /* 0x000fea0003800000 */
.L_x_2765:
[----:B------:R-:W0:Y:S01]  /*0500*/  S2R R27, SR_TID.X ;  /* 0x00000000001b7919 */ /* 0x000e220000002100 */
[----:B------:R-:W-:Y:S01]  /*0510*/  CS2R R2, SRZ ;  /* 0x0000000000027805 */ /* 0x000fe2000001ff00 */
[----:B0-----:R-:W-:Y:S01]  /*0520*/  ISETP.GE.AND P1, PT, R27, R24, PT ;  /* 0x000000181b00720c */ /* 0x001fe20003f26270 */
[----:B------:R-:W-:-:S12]  /*0530*/  IMAD.MOV.U32 R25, RZ, RZ, R27 ;  /* 0x000000ffff197224 */ /* 0x000fd800078e001b */
[----:B------:R-:W-:Y:S01]  /*0540*/  @!P1 IMAD.IADD R6, R0, 0x1, R25 ;  /* 0x0000000100069824 */ /* 0x000fe200078e0219 */
[----:B------:R-:W-:Y:S01]  /*0550*/  @!P1 IADD3 R25, R25, 0x80, RZ ;  /* 0x0000008019199810 */ /* 0x000fe20007ffe0ff */
[----:B------:R-:W-:-:S03]  /*0560*/  @!P1 IMAD.MOV.U32 R7, RZ, RZ, 0x8 ;  /* 0x00000008ff079424 */ /* 0x000fc600078e00ff */
[----:B------:R-:W-:Y:S01]  /*0570*/  ISETP.GE.AND P0, PT, R25, R24, PT ;  /* 0x000000181900720c */ /* 0x000fe20003f06270 */
[----:B------:R-:W-:Y:S01]  /*0580*/  @!P1 IMAD.WIDE.U32 R4, R6, R7, c[0x0][0x178] ;  /* 0x00005e0006049625 */ /* 0x000fe200078e0007 */
[----:B------:R-:W-:-:S04]  /*0590*/  CS2R R20, SRZ ;  /* 0x0000000000147805 */ /* 0x000fc8000001ff00 */
[----:B------:R0:W2:Y:S07]  /*05a0*/  @!P1 LDG.E.64 R2, [R4.64] ;  /* 0x0000000404029981 */ /* 0x0000ae000c1e1b00 */
[----:B------:R-:W-:Y:S02]  /*05b0*/  @!P0 IMAD.IADD R8, R0, 0x1, R25 ;  /* 0x0000000100088824 */ /* 0x000fe400078e0219 */
[----:B------:R-:W-:-:S04]  /*05c0*/  @!P0 IMAD.MOV.U32 R9, RZ, RZ, 0x8 ;  /* 0x00000008ff098424 */ /* 0x000fc800078e00ff */
[----:B------:R-:W-:-:S05]  /*05d0*/  @!P0 IMAD.WIDE.U32 R10, R8, R9, c[0x0][0x178] ;  /* 0x00005e00080a8625 */ /* 0x000fca00078e0009 */
[----:B------:R1:W3:Y:S01]  /*05e0*/  @!P0 LDG.E.64 R20, [R10.64] ;  /* 0x000000040a148981 */ /* 0x0002e2000c1e1b00 */
[----:B------:R-:W-:Y:S01]  /*05f0*/  CS2R R16, SRZ ;  /* 0x0000000000107805 */ /* 0x000fe2000001ff00 */
[----:B------:R-:W-:Y:S01]  /*0600*/  @!P1 IMAD.WIDE.U32 R6, R6, R7, c[0x0][0x170] ;  /* 0x00005c0006069625 */ /* 0x000fe200078e0007 */
[----:B------:R-:W-:-:S03]  /*0610*/  CS2R R18, SRZ ;  /* 0x0000000000127805 */ /* 0x000fc6000001ff00 */
[----:B------:R-:W-:Y:S01]  /*0620*/  @!P0 IMAD.WIDE.U32 R8, R8, R9, c[0x0][0x170] ;  /* 0x00005c0008088625 */ /* 0x000fe200078e0009 */
[----:B------:R4:W5:Y:S04]  /*0630*/  @!P1 LDG.E.64 R16, [R6.64] ;  /* 0x0000000406109981 */ /* 0x000968000c1e1b00 */
[----:B------:R0:W5:Y:S01]  /*0640*/  @!P0 LDG.E.64 R18, [R8.64] ;  /* 0x0000000408128981 */ /* 0x000162000c1e1b00 */
[----:B------:R-:W-:-:S04]  /*0650*/  @!P0 IADD3 R25, R25, 0x80, RZ ;  /* 0x0000008019198810 */ /* 0x000fc80007ffe0ff */
[----:B------:R-:W-:-:S13]  /*0660*/  ISETP.GE.AND P0, PT, R25, R24, PT ;  /* 0x000000181900720c */ /* 0x000fda0003f06270 */
[----:B------:R-:W-:Y:S01]  /*0670*/  @!P0 IMAD.IADD R14, R0, 0x1, R25 ;  /* 0x00000001000e8824 */ /* 0x000fe200078e0219 */
[----:B------:R-:W-:-:S04]  /*0680*/  @!P0 IADD3 R25, R25, 0x80, RZ ;  /* 0x0000008019198810 */ /* 0x000fc80007ffe0ff */
[----:B------:R-:W-:Y:S01]  /*0690*/  ISETP.GE.AND P2, PT, R25, R24, PT ;  /* 0x000000181900720c */ /* 0x000fe20003f46270 */
[----:B------:R-:W-:Y:S01]  /*06a0*/  @!P0 IMAD.MOV.U32 R15, RZ, RZ, 0x8 ;  /* 0x00000008ff0f8424 */ /* 0x000fe200078e00ff */
[----:B----4-:R-:W-:-:S11]  /*06b0*/  CS2R R6, SRZ ;  /* 0x0000000000067805 */ /* 0x010fd6000001ff00 */
[----:B------:R-:W-:Y:S01]  /*06c0*/  @!P2 IMAD.IADD R12, R0, 0x1, R25 ;  /* 0x00000001000ca824 */ /* 0x000fe200078e0219 */
[----:B------:R-:W-:-:S04]  /*06d0*/  @!P2 IADD3 R25, R25, 0x80, RZ ;  /* 0x000000801919a810 */ /* 0x000fc80007ffe0ff */
[----:B------:R-:W-:Y:S01]  /*06e0*/  ISETP.GE.AND P3, PT, R25, R24, PT ;  /* 0x000000181900720c */ /* 0x000fe20003f66270 */
[----:B------:R-:W-:Y:S02]  /*06f0*/  @!P2 IMAD.MOV.U32 R13, RZ, RZ, 0x8 ;  /* 0x00000008ff0da424 */ /* 0x000fe400078e00ff */
[----:B------:R-:W-:Y:S01]  /*0700*/  @!P0 IMAD.WIDE.U32 R22, R14, R15, c[0x0][0x170] ;  /* 0x00005c000e168625 */ /* 0x000fe200078e000f */
[----:B0-----:R-:W-:-:S03]  /*0710*/  CS2R R8, SRZ ;  /* 0x0000000000087805 */ /* 0x001fc6000001ff00 */
[----:B------:R-:W-:Y:S01]  /*0720*/  @!P0 IMAD.WIDE.U32 R14, R14, R15, c[0x0][0x178] ;  /* 0x00005e000e0e8625 */ /* 0x000fe200078e000f */
[----:B------:R-:W-:-:S03]  /*0730*/  CS2R R4, SRZ ;  /* 0x0000000000047805 */ /* 0x000fc6000001ff00 */
[----:B------:R-:W-:Y:S01]  /*0740*/  @!P2 IMAD.WIDE.U32 R28, R12, R13, c[0x0][0x170] ;  /* 0x00005c000c1ca625 */ /* 0x000fe200078e000d */
[----:B------:R0:W4:Y:S03]  /*0750*/  @!P0 LDG.E.64 R6, [R14.64] ;  /* 0x000000040e068981 */ /* 0x000126000c1e1b00 */
[----:B------:R-:W-:Y:S01]  /*0760*/  @!P3 IMAD.IADD R26, R0, 0x1, R25 ;  /* 0x00000001001ab824 */ /* 0x000fe200078e0219 */
[----:B------:R1:W4:Y:S04]  /*0770*/  @!P2 LDG.E.64 R8, [R28.64] ;  /* 0x000000041c08a981 */ /* 0x000328000c1e1b00 */
[----:B------:R1:W4:Y:S01]  /*0780*/  @!P0 LDG.E.64 R4, [R22.64] ;  /* 0x0000000416048981 */ /* 0x000322000c1e1b00 */
[----:B0-----:R-:W-:-:S02]  /*0790*/  @!P3 IMAD.MOV.U32 R15, RZ, RZ, 0x8 ;  /* 0x00000008ff0fb424 */ /* 0x001fc400078e00ff */
[----:B-1----:R-:W-:Y:S02]  /*07a0*/  @!P2 IMAD.WIDE.U32 R28, R12, R13, c[0x0][0x178] ;  /* 0x00005e000c1ca625 */ /* 0x002fe400078e000d */
[----:B------:R-:W-:Y:S02]  /*07b0*/  CS2R R12, SRZ ;  /* 0x00000000000c7805 */ /* 0x000fe4000001ff00 */
[----:B------:R-:W-:Y:S01]  /*07c0*/  @!P3 IMAD.WIDE.U32 R22, R26, R15, c[0x0][0x170] ;  /* 0x00005c001a16b625 */ /* 0x000fe200078e000f */
[----:B------:R-:W-:Y:S01]  /*07d0*/  CS2R R10, SRZ ;  /* 0x00000000000a7805 */ /* 0x000fe2000001ff00 */
[----:B------:R-:W-:-:S03]  /*07e0*/  @!P3 IADD3 R25, R25, 0x80, RZ ;  /* 0x000000801919b810 */ /* 0x000fc60007ffe0ff */
[----:B------:R0:W4:Y:S04]  /*07f0*/  @!P3 LDG.E.64 R12, [R22.64] ;  /* 0x00000004160cb981 */ /* 0x000128000c1e1b00 */
[----:B------:R1:W4:Y:S01]  /*0800*/  @!P2 LDG.E.64 R10, [R28.64] ;  /* 0x000000041c0aa981 */ /* 0x000322000c1e1b00 */
[----:B------:R-:W-:Y:S01]  /*0810*/  ISETP.GE.AND P2, PT, R25, R24, PT ;  /* 0x000000181900720c */ /* 0x000fe20003f46270 */
[----:B0-----:R-:W-:Y:S02]  /*0820*/  @!P3 IMAD.WIDE.U32 R22, R26, R15, c[0x0][0x178] ;  /* 0x00005e001a16b625 */ /* 0x001fe400078e000f */
[----:B------:R-:W-:-:S06]  /*0830*/  CS2R R14, SRZ ;  /* 0x00000000000e7805 */ /* 0x000fcc000001ff00 */
[----:B------:R0:W4:Y:S04]  /*0840*/  @!P3 LDG.E.64 R14, [R22.64] ;  /* 0x00000004160eb981 */ /* 0x000128000c1e1b00 */
[----:B0-----:R-:W-:Y:S01]  /*0850*/  @!P2 IMAD.MOV.U32 R23, RZ, RZ, 0x8 ;  /* 0x00000008ff17a424 */ /* 0x001fe200078e00ff */
[----:B--2---:R-:W-:-:S04]  /*0860*/  ISETP.LT.U32.AND P0, PT, R2, 0x3f, PT ;  /* 0x0000003f0200780c */ /* 0x004fc80003f01070 */
[----:B------:R-:W-:-:S04]  /*0870*/  ISETP.LT.U32.AND.EX P0, PT, R3, RZ, PT, P0 ;  /* 0x000000ff0300720c */ /* 0x000fc80003f01100 */
[----:B------:R-:W-:Y:S02]  /*0880*/  SEL R3, R2, 0x3f, P0 ;  /* 0x0000003f02037807 */ /* 0x000fe40000000000 */
[----:B---3--:R-:W-:-:S04]  /*0890*/  ISETP.LT.U32.AND P3, PT, R20, 0x3f, PT ;  /* 0x0000003f1400780c */ /* 0x008fc80003f61070 */
[----:B------:R-:W-:-:S04]  /*08a0*/  ISETP.LT.U32.AND.EX P0, PT, R21, RZ, PT, P3 ;  /* 0x000000ff1500720c */ /* 0x000fc80003f01130 */
[----:B------:R-:W-:Y:S01]  /*08b0*/  SEL R21, R20, 0x3f, P0 ;  /* 0x0000003f14157807 */ /* 0x000fe20000000000 */
[----:B------:R-:W-:Y:S01]  /*08c0*/  @!P2 IMAD.IADD R20, R0, 0x1, R25 ;  /* 0x000000010014a824 */ /* 0x000fe200078e0219 */
[-CC-:B-----5:R-:W-:Y:S02]  /*08d0*/  SHF.R.S64 R16, R16, R3.reuse, R17.reuse ;  /* 0x0000000310107219 */ /* 0x1a0fe40000001011 */
[----:B------:R-:W-:Y:S01]  /*08e0*/  SHF.R.S32.HI R17, RZ, R3, R17 ;  /* 0x00000003ff117219 */ /* 0x000fe20000011411 */
[----:B-1----:R-:W-:Y:S01]  /*08f0*/  @!P2 IMAD.WIDE.U32 R28, R20, R23, c[0x0][0x170] ;  /* 0x00005c00141ca625 */ /* 0x002fe200078e0017 */
[-CC-:B------:R-:W-:Y:S02]  /*0900*/  SHF.R.S64 R2, R18, R21.reuse, R19.reuse ;  /* 0x0000001512027219 */ /* 0x180fe40000001013 */
[----:B------:R-:W-:Y:S01]  /*0910*/  SHF.R.S32.HI R3, RZ, R21, R19 ;  /* 0x00000015ff037219 */ /* 0x000fe20000011413 */
[----:B------:R-:W-:Y:S02]  /*0920*/  @!P2 IMAD.WIDE.U32 R20, R20, R23, c[0x0][0x178] ;  /* 0x00005e001414a625 */ /* 0x000fe400078e0017 */
[----:B------:R-:W-:-:S06]  /*0930*/  CS2R R22, SRZ ;  /* 0x0000000000167805 */ /* 0x000fcc000001ff00 */
[----:B------:R0:W2:Y:S01]  /*0940*/  @!P2 LDG.E.64 R22, [R20.64] ;  /* 0x000000041416a981 */ /* 0x0000a2000c1e1b00 */
[----:B------:R-:W-:-:S06]  /*0950*/  CS2R R18, SRZ ;  /* 0x0000000000127805 */ /* 0x000fcc000001ff00 */
[----:B------:R1:W3:Y:S01]  /*0960*/  @!P2 LDG.E.64 R18, [R28.64] ;  /* 0x000000041c12a981 */ /* 0x0002e2000c1e1b00 */
[----:B------:R-:W-:-:S04]  /*0970*/  @!P2 IADD3 R25, R25, 0x80, RZ ;  /* 0x000000801919a810 */ /* 0x000fc80007ffe0ff */
[----:B------:R-:W-:-:S13]  /*0980*/  ISETP.GE.AND P2, PT, R25, R24, PT ;  /* 0x000000181900720c */ /* 0x000fda0003f46270 */
[----:B-1----:R-:W-:Y:S01]  /*0990*/  @!P2 IMAD.IADD R28, R0, 0x1, R25 ;  /* 0x00000001001ca824 */ /* 0x002fe200078e0219 */
[----:B----4-:R-:W-:-:S04]  /*09a0*/  ISETP.LT.U32.AND P0, PT, R6, 0x3f, PT ;  /* 0x0000003f0600780c */ /* 0x010fc80003f01070 */
[----:B------:R-:W-:-:S04]  /*09b0*/  ISETP.LT.U32.AND.EX P0, PT, R7, RZ, PT, P0 ;  /* 0x000000ff0700720c */ /* 0x000fc80003f01100 */
[----:B------:R-:W-:Y:S02]  /*09c0*/  SEL R7, R6, 0x3f, P0 ;  /* 0x0000003f06077807 */ /* 0x000fe40000000000 */
[----:B------:R-:W-:Y:S01]  /*09d0*/  @!P2 IADD3 R25, R25, 0x80, RZ ;  /* 0x000000801919a810 */ /* 0x000fe20007ffe0ff */
[----:B------:R-:W-:Y:S01]  /*09e0*/  @!P2 IMAD.MOV.U32 R29, RZ, RZ, 0x8 ;  /* 0x00000008ff1da424 */ /* 0x000fe200078e00ff */
[----:B------:R-:W-:-:S04]  /*09f0*/  ISETP.LT.U32.AND P3, PT, R10, 0x3f, PT ;  /* 0x0000003f0a00780c */ /* 0x000fc80003f61070 */
[----:B------:R-:W-:-:S04]  /*0a00*/  ISETP.LT.U32.AND.EX P0, PT, R11, RZ, PT, P3 ;  /* 0x000000ff0b00720c */ /* 0x000fc80003f01130 */
[----:B------:R-:W-:Y:S02]  /*0a10*/  SEL R11, R10, 0x3f, P0 ;  /* 0x0000003f0a0b7807 */ /* 0x000fe40000000000 */
[----:B------:R-:W-:Y:S02]  /*0a20*/  ISETP.LT.U32.AND P0, PT, R14, 0x3f, PT ;  /* 0x0000003f0e00780c */ /* 0x000fe40003f01070 */
[----:B------:R-:W-:Y:S02]  /*0a30*/  ISETP.GE.AND P3, PT, R25, R24, PT ;  /* 0x000000181900720c */ /* 0x000fe40003f66270 */
[----:B------:R-:W-:Y:S02]  /*0a40*/  ISETP.LT.U32.AND.EX P0, PT, R15, RZ, PT, P0 ;  /* 0x000000ff0f00720c */ /* 0x000fe40003f01100 */
[-CC-:B------:R-:W-:Y:S02]  /*0a50*/  SHF.R.S64 R4, R4, R7.reuse, R5.reuse ;  /* 0x0000000704047219 */ /* 0x180fe40000001005 */
[----:B------:R-:W-:-:S02]  /*0a60*/  SHF.R.S32.HI R5, RZ, R7, R5 ;  /* 0x00000007ff057219 */ /* 0x000fc40000011405 */
[----:B------:R-:W-:Y:S02]  /*0a70*/  SEL R15, R14, 0x3f, P0 ;  /* 0x0000003f0e0f7807 */ /* 0x000fe40000000000 */
[-CC-:B------:R-:W-:Y:S02]  /*0a80*/  SHF.R.S64 R6, R8, R11.reuse, R9.reuse ;  /* 0x0000000b08067219 */ /* 0x180fe40000001009 */
[----:B------:R-:W-:Y:S01]  /*0a90*/  SHF.R.S32.HI R7, RZ, R11, R9 ;  /* 0x0000000bff077219 */ /* 0x000fe20000011409 */
[CC--:B0-----:R-:W-:Y:S01]  /*0aa0*/  @!P2 IMAD.WIDE.U32 R20, R28.reuse, R29.reuse, c[0x0][0x170] ;  /* 0x00005c001c14a625 */ /* 0x0c1fe200078e001d */
[----:B------:R-:W-:Y:S01]  /*0ab0*/  CS2R R8, SRZ ;  /* 0x0000000000087805 */ /* 0x000fe2000001ff00 */
[----:B------:R-:W-:Y:S02]  /*0ac0*/  CS2R R10, SRZ ;  /* 0x00000000000a7805 */ /* 0x000fe4000001ff00 */
[----:B------:R-:W-:-:S03]  /*0ad0*/  @!P2 IMAD.WIDE.U32 R28, R28, R29, c[0x0][0x178] ;  /* 0x00005e001c1ca625 */ /* 0x000fc600078e001d */
[----:B------:R0:W4:Y:S01]  /*0ae0*/  @!P2 LDG.E.64 R8, [R20.64] ;  /* 0x000000041408a981 */ /* 0x000122000c1e1b00 */
[----:B------:R-:W-:-:S03]  /*0af0*/  SHF.R.S64 R12, R12, R15, R13 ;  /* 0x0000000f0c0c7219 */ /* 0x000fc6000000100d */
[----:B------:R1:W5:Y:S01]  /*0b00*/  @!P2 LDG.E.64 R10, [R28.64] ;  /* 0x000000041c0aa981 */ /* 0x000362000c1e1b00 */
[----:B------:R-:W-:Y:S02]  /*0b10*/  SHF.R.S32.HI R13, RZ, R15, R13 ;  /* 0x0000000fff0d7219 */ /* 0x000fe4000001140d */
[----:B--2---:R-:W-:-:S04]  /*0b20*/  ISETP.LT.U32.AND P0, PT, R22, 0x3f, PT ;  /* 0x0000003f1600780c */ /* 0x004fc80003f01070 */
[----:B------:R-:W-:Y:S01]  /*0b30*/  ISETP.LT.U32.AND.EX P0, PT, R23, RZ, PT, P0 ;  /* 0x000000ff1700720c */ /* 0x000fe20003f01100 */
[----:B------:R-:W-:-:S03]  /*0b40*/  @!P3 IMAD.MOV.U32 R23, RZ, RZ, 0x8 ;  /* 0x00000008ff17b424 */ /* 0x000fc600078e00ff */
[----:B0-----:R-:W-:Y:S01]  /*0b50*/  SEL R21, R22, 0x3f, P0 ;  /* 0x0000003f16157807 */ /* 0x001fe20000000000 */
[----:B------:R-:W-:-:S03]  /*0b60*/  @!P3 IMAD.IADD R22, R0, 0x1, R25 ;  /* 0x000000010016b824 */ /* 0x000fc600078e0219 */
[--C-:B---3--:R-:W-:Y:S01]  /*0b70*/  SHF.R.S64 R14, R18, R21, R19.reuse ;  /* 0x00000015120e7219 */ /* 0x108fe20000001013 */
[----:B-1----:R-:W-:Y:S01]  /*0b80*/  @!P3 IMAD.WIDE.U32 R28, R22, R23, c[0x0][0x178] ;  /* 0x00005e00161cb625 */ /* 0x002fe200078e0017 */
[----:B------:R-:W-:-:S03]  /*0b90*/  SHF.R.S32.HI R15, RZ, R21, R19 ;  /* 0x00000015ff0f7219 */ /* 0x000fc60000011413 */
[----:B------:R-:W-:Y:S02]  /*0ba0*/  @!P3 IMAD.WIDE.U32 R20, R22, R23, c[0x0][0x170] ;  /* 0x00005c001614b625 */ /* 0x000fe400078e0017 */
[----:B------:R-:W-:-:S06]  /*0bb0*/  CS2R R22, SRZ ;  /* 0x0000000000167805 */ /* 0x000fcc000001ff00 */
[----:B------:R-:W2:Y:S01]  /*0bc0*/  @!P3 LDG.E.64 R22, [R28.64] ;  /* 0x000000041c16b981 */ /* 0x000ea2000c1e1b00 */
[----:B------:R-:W-:-:S06]  /*0bd0*/  CS2R R18, SRZ ;  /* 0x0000000000127805 */ /* 0x000fcc000001ff00 */
[----:B------:R0:W3:Y:S01]  /*0be0*/  @!P3 LDG.E.64 R18, [R20.64] ;  /* 0x000000041412b981 */ /* 0x0000e2000c1e1b00 */
[----:B------:R-:W-:Y:S02]  /*0bf0*/  @!P1 IMAD.IADD R25, R0, 0x1, R27 ;  /* 0x0000000100199824 */ /* 0x000fe400078e021b */
[----:B------:R-:W-:-:S04]  /*0c00*/  @!P1 IMAD.MOV.U32 R26, RZ, RZ, 0x8 ;  /* 0x00000008ff1a9424 */ /* 0x000fc800078e00ff */
[----:B0-----:R-:W-:Y:S01]  /*0c10*/  @!P1 IMAD.WIDE.U32 R20, R25, R26, c[0x0][0x168] ;  /* 0x00005a0019149625 */ /* 0x001fe200078e001a */
[----:B------:R-:W-:-:S05]  /*0c20*/  IADD3 R25, R27, 0x80, RZ ;  /* 0x000000801b197810 */ /* 0x000fca0007ffe0ff */
[----:B------:R-:W-:Y:S01]  /*0c30*/  @!P1 IMAD.MOV.U32 R27, RZ, RZ, R25 ;  /* 0x000000ffff1b9224 */ /* 0x000fe200078e0019 */
[----:B------:R0:W-:Y:S01]  /*0c40*/  @!P1 STG.E.64 [R20.64], R16 ;  /* 0x0000001014009986 */ /* 0x0001e2000c101b04 */
[----:B------:R-:W-:Y:S01]  /*0c50*/  BSSY B0, `(.L_x_2766) ;  /* 0x0000037000007945 */ /* 0x000fe20003800000 */
[----:B------:R-:W-:Y:S01]  /*0c60*/  BSSY B1, `(.L_x_2767) ;  /* 0x000002f000017945 */ /* 0x000fe20003800000 */
[----:B-----5:R-:W-:-:S04]  /*0c70*/  ISETP.LT.U32.AND P0, PT, R10, 0x3f, PT ;  /* 0x0000003f0a00780c */ /* 0x020fc80003f01070 */
[----:B------:R-:W-:-:S04]  /*0c80*/  ISETP.LT.U32.AND.EX P0, PT, R11, RZ, PT, P0 ;  /* 0x000000ff0b00720c */ /* 0x000fc80003f01100 */
[----:B------:R-:W-:Y:S02]  /*0c90*/  SEL R11, R10, 0x3f, P0 ;  /* 0x0000003f0a0b7807 */ /* 0x000fe40000000000 */
[----:B------:R-:W-:Y:S02]  /*0ca0*/  ISETP.GE.AND P0, PT, R27, R24, PT ;  /* 0x000000181b00720c */ /* 0x000fe40003f06270 */
[-CC-:B----4-:R-:W-:Y:S02]  /*0cb0*/  SHF.R.S64 R10, R8, R11.reuse, R9.reuse ;  /* 0x0000000b080a7219 */ /* 0x190fe40000001009 */
[----:B------:R-:W-:Y:S02]  /*0cc0*/  SHF.R.S32.HI R11, RZ, R11, R9 ;  /* 0x0000000bff0b7219 */ /* 0x000fe40000011409 */
[----:B--2---:R-:W-:-:S04]  /*0cd0*/  ISETP.LT.U32.AND P2, PT, R22, 0x3f, PT ;  /* 0x0000003f1600780c */ /* 0x004fc80003f41070 */
[----:B------:R-:W-:-:S04]  /*0ce0*/  ISETP.LT.U32.AND.EX P1, PT, R23, RZ, PT, P2 ;  /* 0x000000ff1700720c */ /* 0x000fc80003f21120 */
[----:B------:R-:W-:-:S04]  /*0cf0*/  SEL R23, R22, 0x3f, P1 ;  /* 0x0000003f16177807 */ /* 0x000fc80000800000 */
[-CC-:B---3--:R-:W-:Y:S02]  /*0d00*/  SHF.R.S64 R8, R18, R23.reuse, R19.reuse ;  /* 0x0000001712087219 */ /* 0x188fe40000001013 */
[----:B------:R-:W-:Y:S01]  /*0d10*/  SHF.R.S32.HI R9, RZ, R23, R19 ;  /* 0x00000017ff097219 */ /* 0x000fe20000011413 */
[----:B------:R-:W-:Y:S05]  /*0d20*/  @P0 BRA `(.L_x_2768) ;  /* 0x000000c000000947 */ /* 0x000fea0003800000 */
[----:B0-----:R-:W-:Y:S01]  /*0d30*/  IMAD.IADD R16, R0, 0x1, R27 ;  /* 0x0000000100107824 */ /* 0x001fe200078e021b */
[----:B------:R-:W-:Y:S01]  /*0d40*/  IADD3 R27, R27, 0x80, RZ ;  /* 0x000000801b1b7810 */ /* 0x000fe20007ffe0ff */
[----:B------:R-:W-:-:S03]  /*0d50*/  IMAD.MOV.U32 R17, RZ, RZ, 0x8 ;  /* 0x00000008ff117424 */ /* 0x000fc600078e00ff */
[----:B------:R-:W-:Y:S01]  /*0d60*/  ISETP.GE.AND P0, PT, R27, R24, PT ;  /* 0x000000181b00720c */ /* 0x000fe20003f06270 */
[----:B------:R-:W-:-:S05]  /*0d70*/  IMAD.WIDE.U32 R16, R16, R17, c[0x0][0x168] ;  /* 0x00005a0010107625 */ /* 0x000fca00078e0011 */
[----:B------:R0:W-:Y:S07]  /*0d80*/  STG.E.64 [R16.64], R2 ;  /* 0x0000000210007986 */ /* 0x0001ee000c101b04 */
[----:B------:R-:W-:Y:S05]  /*0d90*/  @P0 BRA `(.L_x_2769) ;  /* 0x000000c000000947 */ /* 0x000fea0003800000 */
[----:B0-----:R-:W-:Y:S01]  /*0da0*/  IMAD.IADD R2, R0, 0x1, R27 ;  /* 0x0000000100027824 */ /* 0x001fe200078e021b */
[----:B------:R-:W-:Y:S01]  /*0db0*/  IADD3 R27, R27, 0x80, RZ ;  /* 0x000000801b1b7810 */ /* 0x000fe20007ffe0ff */
[----:B------:R-:W-:-:S04]  /*0dc0*/  IMAD.MOV.U32 R3, RZ, RZ, 0x8 ;  /* 0x00000008ff037424 */ /* 0x000fc800078e00ff */
[----:B------:R-:W-:-:S05]  /*0dd0*/  IMAD.WIDE.U32 R2, R2, R3, c[0x0][0x168] ;  /* 0x00005a0002027625 */ /* 0x000fca00078e0003 */
[----:B------:R0:W-:Y:S02]  /*0de0*/  STG.E.64 [R2.64], R4 ;  /* 0x0000000402007986 */ /* 0x0001e4000c101b04 */
.L_x_2768:
[----:B0-----:R-:W-:-:S13]  /*0df0*/  ISETP.GE.AND P0, PT, R27, R24, PT ;  /* 0x000000181b00720c */ /* 0x001fda0003f06270 */
[----:B------:R-:W-:Y:S05]  /*0e00*/  @P0 BRA `(.L_x_2770) ;  /* 0x000000c000000947 */ /* 0x000fea0003800000 */
[----:B------:R-:W-:Y:S01]  /*0e10*/  IMAD.IADD R2, R0, 0x1, R27 ;  /* 0x0000000100027824 */ /* 0x000fe200078e021b */
[----:B------:R-:W-:Y:S01]  /*0e20*/  IADD3 R27, R27, 0x80, RZ ;  /* 0x000000801b1b7810 */ /* 0x000fe20007ffe0ff */
[----:B------:R-:W-:-:S04]  /*0e30*/  IMAD.MOV.U32 R3, RZ, RZ, 0x8 ;  /* 0x00000008ff037424 */ /* 0x000fc800078e00ff */
[----:B------:R-:W-:-:S05]  /*0e40*/  IMAD.WIDE.U32 R2, R2, R3, c[0x0][0x168] ;  /* 0x00005a0002027625 */ /* 0x000fca00078e0003 */
[----:B------:R0:W-:Y:S02]  /*0e50*/  STG.E.64 [R2.64], R6 ;  /* 0x0000000602007986 */ /* 0x0001e4000c101b04 */
.L_x_2769:
[----:B------:R-:W-:-:S13]  /*0e60*/  ISETP.GE.AND P0, PT, R27, R24, PT ;  /* 0x000000181b00720c */ /* 0x000fda0003f06270 */
[----:B------:R-:W-:Y:S05]  /*0e70*/  @P0 BRA `(.L_x_2771) ;  /* 0x000000d000000947 */ /* 0x000fea0003800000 */
[----:B0-----:R-:W-:Y:S01]  /*0e80*/  IMAD.IADD R2, R0, 0x1, R27 ;  /* 0x0000000100027824 */ /* 0x001fe200078e021b */
[----:B------:R-:W-:Y:S01]  /*0e90*/  IADD3 R27, R27, 0x80, RZ ;  /* 0x000000801b1b7810 */ /* 0x000fe20007ffe0ff */
[----:B------:R-:W-:-:S04]  /*0ea0*/  IMAD.MOV.U32 R3, RZ, RZ, 0x8 ;  /* 0x00000008ff037424 */ /* 0x000fc800078e00ff */
[----:B------:R-:W-:-:S05]  /*0eb0*/  IMAD.WIDE.U32 R2, R2, R3, c[0x0][0x168] ;  /* 0x00005a0002027625 */ /* 0x000fca00078e0003 */
[----:B------:R0:W-:Y:S02]  /*0ec0*/  STG.E.64 [R2.64], R12 ;  /* 0x0000000c02007986 */ /* 0x0001e4000c101b04 */
.L_x_2770:
[----:B------:R-:W-:-:S13]  /*0ed0*/  ISETP.GE.AND P0, PT, R27, R24, PT ;  /* 0x000000181b00720c */ /* 0x000fda0003f06270 */
[----:B------:R-:W-:Y:S01]  /*0ee0*/  @P0 BREAK B1 ;  /* 0x0000000000010942 */ /* 0x000fe20003800000 */
[----:B------:R-:W-:Y:S05]  /*0ef0*/  @P0 BRA `(.L_x_2772) ;  /* 0x000000c000000947 */ /* 0x000fea0003800000 */
[----:B0-----:R-:W-:Y:S01]  /*0f00*/  IMAD.IADD R2, R0, 0x1, R27 ;  /* 0x0000000100027824 */ /* 0x001fe200078e021b */
[----:B------:R-:W-:Y:S01]  /*0f10*/  IADD3 R27, R27, 0x80, RZ ;  /* 0x000000801b1b7810 */ /* 0x000fe20007ffe0ff */
[----:B------:R-:W-:-:S04]  /*0f20*/  IMAD.MOV.U32 R3, RZ, RZ, 0x8 ;  /* 0x00000008ff037424 */ /* 0x000fc800078e00ff */
[----:B------:R-:W-:-:S05]  /*0f30*/  IMAD.WIDE.U32 R2, R2, R3, c[0x0][0x168] ;  /* 0x00005a0002027625 */ /* 0x000fca00078e0003 */
[----:B------:R0:W-:Y:S02]  /*0f40*/  STG.E.64 [R2.64], R14 ;  /* 0x0000000e02007986 */ /* 0x0001e4000c101b04 */
.L_x_2771:
[----:B------:R-:W-:Y:S05]  /*0f50*/  BSYNC B1 ;  /* 0x0000000000017941 */ /* 0x000fea0003800000 */
.L_x_2767:
[----:B------:R-:W-:-:S13]  /*0f60*/  ISETP.GE.AND P0, PT, R27, R24, PT ;  /* 0x000000181b00720c */ /* 0x000fda0003f06270 */
[----:B0-----:R-:W-:Y:S01]  /*0f70*/  @!P0 IMAD.IADD R2, R0, 0x1, R27 ;  /* 0x0000000100028824 */ /* 0x001fe200078e021b */
[----:B------:R-:W-:Y:S01]  /*0f80*/  @!P0 IADD3 R27, R27, 0x80, RZ ;  /* 0x000000801b1b8810 */ /* 0x000fe20007ffe0ff */
[----:B------:R-:W-:-:S04]  /*0f90*/  @!P0 IMAD.MOV.U32 R3, RZ, RZ, 0x8 ;  /* 0x00000008ff038424 */ /* 0x000fc800078e00ff */
[----:B------:R-:W-:-:S05]  /*0fa0*/  @!P0 IMAD.WIDE.U32 R2, R2, R3, c[0x0][0x168] ;  /* 0x00005a0002028625 */ /* 0x000fca00078e0003 */
[----:B------:R0:W-:Y:S02]  /*0fb0*/  @!P0 STG.E.64 [R2.64], R10 ;  /* 0x0000000a02008986 */ /* 0x0001e4000c101b04 */
.L_x_2772:
[----:B------:R-:W-:Y:S05]  /*0fc0*/  BSYNC B0 ;  /* 0x0000000000007941 */ /* 0x000fea0003800000 */
.L_x_2766:
[----:B------:R-:W-:Y:S01]  /*0fd0*/  WARPSYNC 0xffffffff ;  /* 0xffffffff00007948 */ /* 0x000fe20003800000 */
[----:B------:R-:W-:-:S13]  /*0fe0*/  ISETP.GE.AND P0, PT, R27, R24, PT ;  /* 0x000000181b00720c */ /* 0x000fda0003f06270 */
[----:B------:R-:W-:Y:S05]  /*0ff0*/  @P0 EXIT ;  /* 0x000000000000094d */ /* 0x000fea0003800000 */
[----:B0-----:R-:W-:Y:S02]  /*1000*/  IMAD.IADD R2, R0, 0x1, R27 ;  /* 0x0000000100027824 */ /* 0x001fe400078e021b */
[----:B------:R-:W-:-:S04]  /*1010*/  IMAD.MOV.U32 R3, RZ, RZ, 0x8 ;  /* 0x00000008ff037424 */ /* 0x000fc800078e00ff */
[----:B------:R-:W-:-:S05]  /*1020*/  IMAD.WIDE.U32 R2, R2, R3, c[0x0][0x168] ;  /* 0x00005a0002027625 */ /* 0x000fca00078e0003 */
[----:B------:R-:W-:Y:S01]  /*1030*/  STG.E.64 [R2.64], R8 ;  /* 0x0000000802007986 */ /* 0x000fe2000c101b04 */
[----:B------:R-:W-:Y:S05]  /*1040*/  EXIT ;  /* 0x000000000000794d */ /* 0x000fea0003800000 */
.L_x_2773:
        /* <DEDUP_REMOVED lines=11> */
.L_x_19645:


//--------------------- .text._ZN2at6native29vectorized_elementwise_kernelILi4ENS0_13BinaryFunctorIlllZZZNS0_18rshift_kernel_cudaERNS_18TensorIteratorBaseEENKUlvE_clEvENKUlvE2_clEvEUlllE_EESt5arrayIPcLm3EEEEviT0_T1_ --------------------------
	.section	.text._ZN2at6native29vectorized_elementwise_kernelILi4ENS0_13BinaryFunctorIlllZZZNS0_18rshift_kernel_cudaERNS_18TensorIteratorBaseEENKUlvE_clEvENKUlvE2_clEvEUlllE_EESt5arrayIPcLm3EEEEviT0_T1_,"ax",@progbits
	.sectioninfo	@"SHI_REGISTERS=32"
	.align	128
        .global         _ZN2at6native29vectorized_elementwise_kernelILi4ENS0_13BinaryFunctorIlllZZZNS0_18rshift_kernel_cudaERNS_18TensorIteratorBaseEENKUlvE_clEvENKUlvE2_clEvEUlllE_EESt5arrayIPcLm3EEEEviT0_T1_
        .type           _ZN2at6native29vectorized_elementwise_kernelILi4ENS0_13BinaryFunctorIlllZZZNS0_18rshift_kernel_cudaERNS_18TensorIteratorBaseEENKUlvE_clEvENKUlvE2_clEvEUlllE_EESt5arrayIPcLm3EEEEviT0_T1_,@function
        .size           _ZN2at6native29vectorized_elementwise_kernelILi4ENS0_13BinaryFunctorIlllZZZNS0_18rshift_kernel_cudaERNS_18TensorIteratorBaseEENKUlvE_clEvENKUlvE2_clEvEUlllE_EESt5arrayIPcLm3EEEEviT0_T1_,(.L_x_19646 - _ZN2at6native29vectorized_elementwise_kernelILi4ENS0_13BinaryFunctorIlllZZZNS0_18rshift_kernel_cudaERNS_18TensorIteratorBaseEENKUlvE_clEvENKUlvE2_clEvEUlllE_EESt5arrayIPcLm3EEEEviT0_T1_)
        .other          _ZN2at6native29vectorized_elementwise_kernelILi4ENS0_13BinaryFunctorIlllZZZNS0_18rshift_kernel_cudaERNS_18TensorIteratorBaseEENKUlvE_clEvENKUlvE2_clEvEUlllE_EESt5arrayIPcLm3EEEEviT0_T1_,@"STO_CUDA_ENTRY STV_DEFAULT"
_ZN2at6native29vectorized_elementwise_kernelILi4ENS0_13BinaryFunctorIlllZZZNS0_18rshift_kernel_cudaERNS_18TensorIteratorBaseEENKUlvE_clEvENKUlvE2_clEvEUlllE_EESt5arrayIPcLm3EEEEviT0_T1_:
.text._ZN2at6native29vectorized_elementwise_kernelILi4ENS0_13BinaryFunctorIlllZZZNS0_18rshift_kernel_cudaERNS_18TensorIteratorBaseEENKUlvE_clEvENKUlvE2_clEvEUlllE_EESt5arrayIPcLm3EEEEviT0_T1_:
        /* <DEDUP_REMOVED lines=80> */
.L_x_2774:
        /* <DEDUP_REMOVED lines=143> */
.L_x_2777:
[----:B0-----:R-:W-:-:S13]  /*0df0*/  ISETP.GE.AND P0, PT, R27, R24, PT ;  /* 0x000000181b00720c */ /* 0x001fda0003f06270 */
[----:B------:R-:W-:Y:S05]  /*0e00*/  @P0 BRA `(.L_x_2779) ;  /* 0x000000c000000947 */ /* 0x000fea0003800000 */
[----:B------:R-:W-:Y:S01]  /*0e10*/  IMAD.IADD R2, R0, 0x1, R27 ;  /* 0x0000000100027824 */ /* 0x000fe200078e021b */
[----:B------:R-:W-:Y:S01]  /*0e20*/  IADD3 R27, R27, 0x80, RZ ;  /* 0x000000801b1b7810 */ /* 0x000fe20007ffe0ff */
[----:B------:R-:W-:-:S04]  /*0e30*/  IMAD.MOV.U32 R3, RZ, RZ, 0x8 ;  /* 0x00000008ff037424 */ /* 0x000fc800078e00ff */
[----:B------:R-:W-:-:S05]  /*0e40*/  IMAD.WIDE.U32 R2, R2, R3, c[0x0][0x168] ;  /* 0x00005a0002027625 */ /* 0x000fca00078e0003 */
[----:B------:R0:W-:Y:S02]  /*0e50*/  STG.E.64 [R2.64], R6 ;  /* 0x0000000602007986 */ /* 0x0001e4000c101b04 */
.L_x_2778:
[----:B------:R-:W-:-:S13]  /*0e60*/  ISETP.GE.AND P0, PT, R27, R24, PT ;  /* 0x000000181b00720c */ /* 0x000fda0003f06270 */
[----:B------:R-:W-:Y:S05]  /*0e70*/  @P0 BRA `(.L_x_2780) ;  /* 0x000000d000000947 */ /* 0x000fea0003800000 */
[----:B0-----:R-:W-:Y:S01]  /*0e80*/  IMAD.IADD R2, R0, 0x1, R27 ;  /* 0x0000000100027824 */ /* 0x001fe200078e021b */
[----:B------:R-:W-:Y:S01]  /*0e90*/  IADD3 R27, R27, 0x80, RZ ;  /* 0x000000801b1b7810 */ /* 0x000fe20007ffe0ff */
[----:B------:R-:W-:-:S04]  /*0ea0*/  IMAD.MOV.U32 R3, RZ, RZ, 0x8 ;  /* 0x00000008ff037424 */ /* 0x000fc800078e00ff */
[----:B------:R-:W-:-:S05]  /*0eb0*/  IMAD.WIDE.U32 R2, R2, R3, c[0x0][0x168] ;  /* 0x00005a0002027625 */ /* 0x000fca00078e0003 */
[----:B------:R0:W-:Y:S02]  /*0ec0*/  STG.E.64 [R2.64], R12 ;  /* 0x0000000c02007986 */ /* 0x0001e4000c101b04 */
.L_x_2779:
        /* <DEDUP_REMOVED lines=8> */
.L_x_2780:
[----:B------:R-:W-:Y:S05]  /*0f50*/  BSYNC B1 ;  /* 0x0000000000017941 */ /* 0x000fea0003800000 */
.L_x_2776:
[----:B------:R-:W-:-:S13]  /*0f60*/  ISETP.GE.AND P0, PT, R27, R24, PT ;  /* 0x000000181b00720c */ /* 0x000fda0003f06270 */
[----:B0-----:R-:W-:Y:S01]  /*0f70*/  @!P0 IMAD.IADD R2, R0, 0x1, R27 ;  /* 0x0000000100028824 */ /* 0x001fe200078e021b */
[----:B------:R-:W-:Y:S01]  /*0f80*/  @!P0 IADD3 R27, R27, 0x80, RZ ;  /* 0x000000801b1b8810 */ /* 0x000fe20007ffe0ff */
[----:B------:R-:W-:-:S04]  /*0f90*/  @!P0 IMAD.MOV.U32 R3, RZ, RZ, 0x8 ;  /* 0x00000008ff038424 */ /* 0x000fc800078e00ff */
[----:B------:R-:W-:-:S05]  /*0fa0*/  @!P0 IMAD.WIDE.U32 R2, R2, R3, c[0x0][0x168] ;  /* 0x00005a0002028625 */ /* 0x000fca00078e0003 */
[----:B------:R0:W-:Y:S02]  /*0fb0*/  @!P0 STG.E.64 [R2.64], R10 ;  /* 0x0000000a02008986 */ /* 0x0001e4000c101b04 */
.L_x_2781:
[----:B------:R-:W-:Y:S05]  /*0fc0*/  BSYNC B0 ;  /* 0x0000000000007941 */ /* 0x000fea0003800000 */
.L_x_2775:
        /* <DEDUP_REMOVED lines=8> */
.L_x_2782:
        /* <DEDUP_REMOVED lines=11> */
.L_x_19646:


//--------------------- .text._ZN2at6native29vectorized_elementwise_kernelILi8ENS0_13BinaryFunctorIlllZZZNS0_18rshift_kernel_cudaERNS_18TensorIteratorBaseEENKUlvE_clEvENKUlvE2_clEvEUlllE_EESt5arrayIPcLm3EEEEviT0_T1_ --------------------------
	.section	.text._ZN2at6native29vectorized_elementwise_kernelILi8ENS0_13BinaryFunctorIlllZZZNS0_18rshift_kernel_cudaERNS_18TensorIteratorBaseEENKUlvE_clEvENKUlvE2_clEvEUlllE_EESt5arrayIPcLm3EEEEviT0_T1_,"ax",@progbits
	.sectioninfo	@"SHI_REGISTERS=4"
	.align	128
        .global         _ZN2at6native29vectorized_elementwise_kernelILi8ENS0_13BinaryFunctorIlllZZZNS0_18rshift_kernel_cudaERNS_18TensorIteratorBaseEENKUlvE_clEvENKUlvE2_clEvEUlllE_EESt5arrayIPcLm3EEEEviT0_T1_
        .type           _ZN2at6native29vectorized_elementwise_kernelILi8ENS0_13BinaryFunctorIlllZZZNS0_18rshift_kernel_cudaERNS_18TensorIteratorBaseEENKUlvE_clEvENKUlvE2_clEvEUlllE_EESt5arrayIPcLm3EEEEviT0_T1_,@function
        .size           _ZN2at6native29vectorized_elementwise_kernelILi8ENS0_13BinaryFunctorIlllZZZNS0_18rshift_kernel_cudaERNS_18TensorIteratorBaseEENKUlvE_clEvENKUlvE2_clEvEUlllE_EESt5arrayIPcLm3EEEEviT0_T1_,(.L_x_19647 - _ZN2at6native29vectorized_elementwise_kernelILi8ENS0_13BinaryFunctorIlllZZZNS0_18rshift_kernel_cudaERNS_18TensorIteratorBaseEENKUlvE_clEvENKUlvE2_clEvEUlllE_EESt5arrayIPcLm3EEEEviT0_T1_)
        .other          _ZN2at6native29vectorized_elementwise_kernelILi8ENS0_13BinaryFunctorIlllZZZNS0_18rshift_kernel_cudaERNS_18TensorIteratorBaseEENKUlvE_clEvENKUlvE2_clEvEUlllE_EESt5arrayIPcLm3EEEEviT0_T1_,@"STO_CUDA_ENTRY STV_DEFAULT"
_ZN2at6native29vectorized_elementwise_kernelILi8ENS0_13BinaryFunctorIlllZZZNS0_18rshift_kernel_cudaERNS_18TensorIteratorBaseEENKUlvE_clEvENKUlvE2_clEvEUlllE_EESt5arrayIPcLm3EEEEviT0_T1_:
.text._ZN2at6native29vectorized_elementwise_kernelILi8ENS0_13BinaryFunctorIlllZZZNS0_18rshift_kernel_cudaERNS_18TensorIteratorBaseEENKUlvE_clEvENKUlvE2_clEvEUlllE_EESt5arrayIPcLm3EEEEviT0_T1_:
[----:B------:R-:W-:Y:S02]  /*0000*/  MOV R1, c[0x0][0x28] ;  /* 0x00000a0000017a02 */ /* 0x000fe40000000f00 */
[----:B------:R-:W-:Y:S05]  /*0010*/  EXIT ;  /* 0x000000000000794d */ /* 0x000fea0003800000 */
.L_x_2783:
        /* <DEDUP_REMOVED lines=14> */
.L_x_19647:


//--------------------- .text._ZN2at6native18elementwise_kernelILi128ELi4EZNS0_15gpu_kernel_implINS0_13BUnaryFunctorIlllZZZNS0_18rshift_kernel_cudaERNS_18TensorIteratorBaseEENKUlvE_clEvENKUlvE2_clEvEUlllE_EEEEvS5_RKT_EUliE_EEviT1_ --------------------------
	.section	.text._ZN2at6native18elementwise_kernelILi128ELi4EZNS0_15gpu_kernel_implINS0_13BUnaryFunctorIlllZZZNS0_18rshift_kernel_cudaERNS_18TensorIteratorBaseEENKUlvE_clEvENKUlvE2_clEvEUlllE_EEEEvS5_RKT_EUliE_EEviT1_,"ax",@progbits
	.sectioninfo	@"SHI_REGISTERS=26"
	.align	128
        .global         _ZN2at6native18elementwise_kernelILi128ELi4EZNS0_15gpu_kernel_implINS0_13BUnaryFunctorIlllZZZNS0_18rshift_kernel_cudaERNS_18TensorIteratorBaseEENKUlvE_clEvENKUlvE2_clEvEUlllE_EEEEvS5_RKT_EUliE_EEviT1_
        .type           _ZN2at6native18elementwise_kernelILi128ELi4EZNS0_15gpu_kernel_implINS0_13BUnaryFunctorIlllZZZNS0_18rshift_kernel_cudaERNS_18TensorIteratorBaseEENKUlvE_clEvENKUlvE2_clEvEUlllE_EEEEvS5_RKT_EUliE_EEviT1_,@function
        .size           _ZN2at6native18elementwise_kernelILi128ELi4EZNS0_15gpu_kernel_implINS0_13BUnaryFunctorIlllZZZNS0_18rshift_kernel_cudaERNS_18TensorIteratorBaseEENKUlvE_clEvENKUlvE2_clEvEUlllE_EEEEvS5_RKT_EUliE_EEviT1_,(.L_x_19648 - _ZN2at6native18elementwise_kernelILi128ELi4EZNS0_15gpu_kernel_implINS0_13BUnaryFunctorIlllZZZNS0_18rshift_kernel_cudaERNS_18TensorIteratorBaseEENKUlvE_clEvENKUlvE2_clEvEUlllE_EEEEvS5_RKT_EUliE_EEviT1_)
        .other          _ZN2at6native18elementwise_kernelILi128ELi4EZNS0_15gpu_kernel_implINS0_13BUnaryFunctorIlllZZZNS0_18rshift_kernel_cudaERNS_18TensorIteratorBaseEENKUlvE_clEvENKUlvE2_clEvEUlllE_EEEEvS5_RKT_EUliE_EEviT1_,@"STO_CUDA_ENTRY STV_DEFAULT"
_ZN2at6native18elementwise_kernelILi128ELi4EZNS0_15gpu_kernel_implINS0_13BUnaryFunctorIlllZZZNS0_18rshift_kernel_cudaERNS_18TensorIteratorBaseEENKUlvE_clEvENKUlvE2_clEvEUlllE_EEEEvS5_RKT_EUliE_EEviT1_:
.text._ZN2at6native18elementwise_kernelILi128ELi4EZNS0_15gpu_kernel_implINS0_13BUnaryFunctorIlllZZZNS0_18rshift_kernel_cudaERNS_18TensorIteratorBaseEENKUlvE_clEvENKUlvE2_clEvEUlllE_EEEEvS5_RKT_EUliE_EEviT1_:
        /* <DEDUP_REMOVED lines=237> */
.L_x_2786:
        /* <DEDUP_REMOVED lines=19> */
.L_x_2790:
[----:B------:R0:W5:Y:S01]  /*1000*/  LDG.E.U8 R2, [R4.64] ;  /* 0x0000002404027981 */ /* 0x000162000c1e1100 */
[----:B------:R-:W-:Y:S01]  /*1010*/  IMAD.MOV.U32 R3, RZ, RZ, RZ ;  /* 0x000000ffff037224 */ /* 0x000fe200078e00ff */
[----:B------:R-:W-:Y:S05]  /*1020*/  BRA `(.L_x_2792) ;  /* 0x00000d5000007947 */ /* 0x000fea0003800000 */
.L_x_2789:
        /* <DEDUP_REMOVED lines=8> */
.L_x_2794:
[----:B------:R-:W2:Y:S02]  /*10b0*/  LDG.E R2, [R4.64] ;  /* 0x0000002404027981 */ /* 0x000ea4000c1e1900 */
[----:B--2---:R-:W-:Y:S01]  /*10c0*/  SHF.R.S32.HI R3, RZ, 0x1f, R2 ;  /* 0x0000001fff037819 */ /* 0x004fe20000011402 */
[----:B------:R-:W-:Y:S05]  /*10d0*/  BRA `(.L_x_2792) ;  /* 0x00000ca000007947 */ /* 0x000fea0003800000 */
.L_x_2793:
[----:B------:R-:W2:Y:S02]  /*10e0*/  LDG.E.S16 R2, [R4.64] ;  /* 0x0000002404027981 */ /* 0x000ea4000c1e1700 */
[----:B--2---:R-:W-:Y:S01]  /*10f0*/  SHF.R.S32.HI R3, RZ, 0x1f, R2 ;  /* 0x0000001fff037819 */ /* 0x004fe20000011402 */
[----:B------:R-:W-:Y:S05]  /*1100*/  BRA `(.L_x_2792) ;  /* 0x00000c7000007947 */ /* 0x000fea0003800000 */
.L_x_2788:
        /* <DEDUP_REMOVED lines=9> */
.L_x_2796:
[----:B------:R-:W2:Y:S02]  /*11a0*/  LDG.E.U16 R4, [R4.64] ;  /* 0x0000002404047981 */ /* 0x000ea4000c1e1500 */
[----:B--2---:R-:W-:-:S06]  /*11b0*/  HADD2.F32 R2, -RZ, R4.H0_H0 ;  /* 0x20000004ff027230 */ /* 0x004fcc0000004100 */
[----:B------:R-:W0:Y:S01]  /*11c0*/  F2I.S64.TRUNC R2, R2 ;  /* 0x0000000200027311 */ /* 0x000e22000020d900 */
[----:B------:R-:W-:Y:S05]  /*11d0*/  BRA `(.L_x_2792) ;  /* 0x00000ba000007947 */ /* 0x000fea0003800000 */
.L_x_2795:
        /* <DEDUP_REMOVED lines=9> */
.L_x_2798:
[----:B------:R-:W2:Y:S02]  /*1270*/  LDG.E.U16 R4, [R4.64] ;  /* 0x0000002404047981 */ /* 0x000ea4000c1e1500 */
[----:B--2---:R-:W-:-:S06]  /*1280*/  HADD2.F32 R2, -RZ, R4.H0_H0 ;  /* 0x20000004ff027230 */ /* 0x004fcc0000004100 */
[----:B------:R-:W0:Y:S01]  /*1290*/  F2I.S64.TRUNC R2, R2 ;  /* 0x0000000200027311 */ /* 0x000e22000020d900 */
[----:B------:R-:W-:Y:S05]  /*12a0*/  BRA `(.L_x_2792) ;  /* 0x00000ad000007947 */ /* 0x000fea0003800000 */
.L_x_2797:
[----:B------:R-:W2:Y:S02]  /*12b0*/  LDG.E.64 R2, [R4.64] ;  /* 0x0000002404027981 */ /* 0x000ea4000c1e1b00 */
[----:B--2---:R-:W0:Y:S01]  /*12c0*/  F2I.S64.F64.TRUNC R2, R2 ;  /* 0x0000000200027311 */ /* 0x004e22000030d900 */
[----:B------:R-:W-:Y:S05]  /*12d0*/  BRA `(.L_x_2792) ;  /* 0x00000aa000007947 */ /* 0x000fea0003800000 */
.L_x_2787:
        /* <DEDUP_REMOVED lines=13> */
.L_x_2801:
[----:B------:R-:W2:Y:S02]  /*13b0*/  LDG.E.64 R2, [R4.64] ;  /* 0x0000002404027981 */ /* 0x000ea4000c1e1b00 */
[----:B--2---:R-:W0:Y:S01]  /*13c0*/  F2I.S64.F64.TRUNC R2, R2 ;  /* 0x0000000200027311 */ /* 0x004e22000030d900 */
[----:B------:R-:W-:Y:S05]  /*13d0*/  BRA `(.L_x_2792) ;  /* 0x000009a000007947 */ /* 0x000fea0003800000 */
.L_x_2800:
        /* <DEDUP_REMOVED lines=27> */
.L_x_2803:
        /* <DEDUP_REMOVED lines=14> */
.L_x_2802:
[----:B------:R-:W2:Y:S02]  /*1670*/  LDG.E.U16 R2, [R4.64] ;  /* 0x0000002404027981 */ /* 0x000ea4000c1e1500 */
[----:B--2---:R-:W-:-:S06]  /*1680*/  PRMT R2, RZ, 0x5410, R2 ;  /* 0x00005410ff027816 */ /* 0x004fcc0000000002 */
[----:B------:R-:W0:Y:S01]  /*1690*/  F2I.S64.TRUNC R2, R2 ;  /* 0x0000000200027311 */ /* 0x000e22000020d900 */
[----:B------:R-:W-:Y:S05]  /*16a0*/  BRA `(.L_x_2792) ;  /* 0x000006d000007947 */ /* 0x000fea0003800000 */
.L_x_2799:
        /* <DEDUP_REMOVED lines=11> */
.L_x_2806:
        /* <DEDUP_REMOVED lines=21> */
.L_x_2810:
[----:B------:R-:W-:Y:S05]  /*18b0*/  BSYNC B1 ;  /* 0x0000000000017941 */ /* 0x000fea0003800000 */
.L_x_2809:
[----:B------:R-:W-:Y:S01]  /*18c0*/  IMAD.SHL.U32 R2, R2, 0x100000, RZ ;  /* 0x0010000002027824 */ /* 0x000fe200078e00ff */
[----:B------:R-:W-:-:S04]  /*18d0*/  LEA R3, R0, 0x3b800000, 0x17 ;  /* 0x3b80000000037811 */ /* 0x000fc800078eb8ff */
[----:B------:R-:W-:Y:S02]  /*18e0*/  LOP3.LUT R2, R3, R2, R4, 0xfe, !PT ;  /* 0x0000000203027212 */ /* 0x000fe400078efe04 */
.L_x_2808:
[----:B------:R-:W-:Y:S05]  /*18f0*/  BSYNC B0 ;  /* 0x0000000000007941 */ /* 0x000fea0003800000 */
.L_x_2807:
[----:B------:R-:W0:Y:S01]  /*1900*/  F2I.S64.TRUNC R2, R2 ;  /* 0x0000000200027311 */ /* 0x000e22000020d900 */
[----:B------:R-:W-:Y:S05]  /*1910*/  BRA `(.L_x_2792) ;  /* 0x0000046000007947 */ /* 0x000fea0003800000 */
.L_x_2805:
        /* <DEDUP_REMOVED lines=21> */
.L_x_2814:
[----:B------:R-:W-:Y:S05]  /*1a70*/  BSYNC B1 ;  /* 0x0000000000017941 */ /* 0x000fea0003800000 */
.L_x_2813:
[----:B------:R-:W-:Y:S01]  /*1a80*/  IMAD.SHL.U32 R2, R2, 0x200000, RZ ;  /* 0x0020000002027824 */ /* 0x000fe200078e00ff */
[----:B------:R-:W-:-:S04]  /*1a90*/  LEA R3, R0, 0x37800000, 0x17 ;  /* 0x3780000000037811 */ /* 0x000fc800078eb8ff */
[----:B------:R-:W-:Y:S02]  /*1aa0*/  LOP3.LUT R2, R3, R2, R4, 0xfe, !PT ;  /* 0x0000000203027212 */ /* 0x000fe400078efe04 */
.L_x_2812:
[----:B------:R-:W-:Y:S05]  /*1ab0*/  BSYNC B0 ;  /* 0x0000000000007941 */ /* 0x000fea0003800000 */
.L_x_2811:
[----:B------:R-:W0:Y:S01]  /*1ac0*/  F2I.S64.TRUNC R2, R2 ;  /* 0x0000000200027311 */ /* 0x000e22000020d900 */
[----:B------:R-:W-:Y:S05]  /*1ad0*/  BRA `(.L_x_2792) ;  /* 0x000002a000007947 */ /* 0x000fea0003800000 */
.L_x_2804:
        /* <DEDUP_REMOVED lines=14> */
.L_x_2818:
[----:B------:R-:W-:Y:S05]  /*1bc0*/  BSYNC B0 ;  /* 0x0000000000007941 */ /* 0x000fea0003800000 */
.L_x_2817:
[----:B------:R-:W0:Y:S01]  /*1bd0*/  F2I.S64.TRUNC R2, R2 ;  /* 0x0000000200027311 */ /* 0x000e22000020d900 */
[----:B------:R-:W-:Y:S05]  /*1be0*/  BRA `(.L_x_2792) ;  /* 0x0000019000007947 */ /* 0x000fea0003800000 */
.L_x_2791:
        /* <DEDUP_REMOVED lines=21> */
.L_x_2816:
[----:B------:R0:W5:Y:S01]  /*1d40*/  LDG.E.64 R2, [R4.64] ;  /* 0x0000002404027981 */ /* 0x000162000c1e1b00 */
[----:B------:R-:W-:Y:S05]  /*1d50*/  BRA `(.L_x_2792) ;  /* 0x0000002000007947 */ /* 0x000fea0003800000 */
.L_x_2815:
[----:B------:R0:W5:Y:S01]  /*1d60*/  LDG.E R2, [R4.64] ;  /* 0x0000002404027981 */ /* 0x000162000c1e1900 */
[----:B------:R-:W-:-:S03]  /*1d70*/  IMAD.MOV.U32 R3, RZ, RZ, RZ ;  /* 0x000000ffff037224 */ /* 0x000fc600078e00ff */
.L_x_2792:
[----:B0-----:R-:W0:Y:S01]  /*1d80*/  LDC.U8 R4, c[0x0][0x380] ;  /* 0x0000e000ff047b82 */ /* 0x001e220000000000 */
[----:B------:R-:W-:Y:S02]  /*1d90*/  ULDC.64 UR4, c[0x0][0x378] ;  /* 0x0000de0000047ab9 */ /* 0x000fe40000000a00 */
[----:B------:R-:W-:-:S04]  /*1da0*/  UISETP.LT.U32.AND UP0, UPT, UR4, 0x3f, UPT ;  /* 0x0000003f0400788c */ /* 0x000fc8000bf01070 */
[----:B------:R-:W-:-:S04]  /*1db0*/  UISETP.LT.U32.AND.EX UP0, UPT, UR5, URZ, UPT, UP0 ;  /* 0x0000003f0500728c */ /* 0x000fc8000bf01100 */
[----:B------:R-:W-:-:S06]  /*1dc0*/  USEL UR4, UR4, 0x3f, UP0 ;  /* 0x0000003f04047887 */ /* 0x000fcc0008000000 */
[--C-:B-----5:R-:W-:Y:S02]  /*1dd0*/  SHF.R.S64 R5, R2, UR4, R3.reuse ;  /* 0x0000000402057c19 */ /* 0x120fe40008001003 */
[----:B------:R-:W-:-:S03]  /*1de0*/  SHF.R.S32.HI R3, RZ, UR4, R3 ;  /* 0x00000004ff037c19 */ /* 0x000fc60008011403 */
        /* <DEDUP_REMOVED lines=14> */
.L_x_2822:
[----:B------:R0:W-:Y:S01]  /*1ed0*/  STG.E.U8 [R16.64], R5 ;  /* 0x0000000510007986 */ /* 0x0001e2000c101124 */
[----:B------:R-:W-:Y:S05]  /*1ee0*/  BRA `(.L_x_2824) ;  /* 0x00000d7000007947 */ /* 0x000fea0003800000 */
.L_x_2821:
        /* <DEDUP_REMOVED lines=8> */
.L_x_2826:
[----:B------:R0:W-:Y:S01]  /*1f70*/  STG.E [R16.64], R5 ;  /* 0x0000000510007986 */ /* 0x0001e2000c101924 */
[----:B------:R-:W-:Y:S05]  /*1f80*/  BRA `(.L_x_2824) ;  /* 0x00000cd000007947 */ /* 0x000fea0003800000 */
.L_x_2825:
[----:B------:R0:W-:Y:S01]  /*1f90*/  STG.E.U16 [R16.64], R5 ;  /* 0x0000000510007986 */ /* 0x0001e2000c101524 */
[----:B------:R-:W-:Y:S05]  /*1fa0*/  BRA `(.L_x_2824) ;  /* 0x00000cb000007947 */ /* 0x000fea0003800000 */
.L_x_2820:
        /* <DEDUP_REMOVED lines=9> */
.L_x_2828:
[----:B------:R-:W0:Y:S02]  /*2040*/  I2F.S64 R0, R2 ;  /* 0x0000000200007312 */ /* 0x000e240000301400 */
[----:B0-----:R-:W-:-:S05]  /*2050*/  F2FP.PACK_AB R0, RZ, R0 ;  /* 0x00000000ff00723e */ /* 0x001fca00000000ff */
[----:B------:R0:W-:Y:S01]  /*2060*/  STG.E.U16 [R16.64], R0 ;  /* 0x0000000010007986 */ /* 0x0001e2000c101524 */
[----:B------:R-:W-:Y:S05]  /*2070*/  BRA `(.L_x_2824) ;  /* 0x00000be000007947 */ /* 0x000fea0003800000 */
.L_x_2827:
        /* <DEDUP_REMOVED lines=10> */
.L_x_2830:
[----:B------:R-:W0:Y:S02]  /*2120*/  I2F.S64 R2, R2 ;  /* 0x0000000200027312 */ /* 0x000e240000301400 */
[----:B0-----:R-:W-:-:S04]  /*2130*/  F2FP.PACK_AB R3, RZ, R2 ;  /* 0x00000002ff03723e */ /* 0x001fc800000000ff */
[----:B------:R-:W-:-:S05]  /*2140*/  PRMT R3, R3, 0x5410, RZ ;  /* 0x0000541003037816 */ /* 0x000fca00000000ff */
[----:B------:R0:W-:Y:S01]  /*2150*/  STG.E [R16.64], R3 ;  /* 0x0000000310007986 */ /* 0x0001e2000c101924 */
[----:B------:R-:W-:Y:S05]  /*2160*/  BRA `(.L_x_2824) ;  /* 0x00000af000007947 */ /* 0x000fea0003800000 */
.L_x_2829:
[----:B------:R-:W0:Y:S02]  /*2170*/  I2F.F64.S64 R2, R2 ;  /* 0x0000000200027312 */ /* 0x000e240000301c00 */
[----:B0-----:R0:W-:Y:S01]  /*2180*/  STG.E.64 [R16.64], R2 ;  /* 0x0000000210007986 */ /* 0x0011e2000c101b24 */
[----:B------:R-:W-:Y:S05]  /*2190*/  BRA `(.L_x_2824) ;  /* 0x00000ac000007947 */ /* 0x000fea0003800000 */
.L_x_2819:
        /* <DEDUP_REMOVED lines=13> */
.L_x_2833:
[----:B------:R-:W0:Y:S01]  /*2270*/  I2F.F64.S64 R4, R2 ;  /* 0x0000000200047312 */ /* 0x000e220000301c00 */
[----:B------:R-:W-:-:S05]  /*2280*/  CS2R R6, SRZ ;  /* 0x0000000000067805 */ /* 0x000fca000001ff00 */
[----:B0-----:R0:W-:Y:S01]  /*2290*/  STG.E.128 [R16.64], R4 ;  /* 0x0000000410007986 */ /* 0x0011e2000c101d24 */
[----:B------:R-:W-:Y:S05]  /*22a0*/  BRA `(.L_x_2824) ;  /* 0x000009b000007947 */ /* 0x000fea0003800000 */
.L_x_2832:
        /* <DEDUP_REMOVED lines=21> */
.L_x_2837:
[----:B------:R-:W-:Y:S05]  /*2400*/  BSYNC B0 ;  /* 0x0000000000007941 */ /* 0x000fea0003800000 */
.L_x_2836:
[----:B------:R-:W-:-:S05]  /*2410*/  LOP3.LUT R5, R0, R5, RZ, 0xfc, !PT ;  /* 0x0000000500057212 */ /* 0x000fca00078efcff */
[----:B------:R0:W-:Y:S01]  /*2420*/  STG.E.U8 [R16.64], R5 ;  /* 0x0000000510007986 */ /* 0x0001e2000c101124 */
[----:B------:R-:W-:Y:S05]  /*2430*/  BRA `(.L_x_2824) ;  /* 0x0000082000007947 */ /* 0x000fea0003800000 */
.L_x_2835:
        /* <DEDUP_REMOVED lines=13> */
.L_x_2839:
[----:B------:R-:W-:Y:S01]  /*2510*/  IMAD.MOV.U32 R0, RZ, RZ, 0x7f ;  /* 0x0000007fff007424 */ /* 0x000fe200078e00ff */
[----:B------:R-:W-:-:S04]  /*2520*/  ISETP.GT.U32.AND P0, PT, R4, 0x7f800000, PT ;  /* 0x7f8000000400780c */ /* 0x000fc80003f04070 */
[----:B------:R-:W-:-:S04]  /*2530*/  SEL R0, R0, 0x7c, P0 ;  /* 0x0000007c00007807 */ /* 0x000fc80000000000 */
.L_x_2840:
[----:B------:R-:W-:Y:S05]  /*2540*/  BSYNC B0 ;  /* 0x0000000000007941 */ /* 0x000fea0003800000 */
.L_x_2838:
[----:B------:R-:W-:-:S04]  /*2550*/  LOP3.LUT R2, R3, 0x80000000, RZ, 0xc0, !PT ;  /* 0x8000000003027812 */ /* 0x000fc800078ec0ff */
[----:B------:R-:W-:-:S04]  /*2560*/  SHF.R.U32.HI R3, RZ, 0x18, R2 ;  /* 0x00000018ff037819 */ /* 0x000fc80000011602 */
[----:B------:R-:W-:-:S05]  /*2570*/  LOP3.LUT R3, R0, R3, RZ, 0xfc, !PT ;  /* 0x0000000300037212 */ /* 0x000fca00078efcff */
[----:B------:R0:W-:Y:S01]  /*2580*/  STG.E.U8 [R16.64], R3 ;  /* 0x0000000310007986 */ /* 0x0001e2000c101124 */
[----:B------:R-:W-:Y:S05]  /*2590*/  BRA `(.L_x_2824) ;  /* 0x000006c000007947 */ /* 0x000fea0003800000 */
.L_x_2834:
[----:B------:R-:W0:Y:S02]  /*25a0*/  I2F.S64 R0, R2 ;  /* 0x0000000200007312 */ /* 0x000e240000301400 */
[----:B0-----:R-:W-:-:S05]  /*25b0*/  F2FP.BF16.PACK_AB R0, RZ, R0 ;  /* 0x00000000ff00723e */ /* 0x001fca00000010ff */
[----:B------:R0:W-:Y:S01]  /*25c0*/  STG.E.U16 [R16.64], R0 ;  /* 0x0000000010007986 */ /* 0x0001e2000c101524 */
[----:B------:R-:W-:Y:S05]  /*25d0*/  BRA `(.L_x_2824) ;  /* 0x0000068000007947 */ /* 0x000fea0003800000 */
.L_x_2831:
        /* <DEDUP_REMOVED lines=10> */
.L_x_2843:
        /* <DEDUP_REMOVED lines=17> */
.L_x_2846:
[----:B------:R-:W-:-:S04]  /*2790*/  LOP3.LUT R2, R3, 0x80000000, RZ, 0xc0, !PT ;  /* 0x8000000003027812 */ /* 0x000fc800078ec0ff */
[----:B------:R-:W-:-:S04]  /*27a0*/  SHF.R.U32.HI R3, RZ, 0x18, R2 ;  /* 0x00000018ff037819 */ /* 0x000fc80000011602 */
[----:B------:R-:W-:-:S04]  /*27b0*/  LOP3.LUT R0, R0, R3, RZ, 0xfc, !PT ;  /* 0x0000000300007212 */ /* 0x000fc800078efcff */
[----:B------:R-:W-:Y:S02]  /*27c0*/  PRMT R8, R0, 0x7610, R8 ;  /* 0x0000761000087816 */ /* 0x000fe40000000008 */
.L_x_2845:
[----:B------:R-:W-:Y:S05]  /*27d0*/  BSYNC B0 ;  /* 0x0000000000007941 */ /* 0x000fea0003800000 */
.L_x_2844:
[----:B------:R0:W-:Y:S01]  /*27e0*/  STG.E.U8 [R16.64], R8 ;  /* 0x0000000810007986 */ /* 0x0001e2000c101124 */
[----:B------:R-:W-:Y:S05]  /*27f0*/  BRA `(.L_x_2824) ;  /* 0x0000046000007947 */ /* 0x000fea0003800000 */
.L_x_2842:
        /* <DEDUP_REMOVED lines=17> */
.L_x_2849:
[----:B------:R-:W-:-:S04]  /*2910*/  LOP3.LUT R2, R3, 0x80000000, RZ, 0xc0, !PT ;  /* 0x8000000003027812 */ /* 0x000fc800078ec0ff */
[----:B------:R-:W-:-:S04]  /*2920*/  SHF.R.U32.HI R3, RZ, 0x18, R2 ;  /* 0x00000018ff037819 */ /* 0x000fc80000011602 */
[----:B------:R-:W-:-:S04]  /*2930*/  LOP3.LUT R0, R0, R3, RZ, 0xfc, !PT ;  /* 0x0000000300007212 */ /* 0x000fc800078efcff */
[----:B------:R-:W-:Y:S02]  /*2940*/  PRMT R8, R0, 0x7610, R8 ;  /* 0x0000761000087816 */ /* 0x000fe40000000008 */
.L_x_2848:
[----:B------:R-:W-:Y:S05]  /*2950*/  BSYNC B0 ;  /* 0x0000000000007941 */ /* 0x000fea0003800000 */
.L_x_2847:
[----:B------:R0:W-:Y:S01]  /*2960*/  STG.E.U8 [R16.64], R8 ;  /* 0x0000000810007986 */ /* 0x0001e2000c101124 */
[----:B------:R-:W-:Y:S05]  /*2970*/  BRA `(.L_x_2824) ;  /* 0x000002e000007947 */ /* 0x000fea0003800000 */
.L_x_2841:
        /* <DEDUP_REMOVED lines=23> */
.L_x_2823:
        /* <DEDUP_REMOVED lines=20> */
.L_x_2851:
[----:B------:R0:W-:Y:S01]  /*2c30*/  STG.E.64 [R16.64], R2 ;  /* 0x0000000210007986 */ /* 0x0001e2000c101b24 */
[----:B------:R-:W-:Y:S05]  /*2c40*/  BRA `(.L_x_2824) ;  /* 0x0000001000007947 */ /* 0x000fea0003800000 */
.L_x_2850:
[----:B------:R0:W-:Y:S02]  /*2c50*/  STG.E [R16.64], R5 ;  /* 0x0000000510007986 */ /* 0x0001e4000c101924 */
.L_x_2824:
[----:B------:R-:W-:-:S05]  /*2c60*/  IMAD R18, R18, 0x200, R23 ;  /* 0x0000020012127824 */ /* 0x000fca00078e0217 */
[----:B------:R-:W-:Y:S02]  /*2c70*/  IADD3 R19, R18, 0x80, RZ ;  /* 0x0000008012137810 */ /* 0x000fe40007ffe0ff */
.L_x_2785:
[----:B------:R-:W-:Y:S05]  /*2c80*/  BSYNC B6 ;  /* 0x0000000000067941 */ /* 0x000fea0003800000 */
.L_x_2784:
        /* <DEDUP_REMOVED lines=231> */
.L_x_2854:
        /* <DEDUP_REMOVED lines=19> */
.L_x_2858:
[----:B------:R0:W5:Y:S01]  /*3c30*/  LDG.E.U8 R2, [R4.64] ;  /* 0x0000002404027981 */ /* 0x000162000c1e1100 */
[----:B------:R-:W-:Y:S01]  /*3c40*/  IMAD.MOV.U32 R3, RZ, RZ, RZ ;  /* 0x000000ffff037224 */ /* 0x000fe200078e00ff */
[----:B------:R-:W-:Y:S05]  /*3c50*/  BRA `(.L_x_2860) ;  /* 0x00000d5000007947 */ /* 0x000fea0003800000 */
.L_x_2857:
        /* <DEDUP_REMOVED lines=8> */
.L_x_2862:
[----:B------:R-:W2:Y:S02]  /*3ce0*/  LDG.E R2, [R4.64] ;  /* 0x0000002404027981 */ /* 0x000ea4000c1e1900 */
[----:B--2---:R-:W-:Y:S01]  /*3cf0*/  SHF.R.S32.HI R3, RZ, 0x1f, R2 ;  /* 0x0000001fff037819 */ /* 0x004fe20000011402 */
[----:B------:R-:W-:Y:S05]  /*3d00*/  BRA `(.L_x_2860) ;  /* 0x00000ca000007947 */ /* 0x000fea0003800000 */
.L_x_2861:
[----:B------:R-:W2:Y:S02]  /*3d10*/  LDG.E.S16 R2, [R4.64] ;  /* 0x0000002404027981 */ /* 0x000ea4000c1e1700 */
[----:B--2---:R-:W-:Y:S01]  /*3d20*/  SHF.R.S32.HI R3, RZ, 0x1f, R2 ;  /* 0x0000001fff037819 */ /* 0x004fe20000011402 */
[----:B------:R-:W-:Y:S05]  /*3d30*/  BRA `(.L_x_2860) ;  /* 0x00000c7000007947 */ /* 0x000fea0003800000 */
.L_x_2856:
        /* <DEDUP_REMOVED lines=9> */
.L_x_2864:
[----:B------:R-:W2:Y:S02]  /*3dd0*/  LDG.E.U16 R4, [R4.64] ;  /* 0x0000002404047981 */ /* 0x000ea4000c1e1500 */
[----:B--2---:R-:W-:-:S06]  /*3de0*/  HADD2.F32 R2, -RZ, R4.H0_H0 ;  /* 0x20000004ff027230 */ /* 0x004fcc0000004100 */
[----:B------:R-:W0:Y:S01]  /*3df0*/  F2I.S64.TRUNC R2, R2 ;  /* 0x0000000200027311 */ /* 0x000e22000020d900 */
[----:B------:R-:W-:Y:S05]  /*3e00*/  BRA `(.L_x_2860) ;  /* 0x00000ba000007947 */ /* 0x000fea0003800000 */
.L_x_2863:
        /* <DEDUP_REMOVED lines=9> */
.L_x_2866:
[----:B------:R-:W2:Y:S02]  /*3ea0*/  LDG.E.U16 R4, [R4.64] ;  /* 0x0000002404047981 */ /* 0x000ea4000c1e1500 */
[----:B--2---:R-:W-:-:S06]  /*3eb0*/  HADD2.F32 R2, -RZ, R4.H0_H0 ;  /* 0x20000004ff027230 */ /* 0x004fcc0000004100 */
[----:B------:R-:W0:Y:S01]  /*3ec0*/  F2I.S64.TRUNC R2, R2 ;  /* 0x0000000200027311 */ /* 0x000e22000020d900 */
[----:B------:R-:W-:Y:S05]  /*3ed0*/  BRA `(.L_x_2860) ;  /* 0x00000ad000007947 */ /* 0x000fea0003800000 */
.L_x_2865:
[----:B------:R-:W2:Y:S02]  /*3ee0*/  LDG.E.64 R2, [R4.64] ;  /* 0x0000002404027981 */ /* 0x000ea4000c1e1b00 */
[----:B--2---:R-:W0:Y:S01]  /*3ef0*/  F2I.S64.F64.TRUNC R2, R2 ;  /* 0x0000000200027311 */ /* 0x004e22000030d900 */
[----:B------:R-:W-:Y:S05]  /*3f00*/  BRA `(.L_x_2860) ;  /* 0x00000aa000007947 */ /* 0x000fea0003800000 */
.L_x_2855:
        /* <DEDUP_REMOVED lines=13> */
.L_x_2869:
[----:B------:R-:W2:Y:S02]  /*3fe0*/  LDG.E.64 R2, [R4.64] ;  /* 0x0000002404027981 */ /* 0x000ea4000c1e1b00 */
[----:B--2---:R-:W0:Y:S01]  /*3ff0*/  F2I.S64.F64.TRUNC R2, R2 ;  /* 0x0000000200027311 */ /* 0x004e22000030d900 */
[----:B------:R-:W-:Y:S05]  /*4000*/  BRA `(.L_x_2860) ;  /* 0x000009a000007947 */ /* 0x000fea0003800000 */
.L_x_2868:
        /* <DEDUP_REMOVED lines=27> */
.L_x_2871:
        /* <DEDUP_REMOVED lines=14> */
.L_x_2870:
[----:B------:R-:W2:Y:S02]  /*42a0*/  LDG.E.U16 R2, [R4.64] ;  /* 0x0000002404027981 */ /* 0x000ea4000c1e1500 */
[----:B--2---:R-:W-:-:S06]  /*42b0*/  PRMT R2, RZ, 0x5410, R2 ;  /* 0x00005410ff027816 */ /* 0x004fcc0000000002 */
[----:B------:R-:W0:Y:S01]  /*42c0*/  F2I.S64.TRUNC R2, R2 ;  /* 0x0000000200027311 */ /* 0x000e22000020d900 */
[----:B------:R-:W-:Y:S05]  /*42d0*/  BRA `(.L_x_2860) ;  /* 0x000006d000007947 */ /* 0x000fea0003800000 */
.L_x_2867:
        /* <DEDUP_REMOVED lines=11> */
.L_x_2874:
        /* <DEDUP_REMOVED lines=21> */
.L_x_2878:
[----:B------:R-:W-:Y:S05]  /*44e0*/  BSYNC B1 ;  /* 0x0000000000017941 */ /* 0x000fea0003800000 */
.L_x_2877:
[----:B------:R-:W-:Y:S01]  /*44f0*/  IMAD.SHL.U32 R2, R2, 0x100000, RZ ;  /* 0x0010000002027824 */ /* 0x000fe200078e00ff */
[----:B------:R-:W-:-:S04]  /*4500*/  LEA R3, R0, 0x3b800000, 0x17 ;  /* 0x3b80000000037811 */ /* 0x000fc800078eb8ff */
[----:B------:R-:W-:Y:S02]  /*4510*/  LOP3.LUT R2, R3, R2, R4, 0xfe, !PT ;  /* 0x0000000203027212 */ /* 0x000fe400078efe04 */
.L_x_2876:
[----:B------:R-:W-:Y:S05]  /*4520*/  BSYNC B0 ;  /* 0x0000000000007941 */ /* 0x000fea0003800000 */
.L_x_2875:
[----:B------:R-:W0:Y:S01]  /*4530*/  F2I.S64.TRUNC R2, R2 ;  /* 0x0000000200027311 */ /* 0x000e22000020d900 */
[----:B------:R-:W-:Y:S05]  /*4540*/  BRA `(.L_x_2860) ;  /* 0x0000046000007947 */ /* 0x000fea0003800000 */
.L_x_2873:
        /* <DEDUP_REMOVED lines=21> */
.L_x_2882:
[----:B------:R-:W-:Y:S05]  /*46a0*/  BSYNC B1 ;  /* 0x0000000000017941 */ /* 0x000fea0003800000 */
.L_x_2881:
[----:B------:R-:W-:Y:S01]  /*46b0*/  IMAD.SHL.U32 R2, R2, 0x200000, RZ ;  /* 0x0020000002027824 */ /* 0x000fe200078e00ff */
[----:B------:R-:W-:-:S04]  /*46c0*/  LEA R3, R0, 0x37800000, 0x17 ;  /* 0x3780000000037811 */ /* 0x000fc800078eb8ff */
[----:B------:R-:W-:Y:S02]  /*46d0*/  LOP3.LUT R2, R3, R2, R4, 0xfe, !PT ;  /* 0x0000000203027212 */ /* 0x000fe400078efe04 */
.L_x_2880:
[----:B------:R-:W-:Y:S05]  /*46e0*/  BSYNC B0 ;  /* 0x0000000000007941 */ /* 0x000fea0003800000 */
.L_x_2879:
[----:B------:R-:W0:Y:S01]  /*46f0*/  F2I.S64.TRUNC R2, R2 ;  /* 0x0000000200027311 */ /* 0x000e22000020d900 */
[----:B------:R-:W-:Y:S05]  /*4700*/  BRA `(.L_x_2860) ;  /* 0x000002a000007947 */ /* 0x000fea0003800000 */
.L_x_2872:
        /* <DEDUP_REMOVED lines=14> */
.L_x_2886:
[----:B------:R-:W-:Y:S05]  /*47f0*/  BSYNC B0 ;  /* 0x0000000000007941 */ /* 0x000fea0003800000 */
.L_x_2885:
[----:B------:R-:W0:Y:S01]  /*4800*/  F2I.S64.TRUNC R2, R2 ;  /* 0x0000000200027311 */ /* 0x000e22000020d900 */
[----:B------:R-:W-:Y:S05]  /*4810*/  BRA `(.L_x_2860) ;  /* 0x0000019000007947 */ /* 0x000fea0003800000 */
.L_x_2859:
        /* <DEDUP_REMOVED lines=21> */
.L_x_2884:
[----:B------:R0:W5:Y:S01]  /*4970*/  LDG.E.64 R2, [R4.64] ;  /* 0x0000002404027981 */ /* 0x000162000c1e1b00 */
[----:B------:R-:W-:Y:S05]  /*4980*/  BRA `(.L_x_2860) ;  /* 0x0000002000007947 */ /* 0x000fea0003800000 */
.L_x_2883:
[----:B------:R0:W5:Y:S01]  /*4990*/  LDG.E R2, [R4.64] ;  /* 0x0000002404027981 */ /* 0x000162000c1e1900 */
[----:B------:R-:W-:-:S03]  /*49a0*/  IMAD.MOV.U32 R3, RZ, RZ, RZ ;  /* 0x000000ffff037224 */ /* 0x000fc600078e00ff */
.L_x_2860:
        /* <DEDUP_REMOVED lines=21> */
.L_x_2890:
[----:B------:R0:W-:Y:S01]  /*4b00*/  STG.E.U8 [R16.64], R5 ;  /* 0x0000000510007986 */ /* 0x0001e2000c101124 */
[----:B------:R-:W-:Y:S05]  /*4b10*/  BRA `(.L_x_2892) ;  /* 0x00000d7000007947 */ /* 0x000fea0003800000 */
.L_x_2889:
        /* <DEDUP_REMOVED lines=8> */
.L_x_2894:
[----:B------:R0:W-:Y:S01]  /*4ba0*/  STG.E [R16.64], R5 ;  /* 0x0000000510007986 */ /* 0x0001e2000c101924 */
[----:B------:R-:W-:Y:S05]  /*4bb0*/  BRA `(.L_x_2892) ;  /* 0x00000cd000007947 */ /* 0x000fea0003800000 */
.L_x_2893:
[----:B------:R0:W-:Y:S01]  /*4bc0*/  STG.E.U16 [R16.64], R5 ;  /* 0x0000000510007986 */ /* 0x0001e2000c101524 */
[----:B------:R-:W-:Y:S05]  /*4bd0*/  BRA `(.L_x_2892) ;  /* 0x00000cb000007947 */ /* 0x000fea0003800000 */
.L_x_2888:
        /* <DEDUP_REMOVED lines=9> */
.L_x_2896:
[----:B------:R-:W0:Y:S02]  /*4c70*/  I2F.S64 R0, R2 ;  /* 0x0000000200007312 */ /* 0x000e240000301400 */
[----:B0-----:R-:W-:-:S05]  /*4c80*/  F2FP.PACK_AB R0, RZ, R0 ;  /* 0x00000000ff00723e */ /* 0x001fca00000000ff */
[----:B------:R0:W-:Y:S01]  /*4c90*/  STG.E.U16 [R16.64], R0 ;  /* 0x0000000010007986 */ /* 0x0001e2000c101524 */
[----:B------:R-:W-:Y:S05]  /*4ca0*/  BRA `(.L_x_2892) ;  /* 0x00000be000007947 */ /* 0x000fea0003800000 */
.L_x_2895:
        /* <DEDUP_REMOVED lines=10> */
.L_x_2898:
[----:B------:R-:W0:Y:S02]  /*4d50*/  I2F.S64 R2, R2 ;  /* 0x0000000200027312 */ /* 0x000e240000301400 */
[----:B0-----:R-:W-:-:S04]  /*4d60*/  F2FP.PACK_AB R3, RZ, R2 ;  /* 0x00000002ff03723e */ /* 0x001fc800000000ff */
[----:B------:R-:W-:-:S05]  /*4d70*/  PRMT R3, R3, 0x5410, RZ ;  /* 0x0000541003037816 */ /* 0x000fca00000000ff */
[----:B------:R0:W-:Y:S01]  /*4d80*/  STG.E [R16.64], R3 ;  /* 0x0000000310007986 */ /* 0x0001e2000c101924 */
[----:B------:R-:W-:Y:S05]  /*4d90*/  BRA `(.L_x_2892) ;  /* 0x00000af000007947 */ /* 0x000fea0003800000 */
.L_x_2897:
[----:B------:R-:W0:Y:S02]  /*4da0*/  I2F.F64.S64 R2, R2 ;  /* 0x0000000200027312 */ /* 0x000e240000301c00 */
[----:B0-----:R0:W-:Y:S01]  /*4db0*/  STG.E.64 [R16.64], R2 ;  /* 0x0000000210007986 */ /* 0x0011e2000c101b24 */
[----:B------:R-:W-:Y:S05]  /*4dc0*/  BRA `(.L_x_2892) ;  /* 0x00000ac000007947 */ /* 0x000fea0003800000 */
.L_x_2887:
        /* <DEDUP_REMOVED lines=13> */
.L_x_2901:
[----:B------:R-:W0:Y:S01]  /*4ea0*/  I2F.F64.S64 R4, R2 ;  /* 0x0000000200047312 */ /* 0x000e220000301c00 */
[----:B------:R-:W-:-:S05]  /*4eb0*/  CS2R R6, SRZ ;  /* 0x0000000000067805 */ /* 0x000fca000001ff00 */
[----:B0-----:R0:W-:Y:S01]  /*4ec0*/  STG.E.128 [R16.64], R4 ;  /* 0x0000000410007986 */ /* 0x0011e2000c101d24 */
[----:B------:R-:W-:Y:S05]  /*4ed0*/  BRA `(.L_x_2892) ;  /* 0x000009b000007947 */ /* 0x000fea0003800000 */
.L_x_2900:
        /* <DEDUP_REMOVED lines=21> */
.L_x_2905:
[----:B------:R-:W-:Y:S05]  /*5030*/  BSYNC B0 ;  /* 0x0000000000007941 */ /* 0x000fea0003800000 */
.L_x_2904:
[----:B------:R-:W-:-:S05]  /*5040*/  LOP3.LUT R5, R0, R5, RZ, 0xfc, !PT ;  /* 0x0000000500057212 */ /* 0x000fca00078efcff */
[----:B------:R0:W-:Y:S01]  /*5050*/  STG.E.U8 [R16.64], R5 ;  /* 0x0000000510007986 */ /* 0x0001e2000c101124 */
[----:B------:R-:W-:Y:S05]  /*5060*/  BRA `(.L_x_2892) ;  /* 0x0000082000007947 */ /* 0x000fea0003800000 */
.L_x_2903:
        /* <DEDUP_REMOVED lines=13> */
.L_x_2907:
[----:B------:R-:W-:Y:S01]  /*5140*/  IMAD.MOV.U32 R0, RZ, RZ, 0x7f ;  /* 0x0000007fff007424 */ /* 0x000fe200078e00ff */
[----:B------:R-:W-:-:S04]  /*5150*/  ISETP.GT.U32.AND P0, PT, R4, 0x7f800000, PT ;  /* 0x7f8000000400780c */ /* 0x000fc80003f04070 */
[----:B------:R-:W-:-:S04]  /*5160*/  SEL R0, R0, 0x7c, P0 ;  /* 0x0000007c00007807 */ /* 0x000fc80000000000 */
.L_x_2908:
[----:B------:R-:W-:Y:S05]  /*5170*/  BSYNC B0 ;  /* 0x0000000000007941 */ /* 0x000fea0003800000 */
.L_x_2906:
[----:B------:R-:W-:-:S04]  /*5180*/  LOP3.LUT R2, R3, 0x80000000, RZ, 0xc0, !PT ;  /* 0x8000000003027812 */ /* 0x000fc800078ec0ff */
[----:B------:R-:W-:-:S04]  /*5190*/  SHF.R.U32.HI R3, RZ, 0x18, R2 ;  /* 0x00000018ff037819 */ /* 0x000fc80000011602 */
[----:B------:R-:W-:-:S05]  /*51a0*/  LOP3.LUT R3, R0, R3, RZ, 0xfc, !PT ;  /* 0x0000000300037212 */ /* 0x000fca00078efcff */
[----:B------:R0:W-:Y:S01]  /*51b0*/  STG.E.U8 [R16.64], R3 ;  /* 0x0000000310007986 */ /* 0x0001e2000c101124 */
[----:B------:R-:W-:Y:S05]  /*51c0*/  BRA `(.L_x_2892) ;  /* 0x000006c000007947 */ /* 0x000fea0003800000 */
.L_x_2902:
[----:B------:R-:W0:Y:S02]  /*51d0*/  I2F.S64 R0, R2 ;  /* 0x0000000200007312 */ /* 0x000e240000301400 */
[----:B0-----:R-:W-:-:S05]  /*51e0*/  F2FP.BF16.PACK_AB R0, RZ, R0 ;  /* 0x00000000ff00723e */ /* 0x001fca00000010ff */
[----:B------:R0:W-:Y:S01]  /*51f0*/  STG.E.U16 [R16.64], R0 ;  /* 0x0000000010007986 */ /* 0x0001e2000c101524 */
[----:B------:R-:W-:Y:S05]  /*5200*/  BRA `(.L_x_2892) ;  /* 0x0000068000007947 */ /* 0x000fea0003800000 */
.L_x_2899:
        /* <DEDUP_REMOVED lines=10> */
.L_x_2911:
        /* <DEDUP_REMOVED lines=17> */
.L_x_2914:
[----:B------:R-:W-:-:S04]  /*53c0*/  LOP3.LUT R2, R3, 0x80000000, RZ, 0xc0, !PT ;  /* 0x8000000003027812 */ /* 0x000fc800078ec0ff */
[----:B------:R-:W-:-:S04]  /*53d0*/  SHF.R.U32.HI R3, RZ, 0x18, R2 ;  /* 0x00000018ff037819 */ /* 0x000fc80000011602 */
[----:B------:R-:W-:-:S04]  /*53e0*/  LOP3.LUT R0, R0, R3, RZ, 0xfc, !PT ;  /* 0x0000000300007212 */ /* 0x000fc800078efcff */
[----:B------:R-:W-:Y:S02]  /*53f0*/  PRMT R8, R0, 0x7610, R8 ;  /* 0x0000761000087816 */ /* 0x000fe40000000008 */
.L_x_2913:
[----:B------:R-:W-:Y:S05]  /*5400*/  BSYNC B0 ;  /* 0x0000000000007941 */ /* 0x000fea0003800000 */
.L_x_2912:
[----:B------:R0:W-:Y:S01]  /*5410*/  STG.E.U8 [R16.64], R8 ;  /* 0x0000000810007986 */ /* 0x0001e2000c101124 */
[----:B------:R-:W-:Y:S05]  /*5420*/  BRA `(.L_x_2892) ;  /* 0x0000046000007947 */ /* 0x000fea0003800000 */
.L_x_2910:
        /* <DEDUP_REMOVED lines=17> */
.L_x_2917:
[----:B------:R-:W-:-:S04]  /*5540*/  LOP3.LUT R2, R3, 0x80000000, RZ, 0xc0, !PT ;  /* 0x8000000003027812 */ /* 0x000fc800078ec0ff */
[----:B------:R-:W-:-:S04]  /*5550*/  SHF.R.U32.HI R3, RZ, 0x18, R2 ;  /* 0x00000018ff037819 */ /* 0x000fc80000011602 */
[----:B------:R-:W-:-:S04]  /*5560*/  LOP3.LUT R0, R0, R3, RZ, 0xfc, !PT ;  /* 0x0000000300007212 */ /* 0x000fc800078efcff */
[----:B------:R-:W-:Y:S02]  /*5570*/  PRMT R8, R0, 0x7610, R8 ;  /* 0x0000761000087816 */ /* 0x000fe40000000008 */
.L_x_2916:
[----:B------:R-:W-:Y:S05]  /*5580*/  BSYNC B0 ;  /* 0x0000000000007941 */ /* 0x000fea0003800000 */
.L_x_2915:
[----:B------:R0:W-:Y:S01]  /*5590*/  STG.E.U8 [R16.64], R8 ;  /* 0x0000000810007986 */ /* 0x0001e2000c101124 */
[----:B------:R-:W-:Y:S05]  /*55a0*/  BRA `(.L_x_2892) ;  /* 0x000002e000007947 */ /* 0x000fea0003800000 */
.L_x_2909:
        /* <DEDUP_REMOVED lines=23> */
.L_x_2891:
        /* <DEDUP_REMOVED lines=20> */
.L_x_2919:
[----:B------:R0:W-:Y:S01]  /*5860*/  STG.E.64 [R16.64], R2 ;  /* 0x0000000210007986 */ /* 0x0001e2000c101b24 */
[----:B------:R-:W-:Y:S05]  /*5870*/  BRA `(.L_x_2892) ;  /* 0x0000001000007947 */ /* 0x000fea0003800000 */
.L_x_2918:
[----:B------:R0:W-:Y:S02]  /*5880*/  STG.E [R16.64], R5 ;  /* 0x0000000510007986 */ /* 0x0001e4000c101924 */
.L_x_2892:
        /* <DEDUP_REMOVED lines=231> */
.L_x_2920:
        /* <DEDUP_REMOVED lines=19> */
.L_x_2924:
[----:B------:R0:W5:Y:S01]  /*6830*/  LDG.E.U8 R2, [R4.64] ;  /* 0x0000002404027981 */ /* 0x000162000c1e1100 */
[----:B------:R-:W-:Y:S01]  /*6840*/  IMAD.MOV.U32 R3, RZ, RZ, RZ ;  /* 0x000000ffff037224 */ /* 0x000fe200078e00ff */
[----:B------:R-:W-:Y:S05]  /*6850*/  BRA `(.L_x_2926) ;  /* 0x00000d5000007947 */ /* 0x000fea0003800000 */
.L_x_2923:
        /* <DEDUP_REMOVED lines=8> */
.L_x_2928:
[----:B------:R-:W2:Y:S02]  /*68e0*/  LDG.E R2, [R4.64] ;  /* 0x0000002404027981 */ /* 0x000ea4000c1e1900 */
[----:B--2---:R-:W-:Y:S01]  /*68f0*/  SHF.R.S32.HI R3, RZ, 0x1f, R2 ;  /* 0x0000001fff037819 */ /* 0x004fe20000011402 */
[----:B------:R-:W-:Y:S05]  /*6900*/  BRA `(.L_x_2926) ;  /* 0x00000ca000007947 */ /* 0x000fea0003800000 */
.L_x_2927:
[----:B------:R-:W2:Y:S02]  /*6910*/  LDG.E.S16 R2, [R4.64] ;  /* 0x0000002404027981 */ /* 0x000ea4000c1e1700 */
[----:B--2---:R-:W-:Y:S01]  /*6920*/  SHF.R.S32.HI R3, RZ, 0x1f, R2 ;  /* 0x0000001fff037819 */ /* 0x004fe20000011402 */
[----:B------:R-:W-:Y:S05]  /*6930*/  BRA `(.L_x_2926) ;  /* 0x00000c7000007947 */ /* 0x000fea0003800000 */
.L_x_2922:
        /* <DEDUP_REMOVED lines=9> */
.L_x_2930:
[----:B------:R-:W2:Y:S02]  /*69d0*/  LDG.E.U16 R4, [R4.64] ;  /* 0x0000002404047981 */ /* 0x000ea4000c1e1500 */
[----:B--2---:R-:W-:-:S06]  /*69e0*/  HADD2.F32 R2, -RZ, R4.H0_H0 ;  /* 0x20000004ff027230 */ /* 0x004fcc0000004100 */
[----:B------:R-:W0:Y:S01]  /*69f0*/  F2I.S64.TRUNC R2, R2 ;  /* 0x0000000200027311 */ /* 0x000e22000020d900 */
[----:B------:R-:W-:Y:S05]  /*6a00*/  BRA `(.L_x_2926) ;  /* 0x00000ba000007947 */ /* 0x000fea0003800000 */
.L_x_2929:
        /* <DEDUP_REMOVED lines=9> */
.L_x_2932:
[----:B------:R-:W2:Y:S02]  /*6aa0*/  LDG.E.U16 R4, [R4.64] ;  /* 0x0000002404047981 */ /* 0x000ea4000c1e1500 */
[----:B--2---:R-:W-:-:S06]  /*6ab0*/  HADD2.F32 R2, -RZ, R4.H0_H0 ;  /* 0x20000004ff027230 */ /* 0x004fcc0000004100 */
[----:B------:R-:W0:Y:S01]  /*6ac0*/  F2I.S64.TRUNC R2, R2 ;  /* 0x0000000200027311 */ /* 0x000e22000020d900 */
[----:B------:R-:W-:Y:S05]  /*6ad0*/  BRA `(.L_x_2926) ;  /* 0x00000ad000007947 */ /* 0x000fea0003800000 */
.L_x_2931:
[----:B------:R-:W2:Y:S02]  /*6ae0*/  LDG.E.64 R2, [R4.64] ;  /* 0x0000002404027981 */ /* 0x000ea4000c1e1b00 */
[----:B--2---:R-:W0:Y:S01]  /*6af0*/  F2I.S64.F64.TRUNC R2, R2 ;  /* 0x0000000200027311 */ /* 0x004e22000030d900 */
[----:B------:R-:W-:Y:S05]  /*6b00*/  BRA `(.L_x_2926) ;  /* 0x00000aa000007947 */ /* 0x000fea0003800000 */
.L_x_2921:
        /* <DEDUP_REMOVED lines=13> */
.L_x_2935:
[----:B------:R-:W2:Y:S02]  /*6be0*/  LDG.E.64 R2, [R4.64] ;  /* 0x0000002404027981 */ /* 0x000ea4000c1e1b00 */
[----:B--2---:R-:W0:Y:S01]  /*6bf0*/  F2I.S64.F64.TRUNC R2, R2 ;  /* 0x0000000200027311 */ /* 0x004e22000030d900 */
[----:B------:R-:W-:Y:S05]  /*6c00*/  BRA `(.L_x_2926) ;  /* 0x000009a000007947 */ /* 0x000fea0003800000 */
.L_x_2934:
        /* <DEDUP_REMOVED lines=27> */
.L_x_2937:
        /* <DEDUP_REMOVED lines=14> */
.L_x_2936:
[----:B------:R-:W2:Y:S02]  /*6ea0*/  LDG.E.U16 R2, [R4.64] ;  /* 0x0000002404027981 */ /* 0x000ea4000c1e1500 */
[----:B--2---:R-:W-:-:S06]  /*6eb0*/  PRMT R2, RZ, 0x5410, R2 ;  /* 0x00005410ff027816 */ /* 0x004fcc0000000002 */
[----:B------:R-:W0:Y:S01]  /*6ec0*/  F2I.S64.TRUNC R2, R2 ;  /* 0x0000000200027311 */ /* 0x000e22000020d900 */
[----:B------:R-:W-:Y:S05]  /*6ed0*/  BRA `(.L_x_2926) ;  /* 0x000006d000007947 */ /* 0x000fea0003800000 */
.L_x_2933:
        /* <DEDUP_REMOVED lines=11> */
.L_x_2940:
        /* <DEDUP_REMOVED lines=21> */
.L_x_2944:
[----:B------:R-:W-:Y:S05]  /*70e0*/  BSYNC B1 ;  /* 0x0000000000017941 */ /* 0x000fea0003800000 */
.L_x_2943:
[----:B------:R-:W-:Y:S01]  /*70f0*/  IMAD.SHL.U32 R2, R2, 0x100000, RZ ;  /* 0x0010000002027824 */ /* 0x000fe200078e00ff */
[----:B------:R-:W-:-:S04]  /*7100*/  LEA R3, R0, 0x3b800000, 0x17 ;  /* 0x3b80000000037811 */ /* 0x000fc800078eb8ff */
[----:B------:R-:W-:Y:S02]  /*7110*/  LOP3.LUT R2, R3, R2, R4, 0xfe, !PT ;  /* 0x0000000203027212 */ /* 0x000fe400078efe04 */
.L_x_2942:
[----:B------:R-:W-:Y:S05]  /*7120*/  BSYNC B0 ;  /* 0x0000000000007941 */ /* 0x000fea0003800000 */
.L_x_2941:
[----:B------:R-:W0:Y:S01]  /*7130*/  F2I.S64.TRUNC R2, R2 ;  /* 0x0000000200027311 */ /* 0x000e22000020d900 */
[----:B------:R-:W-:Y:S05]  /*7140*/  BRA `(.L_x_2926) ;  /* 0x0000046000007947 */ /* 0x000fea0003800000 */
.L_x_2939:
        /* <DEDUP_REMOVED lines=21> */
.L_x_2948:
[----:B------:R-:W-:Y:S05]  /*72a0*/  BSYNC B1 ;  /* 0x0000000000017941 */ /* 0x000fea0003800000 */
.L_x_2947:
[----:B------:R-:W-:Y:S01]  /*72b0*/  IMAD.SHL.U32 R2, R2, 0x200000, RZ ;  /* 0x0020000002027824 */ /* 0x000fe200078e00ff */
[----:B------:R-:W-:-:S04]  /*72c0*/  LEA R3, R0, 0x37800000, 0x17 ;  /* 0x3780000000037811 */ /* 0x000fc800078eb8ff */
[----:B------:R-:W-:Y:S02]  /*72d0*/  LOP3.LUT R2, R3, R2, R4, 0xfe, !PT ;  /* 0x0000000203027212 */ /* 0x000fe400078efe04 */
.L_x_2946:
[----:B------:R-:W-:Y:S05]  /*72e0*/  BSYNC B0 ;  /* 0x0000000000007941 */ /* 0x000fea0003800000 */
.L_x_2945:
[----:B------:R-:W0:Y:S01]  /*72f0*/  F2I.S64.TRUNC R2, R2 ;  /* 0x0000000200027311 */ /* 0x000e22000020d900 */
[----:B------:R-:W-:Y:S05]  /*7300*/  BRA `(.L_x_2926) ;  /* 0x000002a000007947 */ /* 0x000fea0003800000 */
.L_x_2938:
        /* <DEDUP_REMOVED lines=14> */
.L_x_2952:
[----:B------:R-:W-:Y:S05]  /*73f0*/  BSYNC B0 ;  /* 0x0000000000007941 */ /* 0x000fea0003800000 */
.L_x_2951:
[----:B------:R-:W0:Y:S01]  /*7400*/  F2I.S64.TRUNC R2, R2 ;  /* 0x0000000200027311 */ /* 0x000e22000020d900 */
[----:B------:R-:W-:Y:S05]  /*7410*/  BRA `(.L_x_2926) ;  /* 0x0000019000007947 */ /* 0x000fea0003800000 */
.L_x_2925:
        /* <DEDUP_REMOVED lines=21> */
.L_x_2950:
[----:B------:R0:W5:Y:S01]  /*7570*/  LDG.E.64 R2, [R4.64] ;  /* 0x0000002404027981 */ /* 0x000162000c1e1b00 */
[----:B------:R-:W-:Y:S05]  /*7580*/  BRA `(.L_x_2926) ;  /* 0x0000002000007947 */ /* 0x000fea0003800000 */
.L_x_2949:
[----:B------:R0:W5:Y:S01]  /*7590*/  LDG.E R2, [R4.64] ;  /* 0x0000002404027981 */ /* 0x000162000c1e1900 */
[----:B------:R-:W-:-:S03]  /*75a0*/  IMAD.MOV.U32 R3, RZ, RZ, RZ ;  /* 0x000000ffff037224 */ /* 0x000fc600078e00ff */
.L_x_2926:
        /* <DEDUP_REMOVED lines=21> */
.L_x_2956:
[----:B------:R0:W-:Y:S01]  /*7700*/  STG.E.U8 [R16.64], R5 ;  /* 0x0000000510007986 */ /* 0x0001e2000c101124 */
[----:B------:R-:W-:Y:S05]  /*7710*/  BRA `(.L_x_2958) ;  /* 0x00000d7000007947 */ /* 0x000fea0003800000 */
.L_x_2955:
        /* <DEDUP_REMOVED lines=8> */
.L_x_2960:
[----:B------:R0:W-:Y:S01]  /*77a0*/  STG.E [R16.64], R5 ;  /* 0x0000000510007986 */ /* 0x0001e2000c101924 */
[----:B------:R-:W-:Y:S05]  /*77b0*/  BRA `(.L_x_2958) ;  /* 0x00000cd000007947 */ /* 0x000fea0003800000 */
.L_x_2959:
[----:B------:R0:W-:Y:S01]  /*77c0*/  STG.E.U16 [R16.64], R5 ;  /* 0x0000000510007986 */ /* 0x0001e2000c101524 */
[----:B------:R-:W-:Y:S05]  /*77d0*/  BRA `(.L_x_2958) ;  /* 0x00000cb000007947 */ /* 0x000fea0003800000 */
.L_x_2954:
        /* <DEDUP_REMOVED lines=9> */
.L_x_2962:
[----:B------:R-:W0:Y:S02]  /*7870*/  I2F.S64 R0, R2 ;  /* 0x0000000200007312 */ /* 0x000e240000301400 */
[----:B0-----:R-:W-:-:S05]  /*7880*/  F2FP.PACK_AB R0, RZ, R0 ;  /* 0x00000000ff00723e */ /* 0x001fca00000000ff */
[----:B------:R0:W-:Y:S01]  /*7890*/  STG.E.U16 [R16.64], R0 ;  /* 0x0000000010007986 */ /* 0x0001e2000c101524 */
[----:B------:R-:W-:Y:S05]  /*78a0*/  BRA `(.L_x_2958) ;  /* 0x00000be000007947 */ /* 0x000fea0003800000 */
.L_x_2961:
        /* <DEDUP_REMOVED lines=10> */
.L_x_2964:
[----:B------:R-:W0:Y:S02]  /*7950*/  I2F.S64 R2, R2 ;  /* 0x0000000200027312 */ /* 0x000e240000301400 */
[----:B0-----:R-:W-:-:S04]  /*7960*/  F2FP.PACK_AB R3, RZ, R2 ;  /* 0x00000002ff03723e */ /* 0x001fc800000000ff */
[----:B------:R-:W-:-:S05]  /*7970*/  PRMT R3, R3, 0x5410, RZ ;  /* 0x0000541003037816 */ /* 0x000fca00000000ff */
[----:B------:R0:W-:Y:S01]  /*7980*/  STG.E [R16.64], R3 ;  /* 0x0000000310007986 */ /* 0x0001e2000c101924 */
[----:B------:R-:W-:Y:S05]  /*7990*/  BRA `(.L_x_2958) ;  /* 0x00000af000007947 */ /* 0x000fea0003800000 */
.L_x_2963:
[----:B------:R-:W0:Y:S02]  /*79a0*/  I2F.F64.S64 R2, R2 ;  /* 0x0000000200027312 */ /* 0x000e240000301c00 */
[----:B0-----:R0:W-:Y:S01]  /*79b0*/  STG.E.64 [R16.64], R2 ;  /* 0x0000000210007986 */ /* 0x0011e2000c101b24 */
[----:B------:R-:W-:Y:S05]  /*79c0*/  BRA `(.L_x_2958) ;  /* 0x00000ac000007947 */ /* 0x000fea0003800000 */
.L_x_2953:
        /* <DEDUP_REMOVED lines=13> */
.L_x_2967:
[----:B------:R-:W0:Y:S01]  /*7aa0*/  I2F.F64.S64 R4, R2 ;  /* 0x0000000200047312 */ /* 0x000e220000301c00 */
[----:B------:R-:W-:-:S05]  /*7ab0*/  CS2R R6, SRZ ;  /* 0x0000000000067805 */ /* 0x000fca000001ff00 */
[----:B0-----:R0:W-:Y:S01]  /*7ac0*/  STG.E.128 [R16.64], R4 ;  /* 0x0000000410007986 */ /* 0x0011e2000c101d24 */
[----:B------:R-:W-:Y:S05]  /*7ad0*/  BRA `(.L_x_2958) ;  /* 0x000009b000007947 */ /* 0x000fea0003800000 */
.L_x_2966:
        /* <DEDUP_REMOVED lines=21> */
.L_x_2971:
[----:B------:R-:W-:Y:S05]  /*7c30*/  BSYNC B0 ;  /* 0x0000000000007941 */ /* 0x000fea0003800000 */
.L_x_2970:
[----:B------:R-:W-:-:S05]  /*7c40*/  LOP3.LUT R5, R0, R5, RZ, 0xfc, !PT ;  /* 0x0000000500057212 */ /* 0x000fca00078efcff */
[----:B------:R0:W-:Y:S01]  /*7c50*/  STG.E.U8 [R16.64], R5 ;  /* 0x0000000510007986 */ /* 0x0001e2000c101124 */
[----:B------:R-:W-:Y:S05]  /*7c60*/  BRA `(.L_x_2958) ;  /* 0x0000082000007947 */ /* 0x000fea0003800000 */
.L_x_2969:
        /* <DEDUP_REMOVED lines=13> */
.L_x_2973:
[----:B------:R-:W-:Y:S01]  /*7d40*/  IMAD.MOV.U32 R0, RZ, RZ, 0x7f ;  /* 0x0000007fff007424 */ /* 0x000fe200078e00ff */
[----:B------:R-:W-:-:S04]  /*7d50*/  ISETP.GT.U32.AND P0, PT, R4, 0x7f800000, PT ;  /* 0x7f8000000400780c */ /* 0x000fc80003f04070 */
[----:B------:R-:W-:-:S04]  /*7d60*/  SEL R0, R0, 0x7c, P0 ;  /* 0x0000007c00007807 */ /* 0x000fc80000000000 */
.L_x_2974:
[----:B------:R-:W-:Y:S05]  /*7d70*/  BSYNC B0 ;  /* 0x0000000000007941 */ /* 0x000fea0003800000 */
.L_x_2972:
[----:B------:R-:W-:-:S04]  /*7d80*/  LOP3.LUT R2, R3, 0x80000000, RZ, 0xc0, !PT ;  /* 0x8000000003027812 */ /* 0x000fc800078ec0ff */
[----:B------:R-:W-:-:S04]  /*7d90*/  SHF.R.U32.HI R3, RZ, 0x18, R2 ;  /* 0x00000018ff037819 */ /* 0x000fc80000011602 */
[----:B------:R-:W-:-:S05]  /*7da0*/  LOP3.LUT R3, R0, R3, RZ, 0xfc, !PT ;  /* 0x0000000300037212 */ /* 0x000fca00078efcff */
[----:B------:R0:W-:Y:S01]  /*7db0*/  STG.E.U8 [R16.64], R3 ;  /* 0x0000000310007986 */ /* 0x0001e2000c101124 */
[----:B------:R-:W-:Y:S05]  /*7dc0*/  BRA `(.L_x_2958) ;  /* 0x000006c000007947 */ /* 0x000fea0003800000 */
.L_x_2968:
[----:B------:R-:W0:Y:S02]  /*7dd0*/  I2F.S64 R0, R2 ;  /* 0x0000000200007312 */ /* 0x000e240000301400 */
[----:B0-----:R-:W-:-:S05]  /*7de0*/  F2FP.BF16.PACK_AB R0, RZ, R0 ;  /* 0x00000000ff00723e */ /* 0x001fca00000010ff */
[----:B------:R0:W-:Y:S01]  /*7df0*/  STG.E.U16 [R16.64], R0 ;  /* 0x0000000010007986 */ /* 0x0001e2000c101524 */
[----:B------:R-:W-:Y:S05]  /*7e00*/  BRA `(.L_x_2958) ;  /* 0x0000068000007947 */ /* 0x000fea0003800000 */
.L_x_2965:
        /* <DEDUP_REMOVED lines=10> */
.L_x_2977:
        /* <DEDUP_REMOVED lines=17> */
.L_x_2980:
[----:B------:R-:W-:-:S04]  /*7fc0*/  LOP3.LUT R2, R3, 0x80000000, RZ, 0xc0, !PT ;  /* 0x8000000003027812 */ /* 0x000fc800078ec0ff */
[----:B------:R-:W-:-:S04]  /*7fd0*/  SHF.R.U32.HI R3, RZ, 0x18, R2 ;  /* 0x00000018ff037819 */ /* 0x000fc80000011602 */
[----:B------:R-:W-:-:S04]  /*7fe0*/  LOP3.LUT R0, R0, R3, RZ, 0xfc, !PT ;  /* 0x0000000300007212 */ /* 0x000fc800078efcff */
[----:B------:R-:W-:Y:S02]  /*7ff0*/  PRMT R8, R0, 0x7610, R8 ;  /* 0x0000761000087816 */ /* 0x000fe40000000008 */
.L_x_2979:
[----:B------:R-:W-:Y:S05]  /*8000*/  BSYNC B0 ;  /* 0x0000000000007941 */ /* 0x000fea0003800000 */
.L_x_2978:
[----:B------:R0:W-:Y:S01]  /*8010*/  STG.E.U8 [R16.64], R8 ;  /* 0x0000000810007986 */ /* 0x0001e2000c101124 */
[----:B------:R-:W-:Y:S05]  /*8020*/  BRA `(.L_x_2958) ;  /* 0x0000046000007947 */ /* 0x000fea0003800000 */
.L_x_2976:
        /* <DEDUP_REMOVED lines=17> */
.L_x_2983:
[----:B------:R-:W-:-:S04]  /*8140*/  LOP3.LUT R2, R3, 0x80000000, RZ, 0xc0, !PT ;  /* 0x8000000003027812 */ /* 0x000fc800078ec0ff */
[----:B------:R-:W-:-:S04]  /*8150*/  SHF.R.U32.HI R3, RZ, 0x18, R2 ;  /* 0x00000018ff037819 */ /* 0x000fc80000011602 */
[----:B------:R-:W-:-:S04]  /*8160*/  LOP3.LUT R0, R0, R3, RZ, 0xfc, !PT ;  /* 0x0000000300007212 */ /* 0x000fc800078efcff */
[----:B------:R-:W-:Y:S02]  /*8170*/  PRMT R8, R0, 0x7610, R8 ;  /* 0x0000761000087816 */ /* 0x000fe40000000008 */
.L_x_2982:
[----:B------:R-:W-:Y:S05]  /*8180*/  BSYNC B0 ;  /* 0x0000000000007941 */ /* 0x000fea0003800000 */
.L_x_2981:
[----:B------:R0:W-:Y:S01]  /*8190*/  STG.E.U8 [R16.64], R8 ;  /* 0x0000000810007986 */ /* 0x0001e2000c101124 */
[----:B------:R-:W-:Y:S05]  /*81a0*/  BRA `(.L_x_2958) ;  /* 0x000002e000007947 */ /* 0x000fea0003800000 */
.L_x_2975:
        /* <DEDUP_REMOVED lines=23> */
.L_x_2957:
        /* <DEDUP_REMOVED lines=20> */
.L_x_2985:
[----:B------:R0:W-:Y:S01]  /*8460*/  STG.E.64 [R16.64], R2 ;  /* 0x0000000210007986 */ /* 0x0001e2000c101b24 */
[----:B------:R-:W-:Y:S05]  /*8470*/  BRA `(.L_x_2958) ;  /* 0x0000001000007947 */ /* 0x000fea0003800000 */
.L_x_2984:
[----:B------:R0:W-:Y:S02]  /*8480*/  STG.E [R16.64], R5 ;  /* 0x0000000510007986 */ /* 0x0001e4000c101924 */
.L_x_2958:
[----:B------:R-:W-:Y:S02]  /*8490*/  IADD3 R19, R19, 0x80, RZ ;  /* 0x0000008013137810 */ /* 0x000fe40007ffe0ff */
.L_x_2853:
[----:B------:R-:W-:Y:S05]  /*84a0*/  BSYNC B6 ;  /* 0x0000000000067941 */ /* 0x000fea0003800000 */
.L_x_2852:
        /* <DEDUP_REMOVED lines=230> */
.L_x_2986:
        /* <DEDUP_REMOVED lines=19> */
.L_x_2990:
[----:B------:R0:W5:Y:S01]  /*9440*/  LDG.E.U8 R2, [R4.64] ;  /* 0x0000002404027981 */ /* 0x000162000c1e1100 */
[----:B------:R-:W-:Y:S01]  /*9450*/  IMAD.MOV.U32 R3, RZ, RZ, RZ ;  /* 0x000000ffff037224 */ /* 0x000fe200078e00ff */
[----:B------:R-:W-:Y:S05]  /*9460*/  BRA `(.L_x_2992) ;  /* 0x00000d5000007947 */ /* 0x000fea0003800000 */
.L_x_2989:
        /* <DEDUP_REMOVED lines=8> */
.L_x_2994:
[----:B------:R-:W2:Y:S02]  /*94f0*/  LDG.E R2, [R4.64] ;  /* 0x0000002404027981 */ /* 0x000ea4000c1e1900 */
[----:B--2---:R-:W-:Y:S01]  /*9500*/  SHF.R.S32.HI R3, RZ, 0x1f, R2 ;  /* 0x0000001fff037819 */ /* 0x004fe20000011402 */
[----:B------:R-:W-:Y:S05]  /*9510*/  BRA `(.L_x_2992) ;  /* 0x00000ca000007947 */ /* 0x000fea0003800000 */
.L_x_2993:
[----:B------:R-:W2:Y:S02]  /*9520*/  LDG.E.S16 R2, [R4.64] ;  /* 0x0000002404027981 */ /* 0x000ea4000c1e1700 */
[----:B--2---:R-:W-:Y:S01]  /*9530*/  SHF.R.S32.HI R3, RZ, 0x1f, R2 ;  /* 0x0000001fff037819 */ /* 0x004fe20000011402 */
[----:B------:R-:W-:Y:S05]  /*9540*/  BRA `(.L_x_2992) ;  /* 0x00000c7000007947 */ /* 0x000fea0003800000 */
.L_x_2988:
        /* <DEDUP_REMOVED lines=9> */
.L_x_2996:
[----:B------:R-:W2:Y:S02]  /*95e0*/  LDG.E.U16 R4, [R4.64] ;  /* 0x0000002404047981 */ /* 0x000ea4000c1e1500 */
[----:B--2---:R-:W-:-:S06]  /*95f0*/  HADD2.F32 R2, -RZ, R4.H0_H0 ;  /* 0x20000004ff027230 */ /* 0x004fcc0000004100 */
[----:B------:R-:W0:Y:S01]  /*9600*/  F2I.S64.TRUNC R2, R2 ;  /* 0x0000000200027311 */ /* 0x000e22000020d900 */
[----:B------:R-:W-:Y:S05]  /*9610*/  BRA `(.L_x_2992) ;  /* 0x00000ba000007947 */ /* 0x000fea0003800000 */
.L_x_2995:
        /* <DEDUP_REMOVED lines=9> */
.L_x_2998:
[----:B------:R-:W2:Y:S02]  /*96b0*/  LDG.E.U16 R4, [R4.64] ;  /* 0x0000002404047981 */ /* 0x000ea4000c1e1500 */
[----:B--2---:R-:W-:-:S06]  /*96c0*/  HADD2.F32 R2, -RZ, R4.H0_H0 ;  /* 0x20000004ff027230 */ /* 0x004fcc0000004100 */
[----:B------:R-:W0:Y:S01]  /*96d0*/  F2I.S64.TRUNC R2, R2 ;  /* 0x0000000200027311 */ /* 0x000e22000020d900 */
[----:B------:R-:W-:Y:S05]  /*96e0*/  BRA `(.L_x_2992) ;  /* 0x00000ad000007947 */ /* 0x000fea0003800000 */
.L_x_2997:
[----:B------:R-:W2:Y:S02]  /*96f0*/  LDG.E.64 R2, [R4.64] ;  /* 0x0000002404027981 */ /* 0x000ea4000c1e1b00 */
[----:B--2---:R-:W0:Y:S01]  /*9700*/  F2I.S64.F64.TRUNC R2, R2 ;  /* 0x0000000200027311 */ /* 0x004e22000030d900 */
[----:B------:R-:W-:Y:S05]  /*9710*/  BRA `(.L_x_2992) ;  /* 0x00000aa000007947 */ /* 0x000fea0003800000 */
.L_x_2987:
        /* <DEDUP_REMOVED lines=13> */
.L_x_3001:
[----:B------:R-:W2:Y:S02]  /*97f0*/  LDG.E.64 R2, [R4.64] ;  /* 0x0000002404027981 */ /* 0x000ea4000c1e1b00 */
[----:B--2---:R-:W0:Y:S01]  /*9800*/  F2I.S64.F64.TRUNC R2, R2 ;  /* 0x0000000200027311 */ /* 0x004e22000030d900 */
[----:B------:R-:W-:Y:S05]  /*9810*/  BRA `(.L_x_2992) ;  /* 0x000009a000007947 */ /* 0x000fea0003800000 */
.L_x_3000:
        /* <DEDUP_REMOVED lines=27> */
.L_x_3003:
        /* <DEDUP_REMOVED lines=14> */
.L_x_3002:
[----:B------:R-:W2:Y:S02]  /*9ab0*/  LDG.E.U16 R2, [R4.64] ;  /* 0x0000002404027981 */ /* 0x000ea4000c1e1500 */
[----:B--2---:R-:W-:-:S06]  /*9ac0*/  PRMT R2, RZ, 0x5410, R2 ;  /* 0x00005410ff027816 */ /* 0x004fcc0000000002 */
[----:B------:R-:W0:Y:S01]  /*9ad0*/  F2I.S64.TRUNC R2, R2 ;  /* 0x0000000200027311 */ /* 0x000e22000020d900 */
[----:B------:R-:W-:Y:S05]  /*9ae0*/  BRA `(.L_x_2992) ;  /* 0x000006d000007947 */ /* 0x000fea0003800000 */
.L_x_2999:
        /* <DEDUP_REMOVED lines=11> */
.L_x_3006:
        /* <DEDUP_REMOVED lines=21> */
.L_x_3010:
[----:B------:R-:W-:Y:S05]  /*9cf0*/  BSYNC B1 ;  /* 0x0000000000017941 */ /* 0x000fea0003800000 */
.L_x_3009:
[----:B------:R-:W-:Y:S01]  /*9d00*/  IMAD.SHL.U32 R2, R2, 0x100000, RZ ;  /* 0x0010000002027824 */ /* 0x000fe200078e00ff */
[----:B------:R-:W-:-:S04]  /*9d10*/  LEA R3, R0, 0x3b800000, 0x17 ;  /* 0x3b80000000037811 */ /* 0x000fc800078eb8ff */
[----:B------:R-:W-:Y:S02]  /*9d20*/  LOP3.LUT R2, R3, R2, R4, 0xfe, !PT ;  /* 0x0000000203027212 */ /* 0x000fe400078efe04 */
.L_x_3008:
[----:B------:R-:W-:Y:S05]  /*9d30*/  BSYNC B0 ;  /* 0x0000000000007941 */ /* 0x000fea0003800000 */
.L_x_3007:
[----:B------:R-:W0:Y:S01]  /*9d40*/  F2I.S64.TRUNC R2, R2 ;  /* 0x0000000200027311 */ /* 0x000e22000020d900 */
[----:B------:R-:W-:Y:S05]  /*9d50*/  BRA `(.L_x_2992) ;  /* 0x0000046000007947 */ /* 0x000fea0003800000 */
.L_x_3005:
        /* <DEDUP_REMOVED lines=21> */
.L_x_3014:
[----:B------:R-:W-:Y:S05]  /*9eb0*/  BSYNC B1 ;  /* 0x0000000000017941 */ /* 0x000fea0003800000 */
.L_x_3013:
[----:B------:R-:W-:Y:S01]  /*9ec0*/  IMAD.SHL.U32 R2, R2, 0x200000, RZ ;  /* 0x0020000002027824 */ /* 0x000fe200078e00ff */
[----:B------:R-:W-:-:S04]  /*9ed0*/  LEA R3, R0, 0x37800000, 0x17 ;  /* 0x3780000000037811 */ /* 0x000fc800078eb8ff */
[----:B------:R-:W-:Y:S02]  /*9ee0*/  LOP3.LUT R2, R3, R2, R4, 0xfe, !PT ;  /* 0x0000000203027212 */ /* 0x000fe400078efe04 */
.L_x_3012:
[----:B------:R-:W-:Y:S05]  /*9ef0*/  BSYNC B0 ;  /* 0x0000000000007941 */ /* 0x000fea0003800000 */
.L_x_3011:
[----:B------:R-:W0:Y:S01]  /*9f00*/  F2I.S64.TRUNC R2, R2 ;  /* 0x0000000200027311 */ /* 0x000e22000020d900 */
[----:B------:R-:W-:Y:S05]  /*9f10*/  BRA `(.L_x_2992) ;  /* 0x000002a000007947 */ /* 0x000fea0003800000 */
.L_x_3004:
        /* <DEDUP_REMOVED lines=14> */
.L_x_3018:
[----:B------:R-:W-:Y:S05]  /*a000*/  BSYNC B0 ;  /* 0x0000000000007941 */ /* 0x000fea0003800000 */
.L_x_3017:
[----:B------:R-:W0:Y:S01]  /*a010*/  F2I.S64.TRUNC R2, R2 ;  /* 0x0000000200027311 */ /* 0x000e22000020d900 */
[----:B------:R-:W-:Y:S05]  /*a020*/  BRA `(.L_x_2992) ;  /* 0x0000019000007947 */ /* 0x000fea0003800000 */
.L_x_2991:
        /* <DEDUP_REMOVED lines=21> */
.L_x_3016:
[----:B------:R0:W5:Y:S01]  /*a180*/  LDG.E.64 R2, [R4.64] ;  /* 0x0000002404027981 */ /* 0x000162000c1e1b00 */
[----:B------:R-:W-:Y:S05]  /*a190*/  BRA `(.L_x_2992) ;  /* 0x0000002000007947 */ /* 0x000fea0003800000 */
.L_x_3015:
[----:B------:R0:W5:Y:S01]  /*a1a0*/  LDG.E R2, [R4.64] ;  /* 0x0000002404027981 */ /* 0x000162000c1e1900 */
[----:B------:R-:W-:-:S03]  /*a1b0*/  IMAD.MOV.U32 R3, RZ, RZ, RZ ;  /* 0x000000ffff037224 */ /* 0x000fc600078e00ff */
.L_x_2992:
        /* <DEDUP_REMOVED lines=21> */
.L_x_3022:
[----:B------:R-:W-:Y:S01]  /*a310*/  STG.E.U8 [R16.64], R5 ;  /* 0x0000000510007986 */ /* 0x000fe2000c101124 */
[----:B------:R-:W-:Y:S05]  /*a320*/  EXIT ;  /* 0x000000000000794d */ /* 0x000fea0003800000 */
.L_x_3021:
        /* <DEDUP_REMOVED lines=8> */
.L_x_3025:
[----:B------:R-:W-:Y:S01]  /*a3b0*/  STG.E [R16.64], R5 ;  /* 0x0000000510007986 */ /* 0x000fe2000c101924 */
[----:B------:R-:W-:Y:S05]  /*a3c0*/  EXIT ;  /* 0x000000000000794d */ /* 0x000fea0003800000 */
.L_x_3024:
[----:B------:R-:W-:Y:S01]  /*a3d0*/  STG.E.U16 [R16.64], R5 ;  /* 0x0000000510007986 */ /* 0x000fe2000c101524 */
[----:B------:R-:W-:Y:S05]  /*a3e0*/  EXIT ;  /* 0x000000000000794d */ /* 0x000fea0003800000 */
.L_x_3020:
        /* <DEDUP_REMOVED lines=9> */
.L_x_3027:
[----:B------:R-:W0:Y:S02]  /*a480*/  I2F.S64 R0, R2 ;  /* 0x0000000200007312 */ /* 0x000e240000301400 */
[----:B0-----:R-:W-:-:S05]  /*a490*/  F2FP.PACK_AB R0, RZ, R0 ;  /* 0x00000000ff00723e */ /* 0x001fca00000000ff */
[----:B------:R-:W-:Y:S01]  /*a4a0*/  STG.E.U16 [R16.64], R0 ;  /* 0x0000000010007986 */ /* 0x000fe2000c101524 */
[----:B------:R-:W-:Y:S05]  /*a4b0*/  EXIT ;  /* 0x000000000000794d */ /* 0x000fea0003800000 */
.L_x_3026:
        /* <DEDUP_REMOVED lines=10> */
.L_x_3029:
[----:B------:R-:W0:Y:S02]  /*a560*/  I2F.S64 R2, R2 ;  /* 0x0000000200027312 */ /* 0x000e240000301400 */
[----:B0-----:R-:W-:-:S04]  /*a570*/  F2FP.PACK_AB R3, RZ, R2 ;  /* 0x00000002ff03723e */ /* 0x001fc800000000ff */
[----:B------:R-:W-:-:S05]  /*a580*/  PRMT R3, R3, 0x5410, RZ ;  /* 0x0000541003037816 */ /* 0x000fca00000000ff */
[----:B------:R-:W-:Y:S01]  /*a590*/  STG.E [R16.64], R3 ;  /* 0x0000000310007986 */ /* 0x000fe2000c101924 */
[----:B------:R-:W-:Y:S05]  /*a5a0*/  EXIT ;  /* 0x000000000000794d */ /* 0x000fea0003800000 */
.L_x_3028:
[----:B------:R-:W0:Y:S02]  /*a5b0*/  I2F.F64.S64 R2, R2 ;  /* 0x0000000200027312 */ /* 0x000e240000301c00 */
[----:B0-----:R-:W-:Y:S01]  /*a5c0*/  STG.E.64 [R16.64], R2 ;  /* 0x0000000210007986 */ /* 0x001fe2000c101b24 */
[----:B------:R-:W-:Y:S05]  /*a5d0*/  EXIT ;  /* 0x000000000000794d */ /* 0x000fea0003800000 */
.L_x_3019:
        /* <DEDUP_REMOVED lines=13> */
.L_x_3032:
[----:B------:R-:W0:Y:S01]  /*a6b0*/  I2F.F64.S64 R4, R2 ;  /* 0x0000000200047312 */ /* 0x000e220000301c00 */
[----:B------:R-:W-:-:S05]  /*a6c0*/  CS2R R6, SRZ ;  /* 0x0000000000067805 */ /* 0x000fca000001ff00 */
[----:B0-----:R-:W-:Y:S01]  /*a6d0*/  STG.E.128 [R16.64], R4 ;  /* 0x0000000410007986 */ /* 0x001fe2000c101d24 */
[----:B------:R-:W-:Y:S05]  /*a6e0*/  EXIT ;  /* 0x000000000000794d */ /* 0x000fea0003800000 */
.L_x_3031:
        /* <DEDUP_REMOVED lines=21> */
.L_x_3036:
[----:B------:R-:W-:Y:S05]  /*a840*/  BSYNC B0 ;  /* 0x0000000000007941 */ /* 0x000fea0003800000 */
.L_x_3035:
[----:B------:R-:W-:-:S05]  /*a850*/  LOP3.LUT R5, R0, R5, RZ, 0xfc, !PT ;  /* 0x0000000500057212 */ /* 0x000fca00078efcff */
[----:B------:R-:W-:Y:S01]  /*a860*/  STG.E.U8 [R16.64], R5 ;  /* 0x0000000510007986 */ /* 0x000fe2000c101124 */
[----:B------:R-:W-:Y:S05]  /*a870*/  EXIT ;  /* 0x000000000000794d */ /* 0x000fea0003800000 */
.L_x_3034:
        /* <DEDUP_REMOVED lines=13> */
.L_x_3038:
[----:B------:R-:W-:Y:S01]  /*a950*/  IMAD.MOV.U32 R0, RZ, RZ, 0x7f ;  /* 0x0000007fff007424 */ /* 0x000fe200078e00ff */
[----:B------:R-:W-:-:S04]  /*a960*/  ISETP.GT.U32.AND P0, PT, R4, 0x7f800000, PT ;  /* 0x7f8000000400780c */ /* 0x000fc80003f04070 */
[----:B------:R-:W-:-:S04]  /*a970*/  SEL R0, R0, 0x7c, P0 ;  /* 0x0000007c00007807 */ /* 0x000fc80000000000 */
.L_x_3039:
[----:B------:R-:W-:Y:S05]  /*a980*/  BSYNC B0 ;  /* 0x0000000000007941 */ /* 0x000fea0003800000 */
.L_x_3037:
[----:B------:R-:W-:-:S04]  /*a990*/  LOP3.LUT R2, R3, 0x80000000, RZ, 0xc0, !PT ;  /* 0x8000000003027812 */ /* 0x000fc800078ec0ff */
[----:B------:R-:W-:-:S04]  /*a9a0*/  SHF.R.U32.HI R3, RZ, 0x18, R2 ;  /* 0x00000018ff037819 */ /* 0x000fc80000011602 */
[----:B------:R-:W-:-:S05]  /*a9b0*/  LOP3.LUT R3, R0, R3, RZ, 0xfc, !PT ;  /* 0x0000000300037212 */ /* 0x000fca00078efcff */
[----:B------:R-:W-:Y:S01]  /*a9c0*/  STG.E.U8 [R16.64], R3 ;  /* 0x0000000310007986 */ /* 0x000fe2000c101124 */
[----:B------:R-:W-:Y:S05]  /*a9d0*/  EXIT ;  /* 0x000000000000794d */ /* 0x000fea0003800000 */
.L_x_3033:
[----:B------:R-:W0:Y:S02]  /*a9e0*/  I2F.S64 R0, R2 ;  /* 0x0000000200007312 */ /* 0x000e240000301400 */
[----:B0-----:R-:W-:-:S05]  /*a9f0*/  F2FP.BF16.PACK_AB R0, RZ, R0 ;  /* 0x00000000ff00723e */ /* 0x001fca00000010ff */
[----:B------:R-:W-:Y:S01]  /*aa00*/  STG.E.U16 [R16.64], R0 ;  /* 0x0000000010007986 */ /* 0x000fe2000c101524 */
[----:B------:R-:W-:Y:S05]  /*aa10*/  EXIT ;  /* 0x000000000000794d */ /* 0x000fea0003800000 */
.L_x_3030:
        /* <DEDUP_REMOVED lines=10> */
.L_x_3042:
        /* <DEDUP_REMOVED lines=17> */
.L_x_3045:
[----:B------:R-:W-:-:S04]  /*abd0*/  LOP3.LUT R2, R3, 0x80000000, RZ, 0xc0, !PT ;  /* 0x8000000003027812 */ /* 0x000fc800078ec0ff */
[----:B------:R-:W-:-:S04]  /*abe0*/  SHF.R.U32.HI R3, RZ, 0x18, R2 ;  /* 0x00000018ff037819 */ /* 0x000fc80000011602 */
[----:B------:R-:W-:-:S04]  /*abf0*/  LOP3.LUT R0, R0, R3, RZ, 0xfc, !PT ;  /* 0x0000000300007212 */ /* 0x000fc800078efcff */
[----:B------:R-:W-:Y:S02]  /*ac00*/  PRMT R8, R0, 0x7610, R8 ;  /* 0x0000761000087816 */ /* 0x000fe40000000008 */
.L_x_3044:
[----:B------:R-:W-:Y:S05]  /*ac10*/  BSYNC B0 ;  /* 0x0000000000007941 */ /* 0x000fea0003800000 */
.L_x_3043:
[----:B------:R-:W-:Y:S01]  /*ac20*/  STG.E.U8 [R16.64], R8 ;  /* 0x0000000810007986 */ /* 0x000fe2000c101124 */
[----:B------:R-:W-:Y:S05]  /*ac30*/  EXIT ;  /* 0x000000000000794d */ /* 0x000fea0003800000 */
.L_x_3041:
        /* <DEDUP_REMOVED lines=17> */
.L_x_3048:
[----:B------:R-:W-:-:S04]  /*ad50*/  LOP3.LUT R2, R3, 0x80000000, RZ, 0xc0, !PT ;  /* 0x8000000003027812 */ /* 0x000fc800078ec0ff */
[----:B------:R-:W-:-:S04]  /*ad60*/  SHF.R.U32.HI R3, RZ, 0x18, R2 ;  /* 0x00000018ff037819 */ /* 0x000fc80000011602 */
[----:B------:R-:W-:-:S04]  /*ad70*/  LOP3.LUT R0, R0, R3, RZ, 0xfc, !PT ;  /* 0x0000000300007212 */ /* 0x000fc800078efcff */
[----:B------:R-:W-:Y:S02]  /*ad80*/  PRMT R8, R0, 0x7610, R8 ;  /* 0x0000761000087816 */ /* 0x000fe40000000008 */
.L_x_3047:
[----:B------:R-:W-:Y:S05]  /*ad90*/  BSYNC B0 ;  /* 0x0000000000007941 */ /* 0x000fea0003800000 */
.L_x_3046:
[----:B------:R-:W-:Y:S01]  /*ada0*/  STG.E.U8 [R16.64], R8 ;  /* 0x0000000810007986 */ /* 0x000fe2000c101124 */
[----:B------:R-:W-:Y:S05]  /*adb0*/  EXIT ;  /* 0x000000000000794d */ /* 0x000fea0003800000 */
.L_x_3040:
        /* <DEDUP_REMOVED lines=23> */
.L_x_3023:
        /* <DEDUP_REMOVED lines=20> */
.L_x_3050:
[----:B------:R-:W-:Y:S01]  /*b070*/  STG.E.64 [R16.64], R2 ;  /* 0x0000000210007986 */ /* 0x000fe2000c101b24 */
[----:B------:R-:W-:Y:S05]  /*b080*/  EXIT ;  /* 0x000000000000794d */ /* 0x000fea0003800000 */
.L_x_3049:
[----:B------:R-:W-:Y:S01]  /*b090*/  STG.E [R16.64], R5 ;  /* 0x0000000510007986 */ /* 0x000fe2000c101924 */
[----:B------:R-:W-:Y:S05]  /*b0a0*/  EXIT ;  /* 0x000000000000794d */ /* 0x000fea0003800000 */
.L_x_3051:
        /* <DEDUP_REMOVED lines=13> */
.L_x_19648:


//--------------------- .text._ZN2at6native27unrolled_elementwise_kernelINS0_13BUnaryFunctorIlllZZZNS0_18rshift_kernel_cudaERNS_18TensorIteratorBaseEENKUlvE_clEvENKUlvE2_clEvEUlllE_EESt5arrayIPcLm2EELi4E23TrivialOffsetCalculatorILi1EjESD_NS0_6memory12LoadWithCastILi1EEENSE_13StoreWithCastILi1EEEEEviT_T0_T2_T3_T4_T5_ --------------------------
	.section	.text._ZN2at6native27unrolled_elementwise_kernelINS0_13BUnaryFunctorIlllZZZNS0_18rshift_kernel_cudaERNS_18TensorIteratorBaseEENKUlvE_clEvENKUlvE2_clEvEUlllE_EESt5arrayIPcLm2EELi4E23TrivialOffsetCalculatorILi1EjESD_NS0_6memory12LoadWithCastILi1EEENSE_13StoreWithCastILi1EEEEEviT_T0_T2_T3_T4_T5_,"ax",@progbits
	.sectioninfo	@"SHI_REGISTERS=32"
	.align	128
        .global         _ZN2at6native27unrolled_elementwise_kernelINS0_13BUnaryFunctorIlllZZZNS0_18rshift_kernel_cudaERNS_18TensorIteratorBaseEENKUlvE_clEvENKUlvE2_clEvEUlllE_EESt5arrayIPcLm2EELi4E23TrivialOffsetCalculatorILi1EjESD_NS0_6memory12LoadWithCastILi1EEENSE_13StoreWithCastILi1EEEEEviT_T0_T2_T3_T4_T5_
        .type           _ZN2at6native27unrolled_elementwise_kernelINS0_13BUnaryFunctorIlllZZZNS0_18rshift_kernel_cudaERNS_18TensorIteratorBaseEENKUlvE_clEvENKUlvE2_clEvEUlllE_EESt5arrayIPcLm2EELi4E23TrivialOffsetCalculatorILi1EjESD_NS0_6memory12LoadWithCastILi1EEENSE_13StoreWithCastILi1EEEEEviT_T0_T2_T3_T4_T5_,@function
        .size           _ZN2at6native27unrolled_elementwise_kernelINS0_13BUnaryFunctorIlllZZZNS0_18rshift_kernel_cudaERNS_18TensorIteratorBaseEENKUlvE_clEvENKUlvE2_clEvEUlllE_EESt5arrayIPcLm2EELi4E23TrivialOffsetCalculatorILi1EjESD_NS0_6memory12LoadWithCastILi1EEENSE_13StoreWithCastILi1EEEEEviT_T0_T2_T3_T4_T5_,(.L_x_19649 - _ZN2at6native27unrolled_elementwise_kernelINS0_13BUnaryFunctorIlllZZZNS0_18rshift_kernel_cudaERNS_18TensorIteratorBaseEENKUlvE_clEvENKUlvE2_clEvEUlllE_EESt5arrayIPcLm2EELi4E23TrivialOffsetCalculatorILi1EjESD_NS0_6memory12LoadWithCastILi1EEENSE_13StoreWithCastILi1EEEEEviT_T0_T2_T3_T4_T5_)
        .other          _ZN2at6native27unrolled_elementwise_kernelINS0_13BUnaryFunctorIlllZZZNS0_18rshift_kernel_cudaERNS_18TensorIteratorBaseEENKUlvE_clEvENKUlvE2_clEvEUlllE_EESt5arrayIPcLm2EELi4E23TrivialOffsetCalculatorILi1EjESD_NS0_6memory12LoadWithCastILi1EEENSE_13StoreWithCastILi1EEEEEviT_T0_T2_T3_T4_T5_,@"STO_CUDA_ENTRY STV_DEFAULT"
_ZN2at6native27unrolled_elementwise_kernelINS0_13BUnaryFunctorIlllZZZNS0_18rshift_kernel_cudaERNS_18TensorIteratorBaseEENKUlvE_clEvENKUlvE2_clEvEUlllE_EESt5arrayIPcLm2EELi4E23TrivialOffsetCalculatorILi1EjESD_NS0_6memory12LoadWithCastILi1EEENSE_13StoreWithCastILi1EEEEEviT_T0_T2_T3_T4_T5_:
.text._ZN2at6native27unrolled_elementwise_kernelINS0_13BUnaryFunctorIlllZZZNS0_18rshift_kernel_cudaERNS_18TensorIteratorBaseEENKUlvE_clEvENKUlvE2_clEvEUlllE_EESt5arrayIPcLm2EELi4E23TrivialOffsetCalculatorILi1EjESD_NS0_6memory12LoadWithCastILi1EEENSE_13StoreWithCastILi1EEEEEviT_T0_T2_T3_T4_T5_:
        /* <DEDUP_REMOVED lines=30> */
.L_x_3057:
[----:B------:R0:W5:Y:S01]  /*01e0*/  LDG.E.U8 R18, [R2.64] ;  /* 0x0000002402127981 */ /* 0x000162000c1e1100 */
[----:B------:R-:W-:Y:S01]  /*01f0*/  IMAD.MOV.U32 R19, RZ, RZ, RZ ;  /* 0x000000ffff137224 */ /* 0x000fe200078e00ff */
[----:B------:R-:W-:Y:S05]  /*0200*/  BRA `(.L_x_3059) ;  /* 0x00000d6000007947 */ /* 0x000fea0003800000 */
.L_x_3056:
        /* <DEDUP_REMOVED lines=8> */
.L_x_3061:
[----:B------:R-:W2:Y:S02]  /*0290*/  LDG.E R18, [R2.64] ;  /* 0x0000002402127981 */ /* 0x000ea4000c1e1900 */
[----:B--2---:R-:W-:Y:S01]  /*02a0*/  SHF.R.S32.HI R19, RZ, 0x1f, R18 ;  /* 0x0000001fff137819 */ /* 0x004fe20000011412 */
[----:B------:R-:W-:Y:S05]  /*02b0*/  BRA `(.L_x_3059) ;  /* 0x00000cb000007947 */ /* 0x000fea0003800000 */
.L_x_3060:
[----:B------:R-:W2:Y:S02]  /*02c0*/  LDG.E.S16 R18, [R2.64] ;  /* 0x0000002402127981 */ /* 0x000ea4000c1e1700 */
[----:B--2---:R-:W-:Y:S01]  /*02d0*/  SHF.R.S32.HI R19, RZ, 0x1f, R18 ;  /* 0x0000001fff137819 */ /* 0x004fe20000011412 */
[----:B------:R-:W-:Y:S05]  /*02e0*/  BRA `(.L_x_3059) ;  /* 0x00000c8000007947 */ /* 0x000fea0003800000 */
.L_x_3055:
        /* <DEDUP_REMOVED lines=9> */
.L_x_3063:
[----:B------:R-:W2:Y:S02]  /*0380*/  LDG.E.U16 R2, [R2.64] ;  /* 0x0000002402027981 */ /* 0x000ea4000c1e1500 */
[----:B--2---:R-:W-:-:S06]  /*0390*/  HADD2.F32 R18, -RZ, R2.H0_H0 ;  /* 0x20000002ff127230 */ /* 0x004fcc0000004100 */
[----:B------:R-:W0:Y:S01]  /*03a0*/  F2I.S64.TRUNC R18, R18 ;  /* 0x0000001200127311 */ /* 0x000e22000020d900 */
[----:B------:R-:W-:Y:S05]  /*03b0*/  BRA `(.L_x_3059) ;  /* 0x00000bb000007947 */ /* 0x000fea0003800000 */
.L_x_3062:
        /* <DEDUP_REMOVED lines=9> */
.L_x_3065:
[----:B------:R-:W2:Y:S02]  /*0450*/  LDG.E.U16 R2, [R2.64] ;  /* 0x0000002402027981 */ /* 0x000ea4000c1e1500 */
[----:B--2---:R-:W-:-:S06]  /*0460*/  HADD2.F32 R18, -RZ, R2.H0_H0 ;  /* 0x20000002ff127230 */ /* 0x004fcc0000004100 */
[----:B------:R-:W0:Y:S01]  /*0470*/  F2I.S64.TRUNC R18, R18 ;  /* 0x0000001200127311 */ /* 0x000e22000020d900 */
[----:B------:R-:W-:Y:S05]  /*0480*/  BRA `(.L_x_3059) ;  /* 0x00000ae000007947 */ /* 0x000fea0003800000 */
.L_x_3064:
[----:B------:R-:W2:Y:S02]  /*0490*/  LDG.E.64 R2, [R2.64] ;  /* 0x0000002402027981 */ /* 0x000ea4000c1e1b00 */
[----:B--2---:R0:W1:Y:S01]  /*04a0*/  F2I.S64.F64.TRUNC R18, R2 ;  /* 0x0000000200127311 */ /* 0x004062000030d900 */
[----:B------:R-:W-:Y:S05]  /*04b0*/  BRA `(.L_x_3059) ;  /* 0x00000ab000007947 */ /* 0x000fea0003800000 */
.L_x_3054:
        /* <DEDUP_REMOVED lines=13> */
.L_x_3068:
[----:B------:R-:W2:Y:S02]  /*0590*/  LDG.E.64 R2, [R2.64] ;  /* 0x0000002402027981 */ /* 0x000ea4000c1e1b00 */
[----:B--2---:R0:W1:Y:S01]  /*05a0*/  F2I.S64.F64.TRUNC R18, R2 ;  /* 0x0000000200127311 */ /* 0x004062000030d900 */
[----:B------:R-:W-:Y:S05]  /*05b0*/  BRA `(.L_x_3059) ;  /* 0x000009b000007947 */ /* 0x000fea0003800000 */
.L_x_3067:
        /* <DEDUP_REMOVED lines=27> */
.L_x_3070:
        /* <DEDUP_REMOVED lines=15> */
.L_x_3069:
[----:B------:R-:W2:Y:S02]  /*0860*/  LDG.E.U16 R18, [R2.64] ;  /* 0x0000002402127981 */ /* 0x000ea4000c1e1500 */
[----:B--2---:R-:W-:-:S06]  /*0870*/  PRMT R18, RZ, 0x5410, R18 ;  /* 0x00005410ff127816 */ /* 0x004fcc0000000012 */
[----:B------:R-:W0:Y:S01]  /*0880*/  F2I.S64.TRUNC R18, R18 ;  /* 0x0000001200127311 */ /* 0x000e22000020d900 */
[----:B------:R-:W-:Y:S05]  /*0890*/  BRA `(.L_x_3059) ;  /* 0x000006d000007947 */ /* 0x000fea0003800000 */
.L_x_3066:
        /* <DEDUP_REMOVED lines=11> */
.L_x_3073:
        /* <DEDUP_REMOVED lines=21> */
.L_x_3077:
[----:B------:R-:W-:Y:S05]  /*0aa0*/  BSYNC B1 ;  /* 0x0000000000017941 */ /* 0x000fea0003800000 */
.L_x_3076:
[----:B------:R-:W-:Y:S01]  /*0ab0*/  IMAD.SHL.U32 R2, R2, 0x100000, RZ ;  /* 0x0010000002027824 */ /* 0x000fe200078e00ff */
[----:B------:R-:W-:-:S04]  /*0ac0*/  LEA R3, R0, 0x3b800000, 0x17 ;  /* 0x3b80000000037811 */ /* 0x000fc800078eb8ff */
[----:B------:R-:W-:Y:S02]  /*0ad0*/  LOP3.LUT R18, R3, R2, R18, 0xfe, !PT ;  /* 0x0000000203127212 */ /* 0x000fe400078efe12 */
.L_x_3075:
[----:B------:R-:W-:Y:S05]  /*0ae0*/  BSYNC B0 ;  /* 0x0000000000007941 */ /* 0x000fea0003800000 */
.L_x_3074:
[----:B------:R-:W0:Y:S01]  /*0af0*/  F2I.S64.TRUNC R18, R18 ;  /* 0x0000001200127311 */ /* 0x000e22000020d900 */
[----:B------:R-:W-:Y:S05]  /*0b00*/  BRA `(.L_x_3059) ;  /* 0x0000046000007947 */ /* 0x000fea0003800000 */
.L_x_3072:
        /* <DEDUP_REMOVED lines=21> */
.L_x_3081:
[----:B------:R-:W-:Y:S05]  /*0c60*/  BSYNC B1 ;  /* 0x0000000000017941 */ /* 0x000fea0003800000 */
.L_x_3080:
[----:B------:R-:W-:Y:S01]  /*0c70*/  IMAD.SHL.U32 R2, R2, 0x200000, RZ ;  /* 0x0020000002027824 */ /* 0x000fe200078e00ff */
[----:B------:R-:W-:-:S04]  /*0c80*/  LEA R3, R0, 0x37800000, 0x17 ;  /* 0x3780000000037811 */ /* 0x000fc800078eb8ff */
[----:B------:R-:W-:Y:S02]  /*0c90*/  LOP3.LUT R18, R3, R2, R18, 0xfe, !PT ;  /* 0x0000000203127212 */ /* 0x000fe400078efe12 */
.L_x_3079:
[----:B------:R-:W-:Y:S05]  /*0ca0*/  BSYNC B0 ;  /* 0x0000000000007941 */ /* 0x000fea0003800000 */
.L_x_3078:
[----:B------:R-:W0:Y:S01]  /*0cb0*/  F2I.S64.TRUNC R18, R18 ;  /* 0x0000001200127311 */ /* 0x000e22000020d900 */
[----:B------:R-:W-:Y:S05]  /*0cc0*/  BRA `(.L_x_3059) ;  /* 0x000002a000007947 */ /* 0x000fea0003800000 */
.L_x_3071:
        /* <DEDUP_REMOVED lines=14> */
.L_x_3085:
[----:B------:R-:W-:Y:S05]  /*0db0*/  BSYNC B0 ;  /* 0x0000000000007941 */ /* 0x000fea0003800000 */
.L_x_3084:
[----:B------:R-:W0:Y:S01]  /*0dc0*/  F2I.S64.TRUNC R18, R18 ;  /* 0x0000001200127311 */ /* 0x000e22000020d900 */
[----:B------:R-:W-:Y:S05]  /*0dd0*/  BRA `(.L_x_3059) ;  /* 0x0000019000007947 */ /* 0x000fea0003800000 */
.L_x_3058:
        /* <DEDUP_REMOVED lines=21> */
.L_x_3083:
[----:B------:R0:W5:Y:S01]  /*0f30*/  LDG.E.64 R18, [R2.64] ;  /* 0x0000002402127981 */ /* 0x000162000c1e1b00 */
[----:B------:R-:W-:Y:S05]  /*0f40*/  BRA `(.L_x_3059) ;  /* 0x0000002000007947 */ /* 0x000fea0003800000 */
.L_x_3082:
[----:B------:R0:W5:Y:S01]  /*0f50*/  LDG.E R18, [R2.64] ;  /* 0x0000002402127981 */ /* 0x000162000c1e1900 */
[----:B------:R-:W-:-:S03]  /*0f60*/  IMAD.MOV.U32 R19, RZ, RZ, RZ ;  /* 0x000000ffff137224 */ /* 0x000fc600078e00ff */
.L_x_3059:
[----:B------:R-:W2:Y:S02]  /*0f70*/  S2R R26, SR_TID.X ;  /* 0x00000000001a7919 */ /* 0x000ea40000002100 */
[----:B--2---:R-:W-:Y:S02]  /*0f80*/  IADD3 R26, R26, 0x80, RZ ;  /* 0x000000801a1a7810 */ /* 0x004fe40007ffe0ff */
.L_x_3053:
[----:B-1----:R-:W-:Y:S05]  /*0f90*/  BSYNC B6 ;  /* 0x0000000000067941 */ /* 0x002fea0003800000 */
.L_x_3052:
        /* <DEDUP_REMOVED lines=22> */
.L_x_3091:
[----:B------:R0:W5:Y:S01]  /*1100*/  LDG.E.U8 R22, [R2.64] ;  /* 0x0000002402167981 */ /* 0x000162000c1e1100 */
[----:B------:R-:W-:Y:S01]  /*1110*/  IMAD.MOV.U32 R23, RZ, RZ, RZ ;  /* 0x000000ffff177224 */ /* 0x000fe200078e00ff */
[----:B------:R-:W-:Y:S05]  /*1120*/  BRA `(.L_x_3093) ;  /* 0x00000d5000007947 */ /* 0x000fea0003800000 */
.L_x_3090:
        /* <DEDUP_REMOVED lines=8> */
.L_x_3095:
[----:B------:R-:W2:Y:S02]  /*11b0*/  LDG.E R22, [R2.64] ;  /* 0x0000002402167981 */ /* 0x000ea4000c1e1900 */
[----:B--2---:R-:W-:Y:S01]  /*11c0*/  SHF.R.S32.HI R23, RZ, 0x1f, R22 ;  /* 0x0000001fff177819 */ /* 0x004fe20000011416 */
[----:B------:R-:W-:Y:S05]  /*11d0*/  BRA `(.L_x_3093) ;  /* 0x00000ca000007947 */ /* 0x000fea0003800000 */
.L_x_3094:
[----:B------:R-:W2:Y:S02]  /*11e0*/  LDG.E.S16 R22, [R2.64] ;  /* 0x0000002402167981 */ /* 0x000ea4000c1e1700 */
[----:B--2---:R-:W-:Y:S01]  /*11f0*/  SHF.R.S32.HI R23, RZ, 0x1f, R22 ;  /* 0x0000001fff177819 */ /* 0x004fe20000011416 */
[----:B------:R-:W-:Y:S05]  /*1200*/  BRA `(.L_x_3093) ;  /* 0x00000c7000007947 */ /* 0x000fea0003800000 */
.L_x_3089:
        /* <DEDUP_REMOVED lines=9> */
.L_x_3097:
[----:B------:R-:W2:Y:S02]  /*12a0*/  LDG.E.U16 R2, [R2.64] ;  /* 0x0000002402027981 */ /* 0x000ea4000c1e1500 */
[----:B--2---:R-:W-:-:S06]  /*12b0*/  HADD2.F32 R22, -RZ, R2.H0_H0 ;  /* 0x20000002ff167230 */ /* 0x004fcc0000004100 */
[----:B------:R-:W0:Y:S01]  /*12c0*/  F2I.S64.TRUNC R22, R22 ;  /* 0x0000001600167311 */ /* 0x000e22000020d900 */
[----:B------:R-:W-:Y:S05]  /*12d0*/  BRA `(.L_x_3093) ;  /* 0x00000ba000007947 */ /* 0x000fea0003800000 */
.L_x_3096:
        /* <DEDUP_REMOVED lines=9> */
.L_x_3099:
[----:B------:R-:W2:Y:S02]  /*1370*/  LDG.E.U16 R2, [R2.64] ;  /* 0x0000002402027981 */ /* 0x000ea4000c1e1500 */
[----:B--2---:R-:W-:-:S06]  /*1380*/  HADD2.F32 R22, -RZ, R2.H0_H0 ;  /* 0x20000002ff167230 */ /* 0x004fcc0000004100 */
[----:B------:R-:W0:Y:S01]  /*1390*/  F2I.S64.TRUNC R22, R22 ;  /* 0x0000001600167311 */ /* 0x000e22000020d900 */
[----:B------:R-:W-:Y:S05]  /*13a0*/  BRA `(.L_x_3093) ;  /* 0x00000ad000007947 */ /* 0x000fea0003800000 */
.L_x_3098:
[----:B------:R-:W2:Y:S02]  /*13b0*/  LDG.E.64 R2, [R2.64] ;  /* 0x0000002402027981 */ /* 0x000ea4000c1e1b00 */
[----:B--2---:R0:W1:Y:S01]  /*13c0*/  F2I.S64.F64.TRUNC R22, R2 ;  /* 0x0000000200167311 */ /* 0x004062000030d900 */
[----:B------:R-:W-:Y:S05]  /*13d0*/  BRA `(.L_x_3093) ;  /* 0x00000aa000007947 */ /* 0x000fea0003800000 */
.L_x_3088:
        /* <DEDUP_REMOVED lines=13> */
.L_x_3102:
[----:B------:R-:W2:Y:S02]  /*14b0*/  LDG.E.64 R2, [R2.64] ;  /* 0x0000002402027981 */ /* 0x000ea4000c1e1b00 */
[----:B--2---:R0:W1:Y:S01]  /*14c0*/  F2I.S64.F64.TRUNC R22, R2 ;  /* 0x0000000200167311 */ /* 0x004062000030d900 */
[----:B------:R-:W-:Y:S05]  /*14d0*/  BRA `(.L_x_3093) ;  /* 0x000009a000007947 */ /* 0x000fea0003800000 */
.L_x_3101:
        /* <DEDUP_REMOVED lines=27> */
.L_x_3104:
        /* <DEDUP_REMOVED lines=14> */
.L_x_3103:
[----:B------:R-:W2:Y:S02]  /*1770*/  LDG.E.U16 R22, [R2.64] ;  /* 0x0000002402167981 */ /* 0x000ea4000c1e1500 */
[----:B--2---:R-:W-:-:S06]  /*1780*/  PRMT R22, RZ, 0x5410, R22 ;  /* 0x00005410ff167816 */ /* 0x004fcc0000000016 */
[----:B------:R-:W0:Y:S01]  /*1790*/  F2I.S64.TRUNC R22, R22 ;  /* 0x0000001600167311 */ /* 0x000e22000020d900 */
[----:B------:R-:W-:Y:S05]  /*17a0*/  BRA `(.L_x_3093) ;  /* 0x000006d000007947 */ /* 0x000fea0003800000 */
.L_x_3100:
        /* <DEDUP_REMOVED lines=11> */
.L_x_3107:
        /* <DEDUP_REMOVED lines=21> */
.L_x_3111:
[----:B------:R-:W-:Y:S05]  /*19b0*/  BSYNC B1 ;  /* 0x0000000000017941 */ /* 0x000fea0003800000 */
.L_x_3110:
[----:B------:R-:W-:Y:S01]  /*19c0*/  IMAD.SHL.U32 R2, R2, 0x100000, RZ ;  /* 0x0010000002027824 */ /* 0x000fe200078e00ff */
[----:B------:R-:W-:-:S04]  /*19d0*/  LEA R3, R0, 0x3b800000, 0x17 ;  /* 0x3b80000000037811 */ /* 0x000fc800078eb8ff */
[----:B------:R-:W-:Y:S02]  /*19e0*/  LOP3.LUT R22, R3, R2, R22, 0xfe, !PT ;  /* 0x0000000203167212 */ /* 0x000fe400078efe16 */
.L_x_3109:
[----:B------:R-:W-:Y:S05]  /*19f0*/  BSYNC B0 ;  /* 0x0000000000007941 */ /* 0x000fea0003800000 */
.L_x_3108:
[----:B------:R-:W0:Y:S01]  /*1a00*/  F2I.S64.TRUNC R22, R22 ;  /* 0x0000001600167311 */ /* 0x000e22000020d900 */
[----:B------:R-:W-:Y:S05]  /*1a10*/  BRA `(.L_x_3093) ;  /* 0x0000046000007947 */ /* 0x000fea0003800000 */
.L_x_3106:
        /* <DEDUP_REMOVED lines=21> */
.L_x_3115:
[----:B------:R-:W-:Y:S05]  /*1b70*/  BSYNC B1 ;  /* 0x0000000000017941 */ /* 0x000fea0003800000 */
.L_x_3114:
[----:B------:R-:W-:Y:S01]  /*1b80*/  IMAD.SHL.U32 R2, R2, 0x200000, RZ ;  /* 0x0020000002027824 */ /* 0x000fe200078e00ff */
[----:B------:R-:W-:-:S04]  /*1b90*/  LEA R3, R0, 0x37800000, 0x17 ;  /* 0x3780000000037811 */ /* 0x000fc800078eb8ff */
[----:B------:R-:W-:Y:S02]  /*1ba0*/  LOP3.LUT R22, R3, R2, R22, 0xfe, !PT ;  /* 0x0000000203167212 */ /* 0x000fe400078efe16 */
.L_x_3113:
[----:B------:R-:W-:Y:S05]  /*1bb0*/  BSYNC B0 ;  /* 0x0000000000007941 */ /* 0x000fea0003800000 */
.L_x_3112:
[----:B------:R-:W0:Y:S01]  /*1bc0*/  F2I.S64.TRUNC R22, R22 ;  /* 0x0000001600167311 */ /* 0x000e22000020d900 */
[----:B------:R-:W-:Y:S05]  /*1bd0*/  BRA `(.L_x_3093) ;  /* 0x000002a000007947 */ /* 0x000fea0003800000 */
.L_x_3105:
        /* <DEDUP_REMOVED lines=14> */
.L_x_3119:
[----:B------:R-:W-:Y:S05]  /*1cc0*/  BSYNC B0 ;  /* 0x0000000000007941 */ /* 0x000fea0003800000 */
.L_x_3118:
[----:B------:R-:W0:Y:S01]  /*1cd0*/  F2I.S64.TRUNC R22, R22 ;  /* 0x0000001600167311 */ /* 0x000e22000020d900 */
[----:B------:R-:W-:Y:S05]  /*1ce0*/  BRA `(.L_x_3093) ;  /* 0x0000019000007947 */ /* 0x000fea0003800000 */
.L_x_3092:
        /* <DEDUP_REMOVED lines=19> */
[----:B------:R-:W-:Y:S01]  /*1e20*/  CS2R R22, SRZ ;  /* 0x0000000000167805 */ /* 0x000fe2000001ff00 */
[----:B------:R-:W-:Y:S05]  /*1e30*/  BRA `(.L_x_3093) ;  /* 0x0000004000007947 */ /* 0x000fea0003800000 */
.L_x_3117:
[----:B------:R0:W5:Y:S01]  /*1e40*/  LDG.E.64 R22, [R2.64] ;  /* 0x0000002402167981 */ /* 0x000162000c1e1b00 */
[----:B------:R-:W-:Y:S05]  /*1e50*/  BRA `(.L_x_3093) ;  /* 0x0000002000007947 */ /* 0x000fea0003800000 */
.L_x_3116:
[----:B------:R0:W5:Y:S01]  /*1e60*/  LDG.E R22, [R2.64] ;  /* 0x0000002402167981 */ /* 0x000162000c1e1900 */
[----:B------:R-:W-:-:S03]  /*1e70*/  IMAD.MOV.U32 R23, RZ, RZ, RZ ;  /* 0x000000ffff177224 */ /* 0x000fc600078e00ff */
.L_x_3093:
[----:B------:R-:W-:-:S04]  /*1e80*/  IADD3 R26, R26, 0x80, RZ ;  /* 0x000000801a1a7810 */ /* 0x000fc80007ffe0ff */
.L_x_3087:
[----:B------:R-:W-:Y:S05]  /*1e90*/  BSYNC B6 ;  /* 0x0000000000067941 */ /* 0x000fea0003800000 */
.L_x_3086:
[----:B------:R-:W-:Y:S01]  /*1ea0*/  ISETP.GE.AND P0, PT, R26, R28, PT ;  /* 0x0000001c1a00720c */ /* 0x000fe20003f06270 */
[----:B------:R-:W-:Y:S01]  /*1eb0*/  BSSY B6, `(.L_x_3120) ;  /* 0x00000f0000067945 */ /* 0x000fe20003800000 */
[----:B------:R-:W-:Y:S01]  /*1ec0*/  CS2R R24, SRZ ;  /* 0x0000000000187805 */ /* 0x000fe2000001ff00 */
[----:B------:R-:W-:-:S10]  /*1ed0*/  CS2R R16, SRZ ;  /* 0x0000000000107805 */ /* 0x000fd4000001ff00 */
        /* <DEDUP_REMOVED lines=20> */
.L_x_3125:
[----:B------:R0:W5:Y:S01]  /*2020*/  LDG.E.U8 R16, [R2.64] ;  /* 0x0000002402107981 */ /* 0x000162000c1e1100 */
[----:B------:R-:W-:Y:S01]  /*2030*/  IMAD.MOV.U32 R17, RZ, RZ, RZ ;  /* 0x000000ffff117224 */ /* 0x000fe200078e00ff */
[----:B------:R-:W-:Y:S05]  /*2040*/  BRA `(.L_x_3127) ;  /* 0x00000d5000007947 */ /* 0x000fea0003800000 */
.L_x_3124:
        /* <DEDUP_REMOVED lines=8> */
.L_x_3129:
[----:B------:R-:W2:Y:S02]  /*20d0*/  LDG.E R16, [R2.64] ;  /* 0x0000002402107981 */ /* 0x000ea4000c1e1900 */
[----:B--2---:R-:W-:Y:S01]  /*20e0*/  SHF.R.S32.HI R17, RZ, 0x1f, R16 ;  /* 0x0000001fff117819 */ /* 0x004fe20000011410 */
[----:B------:R-:W-:Y:S05]  /*20f0*/  BRA `(.L_x_3127) ;  /* 0x00000ca000007947 */ /* 0x000fea0003800000 */
.L_x_3128:
[----:B------:R-:W2:Y:S02]  /*2100*/  LDG.E.S16 R16, [R2.64] ;  /* 0x0000002402107981 */ /* 0x000ea4000c1e1700 */
[----:B--2---:R-:W-:Y:S01]  /*2110*/  SHF.R.S32.HI R17, RZ, 0x1f, R16 ;  /* 0x0000001fff117819 */ /* 0x004fe20000011410 */
[----:B------:R-:W-:Y:S05]  /*2120*/  BRA `(.L_x_3127) ;  /* 0x00000c7000007947 */ /* 0x000fea0003800000 */
.L_x_3123:
        /* <DEDUP_REMOVED lines=9> */
.L_x_3131:
[----:B------:R-:W2:Y:S02]  /*21c0*/  LDG.E.U16 R2, [R2.64] ;  /* 0x0000002402027981 */ /* 0x000ea4000c1e1500 */
[----:B--2---:R-:W-:-:S06]  /*21d0*/  HADD2.F32 R16, -RZ, R2.H0_H0 ;  /* 0x20000002ff107230 */ /* 0x004fcc0000004100 */
[----:B------:R-:W0:Y:S01]  /*21e0*/  F2I.S64.TRUNC R16, R16 ;  /* 0x0000001000107311 */ /* 0x000e22000020d900 */
[----:B------:R-:W-:Y:S05]  /*21f0*/  BRA `(.L_x_3127) ;  /* 0x00000ba000007947 */ /* 0x000fea0003800000 */
.L_x_3130:
        /* <DEDUP_REMOVED lines=9> */
.L_x_3133:
[----:B------:R-:W2:Y:S02]  /*2290*/  LDG.E.U16 R2, [R2.64] ;  /* 0x0000002402027981 */ /* 0x000ea4000c1e1500 */
[----:B--2---:R-:W-:-:S06]  /*22a0*/  HADD2.F32 R16, -RZ, R2.H0_H0 ;  /* 0x20000002ff107230 */ /* 0x004fcc0000004100 */
[----:B------:R-:W0:Y:S01]  /*22b0*/  F2I.S64.TRUNC R16, R16 ;  /* 0x0000001000107311 */ /* 0x000e22000020d900 */
[----:B------:R-:W-:Y:S05]  /*22c0*/  BRA `(.L_x_3127) ;  /* 0x00000ad000007947 */ /* 0x000fea0003800000 */
.L_x_3132:
[----:B------:R-:W2:Y:S02]  /*22d0*/  LDG.E.64 R2, [R2.64] ;  /* 0x0000002402027981 */ /* 0x000ea4000c1e1b00 */
[----:B--2---:R0:W2:Y:S01]  /*22e0*/  F2I.S64.F64.TRUNC R16, R2 ;  /* 0x0000000200107311 */ /* 0x0040a2000030d900 */
[----:B------:R-:W-:Y:S05]  /*22f0*/  BRA `(.L_x_3127) ;  /* 0x00000aa000007947 */ /* 0x000fea0003800000 */
.L_x_3122:
        /* <DEDUP_REMOVED lines=13> */
.L_x_3136:
[----:B------:R-:W2:Y:S02]  /*23d0*/  LDG.E.64 R2, [R2.64] ;  /* 0x0000002402027981 */ /* 0x000ea4000c1e1b00 */
[----:B--2---:R0:W2:Y:S01]  /*23e0*/  F2I.S64.F64.TRUNC R16, R2 ;  /* 0x0000000200107311 */ /* 0x0040a2000030d900 */
[----:B------:R-:W-:Y:S05]  /*23f0*/  BRA `(.L_x_3127) ;  /* 0x000009a000007947 */ /* 0x000fea0003800000 */
.L_x_3135:
        /* <DEDUP_REMOVED lines=27> */
.L_x_3138:
        /* <DEDUP_REMOVED lines=12> */
[----:B------:R0:W2:Y:S01]  /*2670*/  F2I.S64.TRUNC R16, R4 ;  /* 0x0000000400107311 */ /* 0x0000a2000020d900 */
[----:B------:R-:W-:Y:S05]  /*2680*/  BRA `(.L_x_3127) ;  /* 0x0000071000007947 */ /* 0x000fea0003800000 */
.L_x_3137:
[----:B------:R-:W2:Y:S02]  /*2690*/  LDG.E.U16 R16, [R2.64] ;  /* 0x0000002402107981 */ /* 0x000ea4000c1e1500 */
[----:B--2---:R-:W-:-:S06]  /*26a0*/  PRMT R16, RZ, 0x5410, R16 ;  /* 0x00005410ff107816 */ /* 0x004fcc0000000010 */
[----:B------:R-:W0:Y:S01]  /*26b0*/  F2I.S64.TRUNC R16, R16 ;  /* 0x0000001000107311 */ /* 0x000e22000020d900 */
[----:B------:R-:W-:Y:S05]  /*26c0*/  BRA `(.L_x_3127) ;  /* 0x000006d000007947 */ /* 0x000fea0003800000 */
.L_x_3134:
        /* <DEDUP_REMOVED lines=11> */
.L_x_3141:
        /* <DEDUP_REMOVED lines=21> */
.L_x_3145:
[----:B------:R-:W-:Y:S05]  /*28d0*/  BSYNC B1 ;  /* 0x0000000000017941 */ /* 0x000fea0003800000 */
.L_x_3144:
[----:B------:R-:W-:Y:S01]  /*28e0*/  IMAD.SHL.U32 R2, R2, 0x100000, RZ ;  /* 0x0010000002027824 */ /* 0x000fe200078e00ff */
[----:B------:R-:W-:-:S04]  /*28f0*/  LEA R3, R0, 0x3b800000, 0x17 ;  /* 0x3b80000000037811 */ /* 0x000fc800078eb8ff */
[----:B------:R-:W-:Y:S02]  /*2900*/  LOP3.LUT R16, R3, R2, R16, 0xfe, !PT ;  /* 0x0000000203107212 */ /* 0x000fe400078efe10 */
.L_x_3143:
[----:B------:R-:W-:Y:S05]  /*2910*/  BSYNC B0 ;  /* 0x0000000000007941 */ /* 0x000fea0003800000 */
.L_x_3142:
[----:B------:R-:W0:Y:S01]  /*2920*/  F2I.S64.TRUNC R16, R16 ;  /* 0x0000001000107311 */ /* 0x000e22000020d900 */
[----:B------:R-:W-:Y:S05]  /*2930*/  BRA `(.L_x_3127) ;  /* 0x0000046000007947 */ /* 0x000fea0003800000 */
.L_x_3140:
        /* <DEDUP_REMOVED lines=21> */
.L_x_3149:
[----:B------:R-:W-:Y:S05]  /*2a90*/  BSYNC B1 ;  /* 0x0000000000017941 */ /* 0x000fea0003800000 */
.L_x_3148:
[----:B------:R-:W-:Y:S01]  /*2aa0*/  IMAD.SHL.U32 R2, R2, 0x200000, RZ ;  /* 0x0020000002027824 */ /* 0x000fe200078e00ff */
[----:B------:R-:W-:-:S04]  /*2ab0*/  LEA R3, R0, 0x37800000, 0x17 ;  /* 0x3780000000037811 */ /* 0x000fc800078eb8ff */
[----:B------:R-:W-:Y:S02]  /*2ac0*/  LOP3.LUT R16, R3, R2, R16, 0xfe, !PT ;  /* 0x0000000203107212 */ /* 0x000fe400078efe10 */
.L_x_3147:
[----:B------:R-:W-:Y:S05]  /*2ad0*/  BSYNC B0 ;  /* 0x0000000000007941 */ /* 0x000fea0003800000 */
.L_x_3146:
[----:B------:R-:W0:Y:S01]  /*2ae0*/  F2I.S64.TRUNC R16, R16 ;  /* 0x0000001000107311 */ /* 0x000e22000020d900 */
[----:B------:R-:W-:Y:S05]  /*2af0*/  BRA `(.L_x_3127) ;  /* 0x000002a000007947 */ /* 0x000fea0003800000 */
.L_x_3139:
        /* <DEDUP_REMOVED lines=14> */
.L_x_3153:
[----:B------:R-:W-:Y:S05]  /*2be0*/  BSYNC B0 ;  /* 0x0000000000007941 */ /* 0x000fea0003800000 */
.L_x_3152:
[----:B------:R-:W0:Y:S01]  /*2bf0*/  F2I.S64.TRUNC R16, R16 ;  /* 0x0000001000107311 */ /* 0x000e22000020d900 */
[----:B------:R-:W-:Y:S05]  /*2c00*/  BRA `(.L_x_3127) ;  /* 0x0000019000007947 */ /* 0x000fea0003800000 */
.L_x_3126:
        /* <DEDUP_REMOVED lines=21> */
.L_x_3151:
[----:B------:R0:W5:Y:S01]  /*2d60*/  LDG.E.64 R16, [R2.64] ;  /* 0x0000002402107981 */ /* 0x000162000c1e1b00 */
[----:B------:R-:W-:Y:S05]  /*2d70*/  BRA `(.L_x_3127) ;  /* 0x0000002000007947 */ /* 0x000fea0003800000 */
.L_x_3150:
[----:B------:R0:W5:Y:S01]  /*2d80*/  LDG.E R16, [R2.64] ;  /* 0x0000002402107981 */ /* 0x000162000c1e1900 */
[----:B------:R-:W-:-:S03]  /*2d90*/  IMAD.MOV.U32 R17, RZ, RZ, RZ ;  /* 0x000000ffff117224 */ /* 0x000fc600078e00ff */
.L_x_3127:
[----:B------:R-:W-:-:S04]  /*2da0*/  IADD3 R26, R26, 0x80, RZ ;  /* 0x000000801a1a7810 */ /* 0x000fc80007ffe0ff */
.L_x_3121:
[----:B------:R-:W-:Y:S05]  /*2db0*/  BSYNC B6 ;  /* 0x0000000000067941 */ /* 0x000fea0003800000 */
.L_x_3120:
        /* <DEDUP_REMOVED lines=21> */
.L_x_3159:
[----:B------:R0:W5:Y:S01]  /*2f10*/  LDG.E.U8 R24, [R2.64] ;  /* 0x0000002402187981 */ /* 0x000162000c1e1100 */
[----:B------:R-:W-:Y:S01]  /*2f20*/  IMAD.MOV.U32 R25, RZ, RZ, RZ ;  /* 0x000000ffff197224 */ /* 0x000fe200078e00ff */
[----:B------:R-:W-:Y:S05]  /*2f30*/  BRA `(.L_x_3155) ;  /* 0x00000d4000007947 */ /* 0x000fea0003800000 */
.L_x_3158:
        /* <DEDUP_REMOVED lines=8> */
.L_x_3162:
[----:B------:R-:W3:Y:S02]  /*2fc0*/  LDG.E R24, [R2.64] ;  /* 0x0000002402187981 */ /* 0x000ee4000c1e1900 */
[----:B---3--:R-:W-:Y:S01]  /*2fd0*/  SHF.R.S32.HI R25, RZ, 0x1f, R24 ;  /* 0x0000001fff197819 */ /* 0x008fe20000011418 */
[----:B------:R-:W-:Y:S05]  /*2fe0*/  BRA `(.L_x_3155) ;  /* 0x00000c9000007947 */ /* 0x000fea0003800000 */
.L_x_3161:
[----:B------:R-:W3:Y:S02]  /*2ff0*/  LDG.E.S16 R24, [R2.64] ;  /* 0x0000002402187981 */ /* 0x000ee4000c1e1700 */
[----:B---3--:R-:W-:Y:S01]  /*3000*/  SHF.R.S32.HI R25, RZ, 0x1f, R24 ;  /* 0x0000001fff197819 */ /* 0x008fe20000011418 */
[----:B------:R-:W-:Y:S05]  /*3010*/  BRA `(.L_x_3155) ;  /* 0x00000c6000007947 */ /* 0x000fea0003800000 */
.L_x_3157:
        /* <DEDUP_REMOVED lines=9> */
.L_x_3164:
[----:B------:R-:W3:Y:S02]  /*30b0*/  LDG.E.U16 R2, [R2.64] ;  /* 0x0000002402027981 */ /* 0x000ee4000c1e1500 */
[----:B---3--:R-:W-:-:S06]  /*30c0*/  HADD2.F32 R24, -RZ, R2.H0_H0 ;  /* 0x20000002ff187230 */ /* 0x008fcc0000004100 */
[----:B------:R-:W0:Y:S01]  /*30d0*/  F2I.S64.TRUNC R24, R24 ;  /* 0x0000001800187311 */ /* 0x000e22000020d900 */
[----:B------:R-:W-:Y:S05]  /*30e0*/  BRA `(.L_x_3155) ;  /* 0x00000b9000007947 */ /* 0x000fea0003800000 */
.L_x_3163:
        /* <DEDUP_REMOVED lines=9> */
.L_x_3166:
[----:B------:R-:W3:Y:S02]  /*3180*/  LDG.E.U16 R2, [R2.64] ;  /* 0x0000002402027981 */ /* 0x000ee4000c1e1500 */
[----:B---3--:R-:W-:-:S06]  /*3190*/  HADD2.F32 R24, -RZ, R2.H0_H0 ;  /* 0x20000002ff187230 */ /* 0x008fcc0000004100 */
[----:B------:R-:W0:Y:S01]  /*31a0*/  F2I.S64.TRUNC R24, R24 ;  /* 0x0000001800187311 */ /* 0x000e22000020d900 */
[----:B------:R-:W-:Y:S05]  /*31b0*/  BRA `(.L_x_3155) ;  /* 0x00000ac000007947 */ /* 0x000fea0003800000 */
.L_x_3165:
[----:B------:R-:W3:Y:S02]  /*31c0*/  LDG.E.64 R2, [R2.64] ;  /* 0x0000002402027981 */ /* 0x000ee4000c1e1b00 */
[----:B---3--:R0:W3:Y:S01]  /*31d0*/  F2I.S64.F64.TRUNC R24, R2 ;  /* 0x0000000200187311 */ /* 0x0080e2000030d900 */
[----:B------:R-:W-:Y:S05]  /*31e0*/  BRA `(.L_x_3155) ;  /* 0x00000a9000007947 */ /* 0x000fea0003800000 */
.L_x_3156:
        /* <DEDUP_REMOVED lines=13> */
.L_x_3169:
[----:B------:R-:W3:Y:S02]  /*32c0*/  LDG.E.64 R2, [R2.64] ;  /* 0x0000002402027981 */ /* 0x000ee4000c1e1b00 */
[----:B---3--:R0:W3:Y:S01]  /*32d0*/  F2I.S64.F64.TRUNC R24, R2 ;  /* 0x0000000200187311 */ /* 0x0080e2000030d900 */
[----:B------:R-:W-:Y:S05]  /*32e0*/  BRA `(.L_x_3155) ;  /* 0x0000099000007947 */ /* 0x000fea0003800000 */
.L_x_3168:
        /* <DEDUP_REMOVED lines=27> */
.L_x_3171:
        /* <DEDUP_REMOVED lines=12> */
[----:B------:R0:W3:Y:S01]  /*3560*/  F2I.S64.TRUNC R24, R4 ;  /* 0x0000000400187311 */ /* 0x0000e2000020d900 */
[----:B------:R-:W-:Y:S05]  /*3570*/  BRA `(.L_x_3155) ;  /* 0x0000070000007947 */ /* 0x000fea0003800000 */
.L_x_3170:
[----:B------:R-:W3:Y:S02]  /*3580*/  LDG.E.U16 R24, [R2.64] ;  /* 0x0000002402187981 */ /* 0x000ee4000c1e1500 */
[----:B---3--:R-:W-:-:S06]  /*3590*/  PRMT R24, RZ, 0x5410, R24 ;  /* 0x00005410ff187816 */ /* 0x008fcc0000000018 */
[----:B------:R-:W0:Y:S01]  /*35a0*/  F2I.S64.TRUNC R24, R24 ;  /* 0x0000001800187311 */ /* 0x000e22000020d900 */
[----:B------:R-:W-:Y:S05]  /*35b0*/  BRA `(.L_x_3155) ;  /* 0x000006c000007947 */ /* 0x000fea0003800000 */
.L_x_3167:
        /* <DEDUP_REMOVED lines=11> */
.L_x_3174:
        /* <DEDUP_REMOVED lines=21> */
.L_x_3178:
[----:B------:R-:W-:Y:S05]  /*37c0*/  BSYNC B1 ;  /* 0x0000000000017941 */ /* 0x000fea0003800000 */
.L_x_3177:
[----:B------:R-:W-:Y:S01]  /*37d0*/  IMAD.SHL.U32 R2, R2, 0x100000, RZ ;  /* 0x0010000002027824 */ /* 0x000fe200078e00ff */
[----:B------:R-:W-:-:S04]  /*37e0*/  LEA R3, R0, 0x3b800000, 0x17 ;  /* 0x3b80000000037811 */ /* 0x000fc800078eb8ff */
[----:B------:R-:W-:Y:S02]  /*37f0*/  LOP3.LUT R24, R3, R2, R24, 0xfe, !PT ;  /* 0x0000000203187212 */ /* 0x000fe400078efe18 */
.L_x_3176:
[----:B------:R-:W-:Y:S05]  /*3800*/  BSYNC B0 ;  /* 0x0000000000007941 */ /* 0x000fea0003800000 */
.L_x_3175:
[----:B------:R-:W0:Y:S01]  /*3810*/  F2I.S64.TRUNC R24, R24 ;  /* 0x0000001800187311 */ /* 0x000e22000020d900 */
[----:B------:R-:W-:Y:S05]  /*3820*/  BRA `(.L_x_3155) ;  /* 0x0000045000007947 */ /* 0x000fea0003800000 */
.L_x_3173:
        /* <DEDUP_REMOVED lines=21> */
.L_x_3182:
[----:B------:R-:W-:Y:S05]  /*3980*/  BSYNC B1 ;  /* 0x0000000000017941 */ /* 0x000fea0003800000 */
.L_x_3181:
[----:B------:R-:W-:Y:S01]  /*3990*/  IMAD.SHL.U32 R2, R2, 0x200000, RZ ;  /* 0x0020000002027824 */ /* 0x000fe200078e00ff */
[----:B------:R-:W-:-:S04]  /*39a0*/  LEA R3, R0, 0x37800000, 0x17 ;  /* 0x3780000000037811 */ /* 0x000fc800078eb8ff */
[----:B------:R-:W-:Y:S02]  /*39b0*/  LOP3.LUT R24, R3, R2, R24, 0xfe, !PT ;  /* 0x0000000203187212 */ /* 0x000fe400078efe18 */
.L_x_3180:
[----:B------:R-:W-:Y:S05]  /*39c0*/  BSYNC B0 ;  /* 0x0000000000007941 */ /* 0x000fea0003800000 */
.L_x_3179:
[----:B------:R-:W0:Y:S01]  /*39d0*/  F2I.S64.TRUNC R24, R24 ;  /* 0x0000001800187311 */ /* 0x000e22000020d900 */
[----:B------:R-:W-:Y:S05]  /*39e0*/  BRA `(.L_x_3155) ;  /* 0x0000029000007947 */ /* 0x000fea0003800000 */
.L_x_3172:
        /* <DEDUP_REMOVED lines=14> */
.L_x_3186:
[----:B------:R-:W-:Y:S05]  /*3ad0*/  BSYNC B0 ;  /* 0x0000000000007941 */ /* 0x000fea0003800000 */
.L_x_3185:
[----:B------:R-:W0:Y:S01]  /*3ae0*/  F2I.S64.TRUNC R24, R24 ;  /* 0x0000001800187311 */ /* 0x000e22000020d900 */
[----:B------:R-:W-:Y:S05]  /*3af0*/  BRA `(.L_x_3155) ;  /* 0x0000018000007947 */ /* 0x000fea0003800000 */
.L_x_3160:
        /* <DEDUP_REMOVED lines=20> */
.L_x_3184:
[----:B------:R0:W5:Y:S01]  /*3c40*/  LDG.E.64 R24, [R2.64] ;  /* 0x0000002402187981 */ /* 0x000162000c1e1b00 */
[----:B------:R-:W-:Y:S05]  /*3c50*/  BRA `(.L_x_3155) ;  /* 0x0000002000007947 */ /* 0x000fea0003800000 */
.L_x_3183:
[----:B------:R0:W5:Y:S01]  /*3c60*/  LDG.E R24, [R2.64] ;  /* 0x0000002402187981 */ /* 0x000162000c1e1900 */
[----:B------:R-:W-:-:S03]  /*3c70*/  IMAD.MOV.U32 R25, RZ, RZ, RZ ;  /* 0x000000ffff197224 */ /* 0x000fc600078e00ff */
.L_x_3155:
[----:B------:R-:W-:Y:S05]  /*3c80*/  BSYNC B6 ;  /* 0x0000000000067941 */ /* 0x000fea0003800000 */
.L_x_3154:
[----:B0-----:R-:W0:Y:S01]  /*3c90*/  S2R R2, SR_TID.X ;  /* 0x0000000000027919 */ /* 0x001e220000002100 */
[----:B------:R-:W-:Y:S01]  /*3ca0*/  ULDC.64 UR4, c[0x0][0x170] ;  /* 0x00005c0000047ab9 */ /* 0x000fe20000000a00 */
[----:B------:R-:W4:Y:S01]  /*3cb0*/  LDC.U8 R6, c[0x0][0x194] ;  /* 0x00006500ff067b82 */ /* 0x000f220000000000 */
[----:B------:R-:W-:Y:S01]  /*3cc0*/  UISETP.LT.U32.AND UP0, UPT, UR4, 0x3f, UPT ;  /* 0x0000003f0400788c */ /* 0x000fe2000bf01070 */
[----:B------:R-:W-:Y:S03]  /*3cd0*/  BSSY B6, `(.L_x_3187) ;  /* 0x000010f000067945 */ /* 0x000fe60003800000 */
[----:B------:R-:W-:-:S04]  /*3ce0*/  UISETP.LT.U32.AND.EX UP0, UPT, UR5, URZ, UPT, UP0 ;  /* 0x0000003f0500728c */ /* 0x000fc8000bf01100 */
[----:B------:R-:W-:-:S06]  /*3cf0*/  USEL UR4, UR4, 0x3f, UP0 ;  /* 0x0000003f04047887 */ /* 0x000fcc0008000000 */
[--C-:B-1---5:R-:W-:Y:S02]  /*3d00*/  SHF.R.S64 R26, R22, UR4, R23.reuse ;  /* 0x00000004161a7c19 */ /* 0x122fe40008001017 */
[----:B------:R-:W-:Y:S02]  /*3d10*/  SHF.R.S32.HI R27, RZ, UR4, R23 ;  /* 0x00000004ff1b7c19 */ /* 0x000fe40008011417 */
[--C-:B--2---:R-:W-:Y:S02]  /*3d20*/  SHF.R.S64 R22, R16, UR4, R17.reuse ;  /* 0x0000000410167c19 */ /* 0x104fe40008001011 */
[----:B------:R-:W-:Y:S02]  /*3d30*/  SHF.R.S32.HI R23, RZ, UR4, R17 ;  /* 0x00000004ff177c19 */ /* 0x000fe40008011411 */
[----:B0-----:R-:W-:Y:S02]  /*3d40*/  ISETP.GE.AND P0, PT, R2, R28, PT ;  /* 0x0000001c0200720c */ /* 0x001fe40003f06270 */
[----:B---3--:R-:W-:-:S02]  /*3d50*/  SHF.R.S64 R16, R24, UR4, R25 ;  /* 0x0000000418107c19 */ /* 0x008fc40008001019 */
[----:B------:R-:W-:Y:S02]  /*3d60*/  SHF.R.S32.HI R17, RZ, UR4, R25 ;  /* 0x00000004ff117c19 */ /* 0x000fe40008011419 */
[--C-:B------:R-:W-:Y:S02]  /*3d70*/  SHF.R.S64 R3, R18, UR4, R19.reuse ;  /* 0x0000000412037c19 */ /* 0x100fe40008001013 */
[----:B------:R-:W-:-:S05]  /*3d80*/  SHF.R.S32.HI R5, RZ, UR4, R19 ;  /* 0x00000004ff057c19 */ /* 0x000fca0008011413 */
[----:B------:R-:W-:Y:S05]  /*3d90*/  @P0 BRA `(.L_x_3188) ;  /* 0x0000102000000947 */ /* 0x000fea0003800000 */
[----:B----4-:R-:W-:Y:S01]  /*3da0*/  IMAD R0, R29, 0x200, R2 ;  /* 0x000002001d007824 */ /* 0x010fe200078e0202 */
[----:B------:R-:W-:Y:S02]  /*3db0*/  PRMT R4, R6, 0x9910, RZ ;  /* 0x0000991006047816 */ /* 0x000fe400000000ff */
        /* <DEDUP_REMOVED lines=19> */
.L_x_3192:
[----:B------:R0:W-:Y:S01]  /*3ef0*/  STG.E.U8 [R8.64], R3 ;  /* 0x0000000308007986 */ /* 0x0001e2000c101124 */
[----:B------:R-:W-:Y:S01]  /*3f00*/  IMAD.MOV.U32 R2, RZ, RZ, R18 ;  /* 0x000000ffff027224 */ /* 0x000fe200078e0012 */
[----:B------:R-:W-:Y:S05]  /*3f10*/  BRA `(.L_x_3188) ;  /* 0x00000ea000007947 */ /* 0x000fea0003800000 */
.L_x_3191:
[----:B------:R-:W-:-:S13]  /*3f20*/  ISETP.NE.AND P0, PT, R0, 0x2, PT ;  /* 0x000000020000780c */ /* 0x000fda0003f05270 */
[----:B------:R-:W-:Y:S05]  /*3f30*/  @!P0 BRA `(.L_x_3194) ;  /* 0x000000a000008947 */ /* 0x000fea0003800000 */
[----:B------:R-:W-:-:S13]  /*3f40*/  ISETP.NE.AND P0, PT, R0, 0x3, PT ;  /* 0x000000030000780c */ /* 0x000fda0003f05270 */
[----:B------:R-:W-:Y:S05]  /*3f50*/  @!P0 BRA `(.L_x_3195) ;  /* 0x0000005000008947 */ /* 0x000fea0003800000 */
[----:B------:R-:W-:-:S13]  /*3f60*/  ISETP.NE.AND P0, PT, R0, 0x4, PT ;  /* 0x000000040000780c */ /* 0x000fda0003f05270 */
[----:B------:R-:W-:Y:S05]  /*3f70*/  @P0 BRA `(.L_x_3193) ;  /* 0x00000ca000000947 */ /* 0x000fea0003800000 */
[----:B------:R0:W-:Y:S01]  /*3f80*/  STG.E.64 [R8.64], R4 ;  /* 0x0000000408007986 */ /* 0x0001e2000c101b24 */
[----:B------:R-:W-:Y:S01]  /*3f90*/  IMAD.MOV.U32 R2, RZ, RZ, R18 ;  /* 0x000000ffff027224 */ /* 0x000fe200078e0012 */
[----:B------:R-:W-:Y:S05]  /*3fa0*/  BRA `(.L_x_3188) ;  /* 0x00000e1000007947 */ /* 0x000fea0003800000 */
.L_x_3195:
[----:B------:R0:W-:Y:S01]  /*3fb0*/  STG.E [R8.64], R3 ;  /* 0x0000000308007986 */ /* 0x0001e2000c101924 */
[----:B------:R-:W-:Y:S01]  /*3fc0*/  IMAD.MOV.U32 R2, RZ, RZ, R18 ;  /* 0x000000ffff027224 */ /* 0x000fe200078e0012 */
[----:B------:R-:W-:Y:S05]  /*3fd0*/  BRA `(.L_x_3188) ;  /* 0x00000de000007947 */ /* 0x000fea0003800000 */
.L_x_3194:
[----:B------:R0:W-:Y:S01]  /*3fe0*/  STG.E.U16 [R8.64], R3 ;  /* 0x0000000308007986 */ /* 0x0001e2000c101524 */
[----:B------:R-:W-:Y:S01]  /*3ff0*/  IMAD.MOV.U32 R2, RZ, RZ, R18 ;  /* 0x000000ffff027224 */ /* 0x000fe200078e0012 */
[----:B------:R-:W-:Y:S05]  /*4000*/  BRA `(.L_x_3188) ;  /* 0x00000db000007947 */ /* 0x000fea0003800000 */
.L_x_3190:
[----:B------:R-:W-:-:S13]  /*4010*/  ISETP.GT.AND P0, PT, R0, 0x6, PT ;  /* 0x000000060000780c */ /* 0x000fda0003f04270 */
[----:B------:R-:W-:Y:S05]  /*4020*/  @P0 BRA `(.L_x_3196) ;  /* 0x000000d000000947 */ /* 0x000fea0003800000 */
[----:B------:R-:W-:-:S13]  /*4030*/  ISETP.NE.AND P0, PT, R0, 0x5, PT ;  /* 0x000000050000780c */ /* 0x000fda0003f05270 */
[----:B------:R-:W-:Y:S05]  /*4040*/  @!P0 BRA `(.L_x_3197) ;  /* 0x0000006000008947 */ /* 0x000fea0003800000 */
[----:B------:R-:W-:-:S13]  /*4050*/  ISETP.NE.AND P0, PT, R0, 0x6, PT ;  /* 0x000000060000780c */ /* 0x000fda0003f05270 */
[----:B------:R-:W-:Y:S05]  /*4060*/  @P0 BRA `(.L_x_3193) ;  /* 0x00000bb000000947 */ /* 0x000fea0003800000 */
[----:B------:R-:W0:Y:S01]  /*4070*/  I2F.S64 R5, R4 ;  /* 0x0000000400057312 */ /* 0x000e220000301400 */
[----:B------:R-:W-:Y:S01]  /*4080*/  IMAD.MOV.U32 R2, RZ, RZ, R18 ;  /* 0x000000ffff027224 */ /* 0x000fe200078e0012 */
[----:B0-----:R0:W-:Y:S01]  /*4090*/  STG.E [R8.64], R5 ;  /* 0x0000000508007986 */ /* 0x0011e2000c101924 */
[----:B------:R-:W-:Y:S05]  /*40a0*/  BRA `(.L_x_3188) ;  /* 0x00000d1000007947 */ /* 0x000fea0003800000 */
.L_x_3197:
[----:B------:R-:W0:Y:S01]  /*40b0*/  I2F.S64 R0, R4 ;  /* 0x0000000400007312 */ /* 0x000e220000301400 */
[----:B------:R-:W-:Y:S01]  /*40c0*/  IMAD.MOV.U32 R2, RZ, RZ, R18 ;  /* 0x000000ffff027224 */ /* 0x000fe200078e0012 */
[----:B0-----:R-:W-:-:S05]  /*40d0*/  F2FP.PACK_AB R0, RZ, R0 ;  /* 0x00000000ff00723e */ /* 0x001fca00000000ff */
[----:B------:R0:W-:Y:S01]  /*40e0*/  STG.E.U16 [R8.64], R0 ;  /* 0x0000000008007986 */ /* 0x0001e2000c101524 */
[----:B------:R-:W-:Y:S05]  /*40f0*/  BRA `(.L_x_3188) ;  /* 0x00000cc000007947 */ /* 0x000fea0003800000 */
.L_x_3196:
[----:B------:R-:W-:-:S13]  /*4100*/  ISETP.NE.AND P0, PT, R0, 0x7, PT ;  /* 0x000000070000780c */ /* 0x000fda0003f05270 */
[----:B------:R-:W-:Y:S05]  /*4110*/  @!P0 BRA `(.L_x_3198) ;  /* 0x000000f000008947 */ /* 0x000fea0003800000 */
[----:B------:R-:W-:-:S13]  /*4120*/  ISETP.NE.AND P0, PT, R0, 0x8, PT ;  /* 0x000000080000780c */ /* 0x000fda0003f05270 */
[----:B------:R-:W-:Y:S05]  /*4130*/  @!P0 BRA `(.L_x_3199) ;  /* 0x0000007000008947 */ /* 0x000fea0003800000 */
[----:B------:R-:W-:-:S13]  /*4140*/  ISETP.NE.AND P0, PT, R0, 0x9, PT ;  /* 0x000000090000780c */ /* 0x000fda0003f05270 */
[----:B------:R-:W-:Y:S05]  /*4150*/  @P0 BRA `(.L_x_3193) ;  /* 0x00000ac000000947 */ /* 0x000fea0003800000 */
[----:B------:R-:W0:Y:S01]  /*4160*/  I2F.S64 R6, R4 ;  /* 0x0000000400067312 */ /* 0x000e220000301400 */
[----:B------:R-:W-:Y:S02]  /*4170*/  IMAD.MOV.U32 R7, RZ, RZ, RZ ;  /* 0x000000ffff077224 */ /* 0x000fe400078e00ff */
[----:B------:R-:W-:-:S03]  /*4180*/  IMAD.MOV.U32 R2, RZ, RZ, R18 ;  /* 0x000000ffff027224 */ /* 0x000fc600078e0012 */
[----:B0-----:R0:W-:Y:S01]  /*4190*/  STG.E.64 [R8.64], R6 ;  /* 0x0000000608007986 */ /* 0x0011e2000c101b24 */
[----:B------:R-:W-:Y:S05]  /*41a0*/  BRA `(.L_x_3188) ;  /* 0x00000c1000007947 */ /* 0x000fea0003800000 */
.L_x_3199:
[----:B------:R-:W0:Y:S01]  /*41b0*/  I2F.S64 R4, R4 ;  /* 0x0000000400047312 */ /* 0x000e220000301400 */
[----:B------:R-:W-:Y:S01]  /*41c0*/  IMAD.MOV.U32 R2, RZ, RZ, R18 ;  /* 0x000000ffff027224 */ /* 0x000fe200078e0012 */
[----:B0-----:R-:W-:-:S04]  /*41d0*/  F2FP.PACK_AB R3, RZ, R4 ;  /* 0x00000004ff03723e */ /* 0x001fc800000000ff */
[----:B------:R-:W-:-:S05]  /*41e0*/  PRMT R3, R3, 0x5410, RZ ;  /* 0x0000541003037816 */ /* 0x000fca00000000ff */
[----:B------:R0:W-:Y:S01]  /*41f0*/  STG.E [R8.64], R3 ;  /* 0x0000000308007986 */ /* 0x0001e2000c101924 */
[----:B------:R-:W-:Y:S05]  /*4200*/  BRA `(.L_x_3188) ;  /* 0x00000bb000007947 */ /* 0x000fea0003800000 */
.L_x_3198:
[----:B------:R-:W0:Y:S01]  /*4210*/  I2F.F64.S64 R4, R4 ;  /* 0x0000000400047312 */ /* 0x000e220000301c00 */
[----:B------:R-:W-:Y:S01]  /*4220*/  IMAD.MOV.U32 R2, RZ, RZ, R18 ;  /* 0x000000ffff027224 */ /* 0x000fe200078e0012 */
[----:B0-----:R0:W-:Y:S01]  /*4230*/  STG.E.64 [R8.64], R4 ;  /* 0x0000000408007986 */ /* 0x0011e2000c101b24 */
[----:B------:R-:W-:Y:S05]  /*4240*/  BRA `(.L_x_3188) ;  /* 0x00000b7000007947 */ /* 0x000fea0003800000 */
.L_x_3189:
        /* <DEDUP_REMOVED lines=8> */
[----:B------:R-:W-:Y:S01]  /*42d0*/  ISETP.NE.U32.AND P0, PT, R3, RZ, PT ;  /* 0x000000ff0300720c */ /* 0x000fe20003f05070 */
[----:B------:R-:W-:-:S03]  /*42e0*/  IMAD.MOV.U32 R2, RZ, RZ, R18 ;  /* 0x000000ffff027224 */ /* 0x000fc600078e0012 */
[----:B------:R-:W-:-:S04]  /*42f0*/  ISETP.NE.AND.EX P0, PT, R5, RZ, PT, P0 ;  /* 0x000000ff0500720c */ /* 0x000fc80003f05300 */
[----:B------:R-:W-:-:S05]  /*4300*/  SEL R3, RZ, 0x1, !P0 ;  /* 0x00000001ff037807 */ /* 0x000fca0004000000 */
[----:B------:R0:W-:Y:S01]  /*4310*/  STG.E.U8 [R8.64], R3 ;  /* 0x0000000308007986 */ /* 0x0001e2000c101124 */
[----:B------:R-:W-:Y:S05]  /*4320*/  BRA `(.L_x_3188) ;  /* 0x00000a9000007947 */ /* 0x000fea0003800000 */
.L_x_3202:
[----:B------:R-:W0:Y:S01]  /*4330*/  I2F.F64.S64 R4, R4 ;  /* 0x0000000400047312 */ /* 0x000e220000301c00 */
[----:B------:R-:W-:Y:S01]  /*4340*/  CS2R R6, SRZ ;  /* 0x0000000000067805 */ /* 0x000fe2000001ff00 */
[----:B------:R-:W-:-:S04]  /*4350*/  IMAD.MOV.U32 R2, RZ, RZ, R18 ;  /* 0x000000ffff027224 */ /* 0x000fc800078e0012 */
[----:B0-----:R0:W-:Y:S01]  /*4360*/  STG.E.128 [R8.64], R4 ;  /* 0x0000000408007986 */ /* 0x0011e2000c101d24 */
[----:B------:R-:W-:Y:S05]  /*4370*/  BRA `(.L_x_3188) ;  /* 0x00000a4000007947 */ /* 0x000fea0003800000 */
.L_x_3201:
        /* <DEDUP_REMOVED lines=21> */
.L_x_3206:
[----:B------:R-:W-:Y:S05]  /*44d0*/  BSYNC B0 ;  /* 0x0000000000007941 */ /* 0x000fea0003800000 */
.L_x_3205:
[----:B------:R-:W-:Y:S01]  /*44e0*/  LOP3.LUT R3, R0, R3, RZ, 0xfc, !PT ;  /* 0x0000000300037212 */ /* 0x000fe200078efcff */
[----:B------:R-:W-:-:S04]  /*44f0*/  IMAD.MOV.U32 R2, RZ, RZ, R18 ;  /* 0x000000ffff027224 */ /* 0x000fc800078e0012 */
[----:B------:R0:W-:Y:S01]  /*4500*/  STG.E.U8 [R8.64], R3 ;  /* 0x0000000308007986 */ /* 0x0001e2000c101124 */
[----:B------:R-:W-:Y:S05]  /*4510*/  BRA `(.L_x_3188) ;  /* 0x000008a000007947 */ /* 0x000fea0003800000 */
.L_x_3204:
        /* <DEDUP_REMOVED lines=13> */
.L_x_3208:
[----:B------:R-:W-:Y:S01]  /*45f0*/  IMAD.MOV.U32 R0, RZ, RZ, 0x7f ;  /* 0x0000007fff007424 */ /* 0x000fe200078e00ff */
[----:B------:R-:W-:-:S04]  /*4600*/  ISETP.GT.U32.AND P0, PT, R2, 0x7f800000, PT ;  /* 0x7f8000000200780c */ /* 0x000fc80003f04070 */
[----:B------:R-:W-:-:S04]  /*4610*/  SEL R0, R0, 0x7c, P0 ;  /* 0x0000007c00007807 */ /* 0x000fc80000000000 */
.L_x_3209:
[----:B------:R-:W-:Y:S05]  /*4620*/  BSYNC B0 ;  /* 0x0000000000007941 */ /* 0x000fea0003800000 */
.L_x_3207:
[----:B------:R-:W-:-:S04]  /*4630*/  LOP3.LUT R2, R5, 0x80000000, RZ, 0xc0, !PT ;  /* 0x8000000005027812 */ /* 0x000fc800078ec0ff */
[----:B------:R-:W-:Y:S01]  /*4640*/  SHF.R.U32.HI R3, RZ, 0x18, R2 ;  /* 0x00000018ff037819 */ /* 0x000fe20000011602 */
[----:B------:R-:W-:-:S03]  /*4650*/  IMAD.MOV.U32 R2, RZ, RZ, R18 ;  /* 0x000000ffff027224 */ /* 0x000fc600078e0012 */
[----:B------:R-:W-:-:S05]  /*4660*/  LOP3.LUT R3, R0, R3, RZ, 0xfc, !PT ;  /* 0x0000000300037212 */ /* 0x000fca00078efcff */
[----:B------:R0:W-:Y:S01]  /*4670*/  STG.E.U8 [R8.64], R3 ;  /* 0x0000000308007986 */ /* 0x0001e2000c101124 */
[----:B------:R-:W-:Y:S05]  /*4680*/  BRA `(.L_x_3188) ;  /* 0x0000073000007947 */ /* 0x000fea0003800000 */
.L_x_3203:
[----:B------:R-:W0:Y:S01]  /*4690*/  I2F.S64 R0, R4 ;  /* 0x0000000400007312 */ /* 0x000e220000301400 */
[----:B------:R-:W-:Y:S01]  /*46a0*/  IMAD.MOV.U32 R2, RZ, RZ, R18 ;  /* 0x000000ffff027224 */ /* 0x000fe200078e0012 */
[----:B0-----:R-:W-:-:S05]  /*46b0*/  F2FP.BF16.PACK_AB R0, RZ, R0 ;  /* 0x00000000ff00723e */ /* 0x001fca00000010ff */
[----:B------:R0:W-:Y:S01]  /*46c0*/  STG.E.U16 [R8.64], R0 ;  /* 0x0000000008007986 */ /* 0x0001e2000c101524 */
[----:B------:R-:W-:Y:S05]  /*46d0*/  BRA `(.L_x_3188) ;  /* 0x000006e000007947 */ /* 0x000fea0003800000 */
.L_x_3200:
        /* <DEDUP_REMOVED lines=11> */
.L_x_3212:
        /* <DEDUP_REMOVED lines=17> */
.L_x_3215:
[----:B------:R-:W-:-:S04]  /*48a0*/  LOP3.LUT R0, R5, 0x80000000, RZ, 0xc0, !PT ;  /* 0x8000000005007812 */ /* 0x000fc800078ec0ff */
[----:B------:R-:W-:-:S04]  /*48b0*/  SHF.R.U32.HI R3, RZ, 0x18, R0 ;  /* 0x00000018ff037819 */ /* 0x000fc80000011600 */
[----:B------:R-:W-:-:S04]  /*48c0*/  LOP3.LUT R2, R2, R3, RZ, 0xfc, !PT ;  /* 0x0000000302027212 */ /* 0x000fc800078efcff */
[----:B------:R-:W-:Y:S02]  /*48d0*/  PRMT R0, R2, 0x7610, R0 ;  /* 0x0000761002007816 */ /* 0x000fe40000000000 */
.L_x_3214:
[----:B------:R-:W-:Y:S05]  /*48e0*/  BSYNC B0 ;  /* 0x0000000000007941 */ /* 0x000fea0003800000 */
.L_x_3213:
[----:B------:R0:W-:Y:S01]  /*48f0*/  STG.E.U8 [R8.64], R0 ;  /* 0x0000000008007986 */ /* 0x0001e2000c101124 */
[----:B------:R-:W-:Y:S01]  /*4900*/  IMAD.MOV.U32 R2, RZ, RZ, R18 ;  /* 0x000000ffff027224 */ /* 0x000fe200078e0012 */
[----:B------:R-:W-:Y:S05]  /*4910*/  BRA `(.L_x_3188) ;  /* 0x000004a000007947 */ /* 0x000fea0003800000 */
.L_x_3211:
        /* <DEDUP_REMOVED lines=17> */
.L_x_3218:
[----:B------:R-:W-:-:S04]  /*4a30*/  LOP3.LUT R0, R5, 0x80000000, RZ, 0xc0, !PT ;  /* 0x8000000005007812 */ /* 0x000fc800078ec0ff */
[----:B------:R-:W-:-:S04]  /*4a40*/  SHF.R.U32.HI R3, RZ, 0x18, R0 ;  /* 0x00000018ff037819 */ /* 0x000fc80000011600 */
[----:B------:R-:W-:-:S04]  /*4a50*/  LOP3.LUT R2, R2, R3, RZ, 0xfc, !PT ;  /* 0x0000000302027212 */ /* 0x000fc800078efcff */
[----:B------:R-:W-:Y:S02]  /*4a60*/  PRMT R0, R2, 0x7610, R0 ;  /* 0x0000761002007816 */ /* 0x000fe40000000000 */
.L_x_3217:
[----:B------:R-:W-:Y:S05]  /*4a70*/  BSYNC B0 ;  /* 0x0000000000007941 */ /* 0x000fea0003800000 */
.L_x_3216:
[----:B------:R0:W-:Y:S01]  /*4a80*/  STG.E.U8 [R8.64], R0 ;  /* 0x0000000008007986 */ /* 0x0001e2000c101124 */
[----:B------:R-:W-:Y:S01]  /*4a90*/  IMAD.MOV.U32 R2, RZ, RZ, R18 ;  /* 0x000000ffff027224 */ /* 0x000fe200078e0012 */
[----:B------:R-:W-:Y:S05]  /*4aa0*/  BRA `(.L_x_3188) ;  /* 0x0000031000007947 */ /* 0x000fea0003800000 */
.L_x_3210:
        /* <DEDUP_REMOVED lines=18> */
[----:B------:R-:W-:Y:S02]  /*4bd0*/  @!P0 IMAD.MOV R0, RZ, RZ, R2 ;  /* 0x000000ffff008224 */ /* 0x000fe400078e0202 */
[----:B------:R-:W-:Y:S02]  /*4be0*/  IMAD.MOV.U32 R2, RZ, RZ, R18 ;  /* 0x000000ffff027224 */ /* 0x000fe400078e0012 */
[----:B------:R-:W-:-:S05]  /*4bf0*/  @P2 IMAD.MOV.U32 R3, RZ, RZ, R0 ;  /* 0x000000ffff032224 */ /* 0x000fca00078e0000 */
[----:B------:R0:W-:Y:S01]  /*4c00*/  STG.E.U8 [R8.64], R3 ;  /* 0x0000000308007986 */ /* 0x0001e2000c101124 */
[----:B------:R-:W-:Y:S05]  /*4c10*/  BRA `(.L_x_3188) ;  /* 0x000001a000007947 */ /* 0x000fea0003800000 */
.L_x_3193:
        /* <DEDUP_REMOVED lines=21> */
.L_x_3220:
[----:B------:R0:W-:Y:S01]  /*4d70*/  STG.E.64 [R8.64], R4 ;  /* 0x0000000408007986 */ /* 0x0001e2000c101b24 */
[----:B------:R-:W-:Y:S01]  /*4d80*/  IMAD.MOV.U32 R2, RZ, RZ, R18 ;  /* 0x000000ffff027224 */ /* 0x000fe200078e0012 */
[----:B------:R-:W-:Y:S05]  /*4d90*/  BRA `(.L_x_3188) ;  /* 0x0000002000007947 */ /* 0x000fea0003800000 */
.L_x_3219:
[----:B------:R0:W-:Y:S01]  /*4da0*/  STG.E [R8.64], R3 ;  /* 0x0000000308007986 */ /* 0x0001e2000c101924 */
[----:B------:R-:W-:-:S03]  /*4db0*/  IMAD.MOV.U32 R2, RZ, RZ, R18 ;  /* 0x000000ffff027224 */ /* 0x000fc600078e0012 */
.L_x_3188:
[----:B----4-:R-:W-:Y:S05]  /*4dc0*/  BSYNC B6 ;  /* 0x0000000000067941 */ /* 0x010fea0003800000 */
.L_x_3187:
[----:B------:R-:W-:Y:S01]  /*4dd0*/  ISETP.GE.AND P0, PT, R2, R28, PT ;  /* 0x0000001c0200720c */ /* 0x000fe20003f06270 */
[----:B------:R-:W-:-:S12]  /*4de0*/  BSSY B6, `(.L_x_3221) ;  /* 0x00001db000067945 */ /* 0x000fd80003800000 */
[----:B------:R-:W-:Y:S05]  /*4df0*/  @P0 BRA `(.L_x_3222) ;  /* 0x00001d9000000947 */ /* 0x000fea0003800000 */
[----:B------:R-:W1:Y:S01]  /*4e00*/  LDC.U8 R24, c[0x0][0x194] ;  /* 0x00006500ff187b82 */ /* 0x000e620000000000 */
[----:B0-----:R-:W-:-:S04]  /*4e10*/  IMAD R0, R29, 0x200, R2 ;  /* 0x000002001d007824 */ /* 0x001fc800078e0202 */
[----:B------:R-:W-:-:S05]  /*4e20*/  IMAD R8, R0, c[0x0][0x198], RZ ;  /* 0x0000660000087a24 */ /* 0x000fca00078e02ff */
[----:B------:R-:W-:-:S05]  /*4e30*/  IADD3 R8, P0, R8, c[0x0][0x178], RZ ;  /* 0x00005e0008087a10 */ /* 0x000fca0007f1e0ff */
[----:B------:R-:W-:Y:S01]  /*4e40*/  IMAD.X R9, RZ, RZ, c[0x0][0x17c], P0 ;  /* 0x00005f00ff097624 */ /* 0x000fe200000e06ff */
[----:B-1----:R-:W-:-:S05]  /*4e50*/  PRMT R3, R24, 0x9910, RZ ;  /* 0x0000991018037816 */ /* 0x002fca00000000ff */
[----:B------:R-:W-:-:S05]  /*4e60*/  IMAD.MOV.U32 R0, RZ, RZ, R3 ;  /* 0x000000ffff007224 */ /* 0x000fca00078e0003 */
        /* <DEDUP_REMOVED lines=12> */
.L_x_3226:
[----:B------:R0:W-:Y:S01]  /*4f30*/  STG.E.U8 [R8.64], R26 ;  /* 0x0000001a08007986 */ /* 0x0001e2000c101124 */
[----:B------:R-:W-:Y:S05]  /*4f40*/  BRA `(.L_x_3228) ;  /* 0x00000d6000007947 */ /* 0x000fea0003800000 */
.L_x_3225:
        /* <DEDUP_REMOVED lines=8> */
.L_x_3230:
[----:B------:R0:W-:Y:S01]  /*4fd0*/  STG.E [R8.64], R26 ;  /* 0x0000001a08007986 */ /* 0x0001e2000c101924 */
[----:B------:R-:W-:Y:S05]  /*4fe0*/  BRA `(.L_x_3228) ;  /* 0x00000cc000007947 */ /* 0x000fea0003800000 */
.L_x_3229:
[----:B------:R0:W-:Y:S01]  /*4ff0*/  STG.E.U16 [R8.64], R26 ;  /* 0x0000001a08007986 */ /* 0x0001e2000c101524 */
[----:B------:R-:W-:Y:S05]  /*5000*/  BRA `(.L_x_3228) ;  /* 0x00000ca000007947 */ /* 0x000fea0003800000 */
.L_x_3224:
        /* <DEDUP_REMOVED lines=9> */
.L_x_3232:
[----:B------:R-:W0:Y:S02]  /*50a0*/  I2F.S64 R0, R26 ;  /* 0x0000001a00007312 */ /* 0x000e240000301400 */
[----:B0-----:R-:W-:-:S05]  /*50b0*/  F2FP.PACK_AB R0, RZ, R0 ;  /* 0x00000000ff00723e */ /* 0x001fca00000000ff */
[----:B------:R0:W-:Y:S01]  /*50c0*/  STG.E.U16 [R8.64], R0 ;  /* 0x0000000008007986 */ /* 0x0001e2000c101524 */
[----:B------:R-:W-:Y:S05]  /*50d0*/  BRA `(.L_x_3228) ;  /* 0x00000bd000007947 */ /* 0x000fea0003800000 */
.L_x_3231:
        /* <DEDUP_REMOVED lines=10> */
.L_x_3234:
[----:B------:R-:W0:Y:S02]  /*5180*/  I2F.S64 R26, R26 ;  /* 0x0000001a001a7312 */ /* 0x000e240000301400 */
[----:B0-----:R-:W-:-:S04]  /*5190*/  F2FP.PACK_AB R3, RZ, R26 ;  /* 0x0000001aff03723e */ /* 0x001fc800000000ff */
[----:B------:R-:W-:-:S05]  /*51a0*/  PRMT R3, R3, 0x5410, RZ ;  /* 0x0000541003037816 */ /* 0x000fca00000000ff */
[----:B------:R0:W-:Y:S01]  /*51b0*/  STG.E [R8.64], R3 ;  /* 0x0000000308007986 */ /* 0x0001e2000c101924 */
[----:B------:R-:W-:Y:S05]  /*51c0*/  BRA `(.L_x_3228) ;  /* 0x00000ae000007947 */ /* 0x000fea0003800000 */
.L_x_3233:
[----:B------:R-:W0:Y:S02]  /*51d0*/  I2F.F64.S64 R26, R26 ;  /* 0x0000001a001a7312 */ /* 0x000e240000301c00 */
[----:B0-----:R0:W-:Y:S01]  /*51e0*/  STG.E.64 [R8.64], R26 ;  /* 0x0000001a08007986 */ /* 0x0011e2000c101b24 */
[----:B------:R-:W-:Y:S05]  /*51f0*/  BRA `(.L_x_3228) ;  /* 0x00000ab000007947 */ /* 0x000fea0003800000 */
.L_x_3223:
        /* <DEDUP_REMOVED lines=13> */
.L_x_3237:
[----:B------:R-:W0:Y:S01]  /*52d0*/  I2F.F64.S64 R4, R26 ;  /* 0x0000001a00047312 */ /* 0x000e220000301c00 */
[----:B------:R-:W-:-:S05]  /*52e0*/  CS2R R6, SRZ ;  /* 0x0000000000067805 */ /* 0x000fca000001ff00 */
[----:B0-----:R0:W-:Y:S01]  /*52f0*/  STG.E.128 [R8.64], R4 ;  /* 0x0000000408007986 */ /* 0x0011e2000c101d24 */
[----:B------:R-:W-:Y:S05]  /*5300*/  BRA `(.L_x_3228) ;  /* 0x000009a000007947 */ /* 0x000fea0003800000 */
.L_x_3236:
        /* <DEDUP_REMOVED lines=21> */
.L_x_3241:
[----:B------:R-:W-:Y:S05]  /*5460*/  BSYNC B0 ;  /* 0x0000000000007941 */ /* 0x000fea0003800000 */
.L_x_3240:
[----:B------:R-:W-:-:S05]  /*5470*/  LOP3.LUT R5, R0, R5, RZ, 0xfc, !PT ;  /* 0x0000000500057212 */ /* 0x000fca00078efcff */
[----:B------:R0:W-:Y:S01]  /*5480*/  STG.E.U8 [R8.64], R5 ;  /* 0x0000000508007986 */ /* 0x0001e2000c101124 */
[----:B------:R-:W-:Y:S05]  /*5490*/  BRA `(.L_x_3228) ;  /* 0x0000081000007947 */ /* 0x000fea0003800000 */
.L_x_3239:
        /* <DEDUP_REMOVED lines=13> */
.L_x_3243:
[----:B------:R-:W-:Y:S01]  /*5570*/  IMAD.MOV.U32 R0, RZ, RZ, 0x7f ;  /* 0x0000007fff007424 */ /* 0x000fe200078e00ff */
[----:B------:R-:W-:-:S04]  /*5580*/  ISETP.GT.U32.AND P0, PT, R3, 0x7f800000, PT ;  /* 0x7f8000000300780c */ /* 0x000fc80003f04070 */
[----:B------:R-:W-:-:S04]  /*5590*/  SEL R0, R0, 0x7c, P0 ;  /* 0x0000007c00007807 */ /* 0x000fc80000000000 */
.L_x_3244:
[----:B------:R-:W-:Y:S05]  /*55a0*/  BSYNC B0 ;  /* 0x0000000000007941 */ /* 0x000fea0003800000 */
.L_x_3242:
[----:B------:R-:W-:-:S04]  /*55b0*/  LOP3.LUT R3, R27, 0x80000000, RZ, 0xc0, !PT ;  /* 0x800000001b037812 */ /* 0x000fc800078ec0ff */
[----:B------:R-:W-:-:S04]  /*55c0*/  SHF.R.U32.HI R3, RZ, 0x18, R3 ;  /* 0x00000018ff037819 */ /* 0x000fc80000011603 */
[----:B------:R-:W-:-:S05]  /*55d0*/  LOP3.LUT R3, R0, R3, RZ, 0xfc, !PT ;  /* 0x0000000300037212 */ /* 0x000fca00078efcff */
[----:B------:R0:W-:Y:S01]  /*55e0*/  STG.E.U8 [R8.64], R3 ;  /* 0x0000000308007986 */ /* 0x0001e2000c101124 */
[----:B------:R-:W-:Y:S05]  /*55f0*/  BRA `(.L_x_3228) ;  /* 0x000006b000007947 */ /* 0x000fea0003800000 */
.L_x_3238:
[----:B------:R-:W0:Y:S02]  /*5600*/  I2F.S64 R0, R26 ;  /* 0x0000001a00007312 */ /* 0x000e240000301400 */
[----:B0-----:R-:W-:-:S05]  /*5610*/  F2FP.BF16.PACK_AB R0, RZ, R0 ;  /* 0x00000000ff00723e */ /* 0x001fca00000010ff */
[----:B------:R0:W-:Y:S01]  /*5620*/  STG.E.U16 [R8.64], R0 ;  /* 0x0000000008007986 */ /* 0x0001e2000c101524 */
[----:B------:R-:W-:Y:S05]  /*5630*/  BRA `(.L_x_3228) ;  /* 0x0000067000007947 */ /* 0x000fea0003800000 */
.L_x_3235:
        /* <DEDUP_REMOVED lines=10> */
.L_x_3247:
        /* <DEDUP_REMOVED lines=17> */
.L_x_3250:
[----:B------:R-:W-:-:S04]  /*57f0*/  LOP3.LUT R3, R27, 0x80000000, RZ, 0xc0, !PT ;  /* 0x800000001b037812 */ /* 0x000fc800078ec0ff */
[----:B------:R-:W-:-:S04]  /*5800*/  SHF.R.U32.HI R3, RZ, 0x18, R3 ;  /* 0x00000018ff037819 */ /* 0x000fc80000011603 */
[----:B------:R-:W-:-:S04]  /*5810*/  LOP3.LUT R0, R0, R3, RZ, 0xfc, !PT ;  /* 0x0000000300007212 */ /* 0x000fc800078efcff */
[----:B------:R-:W-:Y:S02]  /*5820*/  PRMT R4, R0, 0x7610, R4 ;  /* 0x0000761000047816 */ /* 0x000fe40000000004 */
.L_x_3249:
[----:B------:R-:W-:Y:S05]  /*5830*/  BSYNC B0 ;  /* 0x0000000000007941 */ /* 0x000fea0003800000 */
.L_x_3248:
[----:B------:R0:W-:Y:S01]  /*5840*/  STG.E.U8 [R8.64], R4 ;  /* 0x0000000408007986 */ /* 0x0001e2000c101124 */
[----:B------:R-:W-:Y:S05]  /*5850*/  BRA `(.L_x_3228) ;  /* 0x0000045000007947 */ /* 0x000fea0003800000 */
.L_x_3246:
        /* <DEDUP_REMOVED lines=17> */
.L_x_3253:
[----:B------:R-:W-:-:S04]  /*5970*/  LOP3.LUT R3, R27, 0x80000000, RZ, 0xc0, !PT ;  /* 0x800000001b037812 */ /* 0x000fc800078ec0ff */
[----:B------:R-:W-:-:S04]  /*5980*/  SHF.R.U32.HI R3, RZ, 0x18, R3 ;  /* 0x00000018ff037819 */ /* 0x000fc80000011603 */
[----:B------:R-:W-:-:S04]  /*5990*/  LOP3.LUT R0, R0, R3, RZ, 0xfc, !PT ;  /* 0x0000000300007212 */ /* 0x000fc800078efcff */
[----:B------:R-:W-:Y:S02]  /*59a0*/  PRMT R4, R0, 0x7610, R4 ;  /* 0x0000761000047816 */ /* 0x000fe40000000004 */
.L_x_3252:
[----:B------:R-:W-:Y:S05]  /*59b0*/  BSYNC B0 ;  /* 0x0000000000007941 */ /* 0x000fea0003800000 */
.L_x_3251:
[----:B------:R0:W-:Y:S01]  /*59c0*/  STG.E.U8 [R8.64], R4 ;  /* 0x0000000408007986 */ /* 0x0001e2000c101124 */
[----:B------:R-:W-:Y:S05]  /*59d0*/  BRA `(.L_x_3228) ;  /* 0x000002d000007947 */ /* 0x000fea0003800000 */
.L_x_3245:
        /* <DEDUP_REMOVED lines=22> */
.L_x_3227:
        /* <DEDUP_REMOVED lines=20> */
.L_x_3255:
[----:B------:R0:W-:Y:S01]  /*5c80*/  STG.E.64 [R8.64], R26 ;  /* 0x0000001a08007986 */ /* 0x0001e2000c101b24 */
[----:B------:R-:W-:Y:S05]  /*5c90*/  BRA `(.L_x_3228) ;  /* 0x0000001000007947 */ /* 0x000fea0003800000 */
.L_x_3254:
[----:B------:R0:W-:Y:S02]  /*5ca0*/  STG.E [R8.64], R26 ;  /* 0x0000001a08007986 */ /* 0x0001e4000c101924 */
.L_x_3228:
        /* <DEDUP_REMOVED lines=21> */
.L_x_3259:
[----:B------:R0:W-:Y:S01]  /*5e00*/  STG.E.U8 [R8.64], R22 ;  /* 0x0000001608007986 */ /* 0x0001e2000c101124 */
[----:B------:R-:W-:Y:S05]  /*5e10*/  BRA `(.L_x_3261) ;  /* 0x00000d6000007947 */ /* 0x000fea0003800000 */
.L_x_3258:
        /* <DEDUP_REMOVED lines=8> */
.L_x_3263:
[----:B------:R0:W-:Y:S01]  /*5ea0*/  STG.E [R8.64], R22 ;  /* 0x0000001608007986 */ /* 0x0001e2000c101924 */
[----:B------:R-:W-:Y:S05]  /*5eb0*/  BRA `(.L_x_3261) ;  /* 0x00000cc000007947 */ /* 0x000fea0003800000 */
.L_x_3262:
[----:B------:R0:W-:Y:S01]  /*5ec0*/  STG.E.U16 [R8.64], R22 ;  /* 0x0000001608007986 */ /* 0x0001e2000c101524 */
[----:B------:R-:W-:Y:S05]  /*5ed0*/  BRA `(.L_x_3261) ;  /* 0x00000ca000007947 */ /* 0x000fea0003800000 */
.L_x_3257:
        /* <DEDUP_REMOVED lines=9> */
.L_x_3265:
[----:B------:R-:W0:Y:S02]  /*5f70*/  I2F.S64 R0, R22 ;  /* 0x0000001600007312 */ /* 0x000e240000301400 */
[----:B0-----:R-:W-:-:S05]  /*5f80*/  F2FP.PACK_AB R0, RZ, R0 ;  /* 0x00000000ff00723e */ /* 0x001fca00000000ff */
[----:B------:R0:W-:Y:S01]  /*5f90*/  STG.E.U16 [R8.64], R0 ;  /* 0x0000000008007986 */ /* 0x0001e2000c101524 */
[----:B------:R-:W-:Y:S05]  /*5fa0*/  BRA `(.L_x_3261) ;  /* 0x00000bd000007947 */ /* 0x000fea0003800000 */
.L_x_3264:
        /* <DEDUP_REMOVED lines=10> */
.L_x_3267:
[----:B------:R-:W0:Y:S02]  /*6050*/  I2F.S64 R22, R22 ;  /* 0x0000001600167312 */ /* 0x000e240000301400 */
[----:B0-----:R-:W-:-:S04]  /*6060*/  F2FP.PACK_AB R3, RZ, R22 ;  /* 0x00000016ff03723e */ /* 0x001fc800000000ff */
[----:B------:R-:W-:-:S05]  /*6070*/  PRMT R3, R3, 0x5410, RZ ;  /* 0x0000541003037816 */ /* 0x000fca00000000ff */
[----:B------:R0:W-:Y:S01]  /*6080*/  STG.E [R8.64], R3 ;  /* 0x0000000308007986 */ /* 0x0001e2000c101924 */
[----:B------:R-:W-:Y:S05]  /*6090*/  BRA `(.L_x_3261) ;  /* 0x00000ae000007947 */ /* 0x000fea0003800000 */
.L_x_3266:
[----:B------:R-:W0:Y:S02]  /*60a0*/  I2F.F64.S64 R22, R22 ;  /* 0x0000001600167312 */ /* 0x000e240000301c00 */
[----:B0-----:R0:W-:Y:S01]  /*60b0*/  STG.E.64 [R8.64], R22 ;  /* 0x0000001608007986 */ /* 0x0011e2000c101b24 */
[----:B------:R-:W-:Y:S05]  /*60c0*/  BRA `(.L_x_3261) ;  /* 0x00000ab000007947 */ /* 0x000fea0003800000 */
.L_x_3256:
        /* <DEDUP_REMOVED lines=13> */
.L_x_3270:
[----:B------:R-:W0:Y:S01]  /*61a0*/  I2F.F64.S64 R4, R22 ;  /* 0x0000001600047312 */ /* 0x000e220000301c00 */
[----:B------:R-:W-:-:S05]  /*61b0*/  CS2R R6, SRZ ;  /* 0x0000000000067805 */ /* 0x000fca000001ff00 */
[----:B0-----:R0:W-:Y:S01]  /*61c0*/  STG.E.128 [R8.64], R4 ;  /* 0x0000000408007986 */ /* 0x0011e2000c101d24 */
[----:B------:R-:W-:Y:S05]  /*61d0*/  BRA `(.L_x_3261) ;  /* 0x000009a000007947 */ /* 0x000fea0003800000 */
.L_x_3269:
        /* <DEDUP_REMOVED lines=21> */
.L_x_3274:
[----:B------:R-:W-:Y:S05]  /*6330*/  BSYNC B0 ;  /* 0x0000000000007941 */ /* 0x000fea0003800000 */
.L_x_3273:
[----:B------:R-:W-:-:S05]  /*6340*/  LOP3.LUT R5, R0, R5, RZ, 0xfc, !PT ;  /* 0x0000000500057212 */ /* 0x000fca00078efcff */
[----:B------:R0:W-:Y:S01]  /*6350*/  STG.E.U8 [R8.64], R5 ;  /* 0x0000000508007986 */ /* 0x0001e2000c101124 */
[----:B------:R-:W-:Y:S05]  /*6360*/  BRA `(.L_x_3261) ;  /* 0x0000081000007947 */ /* 0x000fea0003800000 */
.L_x_3272:
        /* <DEDUP_REMOVED lines=13> */
.L_x_3276:
[----:B------:R-:W-:Y:S01]  /*6440*/  IMAD.MOV.U32 R0, RZ, RZ, 0x7f ;  /* 0x0000007fff007424 */ /* 0x000fe200078e00ff */
[----:B------:R-:W-:-:S04]  /*6450*/  ISETP.GT.U32.AND P0, PT, R3, 0x7f800000, PT ;  /* 0x7f8000000300780c */ /* 0x000fc80003f04070 */
[----:B------:R-:W-:-:S04]  /*6460*/  SEL R0, R0, 0x7c, P0 ;  /* 0x0000007c00007807 */ /* 0x000fc80000000000 */
.L_x_3277:
[----:B------:R-:W-:Y:S05]  /*6470*/  BSYNC B0 ;  /* 0x0000000000007941 */ /* 0x000fea0003800000 */
.L_x_3275:
[----:B------:R-:W-:-:S04]  /*6480*/  LOP3.LUT R3, R23, 0x80000000, RZ, 0xc0, !PT ;  /* 0x8000000017037812 */ /* 0x000fc800078ec0ff */
[----:B------:R-:W-:-:S04]  /*6490*/  SHF.R.U32.HI R3, RZ, 0x18, R3 ;  /* 0x00000018ff037819 */ /* 0x000fc80000011603 */
[----:B------:R-:W-:-:S05]  /*64a0*/  LOP3.LUT R3, R0, R3, RZ, 0xfc, !PT ;  /* 0x0000000300037212 */ /* 0x000fca00078efcff */
[----:B------:R0:W-:Y:S01]  /*64b0*/  STG.E.U8 [R8.64], R3 ;  /* 0x0000000308007986 */ /* 0x0001e2000c101124 */
[----:B------:R-:W-:Y:S05]  /*64c0*/  BRA `(.L_x_3261) ;  /* 0x000006b000007947 */ /* 0x000fea0003800000 */
.L_x_3271:
[----:B------:R-:W0:Y:S02]  /*64d0*/  I2F.S64 R0, R22 ;  /* 0x0000001600007312 */ /* 0x000e240000301400 */
[----:B0-----:R-:W-:-:S05]  /*64e0*/  F2FP.BF16.PACK_AB R0, RZ, R0 ;  /* 0x00000000ff00723e */ /* 0x001fca00000010ff */
[----:B------:R0:W-:Y:S01]  /*64f0*/  STG.E.U16 [R8.64], R0 ;  /* 0x0000000008007986 */ /* 0x0001e2000c101524 */
[----:B------:R-:W-:Y:S05]  /*6500*/  BRA `(.L_x_3261) ;  /* 0x0000067000007947 */ /* 0x000fea0003800000 */
.L_x_3268:
        /* <DEDUP_REMOVED lines=10> */
.L_x_3280:
        /* <DEDUP_REMOVED lines=17> */
.L_x_3283:
[----:B------:R-:W-:-:S04]  /*66c0*/  LOP3.LUT R3, R23, 0x80000000, RZ, 0xc0, !PT ;  /* 0x8000000017037812 */ /* 0x000fc800078ec0ff */
[----:B------:R-:W-:-:S04]  /*66d0*/  SHF.R.U32.HI R3, RZ, 0x18, R3 ;  /* 0x00000018ff037819 */ /* 0x000fc80000011603 */
[----:B------:R-:W-:-:S04]  /*66e0*/  LOP3.LUT R0, R0, R3, RZ, 0xfc, !PT ;  /* 0x0000000300007212 */ /* 0x000fc800078efcff */
[----:B------:R-:W-:Y:S02]  /*66f0*/  PRMT R4, R0, 0x7610, R4 ;  /* 0x0000761000047816 */ /* 0x000fe40000000004 */
.L_x_3282:
[----:B------:R-:W-:Y:S05]  /*6700*/  BSYNC B0 ;  /* 0x0000000000007941 */ /* 0x000fea0003800000 */
.L_x_3281:
[----:B------:R0:W-:Y:S01]  /*6710*/  STG.E.U8 [R8.64], R4 ;  /* 0x0000000408007986 */ /* 0x0001e2000c101124 */
[----:B------:R-:W-:Y:S05]  /*6720*/  BRA `(.L_x_3261) ;  /* 0x0000045000007947 */ /* 0x000fea0003800000 */
.L_x_3279:
        /* <DEDUP_REMOVED lines=17> */
.L_x_3286:
[----:B------:R-:W-:-:S04]  /*6840*/  LOP3.LUT R3, R23, 0x80000000, RZ, 0xc0, !PT ;  /* 0x8000000017037812 */ /* 0x000fc800078ec0ff */
[----:B------:R-:W-:-:S04]  /*6850*/  SHF.R.U32.HI R3, RZ, 0x18, R3 ;  /* 0x00000018ff037819 */ /* 0x000fc80000011603 */
[----:B------:R-:W-:-:S04]  /*6860*/  LOP3.LUT R0, R0, R3, RZ, 0xfc, !PT ;  /* 0x0000000300007212 */ /* 0x000fc800078efcff */
[----:B------:R-:W-:Y:S02]  /*6870*/  PRMT R4, R0, 0x7610, R4 ;  /* 0x0000761000047816 */ /* 0x000fe40000000004 */
.L_x_3285:
[----:B------:R-:W-:Y:S05]  /*6880*/  BSYNC B0 ;  /* 0x0000000000007941 */ /* 0x000fea0003800000 */
.L_x_3284:
[----:B------:R0:W-:Y:S01]  /*6890*/  STG.E.U8 [R8.64], R4 ;  /* 0x0000000408007986 */ /* 0x0001e2000c101124 */
[----:B------:R-:W-:Y:S05]  /*68a0*/  BRA `(.L_x_3261) ;  /* 0x000002d000007947 */ /* 0x000fea0003800000 */
.L_x_3278:
        /* <DEDUP_REMOVED lines=22> */
.L_x_3260:
        /* <DEDUP_REMOVED lines=20> */
.L_x_3288:
[----:B------:R0:W-:Y:S01]  /*6b50*/  STG.E.64 [R8.64], R22 ;  /* 0x0000001608007986 */ /* 0x0001e2000c101b24 */
[----:B------:R-:W-:Y:S05]  /*6b60*/  BRA `(.L_x_3261) ;  /* 0x0000001000007947 */ /* 0x000fea0003800000 */
.L_x_3287:
[----:B------:R0:W-:Y:S02]  /*6b70*/  STG.E [R8.64], R22 ;  /* 0x0000001608007986 */ /* 0x0001e4000c101924 */
.L_x_3261:
[----:B------:R-:W-:Y:S02]  /*6b80*/  IADD3 R2, R2, 0x80, RZ ;  /* 0x0000008002027810 */ /* 0x000fe40007ffe0ff */
.L_x_3222:
[----:B------:R-:W-:Y:S05]  /*6b90*/  BSYNC B6 ;  /* 0x0000000000067941 */ /* 0x000fea0003800000 */
.L_x_3221:
[----:B------:R-:W-:-:S13]  /*6ba0*/  ISETP.GE.AND P0, PT, R2, R28, PT ;  /* 0x0000001c0200720c */ /* 0x000fda0003f06270 */
[----:B------:R-:W-:Y:S05]  /*6bb0*/  @P0 EXIT ;  /* 0x000000000000094d */ /* 0x000fea0003800000 */
[----:B0-----:R-:W0:Y:S01]  /*6bc0*/  LDC.U8 R4, c[0x0][0x194] ;  /* 0x00006500ff047b82 */ /* 0x001e220000000000 */
[----:B------:R-:W-:-:S04]  /*6bd0*/  IMAD R2, R29, 0x200, R2 ;  /* 0x000002001d027824 */ /* 0x000fc800078e0202 */
[----:B------:R-:W-:-:S05]  /*6be0*/  IMAD R2, R2, c[0x0][0x198], RZ ;  /* 0x0000660002027a24 */ /* 0x000fca00078e02ff */
        /* <DEDUP_REMOVED lines=15> */
.L_x_3292:
[----:B------:R-:W-:Y:S01]  /*6ce0*/  STG.E.U8 [R2.64], R16 ;  /* 0x0000001002007986 */ /* 0x000fe2000c101124 */
[----:B------:R-:W-:Y:S05]  /*6cf0*/  EXIT ;  /* 0x000000000000794d */ /* 0x000fea0003800000 */
.L_x_3291:
        /* <DEDUP_REMOVED lines=8> */
.L_x_3295:
[----:B------:R-:W-:Y:S01]  /*6d80*/  STG.E [R2.64], R16 ;  /* 0x0000001002007986 */ /* 0x000fe2000c101924 */
[----:B------:R-:W-:Y:S05]  /*6d90*/  EXIT ;  /* 0x000000000000794d */ /* 0x000fea0003800000 */
.L_x_3294:
[----:B------:R-:W-:Y:S01]  /*6da0*/  STG.E.U16 [R2.64], R16 ;  /* 0x0000001002007986 */ /* 0x000fe2000c101524 */
[----:B------:R-:W-:Y:S05]  /*6db0*/  EXIT ;  /* 0x000000000000794d */ /* 0x000fea0003800000 */
.L_x_3290:
        /* <DEDUP_REMOVED lines=9> */
.L_x_3297:
[----:B------:R-:W0:Y:S02]  /*6e50*/  I2F.S64 R0, R16 ;  /* 0x0000001000007312 */ /* 0x000e240000301400 */
[----:B0-----:R-:W-:-:S05]  /*6e60*/  F2FP.PACK_AB R0, RZ, R0 ;  /* 0x00000000ff00723e */ /* 0x001fca00000000ff */
[----:B------:R-:W-:Y:S01]  /*6e70*/  STG.E.U16 [R2.64], R0 ;  /* 0x0000000002007986 */ /* 0x000fe2000c101524 */
[----:B------:R-:W-:Y:S05]  /*6e80*/  EXIT ;  /* 0x000000000000794d */ /* 0x000fea0003800000 */
.L_x_3296:
        /* <DEDUP_REMOVED lines=10> */
.L_x_3299:
[----:B------:R-:W0:Y:S02]  /*6f30*/  I2F.S64 R16, R16 ;  /* 0x0000001000107312 */ /* 0x000e240000301400 */
[----:B0-----:R-:W-:-:S04]  /*6f40*/  F2FP.PACK_AB R5, RZ, R16 ;  /* 0x00000010ff05723e */ /* 0x001fc800000000ff */
[----:B------:R-:W-:-:S05]  /*6f50*/  PRMT R5, R5, 0x5410, RZ ;  /* 0x0000541005057816 */ /* 0x000fca00000000ff */
[----:B------:R-:W-:Y:S01]  /*6f60*/  STG.E [R2.64], R5 ;  /* 0x0000000502007986 */ /* 0x000fe2000c101924 */
[----:B------:R-:W-:Y:S05]  /*6f70*/  EXIT ;  /* 0x000000000000794d */ /* 0x000fea0003800000 */
.L_x_3298:
[----:B------:R-:W0:Y:S02]  /*6f80*/  I2F.F64.S64 R16, R16 ;  /* 0x0000001000107312 */ /* 0x000e240000301c00 */
[----:B0-----:R-:W-:Y:S01]  /*6f90*/  STG.E.64 [R2.64], R16 ;  /* 0x0000001002007986 */ /* 0x001fe2000c101b24 */
[----:B------:R-:W-:Y:S05]  /*6fa0*/  EXIT ;  /* 0x000000000000794d */ /* 0x000fea0003800000 */
.L_x_3289:
        /* <DEDUP_REMOVED lines=13> */
.L_x_3302:
[----:B------:R-:W0:Y:S01]  /*7080*/  I2F.F64.S64 R16, R16 ;  /* 0x0000001000107312 */ /* 0x000e220000301c00 */
[----:B------:R-:W-:-:S05]  /*7090*/  CS2R R18, SRZ ;  /* 0x0000000000127805 */ /* 0x000fca000001ff00 */
[----:B0-----:R-:W-:Y:S01]  /*70a0*/  STG.E.128 [R2.64], R16 ;  /* 0x0000001002007986 */ /* 0x001fe2000c101d24 */
[----:B------:R-:W-:Y:S05]  /*70b0*/  EXIT ;  /* 0x000000000000794d */ /* 0x000fea0003800000 */
.L_x_3301:
        /* <DEDUP_REMOVED lines=21> */
.L_x_3306:
[----:B------:R-:W-:Y:S05]  /*7210*/  BSYNC B0 ;  /* 0x0000000000007941 */ /* 0x000fea0003800000 */
.L_x_3305:
[----:B------:R-:W-:-:S05]  /*7220*/  LOP3.LUT R5, R0, R5, RZ, 0xfc, !PT ;  /* 0x0000000500057212 */ /* 0x000fca00078efcff */
[----:B------:R-:W-:Y:S01]  /*7230*/  STG.E.U8 [R2.64], R5 ;  /* 0x0000000502007986 */ /* 0x000fe2000c101124 */
[----:B------:R-:W-:Y:S05]  /*7240*/  EXIT ;  /* 0x000000000000794d */ /* 0x000fea0003800000 */
.L_x_3304:
        /* <DEDUP_REMOVED lines=13> */
.L_x_3308:
[----:B------:R-:W-:Y:S01]  /*7320*/  IMAD.MOV.U32 R0, RZ, RZ, 0x7f ;  /* 0x0000007fff007424 */ /* 0x000fe200078e00ff */
[----:B------:R-:W-:-:S04]  /*7330*/  ISETP.GT.U32.AND P0, PT, R4, 0x7f800000, PT ;  /* 0x7f8000000400780c */ /* 0x000fc80003f04070 */
[----:B------:R-:W-:-:S04]  /*7340*/  SEL R0, R0, 0x7c, P0 ;  /* 0x0000007c00007807 */ /* 0x000fc80000000000 */
.L_x_3309:
[----:B------:R-:W-:Y:S05]  /*7350*/  BSYNC B0 ;  /* 0x0000000000007941 */ /* 0x000fea0003800000 */
.L_x_3307:
[----:B------:R-:W-:-:S04]  /*7360*/  LOP3.LUT R4, R17, 0x80000000, RZ, 0xc0, !PT ;  /* 0x8000000011047812 */ /* 0x000fc800078ec0ff */
[----:B------:R-:W-:-:S04]  /*7370*/  SHF.R.U32.HI R5, RZ, 0x18, R4 ;  /* 0x00000018ff057819 */ /* 0x000fc80000011604 */
[----:B------:R-:W-:-:S05]  /*7380*/  LOP3.LUT R5, R0, R5, RZ, 0xfc, !PT ;  /* 0x0000000500057212 */ /* 0x000fca00078efcff */
[----:B------:R-:W-:Y:S01]  /*7390*/  STG.E.U8 [R2.64], R5 ;  /* 0x0000000502007986 */ /* 0x000fe2000c101124 */
[----:B------:R-:W-:Y:S05]  /*73a0*/  EXIT ;  /* 0x000000000000794d */ /* 0x000fea0003800000 */
.L_x_3303:
[----:B------:R-:W0:Y:S02]  /*73b0*/  I2F.S64 R0, R16 ;  /* 0x0000001000007312 */ /* 0x000e240000301400 */
[----:B0-----:R-:W-:-:S05]  /*73c0*/  F2FP.BF16.PACK_AB R0, RZ, R0 ;  /* 0x00000000ff00723e */ /* 0x001fca00000010ff */
[----:B------:R-:W-:Y:S01]  /*73d0*/  STG.E.U16 [R2.64], R0 ;  /* 0x0000000002007986 */ /* 0x000fe2000c101524 */
[----:B------:R-:W-:Y:S05]  /*73e0*/  EXIT ;  /* 0x000000000000794d */ /* 0x000fea0003800000 */
.L_x_3300:
        /* <DEDUP_REMOVED lines=10> */
.L_x_3312:
        /* <DEDUP_REMOVED lines=17> */
.L_x_3315:
[----:B------:R-:W-:-:S04]  /*75a0*/  LOP3.LUT R0, R17, 0x80000000, RZ, 0xc0, !PT ;  /* 0x8000000011007812 */ /* 0x000fc800078ec0ff */
[----:B------:R-:W-:-:S04]  /*75b0*/  SHF.R.U32.HI R5, RZ, 0x18, R0 ;  /* 0x00000018ff057819 */ /* 0x000fc80000011600 */
[----:B------:R-:W-:-:S04]  /*75c0*/  LOP3.LUT R4, R4, R5, RZ, 0xfc, !PT ;  /* 0x0000000504047212 */ /* 0x000fc800078efcff */
[----:B------:R-:W-:Y:S02]  /*75d0*/  PRMT R0, R4, 0x7610, R0 ;  /* 0x0000761004007816 */ /* 0x000fe40000000000 */
.L_x_3314:
[----:B------:R-:W-:Y:S05]  /*75e0*/  BSYNC B0 ;  /* 0x0000000000007941 */ /* 0x000fea0003800000 */
.L_x_3313:
[----:B------:R-:W-:Y:S01]  /*75f0*/  STG.E.U8 [R2.64], R0 ;  /* 0x0000000002007986 */ /* 0x000fe2000c101124 */
[----:B------:R-:W-:Y:S05]  /*7600*/  EXIT ;  /* 0x000000000000794d */ /* 0x000fea0003800000 */
.L_x_3311:
        /* <DEDUP_REMOVED lines=17> */
.L_x_3318:
[----:B------:R-:W-:-:S04]  /*7720*/  LOP3.LUT R0, R17, 0x80000000, RZ, 0xc0, !PT ;  /* 0x8000000011007812 */ /* 0x000fc800078ec0ff */
[----:B------:R-:W-:-:S04]  /*7730*/  SHF.R.U32.HI R5, RZ, 0x18, R0 ;  /* 0x00000018ff057819 */ /* 0x000fc80000011600 */
[----:B------:R-:W-:-:S04]  /*7740*/  LOP3.LUT R4, R4, R5, RZ, 0xfc, !PT ;  /* 0x0000000504047212 */ /* 0x000fc800078efcff */
[----:B------:R-:W-:Y:S02]  /*7750*/  PRMT R0, R4, 0x7610, R0 ;  /* 0x0000761004007816 */ /* 0x000fe40000000000 */
.L_x_3317:
[----:B------:R-:W-:Y:S05]  /*7760*/  BSYNC B0 ;  /* 0x0000000000007941 */ /* 0x000fea0003800000 */
.L_x_3316:
[----:B------:R-:W-:Y:S01]  /*7770*/  STG.E.U8 [R2.64], R0 ;  /* 0x0000000002007986 */ /* 0x000fe2000c101124 */
[----:B------:R-:W-:Y:S05]  /*7780*/  EXIT ;  /* 0x000000000000794d */ /* 0x000fea0003800000 */
.L_x_3310:
        /* <DEDUP_REMOVED lines=22> */
.L_x_3293:
        /* <DEDUP_REMOVED lines=20> */
.L_x_3320:
[----:B------:R-:W-:Y:S01]  /*7a30*/  STG.E.64 [R2.64], R16 ;  /* 0x0000001002007986 */ /* 0x000fe2000c101b24 */
[----:B------:R-:W-:Y:S05]  /*7a40*/  EXIT ;  /* 0x000000000000794d */ /* 0x000fea0003800000 */
.L_x_3319:
[----:B------:R-:W-:Y:S01]  /*7a50*/  STG.E [R2.64], R16 ;  /* 0x0000001002007986 */ /* 0x000fe2000c101924 */
[----:B------:R-:W-:Y:S05]  /*7a60*/  EXIT ;  /* 0x000000000000794d */ /* 0x000fea0003800000 */
.L_x_3321:
        /* <DEDUP_REMOVED lines=9> */
.L_x_19649:


//--------------------- .text._ZN2at6native18elementwise_kernelILi128ELi2EZNS0_22gpu_kernel_impl_nocastINS0_13BUnaryFunctorIlllZZZNS0_18rshift_kernel_cudaERNS_18TensorIteratorBaseEENKUlvE_clEvENKUlvE2_clEvEUlllE_EEEEvS5_RKT_EUliE_EEviT1_ --------------------------
	.section	.text._ZN2at6native18elementwise_kernelILi128ELi2EZNS0_22gpu_kernel_impl_nocastINS0_13BUnaryFunctorIlllZZZNS0_18rshift_kernel_cudaERNS_18TensorIteratorBaseEENKUlvE_clEvENKUlvE2_clEvEUlllE_EEEEvS5_RKT_EUliE_EEviT1_,"ax",@progbits
	.sectioninfo	@"SHI_REGISTERS=12"
	.align	128
        .global         _ZN2at6native18elementwise_kernelILi128ELi2EZNS0_22gpu_kernel_impl_nocastINS0_13BUnaryFunctorIlllZZZNS0_18rshift_kernel_cudaERNS_18TensorIteratorBaseEENKUlvE_clEvENKUlvE2_clEvEUlllE_EEEEvS5_RKT_EUliE_EEviT1_
        .type           _ZN2at6native18elementwise_kernelILi128ELi2EZNS0_22gpu_kernel_impl_nocastINS0_13BUnaryFunctorIlllZZZNS0_18rshift_kernel_cudaERNS_18TensorIteratorBaseEENKUlvE_clEvENKUlvE2_clEvEUlllE_EEEEvS5_RKT_EUliE_EEviT1_,@function
        .size           _ZN2at6native18elementwise_kernelILi128ELi2EZNS0_22gpu_kernel_impl_nocastINS0_13BUnaryFunctorIlllZZZNS0_18rshift_kernel_cudaERNS_18TensorIteratorBaseEENKUlvE_clEvENKUlvE2_clEvEUlllE_EEEEvS5_RKT_EUliE_EEviT1_,(.L_x_19650 - _ZN2at6native18elementwise_kernelILi128ELi2EZNS0_22gpu_kernel_impl_nocastINS0_13BUnaryFunctorIlllZZZNS0_18rshift_kernel_cudaERNS_18TensorIteratorBaseEENKUlvE_clEvENKUlvE2_clEvEUlllE_EEEEvS5_RKT_EUliE_EEviT1_)
        .other          _ZN2at6native18elementwise_kernelILi128ELi2EZNS0_22gpu_kernel_impl_nocastINS0_13BUnaryFunctorIlllZZZNS0_18rshift_kernel_cudaERNS_18TensorIteratorBaseEENKUlvE_clEvENKUlvE2_clEvEUlllE_EEEEvS5_RKT_EUliE_EEviT1_,@"STO_CUDA_ENTRY STV_DEFAULT"
_ZN2at6native18elementwise_kernelILi128ELi2EZNS0_22gpu_kernel_impl_nocastINS0_13BUnaryFunctorIlllZZZNS0_18rshift_kernel_cudaERNS_18TensorIteratorBaseEENKUlvE_clEvENKUlvE2_clEvEUlllE_EEEEvS5_RKT_EUliE_EEviT1_:
.text._ZN2at6native18elementwise_kernelILi128ELi2EZNS0_22gpu_kernel_impl_nocastINS0_13BUnaryFunctorIlllZZZNS0_18rshift_kernel_cudaERNS_18TensorIteratorBaseEENKUlvE_clEvENKUlvE2_clEvEUlllE_EEEEvS5_RKT_EUliE_EEviT1_:
        /* <DEDUP_REMOVED lines=236> */
.L_x_3324:
[----:B------:R-:W-:Y:S01]  /*0ec0*/  IADD3 R4, P0, R3, c[0x0][0x368], RZ ;  /* 0x0000da0003047a10 */ /* 0x000fe20007f1e0ff */
[----:B------:R-:W-:-:S03]  /*0ed0*/  ULDC.64 UR4, c[0x0][0x378] ;  /* 0x0000de0000047ab9 */ /* 0x000fc60000000a00 */
[----:B------:R-:W-:-:S06]  /*0ee0*/  IADD3.X R5, RZ, c[0x0][0x36c], RZ, P0, !PT ;  /* 0x0000db00ff057a10 */ /* 0x000fcc00007fe4ff */
[----:B------:R-:W2:Y:S01]  /*0ef0*/  LDG.E.64 R4, [R4.64] ;  /* 0x0000000604047981 */ /* 0x000ea2000c1e1b00 */
[----:B------:R-:W-:Y:S01]  /*0f00*/  UISETP.LT.U32.AND UP0, UPT, UR4, 0x3f, UPT ;  /* 0x0000003f0400788c */ /* 0x000fe2000bf01070 */
[----:B------:R-:W-:Y:S02]  /*0f10*/  IADD3 R6, P0, R2, c[0x0][0x360], RZ ;  /* 0x0000d80002067a10 */ /* 0x000fe40007f1e0ff */
[----:B------:R-:W-:Y:S01]  /*0f20*/  IADD3 R9, R0, 0x80, RZ ;  /* 0x0000008000097810 */ /* 0x000fe20007ffe0ff */
[----:B------:R-:W-:Y:S01]  /*0f30*/  UISETP.LT.U32.AND.EX UP0, UPT, UR5, URZ, UPT, UP0 ;  /* 0x0000003f0500728c */ /* 0x000fe2000bf01100 */
[----:B------:R-:W-:-:S03]  /*0f40*/  IADD3.X R7, RZ, c[0x0][0x364], RZ, P0, !PT ;  /* 0x0000d900ff077a10 */ /* 0x000fc600007fe4ff */
[----:B------:R-:W-:-:S06]  /*0f50*/  USEL UR4, UR4, 0x3f, UP0 ;  /* 0x0000003f04047887 */ /* 0x000fcc0008000000 */
[--C-:B--2---:R-:W-:Y:S02]  /*0f60*/  SHF.R.S64 R2, R4, UR4, R5.reuse ;  /* 0x0000000404027c19 */ /* 0x104fe40008001005 */
[----:B------:R-:W-:-:S05]  /*0f70*/  SHF.R.S32.HI R3, RZ, UR4, R5 ;  /* 0x00000004ff037c19 */ /* 0x000fca0008011405 */
[----:B------:R0:W-:Y:S02]  /*0f80*/  STG.E.64 [R6.64], R2 ;  /* 0x0000000206007986 */ /* 0x0001e4000c101b06 */
.L_x_3323:
[----:B------:R-:W-:Y:S05]  /*0f90*/  BSYNC B0 ;  /* 0x0000000000007941 */ /* 0x000fea0003800000 */
.L_x_3322:
[----:B------:R-:W-:-:S13]  /*0fa0*/  ISETP.GE.AND P0, PT, R9, c[0x0][0x160], PT ;  /* 0x0000580009007a0c */ /* 0x000fda0003f06270 */
[----:B------:R-:W-:Y:S05]  /*0fb0*/  @P0 EXIT ;  /* 0x000000000000094d */ /* 0x000fea0003800000 */
[----:B------:R-:W-:Y:S01]  /*0fc0*/  ISETP.NE.AND P0, PT, RZ, c[0x0][0x168], PT ;  /* 0x00005a00ff007a0c */ /* 0x000fe20003f05270 */
[----:B0-----:R-:W-:Y:S01]  /*0fd0*/  HFMA2.MMA R2, -RZ, RZ, 0, 0 ;  /* 0x00000000ff027435 */ /* 0x001fe200000001ff */
[----:B------:R-:W-:-:S11]  /*0fe0*/  MOV R0, RZ ;  /* 0x000000ff00007202 */ /* 0x000fd60000000f00 */
[----:B------:R-:W-:Y:S05]  /*0ff0*/  @!P0 BRA `(.L_x_3325) ;  /* 0x00000e0000008947 */ /* 0x000fea0003800000 */
[----:B------:R-:W-:Y:S01]  /*1000*/  MOV R3, R9 ;  /* 0x0000000900037202 */ /* 0x000fe20000000f00 */
[----:B------:R-:W-:-:S04]  /*1010*/  IMAD.MOV.U32 R2, RZ, RZ, RZ ;  /* 0x000000ffff027224 */ /* 0x000fc800078e00ff */
[----:B------:R-:W-:Y:S01]  /*1020*/  IMAD.HI.U32 R4, R9, c[0x0][0x170], R2 ;  /* 0x00005c0009047a27 */ /* 0x000fe200078e0002 */
[----:B------:R-:W-:-:S04]  /*1030*/  MOV R3, c[0x0][0x168] ;  /* 0x00005a0000037a02 */ /* 0x000fc80000000f00 */
[----:B------:R-:W-:Y:S02]  /*1040*/  ISETP.NE.AND P0, PT, R3, 0x1, PT ;  /* 0x000000010300780c */ /* 0x000fe40003f05270 */
        /* <DEDUP_REMOVED lines=219> */
.L_x_3325:
[----:B------:R-:W-:Y:S01]  /*1e00*/  IADD3 R2, P0, R2, c[0x0][0x368], RZ ;  /* 0x0000da0002027a10 */ /* 0x000fe20007f1e0ff */
[----:B------:R-:W-:-:S03]  /*1e10*/  ULDC.64 UR4, c[0x0][0x378] ;  /* 0x0000de0000047ab9 */ /* 0x000fc60000000a00 */
[----:B------:R-:W-:-:S06]  /*1e20*/  IADD3.X R3, RZ, c[0x0][0x36c], RZ, P0, !PT ;  /* 0x0000db00ff037a10 */ /* 0x000fcc00007fe4ff */
[----:B------:R-:W2:Y:S01]  /*1e30*/  LDG.E.64 R2, [R2.64] ;  /* 0x0000000602027981 */ /* 0x000ea2000c1e1b00 */
[----:B------:R-:W-:Y:S01]  /*1e40*/  UISETP.LT.U32.AND UP0, UPT, UR4, 0x3f, UPT ;  /* 0x0000003f0400788c */ /* 0x000fe2000bf01070 */
[----:B------:R-:W-:-:S03]  /*1e50*/  IADD3 R6, P0, R0, c[0x0][0x360], RZ ;  /* 0x0000d80000067a10 */ /* 0x000fc60007f1e0ff */
[----:B------:R-:W-:Y:S01]  /*1e60*/  UISETP.LT.U32.AND.EX UP0, UPT, UR5, URZ, UPT, UP0 ;  /* 0x0000003f0500728c */ /* 0x000fe2000bf01100 */
[----:B------:R-:W-:-:S03]  /*1e70*/  IADD3.X R7, RZ, c[0x0][0x364], RZ, P0, !PT ;  /* 0x0000d900ff077a10 */ /* 0x000fc600007fe4ff */
[----:B------:R-:W-:-:S06]  /*1e80*/  USEL UR4, UR4, 0x3f, UP0 ;  /* 0x0000003f04047887 */ /* 0x000fcc0008000000 */
[--C-:B--2---:R-:W-:Y:S02]  /*1e90*/  SHF.R.S64 R4, R2, UR4, R3.reuse ;  /* 0x0000000402047c19 */ /* 0x104fe40008001003 */
[----:B------:R-:W-:-:S05]  /*1ea0*/  SHF.R.S32.HI R5, RZ, UR4, R3 ;  /* 0x00000004ff057c19 */ /* 0x000fca0008011403 */
[----:B------:R-:W-:Y:S01]  /*1eb0*/  STG.E.64 [R6.64], R4 ;  /* 0x0000000406007986 */ /* 0x000fe2000c101b06 */
[----:B------:R-:W-:Y:S05]  /*1ec0*/  EXIT ;  /* 0x000000000000794d */ /* 0x000fea0003800000 */
.L_x_3326:
        /* <DEDUP_REMOVED lines=11> */
.L_x_19650:


//--------------------- .text._ZN2at6native27unrolled_elementwise_kernelINS0_13BUnaryFunctorIlllZZZNS0_18rshift_kernel_cudaERNS_18TensorIteratorBaseEENKUlvE_clEvENKUlvE2_clEvEUlllE_EESt5arrayIPcLm2EELi4E23TrivialOffsetCalculatorILi1EjESD_NS0_6memory15LoadWithoutCastENSE_16StoreWithoutCastEEEviT_T0_T2_T3_T4_T5_ --------------------------
	.section	.text._ZN2at6native27unrolled_elementwise_kernelINS0_13BUnaryFunctorIlllZZZNS0_18rshift_kernel_cudaERNS_18TensorIteratorBaseEENKUlvE_clEvENKUlvE2_clEvEUlllE_EESt5arrayIPcLm2EELi4E23TrivialOffsetCalculatorILi1EjESD_NS0_6memory15LoadWithoutCastENSE_16StoreWithoutCastEEEviT_T0_T2_T3_T4_T5_,"ax",@progbits
	.sectioninfo	@"SHI_REGISTERS=23"
	.align	128
        .global         _ZN2at6native27unrolled_elementwise_kernelINS0_13BUnaryFunctorIlllZZZNS0_18rshift_kernel_cudaERNS_18TensorIteratorBaseEENKUlvE_clEvENKUlvE2_clEvEUlllE_EESt5arrayIPcLm2EELi4E23TrivialOffsetCalculatorILi1EjESD_NS0_6memory15LoadWithoutCastENSE_16StoreWithoutCastEEEviT_T0_T2_T3_T4_T5_
        .type           _ZN2at6native27unrolled_elementwise_kernelINS0_13BUnaryFunctorIlllZZZNS0_18rshift_kernel_cudaERNS_18TensorIteratorBaseEENKUlvE_clEvENKUlvE2_clEvEUlllE_EESt5arrayIPcLm2EELi4E23TrivialOffsetCalculatorILi1EjESD_NS0_6memory15LoadWithoutCastENSE_16StoreWithoutCastEEEviT_T0_T2_T3_T4_T5_,@function
        .size           _ZN2at6native27unrolled_elementwise_kernelINS0_13BUnaryFunctorIlllZZZNS0_18rshift_kernel_cudaERNS_18TensorIteratorBaseEENKUlvE_clEvENKUlvE2_clEvEUlllE_EESt5arrayIPcLm2EELi4E23TrivialOffsetCalculatorILi1EjESD_NS0_6memory15LoadWithoutCastENSE_16StoreWithoutCastEEEviT_T0_T2_T3_T4_T5_,(.L_x_19651 - _ZN2at6native27unrolled_elementwise_kernelINS0_13BUnaryFunctorIlllZZZNS0_18rshift_kernel_cudaERNS_18TensorIteratorBaseEENKUlvE_clEvENKUlvE2_clEvEUlllE_EESt5arrayIPcLm2EELi4E23TrivialOffsetCalculatorILi1EjESD_NS0_6memory15LoadWithoutCastENSE_16StoreWithoutCastEEEviT_T0_T2_T3_T4_T5_)
        .other          _ZN2at6native27unrolled_elementwise_kernelINS0_13BUnaryFunctorIlllZZZNS0_18rshift_kernel_cudaERNS_18TensorIteratorBaseEENKUlvE_clEvENKUlvE2_clEvEUlllE_EESt5arrayIPcLm2EELi4E23TrivialOffsetCalculatorILi1EjESD_NS0_6memory15LoadWithoutCastENSE_16StoreWithoutCastEEEviT_T0_T2_T3_T4_T5_,@"STO_CUDA_ENTRY STV_DEFAULT"
_ZN2at6native27unrolled_elementwise_kernelINS0_13BUnaryFunctorIlllZZZNS0_18rshift_kernel_cudaERNS_18TensorIteratorBaseEENKUlvE_clEvENKUlvE2_clEvEUlllE_EESt5arrayIPcLm2EELi4E23TrivialOffsetCalculatorILi1EjESD_NS0_6memory15LoadWithoutCastENSE_16StoreWithoutCastEEEviT_T0_T2_T3_T4_T5_:
.text._ZN2at6native27unrolled_elementwise_kernelINS0_13BUnaryFunctorIlllZZZNS0_18rshift_kernel_cudaERNS_18TensorIteratorBaseEENKUlvE_clEvENKUlvE2_clEvEUlllE_EESt5arrayIPcLm2EELi4E23TrivialOffsetCalculatorILi1EjESD_NS0_6memory15LoadWithoutCastENSE_16StoreWithoutCastEEEviT_T0_T2_T3_T4_T5_:
[----:B------:R-:W-:Y:S02]  /*0000*/  IMAD.MOV.U32 R1, RZ, RZ, c[0x0][0x28] ;  /* 0x00000a00ff017624 */ /* 0x000fe400078e00ff */
[----:B------:R-:W0:Y:S01]  /*0010*/  S2R R0, SR_CTAID.X ;  /* 0x0000000000007919 */ /* 0x000e220000002500 */
[----:B------:R-:W-:Y:S01]  /*0020*/  IMAD.MOV.U32 R5, RZ, RZ, -0x200 ;  /* 0xfffffe00ff057424 */ /* 0x000fe200078e00ff */
[----:B------:R-:W-:Y:S01]  /*0030*/  CS2R R18, SRZ ;  /* 0x0000000000127805 */ /* 0x000fe2000001ff00 */
[----:B------:R-:W-:Y:S01]  /*0040*/  ULDC.64 UR6, c[0x0][0x118] ;  /* 0x0000460000067ab9 */ /* 0x000fe20000000a00 */
[----:B------:R-:W1:Y:S01]  /*0050*/  S2R R3, SR_TID.X ;  /* 0x0000000000037919 */ /* 0x000e620000002100 */
[----:B------:R-:W-:Y:S01]  /*0060*/  CS2R R6, SRZ ;  /* 0x0000000000067805 */ /* 0x000fe2000001ff00 */
[----:B------:R-:W-:Y:S01]  /*0070*/  ULDC.64 UR4, c[0x0][0x170] ;  /* 0x00005c0000047ab9 */ /* 0x000fe20000000a00 */
[----:B0-----:R-:W-:Y:S02]  /*0080*/  IMAD R2, R0, R5, c[0x0][0x160] ;  /* 0x0000580000027624 */ /* 0x001fe400078e0205 */
[----:B-1----:R-:W-:-:S03]  /*0090*/  IMAD.MOV.U32 R9, RZ, RZ, R3 ;  /* 0x000000ffff097224 */ /* 0x002fc600078e0003 */
[----:B------:R-:W-:-:S13]  /*00a0*/  ISETP.GE.AND P0, PT, R3, R2, PT ;  /* 0x000000020300720c */ /* 0x000fda0003f06270 */
[----:B------:R-:W-:Y:S01]  /*00b0*/  @!P0 LEA R10, R0, R9, 0x9 ;  /* 0x00000009000a8211 */ /* 0x000fe200078e48ff */
[----:B------:R-:W-:Y:S01]  /*00c0*/  @!P0 IMAD.MOV.U32 R11, RZ, RZ, 0x8 ;  /* 0x00000008ff0b8424 */ /* 0x000fe200078e00ff */
[----:B------:R-:W-:-:S03]  /*00d0*/  @!P0 IADD3 R9, R9, 0x80, RZ ;  /* 0x0000008009098810 */ /* 0x000fc60007ffe0ff */
[----:B------:R-:W-:Y:S01]  /*00e0*/  @!P0 IMAD.WIDE.U32 R10, R10, R11, c[0x0][0x180] ;  /* 0x000060000a0a8625 */ /* 0x000fe200078e000b */
[----:B------:R-:W-:-:S04]  /*00f0*/  ISETP.GE.AND P1, PT, R9, R2, PT ;  /* 0x000000020900720c */ /* 0x000fc80003f26270 */
[----:B------:R0:W2:Y:S09]  /*0100*/  @!P0 LDG.E.64 R18, [R10.64] ;  /* 0x000000060a128981 */ /* 0x0000b2000c1e1b00 */
[----:B------:R-:W-:Y:S01]  /*0110*/  @!P1 IMAD R14, R0, 0x200, R9 ;  /* 0x00000200000e9824 */ /* 0x000fe200078e0209 */
[----:B------:R-:W-:-:S02]  /*0120*/  @!P1 IADD3 R9, R9, 0x80, RZ ;  /* 0x0000008009099810 */ /* 0x000fc40007ffe0ff */
[----:B------:R-:W-:Y:S02]  /*0130*/  @!P1 MOV R15, 0x8 ;  /* 0x00000008000f9802 */ /* 0x000fe40000000f00 */
[----:B------:R-:W-:-:S13]  /*0140*/  ISETP.GE.AND P3, PT, R9, R2, PT ;  /* 0x000000020900720c */ /* 0x000fda0003f66270 */
[----:B------:R-:W-:Y:S01]  /*0150*/  @!P3 IMAD R16, R0, 0x200, R9 ;  /* 0x000002000010b824 */ /* 0x000fe200078e0209 */
[----:B------:R-:W-:-:S04]  /*0160*/  @!P3 IADD3 R9, R9, 0x80, RZ ;  /* 0x000000800909b810 */ /* 0x000fc80007ffe0ff */
[----:B------:R-:W-:Y:S01]  /*0170*/  ISETP.GE.AND P2, PT, R9, R2, PT ;  /* 0x000000020900720c */ /* 0x000fe20003f46270 */
[----:B------:R-:W-:Y:S01]  /*0180*/  @!P3 IMAD.MOV.U32 R17, RZ, RZ, 0x8 ;  /* 0x00000008ff11b424 */ /* 0x000fe200078e00ff */
[----:B------:R-:W-:Y:S01]  /*0190*/  CS2R R4, SRZ ;  /* 0x0000000000047805 */ /* 0x000fe2000001ff00 */
[----:B------:R-:W-:-:S04]  /*01a0*/  @!P1 IMAD.WIDE.U32 R14, R14, R15, c[0x0][0x180] ;  /* 0x000060000e0e9625 */ /* 0x000fc800078e000f */
[----:B------:R-:W-:Y:S01]  /*01b0*/  @!P3 IMAD.WIDE.U32 R16, R16, R17, c[0x0][0x180] ;  /* 0x000060001010b625 */ /* 0x000fe200078e0011 */
[----:B------:R2:W3:Y:S04]  /*01c0*/  @!P1 LDG.E.64 R6, [R14.64] ;  /* 0x000000060e069981 */ /* 0x0004e8000c1e1b00 */
[----:B------:R-:W4:Y:S01]  /*01d0*/  @!P3 LDG.E.64 R4, [R16.64] ;  /* 0x000000061004b981 */ /* 0x000f22000c1e1b00 */
[----:B------:R-:W-:Y:S02]  /*01e0*/  @!P2 IMAD R12, R0, 0x200, R9 ;  /* 0x00000200000ca824 */ /* 0x000fe400078e0209 */
[----:B------:R-:W-:Y:S01]  /*01f0*/  @!P2 IMAD.MOV.U32 R13, RZ, RZ, 0x8 ;  /* 0x00000008ff0da424 */ /* 0x000fe200078e00ff */
[----:B------:R-:W-:-:S03]  /*0200*/  CS2R R8, SRZ ;  /* 0x0000000000087805 */ /* 0x000fc6000001ff00 */
[----:B------:R-:W-:-:S05]  /*0210*/  @!P2 IMAD.WIDE.U32 R12, R12, R13, c[0x0][0x180] ;  /* 0x000060000c0ca625 */ /* 0x000fca00078e000d */
[----:B------:R4:W5:Y:S01]  /*0220*/  @!P2 LDG.E.64 R8, [R12.64] ;  /* 0x000000060c08a981 */ /* 0x000962000c1e1b00 */
[----:B------:R-:W-:-:S04]  /*0230*/  UISETP.LT.U32.AND UP0, UPT, UR4, 0x3f, UPT ;  /* 0x0000003f0400788c */ /* 0x000fc8000bf01070 */
[----:B------:R-:W-:Y:S01]  /*0240*/  UISETP.LT.U32.AND.EX UP0, UPT, UR5, URZ, UPT, UP0 ;  /* 0x0000003f0500728c */ /* 0x000fe2000bf01100 */
[----:B0-----:R-:W-:Y:S01]  /*0250*/  IADD3 R10, R3, 0x80, RZ ;  /* 0x00000080030a7810 */ /* 0x001fe20007ffe0ff */
[----:B------:R-:W-:Y:S01]  /*0260*/  @!P0 IMAD.MOV.U32 R20, RZ, RZ, 0x8 ;  /* 0x00000008ff148424 */ /* 0x000fe200078e00ff */
[----:B------:R-:W-:Y:S01]  /*0270*/  @!P0 LEA R11, R0, R3, 0x9 ;  /* 0x00000003000b8211 */ /* 0x000fe200078e48ff */
[----:B------:R-:W-:Y:S02]  /*0280*/  USEL UR4, UR4, 0x3f, UP0 ;  /* 0x0000003f04047887 */ /* 0x000fe40008000000 */
[----:B------:R-:W-:Y:S02]  /*0290*/  @!P0 IMAD.MOV.U32 R3, RZ, RZ, R10 ;  /* 0x000000ffff038224 */ /* 0x000fe400078e000a */
[----:B------:R-:W-:-:S03]  /*02a0*/  @!P0 IMAD.WIDE.U32 R10, R11, R20, c[0x0][0x178] ;  /* 0x00005e000b0a8625 */ /* 0x000fc600078e0014 */
[----:B------:R-:W-:Y:S01]  /*02b0*/  ISETP.GE.AND P1, PT, R3, R2, PT ;  /* 0x000000020300720c */ /* 0x000fe20003f26270 */
[----:B------:R-:W-:Y:S01]  /*02c0*/  BSSY B0, `(.L_x_3327) ;  /* 0x0000015000007945 */ /* 0x000fe20003800000 */
[--C-:B--2---:R-:W-:Y:S02]  /*02d0*/  SHF.R.S64 R14, R18, UR4, R19.reuse ;  /* 0x00000004120e7c19 */ /* 0x104fe40008001013 */
[----:B------:R-:W-:-:S05]  /*02e0*/  SHF.R.S32.HI R15, RZ, UR4, R19 ;  /* 0x00000004ff0f7c19 */ /* 0x000fca0008011413 */
[----:B------:R0:W-:Y:S01]  /*02f0*/  @!P0 STG.E.64 [R10.64], R14 ;  /* 0x0000000e0a008986 */ /* 0x0001e2000c101b06 */
[--C-:B---3--:R-:W-:Y:S02]  /*0300*/  SHF.R.S64 R6, R6, UR4, R7.reuse ;  /* 0x0000000406067c19 */ /* 0x108fe40008001007 */
[----:B------:R-:W-:Y:S02]  /*0310*/  SHF.R.S32.HI R7, RZ, UR4, R7 ;  /* 0x00000004ff077c19 */ /* 0x000fe40008011407 */
[--C-:B----4-:R-:W-:Y:S02]  /*0320*/  SHF.R.S64 R12, R4, UR4, R5.reuse ;  /* 0x00000004040c7c19 */ /* 0x110fe40008001005 */
[----:B------:R-:W-:Y:S02]  /*0330*/  SHF.R.S32.HI R13, RZ, UR4, R5 ;  /* 0x00000004ff0d7c19 */ /* 0x000fe40008011405 */
[--C-:B-----5:R-:W-:Y:S02]  /*0340*/  SHF.R.S64 R8, R8, UR4, R9.reuse ;  /* 0x0000000408087c19 */ /* 0x120fe40008001009 */
[----:B------:R-:W-:Y:S01]  /*0350*/  SHF.R.S32.HI R9, RZ, UR4, R9 ;  /* 0x00000004ff097c19 */ /* 0x000fe20008011409 */
[----:B------:R-:W-:Y:S05]  /*0360*/  @P1 BRA `(.L_x_3328) ;  /* 0x000000a000001947 */ /* 0x000fea0003800000 */
[----:B0-----:R-:W-:Y:S01]  /*0370*/  LEA R4, R0, R3, 0x9 ;  /* 0x0000000300047211 */ /* 0x001fe200078e48ff */
[----:B------:R-:W-:Y:S01]  /*0380*/  IMAD.MOV.U32 R11, RZ, RZ, 0x8 ;  /* 0x00000008ff0b7424 */ /* 0x000fe200078e00ff */
[----:B------:R-:W-:-:S03]  /*0390*/  IADD3 R3, R3, 0x80, RZ ;  /* 0x0000008003037810 */ /* 0x000fc60007ffe0ff */
[----:B------:R-:W-:Y:S01]  /*03a0*/  IMAD.WIDE.U32 R4, R4, R11, c[0x0][0x178] ;  /* 0x00005e0004047625 */ /* 0x000fe200078e000b */
[----:B------:R-:W-:-:S04]  /*03b0*/  ISETP.GE.AND P0, PT, R3, R2, PT ;  /* 0x000000020300720c */ /* 0x000fc80003f06270 */
[----:B------:R0:W-:Y:S09]  /*03c0*/  STG.E.64 [R4.64], R6 ;  /* 0x0000000604007986 */ /* 0x0001f2000c101b06 */
[----:B------:R-:W-:Y:S01]  /*03d0*/  @!P0 IMAD R10, R0, 0x200, R3 ;  /* 0x00000200000a8824 */ /* 0x000fe200078e0203 */
[----:B------:R-:W-:-:S03]  /*03e0*/  @!P0 IADD3 R3, R3, 0x80, RZ ;  /* 0x0000008003038810 */ /* 0x000fc60007ffe0ff */
[----:B------:R-:W-:-:S05]  /*03f0*/  @!P0 IMAD.WIDE.U32 R10, R10, R11, c[0x0][0x178] ;  /* 0x00005e000a0a8625 */ /* 0x000fca00078e000b */
[----:B------:R0:W-:Y:S02]  /*0400*/  @!P0 STG.E.64 [R10.64], R12 ;  /* 0x0000000c0a008986 */ /* 0x0001e4000c101b06 */
.L_x_3328:
[----:B0-----:R-:W-:Y:S05]  /*0410*/  BSYNC B0 ;  /* 0x0000000000007941 */ /* 0x001fea0003800000 */
.L_x_3327:
[----:B------:R-:W-:-:S13]  /*0420*/  ISETP.GE.AND P0, PT, R3, R2, PT ;  /* 0x000000020300720c */ /* 0x000fda0003f06270 */
[----:B------:R-:W-:Y:S05]  /*0430*/  @P0 EXIT ;  /* 0x000000000000094d */ /* 0x000fea0003800000 */
[----:B------:R-:W-:Y:S01]  /*0440*/  LEA R3, R0, R3, 0x9 ;  /* 0x0000000300037211 */ /* 0x000fe200078e48ff */
[----:B------:R-:W-:-:S04]  /*0450*/  IMAD.MOV.U32 R2, RZ, RZ, 0x8 ;  /* 0x00000008ff027424 */ /* 0x000fc800078e00ff */
[----:B------:R-:W-:-:S05]  /*0460*/  IMAD.WIDE.U32 R2, R3, R2, c[0x0][0x178] ;  /* 0x00005e0003027625 */ /* 0x000fca00078e0002 */
[----:B------:R-:W-:Y:S01]  /*0470*/  STG.E.64 [R2.64], R8 ;  /* 0x0000000802007986 */ /* 0x000fe2000c101b06 */
[----:B------:R-:W-:Y:S05]  /*0480*/  EXIT ;  /* 0x000000000000794d */ /* 0x000fea0003800000 */
.L_x_3329:
        /* <DEDUP_REMOVED lines=15> */
.L_x_19651:


//--------------------- .text._ZN2at6native29vectorized_elementwise_kernelILi2ENS0_13BUnaryFunctorIlllZZZNS0_18rshift_kernel_cudaERNS_18TensorIteratorBaseEENKUlvE_clEvENKUlvE2_clEvEUlllE_EESt5arrayIPcLm2EEEEviT0_T1_ --------------------------
	.section	.text._ZN2at6native29vectorized_elementwise_kernelILi2ENS0_13BUnaryFunctorIlllZZZNS0_18rshift_kernel_cudaERNS_18TensorIteratorBaseEENKUlvE_clEvENKUlvE2_clEvEUlllE_EESt5arrayIPcLm2EEEEviT0_T1_,"ax",@progbits
	.sectioninfo	@"SHI_REGISTERS=32"
	.align	128
        .global         _ZN2at6native29vectorized_elementwise_kernelILi2ENS0_13BUnaryFunctorIlllZZZNS0_18rshift_kernel_cudaERNS_18TensorIteratorBaseEENKUlvE_clEvENKUlvE2_clEvEUlllE_EESt5arrayIPcLm2EEEEviT0_T1_
        .type           _ZN2at6native29vectorized_elementwise_kernelILi2ENS0_13BUnaryFunctorIlllZZZNS0_18rshift_kernel_cudaERNS_18TensorIteratorBaseEENKUlvE_clEvENKUlvE2_clEvEUlllE_EESt5arrayIPcLm2EEEEviT0_T1_,@function
        .size           _ZN2at6native29vectorized_elementwise_kernelILi2ENS0_13BUnaryFunctorIlllZZZNS0_18rshift_kernel_cudaERNS_18TensorIteratorBaseEENKUlvE_clEvENKUlvE2_clEvEUlllE_EESt5arrayIPcLm2EEEEviT0_T1_,(.L_x_19652 - _ZN2at6native29vectorized_elementwise_kernelILi2ENS0_13BUnaryFunctorIlllZZZNS0_18rshift_kernel_cudaERNS_18TensorIteratorBaseEENKUlvE_clEvENKUlvE2_clEvEUlllE_EESt5arrayIPcLm2EEEEviT0_T1_)
        .other          _ZN2at6native29vectorized_elementwise_kernelILi2ENS0_13BUnaryFunctorIlllZZZNS0_18rshift_kernel_cudaERNS_18TensorIteratorBaseEENKUlvE_clEvENKUlvE2_clEvEUlllE_EESt5arrayIPcLm2EEEEviT0_T1_,@"STO_CUDA_ENTRY STV_DEFAULT"
_ZN2at6native29vectorized_elementwise_kernelILi2ENS0_13BUnaryFunctorIlllZZZNS0_18rshift_kernel_cudaERNS_18TensorIteratorBaseEENKUlvE_clEvENKUlvE2_clEvEUlllE_EESt5arrayIPcLm2EEEEviT0_T1_:
.text._ZN2at6native29vectorized_elementwise_kernelILi2ENS0_13BUnaryFunctorIlllZZZNS0_18rshift_kernel_cudaERNS_18TensorIteratorBaseEENKUlvE_clEvENKUlvE2_clEvEUlllE_EESt5arrayIPcLm2EEEEviT0_T1_:
        /* <DEDUP_REMOVED lines=8> */
[----:B------:R-:W-:Y:S01]  /*0080*/  IMAD.MOV.U32 R25, RZ, RZ, 0x8 ;  /* 0x00000008ff197424 */ /* 0x000fe200078e00ff */
[----:B------:R-:W-:-:S03]  /*0090*/  ULDC.64 UR4, c[0x0][0x170] ;  /* 0x00005c0000047ab9 */ /* 0x000fc60000000a00 */
[----:B------:R-:W-:-:S06]  /*00a0*/  IMAD.WIDE R2, R0, R25, c[0x0][0x180] ;  /* 0x0000600000027625 */ /* 0x000fcc00078e0219 */
[----:B0-----:R-:W-:-:S05]  /*00b0*/  IMAD.WIDE.U32 R20, R23, 0x10, R2 ;  /* 0x0000001017147825 */ /* 0x001fca00078e0002 */
[----:B------:R-:W2:Y:S04]  /*00c0*/  LDG.E.128 R8, [R20.64] ;  /* 0x0000000614087981 */ /* 0x000ea8000c1e1d00 */
[----:B------:R-:W3:Y:S04]  /*00d0*/  LDG.E.128 R4, [R20.64+0x1800] ;  /* 0x0018000614047981 */ /* 0x000ee8000c1e1d00 */
[----:B------:R3:W4:Y:S04]  /*00e0*/  LDG.E.128 R16, [R20.64+0x800] ;  /* 0x0008000614107981 */ /* 0x000728000c1e1d00 */
[----:B------:R3:W5:Y:S01]  /*00f0*/  LDG.E.128 R12, [R20.64+0x1000] ;  /* 0x00100006140c7981 */ /* 0x000762000c1e1d00 */
[----:B------:R-:W-:-:S04]  /*0100*/  UISETP.LT.U32.AND UP0, UPT, UR4, 0x3f, UPT ;  /* 0x0000003f0400788c */ /* 0x000fc8000bf01070 */
[----:B------:R-:W-:-:S04]  /*0110*/  UISETP.LT.U32.AND.EX UP0, UPT, UR5, URZ, UPT, UP0 ;  /* 0x0000003f0500728c */ /* 0x000fc8000bf01100 */
[----:B------:R-:W-:Y:S01]  /*0120*/  USEL UR4, UR4, 0x3f, UP0 ;  /* 0x0000003f04047887 */ /* 0x000fe20008000000 */
[----:B------:R-:W-:-:S06]  /*0130*/  IMAD.WIDE.U32 R24, R0, R25, c[0x0][0x178] ;  /* 0x00005e0000187625 */ /* 0x000fcc00078e0019 */
[----:B------:R-:W-:Y:S01]  /*0140*/  IMAD.WIDE R24, R23, 0x10, R24 ;  /* 0x0000001017187825 */ /* 0x000fe200078e0218 */
[----:B--2---:R-:W-:Y:S02]  /*0150*/  SHF.R.S64 R0, R8, UR4, R9 ;  /* 0x0000000408007c19 */ /* 0x004fe40008001009 */
[--C-:B------:R-:W-:Y:S02]  /*0160*/  SHF.R.S64 R2, R10, UR4, R11.reuse ;  /* 0x000000040a027c19 */ /* 0x100fe4000800100b */
[----:B------:R-:W-:Y:S02]  /*0170*/  SHF.R.S32.HI R3, RZ, UR4, R11 ;  /* 0x00000004ff037c19 */ /* 0x000fe4000801140b */
[----:B------:R-:W-:Y:S02]  /*0180*/  SHF.R.S32.HI R9, RZ, UR4, R9 ;  /* 0x00000004ff097c19 */ /* 0x000fe40008011409 */
[--C-:B---3--:R-:W-:Y:S01]  /*0190*/  SHF.R.S64 R20, R6, UR4, R7.reuse ;  /* 0x0000000406147c19 */ /* 0x108fe20008001007 */
[----:B------:R-:W-:Y:S01]  /*01a0*/  IMAD.MOV.U32 R6, RZ, RZ, R2 ;  /* 0x000000ffff067224 */ /* 0x000fe200078e0002 */
[----:B------:R-:W-:Y:S01]  /*01b0*/  SHF.R.S32.HI R21, RZ, UR4, R7 ;  /* 0x00000004ff157c19 */ /* 0x000fe20008011407 */
[----:B------:R-:W-:Y:S01]  /*01c0*/  IMAD.MOV.U32 R7, RZ, RZ, R3 ;  /* 0x000000ffff077224 */ /* 0x000fe200078e0003 */
[--C-:B------:R-:W-:Y:S01]  /*01d0*/  SHF.R.S64 R22, R4, UR4, R5.reuse ;  /* 0x0000000404167c19 */ /* 0x100fe20008001005 */
[----:B------:R-:W-:Y:S01]  /*01e0*/  IMAD.MOV.U32 R4, RZ, RZ, R0 ;  /* 0x000000ffff047224 */ /* 0x000fe200078e0000 */
[----:B------:R-:W-:Y:S01]  /*01f0*/  SHF.R.S32.HI R23, RZ, UR4, R5 ;  /* 0x00000004ff177c19 */ /* 0x000fe20008011405 */
[----:B------:R-:W-:Y:S01]  /*0200*/  IMAD.MOV.U32 R5, RZ, RZ, R9 ;  /* 0x000000ffff057224 */ /* 0x000fe200078e0009 */
[----:B----4-:R-:W-:-:S02]  /*0210*/  SHF.R.S64 R8, R18, UR4, R19 ;  /* 0x0000000412087c19 */ /* 0x010fc40008001013 */
[--C-:B------:R-:W-:Y:S02]  /*0220*/  SHF.R.S64 R10, R16, UR4, R17.reuse ;  /* 0x00000004100a7c19 */ /* 0x100fe40008001011 */
[----:B------:R-:W-:Y:S01]  /*0230*/  SHF.R.S32.HI R11, RZ, UR4, R17 ;  /* 0x00000004ff0b7c19 */ /* 0x000fe20008011411 */
[----:B------:R0:W-:Y:S01]  /*0240*/  STG.E.128 [R24.64], R4 ;  /* 0x0000000418007986 */ /* 0x0001e2000c101d06 */
[----:B-----5:R-:W-:Y:S01]  /*0250*/  SHF.R.S64 R14, R14, UR4, R15 ;  /* 0x000000040e0e7c19 */ /* 0x020fe2000800100f */
[----:B------:R-:W-:Y:S01]  /*0260*/  IMAD.MOV.U32 R18, RZ, RZ, R8 ;  /* 0x000000ffff127224 */ /* 0x000fe200078e0008 */
[----:B------:R-:W-:Y:S01]  /*0270*/  SHF.R.S64 R12, R12, UR4, R13 ;  /* 0x000000040c0c7c19 */ /* 0x000fe2000800100d */
[----:B------:R-:W-:Y:S01]  /*0280*/  IMAD.MOV.U32 R16, RZ, RZ, R10 ;  /* 0x000000ffff107224 */ /* 0x000fe200078e000a */
[----:B------:R-:W-:Y:S02]  /*0290*/  SHF.R.S32.HI R19, RZ, UR4, R19 ;  /* 0x00000004ff137c19 */ /* 0x000fe40008011413 */
[----:B------:R-:W-:-:S02]  /*02a0*/  SHF.R.S32.HI R15, RZ, UR4, R15 ;  /* 0x00000004ff0f7c19 */ /* 0x000fc4000801140f */
[----:B------:R-:W-:Y:S02]  /*02b0*/  SHF.R.S32.HI R13, RZ, UR4, R13 ;  /* 0x00000004ff0d7c19 */ /* 0x000fe4000801140d */
[----:B------:R-:W-:Y:S01]  /*02c0*/  MOV R17, R11 ;  /* 0x0000000b00117202 */ /* 0x000fe20000000f00 */
[----:B0-----:R-:W-:Y:S02]  /*02d0*/  IMAD.MOV.U32 R6, RZ, RZ, R20 ;  /* 0x000000ffff067224 */ /* 0x001fe400078e0014 */
[----:B------:R-:W-:Y:S02]  /*02e0*/  IMAD.MOV.U32 R7, RZ, RZ, R21 ;  /* 0x000000ffff077224 */ /* 0x000fe400078e0015 */
[----:B------:R-:W-:Y:S02]  /*02f0*/  IMAD.MOV.U32 R4, RZ, RZ, R22 ;  /* 0x000000ffff047224 */ /* 0x000fe400078e0016 */
[----:B------:R-:W-:Y:S01]  /*0300*/  IMAD.MOV.U32 R5, RZ, RZ, R23 ;  /* 0x000000ffff057224 */ /* 0x000fe200078e0017 */
[----:B------:R-:W-:Y:S04]  /*0310*/  STG.E.128 [R24.64+0x800], R16 ;  /* 0x0008001018007986 */ /* 0x000fe8000c101d06 */
[----:B------:R-:W-:Y:S04]  /*0320*/  STG.E.128 [R24.64+0x1000], R12 ;  /* 0x0010000c18007986 */ /* 0x000fe8000c101d06 */
[----:B------:R-:W-:Y:S01]  /*0330*/  STG.E.128 [R24.64+0x1800], R4 ;  /* 0x0018000418007986 */ /* 0x000fe2000c101d06 */
[----:B------:R-:W-:Y:S05]  /*0340*/  EXIT ;  /* 0x000000000000794d */ /* 0x000fea0003800000 */
.L_x_3330:
[----:B------:R-:W0:Y:S01]  /*0350*/  S2R R11, SR_TID.X ;  /* 0x00000000000b7919 */ /* 0x000e220000002100 */
[----:B------:R-:W-:Y:S01]  /*0360*/  CS2R R8, SRZ ;  /* 0x0000000000087805 */ /* 0x000fe2000001ff00 */
[----:B------:R-:W-:Y:S01]  /*0370*/  CS2R R22, SRZ ;  /* 0x0000000000167805 */ /* 0x000fe2000001ff00 */
[----:B------:R-:W-:Y:S01]  /*0380*/  CS2R R2, SRZ ;  /* 0x0000000000027805 */ /* 0x000fe2000001ff00 */
[----:B------:R-:W-:Y:S01]  /*0390*/  CS2R R6, SRZ ;  /* 0x0000000000067805 */ /* 0x000fe2000001ff00 */
[----:B------:R-:W-:Y:S01]  /*03a0*/  ULDC.64 UR4, c[0x0][0x170] ;  /* 0x00005c0000047ab9 */ /* 0x000fe20000000a00 */
        /* <DEDUP_REMOVED lines=8> */
[----:B------:R0:W2:Y:S05]  /*0430*/  @!P0 LDG.E.64 R22, [R4.64] ;  /* 0x0000000604168981 */ /* 0x0000aa000c1e1b00 */
[----:B------:R-:W-:Y:S01]  /*0440*/  @!P6 IMAD.IADD R12, R0, 0x1, R15 ;  /* 0x00000001000ce824 */ /* 0x000fe200078e020f */
[----:B------:R-:W-:Y:S01]  /*0450*/  @!P6 IADD3 R15, R15, 0x80, RZ ;  /* 0x000000800f0fe810 */ /* 0x000fe20007ffe0ff */
[----:B------:R-:W-:-:S03]  /*0460*/  @!P6 IMAD.MOV.U32 R13, RZ, RZ, 0x8 ;  /* 0x00000008ff0de424 */ /* 0x000fc600078e00ff */
[----:B------:R-:W-:Y:S01]  /*0470*/  ISETP.GE.AND P5, PT, R15, R10, PT ;  /* 0x0000000a0f00720c */ /* 0x000fe20003fa6270 */
[----:B------:R-:W-:-:S05]  /*0480*/  @!P6 IMAD.WIDE.U32 R12, R12, R13, c[0x0][0x180] ;  /* 0x000060000c0ce625 */ /* 0x000fca00078e000d */
[----:B------:R1:W3:Y:S07]  /*0490*/  @!P6 LDG.E.64 R8, [R12.64] ;  /* 0x000000060c08e981 */ /* 0x0002ee000c1e1b00 */
        /* <DEDUP_REMOVED lines=8> */
[----:B------:R-:W-:-:S13]  /*0520*/  ISETP.GE.AND P2, PT, R15, R10, PT ;  /* 0x0000000a0f00720c */ /* 0x000fda0003f46270 */
[----:B------:R-:W-:Y:S01]  /*0530*/  @!P2 IMAD.IADD R14, R0, 0x1, R15 ;  /* 0x00000001000ea824 */ /* 0x000fe200078e020f */
[----:B------:R-:W-:-:S04]  /*0540*/  @!P2 IADD3 R15, R15, 0x80, RZ ;  /* 0x000000800f0fa810 */ /* 0x000fc80007ffe0ff */
[----:B------:R-:W-:Y:S02]  /*0550*/  ISETP.GE.AND P1, PT, R15, R10, PT ;  /* 0x0000000a0f00720c */ /* 0x000fe40003f26270 */
[----:B------:R-:W-:-:S11]  /*0560*/  @!P4 MOV R21, 0x8 ;  /* 0x000000080015c802 */ /* 0x000fd60000000f00 */
[----:B------:R-:W-:Y:S01]  /*0570*/  @!P1 IMAD.IADD R24, R0, 0x1, R15 ;  /* 0x0000000100189824 */ /* 0x000fe200078e020f */
[----:B------:R-:W-:-:S04]  /*0580*/  @!P1 IADD3 R15, R15, 0x80, RZ ;  /* 0x000000800f0f9810 */ /* 0x000fc80007ffe0ff */
[----:B------:R-:W-:Y:S01]  /*0590*/  ISETP.GE.AND P6, PT, R15, R10, PT ;  /* 0x0000000a0f00720c */ /* 0x000fe20003fc6270 */
[----:B------:R-:W-:Y:S02]  /*05a0*/  @!P5 IMAD.MOV.U32 R19, RZ, RZ, 0x8 ;  /* 0x00000008ff13d424 */ /* 0x000fe400078e00ff */
[----:B------:R-:W-:-:S04]  /*05b0*/  @!P4 IMAD.WIDE.U32 R20, R20, R21, c[0x0][0x180] ;  /* 0x000060001414c625 */ /* 0x000fc800078e0015 */
[----:B------:R-:W-:Y:S01]  /*05c0*/  @!P5 IMAD.WIDE.U32 R18, R18, R19, c[0x0][0x180] ;  /* 0x000060001212d625 */ /* 0x000fe200078e0013 */
[----:B------:R4:W5:Y:S03]  /*05d0*/  @!P4 LDG.E.64 R2, [R20.64] ;  /* 0x000000061402c981 */ /* 0x000966000c1e1b00 */
[----:B------:R-:W-:Y:S01]  /*05e0*/  @!P2 IMAD.MOV.U32 R27, RZ, RZ, 0x8 ;  /* 0x00000008ff1ba424 */ /* 0x000fe200078e00ff */
[----:B0-----:R-:W-:Y:S01]  /*05f0*/  CS2R R4, SRZ ;  /* 0x0000000000047805 */ /* 0x001fe2000001ff00 */
[----:B------:R-:W-:Y:S01]  /*0600*/  @!P3 IMAD.MOV.U32 R17, RZ, RZ, 0x8 ;  /* 0x00000008ff11b424 */ /* 0x000fe200078e00ff */
[----:B------:R0:W5:Y:S01]  /*0610*/  @!P5 LDG.E.64 R6, [R18.64] ;  /* 0x000000061206d981 */ /* 0x000162000c1e1b00 */
[----:B------:R-:W-:Y:S01]  /*0620*/  @!P1 IMAD.MOV.U32 R29, RZ, RZ, 0x8 ;  /* 0x00000008ff1d9424 */ /* 0x000fe200078e00ff */
[----:B-1----:R-:W-:Y:S01]  /*0630*/  CS2R R12, SRZ ;  /* 0x00000000000c7805 */ /* 0x002fe2000001ff00 */
[----:B------:R-:W-:-:S04]  /*0640*/  @!P2 IMAD.WIDE.U32 R26, R14, R27, c[0x0][0x180] ;  /* 0x000060000e1aa625 */ /* 0x000fc800078e001b */
[----:B----4-:R-:W-:Y:S01]  /*0650*/  @!P6 IMAD.IADD R20, R0, 0x1, R15 ;  /* 0x000000010014e824 */ /* 0x010fe200078e020f */
[----:B------:R1:W4:Y:S01]  /*0660*/  @!P2 LDG.E.64 R12, [R26.64] ;  /* 0x000000061a0ca981 */ /* 0x000322000c1e1b00 */
[----:B------:R-:W-:Y:S01]  /*0670*/  @!P6 IMAD.MOV.U32 R21, RZ, RZ, 0x8 ;  /* 0x00000008ff15e424 */ /* 0x000fe200078e00ff */
[----:B------:R-:W-:Y:S01]  /*0680*/  CS2R R14, SRZ ;  /* 0x00000000000e7805 */ /* 0x000fe2000001ff00 */
[----:B------:R-:W-:Y:S01]  /*0690*/  @!P3 IMAD.WIDE.U32 R16, R16, R17, c[0x0][0x180] ;  /* 0x000060001010b625 */ /* 0x000fe200078e0011 */
[----:B0-----:R-:W-:-:S03]  /*06a0*/  CS2R R18, SRZ ;  /* 0x0000000000127805 */ /* 0x001fc6000001ff00 */
[----:B------:R-:W-:Y:S01]  /*06b0*/  @!P1 IMAD.WIDE.U32 R28, R24, R29, c[0x0][0x180] ;  /* 0x00006000181c9625 */ /* 0x000fe200078e001d */
[----:B------:R2:W4:Y:S03]  /*06c0*/  @!P3 LDG.E.64 R4, [R16.64] ;  /* 0x000000061004b981 */ /* 0x000526000c1e1b00 */
[----:B------:R-:W-:Y:S01]  /*06d0*/  @!P6 IMAD.WIDE.U32 R20, R20, R21, c[0x0][0x180] ;  /* 0x000060001414e625 */ /* 0x000fe200078e0015 */
[----:B------:R-:W4:Y:S04]  /*06e0*/  @!P1 LDG.E.64 R14, [R28.64] ;  /* 0x000000061c0e9981 */ /* 0x000f28000c1e1b00 */
[----:B------:R-:W4:Y:S01]  /*06f0*/  @!P6 LDG.E.64 R18, [R20.64] ;  /* 0x000000061412e981 */ /* 0x000f22000c1e1b00 */
[----:B------:R-:W-:-:S04]  /*0700*/  UISETP.LT.U32.AND UP0, UPT, UR4, 0x3f, UPT ;  /* 0x0000003f0400788c */ /* 0x000fc8000bf01070 */
[----:B------:R-:W-:Y:S01]  /*0710*/  UISETP.LT.U32.AND.EX UP0, UPT, UR5, URZ, UPT, UP0 ;  /* 0x0000003f0500728c */ /* 0x000fe2000bf01100 */
[----:B------:R-:W-:-:S03]  /*0720*/  @!P0 IMAD.IADD R24, R0, 0x1, R11 ;  /* 0x0000000100188824 */ /* 0x000fc600078e020b */
[----:B------:R-:W-:Y:S01]  /*0730*/  USEL UR4, UR4, 0x3f, UP0 ;  /* 0x0000003f04047887 */ /* 0x000fe20008000000 */
[----:B-1----:R-:W-:Y:S01]  /*0740*/  @!P0 IMAD.MOV.U32 R27, RZ, RZ, 0x8 ;  /* 0x00000008ff1b8424 */ /* 0x002fe200078e00ff */
[----:B------:R-:W-:Y:S01]  /*0750*/  @!P0 MOV R11, R25 ;  /* 0x00000019000b8202 */ /* 0x000fe20000000f00 */
[----:B------:R-:W-:Y:S01]  /*0760*/  BSSY B0, `(.L_x_3331) ;  /* 0x000003f000007945 */ /* 0x000fe20003800000 */
[----:B------:R-:W-:Y:S02]  /*0770*/  BSSY B1, `(.L_x_3332) ;  /* 0x0000037000017945 */ /* 0x000fe40003800000 */
[--C-:B--2---:R-:W-:Y:S02]  /*0780*/  SHF.R.S64 R16, R22, UR4, R23.reuse ;  /* 0x0000000416107c19 */ /* 0x104fe40008001017 */
[----:B------:R-:W-:Y:S01]  /*0790*/  SHF.R.S32.HI R17, RZ, UR4, R23 ;  /* 0x00000004ff117c19 */ /* 0x000fe20008011417 */
[----:B------:R-:W-:-:S05]  /*07a0*/  @!P0 IMAD.WIDE.U32 R22, R24, R27, c[0x0][0x178] ;  /* 0x00005e0018168625 */ /* 0x000fca00078e001b */
[----:B------:R0:W-:Y:S01]  /*07b0*/  @!P0 STG.E.64 [R22.64], R16 ;  /* 0x0000001016008986 */ /* 0x0001e2000c101b06 */
[----:B------:R-:W-:Y:S02]  /*07c0*/  ISETP.GE.AND P0, PT, R11, R10, PT ;  /* 0x0000000a0b00720c */ /* 0x000fe40003f06270 */
[--C-:B---3--:R-:W-:Y:S02]  /*07d0*/  SHF.R.S64 R8, R8, UR4, R9.reuse ;  /* 0x0000000408087c19 */ /* 0x108fe40008001009 */
[----:B------:R-:W-:Y:S02]  /*07e0*/  SHF.R.S32.HI R9, RZ, UR4, R9 ;  /* 0x00000004ff097c19 */ /* 0x000fe40008011409 */
[--C-:B-----5:R-:W-:Y:S02]  /*07f0*/  SHF.R.S64 R2, R2, UR4, R3.reuse ;  /* 0x0000000402027c19 */ /* 0x120fe40008001003 */
[----:B------:R-:W-:Y:S02]  /*0800*/  SHF.R.S32.HI R3, RZ, UR4, R3 ;  /* 0x00000004ff037c19 */ /* 0x000fe40008011403 */
[----:B------:R-:W-:-:S02]  /*0810*/  SHF.R.S64 R6, R6, UR4, R7 ;  /* 0x0000000406067c19 */ /* 0x000fc40008001007 */
[----:B------:R-:W-:Y:S02]  /*0820*/  SHF.R.S32.HI R7, RZ, UR4, R7 ;  /* 0x00000004ff077c19 */ /* 0x000fe40008011407 */
[--C-:B----4-:R-:W-:Y:S02]  /*0830*/  SHF.R.S64 R12, R12, UR4, R13.reuse ;  /* 0x000000040c0c7c19 */ /* 0x110fe4000800100d */
[----:B------:R-:W-:Y:S02]  /*0840*/  SHF.R.S32.HI R13, RZ, UR4, R13 ;  /* 0x00000004ff0d7c19 */ /* 0x000fe4000801140d */
[--C-:B------:R-:W-:Y:S02]  /*0850*/  SHF.R.S64 R4, R4, UR4, R5.reuse ;  /* 0x0000000404047c19 */ /* 0x100fe40008001005 */
[----:B------:R-:W-:Y:S02]  /*0860*/  SHF.R.S32.HI R5, RZ, UR4, R5 ;  /* 0x00000004ff057c19 */ /* 0x000fe40008011405 */
[----:B0-----:R-:W-:-:S02]  /*0870*/  SHF.R.S64 R16, R14, UR4, R15 ;  /* 0x000000040e107c19 */ /* 0x001fc4000800100f */
[----:B------:R-:W-:Y:S02]  /*0880*/  SHF.R.S32.HI R17, RZ, UR4, R15 ;  /* 0x00000004ff117c19 */ /* 0x000fe4000801140f */
[--C-:B------:R-:W-:Y:S02]  /*0890*/  SHF.R.S64 R14, R18, UR4, R19.reuse ;  /* 0x00000004120e7c19 */ /* 0x100fe40008001013 */
[----:B------:R-:W-:Y:S01]  /*08a0*/  SHF.R.S32.HI R15, RZ, UR4, R19 ;  /* 0x00000004ff0f7c19 */ /* 0x000fe20008011413 */
[----:B------:R-:W-:Y:S05]  /*08b0*/  @P0 BRA `(.L_x_3333) ;  /* 0x000000c000000947 */ /* 0x000fea0003800000 */
[----:B------:R-:W-:Y:S01]  /*08c0*/  IMAD.IADD R18, R0, 0x1, R11 ;  /* 0x0000000100127824 */ /* 0x000fe200078e020b */
        /* <DEDUP_REMOVED lines=11> */
.L_x_3333:
[----:B------:R-:W-:-:S13]  /*0980*/  ISETP.GE.AND P0, PT, R11, R10, PT ;  /* 0x0000000a0b00720c */ /* 0x000fda0003f06270 */
[----:B------:R-:W-:Y:S05]  /*0990*/  @P0 BRA `(.L_x_3335) ;  /* 0x000000c000000947 */ /* 0x000fea0003800000 */
[----:B0-----:R-:W-:Y:S01]  /*09a0*/  IMAD.IADD R6, R0, 0x1, R11 ;  /* 0x0000000100067824 */ /* 0x001fe200078e020b */
[----:B------:R-:W-:Y:S01]  /*09b0*/  IADD3 R11, R11, 0x80, RZ ;  /* 0x000000800b0b7810 */ /* 0x000fe20007ffe0ff */
[----:B------:R-:W-:-:S04]  /*09c0*/  IMAD.MOV.U32 R7, RZ, RZ, 0x8 ;  /* 0x00000008ff077424 */ /* 0x000fc800078e00ff */
[----:B------:R-:W-:-:S05]  /*09d0*/  IMAD.WIDE.U32 R6, R6, R7, c[0x0][0x178] ;  /* 0x00005e0006067625 */ /* 0x000fca00078e0007 */
[----:B------:R0:W-:Y:S02]  /*09e0*/  STG.E.64 [R6.64], R2 ;  /* 0x0000000206007986 */ /* 0x0001e4000c101b06 */
.L_x_3334:
[----:B------:R-:W-:-:S13]  /*09f0*/  ISETP.GE.AND P0, PT, R11, R10, PT ;  /* 0x0000000a0b00720c */ /* 0x000fda0003f06270 */
[----:B------:R-:W-:Y:S05]  /*0a00*/  @P0 BRA `(.L_x_3336) ;  /* 0x000000d000000947 */ /* 0x000fea0003800000 */
[----:B0-----:R-:W-:Y:S01]  /*0a10*/  HFMA2.MMA R3, -RZ, RZ, 0, 4.76837158203125e-07 ;  /* 0x00000008ff037435 */ /* 0x001fe200000001ff */
[----:B------:R-:W-:Y:S01]  /*0a20*/  IMAD.IADD R2, R0, 0x1, R11 ;  /* 0x0000000100027824 */ /* 0x000fe200078e020b */
[----:B------:R-:W-:-:S08]  /*0a30*/  IADD3 R11, R11, 0x80, RZ ;  /* 0x000000800b0b7810 */ /* 0x000fd00007ffe0ff */
[----:B------:R-:W-:-:S05]  /*0a40*/  IMAD.WIDE.U32 R2, R2, R3, c[0x0][0x178] ;  /* 0x00005e0002027625 */ /* 0x000fca00078e0003 */
[----:B------:R0:W-:Y:S02]  /*0a50*/  STG.E.64 [R2.64], R4 ;  /* 0x0000000402007986 */ /* 0x0001e4000c101b06 */
.L_x_3335:
        /* <DEDUP_REMOVED lines=8> */
.L_x_3336:
[----:B------:R-:W-:Y:S05]  /*0ae0*/  BSYNC B1 ;  /* 0x0000000000017941 */ /* 0x000fea0003800000 */
.L_x_3332:
[----:B------:R-:W-:-:S13]  /*0af0*/  ISETP.GE.AND P0, PT, R11, R10, PT ;  /* 0x0000000a0b00720c */ /* 0x000fda0003f06270 */
[----:B0-----:R-:W-:Y:S01]  /*0b00*/  @!P0 IMAD.IADD R2, R0, 0x1, R11 ;  /* 0x0000000100028824 */ /* 0x001fe200078e020b */
[----:B------:R-:W-:Y:S01]  /*0b10*/  @!P0 IADD3 R11, R11, 0x80, RZ ;  /* 0x000000800b0b8810 */ /* 0x000fe20007ffe0ff */
[----:B------:R-:W-:-:S04]  /*0b20*/  @!P0 IMAD.MOV.U32 R3, RZ, RZ, 0x8 ;  /* 0x00000008ff038424 */ /* 0x000fc800078e00ff */
[----:B------:R-:W-:-:S05]  /*0b30*/  @!P0 IMAD.WIDE.U32 R2, R2, R3, c[0x0][0x178] ;  /* 0x00005e0002028625 */ /* 0x000fca00078e0003 */
[----:B------:R0:W-:Y:S02]  /*0b40*/  @!P0 STG.E.64 [R2.64], R16 ;  /* 0x0000001002008986 */ /* 0x0001e4000c101b06 */
.L_x_3337:
[----:B------:R-:W-:Y:S05]  /*0b50*/  BSYNC B0 ;  /* 0x0000000000007941 */ /* 0x000fea0003800000 */
.L_x_3331:
        /* <DEDUP_REMOVED lines=8> */
.L_x_3338:
        /* <DEDUP_REMOVED lines=10> */
.L_x_19652:


//--------------------- .text._ZN2at6native29vectorized_elementwise_kernelILi4ENS0_13BUnaryFunctorIlllZZZNS0_18rshift_kernel_cudaERNS_18TensorIteratorBaseEENKUlvE_clEvENKUlvE2_clEvEUlllE_EESt5arrayIPcLm2EEEEviT0_T1_ --------------------------
	.section	.text._ZN2at6native29vectorized_elementwise_kernelILi4ENS0_13BUnaryFunctorIlllZZZNS0_18rshift_kernel_cudaERNS_18TensorIteratorBaseEENKUlvE_clEvENKUlvE2_clEvEUlllE_EESt5arrayIPcLm2EEEEviT0_T1_,"ax",@progbits
	.sectioninfo	@"SHI_REGISTERS=32"
	.align	128
        .global         _ZN2at6native29vectorized_elementwise_kernelILi4ENS0_13BUnaryFunctorIlllZZZNS0_18rshift_kernel_cudaERNS_18TensorIteratorBaseEENKUlvE_clEvENKUlvE2_clEvEUlllE_EESt5arrayIPcLm2EEEEviT0_T1_
        .type           _ZN2at6native29vectorized_elementwise_kernelILi4ENS0_13BUnaryFunctorIlllZZZNS0_18rshift_kernel_cudaERNS_18TensorIteratorBaseEENKUlvE_clEvENKUlvE2_clEvEUlllE_EESt5arrayIPcLm2EEEEviT0_T1_,@function
        .size           _ZN2at6native29vectorized_elementwise_kernelILi4ENS0_13BUnaryFunctorIlllZZZNS0_18rshift_kernel_cudaERNS_18TensorIteratorBaseEENKUlvE_clEvENKUlvE2_clEvEUlllE_EESt5arrayIPcLm2EEEEviT0_T1_,(.L_x_19653 - _ZN2at6native29vectorized_elementwise_kernelILi4ENS0_13BUnaryFunctorIlllZZZNS0_18rshift_kernel_cudaERNS_18TensorIteratorBaseEENKUlvE_clEvENKUlvE2_clEvEUlllE_EESt5arrayIPcLm2EEEEviT0_T1_)
        .other          _ZN2at6native29vectorized_elementwise_kernelILi4ENS0_13BUnaryFunctorIlllZZZNS0_18rshift_kernel_cudaERNS_18TensorIteratorBaseEENKUlvE_clEvENKUlvE2_clEvEUlllE_EESt5arrayIPcLm2EEEEviT0_T1_,@"STO_CUDA_ENTRY STV_DEFAULT"
_ZN2at6native29vectorized_elementwise_kernelILi4ENS0_13BUnaryFunctorIlllZZZNS0_18rshift_kernel_cudaERNS_18TensorIteratorBaseEENKUlvE_clEvENKUlvE2_clEvEUlllE_EESt5arrayIPcLm2EEEEviT0_T1_:
.text._ZN2at6native29vectorized_elementwise_kernelILi4ENS0_13BUnaryFunctorIlllZZZNS0_18rshift_kernel_cudaERNS_18TensorIteratorBaseEENKUlvE_clEvENKUlvE2_clEvEUlllE_EESt5arrayIPcLm2EEEEviT0_T1_:
        /* <DEDUP_REMOVED lines=53> */
.L_x_3339:
        /* <DEDUP_REMOVED lines=99> */
.L_x_3342:
[----:B------:R-:W-:-:S13]  /*0980*/  ISETP.GE.AND P0, PT, R11, R10, PT ;  /* 0x0000000a0b00720c */ /* 0x000fda0003f06270 */
[----:B------:R-:W-:Y:S05]  /*0990*/  @P0 BRA `(.L_x_3344) ;  /* 0x000000c000000947 */ /* 0x000fea0003800000 */
[----:B0-----:R-:W-:Y:S01]  /*09a0*/  IMAD.IADD R6, R0, 0x1, R11 ;  /* 0x0000000100067824 */ /* 0x001fe200078e020b */
[----:B------:R-:W-:Y:S01]  /*09b0*/  IADD3 R11, R11, 0x80, RZ ;  /* 0x000000800b0b7810 */ /* 0x000fe20007ffe0ff */
[----:B------:R-:W-:-:S04]  /*09c0*/  IMAD.MOV.U32 R7, RZ, RZ, 0x8 ;  /* 0x00000008ff077424 */ /* 0x000fc800078e00ff */
[----:B------:R-:W-:-:S05]  /*09d0*/  IMAD.WIDE.U32 R6, R6, R7, c[0x0][0x178] ;  /* 0x00005e0006067625 */ /* 0x000fca00078e0007 */
[----:B------:R0:W-:Y:S02]  /*09e0*/  STG.E.64 [R6.64], R2 ;  /* 0x0000000206007986 */ /* 0x0001e4000c101b06 */
.L_x_3343:
[----:B------:R-:W-:-:S13]  /*09f0*/  ISETP.GE.AND P0, PT, R11, R10, PT ;  /* 0x0000000a0b00720c */ /* 0x000fda0003f06270 */
[----:B------:R-:W-:Y:S05]  /*0a00*/  @P0 BRA `(.L_x_3345) ;  /* 0x000000d000000947 */ /* 0x000fea0003800000 */
[----:B0-----:R-:W-:Y:S01]  /*0a10*/  HFMA2.MMA R3, -RZ, RZ, 0, 4.76837158203125e-07 ;  /* 0x00000008ff037435 */ /* 0x001fe200000001ff */
[----:B------:R-:W-:Y:S01]  /*0a20*/  IMAD.IADD R2, R0, 0x1, R11 ;  /* 0x0000000100027824 */ /* 0x000fe200078e020b */
[----:B------:R-:W-:-:S08]  /*0a30*/  IADD3 R11, R11, 0x80, RZ ;  /* 0x000000800b0b7810 */ /* 0x000fd00007ffe0ff */
[----:B------:R-:W-:-:S05]  /*0a40*/  IMAD.WIDE.U32 R2, R2, R3, c[0x0][0x178] ;  /* 0x00005e0002027625 */ /* 0x000fca00078e0003 */
[----:B------:R0:W-:Y:S02]  /*0a50*/  STG.E.64 [R2.64], R4 ;  /* 0x0000000402007986 */ /* 0x0001e4000c101b06 */
.L_x_3344:
        /* <DEDUP_REMOVED lines=8> */
.L_x_3345:
[----:B------:R-:W-:Y:S05]  /*0ae0*/  BSYNC B1 ;  /* 0x0000000000017941 */ /* 0x000fea0003800000 */
.L_x_3341:
[----:B------:R-:W-:-:S13]  /*0af0*/  ISETP.GE.AND P0, PT, R11, R10, PT ;  /* 0x0000000a0b00720c */ /* 0x000fda0003f06270 */
[----:B0-----:R-:W-:Y:S01]  /*0b00*/  @!P0 IMAD.IADD R2, R0, 0x1, R11 ;  /* 0x0000000100028824 */ /* 0x001fe200078e020b */
[----:B------:R-:W-:Y:S01]  /*0b10*/  @!P0 IADD3 R11, R11, 0x80, RZ ;  /* 0x000000800b0b8810 */ /* 0x000fe20007ffe0ff */
[----:B------:R-:W-:-:S04]  /*0b20*/  @!P0 IMAD.MOV.U32 R3, RZ, RZ, 0x8 ;  /* 0x00000008ff038424 */ /* 0x000fc800078e00ff */
[----:B------:R-:W-:-:S05]  /*0b30*/  @!P0 IMAD.WIDE.U32 R2, R2, R3, c[0x0][0x178] ;  /* 0x00005e0002028625 */ /* 0x000fca00078e0003 */
[----:B------:R0:W-:Y:S02]  /*0b40*/  @!P0 STG.E.64 [R2.64], R16 ;  /* 0x0000001002008986 */ /* 0x0001e4000c101b06 */
.L_x_3346:
[----:B------:R-:W-:Y:S05]  /*0b50*/  BSYNC B0 ;  /* 0x0000000000007941 */ /* 0x000fea0003800000 */
.L_x_3340:
        /* <DEDUP_REMOVED lines=8> */
.L_x_3347:
        /* <DEDUP_REMOVED lines=10> */
.L_x_19653:


//--------------------- .text._ZN2at6native29vectorized_elementwise_kernelILi8ENS0_13BUnaryFunctorIlllZZZNS0_18rshift_kernel_cudaERNS_18TensorIteratorBaseEENKUlvE_clEvENKUlvE2_clEvEUlllE_EESt5arrayIPcLm2EEEEviT0_T1_ --------------------------
	.section	.text._ZN2at6native29vectorized_elementwise_kernelILi8ENS0_13BUnaryFunctorIlllZZZNS0_18rshift_kernel_cudaERNS_18TensorIteratorBaseEENKUlvE_clEvENKUlvE2_clEvEUlllE_EESt5arrayIPcLm2EEEEviT0_T1_,"ax",@progbits
	.sectioninfo	@"SHI_REGISTERS=4"
	.align	128
        .global         _ZN2at6native29vectorized_elementwise_kernelILi8ENS0_13BUnaryFunctorIlllZZZNS0_18rshift_kernel_cudaERNS_18TensorIteratorBaseEENKUlvE_clEvENKUlvE2_clEvEUlllE_EESt5arrayIPcLm2EEEEviT0_T1_
        .type           _ZN2at6native29vectorized_elementwise_kernelILi8ENS0_13BUnaryFunctorIlllZZZNS0_18rshift_kernel_cudaERNS_18TensorIteratorBaseEENKUlvE_clEvENKUlvE2_clEvEUlllE_EESt5arrayIPcLm2EEEEviT0_T1_,@function
        .size           _ZN2at6native29vectorized_elementwise_kernelILi8ENS0_13BUnaryFunctorIlllZZZNS0_18rshift_kernel_cudaERNS_18TensorIteratorBaseEENKUlvE_clEvENKUlvE2_clEvEUlllE_EESt5arrayIPcLm2EEEEviT0_T1_,(.L_x_19654 - _ZN2at6native29vectorized_elementwise_kernelILi8ENS0_13BUnaryFunctorIlllZZZNS0_18rshift_kernel_cudaERNS_18TensorIteratorBaseEENKUlvE_clEvENKUlvE2_clEvEUlllE_EESt5arrayIPcLm2EEEEviT0_T1_)
        .other          _ZN2at6native29vectorized_elementwise_kernelILi8ENS0_13BUnaryFunctorIlllZZZNS0_18rshift_kernel_cudaERNS_18TensorIteratorBaseEENKUlvE_clEvENKUlvE2_clEvEUlllE_EESt5arrayIPcLm2EEEEviT0_T1_,@"STO_CUDA_ENTRY STV_DEFAULT"
_ZN2at6native29vectorized_elementwise_kernelILi8ENS0_13BUnaryFunctorIlllZZZNS0_18rshift_kernel_cudaERNS_18TensorIteratorBaseEENKUlvE_clEvENKUlvE2_clEvEUlllE_EESt5arrayIPcLm2EEEEviT0_T1_:
.text._ZN2at6native29vectorized_elementwise_kernelILi8ENS0_13BUnaryFunctorIlllZZZNS0_18rshift_kernel_cudaERNS_18TensorIteratorBaseEENKUlvE_clEvENKUlvE2_clEvEUlllE_EESt5arrayIPcLm2EEEEviT0_T1_:
[----:B------:R-:W-:Y:S02]  /*0000*/  MOV R1, c[0x0][0x28] ;  /* 0x00000a0000017a02 */ /* 0x000fe40000000f00 */
[----:B------:R-:W-:Y:S05]  /*0010*/  EXIT ;  /* 0x000000000000794d */ /* 0x000fea0003800000 */
.L_x_3348:
        /* <DEDUP_REMOVED lines=14> */
.L_x_19654:


//--------------------- .text._ZN2at6native18elementwise_kernelILi128ELi4EZNS0_15gpu_kernel_implINS0_13AUnaryFunctorIlllZZZNS0_18rshift_kernel_cudaERNS_18TensorIteratorBaseEENKUlvE_clEvENKUlvE2_clEvEUlllE_EEEEvS5_RKT_EUliE_EEviT1_ --------------------------
	.section	.text._ZN2at6native18elementwise_kernelILi128ELi4EZNS0_15gpu_kernel_implINS0_13AUnaryFunctorIlllZZZNS0_18rshift_kernel_cudaERNS_18TensorIteratorBaseEENKUlvE_clEvENKUlvE2_clEvEUlllE_EEEEvS5_RKT_EUliE_EEviT1_,"ax",@progbits
	.sectioninfo	@"SHI_REGISTERS=26"
	.align	128
        .global         _ZN2at6native18elementwise_kernelILi128ELi4EZNS0_15gpu_kernel_implINS0_13AUnaryFunctorIlllZZZNS0_18rshift_kernel_cudaERNS_18TensorIteratorBaseEENKUlvE_clEvENKUlvE2_clEvEUlllE_EEEEvS5_RKT_EUliE_EEviT1_
        .type           _ZN2at6native18elementwise_kernelILi128ELi4EZNS0_15gpu_kernel_implINS0_13AUnaryFunctorIlllZZZNS0_18rshift_kernel_cudaERNS_18TensorIteratorBaseEENKUlvE_clEvENKUlvE2_clEvEUlllE_EEEEvS5_RKT_EUliE_EEviT1_,@function
        .size           _ZN2at6native18elementwise_kernelILi128ELi4EZNS0_15gpu_kernel_implINS0_13AUnaryFunctorIlllZZZNS0_18rshift_kernel_cudaERNS_18TensorIteratorBaseEENKUlvE_clEvENKUlvE2_clEvEUlllE_EEEEvS5_RKT_EUliE_EEviT1_,(.L_x_19655 - _ZN2at6native18elementwise_kernelILi128ELi4EZNS0_15gpu_kernel_implINS0_13AUnaryFunctorIlllZZZNS0_18rshift_kernel_cudaERNS_18TensorIteratorBaseEENKUlvE_clEvENKUlvE2_clEvEUlllE_EEEEvS5_RKT_EUliE_EEviT1_)
        .other          _ZN2at6native18elementwise_kernelILi128ELi4EZNS0_15gpu_kernel_implINS0_13AUnaryFunctorIlllZZZNS0_18rshift_kernel_cudaERNS_18TensorIteratorBaseEENKUlvE_clEvENKUlvE2_clEvEUlllE_EEEEvS5_RKT_EUliE_EEviT1_,@"STO_CUDA_ENTRY STV_DEFAULT"
_ZN2at6native18elementwise_kernelILi128ELi4EZNS0_15gpu_kernel_implINS0_13AUnaryFunctorIlllZZZNS0_18rshift_kernel_cudaERNS_18TensorIteratorBaseEENKUlvE_clEvENKUlvE2_clEvEUlllE_EEEEvS5_RKT_EUliE_EEviT1_:
.text._ZN2at6native18elementwise_kernelILi128ELi4EZNS0_15gpu_kernel_implINS0_13AUnaryFunctorIlllZZZNS0_18rshift_kernel_cudaERNS_18TensorIteratorBaseEENKUlvE_clEvENKUlvE2_clEvEUlllE_EEEEvS5_RKT_EUliE_EEviT1_:
        /* <DEDUP_REMOVED lines=237> */
.L_x_3351:
        /* <DEDUP_REMOVED lines=19> */
.L_x_3355:
[----:B------:R0:W5:Y:S01]  /*1000*/  LDG.E.U8 R2, [R4.64] ;  /* 0x0000002404027981 */ /* 0x000162000c1e1100 */
[----:B------:R-:W-:Y:S01]  /*1010*/  IMAD.MOV.U32 R3, RZ, RZ, RZ ;  /* 0x000000ffff037224 */ /* 0x000fe200078e00ff */
[----:B------:R-:W-:Y:S05]  /*1020*/  BRA `(.L_x_3357) ;  /* 0x00000d5000007947 */ /* 0x000fea0003800000 */
.L_x_3354:
        /* <DEDUP_REMOVED lines=8> */
.L_x_3359:
[----:B------:R-:W2:Y:S02]  /*10b0*/  LDG.E R2, [R4.64] ;  /* 0x0000002404027981 */ /* 0x000ea4000c1e1900 */
[----:B--2---:R-:W-:Y:S01]  /*10c0*/  SHF.R.S32.HI R3, RZ, 0x1f, R2 ;  /* 0x0000001fff037819 */ /* 0x004fe20000011402 */
[----:B------:R-:W-:Y:S05]  /*10d0*/  BRA `(.L_x_3357) ;  /* 0x00000ca000007947 */ /* 0x000fea0003800000 */
.L_x_3358:
[----:B------:R-:W2:Y:S02]  /*10e0*/  LDG.E.S16 R2, [R4.64] ;  /* 0x0000002404027981 */ /* 0x000ea4000c1e1700 */
[----:B--2---:R-:W-:Y:S01]  /*10f0*/  SHF.R.S32.HI R3, RZ, 0x1f, R2 ;  /* 0x0000001fff037819 */ /* 0x004fe20000011402 */
[----:B------:R-:W-:Y:S05]  /*1100*/  BRA `(.L_x_3357) ;  /* 0x00000c7000007947 */ /* 0x000fea0003800000 */
.L_x_3353:
        /* <DEDUP_REMOVED lines=9> */
.L_x_3361:
[----:B------:R-:W2:Y:S02]  /*11a0*/  LDG.E.U16 R4, [R4.64] ;  /* 0x0000002404047981 */ /* 0x000ea4000c1e1500 */
[----:B--2---:R-:W-:-:S06]  /*11b0*/  HADD2.F32 R2, -RZ, R4.H0_H0 ;  /* 0x20000004ff027230 */ /* 0x004fcc0000004100 */
[----:B------:R-:W0:Y:S01]  /*11c0*/  F2I.S64.TRUNC R2, R2 ;  /* 0x0000000200027311 */ /* 0x000e22000020d900 */
[----:B------:R-:W-:Y:S05]  /*11d0*/  BRA `(.L_x_3357) ;  /* 0x00000ba000007947 */ /* 0x000fea0003800000 */
.L_x_3360:
        /* <DEDUP_REMOVED lines=9> */
.L_x_3363:
[----:B------:R-:W2:Y:S02]  /*1270*/  LDG.E.U16 R4, [R4.64] ;  /* 0x0000002404047981 */ /* 0x000ea4000c1e1500 */
[----:B--2---:R-:W-:-:S06]  /*1280*/  HADD2.F32 R2, -RZ, R4.H0_H0 ;  /* 0x20000004ff027230 */ /* 0x004fcc0000004100 */
[----:B------:R-:W0:Y:S01]  /*1290*/  F2I.S64.TRUNC R2, R2 ;  /* 0x0000000200027311 */ /* 0x000e22000020d900 */
[----:B------:R-:W-:Y:S05]  /*12a0*/  BRA `(.L_x_3357) ;  /* 0x00000ad000007947 */ /* 0x000fea0003800000 */
.L_x_3362:
[----:B------:R-:W2:Y:S02]  /*12b0*/  LDG.E.64 R2, [R4.64] ;  /* 0x0000002404027981 */ /* 0x000ea4000c1e1b00 */
[----:B--2---:R-:W0:Y:S01]  /*12c0*/  F2I.S64.F64.TRUNC R2, R2 ;  /* 0x0000000200027311 */ /* 0x004e22000030d900 */
[----:B------:R-:W-:Y:S05]  /*12d0*/  BRA `(.L_x_3357) ;  /* 0x00000aa000007947 */ /* 0x000fea0003800000 */
.L_x_3352:
        /* <DEDUP_REMOVED lines=13> */
.L_x_3366:
[----:B------:R-:W2:Y:S02]  /*13b0*/  LDG.E.64 R2, [R4.64] ;  /* 0x0000002404027981 */ /* 0x000ea4000c1e1b00 */
[----:B--2---:R-:W0:Y:S01]  /*13c0*/  F2I.S64.F64.TRUNC R2, R2 ;  /* 0x0000000200027311 */ /* 0x004e22000030d900 */
[----:B------:R-:W-:Y:S05]  /*13d0*/  BRA `(.L_x_3357) ;  /* 0x000009a000007947 */ /* 0x000fea0003800000 */
.L_x_3365:
        /* <DEDUP_REMOVED lines=27> */
.L_x_3368:
        /* <DEDUP_REMOVED lines=14> */
.L_x_3367:
[----:B------:R-:W2:Y:S02]  /*1670*/  LDG.E.U16 R2, [R4.64] ;  /* 0x0000002404027981 */ /* 0x000ea4000c1e1500 */
[----:B--2---:R-:W-:-:S06]  /*1680*/  PRMT R2, RZ, 0x5410, R2 ;  /* 0x00005410ff027816 */ /* 0x004fcc0000000002 */
[----:B------:R-:W0:Y:S01]  /*1690*/  F2I.S64.TRUNC R2, R2 ;  /* 0x0000000200027311 */ /* 0x000e22000020d900 */
[----:B------:R-:W-:Y:S05]  /*16a0*/  BRA `(.L_x_3357) ;  /* 0x000006d000007947 */ /* 0x000fea0003800000 */
.L_x_3364:
        /* <DEDUP_REMOVED lines=11> */
.L_x_3371:
        /* <DEDUP_REMOVED lines=21> */
.L_x_3375:
[----:B------:R-:W-:Y:S05]  /*18b0*/  BSYNC B1 ;  /* 0x0000000000017941 */ /* 0x000fea0003800000 */
.L_x_3374:
[----:B------:R-:W-:Y:S01]  /*18c0*/  IMAD.SHL.U32 R2, R2, 0x100000, RZ ;  /* 0x0010000002027824 */ /* 0x000fe200078e00ff */
[----:B------:R-:W-:-:S04]  /*18d0*/  LEA R3, R0, 0x3b800000, 0x17 ;  /* 0x3b80000000037811 */ /* 0x000fc800078eb8ff */
[----:B------:R-:W-:Y:S02]  /*18e0*/  LOP3.LUT R2, R3, R2, R4, 0xfe, !PT ;  /* 0x0000000203027212 */ /* 0x000fe400078efe04 */
.L_x_3373:
[----:B------:R-:W-:Y:S05]  /*18f0*/  BSYNC B0 ;  /* 0x0000000000007941 */ /* 0x000fea0003800000 */
.L_x_3372:
[----:B------:R-:W0:Y:S01]  /*1900*/  F2I.S64.TRUNC R2, R2 ;  /* 0x0000000200027311 */ /* 0x000e22000020d900 */
[----:B------:R-:W-:Y:S05]  /*1910*/  BRA `(.L_x_3357) ;  /* 0x0000046000007947 */ /* 0x000fea0003800000 */
.L_x_3370:
        /* <DEDUP_REMOVED lines=21> */
.L_x_3379:
[----:B------:R-:W-:Y:S05]  /*1a70*/  BSYNC B1 ;  /* 0x0000000000017941 */ /* 0x000fea0003800000 */
.L_x_3378:
[----:B------:R-:W-:Y:S01]  /*1a80*/  IMAD.SHL.U32 R2, R2, 0x200000, RZ ;  /* 0x0020000002027824 */ /* 0x000fe200078e00ff */
[----:B------:R-:W-:-:S04]  /*1a90*/  LEA R3, R0, 0x37800000, 0x17 ;  /* 0x3780000000037811 */ /* 0x000fc800078eb8ff */
[----:B------:R-:W-:Y:S02]  /*1aa0*/  LOP3.LUT R2, R3, R2, R4, 0xfe, !PT ;  /* 0x0000000203027212 */ /* 0x000fe400078efe04 */
.L_x_3377:
[----:B------:R-:W-:Y:S05]  /*1ab0*/  BSYNC B0 ;  /* 0x0000000000007941 */ /* 0x000fea0003800000 */
.L_x_3376:
[----:B------:R-:W0:Y:S01]  /*1ac0*/  F2I.S64.TRUNC R2, R2 ;  /* 0x0000000200027311 */ /* 0x000e22000020d900 */
[----:B------:R-:W-:Y:S05]  /*1ad0*/  BRA `(.L_x_3357) ;  /* 0x000002a000007947 */ /* 0x000fea0003800000 */
.L_x_3369:
        /* <DEDUP_REMOVED lines=14> */
.L_x_3383:
[----:B------:R-:W-:Y:S05]  /*1bc0*/  BSYNC B0 ;  /* 0x0000000000007941 */ /* 0x000fea0003800000 */
.L_x_3382:
[----:B------:R-:W0:Y:S01]  /*1bd0*/  F2I.S64.TRUNC R2, R2 ;  /* 0x0000000200027311 */ /* 0x000e22000020d900 */
[----:B------:R-:W-:Y:S05]  /*1be0*/  BRA `(.L_x_3357) ;  /* 0x0000019000007947 */ /* 0x000fea0003800000 */
.L_x_3356:
        /* <DEDUP_REMOVED lines=21> */
.L_x_3381:
[----:B------:R0:W5:Y:S01]  /*1d40*/  LDG.E.64 R2, [R4.64] ;  /* 0x0000002404027981 */ /* 0x000162000c1e1b00 */
[----:B------:R-:W-:Y:S05]  /*1d50*/  BRA `(.L_x_3357) ;  /* 0x0000002000007947 */ /* 0x000fea0003800000 */
.L_x_3380:
[----:B------:R0:W5:Y:S01]  /*1d60*/  LDG.E R2, [R4.64] ;  /* 0x0000002404027981 */ /* 0x000162000c1e1900 */
[----:B------:R-:W-:-:S03]  /*1d70*/  IMAD.MOV.U32 R3, RZ, RZ, RZ ;  /* 0x000000ffff037224 */ /* 0x000fc600078e00ff */
.L_x_3357:
[----:B0-----:R-:W0:Y:S01]  /*1d80*/  LDC.U8 R4, c[0x0][0x380] ;  /* 0x0000e000ff047b82 */ /* 0x001e220000000000 */
[----:B-----5:R-:W-:Y:S01]  /*1d90*/  ISETP.LT.U32.AND P0, PT, R2, 0x3f, PT ;  /* 0x0000003f0200780c */ /* 0x020fe20003f01070 */
[----:B------:R-:W-:-:S03]  /*1da0*/  IMAD.MOV.U32 R5, RZ, RZ, c[0x0][0x37c] ;  /* 0x0000df00ff057624 */ /* 0x000fc600078e00ff */
[----:B------:R-:W-:Y:S01]  /*1db0*/  ISETP.LT.U32.AND.EX P0, PT, R3, RZ, PT, P0 ;  /* 0x000000ff0300720c */ /* 0x000fe20003f01100 */
[----:B------:R-:W-:-:S03]  /*1dc0*/  IMAD.MOV.U32 R3, RZ, RZ, c[0x0][0x378] ;  /* 0x0000de00ff037624 */ /* 0x000fc600078e00ff */
[----:B------:R-:W-:-:S04]  /*1dd0*/  SEL R2, R2, 0x3f, P0 ;  /* 0x0000003f02027807 */ /* 0x000fc80000000000 */
[-C--:B------:R-:W-:Y:S02]  /*1de0*/  SHF.R.S64 R7, R3, R2.reuse, c[0x0][0x37c] ;  /* 0x0000df0003077619 */ /* 0x080fe40000001002 */
        /* <DEDUP_REMOVED lines=15> */
.L_x_3387:
[----:B------:R0:W-:Y:S01]  /*1ee0*/  STG.E.U8 [R16.64], R7 ;  /* 0x0000000710007986 */ /* 0x0001e2000c101124 */
[----:B------:R-:W-:Y:S05]  /*1ef0*/  BRA `(.L_x_3389) ;  /* 0x00000d7000007947 */ /* 0x000fea0003800000 */
.L_x_3386:
        /* <DEDUP_REMOVED lines=8> */
.L_x_3391:
[----:B------:R0:W-:Y:S01]  /*1f80*/  STG.E [R16.64], R7 ;  /* 0x0000000710007986 */ /* 0x0001e2000c101924 */
[----:B------:R-:W-:Y:S05]  /*1f90*/  BRA `(.L_x_3389) ;  /* 0x00000cd000007947 */ /* 0x000fea0003800000 */
.L_x_3390:
[----:B------:R0:W-:Y:S01]  /*1fa0*/  STG.E.U16 [R16.64], R7 ;  /* 0x0000000710007986 */ /* 0x0001e2000c101524 */
[----:B------:R-:W-:Y:S05]  /*1fb0*/  BRA `(.L_x_3389) ;  /* 0x00000cb000007947 */ /* 0x000fea0003800000 */
.L_x_3385:
        /* <DEDUP_REMOVED lines=9> */
.L_x_3393:
[----:B------:R-:W0:Y:S02]  /*2050*/  I2F.S64 R0, R2 ;  /* 0x0000000200007312 */ /* 0x000e240000301400 */
[----:B0-----:R-:W-:-:S05]  /*2060*/  F2FP.PACK_AB R0, RZ, R0 ;  /* 0x00000000ff00723e */ /* 0x001fca00000000ff */
[----:B------:R0:W-:Y:S01]  /*2070*/  STG.E.U16 [R16.64], R0 ;  /* 0x0000000010007986 */ /* 0x0001e2000c101524 */
[----:B------:R-:W-:Y:S05]  /*2080*/  BRA `(.L_x_3389) ;  /* 0x00000be000007947 */ /* 0x000fea0003800000 */
.L_x_3392:
        /* <DEDUP_REMOVED lines=10> */
.L_x_3395:
[----:B------:R-:W0:Y:S02]  /*2130*/  I2F.S64 R2, R2 ;  /* 0x0000000200027312 */ /* 0x000e240000301400 */
[----:B0-----:R-:W-:-:S04]  /*2140*/  F2FP.PACK_AB R3, RZ, R2 ;  /* 0x00000002ff03723e */ /* 0x001fc800000000ff */
[----:B------:R-:W-:-:S05]  /*2150*/  PRMT R3, R3, 0x5410, RZ ;  /* 0x0000541003037816 */ /* 0x000fca00000000ff */
[----:B------:R0:W-:Y:S01]  /*2160*/  STG.E [R16.64], R3 ;  /* 0x0000000310007986 */ /* 0x0001e2000c101924 */
[----:B------:R-:W-:Y:S05]  /*2170*/  BRA `(.L_x_3389) ;  /* 0x00000af000007947 */ /* 0x000fea0003800000 */
.L_x_3394:
[----:B------:R-:W0:Y:S02]  /*2180*/  I2F.F64.S64 R2, R2 ;  /* 0x0000000200027312 */ /* 0x000e240000301c00 */
[----:B0-----:R0:W-:Y:S01]  /*2190*/  STG.E.64 [R16.64], R2 ;  /* 0x0000000210007986 */ /* 0x0011e2000c101b24 */
[----:B------:R-:W-:Y:S05]  /*21a0*/  BRA `(.L_x_3389) ;  /* 0x00000ac000007947 */ /* 0x000fea0003800000 */
.L_x_3384:
        /* <DEDUP_REMOVED lines=13> */
.L_x_3398:
[----:B------:R-:W0:Y:S01]  /*2280*/  I2F.F64.S64 R4, R2 ;  /* 0x0000000200047312 */ /* 0x000e220000301c00 */
[----:B------:R-:W-:-:S05]  /*2290*/  CS2R R6, SRZ ;  /* 0x0000000000067805 */ /* 0x000fca000001ff00 */
[----:B0-----:R0:W-:Y:S01]  /*22a0*/  STG.E.128 [R16.64], R4 ;  /* 0x0000000410007986 */ /* 0x0011e2000c101d24 */
[----:B------:R-:W-:Y:S05]  /*22b0*/  BRA `(.L_x_3389) ;  /* 0x000009b000007947 */ /* 0x000fea0003800000 */
.L_x_3397:
        /* <DEDUP_REMOVED lines=21> */
.L_x_3402:
[----:B------:R-:W-:Y:S05]  /*2410*/  BSYNC B0 ;  /* 0x0000000000007941 */ /* 0x000fea0003800000 */
.L_x_3401:
[----:B------:R-:W-:-:S05]  /*2420*/  LOP3.LUT R5, R0, R5, RZ, 0xfc, !PT ;  /* 0x0000000500057212 */ /* 0x000fca00078efcff */
[----:B------:R0:W-:Y:S01]  /*2430*/  STG.E.U8 [R16.64], R5 ;  /* 0x0000000510007986 */ /* 0x0001e2000c101124 */
[----:B------:R-:W-:Y:S05]  /*2440*/  BRA `(.L_x_3389) ;  /* 0x0000082000007947 */ /* 0x000fea0003800000 */
.L_x_3400:
        /* <DEDUP_REMOVED lines=13> */
.L_x_3404:
[----:B------:R-:W-:Y:S01]  /*2520*/  IMAD.MOV.U32 R0, RZ, RZ, 0x7f ;  /* 0x0000007fff007424 */ /* 0x000fe200078e00ff */
[----:B------:R-:W-:-:S04]  /*2530*/  ISETP.GT.U32.AND P0, PT, R4, 0x7f800000, PT ;  /* 0x7f8000000400780c */ /* 0x000fc80003f04070 */
[----:B------:R-:W-:-:S04]  /*2540*/  SEL R0, R0, 0x7c, P0 ;  /* 0x0000007c00007807 */ /* 0x000fc80000000000 */
.L_x_3405:
[----:B------:R-:W-:Y:S05]  /*2550*/  BSYNC B0 ;  /* 0x0000000000007941 */ /* 0x000fea0003800000 */
.L_x_3403:
[----:B------:R-:W-:-:S04]  /*2560*/  LOP3.LUT R2, R3, 0x80000000, RZ, 0xc0, !PT ;  /* 0x8000000003027812 */ /* 0x000fc800078ec0ff */
[----:B------:R-:W-:-:S04]  /*2570*/  SHF.R.U32.HI R3, RZ, 0x18, R2 ;  /* 0x00000018ff037819 */ /* 0x000fc80000011602 */
[----:B------:R-:W-:-:S05]  /*2580*/  LOP3.LUT R3, R0, R3, RZ, 0xfc, !PT ;  /* 0x0000000300037212 */ /* 0x000fca00078efcff */
[----:B------:R0:W-:Y:S01]  /*2590*/  STG.E.U8 [R16.64], R3 ;  /* 0x0000000310007986 */ /* 0x0001e2000c101124 */
[----:B------:R-:W-:Y:S05]  /*25a0*/  BRA `(.L_x_3389) ;  /* 0x000006c000007947 */ /* 0x000fea0003800000 */
.L_x_3399:
[----:B------:R-:W0:Y:S02]  /*25b0*/  I2F.S64 R0, R2 ;  /* 0x0000000200007312 */ /* 0x000e240000301400 */
[----:B0-----:R-:W-:-:S05]  /*25c0*/  F2FP.BF16.PACK_AB R0, RZ, R0 ;  /* 0x00000000ff00723e */ /* 0x001fca00000010ff */
[----:B------:R0:W-:Y:S01]  /*25d0*/  STG.E.U16 [R16.64], R0 ;  /* 0x0000000010007986 */ /* 0x0001e2000c101524 */
[----:B------:R-:W-:Y:S05]  /*25e0*/  BRA `(.L_x_3389) ;  /* 0x0000068000007947 */ /* 0x000fea0003800000 */
.L_x_3396:
        /* <DEDUP_REMOVED lines=10> */
.L_x_3408:
        /* <DEDUP_REMOVED lines=17> */
.L_x_3411:
[----:B------:R-:W-:-:S04]  /*27a0*/  LOP3.LUT R2, R3, 0x80000000, RZ, 0xc0, !PT ;  /* 0x8000000003027812 */ /* 0x000fc800078ec0ff */
[----:B------:R-:W-:-:S04]  /*27b0*/  SHF.R.U32.HI R3, RZ, 0x18, R2 ;  /* 0x00000018ff037819 */ /* 0x000fc80000011602 */
[----:B------:R-:W-:-:S04]  /*27c0*/  LOP3.LUT R0, R0, R3, RZ, 0xfc, !PT ;  /* 0x0000000300007212 */ /* 0x000fc800078efcff */
[----:B------:R-:W-:Y:S02]  /*27d0*/  PRMT R8, R0, 0x7610, R8 ;  /* 0x0000761000087816 */ /* 0x000fe40000000008 */
.L_x_3410:
[----:B------:R-:W-:Y:S05]  /*27e0*/  BSYNC B0 ;  /* 0x0000000000007941 */ /* 0x000fea0003800000 */
.L_x_3409:
[----:B------:R0:W-:Y:S01]  /*27f0*/  STG.E.U8 [R16.64], R8 ;  /* 0x0000000810007986 */ /* 0x0001e2000c101124 */
[----:B------:R-:W-:Y:S05]  /*2800*/  BRA `(.L_x_3389) ;  /* 0x0000046000007947 */ /* 0x000fea0003800000 */
.L_x_3407:
        /* <DEDUP_REMOVED lines=17> */
.L_x_3414:
[----:B------:R-:W-:-:S04]  /*2920*/  LOP3.LUT R2, R3, 0x80000000, RZ, 0xc0, !PT ;  /* 0x8000000003027812 */ /* 0x000fc800078ec0ff */
[----:B------:R-:W-:-:S04]  /*2930*/  SHF.R.U32.HI R3, RZ, 0x18, R2 ;  /* 0x00000018ff037819 */ /* 0x000fc80000011602 */
[----:B------:R-:W-:-:S04]  /*2940*/  LOP3.LUT R0, R0, R3, RZ, 0xfc, !PT ;  /* 0x0000000300007212 */ /* 0x000fc800078efcff */
[----:B------:R-:W-:Y:S02]  /*2950*/  PRMT R8, R0, 0x7610, R8 ;  /* 0x0000761000087816 */ /* 0x000fe40000000008 */
.L_x_3413:
[----:B------:R-:W-:Y:S05]  /*2960*/  BSYNC B0 ;  /* 0x0000000000007941 */ /* 0x000fea0003800000 */
.L_x_3412:
[----:B------:R0:W-:Y:S01]  /*2970*/  STG.E.U8 [R16.64], R8 ;  /* 0x0000000810007986 */ /* 0x0001e2000c101124 */
[----:B------:R-:W-:Y:S05]  /*2980*/  BRA `(.L_x_3389) ;  /* 0x000002e000007947 */ /* 0x000fea0003800000 */
.L_x_3406:
        /* <DEDUP_REMOVED lines=23> */
.L_x_3388:
        /* <DEDUP_REMOVED lines=20> */
.L_x_3416:
[----:B------:R0:W-:Y:S01]  /*2c40*/  STG.E.64 [R16.64], R2 ;  /* 0x0000000210007986 */ /* 0x0001e2000c101b24 */
[----:B------:R-:W-:Y:S05]  /*2c50*/  BRA `(.L_x_3389) ;  /* 0x0000001000007947 */ /* 0x000fea0003800000 */
.L_x_3415:
[----:B------:R0:W-:Y:S02]  /*2c60*/  STG.E [R16.64], R7 ;  /* 0x0000000710007986 */ /* 0x0001e4000c101924 */
.L_x_3389:
[----:B------:R-:W-:-:S05]  /*2c70*/  IMAD R18, R18, 0x200, R23 ;  /* 0x0000020012127824 */ /* 0x000fca00078e0217 */
[----:B------:R-:W-:Y:S02]  /*2c80*/  IADD3 R19, R18, 0x80, RZ ;  /* 0x0000008012137810 */ /* 0x000fe40007ffe0ff */
.L_x_3350:
[----:B------:R-:W-:Y:S05]  /*2c90*/  BSYNC B6 ;  /* 0x0000000000067941 */ /* 0x000fea0003800000 */
.L_x_3349:
        /* <DEDUP_REMOVED lines=231> */
.L_x_3419:
        /* <DEDUP_REMOVED lines=19> */
.L_x_3423:
[----:B------:R0:W5:Y:S01]  /*3c40*/  LDG.E.U8 R2, [R4.64] ;  /* 0x0000002404027981 */ /* 0x000162000c1e1100 */
[----:B------:R-:W-:Y:S01]  /*3c50*/  IMAD.MOV.U32 R3, RZ, RZ, RZ ;  /* 0x000000ffff037224 */ /* 0x000fe200078e00ff */
[----:B------:R-:W-:Y:S05]  /*3c60*/  BRA `(.L_x_3425) ;  /* 0x00000d5000007947 */ /* 0x000fea0003800000 */
.L_x_3422:
        /* <DEDUP_REMOVED lines=8> */
.L_x_3427:
[----:B------:R-:W2:Y:S02]  /*3cf0*/  LDG.E R2, [R4.64] ;  /* 0x0000002404027981 */ /* 0x000ea4000c1e1900 */
[----:B--2---:R-:W-:Y:S01]  /*3d00*/  SHF.R.S32.HI R3, RZ, 0x1f, R2 ;  /* 0x0000001fff037819 */ /* 0x004fe20000011402 */
[----:B------:R-:W-:Y:S05]  /*3d10*/  BRA `(.L_x_3425) ;  /* 0x00000ca000007947 */ /* 0x000fea0003800000 */
.L_x_3426:
[----:B------:R-:W2:Y:S02]  /*3d20*/  LDG.E.S16 R2, [R4.64] ;  /* 0x0000002404027981 */ /* 0x000ea4000c1e1700 */
[----:B--2---:R-:W-:Y:S01]  /*3d30*/  SHF.R.S32.HI R3, RZ, 0x1f, R2 ;  /* 0x0000001fff037819 */ /* 0x004fe20000011402 */
[----:B------:R-:W-:Y:S05]  /*3d40*/  BRA `(.L_x_3425) ;  /* 0x00000c7000007947 */ /* 0x000fea0003800000 */
.L_x_3421:
        /* <DEDUP_REMOVED lines=9> */
.L_x_3429:
[----:B------:R-:W2:Y:S02]  /*3de0*/  LDG.E.U16 R4, [R4.64] ;  /* 0x0000002404047981 */ /* 0x000ea4000c1e1500 */
[----:B--2---:R-:W-:-:S06]  /*3df0*/  HADD2.F32 R2, -RZ, R4.H0_H0 ;  /* 0x20000004ff027230 */ /* 0x004fcc0000004100 */
[----:B------:R-:W0:Y:S01]  /*3e00*/  F2I.S64.TRUNC R2, R2 ;  /* 0x0000000200027311 */ /* 0x000e22000020d900 */
[----:B------:R-:W-:Y:S05]  /*3e10*/  BRA `(.L_x_3425) ;  /* 0x00000ba000007947 */ /* 0x000fea0003800000 */
.L_x_3428:
        /* <DEDUP_REMOVED lines=9> */
.L_x_3431:
[----:B------:R-:W2:Y:S02]  /*3eb0*/  LDG.E.U16 R4, [R4.64] ;  /* 0x0000002404047981 */ /* 0x000ea4000c1e1500 */
[----:B--2---:R-:W-:-:S06]  /*3ec0*/  HADD2.F32 R2, -RZ, R4.H0_H0 ;  /* 0x20000004ff027230 */ /* 0x004fcc0000004100 */
[----:B------:R-:W0:Y:S01]  /*3ed0*/  F2I.S64.TRUNC R2, R2 ;  /* 0x0000000200027311 */ /* 0x000e22000020d900 */
[----:B------:R-:W-:Y:S05]  /*3ee0*/  BRA `(.L_x_3425) ;  /* 0x00000ad000007947 */ /* 0x000fea0003800000 */
.L_x_3430:
[----:B------:R-:W2:Y:S02]  /*3ef0*/  LDG.E.64 R2, [R4.64] ;  /* 0x0000002404027981 */ /* 0x000ea4000c1e1b00 */
[----:B--2---:R-:W0:Y:S01]  /*3f00*/  F2I.S64.F64.TRUNC R2, R2 ;  /* 0x0000000200027311 */ /* 0x004e22000030d900 */
[----:B------:R-:W-:Y:S05]  /*3f10*/  BRA `(.L_x_3425) ;  /* 0x00000aa000007947 */ /* 0x000fea0003800000 */
.L_x_3420:
        /* <DEDUP_REMOVED lines=13> */
.L_x_3434:
[----:B------:R-:W2:Y:S02]  /*3ff0*/  LDG.E.64 R2, [R4.64] ;  /* 0x0000002404027981 */ /* 0x000ea4000c1e1b00 */
[----:B--2---:R-:W0:Y:S01]  /*4000*/  F2I.S64.F64.TRUNC R2, R2 ;  /* 0x0000000200027311 */ /* 0x004e22000030d900 */
[----:B------:R-:W-:Y:S05]  /*4010*/  BRA `(.L_x_3425) ;  /* 0x000009a000007947 */ /* 0x000fea0003800000 */
.L_x_3433:
        /* <DEDUP_REMOVED lines=27> */
.L_x_3436:
        /* <DEDUP_REMOVED lines=14> */
.L_x_3435:
[----:B------:R-:W2:Y:S02]  /*42b0*/  LDG.E.U16 R2, [R4.64] ;  /* 0x0000002404027981 */ /* 0x000ea4000c1e1500 */
[----:B--2---:R-:W-:-:S06]  /*42c0*/  PRMT R2, RZ, 0x5410, R2 ;  /* 0x00005410ff027816 */ /* 0x004fcc0000000002 */
[----:B------:R-:W0:Y:S01]  /*42d0*/  F2I.S64.TRUNC R2, R2 ;  /* 0x0000000200027311 */ /* 0x000e22000020d900 */
[----:B------:R-:W-:Y:S05]  /*42e0*/  BRA `(.L_x_3425) ;  /* 0x000006d000007947 */ /* 0x000fea0003800000 */
.L_x_3432:
        /* <DEDUP_REMOVED lines=11> */
.L_x_3439:
        /* <DEDUP_REMOVED lines=21> */
.L_x_3443:
[----:B------:R-:W-:Y:S05]  /*44f0*/  BSYNC B1 ;  /* 0x0000000000017941 */ /* 0x000fea0003800000 */
.L_x_3442:
[----:B------:R-:W-:Y:S01]  /*4500*/  IMAD.SHL.U32 R2, R2, 0x100000, RZ ;  /* 0x0010000002027824 */ /* 0x000fe200078e00ff */
[----:B------:R-:W-:-:S04]  /*4510*/  LEA R3, R0, 0x3b800000, 0x17 ;  /* 0x3b80000000037811 */ /* 0x000fc800078eb8ff */
[----:B------:R-:W-:Y:S02]  /*4520*/  LOP3.LUT R2, R3, R2, R4, 0xfe, !PT ;  /* 0x0000000203027212 */ /* 0x000fe400078efe04 */
.L_x_3441:
[----:B------:R-:W-:Y:S05]  /*4530*/  BSYNC B0 ;  /* 0x0000000000007941 */ /* 0x000fea0003800000 */
.L_x_3440:
[----:B------:R-:W0:Y:S01]  /*4540*/  F2I.S64.TRUNC R2, R2 ;  /* 0x0000000200027311 */ /* 0x000e22000020d900 */
[----:B------:R-:W-:Y:S05]  /*4550*/  BRA `(.L_x_3425) ;  /* 0x0000046000007947 */ /* 0x000fea0003800000 */
.L_x_3438:
        /* <DEDUP_REMOVED lines=21> */
.L_x_3447:
[----:B------:R-:W-:Y:S05]  /*46b0*/  BSYNC B1 ;  /* 0x0000000000017941 */ /* 0x000fea0003800000 */
.L_x_3446:
[----:B------:R-:W-:Y:S01]  /*46c0*/  IMAD.SHL.U32 R2, R2, 0x200000, RZ ;  /* 0x0020000002027824 */ /* 0x000fe200078e00ff */
[----:B------:R-:W-:-:S04]  /*46d0*/  LEA R3, R0, 0x37800000, 0x17 ;  /* 0x3780000000037811 */ /* 0x000fc800078eb8ff */
[----:B------:R-:W-:Y:S02]  /*46e0*/  LOP3.LUT R2, R3, R2, R4, 0xfe, !PT ;  /* 0x0000000203027212 */ /* 0x000fe400078efe04 */
.L_x_3445:
[----:B------:R-:W-:Y:S05]  /*46f0*/  BSYNC B0 ;  /* 0x0000000000007941 */ /* 0x000fea0003800000 */
.L_x_3444:
[----:B------:R-:W0:Y:S01]  /*4700*/  F2I.S64.TRUNC R2, R2 ;  /* 0x0000000200027311 */ /* 0x000e22000020d900 */
[----:B------:R-:W-:Y:S05]  /*4710*/  BRA `(.L_x_3425) ;  /* 0x000002a000007947 */ /* 0x000fea0003800000 */
.L_x_3437:
        /* <DEDUP_REMOVED lines=14> */
.L_x_3451:
[----:B------:R-:W-:Y:S05]  /*4800*/  BSYNC B0 ;  /* 0x0000000000007941 */ /* 0x000fea0003800000 */
.L_x_3450:
[----:B------:R-:W0:Y:S01]  /*4810*/  F2I.S64.TRUNC R2, R2 ;  /* 0x0000000200027311 */ /* 0x000e22000020d900 */
[----:B------:R-:W-:Y:S05]  /*4820*/  BRA `(.L_x_3425) ;  /* 0x0000019000007947 */ /* 0x000fea0003800000 */
.L_x_3424:
        /* <DEDUP_REMOVED lines=21> */
.L_x_3449:
[----:B------:R0:W5:Y:S01]  /*4980*/  LDG.E.64 R2, [R4.64] ;  /* 0x0000002404027981 */ /* 0x000162000c1e1b00 */
[----:B------:R-:W-:Y:S05]  /*4990*/  BRA `(.L_x_3425) ;  /* 0x0000002000007947 */ /* 0x000fea0003800000 */
.L_x_3448:
[----:B------:R0:W5:Y:S01]  /*49a0*/  LDG.E R2, [R4.64] ;  /* 0x0000002404027981 */ /* 0x000162000c1e1900 */
[----:B------:R-:W-:-:S03]  /*49b0*/  IMAD.MOV.U32 R3, RZ, RZ, RZ ;  /* 0x000000ffff037224 */ /* 0x000fc600078e00ff */
.L_x_3425:
        /* <DEDUP_REMOVED lines=22> */
.L_x_3455:
[----:B------:R0:W-:Y:S01]  /*4b20*/  STG.E.U8 [R16.64], R5 ;  /* 0x0000000510007986 */ /* 0x0001e2000c101124 */
[----:B------:R-:W-:Y:S05]  /*4b30*/  BRA `(.L_x_3457) ;  /* 0x00000d7000007947 */ /* 0x000fea0003800000 */
.L_x_3454:
        /* <DEDUP_REMOVED lines=8> */
.L_x_3459:
[----:B------:R0:W-:Y:S01]  /*4bc0*/  STG.E [R16.64], R5 ;  /* 0x0000000510007986 */ /* 0x0001e2000c101924 */
[----:B------:R-:W-:Y:S05]  /*4bd0*/  BRA `(.L_x_3457) ;  /* 0x00000cd000007947 */ /* 0x000fea0003800000 */
.L_x_3458:
[----:B------:R0:W-:Y:S01]  /*4be0*/  STG.E.U16 [R16.64], R5 ;  /* 0x0000000510007986 */ /* 0x0001e2000c101524 */
[----:B------:R-:W-:Y:S05]  /*4bf0*/  BRA `(.L_x_3457) ;  /* 0x00000cb000007947 */ /* 0x000fea0003800000 */
.L_x_3453:
        /* <DEDUP_REMOVED lines=9> */
.L_x_3461:
[----:B------:R-:W0:Y:S02]  /*4c90*/  I2F.S64 R0, R2 ;  /* 0x0000000200007312 */ /* 0x000e240000301400 */
[----:B0-----:R-:W-:-:S05]  /*4ca0*/  F2FP.PACK_AB R0, RZ, R0 ;  /* 0x00000000ff00723e */ /* 0x001fca00000000ff */
[----:B------:R0:W-:Y:S01]  /*4cb0*/  STG.E.U16 [R16.64], R0 ;  /* 0x0000000010007986 */ /* 0x0001e2000c101524 */
[----:B------:R-:W-:Y:S05]  /*4cc0*/  BRA `(.L_x_3457) ;  /* 0x00000be000007947 */ /* 0x000fea0003800000 */
.L_x_3460:
        /* <DEDUP_REMOVED lines=10> */
.L_x_3463:
[----:B------:R-:W0:Y:S02]  /*4d70*/  I2F.S64 R2, R2 ;  /* 0x0000000200027312 */ /* 0x000e240000301400 */
[----:B0-----:R-:W-:-:S04]  /*4d80*/  F2FP.PACK_AB R3, RZ, R2 ;  /* 0x00000002ff03723e */ /* 0x001fc800000000ff */
[----:B------:R-:W-:-:S05]  /*4d90*/  PRMT R3, R3, 0x5410, RZ ;  /* 0x0000541003037816 */ /* 0x000fca00000000ff */
[----:B------:R0:W-:Y:S01]  /*4da0*/  STG.E [R16.64], R3 ;  /* 0x0000000310007986 */ /* 0x0001e2000c101924 */
[----:B------:R-:W-:Y:S05]  /*4db0*/  BRA `(.L_x_3457) ;  /* 0x00000af000007947 */ /* 0x000fea0003800000 */
.L_x_3462:
[----:B------:R-:W0:Y:S02]  /*4dc0*/  I2F.F64.S64 R2, R2 ;  /* 0x0000000200027312 */ /* 0x000e240000301c00 */
[----:B0-----:R0:W-:Y:S01]  /*4dd0*/  STG.E.64 [R16.64], R2 ;  /* 0x0000000210007986 */ /* 0x0011e2000c101b24 */
[----:B------:R-:W-:Y:S05]  /*4de0*/  BRA `(.L_x_3457) ;  /* 0x00000ac000007947 */ /* 0x000fea0003800000 */
.L_x_3452:
        /* <DEDUP_REMOVED lines=13> */
.L_x_3466:
[----:B------:R-:W0:Y:S01]  /*4ec0*/  I2F.F64.S64 R4, R2 ;  /* 0x0000000200047312 */ /* 0x000e220000301c00 */
[----:B------:R-:W-:-:S05]  /*4ed0*/  CS2R R6, SRZ ;  /* 0x0000000000067805 */ /* 0x000fca000001ff00 */
[----:B0-----:R0:W-:Y:S01]  /*4ee0*/  STG.E.128 [R16.64], R4 ;  /* 0x0000000410007986 */ /* 0x0011e2000c101d24 */
[----:B------:R-:W-:Y:S05]  /*4ef0*/  BRA `(.L_x_3457) ;  /* 0x000009b000007947 */ /* 0x000fea0003800000 */
.L_x_3465:
        /* <DEDUP_REMOVED lines=21> */
.L_x_3470:
[----:B------:R-:W-:Y:S05]  /*5050*/  BSYNC B0 ;  /* 0x0000000000007941 */ /* 0x000fea0003800000 */
.L_x_3469:
[----:B------:R-:W-:-:S05]  /*5060*/  LOP3.LUT R5, R0, R5, RZ, 0xfc, !PT ;  /* 0x0000000500057212 */ /* 0x000fca00078efcff */
[----:B------:R0:W-:Y:S01]  /*5070*/  STG.E.U8 [R16.64], R5 ;  /* 0x0000000510007986 */ /* 0x0001e2000c101124 */
[----:B------:R-:W-:Y:S05]  /*5080*/  BRA `(.L_x_3457) ;  /* 0x0000082000007947 */ /* 0x000fea0003800000 */
.L_x_3468:
        /* <DEDUP_REMOVED lines=13> */
.L_x_3472:
[----:B------:R-:W-:Y:S01]  /*5160*/  IMAD.MOV.U32 R0, RZ, RZ, 0x7f ;  /* 0x0000007fff007424 */ /* 0x000fe200078e00ff */
[----:B------:R-:W-:-:S04]  /*5170*/  ISETP.GT.U32.AND P0, PT, R4, 0x7f800000, PT ;  /* 0x7f8000000400780c */ /* 0x000fc80003f04070 */
[----:B------:R-:W-:-:S04]  /*5180*/  SEL R0, R0, 0x7c, P0 ;  /* 0x0000007c00007807 */ /* 0x000fc80000000000 */
.L_x_3473:
[----:B------:R-:W-:Y:S05]  /*5190*/  BSYNC B0 ;  /* 0x0000000000007941 */ /* 0x000fea0003800000 */
.L_x_3471:
[----:B------:R-:W-:-:S04]  /*51a0*/  LOP3.LUT R2, R3, 0x80000000, RZ, 0xc0, !PT ;  /* 0x8000000003027812 */ /* 0x000fc800078ec0ff */
[----:B------:R-:W-:-:S04]  /*51b0*/  SHF.R.U32.HI R3, RZ, 0x18, R2 ;  /* 0x00000018ff037819 */ /* 0x000fc80000011602 */
[----:B------:R-:W-:-:S05]  /*51c0*/  LOP3.LUT R3, R0, R3, RZ, 0xfc, !PT ;  /* 0x0000000300037212 */ /* 0x000fca00078efcff */
[----:B------:R0:W-:Y:S01]  /*51d0*/  STG.E.U8 [R16.64], R3 ;  /* 0x0000000310007986 */ /* 0x0001e2000c101124 */
[----:B------:R-:W-:Y:S05]  /*51e0*/  BRA `(.L_x_3457) ;  /* 0x000006c000007947 */ /* 0x000fea0003800000 */
.L_x_3467:
[----:B------:R-:W0:Y:S02]  /*51f0*/  I2F.S64 R0, R2 ;  /* 0x0000000200007312 */ /* 0x000e240000301400 */
[----:B0-----:R-:W-:-:S05]  /*5200*/  F2FP.BF16.PACK_AB R0, RZ, R0 ;  /* 0x00000000ff00723e */ /* 0x001fca00000010ff */
[----:B------:R0:W-:Y:S01]  /*5210*/  STG.E.U16 [R16.64], R0 ;  /* 0x0000000010007986 */ /* 0x0001e2000c101524 */
[----:B------:R-:W-:Y:S05]  /*5220*/  BRA `(.L_x_3457) ;  /* 0x0000068000007947 */ /* 0x000fea0003800000 */
.L_x_3464:
        /* <DEDUP_REMOVED lines=10> */
.L_x_3476:
        /* <DEDUP_REMOVED lines=17> */
.L_x_3479:
[----:B------:R-:W-:-:S04]  /*53e0*/  LOP3.LUT R2, R3, 0x80000000, RZ, 0xc0, !PT ;  /* 0x8000000003027812 */ /* 0x000fc800078ec0ff */
[----:B------:R-:W-:-:S04]  /*53f0*/  SHF.R.U32.HI R3, RZ, 0x18, R2 ;  /* 0x00000018ff037819 */ /* 0x000fc80000011602 */
[----:B------:R-:W-:-:S04]  /*5400*/  LOP3.LUT R0, R0, R3, RZ, 0xfc, !PT ;  /* 0x0000000300007212 */ /* 0x000fc800078efcff */
[----:B------:R-:W-:Y:S02]  /*5410*/  PRMT R8, R0, 0x7610, R8 ;  /* 0x0000761000087816 */ /* 0x000fe40000000008 */
.L_x_3478:
[----:B------:R-:W-:Y:S05]  /*5420*/  BSYNC B0 ;  /* 0x0000000000007941 */ /* 0x000fea0003800000 */
.L_x_3477:
[----:B------:R0:W-:Y:S01]  /*5430*/  STG.E.U8 [R16.64], R8 ;  /* 0x0000000810007986 */ /* 0x0001e2000c101124 */
[----:B------:R-:W-:Y:S05]  /*5440*/  BRA `(.L_x_3457) ;  /* 0x0000046000007947 */ /* 0x000fea0003800000 */
.L_x_3475:
        /* <DEDUP_REMOVED lines=17> */
.L_x_3482:
[----:B------:R-:W-:-:S04]  /*5560*/  LOP3.LUT R2, R3, 0x80000000, RZ, 0xc0, !PT ;  /* 0x8000000003027812 */ /* 0x000fc800078ec0ff */
[----:B------:R-:W-:-:S04]  /*5570*/  SHF.R.U32.HI R3, RZ, 0x18, R2 ;  /* 0x00000018ff037819 */ /* 0x000fc80000011602 */
[----:B------:R-:W-:-:S04]  /*5580*/  LOP3.LUT R0, R0, R3, RZ, 0xfc, !PT ;  /* 0x0000000300007212 */ /* 0x000fc800078efcff */
[----:B------:R-:W-:Y:S02]  /*5590*/  PRMT R8, R0, 0x7610, R8 ;  /* 0x0000761000087816 */ /* 0x000fe40000000008 */
.L_x_3481:
[----:B------:R-:W-:Y:S05]  /*55a0*/  BSYNC B0 ;  /* 0x0000000000007941 */ /* 0x000fea0003800000 */
.L_x_3480:
[----:B------:R0:W-:Y:S01]  /*55b0*/  STG.E.U8 [R16.64], R8 ;  /* 0x0000000810007986 */ /* 0x0001e2000c101124 */
[----:B------:R-:W-:Y:S05]  /*55c0*/  BRA `(.L_x_3457) ;  /* 0x000002e000007947 */ /* 0x000fea0003800000 */
.L_x_3474:
        /* <DEDUP_REMOVED lines=23> */
.L_x_3456:
        /* <DEDUP_REMOVED lines=20> */
.L_x_3484:
[----:B------:R0:W-:Y:S01]  /*5880*/  STG.E.64 [R16.64], R2 ;  /* 0x0000000210007986 */ /* 0x0001e2000c101b24 */
[----:B------:R-:W-:Y:S05]  /*5890*/  BRA `(.L_x_3457) ;  /* 0x0000001000007947 */ /* 0x000fea0003800000 */
.L_x_3483:
[----:B------:R0:W-:Y:S02]  /*58a0*/  STG.E [R16.64], R5 ;  /* 0x0000000510007986 */ /* 0x0001e4000c101924 */
.L_x_3457:
        /* <DEDUP_REMOVED lines=231> */
.L_x_3485:
        /* <DEDUP_REMOVED lines=19> */
.L_x_3489:
[----:B------:R0:W5:Y:S01]  /*6850*/  LDG.E.U8 R2, [R4.64] ;  /* 0x0000002404027981 */ /* 0x000162000c1e1100 */
[----:B------:R-:W-:Y:S01]  /*6860*/  IMAD.MOV.U32 R3, RZ, RZ, RZ ;  /* 0x000000ffff037224 */ /* 0x000fe200078e00ff */
[----:B------:R-:W-:Y:S05]  /*6870*/  BRA `(.L_x_3491) ;  /* 0x00000d5000007947 */ /* 0x000fea0003800000 */
.L_x_3488:
        /* <DEDUP_REMOVED lines=8> */
.L_x_3493:
[----:B------:R-:W2:Y:S02]  /*6900*/  LDG.E R2, [R4.64] ;  /* 0x0000002404027981 */ /* 0x000ea4000c1e1900 */
[----:B--2---:R-:W-:Y:S01]  /*6910*/  SHF.R.S32.HI R3, RZ, 0x1f, R2 ;  /* 0x0000001fff037819 */ /* 0x004fe20000011402 */
[----:B------:R-:W-:Y:S05]  /*6920*/  BRA `(.L_x_3491) ;  /* 0x00000ca000007947 */ /* 0x000fea0003800000 */
.L_x_3492:
[----:B------:R-:W2:Y:S02]  /*6930*/  LDG.E.S16 R2, [R4.64] ;  /* 0x0000002404027981 */ /* 0x000ea4000c1e1700 */
[----:B--2---:R-:W-:Y:S01]  /*6940*/  SHF.R.S32.HI R3, RZ, 0x1f, R2 ;  /* 0x0000001fff037819 */ /* 0x004fe20000011402 */
[----:B------:R-:W-:Y:S05]  /*6950*/  BRA `(.L_x_3491) ;  /* 0x00000c7000007947 */ /* 0x000fea0003800000 */
.L_x_3487:
        /* <DEDUP_REMOVED lines=9> */
.L_x_3495:
[----:B------:R-:W2:Y:S02]  /*69f0*/  LDG.E.U16 R4, [R4.64] ;  /* 0x0000002404047981 */ /* 0x000ea4000c1e1500 */
[----:B--2---:R-:W-:-:S06]  /*6a00*/  HADD2.F32 R2, -RZ, R4.H0_H0 ;  /* 0x20000004ff027230 */ /* 0x004fcc0000004100 */
[----:B------:R-:W0:Y:S01]  /*6a10*/  F2I.S64.TRUNC R2, R2 ;  /* 0x0000000200027311 */ /* 0x000e22000020d900 */
[----:B------:R-:W-:Y:S05]  /*6a20*/  BRA `(.L_x_3491) ;  /* 0x00000ba000007947 */ /* 0x000fea0003800000 */
.L_x_3494:
        /* <DEDUP_REMOVED lines=9> */
.L_x_3497:
[----:B------:R-:W2:Y:S02]  /*6ac0*/  LDG.E.U16 R4, [R4.64] ;  /* 0x0000002404047981 */ /* 0x000ea4000c1e1500 */
[----:B--2---:R-:W-:-:S06]  /*6ad0*/  HADD2.F32 R2, -RZ, R4.H0_H0 ;  /* 0x20000004ff027230 */ /* 0x004fcc0000004100 */
[----:B------:R-:W0:Y:S01]  /*6ae0*/  F2I.S64.TRUNC R2, R2 ;  /* 0x0000000200027311 */ /* 0x000e22000020d900 */
[----:B------:R-:W-:Y:S05]  /*6af0*/  BRA `(.L_x_3491) ;  /* 0x00000ad000007947 */ /* 0x000fea0003800000 */
.L_x_3496:
[----:B------:R-:W2:Y:S02]  /*6b00*/  LDG.E.64 R2, [R4.64] ;  /* 0x0000002404027981 */ /* 0x000ea4000c1e1b00 */
[----:B--2---:R-:W0:Y:S01]  /*6b10*/  F2I.S64.F64.TRUNC R2, R2 ;  /* 0x0000000200027311 */ /* 0x004e22000030d900 */
[----:B------:R-:W-:Y:S05]  /*6b20*/  BRA `(.L_x_3491) ;  /* 0x00000aa000007947 */ /* 0x000fea0003800000 */
.L_x_3486:
        /* <DEDUP_REMOVED lines=13> */
.L_x_3500:
[----:B------:R-:W2:Y:S02]  /*6c00*/  LDG.E.64 R2, [R4.64] ;  /* 0x0000002404027981 */ /* 0x000ea4000c1e1b00 */
[----:B--2---:R-:W0:Y:S01]  /*6c10*/  F2I.S64.F64.TRUNC R2, R2 ;  /* 0x0000000200027311 */ /* 0x004e22000030d900 */
[----:B------:R-:W-:Y:S05]  /*6c20*/  BRA `(.L_x_3491) ;  /* 0x000009a000007947 */ /* 0x000fea0003800000 */
.L_x_3499:
        /* <DEDUP_REMOVED lines=27> */
.L_x_3502:
        /* <DEDUP_REMOVED lines=14> */
.L_x_3501:
[----:B------:R-:W2:Y:S02]  /*6ec0*/  LDG.E.U16 R2, [R4.64] ;  /* 0x0000002404027981 */ /* 0x000ea4000c1e1500 */
[----:B--2---:R-:W-:-:S06]  /*6ed0*/  PRMT R2, RZ, 0x5410, R2 ;  /* 0x00005410ff027816 */ /* 0x004fcc0000000002 */
[----:B------:R-:W0:Y:S01]  /*6ee0*/  F2I.S64.TRUNC R2, R2 ;  /* 0x0000000200027311 */ /* 0x000e22000020d900 */
[----:B------:R-:W-:Y:S05]  /*6ef0*/  BRA `(.L_x_3491) ;  /* 0x000006d000007947 */ /* 0x000fea0003800000 */
.L_x_3498:
        /* <DEDUP_REMOVED lines=11> */
.L_x_3505:
        /* <DEDUP_REMOVED lines=21> */
.L_x_3509:
[----:B------:R-:W-:Y:S05]  /*7100*/  BSYNC B1 ;  /* 0x0000000000017941 */ /* 0x000fea0003800000 */
.L_x_3508:
[----:B------:R-:W-:Y:S01]  /*7110*/  IMAD.SHL.U32 R2, R2, 0x100000, RZ ;  /* 0x0010000002027824 */ /* 0x000fe200078e00ff */
[----:B------:R-:W-:-:S04]  /*7120*/  LEA R3, R0, 0x3b800000, 0x17 ;  /* 0x3b80000000037811 */ /* 0x000fc800078eb8ff */
[----:B------:R-:W-:Y:S02]  /*7130*/  LOP3.LUT R2, R3, R2, R4, 0xfe, !PT ;  /* 0x0000000203027212 */ /* 0x000fe400078efe04 */
.L_x_3507:
[----:B------:R-:W-:Y:S05]  /*7140*/  BSYNC B0 ;  /* 0x0000000000007941 */ /* 0x000fea0003800000 */
.L_x_3506:
[----:B------:R-:W0:Y:S01]  /*7150*/  F2I.S64.TRUNC R2, R2 ;  /* 0x0000000200027311 */ /* 0x000e22000020d900 */
[----:B------:R-:W-:Y:S05]  /*7160*/  BRA `(.L_x_3491) ;  /* 0x0000046000007947 */ /* 0x000fea0003800000 */
.L_x_3504:
        /* <DEDUP_REMOVED lines=21> */
.L_x_3513:
[----:B------:R-:W-:Y:S05]  /*72c0*/  BSYNC B1 ;  /* 0x0000000000017941 */ /* 0x000fea0003800000 */
.L_x_3512:
[----:B------:R-:W-:Y:S01]  /*72d0*/  IMAD.SHL.U32 R2, R2, 0x200000, RZ ;  /* 0x0020000002027824 */ /* 0x000fe200078e00ff */
[----:B------:R-:W-:-:S04]  /*72e0*/  LEA R3, R0, 0x37800000, 0x17 ;  /* 0x3780000000037811 */ /* 0x000fc800078eb8ff */
[----:B------:R-:W-:Y:S02]  /*72f0*/  LOP3.LUT R2, R3, R2, R4, 0xfe, !PT ;  /* 0x0000000203027212 */ /* 0x000fe400078efe04 */
.L_x_3511:
[----:B------:R-:W-:Y:S05]  /*7300*/  BSYNC B0 ;  /* 0x0000000000007941 */ /* 0x000fea0003800000 */
.L_x_3510:
[----:B------:R-:W0:Y:S01]  /*7310*/  F2I.S64.TRUNC R2, R2 ;  /* 0x0000000200027311 */ /* 0x000e22000020d900 */
[----:B------:R-:W-:Y:S05]  /*7320*/  BRA `(.L_x_3491) ;  /* 0x000002a000007947 */ /* 0x000fea0003800000 */
.L_x_3503:
        /* <DEDUP_REMOVED lines=14> */
.L_x_3517:
[----:B------:R-:W-:Y:S05]  /*7410*/  BSYNC B0 ;  /* 0x0000000000007941 */ /* 0x000fea0003800000 */
.L_x_3516:
[----:B------:R-:W0:Y:S01]  /*7420*/  F2I.S64.TRUNC R2, R2 ;  /* 0x0000000200027311 */ /* 0x000e22000020d900 */
[----:B------:R-:W-:Y:S05]  /*7430*/  BRA `(.L_x_3491) ;  /* 0x0000019000007947 */ /* 0x000fea0003800000 */
.L_x_3490:
        /* <DEDUP_REMOVED lines=21> */
.L_x_3515:
[----:B------:R0:W5:Y:S01]  /*7590*/  LDG.E.64 R2, [R4.64] ;  /* 0x0000002404027981 */ /* 0x000162000c1e1b00 */
[----:B------:R-:W-:Y:S05]  /*75a0*/  BRA `(.L_x_3491) ;  /* 0x0000002000007947 */ /* 0x000fea0003800000 */
.L_x_3514:
[----:B------:R0:W5:Y:S01]  /*75b0*/  LDG.E R2, [R4.64] ;  /* 0x0000002404027981 */ /* 0x000162000c1e1900 */
[----:B------:R-:W-:-:S03]  /*75c0*/  IMAD.MOV.U32 R3, RZ, RZ, RZ ;  /* 0x000000ffff037224 */ /* 0x000fc600078e00ff */
.L_x_3491:
        /* <DEDUP_REMOVED lines=22> */
.L_x_3521:
[----:B------:R0:W-:Y:S01]  /*7730*/  STG.E.U8 [R16.64], R5 ;  /* 0x0000000510007986 */ /* 0x0001e2000c101124 */
[----:B------:R-:W-:Y:S05]  /*7740*/  BRA `(.L_x_3523) ;  /* 0x00000d7000007947 */ /* 0x000fea0003800000 */
.L_x_3520:
        /* <DEDUP_REMOVED lines=8> */
.L_x_3525:
[----:B------:R0:W-:Y:S01]  /*77d0*/  STG.E [R16.64], R5 ;  /* 0x0000000510007986 */ /* 0x0001e2000c101924 */
[----:B------:R-:W-:Y:S05]  /*77e0*/  BRA `(.L_x_3523) ;  /* 0x00000cd000007947 */ /* 0x000fea0003800000 */
.L_x_3524:
[----:B------:R0:W-:Y:S01]  /*77f0*/  STG.E.U16 [R16.64], R5 ;  /* 0x0000000510007986 */ /* 0x0001e2000c101524 */
[----:B------:R-:W-:Y:S05]  /*7800*/  BRA `(.L_x_3523) ;  /* 0x00000cb000007947 */ /* 0x000fea0003800000 */
.L_x_3519:
        /* <DEDUP_REMOVED lines=9> */
.L_x_3527:
[----:B------:R-:W0:Y:S02]  /*78a0*/  I2F.S64 R0, R2 ;  /* 0x0000000200007312 */ /* 0x000e240000301400 */
[----:B0-----:R-:W-:-:S05]  /*78b0*/  F2FP.PACK_AB R0, RZ, R0 ;  /* 0x00000000ff00723e */ /* 0x001fca00000000ff */
[----:B------:R0:W-:Y:S01]  /*78c0*/  STG.E.U16 [R16.64], R0 ;  /* 0x0000000010007986 */ /* 0x0001e2000c101524 */
[----:B------:R-:W-:Y:S05]  /*78d0*/  BRA `(.L_x_3523) ;  /* 0x00000be000007947 */ /* 0x000fea0003800000 */
.L_x_3526:
        /* <DEDUP_REMOVED lines=10> */
.L_x_3529:
[----:B------:R-:W0:Y:S02]  /*7980*/  I2F.S64 R2, R2 ;  /* 0x0000000200027312 */ /* 0x000e240000301400 */
[----:B0-----:R-:W-:-:S04]  /*7990*/  F2FP.PACK_AB R3, RZ, R2 ;  /* 0x00000002ff03723e */ /* 0x001fc800000000ff */
[----:B------:R-:W-:-:S05]  /*79a0*/  PRMT R3, R3, 0x5410, RZ ;  /* 0x0000541003037816 */ /* 0x000fca00000000ff */
[----:B------:R0:W-:Y:S01]  /*79b0*/  STG.E [R16.64], R3 ;  /* 0x0000000310007986 */ /* 0x0001e2000c101924 */
[----:B------:R-:W-:Y:S05]  /*79c0*/  BRA `(.L_x_3523) ;  /* 0x00000af000007947 */ /* 0x000fea0003800000 */
.L_x_3528:
[----:B------:R-:W0:Y:S02]  /*79d0*/  I2F.F64.S64 R2, R2 ;  /* 0x0000000200027312 */ /* 0x000e240000301c00 */
[----:B0-----:R0:W-:Y:S01]  /*79e0*/  STG.E.64 [R16.64], R2 ;  /* 0x0000000210007986 */ /* 0x0011e2000c101b24 */
[----:B------:R-:W-:Y:S05]  /*79f0*/  BRA `(.L_x_3523) ;  /* 0x00000ac000007947 */ /* 0x000fea0003800000 */
.L_x_3518:
        /* <DEDUP_REMOVED lines=13> */
.L_x_3532:
[----:B------:R-:W0:Y:S01]  /*7ad0*/  I2F.F64.S64 R4, R2 ;  /* 0x0000000200047312 */ /* 0x000e220000301c00 */
[----:B------:R-:W-:-:S05]  /*7ae0*/  CS2R R6, SRZ ;  /* 0x0000000000067805 */ /* 0x000fca000001ff00 */
[----:B0-----:R0:W-:Y:S01]  /*7af0*/  STG.E.128 [R16.64], R4 ;  /* 0x0000000410007986 */ /* 0x0011e2000c101d24 */
[----:B------:R-:W-:Y:S05]  /*7b00*/  BRA `(.L_x_3523) ;  /* 0x000009b000007947 */ /* 0x000fea0003800000 */
.L_x_3531:
        /* <DEDUP_REMOVED lines=21> */
.L_x_3536:
[----:B------:R-:W-:Y:S05]  /*7c60*/  BSYNC B0 ;  /* 0x0000000000007941 */ /* 0x000fea0003800000 */
.L_x_3535:
[----:B------:R-:W-:-:S05]  /*7c70*/  LOP3.LUT R5, R0, R5, RZ, 0xfc, !PT ;  /* 0x0000000500057212 */ /* 0x000fca00078efcff */
[----:B------:R0:W-:Y:S01]  /*7c80*/  STG.E.U8 [R16.64], R5 ;  /* 0x0000000510007986 */ /* 0x0001e2000c101124 */
[----:B------:R-:W-:Y:S05]  /*7c90*/  BRA `(.L_x_3523) ;  /* 0x0000082000007947 */ /* 0x000fea0003800000 */
.L_x_3534:
        /* <DEDUP_REMOVED lines=13> */
.L_x_3538:
[----:B------:R-:W-:Y:S01]  /*7d70*/  IMAD.MOV.U32 R0, RZ, RZ, 0x7f ;  /* 0x0000007fff007424 */ /* 0x000fe200078e00ff */
[----:B------:R-:W-:-:S04]  /*7d80*/  ISETP.GT.U32.AND P0, PT, R4, 0x7f800000, PT ;  /* 0x7f8000000400780c */ /* 0x000fc80003f04070 */
[----:B------:R-:W-:-:S04]  /*7d90*/  SEL R0, R0, 0x7c, P0 ;  /* 0x0000007c00007807 */ /* 0x000fc80000000000 */
.L_x_3539:
[----:B------:R-:W-:Y:S05]  /*7da0*/  BSYNC B0 ;  /* 0x0000000000007941 */ /* 0x000fea0003800000 */
.L_x_3537:
[----:B------:R-:W-:-:S04]  /*7db0*/  LOP3.LUT R2, R3, 0x80000000, RZ, 0xc0, !PT ;  /* 0x8000000003027812 */ /* 0x000fc800078ec0ff */
[----:B------:R-:W-:-:S04]  /*7dc0*/  SHF.R.U32.HI R3, RZ, 0x18, R2 ;  /* 0x00000018ff037819 */ /* 0x000fc80000011602 */
[----:B------:R-:W-:-:S05]  /*7dd0*/  LOP3.LUT R3, R0, R3, RZ, 0xfc, !PT ;  /* 0x0000000300037212 */ /* 0x000fca00078efcff */
[----:B------:R0:W-:Y:S01]  /*7de0*/  STG.E.U8 [R16.64], R3 ;  /* 0x0000000310007986 */ /* 0x0001e2000c101124 */
[----:B------:R-:W-:Y:S05]  /*7df0*/  BRA `(.L_x_3523) ;  /* 0x000006c000007947 */ /* 0x000fea0003800000 */
.L_x_3533:
[----:B------:R-:W0:Y:S02]  /*7e00*/  I2F.S64 R0, R2 ;  /* 0x0000000200007312 */ /* 0x000e240000301400 */
[----:B0-----:R-:W-:-:S05]  /*7e10*/  F2FP.BF16.PACK_AB R0, RZ, R0 ;  /* 0x00000000ff00723e */ /* 0x001fca00000010ff */
[----:B------:R0:W-:Y:S01]  /*7e20*/  STG.E.U16 [R16.64], R0 ;  /* 0x0000000010007986 */ /* 0x0001e2000c101524 */
[----:B------:R-:W-:Y:S05]  /*7e30*/  BRA `(.L_x_3523) ;  /* 0x0000068000007947 */ /* 0x000fea0003800000 */
.L_x_3530:
        /* <DEDUP_REMOVED lines=10> */
.L_x_3542:
        /* <DEDUP_REMOVED lines=17> */
.L_x_3545:
[----:B------:R-:W-:-:S04]  /*7ff0*/  LOP3.LUT R2, R3, 0x80000000, RZ, 0xc0, !PT ;  /* 0x8000000003027812 */ /* 0x000fc800078ec0ff */
[----:B------:R-:W-:-:S04]  /*8000*/  SHF.R.U32.HI R3, RZ, 0x18, R2 ;  /* 0x00000018ff037819 */ /* 0x000fc80000011602 */
[----:B------:R-:W-:-:S04]  /*8010*/  LOP3.LUT R0, R0, R3, RZ, 0xfc, !PT ;  /* 0x0000000300007212 */ /* 0x000fc800078efcff */
[----:B------:R-:W-:Y:S02]  /*8020*/  PRMT R8, R0, 0x7610, R8 ;  /* 0x0000761000087816 */ /* 0x000fe40000000008 */
.L_x_3544:
[----:B------:R-:W-:Y:S05]  /*8030*/  BSYNC B0 ;  /* 0x0000000000007941 */ /* 0x000fea0003800000 */
.L_x_3543:
[----:B------:R0:W-:Y:S01]  /*8040*/  STG.E.U8 [R16.64], R8 ;  /* 0x0000000810007986 */ /* 0x0001e2000c101124 */
[----:B------:R-:W-:Y:S05]  /*8050*/  BRA `(.L_x_3523) ;  /* 0x0000046000007947 */ /* 0x000fea0003800000 */
.L_x_3541:
        /* <DEDUP_REMOVED lines=17> */
.L_x_3548:
[----:B------:R-:W-:-:S04]  /*8170*/  LOP3.LUT R2, R3, 0x80000000, RZ, 0xc0, !PT ;  /* 0x8000000003027812 */ /* 0x000fc800078ec0ff */
[----:B------:R-:W-:-:S04]  /*8180*/  SHF.R.U32.HI R3, RZ, 0x18, R2 ;  /* 0x00000018ff037819 */ /* 0x000fc80000011602 */
[----:B------:R-:W-:-:S04]  /*8190*/  LOP3.LUT R0, R0, R3, RZ, 0xfc, !PT ;  /* 0x0000000300007212 */ /* 0x000fc800078efcff */
[----:B------:R-:W-:Y:S02]  /*81a0*/  PRMT R8, R0, 0x7610, R8 ;  /* 0x0000761000087816 */ /* 0x000fe40000000008 */
.L_x_3547:
[----:B------:R-:W-:Y:S05]  /*81b0*/  BSYNC B0 ;  /* 0x0000000000007941 */ /* 0x000fea0003800000 */
.L_x_3546:
[----:B------:R0:W-:Y:S01]  /*81c0*/  STG.E.U8 [R16.64], R8 ;  /* 0x0000000810007986 */ /* 0x0001e2000c101124 */
[----:B------:R-:W-:Y:S05]  /*81d0*/  BRA `(.L_x_3523) ;  /* 0x000002e000007947 */ /* 0x000fea0003800000 */
.L_x_3540:
        /* <DEDUP_REMOVED lines=23> */
.L_x_3522:
        /* <DEDUP_REMOVED lines=20> */
.L_x_3550:
[----:B------:R0:W-:Y:S01]  /*8490*/  STG.E.64 [R16.64], R2 ;  /* 0x0000000210007986 */ /* 0x0001e2000c101b24 */
[----:B------:R-:W-:Y:S05]  /*84a0*/  BRA `(.L_x_3523) ;  /* 0x0000001000007947 */ /* 0x000fea0003800000 */
.L_x_3549:
[----:B------:R0:W-:Y:S02]  /*84b0*/  STG.E [R16.64], R5 ;  /* 0x0000000510007986 */ /* 0x0001e4000c101924 */
.L_x_3523:
[----:B------:R-:W-:Y:S02]  /*84c0*/  IADD3 R19, R19, 0x80, RZ ;  /* 0x0000008013137810 */ /* 0x000fe40007ffe0ff */
.L_x_3418:
[----:B------:R-:W-:Y:S05]  /*84d0*/  BSYNC B6 ;  /* 0x0000000000067941 */ /* 0x000fea0003800000 */
.L_x_3417:
        /* <DEDUP_REMOVED lines=230> */
.L_x_3551:
        /* <DEDUP_REMOVED lines=19> */
.L_x_3555:
[----:B------:R0:W5:Y:S01]  /*9470*/  LDG.E.U8 R2, [R4.64] ;  /* 0x0000002404027981 */ /* 0x000162000c1e1100 */
[----:B------:R-:W-:Y:S01]  /*9480*/  IMAD.MOV.U32 R3, RZ, RZ, RZ ;  /* 0x000000ffff037224 */ /* 0x000fe200078e00ff */
[----:B------:R-:W-:Y:S05]  /*9490*/  BRA `(.L_x_3557) ;  /* 0x00000d5000007947 */ /* 0x000fea0003800000 */
.L_x_3554:
        /* <DEDUP_REMOVED lines=8> */
.L_x_3559:
[----:B------:R-:W2:Y:S02]  /*9520*/  LDG.E R2, [R4.64] ;  /* 0x0000002404027981 */ /* 0x000ea4000c1e1900 */
[----:B--2---:R-:W-:Y:S01]  /*9530*/  SHF.R.S32.HI R3, RZ, 0x1f, R2 ;  /* 0x0000001fff037819 */ /* 0x004fe20000011402 */
[----:B------:R-:W-:Y:S05]  /*9540*/  BRA `(.L_x_3557) ;  /* 0x00000ca000007947 */ /* 0x000fea0003800000 */
.L_x_3558:
[----:B------:R-:W2:Y:S02]  /*9550*/  LDG.E.S16 R2, [R4.64] ;  /* 0x0000002404027981 */ /* 0x000ea4000c1e1700 */
[----:B--2---:R-:W-:Y:S01]  /*9560*/  SHF.R.S32.HI R3, RZ, 0x1f, R2 ;  /* 0x0000001fff037819 */ /* 0x004fe20000011402 */
[----:B------:R-:W-:Y:S05]  /*9570*/  BRA `(.L_x_3557) ;  /* 0x00000c7000007947 */ /* 0x000fea0003800000 */
.L_x_3553:
        /* <DEDUP_REMOVED lines=9> */
.L_x_3561:
[----:B------:R-:W2:Y:S02]  /*9610*/  LDG.E.U16 R4, [R4.64] ;  /* 0x0000002404047981 */ /* 0x000ea4000c1e1500 */
[----:B--2---:R-:W-:-:S06]  /*9620*/  HADD2.F32 R2, -RZ, R4.H0_H0 ;  /* 0x20000004ff027230 */ /* 0x004fcc0000004100 */
[----:B------:R-:W0:Y:S01]  /*9630*/  F2I.S64.TRUNC R2, R2 ;  /* 0x0000000200027311 */ /* 0x000e22000020d900 */
[----:B------:R-:W-:Y:S05]  /*9640*/  BRA `(.L_x_3557) ;  /* 0x00000ba000007947 */ /* 0x000fea0003800000 */
.L_x_3560:
        /* <DEDUP_REMOVED lines=9> */
.L_x_3563:
[----:B------:R-:W2:Y:S02]  /*96e0*/  LDG.E.U16 R4, [R4.64] ;  /* 0x0000002404047981 */ /* 0x000ea4000c1e1500 */
[----:B--2---:R-:W-:-:S06]  /*96f0*/  HADD2.F32 R2, -RZ, R4.H0_H0 ;  /* 0x20000004ff027230 */ /* 0x004fcc0000004100 */
[----:B------:R-:W0:Y:S01]  /*9700*/  F2I.S64.TRUNC R2, R2 ;  /* 0x0000000200027311 */ /* 0x000e22000020d900 */
[----:B------:R-:W-:Y:S05]  /*9710*/  BRA `(.L_x_3557) ;  /* 0x00000ad000007947 */ /* 0x000fea0003800000 */
.L_x_3562:
[----:B------:R-:W2:Y:S02]  /*9720*/  LDG.E.64 R2, [R4.64] ;  /* 0x0000002404027981 */ /* 0x000ea4000c1e1b00 */
[----:B--2---:R-:W0:Y:S01]  /*9730*/  F2I.S64.F64.TRUNC R2, R2 ;  /* 0x0000000200027311 */ /* 0x004e22000030d900 */
[----:B------:R-:W-:Y:S05]  /*9740*/  BRA `(.L_x_3557) ;  /* 0x00000aa000007947 */ /* 0x000fea0003800000 */
.L_x_3552:
        /* <DEDUP_REMOVED lines=13> */
.L_x_3566:
[----:B------:R-:W2:Y:S02]  /*9820*/  LDG.E.64 R2, [R4.64] ;  /* 0x0000002404027981 */ /* 0x000ea4000c1e1b00 */
[----:B--2---:R-:W0:Y:S01]  /*9830*/  F2I.S64.F64.TRUNC R2, R2 ;  /* 0x0000000200027311 */ /* 0x004e22000030d900 */
[----:B------:R-:W-:Y:S05]  /*9840*/  BRA `(.L_x_3557) ;  /* 0x000009a000007947 */ /* 0x000fea0003800000 */
.L_x_3565:
        /* <DEDUP_REMOVED lines=27> */
.L_x_3568:
        /* <DEDUP_REMOVED lines=14> */
.L_x_3567:
[----:B------:R-:W2:Y:S02]  /*9ae0*/  LDG.E.U16 R2, [R4.64] ;  /* 0x0000002404027981 */ /* 0x000ea4000c1e1500 */
[----:B--2---:R-:W-:-:S06]  /*9af0*/  PRMT R2, RZ, 0x5410, R2 ;  /* 0x00005410ff027816 */ /* 0x004fcc0000000002 */
[----:B------:R-:W0:Y:S01]  /*9b00*/  F2I.S64.TRUNC R2, R2 ;  /* 0x0000000200027311 */ /* 0x000e22000020d900 */
[----:B------:R-:W-:Y:S05]  /*9b10*/  BRA `(.L_x_3557) ;  /* 0x000006d000007947 */ /* 0x000fea0003800000 */
.L_x_3564:
        /* <DEDUP_REMOVED lines=11> */
.L_x_3571:
        /* <DEDUP_REMOVED lines=21> */
.L_x_3575:
[----:B------:R-:W-:Y:S05]  /*9d20*/  BSYNC B1 ;  /* 0x0000000000017941 */ /* 0x000fea0003800000 */
.L_x_3574:
[----:B------:R-:W-:Y:S01]  /*9d30*/  IMAD.SHL.U32 R2, R2, 0x100000, RZ ;  /* 0x0010000002027824 */ /* 0x000fe200078e00ff */
[----:B------:R-:W-:-:S04]  /*9d40*/  LEA R3, R0, 0x3b800000, 0x17 ;  /* 0x3b80000000037811 */ /* 0x000fc800078eb8ff */
[----:B------:R-:W-:Y:S02]  /*9d50*/  LOP3.LUT R2, R3, R2, R4, 0xfe, !PT ;  /* 0x0000000203027212 */ /* 0x000fe400078efe04 */
.L_x_3573:
[----:B------:R-:W-:Y:S05]  /*9d60*/  BSYNC B0 ;  /* 0x0000000000007941 */ /* 0x000fea0003800000 */
.L_x_3572:
[----:B------:R-:W0:Y:S01]  /*9d70*/  F2I.S64.TRUNC R2, R2 ;  /* 0x0000000200027311 */ /* 0x000e22000020d900 */
[----:B------:R-:W-:Y:S05]  /*9d80*/  BRA `(.L_x_3557) ;  /* 0x0000046000007947 */ /* 0x000fea0003800000 */
.L_x_3570:
        /* <DEDUP_REMOVED lines=21> */
.L_x_3579:
[----:B------:R-:W-:Y:S05]  /*9ee0*/  BSYNC B1 ;  /* 0x0000000000017941 */ /* 0x000fea0003800000 */
.L_x_3578:
[----:B------:R-:W-:Y:S01]  /*9ef0*/  IMAD.SHL.U32 R2, R2, 0x200000, RZ ;  /* 0x0020000002027824 */ /* 0x000fe200078e00ff */
[----:B------:R-:W-:-:S04]  /*9f00*/  LEA R3, R0, 0x37800000, 0x17 ;  /* 0x3780000000037811 */ /* 0x000fc800078eb8ff */
[----:B------:R-:W-:Y:S02]  /*9f10*/  LOP3.LUT R2, R3, R2, R4, 0xfe, !PT ;  /* 0x0000000203027212 */ /* 0x000fe400078efe04 */
.L_x_3577:
[----:B------:R-:W-:Y:S05]  /*9f20*/  BSYNC B0 ;  /* 0x0000000000007941 */ /* 0x000fea0003800000 */
.L_x_3576:
[----:B------:R-:W0:Y:S01]  /*9f30*/  F2I.S64.TRUNC R2, R2 ;  /* 0x0000000200027311 */ /* 0x000e22000020d900 */
[----:B------:R-:W-:Y:S05]  /*9f40*/  BRA `(.L_x_3557) ;  /* 0x000002a000007947 */ /* 0x000fea0003800000 */
.L_x_3569:
        /* <DEDUP_REMOVED lines=14> */
.L_x_3583:
[----:B------:R-:W-:Y:S05]  /*a030*/  BSYNC B0 ;  /* 0x0000000000007941 */ /* 0x000fea0003800000 */
.L_x_3582:
[----:B------:R-:W0:Y:S01]  /*a040*/  F2I.S64.TRUNC R2, R2 ;  /* 0x0000000200027311 */ /* 0x000e22000020d900 */
[----:B------:R-:W-:Y:S05]  /*a050*/  BRA `(.L_x_3557) ;  /* 0x0000019000007947 */ /* 0x000fea0003800000 */
.L_x_3556:
        /* <DEDUP_REMOVED lines=21> */
.L_x_3581:
[----:B------:R0:W5:Y:S01]  /*a1b0*/  LDG.E.64 R2, [R4.64] ;  /* 0x0000002404027981 */ /* 0x000162000c1e1b00 */
[----:B------:R-:W-:Y:S05]  /*a1c0*/  BRA `(.L_x_3557) ;  /* 0x0000002000007947 */ /* 0x000fea0003800000 */
.L_x_3580:
[----:B------:R0:W5:Y:S01]  /*a1d0*/  LDG.E R2, [R4.64] ;  /* 0x0000002404027981 */ /* 0x000162000c1e1900 */
[----:B------:R-:W-:-:S03]  /*a1e0*/  IMAD.MOV.U32 R3, RZ, RZ, RZ ;  /* 0x000000ffff037224 */ /* 0x000fc600078e00ff */
.L_x_3557:
        /* <DEDUP_REMOVED lines=22> */
.L_x_3587:
[----:B------:R-:W-:Y:S01]  /*a350*/  STG.E.U8 [R16.64], R5 ;  /* 0x0000000510007986 */ /* 0x000fe2000c101124 */
[----:B------:R-:W-:Y:S05]  /*a360*/  EXIT ;  /* 0x000000000000794d */ /* 0x000fea0003800000 */
.L_x_3586:
        /* <DEDUP_REMOVED lines=8> */
.L_x_3590:
[----:B------:R-:W-:Y:S01]  /*a3f0*/  STG.E [R16.64], R5 ;  /* 0x0000000510007986 */ /* 0x000fe2000c101924 */
[----:B------:R-:W-:Y:S05]  /*a400*/  EXIT ;  /* 0x000000000000794d */ /* 0x000fea0003800000 */
.L_x_3589:
[----:B------:R-:W-:Y:S01]  /*a410*/  STG.E.U16 [R16.64], R5 ;  /* 0x0000000510007986 */ /* 0x000fe2000c101524 */
[----:B------:R-:W-:Y:S05]  /*a420*/  EXIT ;  /* 0x000000000000794d */ /* 0x000fea0003800000 */
.L_x_3585:
        /* <DEDUP_REMOVED lines=9> */
.L_x_3592:
[----:B------:R-:W0:Y:S02]  /*a4c0*/  I2F.S64 R0, R2 ;  /* 0x0000000200007312 */ /* 0x000e240000301400 */
[----:B0-----:R-:W-:-:S05]  /*a4d0*/  F2FP.PACK_AB R0, RZ, R0 ;  /* 0x00000000ff00723e */ /* 0x001fca00000000ff */
[----:B------:R-:W-:Y:S01]  /*a4e0*/  STG.E.U16 [R16.64], R0 ;  /* 0x0000000010007986 */ /* 0x000fe2000c101524 */
[----:B------:R-:W-:Y:S05]  /*a4f0*/  EXIT ;  /* 0x000000000000794d */ /* 0x000fea0003800000 */
.L_x_3591:
        /* <DEDUP_REMOVED lines=10> */
.L_x_3594:
[----:B------:R-:W0:Y:S02]  /*a5a0*/  I2F.S64 R2, R2 ;  /* 0x0000000200027312 */ /* 0x000e240000301400 */
[----:B0-----:R-:W-:-:S04]  /*a5b0*/  F2FP.PACK_AB R3, RZ, R2 ;  /* 0x00000002ff03723e */ /* 0x001fc800000000ff */
[----:B------:R-:W-:-:S05]  /*a5c0*/  PRMT R3, R3, 0x5410, RZ ;  /* 0x0000541003037816 */ /* 0x000fca00000000ff */
[----:B------:R-:W-:Y:S01]  /*a5d0*/  STG.E [R16.64], R3 ;  /* 0x0000000310007986 */ /* 0x000fe2000c101924 */
[----:B------:R-:W-:Y:S05]  /*a5e0*/  EXIT ;  /* 0x000000000000794d */ /* 0x000fea0003800000 */
.L_x_3593:
[----:B------:R-:W0:Y:S02]  /*a5f0*/  I2F.F64.S64 R2, R2 ;  /* 0x0000000200027312 */ /* 0x000e240000301c00 */
[----:B0-----:R-:W-:Y:S01]  /*a600*/  STG.E.64 [R16.64], R2 ;  /* 0x0000000210007986 */ /* 0x001fe2000c101b24 */
[----:B------:R-:W-:Y:S05]  /*a610*/  EXIT ;  /* 0x000000000000794d */ /* 0x000fea0003800000 */
.L_x_3584:
        /* <DEDUP_REMOVED lines=13> */
.L_x_3597:
[----:B------:R-:W0:Y:S01]  /*a6f0*/  I2F.F64.S64 R4, R2 ;  /* 0x0000000200047312 */ /* 0x000e220000301c00 */
[----:B------:R-:W-:-:S05]  /*a700*/  CS2R R6, SRZ ;  /* 0x0000000000067805 */ /* 0x000fca000001ff00 */
[----:B0-----:R-:W-:Y:S01]  /*a710*/  STG.E.128 [R16.64], R4 ;  /* 0x0000000410007986 */ /* 0x001fe2000c101d24 */
[----:B------:R-:W-:Y:S05]  /*a720*/  EXIT ;  /* 0x000000000000794d */ /* 0x000fea0003800000 */
.L_x_3596:
        /* <DEDUP_REMOVED lines=21> */
.L_x_3601:
[----:B------:R-:W-:Y:S05]  /*a880*/  BSYNC B0 ;  /* 0x0000000000007941 */ /* 0x000fea0003800000 */
.L_x_3600:
[----:B------:R-:W-:-:S05]  /*a890*/  LOP3.LUT R5, R0, R5, RZ, 0xfc, !PT ;  /* 0x0000000500057212 */ /* 0x000fca00078efcff */
[----:B------:R-:W-:Y:S01]  /*a8a0*/  STG.E.U8 [R16.64], R5 ;  /* 0x0000000510007986 */ /* 0x000fe2000c101124 */
[----:B------:R-:W-:Y:S05]  /*a8b0*/  EXIT ;  /* 0x000000000000794d */ /* 0x000fea0003800000 */
.L_x_3599:
        /* <DEDUP_REMOVED lines=13> */
.L_x_3603:
[----:B------:R-:W-:Y:S01]  /*a990*/  IMAD.MOV.U32 R0, RZ, RZ, 0x7f ;  /* 0x0000007fff007424 */ /* 0x000fe200078e00ff */
[----:B------:R-:W-:-:S04]  /*a9a0*/  ISETP.GT.U32.AND P0, PT, R4, 0x7f800000, PT ;  /* 0x7f8000000400780c */ /* 0x000fc80003f04070 */
[----:B------:R-:W-:-:S04]  /*a9b0*/  SEL R0, R0, 0x7c, P0 ;  /* 0x0000007c00007807 */ /* 0x000fc80000000000 */
.L_x_3604:
[----:B------:R-:W-:Y:S05]  /*a9c0*/  BSYNC B0 ;  /* 0x0000000000007941 */ /* 0x000fea0003800000 */
.L_x_3602:
[----:B------:R-:W-:-:S04]  /*a9d0*/  LOP3.LUT R2, R3, 0x80000000, RZ, 0xc0, !PT ;  /* 0x8000000003027812 */ /* 0x000fc800078ec0ff */
[----:B------:R-:W-:-:S04]  /*a9e0*/  SHF.R.U32.HI R3, RZ, 0x18, R2 ;  /* 0x00000018ff037819 */ /* 0x000fc80000011602 */
[----:B------:R-:W-:-:S05]  /*a9f0*/  LOP3.LUT R3, R0, R3, RZ, 0xfc, !PT ;  /* 0x0000000300037212 */ /* 0x000fca00078efcff */
[----:B------:R-:W-:Y:S01]  /*aa00*/  STG.E.U8 [R16.64], R3 ;  /* 0x0000000310007986 */ /* 0x000fe2000c101124 */
[----:B------:R-:W-:Y:S05]  /*aa10*/  EXIT ;  /* 0x000000000000794d */ /* 0x000fea0003800000 */
.L_x_3598:
[----:B------:R-:W0:Y:S02]  /*aa20*/  I2F.S64 R0, R2 ;  /* 0x0000000200007312 */ /* 0x000e240000301400 */
[----:B0-----:R-:W-:-:S05]  /*aa30*/  F2FP.BF16.PACK_AB R0, RZ, R0 ;  /* 0x00000000ff00723e */ /* 0x001fca00000010ff */
[----:B------:R-:W-:Y:S01]  /*aa40*/  STG.E.U16 [R16.64], R0 ;  /* 0x0000000010007986 */ /* 0x000fe2000c101524 */
[----:B------:R-:W-:Y:S05]  /*aa50*/  EXIT ;  /* 0x000000000000794d */ /* 0x000fea0003800000 */
.L_x_3595:
        /* <DEDUP_REMOVED lines=10> */
.L_x_3607:
        /* <DEDUP_REMOVED lines=17> */
.L_x_3610:
[----:B------:R-:W-:-:S04]  /*ac10*/  LOP3.LUT R2, R3, 0x80000000, RZ, 0xc0, !PT ;  /* 0x8000000003027812 */ /* 0x000fc800078ec0ff */
[----:B------:R-:W-:-:S04]  /*ac20*/  SHF.R.U32.HI R3, RZ, 0x18, R2 ;  /* 0x00000018ff037819 */ /* 0x000fc80000011602 */
[----:B------:R-:W-:-:S04]  /*ac30*/  LOP3.LUT R0, R0, R3, RZ, 0xfc, !PT ;  /* 0x0000000300007212 */ /* 0x000fc800078efcff */
[----:B------:R-:W-:Y:S02]  /*ac40*/  PRMT R8, R0, 0x7610, R8 ;  /* 0x0000761000087816 */ /* 0x000fe40000000008 */
.L_x_3609:
[----:B------:R-:W-:Y:S05]  /*ac50*/  BSYNC B0 ;  /* 0x0000000000007941 */ /* 0x000fea0003800000 */
.L_x_3608:
[----:B------:R-:W-:Y:S01]  /*ac60*/  STG.E.U8 [R16.64], R8 ;  /* 0x0000000810007986 */ /* 0x000fe2000c101124 */
[----:B------:R-:W-:Y:S05]  /*ac70*/  EXIT ;  /* 0x000000000000794d */ /* 0x000fea0003800000 */
.L_x_3606:
        /* <DEDUP_REMOVED lines=17> */
.L_x_3613:
[----:B------:R-:W-:-:S04]  /*ad90*/  LOP3.LUT R2, R3, 0x80000000, RZ, 0xc0, !PT ;  /* 0x8000000003027812 */ /* 0x000fc800078ec0ff */
[----:B------:R-:W-:-:S04]  /*ada0*/  SHF.R.U32.HI R3, RZ, 0x18, R2 ;  /* 0x00000018ff037819 */ /* 0x000fc80000011602 */
[----:B------:R-:W-:-:S04]  /*adb0*/  LOP3.LUT R0, R0, R3, RZ, 0xfc, !PT ;  /* 0x0000000300007212 */ /* 0x000fc800078efcff */
[----:B------:R-:W-:Y:S02]  /*adc0*/  PRMT R8, R0, 0x7610, R8 ;  /* 0x0000761000087816 */ /* 0x000fe40000000008 */
.L_x_3612:
[----:B------:R-:W-:Y:S05]  /*add0*/  BSYNC B0 ;  /* 0x0000000000007941 */ /* 0x000fea0003800000 */
.L_x_3611:
[----:B------:R-:W-:Y:S01]  /*ade0*/  STG.E.U8 [R16.64], R8 ;  /* 0x0000000810007986 */ /* 0x000fe2000c101124 */
[----:B------:R-:W-:Y:S05]  /*adf0*/  EXIT ;  /* 0x000000000000794d */ /* 0x000fea0003800000 */
.L_x_3605:
        /* <DEDUP_REMOVED lines=23> */
.L_x_3588:
        /* <DEDUP_REMOVED lines=20> */
.L_x_3615:
[----:B------:R-:W-:Y:S01]  /*b0b0*/  STG.E.64 [R16.64], R2 ;  /* 0x0000000210007986 */ /* 0x000fe2000c101b24 */
[----:B------:R-:W-:Y:S05]  /*b0c0*/  EXIT ;  /* 0x000000000000794d */ /* 0x000fea0003800000 */
.L_x_3614:
[----:B------:R-:W-:Y:S01]  /*b0d0*/  STG.E [R16.64], R5 ;  /* 0x0000000510007986 */ /* 0x000fe2000c101924 */
[----:B------:R-:W-:Y:S05]  /*b0e0*/  EXIT ;  /* 0x000000000000794d */ /* 0x000fea0003800000 */
.L_x_3616:
        /* <DEDUP_REMOVED lines=9> */
.L_x_19655:


//--------------------- .text._ZN2at6native27unrolled_elementwise_kernelINS0_13AUnaryFunctorIlllZZZNS0_18rshift_kernel_cudaERNS_18TensorIteratorBaseEENKUlvE_clEvENKUlvE2_clEvEUlllE_EESt5arrayIPcLm2EELi4E23TrivialOffsetCalculatorILi1EjESD_NS0_6memory12LoadWithCastILi1EEENSE_13StoreWithCastILi1EEEEEviT_T0_T2_T3_T4_T5_ --------------------------
	.section	.text._ZN2at6native27unrolled_elementwise_kernelINS0_13AUnaryFunctorIlllZZZNS0_18rshift_kernel_cudaERNS_18TensorIteratorBaseEENKUlvE_clEvENKUlvE2_clEvEUlllE_EESt5arrayIPcLm2EELi4E23TrivialOffsetCalculatorILi1EjESD_NS0_6memory12LoadWithCastILi1EEENSE_13StoreWithCastILi1EEEEEviT_T0_T2_T3_T4_T5_,"ax",@progbits
	.sectioninfo	@"SHI_REGISTERS=32"
	.align	128
        .global         _ZN2at6native27unrolled_elementwise_kernelINS0_13AUnaryFunctorIlllZZZNS0_18rshift_kernel_cudaERNS_18TensorIteratorBaseEENKUlvE_clEvENKUlvE2_clEvEUlllE_EESt5arrayIPcLm2EELi4E23TrivialOffsetCalculatorILi1EjESD_NS0_6memory12LoadWithCastILi1EEENSE_13StoreWithCastILi1EEEEEviT_T0_T2_T3_T4_T5_
        .type           _ZN2at6native27unrolled_elementwise_kernelINS0_13AUnaryFunctorIlllZZZNS0_18rshift_kernel_cudaERNS_18TensorIteratorBaseEENKUlvE_clEvENKUlvE2_clEvEUlllE_EESt5arrayIPcLm2EELi4E23TrivialOffsetCalculatorILi1EjESD_NS0_6memory12LoadWithCastILi1EEENSE_13StoreWithCastILi1EEEEEviT_T0_T2_T3_T4_T5_,@function
        .size           _ZN2at6native27unrolled_elementwise_kernelINS0_13AUnaryFunctorIlllZZZNS0_18rshift_kernel_cudaERNS_18TensorIteratorBaseEENKUlvE_clEvENKUlvE2_clEvEUlllE_EESt5arrayIPcLm2EELi4E23TrivialOffsetCalculatorILi1EjESD_NS0_6memory12LoadWithCastILi1EEENSE_13StoreWithCastILi1EEEEEviT_T0_T2_T3_T4_T5_,(.L_x_19656 - _ZN2at6native27unrolled_elementwise_kernelINS0_13AUnaryFunctorIlllZZZNS0_18rshift_kernel_cudaERNS_18TensorIteratorBaseEENKUlvE_clEvENKUlvE2_clEvEUlllE_EESt5arrayIPcLm2EELi4E23TrivialOffsetCalculatorILi1EjESD_NS0_6memory12LoadWithCastILi1EEENSE_13StoreWithCastILi1EEEEEviT_T0_T2_T3_T4_T5_)
        .other          _ZN2at6native27unrolled_elementwise_kernelINS0_13AUnaryFunctorIlllZZZNS0_18rshift_kernel_cudaERNS_18TensorIteratorBaseEENKUlvE_clEvENKUlvE2_clEvEUlllE_EESt5arrayIPcLm2EELi4E23TrivialOffsetCalculatorILi1EjESD_NS0_6memory12LoadWithCastILi1EEENSE_13StoreWithCastILi1EEEEEviT_T0_T2_T3_T4_T5_,@"STO_CUDA_ENTRY STV_DEFAULT"
_ZN2at6native27unrolled_elementwise_kernelINS0_13AUnaryFunctorIlllZZZNS0_18rshift_kernel_cudaERNS_18TensorIteratorBaseEENKUlvE_clEvENKUlvE2_clEvEUlllE_EESt5arrayIPcLm2EELi4E23TrivialOffsetCalculatorILi1EjESD_NS0_6memory12LoadWithCastILi1EEENSE_13StoreWithCastILi1EEEEEviT_T0_T2_T3_T4_T5_:
.text._ZN2at6native27unrolled_elementwise_kernelINS0_13AUnaryFunctorIlllZZZNS0_18rshift_kernel_cudaERNS_18TensorIteratorBaseEENKUlvE_clEvENKUlvE2_clEvEUlllE_EESt5arrayIPcLm2EELi4E23TrivialOffsetCalculatorILi1EjESD_NS0_6memory12LoadWithCastILi1EEENSE_13StoreWithCastILi1EEEEEviT_T0_T2_T3_T4_T5_:
        /* <DEDUP_REMOVED lines=30> */
.L_x_3622:
[----:B------:R0:W5:Y:S01]  /*01e0*/  LDG.E.U8 R18, [R2.64] ;  /* 0x0000002402127981 */ /* 0x000162000c1e1100 */
[----:B------:R-:W-:Y:S01]  /*01f0*/  IMAD.MOV.U32 R19, RZ, RZ, RZ ;  /* 0x000000ffff137224 */ /* 0x000fe200078e00ff */
[----:B------:R-:W-:Y:S05]  /*0200*/  BRA `(.L_x_3624) ;  /* 0x00000d6000007947 */ /* 0x000fea0003800000 */
.L_x_3621:
        /* <DEDUP_REMOVED lines=8> */
.L_x_3626:
[----:B------:R-:W2:Y:S02]  /*0290*/  LDG.E R18, [R2.64] ;  /* 0x0000002402127981 */ /* 0x000ea4000c1e1900 */
[----:B--2---:R-:W-:Y:S01]  /*02a0*/  SHF.R.S32.HI R19, RZ, 0x1f, R18 ;  /* 0x0000001fff137819 */ /* 0x004fe20000011412 */
[----:B------:R-:W-:Y:S05]  /*02b0*/  BRA `(.L_x_3624) ;  /* 0x00000cb000007947 */ /* 0x000fea0003800000 */
.L_x_3625:
[----:B------:R-:W2:Y:S02]  /*02c0*/  LDG.E.S16 R18, [R2.64] ;  /* 0x0000002402127981 */ /* 0x000ea4000c1e1700 */
[----:B--2---:R-:W-:Y:S01]  /*02d0*/  SHF.R.S32.HI R19, RZ, 0x1f, R18 ;  /* 0x0000001fff137819 */ /* 0x004fe20000011412 */
[----:B------:R-:W-:Y:S05]  /*02e0*/  BRA `(.L_x_3624) ;  /* 0x00000c8000007947 */ /* 0x000fea0003800000 */
.L_x_3620:
        /* <DEDUP_REMOVED lines=9> */
.L_x_3628:
[----:B------:R-:W2:Y:S02]  /*0380*/  LDG.E.U16 R2, [R2.64] ;  /* 0x0000002402027981 */ /* 0x000ea4000c1e1500 */
[----:B--2---:R-:W-:-:S06]  /*0390*/  HADD2.F32 R18, -RZ, R2.H0_H0 ;  /* 0x20000002ff127230 */ /* 0x004fcc0000004100 */
[----:B------:R-:W0:Y:S01]  /*03a0*/  F2I.S64.TRUNC R18, R18 ;  /* 0x0000001200127311 */ /* 0x000e22000020d900 */
[----:B------:R-:W-:Y:S05]  /*03b0*/  BRA `(.L_x_3624) ;  /* 0x00000bb000007947 */ /* 0x000fea0003800000 */
.L_x_3627:
        /* <DEDUP_REMOVED lines=9> */
.L_x_3630:
[----:B------:R-:W2:Y:S02]  /*0450*/  LDG.E.U16 R2, [R2.64] ;  /* 0x0000002402027981 */ /* 0x000ea4000c1e1500 */
[----:B--2---:R-:W-:-:S06]  /*0460*/  HADD2.F32 R18, -RZ, R2.H0_H0 ;  /* 0x20000002ff127230 */ /* 0x004fcc0000004100 */
[----:B------:R-:W0:Y:S01]  /*0470*/  F2I.S64.TRUNC R18, R18 ;  /* 0x0000001200127311 */ /* 0x000e22000020d900 */
[----:B------:R-:W-:Y:S05]  /*0480*/  BRA `(.L_x_3624) ;  /* 0x00000ae000007947 */ /* 0x000fea0003800000 */
.L_x_3629:
[----:B------:R-:W2:Y:S02]  /*0490*/  LDG.E.64 R2, [R2.64] ;  /* 0x0000002402027981 */ /* 0x000ea4000c1e1b00 */
[----:B--2---:R0:W1:Y:S01]  /*04a0*/  F2I.S64.F64.TRUNC R18, R2 ;  /* 0x0000000200127311 */ /* 0x004062000030d900 */
[----:B------:R-:W-:Y:S05]  /*04b0*/  BRA `(.L_x_3624) ;  /* 0x00000ab000007947 */ /* 0x000fea0003800000 */
.L_x_3619:
        /* <DEDUP_REMOVED lines=13> */
.L_x_3633:
[----:B------:R-:W2:Y:S02]  /*0590*/  LDG.E.64 R2, [R2.64] ;  /* 0x0000002402027981 */ /* 0x000ea4000c1e1b00 */
[----:B--2---:R0:W1:Y:S01]  /*05a0*/  F2I.S64.F64.TRUNC R18, R2 ;  /* 0x0000000200127311 */ /* 0x004062000030d900 */
[----:B------:R-:W-:Y:S05]  /*05b0*/  BRA `(.L_x_3624) ;  /* 0x000009b000007947 */ /* 0x000fea0003800000 */
.L_x_3632:
        /* <DEDUP_REMOVED lines=27> */
.L_x_3635:
        /* <DEDUP_REMOVED lines=15> */
.L_x_3634:
[----:B------:R-:W2:Y:S02]  /*0860*/  LDG.E.U16 R18, [R2.64] ;  /* 0x0000002402127981 */ /* 0x000ea4000c1e1500 */
[----:B--2---:R-:W-:-:S06]  /*0870*/  PRMT R18, RZ, 0x5410, R18 ;  /* 0x00005410ff127816 */ /* 0x004fcc0000000012 */
[----:B------:R-:W0:Y:S01]  /*0880*/  F2I.S64.TRUNC R18, R18 ;  /* 0x0000001200127311 */ /* 0x000e22000020d900 */
[----:B------:R-:W-:Y:S05]  /*0890*/  BRA `(.L_x_3624) ;  /* 0x000006d000007947 */ /* 0x000fea0003800000 */
.L_x_3631:
        /* <DEDUP_REMOVED lines=11> */
.L_x_3638:
        /* <DEDUP_REMOVED lines=21> */
.L_x_3642:
[----:B------:R-:W-:Y:S05]  /*0aa0*/  BSYNC B1 ;  /* 0x0000000000017941 */ /* 0x000fea0003800000 */
.L_x_3641:
[----:B------:R-:W-:Y:S01]  /*0ab0*/  IMAD.SHL.U32 R2, R2, 0x100000, RZ ;  /* 0x0010000002027824 */ /* 0x000fe200078e00ff */
[----:B------:R-:W-:-:S04]  /*0ac0*/  LEA R3, R0, 0x3b800000, 0x17 ;  /* 0x3b80000000037811 */ /* 0x000fc800078eb8ff */
[----:B------:R-:W-:Y:S02]  /*0ad0*/  LOP3.LUT R18, R3, R2, R18, 0xfe, !PT ;  /* 0x0000000203127212 */ /* 0x000fe400078efe12 */
.L_x_3640:
[----:B------:R-:W-:Y:S05]  /*0ae0*/  BSYNC B0 ;  /* 0x0000000000007941 */ /* 0x000fea0003800000 */
.L_x_3639:
[----:B------:R-:W0:Y:S01]  /*0af0*/  F2I.S64.TRUNC R18, R18 ;  /* 0x0000001200127311 */ /* 0x000e22000020d900 */
[----:B------:R-:W-:Y:S05]  /*0b00*/  BRA `(.L_x_3624) ;  /* 0x0000046000007947 */ /* 0x000fea0003800000 */
.L_x_3637:
        /* <DEDUP_REMOVED lines=21> */
.L_x_3646:
[----:B------:R-:W-:Y:S05]  /*0c60*/  BSYNC B1 ;  /* 0x0000000000017941 */ /* 0x000fea0003800000 */
.L_x_3645:
[----:B------:R-:W-:Y:S01]  /*0c70*/  IMAD.SHL.U32 R2, R2, 0x200000, RZ ;  /* 0x0020000002027824 */ /* 0x000fe200078e00ff */
[----:B------:R-:W-:-:S04]  /*0c80*/  LEA R3, R0, 0x37800000, 0x17 ;  /* 0x3780000000037811 */ /* 0x000fc800078eb8ff */
[----:B------:R-:W-:Y:S02]  /*0c90*/  LOP3.LUT R18, R3, R2, R18, 0xfe, !PT ;  /* 0x0000000203127212 */ /* 0x000fe400078efe12 */
.L_x_3644:
[----:B------:R-:W-:Y:S05]  /*0ca0*/  BSYNC B0 ;  /* 0x0000000000007941 */ /* 0x000fea0003800000 */
.L_x_3643:
[----:B------:R-:W0:Y:S01]  /*0cb0*/  F2I.S64.TRUNC R18, R18 ;  /* 0x0000001200127311 */ /* 0x000e22000020d900 */
[----:B------:R-:W-:Y:S05]  /*0cc0*/  BRA `(.L_x_3624) ;  /* 0x000002a000007947 */ /* 0x000fea0003800000 */
.L_x_3636:
        /* <DEDUP_REMOVED lines=14> */
.L_x_3650:
[----:B------:R-:W-:Y:S05]  /*0db0*/  BSYNC B0 ;  /* 0x0000000000007941 */ /* 0x000fea0003800000 */
.L_x_3649:
[----:B------:R-:W0:Y:S01]  /*0dc0*/  F2I.S64.TRUNC R18, R18 ;  /* 0x0000001200127311 */ /* 0x000e22000020d900 */
[----:B------:R-:W-:Y:S05]  /*0dd0*/  BRA `(.L_x_3624) ;  /* 0x0000019000007947 */ /* 0x000fea0003800000 */
.L_x_3623:
        /* <DEDUP_REMOVED lines=21> */
.L_x_3648:
[----:B------:R0:W5:Y:S01]  /*0f30*/  LDG.E.64 R18, [R2.64] ;  /* 0x0000002402127981 */ /* 0x000162000c1e1b00 */
[----:B------:R-:W-:Y:S05]  /*0f40*/  BRA `(.L_x_3624) ;  /* 0x0000002000007947 */ /* 0x000fea0003800000 */
.L_x_3647:
[----:B------:R0:W5:Y:S01]  /*0f50*/  LDG.E R18, [R2.64] ;  /* 0x0000002402127981 */ /* 0x000162000c1e1900 */
[----:B------:R-:W-:-:S03]  /*0f60*/  IMAD.MOV.U32 R19, RZ, RZ, RZ ;  /* 0x000000ffff137224 */ /* 0x000fc600078e00ff */
.L_x_3624:
[----:B------:R-:W2:Y:S02]  /*0f70*/  S2R R26, SR_TID.X ;  /* 0x00000000001a7919 */ /* 0x000ea40000002100 */
[----:B--2---:R-:W-:Y:S02]  /*0f80*/  IADD3 R26, R26, 0x80, RZ ;  /* 0x000000801a1a7810 */ /* 0x004fe40007ffe0ff */
.L_x_3618:
[----:B-1----:R-:W-:Y:S05]  /*0f90*/  BSYNC B6 ;  /* 0x0000000000067941 */ /* 0x002fea0003800000 */
.L_x_3617:
        /* <DEDUP_REMOVED lines=22> */
.L_x_3656:
[----:B------:R0:W5:Y:S01]  /*1100*/  LDG.E.U8 R22, [R2.64] ;  /* 0x0000002402167981 */ /* 0x000162000c1e1100 */
[----:B------:R-:W-:Y:S01]  /*1110*/  IMAD.MOV.U32 R23, RZ, RZ, RZ ;  /* 0x000000ffff177224 */ /* 0x000fe200078e00ff */
[----:B------:R-:W-:Y:S05]  /*1120*/  BRA `(.L_x_3658) ;  /* 0x00000d5000007947 */ /* 0x000fea0003800000 */
.L_x_3655:
        /* <DEDUP_REMOVED lines=8> */
.L_x_3660:
[----:B------:R-:W2:Y:S02]  /*11b0*/  LDG.E R22, [R2.64] ;  /* 0x0000002402167981 */ /* 0x000ea4000c1e1900 */
[----:B--2---:R-:W-:Y:S01]  /*11c0*/  SHF.R.S32.HI R23, RZ, 0x1f, R22 ;  /* 0x0000001fff177819 */ /* 0x004fe20000011416 */
[----:B------:R-:W-:Y:S05]  /*11d0*/  BRA `(.L_x_3658) ;  /* 0x00000ca000007947 */ /* 0x000fea0003800000 */
.L_x_3659:
[----:B------:R-:W2:Y:S02]  /*11e0*/  LDG.E.S16 R22, [R2.64] ;  /* 0x0000002402167981 */ /* 0x000ea4000c1e1700 */
[----:B--2---:R-:W-:Y:S01]  /*11f0*/  SHF.R.S32.HI R23, RZ, 0x1f, R22 ;  /* 0x0000001fff177819 */ /* 0x004fe20000011416 */
[----:B------:R-:W-:Y:S05]  /*1200*/  BRA `(.L_x_3658) ;  /* 0x00000c7000007947 */ /* 0x000fea0003800000 */
.L_x_3654:
        /* <DEDUP_REMOVED lines=9> */
.L_x_3662:
[----:B------:R-:W2:Y:S02]  /*12a0*/  LDG.E.U16 R2, [R2.64] ;  /* 0x0000002402027981 */ /* 0x000ea4000c1e1500 */
[----:B--2---:R-:W-:-:S06]  /*12b0*/  HADD2.F32 R22, -RZ, R2.H0_H0 ;  /* 0x20000002ff167230 */ /* 0x004fcc0000004100 */
[----:B------:R-:W0:Y:S01]  /*12c0*/  F2I.S64.TRUNC R22, R22 ;  /* 0x0000001600167311 */ /* 0x000e22000020d900 */
[----:B------:R-:W-:Y:S05]  /*12d0*/  BRA `(.L_x_3658) ;  /* 0x00000ba000007947 */ /* 0x000fea0003800000 */
.L_x_3661:
        /* <DEDUP_REMOVED lines=9> */
.L_x_3664:
[----:B------:R-:W2:Y:S02]  /*1370*/  LDG.E.U16 R2, [R2.64] ;  /* 0x0000002402027981 */ /* 0x000ea4000c1e1500 */
[----:B--2---:R-:W-:-:S06]  /*1380*/  HADD2.F32 R22, -RZ, R2.H0_H0 ;  /* 0x20000002ff167230 */ /* 0x004fcc0000004100 */
[----:B------:R-:W0:Y:S01]  /*1390*/  F2I.S64.TRUNC R22, R22 ;  /* 0x0000001600167311 */ /* 0x000e22000020d900 */
[----:B------:R-:W-:Y:S05]  /*13a0*/  BRA `(.L_x_3658) ;  /* 0x00000ad000007947 */ /* 0x000fea0003800000 */
.L_x_3663:
[----:B------:R-:W2:Y:S02]  /*13b0*/  LDG.E.64 R2, [R2.64] ;  /* 0x0000002402027981 */ /* 0x000ea4000c1e1b00 */
[----:B--2---:R0:W1:Y:S01]  /*13c0*/  F2I.S64.F64.TRUNC R22, R2 ;  /* 0x0000000200167311 */ /* 0x004062000030d900 */
[----:B------:R-:W-:Y:S05]  /*13d0*/  BRA `(.L_x_3658) ;  /* 0x00000aa000007947 */ /* 0x000fea0003800000 */
.L_x_3653:
        /* <DEDUP_REMOVED lines=13> */
.L_x_3667:
[----:B------:R-:W2:Y:S02]  /*14b0*/  LDG.E.64 R2, [R2.64] ;  /* 0x0000002402027981 */ /* 0x000ea4000c1e1b00 */
[----:B--2---:R0:W1:Y:S01]  /*14c0*/  F2I.S64.F64.TRUNC R22, R2 ;  /* 0x0000000200167311 */ /* 0x004062000030d900 */
[----:B------:R-:W-:Y:S05]  /*14d0*/  BRA `(.L_x_3658) ;  /* 0x000009a000007947 */ /* 0x000fea0003800000 */
.L_x_3666:
        /* <DEDUP_REMOVED lines=27> */
.L_x_3669:
        /* <DEDUP_REMOVED lines=14> */
.L_x_3668:
[----:B------:R-:W2:Y:S02]  /*1770*/  LDG.E.U16 R22, [R2.64] ;  /* 0x0000002402167981 */ /* 0x000ea4000c1e1500 */
[----:B--2---:R-:W-:-:S06]  /*1780*/  PRMT R22, RZ, 0x5410, R22 ;  /* 0x00005410ff167816 */ /* 0x004fcc0000000016 */
[----:B------:R-:W0:Y:S01]  /*1790*/  F2I.S64.TRUNC R22, R22 ;  /* 0x0000001600167311 */ /* 0x000e22000020d900 */
[----:B------:R-:W-:Y:S05]  /*17a0*/  BRA `(.L_x_3658) ;  /* 0x000006d000007947 */ /* 0x000fea0003800000 */
.L_x_3665:
        /* <DEDUP_REMOVED lines=11> */
.L_x_3672:
        /* <DEDUP_REMOVED lines=21> */
.L_x_3676:
[----:B------:R-:W-:Y:S05]  /*19b0*/  BSYNC B1 ;  /* 0x0000000000017941 */ /* 0x000fea0003800000 */
.L_x_3675:
[----:B------:R-:W-:Y:S01]  /*19c0*/  IMAD.SHL.U32 R2, R2, 0x100000, RZ ;  /* 0x0010000002027824 */ /* 0x000fe200078e00ff */
[----:B------:R-:W-:-:S04]  /*19d0*/  LEA R3, R0, 0x3b800000, 0x17 ;  /* 0x3b80000000037811 */ /* 0x000fc800078eb8ff */
[----:B------:R-:W-:Y:S02]  /*19e0*/  LOP3.LUT R22, R3, R2, R22, 0xfe, !PT ;  /* 0x0000000203167212 */ /* 0x000fe400078efe16 */
.L_x_3674:
[----:B------:R-:W-:Y:S05]  /*19f0*/  BSYNC B0 ;  /* 0x0000000000007941 */ /* 0x000fea0003800000 */
.L_x_3673:
[----:B------:R-:W0:Y:S01]  /*1a00*/  F2I.S64.TRUNC R22, R22 ;  /* 0x0000001600167311 */ /* 0x000e22000020d900 */
[----:B------:R-:W-:Y:S05]  /*1a10*/  BRA `(.L_x_3658) ;  /* 0x0000046000007947 */ /* 0x000fea0003800000 */
.L_x_3671:
        /* <DEDUP_REMOVED lines=21> */
.L_x_3680:
[----:B------:R-:W-:Y:S05]  /*1b70*/  BSYNC B1 ;  /* 0x0000000000017941 */ /* 0x000fea0003800000 */
.L_x_3679:
[----:B------:R-:W-:Y:S01]  /*1b80*/  IMAD.SHL.U32 R2, R2, 0x200000, RZ ;  /* 0x0020000002027824 */ /* 0x000fe200078e00ff */
[----:B------:R-:W-:-:S04]  /*1b90*/  LEA R3, R0, 0x37800000, 0x17 ;  /* 0x3780000000037811 */ /* 0x000fc800078eb8ff */
[----:B------:R-:W-:Y:S02]  /*1ba0*/  LOP3.LUT R22, R3, R2, R22, 0xfe, !PT ;  /* 0x0000000203167212 */ /* 0x000fe400078efe16 */
.L_x_3678:
[----:B------:R-:W-:Y:S05]  /*1bb0*/  BSYNC B0 ;  /* 0x0000000000007941 */ /* 0x000fea0003800000 */
.L_x_3677:
[----:B------:R-:W0:Y:S01]  /*1bc0*/  F2I.S64.TRUNC R22, R22 ;  /* 0x0000001600167311 */ /* 0x000e22000020d900 */
[----:B------:R-:W-:Y:S05]  /*1bd0*/  BRA `(.L_x_3658) ;  /* 0x000002a000007947 */ /* 0x000fea0003800000 */
.L_x_3670:
        /* <DEDUP_REMOVED lines=14> */
.L_x_3684:
[----:B------:R-:W-:Y:S05]  /*1cc0*/  BSYNC B0 ;  /* 0x0000000000007941 */ /* 0x000fea0003800000 */
.L_x_3683:
[----:B------:R-:W0:Y:S01]  /*1cd0*/  F2I.S64.TRUNC R22, R22 ;  /* 0x0000001600167311 */ /* 0x000e22000020d900 */
[----:B------:R-:W-:Y:S05]  /*1ce0*/  BRA `(.L_x_3658) ;  /* 0x0000019000007947 */ /* 0x000fea0003800000 */
.L_x_3657:
        /* <DEDUP_REMOVED lines=21> */
.L_x_3682:
[----:B------:R0:W5:Y:S01]  /*1e40*/  LDG.E.64 R22, [R2.64] ;  /* 0x0000002402167981 */ /* 0x000162000c1e1b00 */
[----:B------:R-:W-:Y:S05]  /*1e50*/  BRA `(.L_x_3658) ;  /* 0x0000002000007947 */ /* 0x000fea0003800000 */
.L_x_3681:
[----:B------:R0:W5:Y:S01]  /*1e60*/  LDG.E R22, [R2.64] ;  /* 0x0000002402167981 */ /* 0x000162000c1e1900 */
[----:B------:R-:W-:-:S03]  /*1e70*/  IMAD.MOV.U32 R23, RZ, RZ, RZ ;  /* 0x000000ffff177224 */ /* 0x000fc600078e00ff */
.L_x_3658:
[----:B------:R-:W-:-:S04]  /*1e80*/  IADD3 R26, R26, 0x80, RZ ;  /* 0x000000801a1a7810 */ /* 0x000fc80007ffe0ff */
.L_x_3652:
[----:B------:R-:W-:Y:S05]  /*1e90*/  BSYNC B6 ;  /* 0x0000000000067941 */ /* 0x000fea0003800000 */
.L_x_3651:
        /* <DEDUP_REMOVED lines=24> */
.L_x_3690:
[----:B------:R0:W5:Y:S01]  /*2020*/  LDG.E.U8 R16, [R2.64] ;  /* 0x0000002402107981 */ /* 0x000162000c1e1100 */
[----:B------:R-:W-:Y:S01]  /*2030*/  IMAD.MOV.U32 R17, RZ, RZ, RZ ;  /* 0x000000ffff117224 */ /* 0x000fe200078e00ff */
[----:B------:R-:W-:Y:S05]  /*2040*/  BRA `(.L_x_3692) ;  /* 0x00000d5000007947 */ /* 0x000fea0003800000 */
.L_x_3689:
        /* <DEDUP_REMOVED lines=8> */
.L_x_3694:
[----:B------:R-:W2:Y:S02]  /*20d0*/  LDG.E R16, [R2.64] ;  /* 0x0000002402107981 */ /* 0x000ea4000c1e1900 */
[----:B--2---:R-:W-:Y:S01]  /*20e0*/  SHF.R.S32.HI R17, RZ, 0x1f, R16 ;  /* 0x0000001fff117819 */ /* 0x004fe20000011410 */
[----:B------:R-:W-:Y:S05]  /*20f0*/  BRA `(.L_x_3692) ;  /* 0x00000ca000007947 */ /* 0x000fea0003800000 */
.L_x_3693:
[----:B------:R-:W2:Y:S02]  /*2100*/  LDG.E.S16 R16, [R2.64] ;  /* 0x0000002402107981 */ /* 0x000ea4000c1e1700 */
[----:B--2---:R-:W-:Y:S01]  /*2110*/  SHF.R.S32.HI R17, RZ, 0x1f, R16 ;  /* 0x0000001fff117819 */ /* 0x004fe20000011410 */
[----:B------:R-:W-:Y:S05]  /*2120*/  BRA `(.L_x_3692) ;  /* 0x00000c7000007947 */ /* 0x000fea0003800000 */
.L_x_3688:
        /* <DEDUP_REMOVED lines=9> */
.L_x_3696:
[----:B------:R-:W2:Y:S02]  /*21c0*/  LDG.E.U16 R2, [R2.64] ;  /* 0x0000002402027981 */ /* 0x000ea4000c1e1500 */
[----:B--2---:R-:W-:-:S06]  /*21d0*/  HADD2.F32 R16, -RZ, R2.H0_H0 ;  /* 0x20000002ff107230 */ /* 0x004fcc0000004100 */
[----:B------:R-:W0:Y:S01]  /*21e0*/  F2I.S64.TRUNC R16, R16 ;  /* 0x0000001000107311 */ /* 0x000e22000020d900 */
[----:B------:R-:W-:Y:S05]  /*21f0*/  BRA `(.L_x_3692) ;  /* 0x00000ba000007947 */ /* 0x000fea0003800000 */
.L_x_3695:
        /* <DEDUP_REMOVED lines=9> */
.L_x_3698:
[----:B------:R-:W2:Y:S02]  /*2290*/  LDG.E.U16 R2, [R2.64] ;  /* 0x0000002402027981 */ /* 0x000ea4000c1e1500 */
[----:B--2---:R-:W-:-:S06]  /*22a0*/  HADD2.F32 R16, -RZ, R2.H0_H0 ;  /* 0x20000002ff107230 */ /* 0x004fcc0000004100 */
[----:B------:R-:W0:Y:S01]  /*22b0*/  F2I.S64.TRUNC R16, R16 ;  /* 0x0000001000107311 */ /* 0x000e22000020d900 */
[----:B------:R-:W-:Y:S05]  /*22c0*/  BRA `(.L_x_3692) ;  /* 0x00000ad000007947 */ /* 0x000fea0003800000 */
.L_x_3697:
[----:B------:R-:W2:Y:S02]  /*22d0*/  LDG.E.64 R2, [R2.64] ;  /* 0x0000002402027981 */ /* 0x000ea4000c1e1b00 */
[----:B--2---:R0:W2:Y:S01]  /*22e0*/  F2I.S64.F64.TRUNC R16, R2 ;  /* 0x0000000200107311 */ /* 0x0040a2000030d900 */
[----:B------:R-:W-:Y:S05]  /*22f0*/  BRA `(.L_x_3692) ;  /* 0x00000aa000007947 */ /* 0x000fea0003800000 */
.L_x_3687:
        /* <DEDUP_REMOVED lines=13> */
.L_x_3701:
[----:B------:R-:W2:Y:S02]  /*23d0*/  LDG.E.64 R2, [R2.64] ;  /* 0x0000002402027981 */ /* 0x000ea4000c1e1b00 */
[----:B--2---:R0:W2:Y:S01]  /*23e0*/  F2I.S64.F64.TRUNC R16, R2 ;  /* 0x0000000200107311 */ /* 0x0040a2000030d900 */
[----:B------:R-:W-:Y:S05]  /*23f0*/  BRA `(.L_x_3692) ;  /* 0x000009a000007947 */ /* 0x000fea0003800000 */
.L_x_3700:
        /* <DEDUP_REMOVED lines=27> */
.L_x_3703:
        /* <DEDUP_REMOVED lines=14> */
.L_x_3702:
[----:B------:R-:W2:Y:S02]  /*2690*/  LDG.E.U16 R16, [R2.64] ;  /* 0x0000002402107981 */ /* 0x000ea4000c1e1500 */
[----:B--2---:R-:W-:-:S06]  /*26a0*/  PRMT R16, RZ, 0x5410, R16 ;  /* 0x00005410ff107816 */ /* 0x004fcc0000000010 */
[----:B------:R-:W0:Y:S01]  /*26b0*/  F2I.S64.TRUNC R16, R16 ;  /* 0x0000001000107311 */ /* 0x000e22000020d900 */
[----:B------:R-:W-:Y:S05]  /*26c0*/  BRA `(.L_x_3692) ;  /* 0x000006d000007947 */ /* 0x000fea0003800000 */
.L_x_3699:
        /* <DEDUP_REMOVED lines=11> */
.L_x_3706:
        /* <DEDUP_REMOVED lines=21> */
.L_x_3710:
[----:B------:R-:W-:Y:S05]  /*28d0*/  BSYNC B1 ;  /* 0x0000000000017941 */ /* 0x000fea0003800000 */
.L_x_3709:
[----:B------:R-:W-:Y:S01]  /*28e0*/  IMAD.SHL.U32 R2, R2, 0x100000, RZ ;  /* 0x0010000002027824 */ /* 0x000fe200078e00ff */
[----:B------:R-:W-:-:S04]  /*28f0*/  LEA R3, R0, 0x3b800000, 0x17 ;  /* 0x3b80000000037811 */ /* 0x000fc800078eb8ff */
[----:B------:R-:W-:Y:S02]  /*2900*/  LOP3.LUT R16, R3, R2, R16, 0xfe, !PT ;  /* 0x0000000203107212 */ /* 0x000fe400078efe10 */
.L_x_3708:
[----:B------:R-:W-:Y:S05]  /*2910*/  BSYNC B0 ;  /* 0x0000000000007941 */ /* 0x000fea0003800000 */
.L_x_3707:
[----:B------:R-:W0:Y:S01]  /*2920*/  F2I.S64.TRUNC R16, R16 ;  /* 0x0000001000107311 */ /* 0x000e22000020d900 */
[----:B------:R-:W-:Y:S05]  /*2930*/  BRA `(.L_x_3692) ;  /* 0x0000046000007947 */ /* 0x000fea0003800000 */
.L_x_3705:
        /* <DEDUP_REMOVED lines=21> */
.L_x_3714:
[----:B------:R-:W-:Y:S05]  /*2a90*/  BSYNC B1 ;  /* 0x0000000000017941 */ /* 0x000fea0003800000 */
.L_x_3713:
[----:B------:R-:W-:Y:S01]  /*2aa0*/  IMAD.SHL.U32 R2, R2, 0x200000, RZ ;  /* 0x0020000002027824 */ /* 0x000fe200078e00ff */
[----:B------:R-:W-:-:S04]  /*2ab0*/  LEA R3, R0, 0x37800000, 0x17 ;  /* 0x3780000000037811 */ /* 0x000fc800078eb8ff */
[----:B------:R-:W-:Y:S02]  /*2ac0*/  LOP3.LUT R16, R3, R2, R16, 0xfe, !PT ;  /* 0x0000000203107212 */ /* 0x000fe400078efe10 */
.L_x_3712:
[----:B------:R-:W-:Y:S05]  /*2ad0*/  BSYNC B0 ;  /* 0x0000000000007941 */ /* 0x000fea0003800000 */
.L_x_3711:
[----:B------:R-:W0:Y:S01]  /*2ae0*/  F2I.S64.TRUNC R16, R16 ;  /* 0x0000001000107311 */ /* 0x000e22000020d900 */
[----:B------:R-:W-:Y:S05]  /*2af0*/  BRA `(.L_x_3692) ;  /* 0x000002a000007947 */ /* 0x000fea0003800000 */
.L_x_3704:
        /* <DEDUP_REMOVED lines=14> */
.L_x_3718:
[----:B------:R-:W-:Y:S05]  /*2be0*/  BSYNC B0 ;  /* 0x0000000000007941 */ /* 0x000fea0003800000 */
.L_x_3717:
[----:B------:R-:W0:Y:S01]  /*2bf0*/  F2I.S64.TRUNC R16, R16 ;  /* 0x0000001000107311 */ /* 0x000e22000020d900 */
[----:B------:R-:W-:Y:S05]  /*2c00*/  BRA `(.L_x_3692) ;  /* 0x0000019000007947 */ /* 0x000fea0003800000 */
.L_x_3691:
        /* <DEDUP_REMOVED lines=21> */
.L_x_3716:
[----:B------:R0:W5:Y:S01]  /*2d60*/  LDG.E.64 R16, [R2.64] ;  /* 0x0000002402107981 */ /* 0x000162000c1e1b00 */
[----:B------:R-:W-:Y:S05]  /*2d70*/  BRA `(.L_x_3692) ;  /* 0x0000002000007947 */ /* 0x000fea0003800000 */
.L_x_3715:
[----:B------:R0:W5:Y:S01]  /*2d80*/  LDG.E R16, [R2.64] ;  /* 0x0000002402107981 */ /* 0x000162000c1e1900 */
[----:B------:R-:W-:-:S03]  /*2d90*/  IMAD.MOV.U32 R17, RZ, RZ, RZ ;  /* 0x000000ffff117224 */ /* 0x000fc600078e00ff */
.L_x_3692:
[----:B------:R-:W-:-:S04]  /*2da0*/  IADD3 R26, R26, 0x80, RZ ;  /* 0x000000801a1a7810 */ /* 0x000fc80007ffe0ff */
.L_x_3686:
[----:B------:R-:W-:Y:S05]  /*2db0*/  BSYNC B6 ;  /* 0x0000000000067941 */ /* 0x000fea0003800000 */
.L_x_3685:
        /* <DEDUP_REMOVED lines=21> */
.L_x_3724:
[----:B------:R0:W5:Y:S01]  /*2f10*/  LDG.E.U8 R24, [R2.64] ;  /* 0x0000002402187981 */ /* 0x000162000c1e1100 */
[----:B------:R-:W-:Y:S01]  /*2f20*/  IMAD.MOV.U32 R25, RZ, RZ, RZ ;  /* 0x000000ffff197224 */ /* 0x000fe200078e00ff */
[----:B------:R-:W-:Y:S05]  /*2f30*/  BRA `(.L_x_3720) ;  /* 0x00000d4000007947 */ /* 0x000fea0003800000 */
.L_x_3723:
        /* <DEDUP_REMOVED lines=8> */
.L_x_3727:
[----:B------:R-:W3:Y:S02]  /*2fc0*/  LDG.E R24, [R2.64] ;  /* 0x0000002402187981 */ /* 0x000ee4000c1e1900 */
[----:B---3--:R-:W-:Y:S01]  /*2fd0*/  SHF.R.S32.HI R25, RZ, 0x1f, R24 ;  /* 0x0000001fff197819 */ /* 0x008fe20000011418 */
[----:B------:R-:W-:Y:S05]  /*2fe0*/  BRA `(.L_x_3720) ;  /* 0x00000c9000007947 */ /* 0x000fea0003800000 */
.L_x_3726:
[----:B------:R-:W3:Y:S02]  /*2ff0*/  LDG.E.S16 R24, [R2.64] ;  /* 0x0000002402187981 */ /* 0x000ee4000c1e1700 */
[----:B---3--:R-:W-:Y:S01]  /*3000*/  SHF.R.S32.HI R25, RZ, 0x1f, R24 ;  /* 0x0000001fff197819 */ /* 0x008fe20000011418 */
[----:B------:R-:W-:Y:S05]  /*3010*/  BRA `(.L_x_3720) ;  /* 0x00000c6000007947 */ /* 0x000fea0003800000 */
.L_x_3722:
        /* <DEDUP_REMOVED lines=9> */
.L_x_3729:
[----:B------:R-:W3:Y:S02]  /*30b0*/  LDG.E.U16 R2, [R2.64] ;  /* 0x0000002402027981 */ /* 0x000ee4000c1e1500 */
[----:B---3--:R-:W-:-:S06]  /*30c0*/  HADD2.F32 R24, -RZ, R2.H0_H0 ;  /* 0x20000002ff187230 */ /* 0x008fcc0000004100 */
[----:B------:R-:W0:Y:S01]  /*30d0*/  F2I.S64.TRUNC R24, R24 ;  /* 0x0000001800187311 */ /* 0x000e22000020d900 */
[----:B------:R-:W-:Y:S05]  /*30e0*/  BRA `(.L_x_3720) ;  /* 0x00000b9000007947 */ /* 0x000fea0003800000 */
.L_x_3728:
        /* <DEDUP_REMOVED lines=9> */
.L_x_3731:
[----:B------:R-:W3:Y:S02]  /*3180*/  LDG.E.U16 R2, [R2.64] ;  /* 0x0000002402027981 */ /* 0x000ee4000c1e1500 */
[----:B---3--:R-:W-:-:S06]  /*3190*/  HADD2.F32 R24, -RZ, R2.H0_H0 ;  /* 0x20000002ff187230 */ /* 0x008fcc0000004100 */
[----:B------:R-:W0:Y:S01]  /*31a0*/  F2I.S64.TRUNC R24, R24 ;  /* 0x0000001800187311 */ /* 0x000e22000020d900 */
[----:B------:R-:W-:Y:S05]  /*31b0*/  BRA `(.L_x_3720) ;  /* 0x00000ac000007947 */ /* 0x000fea0003800000 */
.L_x_3730:
[----:B------:R-:W3:Y:S02]  /*31c0*/  LDG.E.64 R2, [R2.64] ;  /* 0x0000002402027981 */ /* 0x000ee4000c1e1b00 */
[----:B---3--:R0:W3:Y:S01]  /*31d0*/  F2I.S64.F64.TRUNC R24, R2 ;  /* 0x0000000200187311 */ /* 0x0080e2000030d900 */
[----:B------:R-:W-:Y:S05]  /*31e0*/  BRA `(.L_x_3720) ;  /* 0x00000a9000007947 */ /* 0x000fea0003800000 */
.L_x_3721:
        /* <DEDUP_REMOVED lines=13> */
.L_x_3734:
[----:B------:R-:W3:Y:S02]  /*32c0*/  LDG.E.64 R2, [R2.64] ;  /* 0x0000002402027981 */ /* 0x000ee4000c1e1b00 */
[----:B---3--:R0:W3:Y:S01]  /*32d0*/  F2I.S64.F64.TRUNC R24, R2 ;  /* 0x0000000200187311 */ /* 0x0080e2000030d900 */
[----:B------:R-:W-:Y:S05]  /*32e0*/  BRA `(.L_x_3720) ;  /* 0x0000099000007947 */ /* 0x000fea0003800000 */
.L_x_3733:
        /* <DEDUP_REMOVED lines=27> */
.L_x_3736:
        /* <DEDUP_REMOVED lines=14> */
.L_x_3735:
[----:B------:R-:W3:Y:S02]  /*3580*/  LDG.E.U16 R24, [R2.64] ;  /* 0x0000002402187981 */ /* 0x000ee4000c1e1500 */
[----:B---3--:R-:W-:-:S06]  /*3590*/  PRMT R24, RZ, 0x5410, R24 ;  /* 0x00005410ff187816 */ /* 0x008fcc0000000018 */
[----:B------:R-:W0:Y:S01]  /*35a0*/  F2I.S64.TRUNC R24, R24 ;  /* 0x0000001800187311 */ /* 0x000e22000020d900 */
[----:B------:R-:W-:Y:S05]  /*35b0*/  BRA `(.L_x_3720) ;  /* 0x000006c000007947 */ /* 0x000fea0003800000 */
.L_x_3732:
        /* <DEDUP_REMOVED lines=11> */
.L_x_3739:
        /* <DEDUP_REMOVED lines=21> */
.L_x_3743:
[----:B------:R-:W-:Y:S05]  /*37c0*/  BSYNC B1 ;  /* 0x0000000000017941 */ /* 0x000fea0003800000 */
.L_x_3742:
[----:B------:R-:W-:Y:S01]  /*37d0*/  IMAD.SHL.U32 R2, R2, 0x100000, RZ ;  /* 0x0010000002027824 */ /* 0x000fe200078e00ff */
[----:B------:R-:W-:-:S04]  /*37e0*/  LEA R3, R0, 0x3b800000, 0x17 ;  /* 0x3b80000000037811 */ /* 0x000fc800078eb8ff */
[----:B------:R-:W-:Y:S02]  /*37f0*/  LOP3.LUT R24, R3, R2, R24, 0xfe, !PT ;  /* 0x0000000203187212 */ /* 0x000fe400078efe18 */
.L_x_3741:
[----:B------:R-:W-:Y:S05]  /*3800*/  BSYNC B0 ;  /* 0x0000000000007941 */ /* 0x000fea0003800000 */
.L_x_3740:
[----:B------:R-:W0:Y:S01]  /*3810*/  F2I.S64.TRUNC R24, R24 ;  /* 0x0000001800187311 */ /* 0x000e22000020d900 */
[----:B------:R-:W-:Y:S05]  /*3820*/  BRA `(.L_x_3720) ;  /* 0x0000045000007947 */ /* 0x000fea0003800000 */
.L_x_3738:
        /* <DEDUP_REMOVED lines=21> */
.L_x_3747:
[----:B------:R-:W-:Y:S05]  /*3980*/  BSYNC B1 ;  /* 0x0000000000017941 */ /* 0x000fea0003800000 */
.L_x_3746:
[----:B------:R-:W-:Y:S01]  /*3990*/  IMAD.SHL.U32 R2, R2, 0x200000, RZ ;  /* 0x0020000002027824 */ /* 0x000fe200078e00ff */
[----:B------:R-:W-:-:S04]  /*39a0*/  LEA R3, R0, 0x37800000, 0x17 ;  /* 0x3780000000037811 */ /* 0x000fc800078eb8ff */
[----:B------:R-:W-:Y:S02]  /*39b0*/  LOP3.LUT R24, R3, R2, R24, 0xfe, !PT ;  /* 0x0000000203187212 */ /* 0x000fe400078efe18 */
.L_x_3745:
[----:B------:R-:W-:Y:S05]  /*39c0*/  BSYNC B0 ;  /* 0x0000000000007941 */ /* 0x000fea0003800000 */
.L_x_3744:
[----:B------:R-:W0:Y:S01]  /*39d0*/  F2I.S64.TRUNC R24, R24 ;  /* 0x0000001800187311 */ /* 0x000e22000020d900 */
[----:B------:R-:W-:Y:S05]  /*39e0*/  BRA `(.L_x_3720) ;  /* 0x0000029000007947 */ /* 0x000fea0003800000 */
.L_x_3737:
        /* <DEDUP_REMOVED lines=14> */
.L_x_3751:
[----:B------:R-:W-:Y:S05]  /*3ad0*/  BSYNC B0 ;  /* 0x0000000000007941 */ /* 0x000fea0003800000 */
.L_x_3750:
[----:B------:R-:W0:Y:S01]  /*3ae0*/  F2I.S64.TRUNC R24, R24 ;  /* 0x0000001800187311 */ /* 0x000e22000020d900 */
[----:B------:R-:W-:Y:S05]  /*3af0*/  BRA `(.L_x_3720) ;  /* 0x0000018000007947 */ /* 0x000fea0003800000 */
.L_x_3725:
        /* <DEDUP_REMOVED lines=20> */
.L_x_3749:
[----:B------:R0:W5:Y:S01]  /*3c40*/  LDG.E.64 R24, [R2.64] ;  /* 0x0000002402187981 */ /* 0x000162000c1e1b00 */
[----:B------:R-:W-:Y:S05]  /*3c50*/  BRA `(.L_x_3720) ;  /* 0x0000002000007947 */ /* 0x000fea0003800000 */
.L_x_3748:
[----:B------:R0:W5:Y:S01]  /*3c60*/  LDG.E R24, [R2.64] ;  /* 0x0000002402187981 */ /* 0x000162000c1e1900 */
[----:B------:R-:W-:-:S03]  /*3c70*/  IMAD.MOV.U32 R25, RZ, RZ, RZ ;  /* 0x000000ffff197224 */ /* 0x000fc600078e00ff */
.L_x_3720:
[----:B------:R-:W-:Y:S05]  /*3c80*/  BSYNC B6 ;  /* 0x0000000000067941 */ /* 0x000fea0003800000 */
.L_x_3719:
[----:B0-----:R-:W0:Y:S01]  /*3c90*/  S2R R2, SR_TID.X ;  /* 0x0000000000027919 */ /* 0x001e220000002100 */
[----:B--2--5:R-:W-:Y:S01]  /*3ca0*/  ISETP.LT.U32.AND P0, PT, R16, 0x3f, PT ;  /* 0x0000003f1000780c */ /* 0x024fe20003f01070 */
[----:B------:R-:W2:Y:S01]  /*3cb0*/  LDC.U8 R26, c[0x0][0x194] ;  /* 0x00006500ff1a7b82 */ /* 0x000ea20000000000 */
[----:B-1----:R-:W-:Y:S01]  /*3cc0*/  ISETP.LT.U32.AND P3, PT, R22, 0x3f, PT ;  /* 0x0000003f1600780c */ /* 0x002fe20003f61070 */
[----:B------:R-:W-:Y:S01]  /*3cd0*/  IMAD.MOV.U32 R3, RZ, RZ, c[0x0][0x170] ;  /* 0x00005c00ff037624 */ /* 0x000fe200078e00ff */
[----:B------:R-:W-:Y:S01]  /*3ce0*/  ISETP.LT.U32.AND.EX P0, PT, R17, RZ, PT, P0 ;  /* 0x000000ff1100720c */ /* 0x000fe20003f01100 */
[----:B------:R-:W-:Y:S01]  /*3cf0*/  IMAD.MOV.U32 R5, RZ, RZ, c[0x0][0x174] ;  /* 0x00005d00ff057624 */ /* 0x000fe200078e00ff */
[----:B---3--:R-:W-:Y:S01]  /*3d00*/  ISETP.LT.U32.AND P1, PT, R24, 0x3f, PT ;  /* 0x0000003f1800780c */ /* 0x008fe20003f21070 */
[----:B------:R-:W-:Y:S01]  /*3d10*/  BSSY B6, `(.L_x_3752) ;  /* 0x0000115000067945 */ /* 0x000fe20003800000 */
[----:B------:R-:W-:-:S02]  /*3d20*/  SEL R16, R16, 0x3f, P0 ;  /* 0x0000003f10107807 */ /* 0x000fc40000000000 */
[----:B------:R-:W-:Y:S02]  /*3d30*/  ISETP.LT.U32.AND P2, PT, R18, 0x3f, PT ;  /* 0x0000003f1200780c */ /* 0x000fe40003f41070 */
[----:B------:R-:W-:Y:S02]  /*3d40*/  ISETP.LT.U32.AND.EX P3, PT, R23, RZ, PT, P3 ;  /* 0x000000ff1700720c */ /* 0x000fe40003f61130 */
[----:B------:R-:W-:Y:S02]  /*3d50*/  ISETP.LT.U32.AND.EX P1, PT, R25, RZ, PT, P1 ;  /* 0x000000ff1900720c */ /* 0x000fe40003f21110 */
[----:B------:R-:W-:Y:S02]  /*3d60*/  ISETP.LT.U32.AND.EX P2, PT, R19, RZ, PT, P2 ;  /* 0x000000ff1300720c */ /* 0x000fe40003f41120 */
[----:B------:R-:W-:Y:S02]  /*3d70*/  SEL R19, R22, 0x3f, P3 ;  /* 0x0000003f16137807 */ /* 0x000fe40001800000 */
[----:B------:R-:W-:-:S02]  /*3d80*/  SEL R17, R24, 0x3f, P1 ;  /* 0x0000003f18117807 */ /* 0x000fc40000800000 */
[----:B------:R-:W-:Y:S02]  /*3d90*/  SEL R0, R18, 0x3f, P2 ;  /* 0x0000003f12007807 */ /* 0x000fe40001000000 */
[----:B0-----:R-:W-:Y:S02]  /*3da0*/  ISETP.GE.AND P0, PT, R2, R27, PT ;  /* 0x0000001b0200720c */ /* 0x001fe40003f06270 */
[CC--:B------:R-:W-:Y:S02]  /*3db0*/  SHF.R.S64 R22, R3.reuse, R16.reuse, c[0x0][0x174] ;  /* 0x00005d0003167619 */ /* 0x0c0fe40000001010 */
[----:B------:R-:W-:Y:S02]  /*3dc0*/  SHF.R.S32.HI R23, RZ, R16, R5 ;  /* 0x00000010ff177219 */ /* 0x000fe40000011405 */
[C---:B------:R-:W-:Y:S02]  /*3dd0*/  SHF.R.S64 R18, R3.reuse, R19, c[0x0][0x174] ;  /* 0x00005d0003127619 */ /* 0x040fe40000001013 */
[----:B------:R-:W-:-:S02]  /*3de0*/  SHF.R.S64 R16, R3, R17, c[0x0][0x174] ;  /* 0x00005d0003107619 */ /* 0x000fc40000001011 */
[--C-:B------:R-:W-:Y:S02]  /*3df0*/  SHF.R.S32.HI R19, RZ, R19, R5.reuse ;  /* 0x00000013ff137219 */ /* 0x100fe40000011405 */
[--C-:B------:R-:W-:Y:S02]  /*3e00*/  SHF.R.S32.HI R17, RZ, R17, R5.reuse ;  /* 0x00000011ff117219 */ /* 0x100fe40000011405 */
[-C--:B------:R-:W-:Y:S02]  /*3e10*/  SHF.R.S64 R3, R3, R0.reuse, c[0x0][0x174] ;  /* 0x00005d0003037619 */ /* 0x080fe40000001000 */
[----:B------:R-:W-:Y:S01]  /*3e20*/  SHF.R.S32.HI R5, RZ, R0, R5 ;  /* 0x00000000ff057219 */ /* 0x000fe20000011405 */
[----:B------:R-:W-:Y:S05]  /*3e30*/  @P0 BRA `(.L_x_3753) ;  /* 0x0000102000000947 */ /* 0x000fea0003800000 */
[----:B--2---:R-:W-:Y:S01]  /*3e40*/  IMAD R0, R28, 0x200, R2 ;  /* 0x000002001c007824 */ /* 0x004fe200078e0202 */
[----:B------:R-:W-:Y:S02]  /*3e50*/  PRMT R4, R26, 0x9910, RZ ;  /* 0x000099101a047816 */ /* 0x000fe400000000ff */
[----:B------:R-:W-:Y:S01]  /*3e60*/  IADD3 R24, R2, 0x80, RZ ;  /* 0x0000008002187810 */ /* 0x000fe20007ffe0ff */
[----:B------:R-:W-:-:S02]  /*3e70*/  IMAD R8, R0, c[0x0][0x198], RZ ;  /* 0x0000660000087a24 */ /* 0x000fc400078e02ff */
        /* <DEDUP_REMOVED lines=17> */
.L_x_3757:
[----:B------:R0:W-:Y:S01]  /*3f90*/  STG.E.U8 [R8.64], R3 ;  /* 0x0000000308007986 */ /* 0x0001e2000c101124 */
[----:B------:R-:W-:Y:S01]  /*3fa0*/  IMAD.MOV.U32 R2, RZ, RZ, R24 ;  /* 0x000000ffff027224 */ /* 0x000fe200078e0018 */
[----:B------:R-:W-:Y:S05]  /*3fb0*/  BRA `(.L_x_3753) ;  /* 0x00000ea000007947 */ /* 0x000fea0003800000 */
.L_x_3756:
        /* <DEDUP_REMOVED lines=9> */
.L_x_3760:
[----:B------:R0:W-:Y:S01]  /*4050*/  STG.E [R8.64], R3 ;  /* 0x0000000308007986 */ /* 0x0001e2000c101924 */
[----:B------:R-:W-:Y:S01]  /*4060*/  IMAD.MOV.U32 R2, RZ, RZ, R24 ;  /* 0x000000ffff027224 */ /* 0x000fe200078e0018 */
[----:B------:R-:W-:Y:S05]  /*4070*/  BRA `(.L_x_3753) ;  /* 0x00000de000007947 */ /* 0x000fea0003800000 */
.L_x_3759:
[----:B------:R0:W-:Y:S01]  /*4080*/  STG.E.U16 [R8.64], R3 ;  /* 0x0000000308007986 */ /* 0x0001e2000c101524 */
[----:B------:R-:W-:Y:S01]  /*4090*/  IMAD.MOV.U32 R2, RZ, RZ, R24 ;  /* 0x000000ffff027224 */ /* 0x000fe200078e0018 */
[----:B------:R-:W-:Y:S05]  /*40a0*/  BRA `(.L_x_3753) ;  /* 0x00000db000007947 */ /* 0x000fea0003800000 */
.L_x_3755:
        /* <DEDUP_REMOVED lines=10> */
.L_x_3762:
[----:B------:R-:W0:Y:S01]  /*4150*/  I2F.S64 R0, R4 ;  /* 0x0000000400007312 */ /* 0x000e220000301400 */
[----:B------:R-:W-:Y:S01]  /*4160*/  IMAD.MOV.U32 R2, RZ, RZ, R24 ;  /* 0x000000ffff027224 */ /* 0x000fe200078e0018 */
[----:B0-----:R-:W-:-:S05]  /*4170*/  F2FP.PACK_AB R0, RZ, R0 ;  /* 0x00000000ff00723e */ /* 0x001fca00000000ff */
[----:B------:R0:W-:Y:S01]  /*4180*/  STG.E.U16 [R8.64], R0 ;  /* 0x0000000008007986 */ /* 0x0001e2000c101524 */
[----:B------:R-:W-:Y:S05]  /*4190*/  BRA `(.L_x_3753) ;  /* 0x00000cc000007947 */ /* 0x000fea0003800000 */
.L_x_3761:
        /* <DEDUP_REMOVED lines=11> */
.L_x_3764:
[----:B------:R-:W0:Y:S01]  /*4250*/  I2F.S64 R4, R4 ;  /* 0x0000000400047312 */ /* 0x000e220000301400 */
[----:B------:R-:W-:Y:S01]  /*4260*/  IMAD.MOV.U32 R2, RZ, RZ, R24 ;  /* 0x000000ffff027224 */ /* 0x000fe200078e0018 */
[----:B0-----:R-:W-:-:S04]  /*4270*/  F2FP.PACK_AB R3, RZ, R4 ;  /* 0x00000004ff03723e */ /* 0x001fc800000000ff */
[----:B------:R-:W-:-:S05]  /*4280*/  PRMT R3, R3, 0x5410, RZ ;  /* 0x0000541003037816 */ /* 0x000fca00000000ff */
[----:B------:R0:W-:Y:S01]  /*4290*/  STG.E [R8.64], R3 ;  /* 0x0000000308007986 */ /* 0x0001e2000c101924 */
[----:B------:R-:W-:Y:S05]  /*42a0*/  BRA `(.L_x_3753) ;  /* 0x00000bb000007947 */ /* 0x000fea0003800000 */
.L_x_3763:
[----:B------:R-:W0:Y:S01]  /*42b0*/  I2F.F64.S64 R4, R4 ;  /* 0x0000000400047312 */ /* 0x000e220000301c00 */
[----:B------:R-:W-:Y:S01]  /*42c0*/  IMAD.MOV.U32 R2, RZ, RZ, R24 ;  /* 0x000000ffff027224 */ /* 0x000fe200078e0018 */
[----:B0-----:R0:W-:Y:S01]  /*42d0*/  STG.E.64 [R8.64], R4 ;  /* 0x0000000408007986 */ /* 0x0011e2000c101b24 */
[----:B------:R-:W-:Y:S05]  /*42e0*/  BRA `(.L_x_3753) ;  /* 0x00000b7000007947 */ /* 0x000fea0003800000 */
.L_x_3754:
        /* <DEDUP_REMOVED lines=14> */
.L_x_3767:
[----:B------:R-:W0:Y:S01]  /*43d0*/  I2F.F64.S64 R4, R4 ;  /* 0x0000000400047312 */ /* 0x000e220000301c00 */
[----:B------:R-:W-:Y:S01]  /*43e0*/  CS2R R6, SRZ ;  /* 0x0000000000067805 */ /* 0x000fe2000001ff00 */
[----:B------:R-:W-:-:S04]  /*43f0*/  IMAD.MOV.U32 R2, RZ, RZ, R24 ;  /* 0x000000ffff027224 */ /* 0x000fc800078e0018 */
[----:B0-----:R0:W-:Y:S01]  /*4400*/  STG.E.128 [R8.64], R4 ;  /* 0x0000000408007986 */ /* 0x0011e2000c101d24 */
[----:B------:R-:W-:Y:S05]  /*4410*/  BRA `(.L_x_3753) ;  /* 0x00000a4000007947 */ /* 0x000fea0003800000 */
.L_x_3766:
        /* <DEDUP_REMOVED lines=21> */
.L_x_3771:
[----:B------:R-:W-:Y:S05]  /*4570*/  BSYNC B0 ;  /* 0x0000000000007941 */ /* 0x000fea0003800000 */
.L_x_3770:
[----:B------:R-:W-:Y:S01]  /*4580*/  LOP3.LUT R3, R0, R3, RZ, 0xfc, !PT ;  /* 0x0000000300037212 */ /* 0x000fe200078efcff */
[----:B------:R-:W-:-:S04]  /*4590*/  IMAD.MOV.U32 R2, RZ, RZ, R24 ;  /* 0x000000ffff027224 */ /* 0x000fc800078e0018 */
[----:B------:R0:W-:Y:S01]  /*45a0*/  STG.E.U8 [R8.64], R3 ;  /* 0x0000000308007986 */ /* 0x0001e2000c101124 */
[----:B------:R-:W-:Y:S05]  /*45b0*/  BRA `(.L_x_3753) ;  /* 0x000008a000007947 */ /* 0x000fea0003800000 */
.L_x_3769:
        /* <DEDUP_REMOVED lines=13> */
.L_x_3773:
[----:B------:R-:W-:Y:S01]  /*4690*/  IMAD.MOV.U32 R0, RZ, RZ, 0x7f ;  /* 0x0000007fff007424 */ /* 0x000fe200078e00ff */
[----:B------:R-:W-:-:S04]  /*46a0*/  ISETP.GT.U32.AND P0, PT, R2, 0x7f800000, PT ;  /* 0x7f8000000200780c */ /* 0x000fc80003f04070 */
[----:B------:R-:W-:-:S04]  /*46b0*/  SEL R0, R0, 0x7c, P0 ;  /* 0x0000007c00007807 */ /* 0x000fc80000000000 */
.L_x_3774:
[----:B------:R-:W-:Y:S05]  /*46c0*/  BSYNC B0 ;  /* 0x0000000000007941 */ /* 0x000fea0003800000 */
.L_x_3772:
[----:B------:R-:W-:-:S04]  /*46d0*/  LOP3.LUT R2, R5, 0x80000000, RZ, 0xc0, !PT ;  /* 0x8000000005027812 */ /* 0x000fc800078ec0ff */
[----:B------:R-:W-:Y:S01]  /*46e0*/  SHF.R.U32.HI R3, RZ, 0x18, R2 ;  /* 0x00000018ff037819 */ /* 0x000fe20000011602 */
[----:B------:R-:W-:-:S03]  /*46f0*/  IMAD.MOV.U32 R2, RZ, RZ, R24 ;  /* 0x000000ffff027224 */ /* 0x000fc600078e0018 */
[----:B------:R-:W-:-:S05]  /*4700*/  LOP3.LUT R3, R0, R3, RZ, 0xfc, !PT ;  /* 0x0000000300037212 */ /* 0x000fca00078efcff */
[----:B------:R0:W-:Y:S01]  /*4710*/  STG.E.U8 [R8.64], R3 ;  /* 0x0000000308007986 */ /* 0x0001e2000c101124 */
[----:B------:R-:W-:Y:S05]  /*4720*/  BRA `(.L_x_3753) ;  /* 0x0000073000007947 */ /* 0x000fea0003800000 */
.L_x_3768:
[----:B------:R-:W0:Y:S01]  /*4730*/  I2F.S64 R0, R4 ;  /* 0x0000000400007312 */ /* 0x000e220000301400 */
[----:B------:R-:W-:Y:S01]  /*4740*/  IMAD.MOV.U32 R2, RZ, RZ, R24 ;  /* 0x000000ffff027224 */ /* 0x000fe200078e0018 */
[----:B0-----:R-:W-:-:S05]  /*4750*/  F2FP.BF16.PACK_AB R0, RZ, R0 ;  /* 0x00000000ff00723e */ /* 0x001fca00000010ff */
[----:B------:R0:W-:Y:S01]  /*4760*/  STG.E.U16 [R8.64], R0 ;  /* 0x0000000008007986 */ /* 0x0001e2000c101524 */
[----:B------:R-:W-:Y:S05]  /*4770*/  BRA `(.L_x_3753) ;  /* 0x000006e000007947 */ /* 0x000fea0003800000 */
.L_x_3765:
        /* <DEDUP_REMOVED lines=11> */
.L_x_3777:
        /* <DEDUP_REMOVED lines=17> */
.L_x_3780:
[----:B------:R-:W-:-:S04]  /*4940*/  LOP3.LUT R0, R5, 0x80000000, RZ, 0xc0, !PT ;  /* 0x8000000005007812 */ /* 0x000fc800078ec0ff */
[----:B------:R-:W-:-:S04]  /*4950*/  SHF.R.U32.HI R3, RZ, 0x18, R0 ;  /* 0x00000018ff037819 */ /* 0x000fc80000011600 */
[----:B------:R-:W-:-:S04]  /*4960*/  LOP3.LUT R2, R2, R3, RZ, 0xfc, !PT ;  /* 0x0000000302027212 */ /* 0x000fc800078efcff */
[----:B------:R-:W-:Y:S02]  /*4970*/  PRMT R0, R2, 0x7610, R0 ;  /* 0x0000761002007816 */ /* 0x000fe40000000000 */
.L_x_3779:
[----:B------:R-:W-:Y:S05]  /*4980*/  BSYNC B0 ;  /* 0x0000000000007941 */ /* 0x000fea0003800000 */
.L_x_3778:
[----:B------:R0:W-:Y:S01]  /*4990*/  STG.E.U8 [R8.64], R0 ;  /* 0x0000000008007986 */ /* 0x0001e2000c101124 */
[----:B------:R-:W-:Y:S01]  /*49a0*/  IMAD.MOV.U32 R2, RZ, RZ, R24 ;  /* 0x000000ffff027224 */ /* 0x000fe200078e0018 */
[----:B------:R-:W-:Y:S05]  /*49b0*/  BRA `(.L_x_3753) ;  /* 0x000004a000007947 */ /* 0x000fea0003800000 */
.L_x_3776:
        /* <DEDUP_REMOVED lines=17> */
.L_x_3783:
[----:B------:R-:W-:-:S04]  /*4ad0*/  LOP3.LUT R0, R5, 0x80000000, RZ, 0xc0, !PT ;  /* 0x8000000005007812 */ /* 0x000fc800078ec0ff */
[----:B------:R-:W-:-:S04]  /*4ae0*/  SHF.R.U32.HI R3, RZ, 0x18, R0 ;  /* 0x00000018ff037819 */ /* 0x000fc80000011600 */
[----:B------:R-:W-:-:S04]  /*4af0*/  LOP3.LUT R2, R2, R3, RZ, 0xfc, !PT ;  /* 0x0000000302027212 */ /* 0x000fc800078efcff */
[----:B------:R-:W-:Y:S02]  /*4b00*/  PRMT R0, R2, 0x7610, R0 ;  /* 0x0000761002007816 */ /* 0x000fe40000000000 */
.L_x_3782:
[----:B------:R-:W-:Y:S05]  /*4b10*/  BSYNC B0 ;  /* 0x0000000000007941 */ /* 0x000fea0003800000 */
.L_x_3781:
[----:B------:R0:W-:Y:S01]  /*4b20*/  STG.E.U8 [R8.64], R0 ;  /* 0x0000000008007986 */ /* 0x0001e2000c101124 */
[----:B------:R-:W-:Y:S01]  /*4b30*/  IMAD.MOV.U32 R2, RZ, RZ, R24 ;  /* 0x000000ffff027224 */ /* 0x000fe200078e0018 */
[----:B------:R-:W-:Y:S05]  /*4b40*/  BRA `(.L_x_3753) ;  /* 0x0000031000007947 */ /* 0x000fea0003800000 */
.L_x_3775:
        /* <DEDUP_REMOVED lines=23> */
.L_x_3758:
        /* <DEDUP_REMOVED lines=21> */
.L_x_3785:
[----:B------:R0:W-:Y:S01]  /*4e10*/  STG.E.64 [R8.64], R4 ;  /* 0x0000000408007986 */ /* 0x0001e2000c101b24 */
[----:B------:R-:W-:Y:S01]  /*4e20*/  IMAD.MOV.U32 R2, RZ, RZ, R24 ;  /* 0x000000ffff027224 */ /* 0x000fe200078e0018 */
[----:B------:R-:W-:Y:S05]  /*4e30*/  BRA `(.L_x_3753) ;  /* 0x0000002000007947 */ /* 0x000fea0003800000 */
.L_x_3784:
[----:B------:R0:W-:Y:S01]  /*4e40*/  STG.E [R8.64], R3 ;  /* 0x0000000308007986 */ /* 0x0001e2000c101924 */
[----:B------:R-:W-:-:S03]  /*4e50*/  IMAD.MOV.U32 R2, RZ, RZ, R24 ;  /* 0x000000ffff027224 */ /* 0x000fc600078e0018 */
.L_x_3753:
[----:B--2---:R-:W-:Y:S05]  /*4e60*/  BSYNC B6 ;  /* 0x0000000000067941 */ /* 0x004fea0003800000 */
.L_x_3752:
[----:B------:R-:W-:Y:S01]  /*4e70*/  ISETP.GE.AND P0, PT, R2, R27, PT ;  /* 0x0000001b0200720c */ /* 0x000fe20003f06270 */
[----:B------:R-:W-:-:S12]  /*4e80*/  BSSY B6, `(.L_x_3786) ;  /* 0x00001da000067945 */ /* 0x000fd80003800000 */
        /* <DEDUP_REMOVED lines=19> */
.L_x_3791:
[----:B------:R0:W-:Y:S01]  /*4fc0*/  STG.E.U8 [R8.64], R18 ;  /* 0x0000001208007986 */ /* 0x0001e2000c101124 */
[----:B------:R-:W-:Y:S05]  /*4fd0*/  BRA `(.L_x_3793) ;  /* 0x00000d6000007947 */ /* 0x000fea0003800000 */
.L_x_3790:
        /* <DEDUP_REMOVED lines=8> */
.L_x_3795:
[----:B------:R0:W-:Y:S01]  /*5060*/  STG.E [R8.64], R18 ;  /* 0x0000001208007986 */ /* 0x0001e2000c101924 */
[----:B------:R-:W-:Y:S05]  /*5070*/  BRA `(.L_x_3793) ;  /* 0x00000cc000007947 */ /* 0x000fea0003800000 */
.L_x_3794:
[----:B------:R0:W-:Y:S01]  /*5080*/  STG.E.U16 [R8.64], R18 ;  /* 0x0000001208007986 */ /* 0x0001e2000c101524 */
[----:B------:R-:W-:Y:S05]  /*5090*/  BRA `(.L_x_3793) ;  /* 0x00000ca000007947 */ /* 0x000fea0003800000 */
.L_x_3789:
        /* <DEDUP_REMOVED lines=9> */
.L_x_3797:
[----:B------:R-:W0:Y:S02]  /*5130*/  I2F.S64 R0, R18 ;  /* 0x0000001200007312 */ /* 0x000e240000301400 */
[----:B0-----:R-:W-:-:S05]  /*5140*/  F2FP.PACK_AB R0, RZ, R0 ;  /* 0x00000000ff00723e */ /* 0x001fca00000000ff */
[----:B------:R0:W-:Y:S01]  /*5150*/  STG.E.U16 [R8.64], R0 ;  /* 0x0000000008007986 */ /* 0x0001e2000c101524 */
[----:B------:R-:W-:Y:S05]  /*5160*/  BRA `(.L_x_3793) ;  /* 0x00000bd000007947 */ /* 0x000fea0003800000 */
.L_x_3796:
        /* <DEDUP_REMOVED lines=10> */
.L_x_3799:
[----:B------:R-:W0:Y:S02]  /*5210*/  I2F.S64 R18, R18 ;  /* 0x0000001200127312 */ /* 0x000e240000301400 */
[----:B0-----:R-:W-:-:S04]  /*5220*/  F2FP.PACK_AB R3, RZ, R18 ;  /* 0x00000012ff03723e */ /* 0x001fc800000000ff */
[----:B------:R-:W-:-:S05]  /*5230*/  PRMT R3, R3, 0x5410, RZ ;  /* 0x0000541003037816 */ /* 0x000fca00000000ff */
[----:B------:R0:W-:Y:S01]  /*5240*/  STG.E [R8.64], R3 ;  /* 0x0000000308007986 */ /* 0x0001e2000c101924 */
[----:B------:R-:W-:Y:S05]  /*5250*/  BRA `(.L_x_3793) ;  /* 0x00000ae000007947 */ /* 0x000fea0003800000 */
.L_x_3798:
[----:B------:R-:W0:Y:S02]  /*5260*/  I2F.F64.S64 R18, R18 ;  /* 0x0000001200127312 */ /* 0x000e240000301c00 */
[----:B0-----:R0:W-:Y:S01]  /*5270*/  STG.E.64 [R8.64], R18 ;  /* 0x0000001208007986 */ /* 0x0011e2000c101b24 */
[----:B------:R-:W-:Y:S05]  /*5280*/  BRA `(.L_x_3793) ;  /* 0x00000ab000007947 */ /* 0x000fea0003800000 */
.L_x_3788:
        /* <DEDUP_REMOVED lines=13> */
.L_x_3802:
[----:B------:R-:W0:Y:S01]  /*5360*/  I2F.F64.S64 R4, R18 ;  /* 0x0000001200047312 */ /* 0x000e220000301c00 */
[----:B------:R-:W-:-:S05]  /*5370*/  CS2R R6, SRZ ;  /* 0x0000000000067805 */ /* 0x000fca000001ff00 */
[----:B0-----:R0:W-:Y:S01]  /*5380*/  STG.E.128 [R8.64], R4 ;  /* 0x0000000408007986 */ /* 0x0011e2000c101d24 */
[----:B------:R-:W-:Y:S05]  /*5390*/  BRA `(.L_x_3793) ;  /* 0x000009a000007947 */ /* 0x000fea0003800000 */
.L_x_3801:
        /* <DEDUP_REMOVED lines=21> */
.L_x_3806:
[----:B------:R-:W-:Y:S05]  /*54f0*/  BSYNC B0 ;  /* 0x0000000000007941 */ /* 0x000fea0003800000 */
.L_x_3805:
[----:B------:R-:W-:-:S05]  /*5500*/  LOP3.LUT R5, R0, R5, RZ, 0xfc, !PT ;  /* 0x0000000500057212 */ /* 0x000fca00078efcff */
[----:B------:R0:W-:Y:S01]  /*5510*/  STG.E.U8 [R8.64], R5 ;  /* 0x0000000508007986 */ /* 0x0001e2000c101124 */
[----:B------:R-:W-:Y:S05]  /*5520*/  BRA `(.L_x_3793) ;  /* 0x0000081000007947 */ /* 0x000fea0003800000 */
.L_x_3804:
        /* <DEDUP_REMOVED lines=13> */
.L_x_3808:
[----:B------:R-:W-:Y:S01]  /*5600*/  IMAD.MOV.U32 R0, RZ, RZ, 0x7f ;  /* 0x0000007fff007424 */ /* 0x000fe200078e00ff */
[----:B------:R-:W-:-:S04]  /*5610*/  ISETP.GT.U32.AND P0, PT, R3, 0x7f800000, PT ;  /* 0x7f8000000300780c */ /* 0x000fc80003f04070 */
[----:B------:R-:W-:-:S04]  /*5620*/  SEL R0, R0, 0x7c, P0 ;  /* 0x0000007c00007807 */ /* 0x000fc80000000000 */
.L_x_3809:
[----:B------:R-:W-:Y:S05]  /*5630*/  BSYNC B0 ;  /* 0x0000000000007941 */ /* 0x000fea0003800000 */
.L_x_3807:
[----:B------:R-:W-:-:S04]  /*5640*/  LOP3.LUT R3, R19, 0x80000000, RZ, 0xc0, !PT ;  /* 0x8000000013037812 */ /* 0x000fc800078ec0ff */
[----:B------:R-:W-:-:S04]  /*5650*/  SHF.R.U32.HI R3, RZ, 0x18, R3 ;  /* 0x00000018ff037819 */ /* 0x000fc80000011603 */
[----:B------:R-:W-:-:S05]  /*5660*/  LOP3.LUT R3, R0, R3, RZ, 0xfc, !PT ;  /* 0x0000000300037212 */ /* 0x000fca00078efcff */
[----:B------:R0:W-:Y:S01]  /*5670*/  STG.E.U8 [R8.64], R3 ;  /* 0x0000000308007986 */ /* 0x0001e2000c101124 */
[----:B------:R-:W-:Y:S05]  /*5680*/  BRA `(.L_x_3793) ;  /* 0x000006b000007947 */ /* 0x000fea0003800000 */
.L_x_3803:
[----:B------:R-:W0:Y:S02]  /*5690*/  I2F.S64 R0, R18 ;  /* 0x0000001200007312 */ /* 0x000e240000301400 */
[----:B0-----:R-:W-:-:S05]  /*56a0*/  F2FP.BF16.PACK_AB R0, RZ, R0 ;  /* 0x00000000ff00723e */ /* 0x001fca00000010ff */
[----:B------:R0:W-:Y:S01]  /*56b0*/  STG.E.U16 [R8.64], R0 ;  /* 0x0000000008007986 */ /* 0x0001e2000c101524 */
[----:B------:R-:W-:Y:S05]  /*56c0*/  BRA `(.L_x_3793) ;  /* 0x0000067000007947 */ /* 0x000fea0003800000 */
.L_x_3800:
        /* <DEDUP_REMOVED lines=10> */
.L_x_3812:
        /* <DEDUP_REMOVED lines=17> */
.L_x_3815:
[----:B------:R-:W-:-:S04]  /*5880*/  LOP3.LUT R3, R19, 0x80000000, RZ, 0xc0, !PT ;  /* 0x8000000013037812 */ /* 0x000fc800078ec0ff */
[----:B------:R-:W-:-:S04]  /*5890*/  SHF.R.U32.HI R3, RZ, 0x18, R3 ;  /* 0x00000018ff037819 */ /* 0x000fc80000011603 */
[----:B------:R-:W-:-:S04]  /*58a0*/  LOP3.LUT R0, R0, R3, RZ, 0xfc, !PT ;  /* 0x0000000300007212 */ /* 0x000fc800078efcff */
[----:B------:R-:W-:Y:S02]  /*58b0*/  PRMT R4, R0, 0x7610, R4 ;  /* 0x0000761000047816 */ /* 0x000fe40000000004 */
.L_x_3814:
[----:B------:R-:W-:Y:S05]  /*58c0*/  BSYNC B0 ;  /* 0x0000000000007941 */ /* 0x000fea0003800000 */
.L_x_3813:
[----:B------:R0:W-:Y:S01]  /*58d0*/  STG.E.U8 [R8.64], R4 ;  /* 0x0000000408007986 */ /* 0x0001e2000c101124 */
[----:B------:R-:W-:Y:S05]  /*58e0*/  BRA `(.L_x_3793) ;  /* 0x0000045000007947 */ /* 0x000fea0003800000 */
.L_x_3811:
        /* <DEDUP_REMOVED lines=17> */
.L_x_3818:
[----:B------:R-:W-:-:S04]  /*5a00*/  LOP3.LUT R3, R19, 0x80000000, RZ, 0xc0, !PT ;  /* 0x8000000013037812 */ /* 0x000fc800078ec0ff */
[----:B------:R-:W-:-:S04]  /*5a10*/  SHF.R.U32.HI R3, RZ, 0x18, R3 ;  /* 0x00000018ff037819 */ /* 0x000fc80000011603 */
[----:B------:R-:W-:-:S04]  /*5a20*/  LOP3.LUT R0, R0, R3, RZ, 0xfc, !PT ;  /* 0x0000000300007212 */ /* 0x000fc800078efcff */
[----:B------:R-:W-:Y:S02]  /*5a30*/  PRMT R4, R0, 0x7610, R4 ;  /* 0x0000761000047816 */ /* 0x000fe40000000004 */
.L_x_3817:
[----:B------:R-:W-:Y:S05]  /*5a40*/  BSYNC B0 ;  /* 0x0000000000007941 */ /* 0x000fea0003800000 */
.L_x_3816:
[----:B------:R0:W-:Y:S01]  /*5a50*/  STG.E.U8 [R8.64], R4 ;  /* 0x0000000408007986 */ /* 0x0001e2000c101124 */
[----:B------:R-:W-:Y:S05]  /*5a60*/  BRA `(.L_x_3793) ;  /* 0x000002d000007947 */ /* 0x000fea0003800000 */
.L_x_3810:
        /* <DEDUP_REMOVED lines=22> */
.L_x_3792:
        /* <DEDUP_REMOVED lines=20> */
.L_x_3820:
[----:B------:R0:W-:Y:S01]  /*5d10*/  STG.E.64 [R8.64], R18 ;  /* 0x0000001208007986 */ /* 0x0001e2000c101b24 */
[----:B------:R-:W-:Y:S05]  /*5d20*/  BRA `(.L_x_3793) ;  /* 0x0000001000007947 */ /* 0x000fea0003800000 */
.L_x_3819:
[----:B------:R0:W-:Y:S02]  /*5d30*/  STG.E [R8.64], R18 ;  /* 0x0000001208007986 */ /* 0x0001e4000c101924 */
.L_x_3793:
        /* <DEDUP_REMOVED lines=21> */
.L_x_3824:
[----:B------:R0:W-:Y:S01]  /*5e90*/  STG.E.U8 [R8.64], R22 ;  /* 0x0000001608007986 */ /* 0x0001e2000c101124 */
[----:B------:R-:W-:Y:S05]  /*5ea0*/  BRA `(.L_x_3826) ;  /* 0x00000d6000007947 */ /* 0x000fea0003800000 */
.L_x_3823:
        /* <DEDUP_REMOVED lines=8> */
.L_x_3828:
[----:B------:R0:W-:Y:S01]  /*5f30*/  STG.E [R8.64], R22 ;  /* 0x0000001608007986 */ /* 0x0001e2000c101924 */
[----:B------:R-:W-:Y:S05]  /*5f40*/  BRA `(.L_x_3826) ;  /* 0x00000cc000007947 */ /* 0x000fea0003800000 */
.L_x_3827:
[----:B------:R0:W-:Y:S01]  /*5f50*/  STG.E.U16 [R8.64], R22 ;  /* 0x0000001608007986 */ /* 0x0001e2000c101524 */
[----:B------:R-:W-:Y:S05]  /*5f60*/  BRA `(.L_x_3826) ;  /* 0x00000ca000007947 */ /* 0x000fea0003800000 */
.L_x_3822:
        /* <DEDUP_REMOVED lines=9> */
.L_x_3830:
[----:B------:R-:W0:Y:S02]  /*6000*/  I2F.S64 R0, R22 ;  /* 0x0000001600007312 */ /* 0x000e240000301400 */
[----:B0-----:R-:W-:-:S05]  /*6010*/  F2FP.PACK_AB R0, RZ, R0 ;  /* 0x00000000ff00723e */ /* 0x001fca00000000ff */
[----:B------:R0:W-:Y:S01]  /*6020*/  STG.E.U16 [R8.64], R0 ;  /* 0x0000000008007986 */ /* 0x0001e2000c101524 */
[----:B------:R-:W-:Y:S05]  /*6030*/  BRA `(.L_x_3826) ;  /* 0x00000bd000007947 */ /* 0x000fea0003800000 */
.L_x_3829:
        /* <DEDUP_REMOVED lines=10> */
.L_x_3832:
[----:B------:R-:W0:Y:S02]  /*60e0*/  I2F.S64 R22, R22 ;  /* 0x0000001600167312 */ /* 0x000e240000301400 */
[----:B0-----:R-:W-:-:S04]  /*60f0*/  F2FP.PACK_AB R3, RZ, R22 ;  /* 0x00000016ff03723e */ /* 0x001fc800000000ff */
[----:B------:R-:W-:-:S05]  /*6100*/  PRMT R3, R3, 0x5410, RZ ;  /* 0x0000541003037816 */ /* 0x000fca00000000ff */
[----:B------:R0:W-:Y:S01]  /*6110*/  STG.E [R8.64], R3 ;  /* 0x0000000308007986 */ /* 0x0001e2000c101924 */
[----:B------:R-:W-:Y:S05]  /*6120*/  BRA `(.L_x_3826) ;  /* 0x00000ae000007947 */ /* 0x000fea0003800000 */
.L_x_3831:
[----:B------:R-:W0:Y:S02]  /*6130*/  I2F.F64.S64 R22, R22 ;  /* 0x0000001600167312 */ /* 0x000e240000301c00 */
[----:B0-----:R0:W-:Y:S01]  /*6140*/  STG.E.64 [R8.64], R22 ;  /* 0x0000001608007986 */ /* 0x0011e2000c101b24 */
[----:B------:R-:W-:Y:S05]  /*6150*/  BRA `(.L_x_3826) ;  /* 0x00000ab000007947 */ /* 0x000fea0003800000 */
.L_x_3821:
        /* <DEDUP_REMOVED lines=13> */
.L_x_3835:
[----:B------:R-:W0:Y:S01]  /*6230*/  I2F.F64.S64 R4, R22 ;  /* 0x0000001600047312 */ /* 0x000e220000301c00 */
[----:B------:R-:W-:-:S05]  /*6240*/  CS2R R6, SRZ ;  /* 0x0000000000067805 */ /* 0x000fca000001ff00 */
[----:B0-----:R0:W-:Y:S01]  /*6250*/  STG.E.128 [R8.64], R4 ;  /* 0x0000000408007986 */ /* 0x0011e2000c101d24 */
[----:B------:R-:W-:Y:S05]  /*6260*/  BRA `(.L_x_3826) ;  /* 0x000009a000007947 */ /* 0x000fea0003800000 */
.L_x_3834:
        /* <DEDUP_REMOVED lines=21> */
.L_x_3839:
[----:B------:R-:W-:Y:S05]  /*63c0*/  BSYNC B0 ;  /* 0x0000000000007941 */ /* 0x000fea0003800000 */
.L_x_3838:
[----:B------:R-:W-:-:S05]  /*63d0*/  LOP3.LUT R5, R0, R5, RZ, 0xfc, !PT ;  /* 0x0000000500057212 */ /* 0x000fca00078efcff */
[----:B------:R0:W-:Y:S01]  /*63e0*/  STG.E.U8 [R8.64], R5 ;  /* 0x0000000508007986 */ /* 0x0001e2000c101124 */
[----:B------:R-:W-:Y:S05]  /*63f0*/  BRA `(.L_x_3826) ;  /* 0x0000081000007947 */ /* 0x000fea0003800000 */
.L_x_3837:
        /* <DEDUP_REMOVED lines=13> */
.L_x_3841:
[----:B------:R-:W-:Y:S01]  /*64d0*/  IMAD.MOV.U32 R0, RZ, RZ, 0x7f ;  /* 0x0000007fff007424 */ /* 0x000fe200078e00ff */
[----:B------:R-:W-:-:S04]  /*64e0*/  ISETP.GT.U32.AND P0, PT, R3, 0x7f800000, PT ;  /* 0x7f8000000300780c */ /* 0x000fc80003f04070 */
[----:B------:R-:W-:-:S04]  /*64f0*/  SEL R0, R0, 0x7c, P0 ;  /* 0x0000007c00007807 */ /* 0x000fc80000000000 */
.L_x_3842:
[----:B------:R-:W-:Y:S05]  /*6500*/  BSYNC B0 ;  /* 0x0000000000007941 */ /* 0x000fea0003800000 */
.L_x_3840:
[----:B------:R-:W-:-:S04]  /*6510*/  LOP3.LUT R3, R23, 0x80000000, RZ, 0xc0, !PT ;  /* 0x8000000017037812 */ /* 0x000fc800078ec0ff */
[----:B------:R-:W-:-:S04]  /*6520*/  SHF.R.U32.HI R3, RZ, 0x18, R3 ;  /* 0x00000018ff037819 */ /* 0x000fc80000011603 */
[----:B------:R-:W-:-:S05]  /*6530*/  LOP3.LUT R3, R0, R3, RZ, 0xfc, !PT ;  /* 0x0000000300037212 */ /* 0x000fca00078efcff */
[----:B------:R0:W-:Y:S01]  /*6540*/  STG.E.U8 [R8.64], R3 ;  /* 0x0000000308007986 */ /* 0x0001e2000c101124 */
[----:B------:R-:W-:Y:S05]  /*6550*/  BRA `(.L_x_3826) ;  /* 0x000006b000007947 */ /* 0x000fea0003800000 */
.L_x_3836:
[----:B------:R-:W0:Y:S02]  /*6560*/  I2F.S64 R0, R22 ;  /* 0x0000001600007312 */ /* 0x000e240000301400 */
[----:B0-----:R-:W-:-:S05]  /*6570*/  F2FP.BF16.PACK_AB R0, RZ, R0 ;  /* 0x00000000ff00723e */ /* 0x001fca00000010ff */
[----:B------:R0:W-:Y:S01]  /*6580*/  STG.E.U16 [R8.64], R0 ;  /* 0x0000000008007986 */ /* 0x0001e2000c101524 */
[----:B------:R-:W-:Y:S05]  /*6590*/  BRA `(.L_x_3826) ;  /* 0x0000067000007947 */ /* 0x000fea0003800000 */
.L_x_3833:
        /* <DEDUP_REMOVED lines=10> */
.L_x_3845:
        /* <DEDUP_REMOVED lines=17> */
.L_x_3848:
[----:B------:R-:W-:-:S04]  /*6750*/  LOP3.LUT R3, R23, 0x80000000, RZ, 0xc0, !PT ;  /* 0x8000000017037812 */ /* 0x000fc800078ec0ff */
[----:B------:R-:W-:-:S04]  /*6760*/  SHF.R.U32.HI R3, RZ, 0x18, R3 ;  /* 0x00000018ff037819 */ /* 0x000fc80000011603 */
[----:B------:R-:W-:-:S04]  /*6770*/  LOP3.LUT R0, R0, R3, RZ, 0xfc, !PT ;  /* 0x0000000300007212 */ /* 0x000fc800078efcff */
[----:B------:R-:W-:Y:S02]  /*6780*/  PRMT R4, R0, 0x7610, R4 ;  /* 0x0000761000047816 */ /* 0x000fe40000000004 */
.L_x_3847:
[----:B------:R-:W-:Y:S05]  /*6790*/  BSYNC B0 ;  /* 0x0000000000007941 */ /* 0x000fea0003800000 */
.L_x_3846:
[----:B------:R0:W-:Y:S01]  /*67a0*/  STG.E.U8 [R8.64], R4 ;  /* 0x0000000408007986 */ /* 0x0001e2000c101124 */
[----:B------:R-:W-:Y:S05]  /*67b0*/  BRA `(.L_x_3826) ;  /* 0x0000045000007947 */ /* 0x000fea0003800000 */
.L_x_3844:
        /* <DEDUP_REMOVED lines=17> */
.L_x_3851:
[----:B------:R-:W-:-:S04]  /*68d0*/  LOP3.LUT R3, R23, 0x80000000, RZ, 0xc0, !PT ;  /* 0x8000000017037812 */ /* 0x000fc800078ec0ff */
[----:B------:R-:W-:-:S04]  /*68e0*/  SHF.R.U32.HI R3, RZ, 0x18, R3 ;  /* 0x00000018ff037819 */ /* 0x000fc80000011603 */
[----:B------:R-:W-:-:S04]  /*68f0*/  LOP3.LUT R0, R0, R3, RZ, 0xfc, !PT ;  /* 0x0000000300007212 */ /* 0x000fc800078efcff */
[----:B------:R-:W-:Y:S02]  /*6900*/  PRMT R4, R0, 0x7610, R4 ;  /* 0x0000761000047816 */ /* 0x000fe40000000004 */
.L_x_3850:
[----:B------:R-:W-:Y:S05]  /*6910*/  BSYNC B0 ;  /* 0x0000000000007941 */ /* 0x000fea0003800000 */
.L_x_3849:
[----:B------:R0:W-:Y:S01]  /*6920*/  STG.E.U8 [R8.64], R4 ;  /* 0x0000000408007986 */ /* 0x0001e2000c101124 */
[----:B------:R-:W-:Y:S05]  /*6930*/  BRA `(.L_x_3826) ;  /* 0x000002d000007947 */ /* 0x000fea0003800000 */
.L_x_3843:
        /* <DEDUP_REMOVED lines=22> */
.L_x_3825:
        /* <DEDUP_REMOVED lines=20> */
.L_x_3853:
[----:B------:R0:W-:Y:S01]  /*6be0*/  STG.E.64 [R8.64], R22 ;  /* 0x0000001608007986 */ /* 0x0001e2000c101b24 */
[----:B------:R-:W-:Y:S05]  /*6bf0*/  BRA `(.L_x_3826) ;  /* 0x0000001000007947 */ /* 0x000fea0003800000 */
.L_x_3852:
[----:B------:R0:W-:Y:S02]  /*6c00*/  STG.E [R8.64], R22 ;  /* 0x0000001608007986 */ /* 0x0001e4000c101924 */
.L_x_3826:
[----:B------:R-:W-:Y:S02]  /*6c10*/  IADD3 R2, R2, 0x80, RZ ;  /* 0x0000008002027810 */ /* 0x000fe40007ffe0ff */
.L_x_3787:
[----:B------:R-:W-:Y:S05]  /*6c20*/  BSYNC B6 ;  /* 0x0000000000067941 */ /* 0x000fea0003800000 */
.L_x_3786:
        /* <DEDUP_REMOVED lines=19> */
.L_x_3857:
[----:B------:R-:W-:Y:S01]  /*6d60*/  STG.E.U8 [R2.64], R16 ;  /* 0x0000001002007986 */ /* 0x000fe2000c101124 */
[----:B------:R-:W-:Y:S05]  /*6d70*/  EXIT ;  /* 0x000000000000794d */ /* 0x000fea0003800000 */
.L_x_3856:
        /* <DEDUP_REMOVED lines=8> */
.L_x_3860:
[----:B------:R-:W-:Y:S01]  /*6e00*/  STG.E [R2.64], R16 ;  /* 0x0000001002007986 */ /* 0x000fe2000c101924 */
[----:B------:R-:W-:Y:S05]  /*6e10*/  EXIT ;  /* 0x000000000000794d */ /* 0x000fea0003800000 */
.L_x_3859:
[----:B------:R-:W-:Y:S01]  /*6e20*/  STG.E.U16 [R2.64], R16 ;  /* 0x0000001002007986 */ /* 0x000fe2000c101524 */
[----:B------:R-:W-:Y:S05]  /*6e30*/  EXIT ;  /* 0x000000000000794d */ /* 0x000fea0003800000 */
.L_x_3855:
        /* <DEDUP_REMOVED lines=9> */
.L_x_3862:
[----:B------:R-:W0:Y:S02]  /*6ed0*/  I2F.S64 R0, R16 ;  /* 0x0000001000007312 */ /* 0x000e240000301400 */
[----:B0-----:R-:W-:-:S05]  /*6ee0*/  F2FP.PACK_AB R0, RZ, R0 ;  /* 0x00000000ff00723e */ /* 0x001fca00000000ff */
[----:B------:R-:W-:Y:S01]  /*6ef0*/  STG.E.U16 [R2.64], R0 ;  /* 0x0000000002007986 */ /* 0x000fe2000c101524 */
[----:B------:R-:W-:Y:S05]  /*6f00*/  EXIT ;  /* 0x000000000000794d */ /* 0x000fea0003800000 */
.L_x_3861:
        /* <DEDUP_REMOVED lines=10> */
.L_x_3864:
[----:B------:R-:W0:Y:S02]  /*6fb0*/  I2F.S64 R16, R16 ;  /* 0x0000001000107312 */ /* 0x000e240000301400 */
[----:B0-----:R-:W-:-:S04]  /*6fc0*/  F2FP.PACK_AB R5, RZ, R16 ;  /* 0x00000010ff05723e */ /* 0x001fc800000000ff */
[----:B------:R-:W-:-:S05]  /*6fd0*/  PRMT R5, R5, 0x5410, RZ ;  /* 0x0000541005057816 */ /* 0x000fca00000000ff */
[----:B------:R-:W-:Y:S01]  /*6fe0*/  STG.E [R2.64], R5 ;  /* 0x0000000502007986 */ /* 0x000fe2000c101924 */
[----:B------:R-:W-:Y:S05]  /*6ff0*/  EXIT ;  /* 0x000000000000794d */ /* 0x000fea0003800000 */
.L_x_3863:
[----:B------:R-:W0:Y:S02]  /*7000*/  I2F.F64.S64 R16, R16 ;  /* 0x0000001000107312 */ /* 0x000e240000301c00 */
[----:B0-----:R-:W-:Y:S01]  /*7010*/  STG.E.64 [R2.64], R16 ;  /* 0x0000001002007986 */ /* 0x001fe2000c101b24 */
[----:B------:R-:W-:Y:S05]  /*7020*/  EXIT ;  /* 0x000000000000794d */ /* 0x000fea0003800000 */
.L_x_3854:
        /* <DEDUP_REMOVED lines=13> */
.L_x_3867:
[----:B------:R-:W0:Y:S01]  /*7100*/  I2F.F64.S64 R16, R16 ;  /* 0x0000001000107312 */ /* 0x000e220000301c00 */
[----:B------:R-:W-:-:S05]  /*7110*/  CS2R R18, SRZ ;  /* 0x0000000000127805 */ /* 0x000fca000001ff00 */
[----:B0-----:R-:W-:Y:S01]  /*7120*/  STG.E.128 [R2.64], R16 ;  /* 0x0000001002007986 */ /* 0x001fe2000c101d24 */
[----:B------:R-:W-:Y:S05]  /*7130*/  EXIT ;  /* 0x000000000000794d */ /* 0x000fea0003800000 */
.L_x_3866:
        /* <DEDUP_REMOVED lines=21> */
.L_x_3871:
[----:B------:R-:W-:Y:S05]  /*7290*/  BSYNC B0 ;  /* 0x0000000000007941 */ /* 0x000fea0003800000 */
.L_x_3870:
[----:B------:R-:W-:-:S05]  /*72a0*/  LOP3.LUT R5, R0, R5, RZ, 0xfc, !PT ;  /* 0x0000000500057212 */ /* 0x000fca00078efcff */
[----:B------:R-:W-:Y:S01]  /*72b0*/  STG.E.U8 [R2.64], R5 ;  /* 0x0000000502007986 */ /* 0x000fe2000c101124 */
[----:B------:R-:W-:Y:S05]  /*72c0*/  EXIT ;  /* 0x000000000000794d */ /* 0x000fea0003800000 */
.L_x_3869:
        /* <DEDUP_REMOVED lines=13> */
.L_x_3873:
[----:B------:R-:W-:Y:S01]  /*73a0*/  IMAD.MOV.U32 R0, RZ, RZ, 0x7f ;  /* 0x0000007fff007424 */ /* 0x000fe200078e00ff */
[----:B------:R-:W-:-:S04]  /*73b0*/  ISETP.GT.U32.AND P0, PT, R4, 0x7f800000, PT ;  /* 0x7f8000000400780c */ /* 0x000fc80003f04070 */
[----:B------:R-:W-:-:S04]  /*73c0*/  SEL R0, R0, 0x7c, P0 ;  /* 0x0000007c00007807 */ /* 0x000fc80000000000 */
.L_x_3874:
[----:B------:R-:W-:Y:S05]  /*73d0*/  BSYNC B0 ;  /* 0x0000000000007941 */ /* 0x000fea0003800000 */
.L_x_3872:
[----:B------:R-:W-:-:S04]  /*73e0*/  LOP3.LUT R4, R17, 0x80000000, RZ, 0xc0, !PT ;  /* 0x8000000011047812 */ /* 0x000fc800078ec0ff */
[----:B------:R-:W-:-:S04]  /*73f0*/  SHF.R.U32.HI R5, RZ, 0x18, R4 ;  /* 0x00000018ff057819 */ /* 0x000fc80000011604 */
[----:B------:R-:W-:-:S05]  /*7400*/  LOP3.LUT R5, R0, R5, RZ, 0xfc, !PT ;  /* 0x0000000500057212 */ /* 0x000fca00078efcff */
[----:B------:R-:W-:Y:S01]  /*7410*/  STG.E.U8 [R2.64], R5 ;  /* 0x0000000502007986 */ /* 0x000fe2000c101124 */
[----:B------:R-:W-:Y:S05]  /*7420*/  EXIT ;  /* 0x000000000000794d */ /* 0x000fea0003800000 */
.L_x_3868:
[----:B------:R-:W0:Y:S02]  /*7430*/  I2F.S64 R0, R16 ;  /* 0x0000001000007312 */ /* 0x000e240000301400 */
[----:B0-----:R-:W-:-:S05]  /*7440*/  F2FP.BF16.PACK_AB R0, RZ, R0 ;  /* 0x00000000ff00723e */ /* 0x001fca00000010ff */
[----:B------:R-:W-:Y:S01]  /*7450*/  STG.E.U16 [R2.64], R0 ;  /* 0x0000000002007986 */ /* 0x000fe2000c101524 */
[----:B------:R-:W-:Y:S05]  /*7460*/  EXIT ;  /* 0x000000000000794d */ /* 0x000fea0003800000 */
.L_x_3865:
        /* <DEDUP_REMOVED lines=10> */
.L_x_3877:
        /* <DEDUP_REMOVED lines=17> */
.L_x_3880:
[----:B------:R-:W-:-:S04]  /*7620*/  LOP3.LUT R0, R17, 0x80000000, RZ, 0xc0, !PT ;  /* 0x8000000011007812 */ /* 0x000fc800078ec0ff */
[----:B------:R-:W-:-:S04]  /*7630*/  SHF.R.U32.HI R5, RZ, 0x18, R0 ;  /* 0x00000018ff057819 */ /* 0x000fc80000011600 */
[----:B------:R-:W-:-:S04]  /*7640*/  LOP3.LUT R4, R4, R5, RZ, 0xfc, !PT ;  /* 0x0000000504047212 */ /* 0x000fc800078efcff */
[----:B------:R-:W-:Y:S02]  /*7650*/  PRMT R0, R4, 0x7610, R0 ;  /* 0x0000761004007816 */ /* 0x000fe40000000000 */
.L_x_3879:
[----:B------:R-:W-:Y:S05]  /*7660*/  BSYNC B0 ;  /* 0x0000000000007941 */ /* 0x000fea0003800000 */
.L_x_3878:
[----:B------:R-:W-:Y:S01]  /*7670*/  STG.E.U8 [R2.64], R0 ;  /* 0x0000000002007986 */ /* 0x000fe2000c101124 */
[----:B------:R-:W-:Y:S05]  /*7680*/  EXIT ;  /* 0x000000000000794d */ /* 0x000fea0003800000 */
.L_x_3876:
        /* <DEDUP_REMOVED lines=17> */
.L_x_3883:
[----:B------:R-:W-:-:S04]  /*77a0*/  LOP3.LUT R0, R17, 0x80000000, RZ, 0xc0, !PT ;  /* 0x8000000011007812 */ /* 0x000fc800078ec0ff */
[----:B------:R-:W-:-:S04]  /*77b0*/  SHF.R.U32.HI R5, RZ, 0x18, R0 ;  /* 0x00000018ff057819 */ /* 0x000fc80000011600 */
[----:B------:R-:W-:-:S04]  /*77c0*/  LOP3.LUT R4, R4, R5, RZ, 0xfc, !PT ;  /* 0x0000000504047212 */ /* 0x000fc800078efcff */
[----:B------:R-:W-:Y:S02]  /*77d0*/  PRMT R0, R4, 0x7610, R0 ;  /* 0x0000761004007816 */ /* 0x000fe40000000000 */
.L_x_3882:
[----:B------:R-:W-:Y:S05]  /*77e0*/  BSYNC B0 ;  /* 0x0000000000007941 */ /* 0x000fea0003800000 */
.L_x_3881:
[----:B------:R-:W-:Y:S01]  /*77f0*/  STG.E.U8 [R2.64], R0 ;  /* 0x0000000002007986 */ /* 0x000fe2000c101124 */
[----:B------:R-:W-:Y:S05]  /*7800*/  EXIT ;  /* 0x000000000000794d */ /* 0x000fea0003800000 */
.L_x_3875:
        /* <DEDUP_REMOVED lines=22> */
.L_x_3858:
        /* <DEDUP_REMOVED lines=20> */
.L_x_3885:
[----:B------:R-:W-:Y:S01]  /*7ab0*/  STG.E.64 [R2.64], R16 ;  /* 0x0000001002007986 */ /* 0x000fe2000c101b24 */
[----:B------:R-:W-:Y:S05]  /*7ac0*/  EXIT ;  /* 0x000000000000794d */ /* 0x000fea0003800000 */
.L_x_3884:
[----:B------:R-:W-:Y:S01]  /*7ad0*/  STG.E [R2.64], R16 ;  /* 0x0000001002007986 */ /* 0x000fe2000c101924 */
[----:B------:R-:W-:Y:S05]  /*7ae0*/  EXIT ;  /* 0x000000000000794d */ /* 0x000fea0003800000 */
.L_x_3886:
        /* <DEDUP_REMOVED lines=9> */
.L_x_19656:


//--------------------- .text._ZN2at6native18elementwise_kernelILi128ELi2EZNS0_22gpu_kernel_impl_nocastINS0_13AUnaryFunctorIlllZZZNS0_18rshift_kernel_cudaERNS_18TensorIteratorBaseEENKUlvE_clEvENKUlvE2_clEvEUlllE_EEEEvS5_RKT_EUliE_EEviT1_ --------------------------
	.section	.text._ZN2at6native18elementwise_kernelILi128ELi2EZNS0_22gpu_kernel_impl_nocastINS0_13AUnaryFunctorIlllZZZNS0_18rshift_kernel_cudaERNS_18TensorIteratorBaseEENKUlvE_clEvENKUlvE2_clEvEUlllE_EEEEvS5_RKT_EUliE_EEviT1_,"ax",@progbits
	.sectioninfo	@"SHI_REGISTERS=12"
	.align	128
        .global         _ZN2at6native18elementwise_kernelILi128ELi2EZNS0_22gpu_kernel_impl_nocastINS0_13AUnaryFunctorIlllZZZNS0_18rshift_kernel_cudaERNS_18TensorIteratorBaseEENKUlvE_clEvENKUlvE2_clEvEUlllE_EEEEvS5_RKT_EUliE_EEviT1_
        .type           _ZN2at6native18elementwise_kernelILi128ELi2EZNS0_22gpu_kernel_impl_nocastINS0_13AUnaryFunctorIlllZZZNS0_18rshift_kernel_cudaERNS_18TensorIteratorBaseEENKUlvE_clEvENKUlvE2_clEvEUlllE_EEEEvS5_RKT_EUliE_EEviT1_,@function
        .size           _ZN2at6native18elementwise_kernelILi128ELi2EZNS0_22gpu_kernel_impl_nocastINS0_13AUnaryFunctorIlllZZZNS0_18rshift_kernel_cudaERNS_18TensorIteratorBaseEENKUlvE_clEvENKUlvE2_clEvEUlllE_EEEEvS5_RKT_EUliE_EEviT1_,(.L_x_19657 - _ZN2at6native18elementwise_kernelILi128ELi2EZNS0_22gpu_kernel_impl_nocastINS0_13AUnaryFunctorIlllZZZNS0_18rshift_kernel_cudaERNS_18TensorIteratorBaseEENKUlvE_clEvENKUlvE2_clEvEUlllE_EEEEvS5_RKT_EUliE_EEviT1_)
        .other          _ZN2at6native18elementwise_kernelILi128ELi2EZNS0_22gpu_kernel_impl_nocastINS0_13AUnaryFunctorIlllZZZNS0_18rshift_kernel_cudaERNS_18TensorIteratorBaseEENKUlvE_clEvENKUlvE2_clEvEUlllE_EEEEvS5_RKT_EUliE_EEviT1_,@"STO_CUDA_ENTRY STV_DEFAULT"
_ZN2at6native18elementwise_kernelILi128ELi2EZNS0_22gpu_kernel_impl_nocastINS0_13AUnaryFunctorIlllZZZNS0_18rshift_kernel_cudaERNS_18TensorIteratorBaseEENKUlvE_clEvENKUlvE2_clEvEUlllE_EEEEvS5_RKT_EUliE_EEviT1_:
.text._ZN2at6native18elementwise_kernelILi128ELi2EZNS0_22gpu_kernel_impl_nocastINS0_13AUnaryFunctorIlllZZZNS0_18rshift_kernel_cudaERNS_18TensorIteratorBaseEENKUlvE_clEvENKUlvE2_clEvEUlllE_EEEEvS5_RKT_EUliE_EEviT1_:
        /* <DEDUP_REMOVED lines=13> */
[----:B------:R-:W-:Y:S01]  /*00d0*/  MOV R3, R9 ;  /* 0x0000000900037202 */ /* 0x000fe20000000f00 */
[----:B------:R-:W-:-:S05]  /*00e0*/  IMAD.MOV.U32 R8, RZ, RZ, c[0x0][0x168] ;  /* 0x00005a00ff087624 */ /* 0x000fca00078e00ff */
        /* <DEDUP_REMOVED lines=221> */
.L_x_3889:
[----:B------:R-:W-:-:S04]  /*0ec0*/  IADD3 R4, P0, R3, c[0x0][0x368], RZ ;  /* 0x0000da0003047a10 */ /* 0x000fc80007f1e0ff */
[----:B------:R-:W-:-:S06]  /*0ed0*/  IADD3.X R5, RZ, c[0x0][0x36c], RZ, P0, !PT ;  /* 0x0000db00ff057a10 */ /* 0x000fcc00007fe4ff */
[----:B------:R-:W2:Y:S01]  /*0ee0*/  LDG.E.64 R4, [R4.64] ;  /* 0x0000000404047981 */ /* 0x000ea2000c1e1b00 */
[----:B------:R-:W-:Y:S02]  /*0ef0*/  IADD3 R6, P1, R2, c[0x0][0x360], RZ ;  /* 0x0000d80002067a10 */ /* 0x000fe40007f3e0ff */
[----:B------:R-:W-:Y:S02]  /*0f00*/  MOV R2, c[0x0][0x378] ;  /* 0x0000de0000027a02 */ /* 0x000fe40000000f00 */
[----:B------:R-:W-:Y:S02]  /*0f10*/  MOV R8, c[0x0][0x37c] ;  /* 0x0000df0000087a02 */ /* 0x000fe40000000f00 */
[----:B------:R-:W-:Y:S02]  /*0f20*/  IADD3.X R7, RZ, c[0x0][0x364], RZ, P1, !PT ;  /* 0x0000d900ff077a10 */ /* 0x000fe40000ffe4ff */
[----:B------:R-:W-:Y:S02]  /*0f30*/  IADD3 R9, R0, 0x80, RZ ;  /* 0x0000008000097810 */ /* 0x000fe40007ffe0ff */
[----:B--2---:R-:W-:-:S04]  /*0f40*/  ISETP.LT.U32.AND P0, PT, R4, 0x3f, PT ;  /* 0x0000003f0400780c */ /* 0x004fc80003f01070 */
[----:B------:R-:W-:-:S04]  /*0f50*/  ISETP.LT.U32.AND.EX P0, PT, R5, RZ, PT, P0 ;  /* 0x000000ff0500720c */ /* 0x000fc80003f01100 */
[----:B------:R-:W-:-:S04]  /*0f60*/  SEL R3, R4, 0x3f, P0 ;  /* 0x0000003f04037807 */ /* 0x000fc80000000000 */
[-C--:B------:R-:W-:Y:S02]  /*0f70*/  SHF.R.S64 R2, R2, R3.reuse, c[0x0][0x37c] ;  /* 0x0000df0002027619 */ /* 0x080fe40000001003 */
[----:B------:R-:W-:-:S05]  /*0f80*/  SHF.R.S32.HI R3, RZ, R3, R8 ;  /* 0x00000003ff037219 */ /* 0x000fca0000011408 */
[----:B------:R0:W-:Y:S02]  /*0f90*/  STG.E.64 [R6.64], R2 ;  /* 0x0000000206007986 */ /* 0x0001e4000c101b04 */
.L_x_3888:
[----:B------:R-:W-:Y:S05]  /*0fa0*/  BSYNC B0 ;  /* 0x0000000000007941 */ /* 0x000fea0003800000 */
.L_x_3887:
        /* <DEDUP_REMOVED lines=218> */
[----:B------:R-:W-:Y:S01]  /*1d50*/  SHF.R.U32.HI R7, RZ, c[0x0][0x288], R6 ;  /* 0x0000a200ff077a19 */ /* 0x000fe20000011606 */
[----:B------:R-:W-:-:S03]  /*1d60*/  @P0 IMAD.MOV.U32 R6, RZ, RZ, RZ ;  /* 0x000000ffff060224 */ /* 0x000fc600078e00ff */
[C---:B------:R-:W-:Y:S01]  /*1d70*/  IADD3 R4, -R7.reuse, RZ, RZ ;  /* 0x000000ff07047210 */ /* 0x040fe20007ffe1ff */
        /* <DEDUP_REMOVED lines=9> */
.L_x_3890:
[----:B------:R-:W-:-:S04]  /*1e10*/  IADD3 R2, P0, R2, c[0x0][0x368], RZ ;  /* 0x0000da0002027a10 */ /* 0x000fc80007f1e0ff */
[----:B------:R-:W-:-:S06]  /*1e20*/  IADD3.X R3, RZ, c[0x0][0x36c], RZ, P0, !PT ;  /* 0x0000db00ff037a10 */ /* 0x000fcc00007fe4ff */
[----:B------:R-:W2:Y:S01]  /*1e30*/  LDG.E.64 R2, [R2.64] ;  /* 0x0000000402027981 */ /* 0x000ea2000c1e1b00 */
[----:B------:R-:W-:Y:S02]  /*1e40*/  IADD3 R6, P1, R0, c[0x0][0x360], RZ ;  /* 0x0000d80000067a10 */ /* 0x000fe40007f3e0ff */
[----:B------:R-:W-:Y:S02]  /*1e50*/  MOV R5, c[0x0][0x378] ;  /* 0x0000de0000057a02 */ /* 0x000fe40000000f00 */
[----:B------:R-:W-:Y:S02]  /*1e60*/  MOV R9, c[0x0][0x37c] ;  /* 0x0000df0000097a02 */ /* 0x000fe40000000f00 */
[----:B------:R-:W-:Y:S02]  /*1e70*/  IADD3.X R7, RZ, c[0x0][0x364], RZ, P1, !PT ;  /* 0x0000d900ff077a10 */ /* 0x000fe40000ffe4ff */
[----:B--2---:R-:W-:-:S04]  /*1e80*/  ISETP.LT.U32.AND P0, PT, R2, 0x3f, PT ;  /* 0x0000003f0200780c */ /* 0x004fc80003f01070 */
[----:B------:R-:W-:-:S04]  /*1e90*/  ISETP.LT.U32.AND.EX P0, PT, R3, RZ, PT, P0 ;  /* 0x000000ff0300720c */ /* 0x000fc80003f01100 */
[----:B------:R-:W-:-:S04]  /*1ea0*/  SEL R0, R2, 0x3f, P0 ;  /* 0x0000003f02007807 */ /* 0x000fc80000000000 */
[-C--:B------:R-:W-:Y:S02]  /*1eb0*/  SHF.R.S64 R4, R5, R0.reuse, c[0x0][0x37c] ;  /* 0x0000df0005047619 */ /* 0x080fe40000001000 */
[----:B------:R-:W-:-:S05]  /*1ec0*/  SHF.R.S32.HI R5, RZ, R0, R9 ;  /* 0x00000000ff057219 */ /* 0x000fca0000011409 */
[----:B------:R-:W-:Y:S01]  /*1ed0*/  STG.E.64 [R6.64], R4 ;  /* 0x0000000406007986 */ /* 0x000fe2000c101b04 */
[----:B------:R-:W-:Y:S05]  /*1ee0*/  EXIT ;  /* 0x000000000000794d */ /* 0x000fea0003800000 */
.L_x_3891:
        /* <DEDUP_REMOVED lines=9> */
.L_x_19657:


//--------------------- .text._ZN2at6native27unrolled_elementwise_kernelINS0_13AUnaryFunctorIlllZZZNS0_18rshift_kernel_cudaERNS_18TensorIteratorBaseEENKUlvE_clEvENKUlvE2_clEvEUlllE_EESt5arrayIPcLm2EELi4E23TrivialOffsetCalculatorILi1EjESD_NS0_6memory15LoadWithoutCastENSE_16StoreWithoutCastEEEviT_T0_T2_T3_T4_T5_ --------------------------
	.section	.text._ZN2at6native27unrolled_elementwise_kernelINS0_13AUnaryFunctorIlllZZZNS0_18rshift_kernel_cudaERNS_18TensorIteratorBaseEENKUlvE_clEvENKUlvE2_clEvEUlllE_EESt5arrayIPcLm2EELi4E23TrivialOffsetCalculatorILi1EjESD_NS0_6memory15LoadWithoutCastENSE_16StoreWithoutCastEEEviT_T0_T2_T3_T4_T5_,"ax",@progbits
	.sectioninfo	@"SHI_REGISTERS=24"
	.align	128
        .global         _ZN2at6native27unrolled_elementwise_kernelINS0_13AUnaryFunctorIlllZZZNS0_18rshift_kernel_cudaERNS_18TensorIteratorBaseEENKUlvE_clEvENKUlvE2_clEvEUlllE_EESt5arrayIPcLm2EELi4E23TrivialOffsetCalculatorILi1EjESD_NS0_6memory15LoadWithoutCastENSE_16StoreWithoutCastEEEviT_T0_T2_T3_T4_T5_
        .type           _ZN2at6native27unrolled_elementwise_kernelINS0_13AUnaryFunctorIlllZZZNS0_18rshift_kernel_cudaERNS_18TensorIteratorBaseEENKUlvE_clEvENKUlvE2_clEvEUlllE_EESt5arrayIPcLm2EELi4E23TrivialOffsetCalculatorILi1EjESD_NS0_6memory15LoadWithoutCastENSE_16StoreWithoutCastEEEviT_T0_T2_T3_T4_T5_,@function
        .size           _ZN2at6native27unrolled_elementwise_kernelINS0_13AUnaryFunctorIlllZZZNS0_18rshift_kernel_cudaERNS_18TensorIteratorBaseEENKUlvE_clEvENKUlvE2_clEvEUlllE_EESt5arrayIPcLm2EELi4E23TrivialOffsetCalculatorILi1EjESD_NS0_6memory15LoadWithoutCastENSE_16StoreWithoutCastEEEviT_T0_T2_T3_T4_T5_,(.L_x_19658 - _ZN2at6native27unrolled_elementwise_kernelINS0_13AUnaryFunctorIlllZZZNS0_18rshift_kernel_cudaERNS_18TensorIteratorBaseEENKUlvE_clEvENKUlvE2_clEvEUlllE_EESt5arrayIPcLm2EELi4E23TrivialOffsetCalculatorILi1EjESD_NS0_6memory15LoadWithoutCastENSE_16StoreWithoutCastEEEviT_T0_T2_T3_T4_T5_)
        .other          _ZN2at6native27unrolled_elementwise_kernelINS0_13AUnaryFunctorIlllZZZNS0_18rshift_kernel_cudaERNS_18TensorIteratorBaseEENKUlvE_clEvENKUlvE2_clEvEUlllE_EESt5arrayIPcLm2EELi4E23TrivialOffsetCalculatorILi1EjESD_NS0_6memory15LoadWithoutCastENSE_16StoreWithoutCastEEEviT_T0_T2_T3_T4_T5_,@"STO_CUDA_ENTRY STV_DEFAULT"
_ZN2at6native27unrolled_elementwise_kernelINS0_13AUnaryFunctorIlllZZZNS0_18rshift_kernel_cudaERNS_18TensorIteratorBaseEENKUlvE_clEvENKUlvE2_clEvEUlllE_EESt5arrayIPcLm2EELi4E23TrivialOffsetCalculatorILi1EjESD_NS0_6memory15LoadWithoutCastENSE_16StoreWithoutCastEEEviT_T0_T2_T3_T4_T5_:
.text._ZN2at6native27unrolled_elementwise_kernelINS0_13AUnaryFunctorIlllZZZNS0_18rshift_kernel_cudaERNS_18TensorIteratorBaseEENKUlvE_clEvENKUlvE2_clEvEUlllE_EESt5arrayIPcLm2EELi4E23TrivialOffsetCalculatorILi1EjESD_NS0_6memory15LoadWithoutCastENSE_16StoreWithoutCastEEEviT_T0_T2_T3_T4_T5_:
        /* <DEDUP_REMOVED lines=13> */
[----:B------:R-:W-:Y:S01]  /*00d0*/  @!P1 IMAD.WIDE.U32 R12, R12, R13, c[0x0][0x180] ;  /* 0x000060000c0c9625 */ /* 0x000fe200078e000d */
[----:B------:R-:W-:-:S04]  /*00e0*/  CS2R R10, SRZ ;  /* 0x00000000000a7805 */ /* 0x000fc8000001ff00 */
[----:B------:R0:W2:Y:S07]  /*00f0*/  @!P1 LDG.E.64 R8, [R12.64] ;  /* 0x000000040c089981 */ /* 0x0000ae000c1e1b00 */
[----:B------:R-:W-:Y:S01]  /*0100*/  @!P0 IMAD R18, R0, 0x200, R3 ;  /* 0x0000020000128824 */ /* 0x000fe200078e0203 */
[----:B------:R-:W-:Y:S01]  /*0110*/  @!P0 IADD3 R3, R3, 0x80, RZ ;  /* 0x0000008003038810 */ /* 0x000fe20007ffe0ff */
[----:B------:R-:W-:-:S03]  /*0120*/  @!P0 IMAD.MOV.U32 R19, RZ, RZ, 0x8 ;  /* 0x00000008ff138424 */ /* 0x000fc600078e00ff */
[----:B------:R-:W-:Y:S01]  /*0130*/  ISETP.GE.AND P3, PT, R3, R4, PT ;  /* 0x000000040300720c */ /* 0x000fe20003f66270 */
[----:B------:R-:W-:-:S05]  /*0140*/  @!P0 IMAD.WIDE.U32 R18, R18, R19, c[0x0][0x180] ;  /* 0x0000600012128625 */ /* 0x000fca00078e0013 */
[----:B------:R-:W3:Y:S07]  /*0150*/  @!P0 LDG.E.64 R10, [R18.64] ;  /* 0x00000004120a8981 */ /* 0x000eee000c1e1b00 */
[----:B------:R-:W-:Y:S01]  /*0160*/  @!P3 IMAD R20, R0, 0x200, R3 ;  /* 0x000002000014b824 */ /* 0x000fe200078e0203 */
[----:B------:R-:W-:Y:S01]  /*0170*/  @!P3 IADD3 R3, R3, 0x80, RZ ;  /* 0x000000800303b810 */ /* 0x000fe20007ffe0ff */
[----:B------:R-:W-:-:S03]  /*0180*/  @!P3 IMAD.MOV.U32 R21, RZ, RZ, 0x8 ;  /* 0x00000008ff15b424 */ /* 0x000fc600078e00ff */
[----:B------:R-:W-:Y:S01]  /*0190*/  ISETP.GE.AND P2, PT, R3, R4, PT ;  /* 0x000000040300720c */ /* 0x000fe20003f46270 */
[----:B------:R-:W-:Y:S01]  /*01a0*/  CS2R R6, SRZ ;  /* 0x0000000000067805 */ /* 0x000fe2000001ff00 */
[----:B------:R-:W-:-:S05]  /*01b0*/  @!P3 IMAD.WIDE.U32 R20, R20, R21, c[0x0][0x180] ;  /* 0x000060001414b625 */ /* 0x000fca00078e0015 */
[----:B------:R-:W4:Y:S06]  /*01c0*/  @!P3 LDG.E.64 R6, [R20.64] ;  /* 0x000000041406b981 */ /* 0x000f2c000c1e1b00 */
[----:B------:R-:W-:Y:S02]  /*01d0*/  @!P2 IMAD R16, R0, 0x200, R3 ;  /* 0x000002000010a824 */ /* 0x000fe400078e0203 */
[----:B------:R-:W-:Y:S01]  /*01e0*/  @!P2 IMAD.MOV.U32 R17, RZ, RZ, 0x8 ;  /* 0x00000008ff11a424 */ /* 0x000fe200078e00ff */
[----:B------:R-:W-:-:S03]  /*01f0*/  CS2R R2, SRZ ;  /* 0x0000000000027805 */ /* 0x000fc6000001ff00 */
[----:B------:R-:W-:-:S05]  /*0200*/  @!P2 IMAD.WIDE.U32 R16, R16, R17, c[0x0][0x180] ;  /* 0x000060001010a625 */ /* 0x000fca00078e0011 */
[----:B------:R1:W5:Y:S01]  /*0210*/  @!P2 LDG.E.64 R2, [R16.64] ;  /* 0x000000041002a981 */ /* 0x000362000c1e1b00 */
[----:B------:R-:W-:Y:S01]  /*0220*/  IADD3 R5, R15, 0x80, RZ ;  /* 0x000000800f057810 */ /* 0x000fe20007ffe0ff */
[----:B0-----:R-:W-:-:S04]  /*0230*/  IMAD.MOV.U32 R13, RZ, RZ, R15 ;  /* 0x000000ffff0d7224 */ /* 0x001fc800078e000f */
[----:B------:R-:W-:Y:S02]  /*0240*/  @!P1 IMAD.MOV.U32 R13, RZ, RZ, R5 ;  /* 0x000000ffff0d9224 */ /* 0x000fe400078e0005 */
[----:B------:R-:W-:Y:S02]  /*0250*/  IMAD.MOV.U32 R5, RZ, RZ, c[0x0][0x174] ;  /* 0x00005d00ff057624 */ /* 0x000fe400078e00ff */
[----:B-1----:R-:W-:Y:S01]  /*0260*/  @!P1 IMAD.MOV.U32 R16, RZ, RZ, 0x8 ;  /* 0x00000008ff109424 */ /* 0x002fe200078e00ff */
[----:B------:R-:W-:Y:S01]  /*0270*/  ISETP.GE.AND P3, PT, R13, R4, PT ;  /* 0x000000040d00720c */ /* 0x000fe20003f66270 */
[----:B------:R-:W-:Y:S01]  /*0280*/  BSSY B0, `(.L_x_3892) ;  /* 0x0000020000007945 */ /* 0x000fe20003800000 */
[----:B--2---:R-:W-:-:S04]  /*0290*/  ISETP.LT.U32.AND P0, PT, R8, 0x3f, PT ;  /* 0x0000003f0800780c */ /* 0x004fc80003f01070 */
[----:B------:R-:W-:-:S04]  /*02a0*/  ISETP.LT.U32.AND.EX P0, PT, R9, RZ, PT, P0 ;  /* 0x000000ff0900720c */ /* 0x000fc80003f01100 */
[----:B------:R-:W-:Y:S01]  /*02b0*/  SEL R9, R8, 0x3f, P0 ;  /* 0x0000003f08097807 */ /* 0x000fe20000000000 */
[----:B------:R-:W-:Y:S01]  /*02c0*/  IMAD.MOV.U32 R8, RZ, RZ, c[0x0][0x170] ;  /* 0x00005c00ff087624 */ /* 0x000fe200078e00ff */
[----:B---3--:R-:W-:-:S04]  /*02d0*/  ISETP.LT.U32.AND P2, PT, R10, 0x3f, PT ;  /* 0x0000003f0a00780c */ /* 0x008fc80003f41070 */
[----:B------:R-:W-:Y:S01]  /*02e0*/  ISETP.LT.U32.AND.EX P0, PT, R11, RZ, PT, P2 ;  /* 0x000000ff0b00720c */ /* 0x000fe20003f01120 */
[----:B------:R-:W-:Y:S01]  /*02f0*/  @!P1 IMAD R11, R0, 0x200, R15 ;  /* 0x00000200000b9824 */ /* 0x000fe200078e020f */
[-C--:B------:R-:W-:Y:S02]  /*0300*/  SHF.R.S64 R14, R8, R9.reuse, c[0x0][0x174] ;  /* 0x00005d00080e7619 */ /* 0x080fe40000001009 */
[----:B------:R-:W-:Y:S01]  /*0310*/  SEL R12, R10, 0x3f, P0 ;  /* 0x0000003f0a0c7807 */ /* 0x000fe20000000000 */
[----:B------:R-:W-:Y:S01]  /*0320*/  @!P1 IMAD.WIDE.U32 R10, R11, R16, c[0x0][0x178] ;  /* 0x00005e000b0a9625 */ /* 0x000fe200078e0010 */
[----:B------:R-:W-:-:S05]  /*0330*/  SHF.R.S32.HI R15, RZ, R9, R5 ;  /* 0x00000009ff0f7219 */ /* 0x000fca0000011405 */
[----:B------:R0:W-:Y:S01]  /*0340*/  @!P1 STG.E.64 [R10.64], R14 ;  /* 0x0000000e0a009986 */ /* 0x0001e2000c101b04 */
[----:B----4-:R-:W-:-:S04]  /*0350*/  ISETP.LT.U32.AND P2, PT, R6, 0x3f, PT ;  /* 0x0000003f0600780c */ /* 0x010fc80003f41070 */
[----:B------:R-:W-:-:S04]  /*0360*/  ISETP.LT.U32.AND.EX P2, PT, R7, RZ, PT, P2 ;  /* 0x000000ff0700720c */ /* 0x000fc80003f41120 */
[----:B------:R-:W-:Y:S02]  /*0370*/  SEL R9, R6, 0x3f, P2 ;  /* 0x0000003f06097807 */ /* 0x000fe40001000000 */
[CC--:B------:R-:W-:Y:S02]  /*0380*/  SHF.R.S64 R6, R8.reuse, R12.reuse, c[0x0][0x174] ;  /* 0x00005d0008067619 */ /* 0x0c0fe4000000100c */
[--C-:B------:R-:W-:Y:S02]  /*0390*/  SHF.R.S32.HI R7, RZ, R12, R5.reuse ;  /* 0x0000000cff077219 */ /* 0x100fe40000011405 */
[-C--:B------:R-:W-:Y:S02]  /*03a0*/  SHF.R.S64 R16, R8, R9.reuse, c[0x0][0x174] ;  /* 0x00005d0008107619 */ /* 0x080fe40000001009 */
[----:B------:R-:W-:Y:S02]  /*03b0*/  SHF.R.S32.HI R17, RZ, R9, R5 ;  /* 0x00000009ff117219 */ /* 0x000fe40000011405 */
[----:B-----5:R-:W-:Y:S01]  /*03c0*/  ISETP.LT.U32.AND P0, PT, R2, 0x3f, PT ;  /* 0x0000003f0200780c */ /* 0x020fe20003f01070 */
[----:B------:R-:W-:Y:S07]  /*03d0*/  @P3 BRA `(.L_x_3893) ;  /* 0x000000a000003947 */ /* 0x000fee0003800000 */
[----:B0-----:R-:W-:Y:S01]  /*03e0*/  IMAD R10, R0, 0x200, R13 ;  /* 0x00000200000a7824 */ /* 0x001fe200078e020d */
        /* <DEDUP_REMOVED lines=9> */
.L_x_3893:
[----:B0-----:R-:W-:Y:S05]  /*0480*/  BSYNC B0 ;  /* 0x0000000000007941 */ /* 0x001fea0003800000 */
.L_x_3892:
[----:B------:R-:W-:Y:S02]  /*0490*/  ISETP.GE.AND P1, PT, R13, R4, PT ;  /* 0x000000040d00720c */ /* 0x000fe40003f26270 */
[----:B------:R-:W-:-:S04]  /*04a0*/  ISETP.LT.U32.AND.EX P0, PT, R3, RZ, PT, P0 ;  /* 0x000000ff0300720c */ /* 0x000fc80003f01100 */
[----:B------:R-:W-:-:S07]  /*04b0*/  SEL R3, R2, 0x3f, P0 ;  /* 0x0000003f02037807 */ /* 0x000fce0000000000 */
[----:B------:R-:W-:Y:S05]  /*04c0*/  @P1 EXIT ;  /* 0x000000000000194d */ /* 0x000fea0003800000 */
[----:B------:R-:W-:Y:S01]  /*04d0*/  IMAD R2, R0, 0x200, R13 ;  /* 0x0000020000027824 */ /* 0x000fe200078e020d */
[-C--:B------:R-:W-:Y:S01]  /*04e0*/  SHF.R.S64 R8, R8, R3.reuse, c[0x0][0x174] ;  /* 0x00005d0008087619 */ /* 0x080fe20000001003 */
[----:B------:R-:W-:Y:S01]  /*04f0*/  IMAD.MOV.U32 R7, RZ, RZ, 0x8 ;  /* 0x00000008ff077424 */ /* 0x000fe200078e00ff */
[----:B------:R-:W-:-:S03]  /*0500*/  SHF.R.S32.HI R9, RZ, R3, R5 ;  /* 0x00000003ff097219 */ /* 0x000fc60000011405 */
[----:B------:R-:W-:-:S05]  /*0510*/  IMAD.WIDE.U32 R2, R2, R7, c[0x0][0x178] ;  /* 0x00005e0002027625 */ /* 0x000fca00078e0007 */
[----:B------:R-:W-:Y:S01]  /*0520*/  STG.E.64 [R2.64], R8 ;  /* 0x0000000802007986 */ /* 0x000fe2000c101b04 */
[----:B------:R-:W-:Y:S05]  /*0530*/  EXIT ;  /* 0x000000000000794d */ /* 0x000fea0003800000 */
.L_x_3894:
        /* <DEDUP_REMOVED lines=12> */
.L_x_19658:


//--------------------- .text._ZN2at6native29vectorized_elementwise_kernelILi2ENS0_13AUnaryFunctorIlllZZZNS0_18rshift_kernel_cudaERNS_18TensorIteratorBaseEENKUlvE_clEvENKUlvE2_clEvEUlllE_EESt5arrayIPcLm2EEEEviT0_T1_ --------------------------
	.section	.text._ZN2at6native29vectorized_elementwise_kernelILi2ENS0_13AUnaryFunctorIlllZZZNS0_18rshift_kernel_cudaERNS_18TensorIteratorBaseEENKUlvE_clEvENKUlvE2_clEvEUlllE_EESt5arrayIPcLm2EEEEviT0_T1_,"ax",@progbits
	.sectioninfo	@"SHI_REGISTERS=32"
	.align	128
        .global         _ZN2at6native29vectorized_elementwise_kernelILi2ENS0_13AUnaryFunctorIlllZZZNS0_18rshift_kernel_cudaERNS_18TensorIteratorBaseEENKUlvE_clEvENKUlvE2_clEvEUlllE_EESt5arrayIPcLm2EEEEviT0_T1_
        .type           _ZN2at6native29vectorized_elementwise_kernelILi2ENS0_13AUnaryFunctorIlllZZZNS0_18rshift_kernel_cudaERNS_18TensorIteratorBaseEENKUlvE_clEvENKUlvE2_clEvEUlllE_EESt5arrayIPcLm2EEEEviT0_T1_,@function
        .size           _ZN2at6native29vectorized_elementwise_kernelILi2ENS0_13AUnaryFunctorIlllZZZNS0_18rshift_kernel_cudaERNS_18TensorIteratorBaseEENKUlvE_clEvENKUlvE2_clEvEUlllE_EESt5arrayIPcLm2EEEEviT0_T1_,(.L_x_19659 - _ZN2at6native29vectorized_elementwise_kernelILi2ENS0_13AUnaryFunctorIlllZZZNS0_18rshift_kernel_cudaERNS_18TensorIteratorBaseEENKUlvE_clEvENKUlvE2_clEvEUlllE_EESt5arrayIPcLm2EEEEviT0_T1_)
        .other          _ZN2at6native29vectorized_elementwise_kernelILi2ENS0_13AUnaryFunctorIlllZZZNS0_18rshift_kernel_cudaERNS_18TensorIteratorBaseEENKUlvE_clEvENKUlvE2_clEvEUlllE_EESt5arrayIPcLm2EEEEviT0_T1_,@"STO_CUDA_ENTRY STV_DEFAULT"
_ZN2at6native29vectorized_elementwise_kernelILi2ENS0_13AUnaryFunctorIlllZZZNS0_18rshift_kernel_cudaERNS_18TensorIteratorBaseEENKUlvE_clEvENKUlvE2_clEvEUlllE_EESt5arrayIPcLm2EEEEviT0_T1_:
.text._ZN2at6native29vectorized_elementwise_kernelILi2ENS0_13AUnaryFunctorIlllZZZNS0_18rshift_kernel_cudaERNS_18TensorIteratorBaseEENKUlvE_clEvENKUlvE2_clEvEUlllE_EESt5arrayIPcLm2EEEEviT0_T1_:
        /* <DEDUP_REMOVED lines=11> */
[----:B------:R-:W2:Y:S04]  /*00b0*/  LDG.E.128 R8, [R20.64] ;  /* 0x0000000414087981 */ /* 0x000ea8000c1e1d00 */
[----:B------:R-:W3:Y:S04]  /*00c0*/  LDG.E.128 R12, [R20.64+0x800] ;  /* 0x00080004140c7981 */ /* 0x000ee8000c1e1d00 */
[----:B------:R-:W4:Y:S04]  /*00d0*/  LDG.E.128 R16, [R20.64+0x1000] ;  /* 0x0010000414107981 */ /* 0x000f28000c1e1d00 */
[----:B------:R-:W5:Y:S01]  /*00e0*/  LDG.E.128 R4, [R20.64+0x1800] ;  /* 0x0018000414047981 */ /* 0x000f62000c1e1d00 */
[----:B------:R-:W-:-:S06]  /*00f0*/  IMAD.WIDE.U32 R2, R0, R25, c[0x0][0x178] ;  /* 0x00005e0000027625 */ /* 0x000fcc00078e0019 */
[----:B------:R-:W-:Y:S01]  /*0100*/  IMAD.WIDE R2, R23, 0x10, R2 ;  /* 0x0000001017027825 */ /* 0x000fe200078e0202 */
[----:B--2---:R-:W-:Y:S02]  /*0110*/  ISETP.LT.U32.AND P0, PT, R8, 0x3f, PT ;  /* 0x0000003f0800780c */ /* 0x004fe40003f01070 */
[----:B------:R-:W-:Y:S02]  /*0120*/  ISETP.LT.U32.AND P1, PT, R10, 0x3f, PT ;  /* 0x0000003f0a00780c */ /* 0x000fe40003f21070 */
[----:B------:R-:W-:Y:S02]  /*0130*/  ISETP.LT.U32.AND.EX P0, PT, R9, RZ, PT, P0 ;  /* 0x000000ff0900720c */ /* 0x000fe40003f01100 */
[----:B------:R-:W-:Y:S02]  /*0140*/  ISETP.LT.U32.AND.EX P1, PT, R11, RZ, PT, P1 ;  /* 0x000000ff0b00720c */ /* 0x000fe40003f21110 */
[----:B---3--:R-:W-:Y:S02]  /*0150*/  ISETP.LT.U32.AND P2, PT, R12, 0x3f, PT ;  /* 0x0000003f0c00780c */ /* 0x008fe40003f41070 */
[----:B------:R-:W-:-:S02]  /*0160*/  ISETP.LT.U32.AND P3, PT, R14, 0x3f, PT ;  /* 0x0000003f0e00780c */ /* 0x000fc40003f61070 */
[----:B------:R-:W-:Y:S01]  /*0170*/  SEL R0, R8, 0x3f, P0 ;  /* 0x0000003f08007807 */ /* 0x000fe20000000000 */
[----:B------:R-:W-:Y:S01]  /*0180*/  IMAD.MOV.U32 R8, RZ, RZ, c[0x0][0x170] ;  /* 0x00005c00ff087624 */ /* 0x000fe200078e00ff */
[----:B------:R-:W-:Y:S02]  /*0190*/  SEL R10, R10, 0x3f, P1 ;  /* 0x0000003f0a0a7807 */ /* 0x000fe40000800000 */
[----:B------:R-:W-:Y:S01]  /*01a0*/  ISETP.LT.U32.AND.EX P0, PT, R13, RZ, PT, P2 ;  /* 0x000000ff0d00720c */ /* 0x000fe20003f01120 */
[----:B------:R-:W-:Y:S01]  /*01b0*/  IMAD.MOV.U32 R13, RZ, RZ, c[0x0][0x174] ;  /* 0x00005d00ff0d7624 */ /* 0x000fe200078e00ff */
[----:B------:R-:W-:Y:S02]  /*01c0*/  ISETP.LT.U32.AND.EX P1, PT, R15, RZ, PT, P3 ;  /* 0x000000ff0f00720c */ /* 0x000fe40003f21130 */
[----:B----4-:R-:W-:Y:S02]  /*01d0*/  ISETP.LT.U32.AND P2, PT, R16, 0x3f, PT ;  /* 0x0000003f1000780c */ /* 0x010fe40003f41070 */
[----:B------:R-:W-:-:S02]  /*01e0*/  ISETP.LT.U32.AND P3, PT, R18, 0x3f, PT ;  /* 0x0000003f1200780c */ /* 0x000fc40003f61070 */
[----:B------:R-:W-:Y:S02]  /*01f0*/  SEL R12, R12, 0x3f, P0 ;  /* 0x0000003f0c0c7807 */ /* 0x000fe40000000000 */
[----:B------:R-:W-:Y:S02]  /*0200*/  SEL R14, R14, 0x3f, P1 ;  /* 0x0000003f0e0e7807 */ /* 0x000fe40000800000 */
[----:B------:R-:W-:Y:S02]  /*0210*/  ISETP.LT.U32.AND.EX P0, PT, R17, RZ, PT, P2 ;  /* 0x000000ff1100720c */ /* 0x000fe40003f01120 */
[----:B------:R-:W-:Y:S02]  /*0220*/  ISETP.LT.U32.AND.EX P1, PT, R19, RZ, PT, P3 ;  /* 0x000000ff1300720c */ /* 0x000fe40003f21130 */
[----:B-----5:R-:W-:Y:S02]  /*0230*/  ISETP.LT.U32.AND P2, PT, R4, 0x3f, PT ;  /* 0x0000003f0400780c */ /* 0x020fe40003f41070 */
[----:B------:R-:W-:-:S02]  /*0240*/  ISETP.LT.U32.AND P3, PT, R6, 0x3f, PT ;  /* 0x0000003f0600780c */ /* 0x000fc40003f61070 */
[----:B------:R-:W-:Y:S02]  /*0250*/  SEL R11, R16, 0x3f, P0 ;  /* 0x0000003f100b7807 */ /* 0x000fe40000000000 */
[----:B------:R-:W-:Y:S02]  /*0260*/  SEL R15, R18, 0x3f, P1 ;  /* 0x0000003f120f7807 */ /* 0x000fe40000800000 */
[----:B------:R-:W-:Y:S02]  /*0270*/  ISETP.LT.U32.AND.EX P0, PT, R5, RZ, PT, P2 ;  /* 0x000000ff0500720c */ /* 0x000fe40003f01120 */
[----:B------:R-:W-:Y:S02]  /*0280*/  ISETP.LT.U32.AND.EX P1, PT, R7, RZ, PT, P3 ;  /* 0x000000ff0700720c */ /* 0x000fe40003f21130 */
[----:B------:R-:W-:Y:S02]  /*0290*/  SEL R18, R4, 0x3f, P0 ;  /* 0x0000003f04127807 */ /* 0x000fe40000000000 */
[----:B------:R-:W-:-:S02]  /*02a0*/  SEL R9, R6, 0x3f, P1 ;  /* 0x0000003f06097807 */ /* 0x000fc40000800000 */
[CC--:B------:R-:W-:Y:S02]  /*02b0*/  SHF.R.S64 R6, R8.reuse, R10.reuse, c[0x0][0x174] ;  /* 0x00005d0008067619 */ /* 0x0c0fe4000000100a */
[--C-:B------:R-:W-:Y:S02]  /*02c0*/  SHF.R.S32.HI R7, RZ, R10, R13.reuse ;  /* 0x0000000aff077219 */ /* 0x100fe4000001140d */
[CC--:B------:R-:W-:Y:S02]  /*02d0*/  SHF.R.S64 R4, R8.reuse, R0.reuse, c[0x0][0x174] ;  /* 0x00005d0008047619 */ /* 0x0c0fe40000001000 */
[--C-:B------:R-:W-:Y:S02]  /*02e0*/  SHF.R.S32.HI R5, RZ, R0, R13.reuse ;  /* 0x00000000ff057219 */ /* 0x100fe4000001140d */
[CC--:B------:R-:W-:Y:S02]  /*02f0*/  SHF.R.S64 R16, R8.reuse, R14.reuse, c[0x0][0x174] ;  /* 0x00005d0008107619 */ /* 0x0c0fe4000000100e */
[----:B------:R-:W-:Y:S01]  /*0300*/  SHF.R.S32.HI R19, RZ, R14, R13 ;  /* 0x0000000eff137219 */ /* 0x000fe2000001140d */
[----:B------:R0:W-:Y:S01]  /*0310*/  STG.E.128 [R2.64], R4 ;  /* 0x0000000402007986 */ /* 0x0001e2000c101d04 */
[----:B------:R-:W-:-:S02]  /*0320*/  SHF.R.S64 R14, R8, R12, c[0x0][0x174] ;  /* 0x00005d00080e7619 */ /* 0x000fc4000000100c */
[--C-:B------:R-:W-:Y:S02]  /*0330*/  SHF.R.S32.HI R17, RZ, R12, R13.reuse ;  /* 0x0000000cff117219 */ /* 0x100fe4000001140d */
[CC--:B------:R-:W-:Y:S02]  /*0340*/  SHF.R.S64 R12, R8.reuse, R15.reuse, c[0x0][0x174] ;  /* 0x00005d00080c7619 */ /* 0x0c0fe4000000100f */
[--C-:B------:R-:W-:Y:S02]  /*0350*/  SHF.R.S32.HI R15, RZ, R15, R13.reuse ;  /* 0x0000000fff0f7219 */ /* 0x100fe4000001140d */
[C---:B------:R-:W-:Y:S02]  /*0360*/  SHF.R.S64 R10, R8.reuse, R11, c[0x0][0x174] ;  /* 0x00005d00080a7619 */ /* 0x040fe4000000100b */
[----:B------:R-:W-:Y:S02]  /*0370*/  SHF.R.S64 R0, R8, R9, c[0x0][0x174] ;  /* 0x00005d0008007619 */ /* 0x000fe40000001009 */
[----:B------:R-:W-:-:S02]  /*0380*/  SHF.R.S32.HI R11, RZ, R11, R13 ;  /* 0x0000000bff0b7219 */ /* 0x000fc4000001140d */
[--C-:B------:R-:W-:Y:S02]  /*0390*/  SHF.R.S32.HI R9, RZ, R9, R13.reuse ;  /* 0x00000009ff097219 */ /* 0x100fe4000001140d */
[-C--:B------:R-:W-:Y:S01]  /*03a0*/  SHF.R.S64 R8, R8, R18.reuse, c[0x0][0x174] ;  /* 0x00005d0008087619 */ /* 0x080fe20000001012 */
[----:B0-----:R-:W-:Y:S01]  /*03b0*/  IMAD.MOV.U32 R6, RZ, RZ, R16 ;  /* 0x000000ffff067224 */ /* 0x001fe200078e0010 */
[----:B------:R-:W-:Y:S01]  /*03c0*/  SHF.R.S32.HI R13, RZ, R18, R13 ;  /* 0x00000012ff0d7219 */ /* 0x000fe2000001140d */
[----:B------:R-:W-:Y:S02]  /*03d0*/  IMAD.MOV.U32 R7, RZ, RZ, R19 ;  /* 0x000000ffff077224 */ /* 0x000fe400078e0013 */
[----:B------:R-:W-:Y:S02]  /*03e0*/  IMAD.MOV.U32 R4, RZ, RZ, R14 ;  /* 0x000000ffff047224 */ /* 0x000fe400078e000e */
[----:B------:R-:W-:Y:S02]  /*03f0*/  IMAD.MOV.U32 R5, RZ, RZ, R17 ;  /* 0x000000ffff057224 */ /* 0x000fe400078e0011 */
[----:B------:R-:W-:-:S03]  /*0400*/  IMAD.MOV.U32 R14, RZ, RZ, R0 ;  /* 0x000000ffff0e7224 */ /* 0x000fc600078e0000 */
[----:B------:R0:W-:Y:S02]  /*0410*/  STG.E.128 [R2.64+0x800], R4 ;  /* 0x0008000402007986 */ /* 0x0001e4000c101d04 */
[----:B0-----:R-:W-:Y:S02]  /*0420*/  IMAD.MOV.U32 R6, RZ, RZ, R12 ;  /* 0x000000ffff067224 */ /* 0x001fe400078e000c */
[----:B------:R-:W-:Y:S02]  /*0430*/  IMAD.MOV.U32 R7, RZ, RZ, R15 ;  /* 0x000000ffff077224 */ /* 0x000fe400078e000f */
[----:B------:R-:W-:Y:S02]  /*0440*/  IMAD.MOV.U32 R4, RZ, RZ, R10 ;  /* 0x000000ffff047224 */ /* 0x000fe400078e000a */
[----:B------:R-:W-:Y:S02]  /*0450*/  IMAD.MOV.U32 R5, RZ, RZ, R11 ;  /* 0x000000ffff057224 */ /* 0x000fe400078e000b */
[----:B------:R-:W-:-:S02]  /*0460*/  IMAD.MOV.U32 R12, RZ, RZ, R8 ;  /* 0x000000ffff0c7224 */ /* 0x000fc400078e0008 */
[----:B------:R-:W-:Y:S01]  /*0470*/  IMAD.MOV.U32 R15, RZ, RZ, R9 ;  /* 0x000000ffff0f7224 */ /* 0x000fe200078e0009 */
[----:B------:R-:W-:Y:S04]  /*0480*/  STG.E.128 [R2.64+0x1000], R4 ;  /* 0x0010000402007986 */ /* 0x000fe8000c101d04 */
[----:B------:R-:W-:Y:S01]  /*0490*/  STG.E.128 [R2.64+0x1800], R12 ;  /* 0x0018000c02007986 */ /* 0x000fe2000c101d04 */
[----:B------:R-:W-:Y:S05]  /*04a0*/  EXIT ;  /* 0x000000000000794d */ /* 0x000fea0003800000 */
.L_x_3895:
        /* <DEDUP_REMOVED lines=10> */
[----:B------:R-:W-:Y:S01]  /*0550*/  @!P3 IMAD.WIDE.U32 R12, R12, R13, c[0x0][0x180] ;  /* 0x000060000c0cb625 */ /* 0x000fe200078e000d */
[----:B------:R-:W-:-:S04]  /*0560*/  CS2R R6, SRZ ;  /* 0x0000000000067805 */ /* 0x000fc8000001ff00 */
        /* <DEDUP_REMOVED lines=19> */
[----:B------:R-:W-:-:S04]  /*06a0*/  @!P2 IMAD.MOV.U32 R25, RZ, RZ, 0x8 ;  /* 0x00000008ff19a424 */ /* 0x000fc800078e00ff */
[----:B------:R-:W-:Y:S01]  /*06b0*/  @!P2 IMAD.WIDE.U32 R24, R24, R25, c[0x0][0x180] ;  /* 0x000060001818a625 */ /* 0x000fe200078e0019 */
[----:B------:R-:W-:-:S03]  /*06c0*/  CS2R R2, SRZ ;  /* 0x0000000000027805 */ /* 0x000fc6000001ff00 */
[----:B------:R-:W-:Y:S01]  /*06d0*/  @!P4 IMAD.MOV.U32 R23, RZ, RZ, 0x8 ;  /* 0x00000008ff17c424 */ /* 0x000fe200078e00ff */
[----:B------:R4:W5:Y:S03]  /*06e0*/  @!P2 LDG.E.64 R6, [R24.64] ;  /* 0x000000041806a981 */ /* 0x000966000c1e1b00 */
[----:B------:R-:W-:Y:S01]  /*06f0*/  @!P0 IMAD.IADD R19, R0, 0x1, R17 ;  /* 0x0000000100138824 */ /* 0x000fe200078e0211 */
[----:B------:R-:W-:-:S04]  /*0700*/  @!P0 IADD3 R17, R17, 0x80, RZ ;  /* 0x0000008011118810 */ /* 0x000fc80007ffe0ff */
[----:B------:R-:W-:Y:S01]  /*0710*/  ISETP.GE.AND P6, PT, R17, R18, PT ;  /* 0x000000121100720c */ /* 0x000fe20003fc6270 */
[----:B-1----:R-:W-:Y:S01]  /*0720*/  @!P1 IMAD.MOV.U32 R27, RZ, RZ, 0x8 ;  /* 0x00000008ff1b9424 */ /* 0x002fe200078e00ff */
[----:B0-----:R-:W-:Y:S01]  /*0730*/  CS2R R12, SRZ ;  /* 0x00000000000c7805 */ /* 0x001fe2000001ff00 */
[----:B------:R-:W-:-:S04]  /*0740*/  @!P4 IMAD.WIDE.U32 R22, R22, R23, c[0x0][0x180] ;  /* 0x000060001616c625 */ /* 0x000fc800078e0017 */
[----:B------:R-:W-:Y:S01]  /*0750*/  @!P1 IMAD.WIDE.U32 R26, R16, R27, c[0x0][0x180] ;  /* 0x00006000101a9625 */ /* 0x000fe200078e001b */
[----:B------:R0:W5:Y:S03]  /*0760*/  @!P4 LDG.E.64 R2, [R22.64] ;  /* 0x000000041602c981 */ /* 0x000166000c1e1b00 */
[----:B------:R-:W-:Y:S01]  /*0770*/  @!P0 IMAD.MOV.U32 R29, RZ, RZ, 0x8 ;  /* 0x00000008ff1d8424 */ /* 0x000fe200078e00ff */
[----:B------:R-:W5:Y:S01]  /*0780*/  @!P1 LDG.E.64 R12, [R26.64] ;  /* 0x000000041a0c9981 */ /* 0x000f62000c1e1b00 */
[----:B------:R-:W-:Y:S02]  /*0790*/  @!P5 IMAD.MOV.U32 R15, RZ, RZ, 0x8 ;  /* 0x00000008ff0fd424 */ /* 0x000fe400078e00ff */
[----:B------:R-:W-:Y:S02]  /*07a0*/  @!P6 IMAD.IADD R28, R0, 0x1, R17 ;  /* 0x00000001001ce824 */ /* 0x000fe400078e0211 */
[----:B------:R-:W-:Y:S01]  /*07b0*/  CS2R R16, SRZ ;  /* 0x0000000000107805 */ /* 0x000fe2000001ff00 */
[----:B0-----:R-:W-:Y:S01]  /*07c0*/  @!P0 IMAD.WIDE.U32 R22, R19, R29, c[0x0][0x180] ;  /* 0x0000600013168625 */ /* 0x001fe200078e001d */
[----:B------:R-:W-:-:S03]  /*07d0*/  CS2R R4, SRZ ;  /* 0x0000000000047805 */ /* 0x000fc6000001ff00 */
[----:B------:R-:W-:Y:S01]  /*07e0*/  @!P5 IMAD.WIDE.U32 R14, R14, R15, c[0x0][0x180] ;  /* 0x000060000e0ed625 */ /* 0x000fe200078e000f */
[----:B------:R0:W5:Y:S03]  /*07f0*/  @!P0 LDG.E.64 R16, [R22.64] ;  /* 0x0000000416108981 */ /* 0x000166000c1e1b00 */
[----:B----4-:R-:W-:Y:S01]  /*0800*/  @!P6 IMAD.MOV.U32 R25, RZ, RZ, 0x8 ;  /* 0x00000008ff19e424 */ /* 0x010fe200078e00ff */
[----:B------:R1:W4:Y:S03]  /*0810*/  @!P5 LDG.E.64 R4, [R14.64] ;  /* 0x000000040e04d981 */ /* 0x000326000c1e1b00 */
[----:B------:R-:W-:Y:S01]  /*0820*/  @!P6 IMAD.WIDE.U32 R28, R28, R25, c[0x0][0x180] ;  /* 0x000060001c1ce625 */ /* 0x000fe200078e0019 */
[----:B-1----:R-:W-:-:S06]  /*0830*/  CS2R R14, SRZ ;  /* 0x00000000000e7805 */ /* 0x002fcc000001ff00 */
[----:B------:R-:W4:Y:S01]  /*0840*/  @!P6 LDG.E.64 R14, [R28.64] ;  /* 0x000000041c0ee981 */ /* 0x000f22000c1e1b00 */
[--C-:B------:R-:W-:Y:S02]  /*0850*/  IMAD.MOV.U32 R19, RZ, RZ, R21.reuse ;  /* 0x000000ffff137224 */ /* 0x100fe400078e0015 */
[----:B------:R-:W-:Y:S02]  /*0860*/  @!P3 IMAD.MOV.U32 R19, RZ, RZ, R20 ;  /* 0x000000ffff13b224 */ /* 0x000fe400078e0014 */
[----:B------:R-:W-:Y:S02]  /*0870*/  @!P3 IMAD.IADD R20, R0, 0x1, R21 ;  /* 0x000000010014b824 */ /* 0x000fe400078e0215 */
[----:B------:R-:W-:Y:S01]  /*0880*/  @!P3 IMAD.MOV.U32 R21, RZ, RZ, 0x8 ;  /* 0x00000008ff15b424 */ /* 0x000fe200078e00ff */
[----:B------:R-:W-:Y:S03]  /*0890*/  BSSY B0, `(.L_x_3896) ;  /* 0x0000059000007945 */ /* 0x000fe60003800000 */
[----:B------:R-:W-:Y:S01]  /*08a0*/  @!P3 IMAD.WIDE.U32 R20, R20, R21, c[0x0][0x178] ;  /* 0x00005e001414b625 */ /* 0x000fe200078e0015 */
[----:B------:R-:W-:Y:S01]  /*08b0*/  BSSY B1, `(.L_x_3897) ;  /* 0x0000050000017945 */ /* 0x000fe20003800000 */
[----:B--2---:R-:W-:-:S04]  /*08c0*/  ISETP.LT.U32.AND P0, PT, R10, 0x3f, PT ;  /* 0x0000003f0a00780c */ /* 0x004fc80003f01070 */
[----:B------:R-:W-:-:S04]  /*08d0*/  ISETP.LT.U32.AND.EX P0, PT, R11, RZ, PT, P0 ;  /* 0x000000ff0b00720c */ /* 0x000fc80003f01100 */
[----:B------:R-:W-:Y:S02]  /*08e0*/  SEL R11, R10, 0x3f, P0 ;  /* 0x0000003f0a0b7807 */ /* 0x000fe40000000000 */
[----:B---3--:R-:W-:-:S04]  /*08f0*/  ISETP.LT.U32.AND P1, PT, R8, 0x3f, PT ;  /* 0x0000003f0800780c */ /* 0x008fc80003f21070 */
[----:B------:R-:W-:-:S04]  /*0900*/  ISETP.LT.U32.AND.EX P1, PT, R9, RZ, PT, P1 ;  /* 0x000000ff0900720c */ /* 0x000fc80003f21110 */
[----:B------:R-:W-:Y:S02]  /*0910*/  SEL R8, R8, 0x3f, P1 ;  /* 0x0000003f08087807 */ /* 0x000fe40000800000 */
[----:B-----5:R-:W-:-:S04]  /*0920*/  ISETP.LT.U32.AND P0, PT, R6, 0x3f, PT ;  /* 0x0000003f0600780c */ /* 0x020fc80003f01070 */
[----:B------:R-:W-:-:S04]  /*0930*/  ISETP.LT.U32.AND.EX P0, PT, R7, RZ, PT, P0 ;  /* 0x000000ff0700720c */ /* 0x000fc80003f01100 */
[----:B0-----:R-:W-:Y:S02]  /*0940*/  SEL R22, R6, 0x3f, P0 ;  /* 0x0000003f06167807 */ /* 0x001fe40000000000 */
[----:B------:R-:W-:-:S04]  /*0950*/  ISETP.LT.U32.AND P0, PT, R12, 0x3f, PT ;  /* 0x0000003f0c00780c */ /* 0x000fc80003f01070 */
[----:B------:R-:W-:Y:S02]  /*0960*/  ISETP.LT.U32.AND.EX P0, PT, R13, RZ, PT, P0 ;  /* 0x000000ff0d00720c */ /* 0x000fe40003f01100 */
[----:B------:R-:W-:Y:S02]  /*0970*/  ISETP.LT.U32.AND P4, PT, R2, 0x3f, PT ;  /* 0x0000003f0200780c */ /* 0x000fe40003f81070 */
[----:B------:R-:W-:Y:S02]  /*0980*/  SEL R23, R12, 0x3f, P0 ;  /* 0x0000003f0c177807 */ /* 0x000fe40000000000 */
[----:B------:R-:W-:Y:S02]  /*0990*/  ISETP.LT.U32.AND P1, PT, R16, 0x3f, PT ;  /* 0x0000003f1000780c */ /* 0x000fe40003f21070 */
[----:B----4-:R-:W-:Y:S02]  /*09a0*/  ISETP.LT.U32.AND P2, PT, R4, 0x3f, PT ;  /* 0x0000003f0400780c */ /* 0x010fe40003f41070 */
[----:B------:R-:W-:-:S02]  /*09b0*/  ISETP.LT.U32.AND.EX P0, PT, R17, RZ, PT, P1 ;  /* 0x000000ff1100720c */ /* 0x000fc40003f01110 */
[----:B------:R-:W-:Y:S02]  /*09c0*/  ISETP.LT.U32.AND.EX P2, PT, R5, RZ, PT, P2 ;  /* 0x000000ff0500720c */ /* 0x000fe40003f41120 */
[----:B------:R-:W-:Y:S02]  /*09d0*/  ISETP.LT.U32.AND.EX P4, PT, R3, RZ, PT, P4 ;  /* 0x000000ff0300720c */ /* 0x000fe40003f81140 */
[----:B------:R-:W-:Y:S02]  /*09e0*/  SEL R17, R16, 0x3f, P0 ;  /* 0x0000003f10117807 */ /* 0x000fe40000000000 */
[----:B------:R-:W-:Y:S02]  /*09f0*/  ISETP.GE.AND P0, PT, R19, R18, PT ;  /* 0x000000121300720c */ /* 0x000fe40003f06270 */
[----:B------:R-:W-:Y:S01]  /*0a00*/  SEL R7, R4, 0x3f, P2 ;  /* 0x0000003f04077807 */ /* 0x000fe20001000000 */
[----:B------:R-:W-:Y:S01]  /*0a10*/  IMAD.MOV.U32 R3, RZ, RZ, c[0x0][0x170] ;  /* 0x00005c00ff037624 */ /* 0x000fe200078e00ff */
[----:B------:R-:W-:-:S02]  /*0a20*/  SEL R9, R2, 0x3f, P4 ;  /* 0x0000003f02097807 */ /* 0x000fc40002000000 */
[C---:B------:R-:W-:Y:S01]  /*0a30*/  ISETP.LT.U32.AND P2, PT, R14.reuse, 0x3f, PT ;  /* 0x0000003f0e00780c */ /* 0x040fe20003f41070 */
[----:B------:R-:W-:Y:S01]  /*0a40*/  IMAD.MOV.U32 R2, RZ, RZ, c[0x0][0x174] ;  /* 0x00005d00ff027624 */ /* 0x000fe200078e00ff */
[-C--:B------:R-:W-:Y:S02]  /*0a50*/  SHF.R.S64 R10, R3, R11.reuse, c[0x0][0x174] ;  /* 0x00005d00030a7619 */ /* 0x080fe4000000100b */
[----:B------:R-:W-:Y:S02]  /*0a60*/  ISETP.LT.U32.AND.EX P1, PT, R15, RZ, PT, P2 ;  /* 0x000000ff0f00720c */ /* 0x000fe40003f21120 */
[--C-:B------:R-:W-:Y:S02]  /*0a70*/  SHF.R.S32.HI R11, RZ, R11, R2.reuse ;  /* 0x0000000bff0b7219 */ /* 0x100fe40000011402 */
[----:B------:R-:W-:Y:S02]  /*0a80*/  SEL R15, R14, 0x3f, P1 ;  /* 0x0000003f0e0f7807 */ /* 0x000fe40000800000 */
[-C--:B------:R-:W-:Y:S01]  /*0a90*/  SHF.R.S64 R4, R3, R8.reuse, c[0x0][0x174] ;  /* 0x00005d0003047619 */ /* 0x080fe20000001008 */
[----:B------:R0:W-:Y:S01]  /*0aa0*/  @!P3 STG.E.64 [R20.64], R10 ;  /* 0x0000000a1400b986 */ /* 0x0001e2000c101b04 */
[----:B------:R-:W-:-:S02]  /*0ab0*/  SHF.R.S32.HI R5, RZ, R8, R2 ;  /* 0x00000008ff057219 */ /* 0x000fc40000011402 */
[C---:B------:R-:W-:Y:S02]  /*0ac0*/  SHF.R.S64 R6, R3.reuse, R7, c[0x0][0x174] ;  /* 0x00005d0003067619 */ /* 0x040fe40000001007 */
[C---:B------:R-:W-:Y:S02]  /*0ad0*/  SHF.R.S64 R8, R3.reuse, R9, c[0x0][0x174] ;  /* 0x00005d0003087619 */ /* 0x040fe40000001009 */
[C---:B------:R-:W-:Y:S02]  /*0ae0*/  SHF.R.S64 R16, R3.reuse, R17, c[0x0][0x174] ;  /* 0x00005d0003107619 */ /* 0x040fe40000001011 */
[----:B------:R-:W-:Y:S02]  /*0af0*/  SHF.R.S64 R14, R3, R15, c[0x0][0x174] ;  /* 0x00005d00030e7619 */ /* 0x000fe4000000100f */
[--C-:B------:R-:W-:Y:S02]  /*0b00*/  SHF.R.S32.HI R7, RZ, R7, R2.reuse ;  /* 0x00000007ff077219 */ /* 0x100fe40000011402 */
[----:B------:R-:W-:-:S02]  /*0b10*/  SHF.R.S32.HI R9, RZ, R9, R2 ;  /* 0x00000009ff097219 */ /* 0x000fc40000011402 */
[CC--:B------:R-:W-:Y:S02]  /*0b20*/  SHF.R.S64 R12, R3.reuse, R22.reuse, c[0x0][0x174] ;  /* 0x00005d00030c7619 */ /* 0x0c0fe40000001016 */
[--C-:B------:R-:W-:Y:S02]  /*0b30*/  SHF.R.S32.HI R13, RZ, R22, R2.reuse ;  /* 0x00000016ff0d7219 */ /* 0x100fe40000011402 */
[-C--:B0-----:R-:W-:Y:S02]  /*0b40*/  SHF.R.S64 R10, R3, R23.reuse, c[0x0][0x174] ;  /* 0x00005d00030a7619 */ /* 0x081fe40000001017 */
[--C-:B------:R-:W-:Y:S02]  /*0b50*/  SHF.R.S32.HI R11, RZ, R23, R2.reuse ;  /* 0x00000017ff0b7219 */ /* 0x100fe40000011402 */
[--C-:B------:R-:W-:Y:S02]  /*0b60*/  SHF.R.S32.HI R17, RZ, R17, R2.reuse ;  /* 0x00000011ff117219 */ /* 0x100fe40000011402 */
[----:B------:R-:W-:Y:S01]  /*0b70*/  SHF.R.S32.HI R15, RZ, R15, R2 ;  /* 0x0000000fff0f7219 */ /* 0x000fe20000011402 */
        /* <DEDUP_REMOVED lines=13> */
.L_x_3898:
[----:B------:R-:W-:-:S13]  /*0c50*/  ISETP.GE.AND P0, PT, R19, R18, PT ;  /* 0x000000121300720c */ /* 0x000fda0003f06270 */
[----:B------:R-:W-:Y:S05]  /*0c60*/  @P0 BRA `(.L_x_3900) ;  /* 0x000000c000000947 */ /* 0x000fea0003800000 */
[----:B0-----:R-:W-:Y:S01]  /*0c70*/  IMAD.IADD R2, R0, 0x1, R19 ;  /* 0x0000000100027824 */ /* 0x001fe200078e0213 */
[----:B------:R-:W-:Y:S01]  /*0c80*/  IADD3 R19, R19, 0x80, RZ ;  /* 0x0000008013137810 */ /* 0x000fe20007ffe0ff */
[----:B------:R-:W-:-:S04]  /*0c90*/  IMAD.MOV.U32 R3, RZ, RZ, 0x8 ;  /* 0x00000008ff037424 */ /* 0x000fc800078e00ff */
[----:B------:R-:W-:-:S05]  /*0ca0*/  IMAD.WIDE.U32 R2, R2, R3, c[0x0][0x178] ;  /* 0x00005e0002027625 */ /* 0x000fca00078e0003 */
[----:B------:R0:W-:Y:S02]  /*0cb0*/  STG.E.64 [R2.64], R8 ;  /* 0x0000000802007986 */ /* 0x0001e4000c101b04 */
.L_x_3899:
[----:B------:R-:W-:-:S13]  /*0cc0*/  ISETP.GE.AND P0, PT, R19, R18, PT ;  /* 0x000000121300720c */ /* 0x000fda0003f06270 */
[----:B------:R-:W-:Y:S05]  /*0cd0*/  @P0 BRA `(.L_x_3901) ;  /* 0x000000d000000947 */ /* 0x000fea0003800000 */
[----:B0-----:R-:W-:Y:S01]  /*0ce0*/  IMAD.IADD R2, R0, 0x1, R19 ;  /* 0x0000000100027824 */ /* 0x001fe200078e0213 */
[----:B------:R-:W-:Y:S01]  /*0cf0*/  IADD3 R19, R19, 0x80, RZ ;  /* 0x0000008013137810 */ /* 0x000fe20007ffe0ff */
[----:B------:R-:W-:-:S04]  /*0d00*/  IMAD.MOV.U32 R3, RZ, RZ, 0x8 ;  /* 0x00000008ff037424 */ /* 0x000fc800078e00ff */
[----:B------:R-:W-:-:S05]  /*0d10*/  IMAD.WIDE.U32 R2, R2, R3, c[0x0][0x178] ;  /* 0x00005e0002027625 */ /* 0x000fca00078e0003 */
[----:B------:R0:W-:Y:S02]  /*0d20*/  STG.E.64 [R2.64], R12 ;  /* 0x0000000c02007986 */ /* 0x0001e4000c101b04 */
.L_x_3900:
        /* <DEDUP_REMOVED lines=8> */
.L_x_3901:
[----:B------:R-:W-:Y:S05]  /*0db0*/  BSYNC B1 ;  /* 0x0000000000017941 */ /* 0x000fea0003800000 */
.L_x_3897:
[----:B------:R-:W-:-:S13]  /*0dc0*/  ISETP.GE.AND P0, PT, R19, R18, PT ;  /* 0x000000121300720c */ /* 0x000fda0003f06270 */
[----:B0-----:R-:W-:Y:S01]  /*0dd0*/  @!P0 IMAD.IADD R2, R0, 0x1, R19 ;  /* 0x0000000100028824 */ /* 0x001fe200078e0213 */
[----:B------:R-:W-:Y:S01]  /*0de0*/  @!P0 IADD3 R19, R19, 0x80, RZ ;  /* 0x0000008013138810 */ /* 0x000fe20007ffe0ff */
[----:B------:R-:W-:-:S04]  /*0df0*/  @!P0 IMAD.MOV.U32 R3, RZ, RZ, 0x8 ;  /* 0x00000008ff038424 */ /* 0x000fc800078e00ff */
[----:B------:R-:W-:-:S05]  /*0e00*/  @!P0 IMAD.WIDE.U32 R2, R2, R3, c[0x0][0x178] ;  /* 0x00005e0002028625 */ /* 0x000fca00078e0003 */
[----:B------:R0:W-:Y:S02]  /*0e10*/  @!P0 STG.E.64 [R2.64], R16 ;  /* 0x0000001002008986 */ /* 0x0001e4000c101b04 */
.L_x_3902:
[----:B------:R-:W-:Y:S05]  /*0e20*/  BSYNC B0 ;  /* 0x0000000000007941 */ /* 0x000fea0003800000 */
.L_x_3896:
        /* <DEDUP_REMOVED lines=8> */
.L_x_3903:
        /* <DEDUP_REMOVED lines=13> */
.L_x_19659:


//--------------------- .text._ZN2at6native29vectorized_elementwise_kernelILi4ENS0_13AUnaryFunctorIlllZZZNS0_18rshift_kernel_cudaERNS_18TensorIteratorBaseEENKUlvE_clEvENKUlvE2_clEvEUlllE_EESt5arrayIPcLm2EEEEviT0_T1_ --------------------------
	.section	.text._ZN2at6native29vectorized_elementwise_kernelILi4ENS0_13AUnaryFunctorIlllZZZNS0_18rshift_kernel_cudaERNS_18TensorIteratorBaseEENKUlvE_clEvENKUlvE2_clEvEUlllE_EESt5arrayIPcLm2EEEEviT0_T1_,"ax",@progbits
	.sectioninfo	@"SHI_REGISTERS=32"
	.align	128
        .global         _ZN2at6native29vectorized_elementwise_kernelILi4ENS0_13AUnaryFunctorIlllZZZNS0_18rshift_kernel_cudaERNS_18TensorIteratorBaseEENKUlvE_clEvENKUlvE2_clEvEUlllE_EESt5arrayIPcLm2EEEEviT0_T1_
        .type           _ZN2at6native29vectorized_elementwise_kernelILi4ENS0_13AUnaryFunctorIlllZZZNS0_18rshift_kernel_cudaERNS_18TensorIteratorBaseEENKUlvE_clEvENKUlvE2_clEvEUlllE_EESt5arrayIPcLm2EEEEviT0_T1_,@function
        .size           _ZN2at6native29vectorized_elementwise_kernelILi4ENS0_13AUnaryFunctorIlllZZZNS0_18rshift_kernel_cudaERNS_18TensorIteratorBaseEENKUlvE_clEvENKUlvE2_clEvEUlllE_EESt5arrayIPcLm2EEEEviT0_T1_,(.L_x_19660 - _ZN2at6native29vectorized_elementwise_kernelILi4ENS0_13AUnaryFunctorIlllZZZNS0_18rshift_kernel_cudaERNS_18TensorIteratorBaseEENKUlvE_clEvENKUlvE2_clEvEUlllE_EESt5arrayIPcLm2EEEEviT0_T1_)
        .other          _ZN2at6native29vectorized_elementwise_kernelILi4ENS0_13AUnaryFunctorIlllZZZNS0_18rshift_kernel_cudaERNS_18TensorIteratorBaseEENKUlvE_clEvENKUlvE2_clEvEUlllE_EESt5arrayIPcLm2EEEEviT0_T1_,@"STO_CUDA_ENTRY STV_DEFAULT"
_ZN2at6native29vectorized_elementwise_kernelILi4ENS0_13AUnaryFunctorIlllZZZNS0_18rshift_kernel_cudaERNS_18TensorIteratorBaseEENKUlvE_clEvENKUlvE2_clEvEUlllE_EESt5arrayIPcLm2EEEEviT0_T1_:
.text._ZN2at6native29vectorized_elementwise_kernelILi4ENS0_13AUnaryFunctorIlllZZZNS0_18rshift_kernel_cudaERNS_18TensorIteratorBaseEENKUlvE_clEvENKUlvE2_clEvEUlllE_EESt5arrayIPcLm2EEEEviT0_T1_:
        /* <DEDUP_REMOVED lines=75> */
.L_x_3904:
        /* <DEDUP_REMOVED lines=122> */
.L_x_3907:
[----:B------:R-:W-:-:S13]  /*0c50*/  ISETP.GE.AND P0, PT, R19, R18, PT ;  /* 0x000000121300720c */ /* 0x000fda0003f06270 */
[----:B------:R-:W-:Y:S05]  /*0c60*/  @P0 BRA `(.L_x_3909) ;  /* 0x000000c000000947 */ /* 0x000fea0003800000 */
[----:B0-----:R-:W-:Y:S01]  /*0c70*/  IMAD.IADD R2, R0, 0x1, R19 ;  /* 0x0000000100027824 */ /* 0x001fe200078e0213 */
[----:B------:R-:W-:Y:S01]  /*0c80*/  IADD3 R19, R19, 0x80, RZ ;  /* 0x0000008013137810 */ /* 0x000fe20007ffe0ff */
[----:B------:R-:W-:-:S04]  /*0c90*/  IMAD.MOV.U32 R3, RZ, RZ, 0x8 ;  /* 0x00000008ff037424 */ /* 0x000fc800078e00ff */
[----:B------:R-:W-:-:S05]  /*0ca0*/  IMAD.WIDE.U32 R2, R2, R3, c[0x0][0x178] ;  /* 0x00005e0002027625 */ /* 0x000fca00078e0003 */
[----:B------:R0:W-:Y:S02]  /*0cb0*/  STG.E.64 [R2.64], R8 ;  /* 0x0000000802007986 */ /* 0x0001e4000c101b04 */
.L_x_3908:
[----:B------:R-:W-:-:S13]  /*0cc0*/  ISETP.GE.AND P0, PT, R19, R18, PT ;  /* 0x000000121300720c */ /* 0x000fda0003f06270 */
[----:B------:R-:W-:Y:S05]  /*0cd0*/  @P0 BRA `(.L_x_3910) ;  /* 0x000000d000000947 */ /* 0x000fea0003800000 */
[----:B0-----:R-:W-:Y:S01]  /*0ce0*/  IMAD.IADD R2, R0, 0x1, R19 ;  /* 0x0000000100027824 */ /* 0x001fe200078e0213 */
[----:B------:R-:W-:Y:S01]  /*0cf0*/  IADD3 R19, R19, 0x80, RZ ;  /* 0x0000008013137810 */ /* 0x000fe20007ffe0ff */
[----:B------:R-:W-:-:S04]  /*0d00*/  IMAD.MOV.U32 R3, RZ, RZ, 0x8 ;  /* 0x00000008ff037424 */ /* 0x000fc800078e00ff */
[----:B------:R-:W-:-:S05]  /*0d10*/  IMAD.WIDE.U32 R2, R2, R3, c[0x0][0x178] ;  /* 0x00005e0002027625 */ /* 0x000fca00078e0003 */
[----:B------:R0:W-:Y:S02]  /*0d20*/  STG.E.64 [R2.64], R12 ;  /* 0x0000000c02007986 */ /* 0x0001e4000c101b04 */
.L_x_3909:
        /* <DEDUP_REMOVED lines=8> */
.L_x_3910:
[----:B------:R-:W-:Y:S05]  /*0db0*/  BSYNC B1 ;  /* 0x0000000000017941 */ /* 0x000fea0003800000 */
.L_x_3906:
[----:B------:R-:W-:-:S13]  /*0dc0*/  ISETP.GE.AND P0, PT, R19, R18, PT ;  /* 0x000000121300720c */ /* 0x000fda0003f06270 */
[----:B0-----:R-:W-:Y:S01]  /*0dd0*/  @!P0 IMAD.IADD R2, R0, 0x1, R19 ;  /* 0x0000000100028824 */ /* 0x001fe200078e0213 */
[----:B------:R-:W-:Y:S01]  /*0de0*/  @!P0 IADD3 R19, R19, 0x80, RZ ;  /* 0x0000008013138810 */ /* 0x000fe20007ffe0ff */
[----:B------:R-:W-:-:S04]  /*0df0*/  @!P0 IMAD.MOV.U32 R3, RZ, RZ, 0x8 ;  /* 0x00000008ff038424 */ /* 0x000fc800078e00ff */
[----:B------:R-:W-:-:S05]  /*0e00*/  @!P0 IMAD.WIDE.U32 R2, R2, R3, c[0x0][0x178] ;  /* 0x00005e0002028625 */ /* 0x000fca00078e0003 */
[----:B------:R0:W-:Y:S02]  /*0e10*/  @!P0 STG.E.64 [R2.64], R16 ;  /* 0x0000001002008986 */ /* 0x0001e4000c101b04 */
.L_x_3911:
[----:B------:R-:W-:Y:S05]  /*0e20*/  BSYNC B0 ;  /* 0x0000000000007941 */ /* 0x000fea0003800000 */
.L_x_3905:
        /* <DEDUP_REMOVED lines=8> */
.L_x_3912:
        /* <DEDUP_REMOVED lines=13> */
.L_x_19660:


//--------------------- .text._ZN2at6native29vectorized_elementwise_kernelILi8ENS0_13AUnaryFunctorIlllZZZNS0_18rshift_kernel_cudaERNS_18TensorIteratorBaseEENKUlvE_clEvENKUlvE2_clEvEUlllE_EESt5arrayIPcLm2EEEEviT0_T1_ --------------------------
	.section	.text._ZN2at6native29vectorized_elementwise_kernelILi8ENS0_13AUnaryFunctorIlllZZZNS0_18rshift_kernel_cudaERNS_18TensorIteratorBaseEENKUlvE_clEvENKUlvE2_clEvEUlllE_EESt5arrayIPcLm2EEEEviT0_T1_,"ax",@progbits
	.sectioninfo	@"SHI_REGISTERS=4"
	.align	128
        .global         _ZN2at6native29vectorized_elementwise_kernelILi8ENS0_13AUnaryFunctorIlllZZZNS0_18rshift_kernel_cudaERNS_18TensorIteratorBaseEENKUlvE_clEvENKUlvE2_clEvEUlllE_EESt5arrayIPcLm2EEEEviT0_T1_
        .type           _ZN2at6native29vectorized_elementwise_kernelILi8ENS0_13AUnaryFunctorIlllZZZNS0_18rshift_kernel_cudaERNS_18TensorIteratorBaseEENKUlvE_clEvENKUlvE2_clEvEUlllE_EESt5arrayIPcLm2EEEEviT0_T1_,@function
        .size           _ZN2at6native29vectorized_elementwise_kernelILi8ENS0_13AUnaryFunctorIlllZZZNS0_18rshift_kernel_cudaERNS_18TensorIteratorBaseEENKUlvE_clEvENKUlvE2_clEvEUlllE_EESt5arrayIPcLm2EEEEviT0_T1_,(.L_x_19661 - _ZN2at6native29vectorized_elementwise_kernelILi8ENS0_13AUnaryFunctorIlllZZZNS0_18rshift_kernel_cudaERNS_18TensorIteratorBaseEENKUlvE_clEvENKUlvE2_clEvEUlllE_EESt5arrayIPcLm2EEEEviT0_T1_)
        .other          _ZN2at6native29vectorized_elementwise_kernelILi8ENS0_13AUnaryFunctorIlllZZZNS0_18rshift_kernel_cudaERNS_18TensorIteratorBaseEENKUlvE_clEvENKUlvE2_clEvEUlllE_EESt5arrayIPcLm2EEEEviT0_T1_,@"STO_CUDA_ENTRY STV_DEFAULT"
_ZN2at6native29vectorized_elementwise_kernelILi8ENS0_13AUnaryFunctorIlllZZZNS0_18rshift_kernel_cudaERNS_18TensorIteratorBaseEENKUlvE_clEvENKUlvE2_clEvEUlllE_EESt5arrayIPcLm2EEEEviT0_T1_:
.text._ZN2at6native29vectorized_elementwise_kernelILi8ENS0_13AUnaryFunctorIlllZZZNS0_18rshift_kernel_cudaERNS_18TensorIteratorBaseEENKUlvE_clEvENKUlvE2_clEvEUlllE_EESt5arrayIPcLm2EEEEviT0_T1_:
[----:B------:R-:W-:Y:S02]  /*0000*/  MOV R1, c[0x0][0x28] ;  /* 0x00000a0000017a02 */ /* 0x000fe40000000f00 */
[----:B------:R-:W-:Y:S05]  /*0010*/  EXIT ;  /* 0x000000000000794d */ /* 0x000fea0003800000 */
.L_x_3913:
        /* <DEDUP_REMOVED lines=14> */
.L_x_19661:


//--------------------- .text._ZN2at6native18elementwise_kernelILi128ELi4EZNS0_15gpu_kernel_implINS0_13BinaryFunctorIiiiZZZNS0_18rshift_kernel_cudaERNS_18TensorIteratorBaseEENKUlvE_clEvENKUlvE1_clEvEUliiE_EEEEvS5_RKT_EUliE_EEviT1_ --------------------------
	.section	.text._ZN2at6native18elementwise_kernelILi128ELi4EZNS0_15gpu_kernel_implINS0_13BinaryFunctorIiiiZZZNS0_18rshift_kernel_cudaERNS_18TensorIteratorBaseEENKUlvE_clEvENKUlvE1_clEvEUliiE_EEEEvS5_RKT_EUliE_EEviT1_,"ax",@progbits
	.sectioninfo	@"SHI_REGISTERS=27"
	.align	128
        .global         _ZN2at6native18elementwise_kernelILi128ELi4EZNS0_15gpu_kernel_implINS0_13BinaryFunctorIiiiZZZNS0_18rshift_kernel_cudaERNS_18TensorIteratorBaseEENKUlvE_clEvENKUlvE1_clEvEUliiE_EEEEvS5_RKT_EUliE_EEviT1_
        .type           _ZN2at6native18elementwise_kernelILi128ELi4EZNS0_15gpu_kernel_implINS0_13BinaryFunctorIiiiZZZNS0_18rshift_kernel_cudaERNS_18TensorIteratorBaseEENKUlvE_clEvENKUlvE1_clEvEUliiE_EEEEvS5_RKT_EUliE_EEviT1_,@function
        .size           _ZN2at6native18elementwise_kernelILi128ELi4EZNS0_15gpu_kernel_implINS0_13BinaryFunctorIiiiZZZNS0_18rshift_kernel_cudaERNS_18TensorIteratorBaseEENKUlvE_clEvENKUlvE1_clEvEUliiE_EEEEvS5_RKT_EUliE_EEviT1_,(.L_x_19662 - _ZN2at6native18elementwise_kernelILi128ELi4EZNS0_15gpu_kernel_implINS0_13BinaryFunctorIiiiZZZNS0_18rshift_kernel_cudaERNS_18TensorIteratorBaseEENKUlvE_clEvENKUlvE1_clEvEUliiE_EEEEvS5_RKT_EUliE_EEviT1_)
        .other          _ZN2at6native18elementwise_kernelILi128ELi4EZNS0_15gpu_kernel_implINS0_13BinaryFunctorIiiiZZZNS0_18rshift_kernel_cudaERNS_18TensorIteratorBaseEENKUlvE_clEvENKUlvE1_clEvEUliiE_EEEEvS5_RKT_EUliE_EEviT1_,@"STO_CUDA_ENTRY STV_DEFAULT"
_ZN2at6native18elementwise_kernelILi128ELi4EZNS0_15gpu_kernel_implINS0_13BinaryFunctorIiiiZZZNS0_18rshift_kernel_cudaERNS_18TensorIteratorBaseEENKUlvE_clEvENKUlvE1_clEvEUliiE_EEEEvS5_RKT_EUliE_EEviT1_:
.text._ZN2at6native18elementwise_kernelILi128ELi4EZNS0_15gpu_kernel_implINS0_13BinaryFunctorIiiiZZZNS0_18rshift_kernel_cudaERNS_18TensorIteratorBaseEENKUlvE_clEvENKUlvE1_clEvEUliiE_EEEEvS5_RKT_EUliE_EEviT1_:
        /* <DEDUP_REMOVED lines=263> */
.L_x_3916:
        /* <DEDUP_REMOVED lines=18> */
.L_x_3920:
[----:B------:R0:W5:Y:S01]  /*1190*/  LDG.E.U8 R22, [R2.64] ;  /* 0x0000002402167981 */ /* 0x000162000c1e1100 */
[----:B------:R-:W-:Y:S05]  /*11a0*/  BRA `(.L_x_3922) ;  /* 0x00000d0000007947 */ /* 0x000fea0003800000 */
.L_x_3919:
[----:B------:R-:W-:-:S13]  /*11b0*/  ISETP.NE.AND P0, PT, R4, 0x2, PT ;  /* 0x000000020400780c */ /* 0x000fda0003f05270 */
[----:B------:R-:W-:Y:S05]  /*11c0*/  @!P0 BRA `(.L_x_3923) ;  /* 0x0000008000008947 */ /* 0x000fea0003800000 */
[----:B------:R-:W-:-:S13]  /*11d0*/  ISETP.NE.AND P0, PT, R4, 0x3, PT ;  /* 0x000000030400780c */ /* 0x000fda0003f05270 */
[----:B------:R-:W-:Y:S05]  /*11e0*/  @!P0 BRA `(.L_x_3924) ;  /* 0x0000004000008947 */ /* 0x000fea0003800000 */
[----:B------:R-:W-:-:S13]  /*11f0*/  ISETP.NE.AND P0, PT, R4, 0x4, PT ;  /* 0x000000040400780c */ /* 0x000fda0003f05270 */
[----:B------:R-:W-:Y:S05]  /*1200*/  @P0 BRA `(.L_x_3921) ;  /* 0x00000b2000000947 */ /* 0x000fea0003800000 */
[----:B------:R0:W5:Y:S01]  /*1210*/  LDG.E R22, [R2.64] ;  /* 0x0000002402167981 */ /* 0x000162000c1e1900 */
[----:B------:R-:W-:Y:S05]  /*1220*/  BRA `(.L_x_3922) ;  /* 0x00000c8000007947 */ /* 0x000fea0003800000 */
.L_x_3924:
[----:B------:R0:W5:Y:S01]  /*1230*/  LDG.E R22, [R2.64] ;  /* 0x0000002402167981 */ /* 0x000162000c1e1900 */
[----:B------:R-:W-:Y:S05]  /*1240*/  BRA `(.L_x_3922) ;  /* 0x00000c6000007947 */ /* 0x000fea0003800000 */
.L_x_3923:
[----:B------:R0:W5:Y:S01]  /*1250*/  LDG.E.S16 R22, [R2.64] ;  /* 0x0000002402167981 */ /* 0x000162000c1e1700 */
[----:B------:R-:W-:Y:S05]  /*1260*/  BRA `(.L_x_3922) ;  /* 0x00000c4000007947 */ /* 0x000fea0003800000 */
.L_x_3918:
        /* <DEDUP_REMOVED lines=9> */
.L_x_3926:
[----:B------:R-:W2:Y:S02]  /*1300*/  LDG.E.U16 R2, [R2.64] ;  /* 0x0000002402027981 */ /* 0x000ea4000c1e1500 */
[----:B--2---:R-:W-:-:S06]  /*1310*/  HADD2.F32 R22, -RZ, R2.H0_H0 ;  /* 0x20000002ff167230 */ /* 0x004fcc0000004100 */
[----:B------:R-:W0:Y:S01]  /*1320*/  F2I.FTZ.TRUNC.NTZ R22, R22 ;  /* 0x0000001600167305 */ /* 0x000e22000021f100 */
[----:B------:R-:W-:Y:S05]  /*1330*/  BRA `(.L_x_3922) ;  /* 0x00000b7000007947 */ /* 0x000fea0003800000 */
.L_x_3925:
        /* <DEDUP_REMOVED lines=9> */
.L_x_3928:
[----:B------:R-:W2:Y:S02]  /*13d0*/  LDG.E.U16 R2, [R2.64] ;  /* 0x0000002402027981 */ /* 0x000ea4000c1e1500 */
[----:B--2---:R-:W-:-:S06]  /*13e0*/  HADD2.F32 R22, -RZ, R2.H0_H0 ;  /* 0x20000002ff167230 */ /* 0x004fcc0000004100 */
[----:B------:R-:W0:Y:S01]  /*13f0*/  F2I.FTZ.TRUNC.NTZ R22, R22 ;  /* 0x0000001600167305 */ /* 0x000e22000021f100 */
[----:B------:R-:W-:Y:S05]  /*1400*/  BRA `(.L_x_3922) ;  /* 0x00000aa000007947 */ /* 0x000fea0003800000 */
.L_x_3927:
[----:B------:R-:W2:Y:S02]  /*1410*/  LDG.E.64 R22, [R2.64] ;  /* 0x0000002402167981 */ /* 0x000ea4000c1e1b00 */
[----:B--2---:R0:W1:Y:S01]  /*1420*/  F2I.F64.TRUNC R22, R22 ;  /* 0x0000001600167311 */ /* 0x004062000030d100 */
[----:B------:R-:W-:Y:S05]  /*1430*/  BRA `(.L_x_3922) ;  /* 0x00000a7000007947 */ /* 0x000fea0003800000 */
.L_x_3917:
        /* <DEDUP_REMOVED lines=12> */
.L_x_3931:
[----:B------:R-:W2:Y:S02]  /*1500*/  LDG.E.64 R2, [R2.64] ;  /* 0x0000002402027981 */ /* 0x000ea4000c1e1b00 */
[----:B--2---:R0:W1:Y:S01]  /*1510*/  F2I.F64.TRUNC R22, R2 ;  /* 0x0000000200167311 */ /* 0x004062000030d100 */
[----:B------:R-:W-:Y:S05]  /*1520*/  BRA `(.L_x_3922) ;  /* 0x0000098000007947 */ /* 0x000fea0003800000 */
.L_x_3930:
        /* <DEDUP_REMOVED lines=25> */
[----:B------:R0:W1:Y:S01]  /*16c0*/  F2I.FTZ.TRUNC.NTZ R22, R5 ;  /* 0x0000000500167305 */ /* 0x000062000021f100 */
[----:B------:R-:W-:Y:S05]  /*16d0*/  BRA `(.L_x_3922) ;  /* 0x000007d000007947 */ /* 0x000fea0003800000 */
.L_x_3933:
        /* <DEDUP_REMOVED lines=12> */
[----:B------:R0:W1:Y:S01]  /*17a0*/  F2I.FTZ.TRUNC.NTZ R22, R4 ;  /* 0x0000000400167305 */ /* 0x000062000021f100 */
[----:B------:R-:W-:Y:S05]  /*17b0*/  BRA `(.L_x_3922) ;  /* 0x000006f000007947 */ /* 0x000fea0003800000 */
.L_x_3932:
[----:B------:R-:W2:Y:S02]  /*17c0*/  LDG.E.U16 R22, [R2.64] ;  /* 0x0000002402167981 */ /* 0x000ea4000c1e1500 */
[----:B--2---:R-:W-:-:S06]  /*17d0*/  PRMT R22, RZ, 0x5410, R22 ;  /* 0x00005410ff167816 */ /* 0x004fcc0000000016 */
[----:B------:R-:W0:Y:S01]  /*17e0*/  F2I.FTZ.TRUNC.NTZ R22, R22 ;  /* 0x0000001600167305 */ /* 0x000e22000021f100 */
[----:B------:R-:W-:Y:S05]  /*17f0*/  BRA `(.L_x_3922) ;  /* 0x000006b000007947 */ /* 0x000fea0003800000 */
.L_x_3929:
        /* <DEDUP_REMOVED lines=10> */
.L_x_3936:
        /* <DEDUP_REMOVED lines=21> */
.L_x_3940:
[----:B------:R-:W-:Y:S05]  /*19f0*/  BSYNC B1 ;  /* 0x0000000000017941 */ /* 0x000fea0003800000 */
.L_x_3939:
[----:B------:R-:W-:Y:S01]  /*1a00*/  IMAD.SHL.U32 R2, R2, 0x100000, RZ ;  /* 0x0010000002027824 */ /* 0x000fe200078e00ff */
[----:B------:R-:W-:-:S04]  /*1a10*/  LEA R3, R0, 0x3b800000, 0x17 ;  /* 0x3b80000000037811 */ /* 0x000fc800078eb8ff */
[----:B------:R-:W-:Y:S02]  /*1a20*/  LOP3.LUT R22, R3, R2, R22, 0xfe, !PT ;  /* 0x0000000203167212 */ /* 0x000fe400078efe16 */
.L_x_3938:
[----:B------:R-:W-:Y:S05]  /*1a30*/  BSYNC B0 ;  /* 0x0000000000007941 */ /* 0x000fea0003800000 */
.L_x_3937:
[----:B------:R-:W0:Y:S01]  /*1a40*/  F2I.FTZ.TRUNC.NTZ R22, R22 ;  /* 0x0000001600167305 */ /* 0x000e22000021f100 */
[----:B------:R-:W-:Y:S05]  /*1a50*/  BRA `(.L_x_3922) ;  /* 0x0000045000007947 */ /* 0x000fea0003800000 */
.L_x_3935:
        /* <DEDUP_REMOVED lines=21> */
.L_x_3944:
[----:B------:R-:W-:Y:S05]  /*1bb0*/  BSYNC B1 ;  /* 0x0000000000017941 */ /* 0x000fea0003800000 */
.L_x_3943:
[----:B------:R-:W-:Y:S01]  /*1bc0*/  IMAD.SHL.U32 R2, R2, 0x200000, RZ ;  /* 0x0020000002027824 */ /* 0x000fe200078e00ff */
[----:B------:R-:W-:-:S04]  /*1bd0*/  LEA R3, R0, 0x37800000, 0x17 ;  /* 0x3780000000037811 */ /* 0x000fc800078eb8ff */
[----:B------:R-:W-:Y:S02]  /*1be0*/  LOP3.LUT R22, R3, R2, R22, 0xfe, !PT ;  /* 0x0000000203167212 */ /* 0x000fe400078efe16 */
.L_x_3942:
[----:B------:R-:W-:Y:S05]  /*1bf0*/  BSYNC B0 ;  /* 0x0000000000007941 */ /* 0x000fea0003800000 */
.L_x_3941:
[----:B------:R-:W0:Y:S01]  /*1c00*/  F2I.FTZ.TRUNC.NTZ R22, R22 ;  /* 0x0000001600167305 */ /* 0x000e22000021f100 */
[----:B------:R-:W-:Y:S05]  /*1c10*/  BRA `(.L_x_3922) ;  /* 0x0000029000007947 */ /* 0x000fea0003800000 */
.L_x_3934:
        /* <DEDUP_REMOVED lines=14> */
.L_x_3948:
[----:B------:R-:W-:Y:S05]  /*1d00*/  BSYNC B0 ;  /* 0x0000000000007941 */ /* 0x000fea0003800000 */
.L_x_3947:
[----:B------:R-:W0:Y:S01]  /*1d10*/  F2I.FTZ.TRUNC.NTZ R22, R22 ;  /* 0x0000001600167305 */ /* 0x000e22000021f100 */
[----:B------:R-:W-:Y:S05]  /*1d20*/  BRA `(.L_x_3922) ;  /* 0x0000018000007947 */ /* 0x000fea0003800000 */
.L_x_3921:
        /* <DEDUP_REMOVED lines=11> */
[----:B------:R-:W-:-:S02]  /*1de0*/  IMAD.MOV.U32 R22, RZ, RZ, RZ ;  /* 0x000000ffff167224 */ /* 0x000fc400078e00ff */
[----:B------:R-:W-:Y:S01]  /*1df0*/  LEPC R14 ;  /* 0x00000000000e734e */ /* 0x000fe20000000000 */
[----:B------:R-:W-:-:S02]  /*1e00*/  MOV R9, 0x1e70 ;  /* 0x00001e7000097802 */ /* 0x000fc40000000f00 */
[----:B------:R-:W-:Y:S02]  /*1e10*/  MOV R20, 0x1df0 ;  /* 0x00001df000147802 */ /* 0x000fe40000000f00 */
[----:B------:R-:W-:Y:S02]  /*1e20*/  MOV R21, 0x0 ;  /* 0x0000000000157802 */ /* 0x000fe40000000f00 */
[----:B------:R-:W-:Y:S02]  /*1e30*/  MOV R0, 0x0 ;  /* 0x0000000000007802 */ /* 0x000fe40000000f00 */
[----:B------:R-:W-:-:S04]  /*1e40*/  IADD3 R20, P0, P1, -R20, R9, R14 ;  /* 0x0000000914147210 */ /* 0x000fc8000791e10e */
[----:B------:R-:W-:-:S04]  /*1e50*/  IADD3.X R21, ~R0, R21, R15, P0, P1 ;  /* 0x0000001500157210 */ /* 0x000fc800007e250f */
[----:B0-----:R-:W-:Y:S05]  /*1e60*/  CALL.ABS.NOINC R2 ;  /* 0x0000000002007343 */ /* 0x001fea0003c00000 */
[----:B------:R-:W-:Y:S05]  /*1e70*/  BRA `(.L_x_3922) ;  /* 0x0000003000007947 */ /* 0x000fea0003800000 */
.L_x_3946:
[----:B------:R0:W5:Y:S01]  /*1e80*/  LDG.E R22, [R2.64] ;  /* 0x0000002402167981 */ /* 0x000162000c1e1900 */
[----:B------:R-:W-:Y:S05]  /*1e90*/  BRA `(.L_x_3922) ;  /* 0x0000001000007947 */ /* 0x000fea0003800000 */
.L_x_3945:
[----:B------:R0:W5:Y:S02]  /*1ea0*/  LDG.E R22, [R2.64] ;  /* 0x0000002402167981 */ /* 0x000164000c1e1900 */
.L_x_3922:
        /* <DEDUP_REMOVED lines=16> */
.L_x_3952:
[----:B------:R0:W5:Y:S01]  /*1fb0*/  LDG.E.U8 R23, [R2.64] ;  /* 0x0000002402177981 */ /* 0x000162000c1e1100 */
[----:B------:R-:W-:Y:S05]  /*1fc0*/  BRA `(.L_x_3954) ;  /* 0x00000d0000007947 */ /* 0x000fea0003800000 */
.L_x_3951:
        /* <DEDUP_REMOVED lines=8> */
.L_x_3956:
[----:B------:R0:W5:Y:S01]  /*2050*/  LDG.E R23, [R2.64] ;  /* 0x0000002402177981 */ /* 0x000162000c1e1900 */
[----:B------:R-:W-:Y:S05]  /*2060*/  BRA `(.L_x_3954) ;  /* 0x00000c6000007947 */ /* 0x000fea0003800000 */
.L_x_3955:
[----:B------:R0:W5:Y:S01]  /*2070*/  LDG.E.S16 R23, [R2.64] ;  /* 0x0000002402177981 */ /* 0x000162000c1e1700 */
[----:B------:R-:W-:Y:S05]  /*2080*/  BRA `(.L_x_3954) ;  /* 0x00000c4000007947 */ /* 0x000fea0003800000 */
.L_x_3950:
        /* <DEDUP_REMOVED lines=9> */
.L_x_3958:
[----:B------:R-:W2:Y:S02]  /*2120*/  LDG.E.U16 R2, [R2.64] ;  /* 0x0000002402027981 */ /* 0x000ea4000c1e1500 */
[----:B--2---:R-:W-:-:S06]  /*2130*/  HADD2.F32 R23, -RZ, R2.H0_H0 ;  /* 0x20000002ff177230 */ /* 0x004fcc0000004100 */
[----:B------:R-:W0:Y:S01]  /*2140*/  F2I.FTZ.TRUNC.NTZ R23, R23 ;  /* 0x0000001700177305 */ /* 0x000e22000021f100 */
[----:B------:R-:W-:Y:S05]  /*2150*/  BRA `(.L_x_3954) ;  /* 0x00000b7000007947 */ /* 0x000fea0003800000 */
.L_x_3957:
        /* <DEDUP_REMOVED lines=9> */
.L_x_3960:
[----:B------:R-:W2:Y:S02]  /*21f0*/  LDG.E.U16 R2, [R2.64] ;  /* 0x0000002402027981 */ /* 0x000ea4000c1e1500 */
[----:B--2---:R-:W-:-:S06]  /*2200*/  HADD2.F32 R23, -RZ, R2.H0_H0 ;  /* 0x20000002ff177230 */ /* 0x004fcc0000004100 */
[----:B------:R-:W0:Y:S01]  /*2210*/  F2I.FTZ.TRUNC.NTZ R23, R23 ;  /* 0x0000001700177305 */ /* 0x000e22000021f100 */
[----:B------:R-:W-:Y:S05]  /*2220*/  BRA `(.L_x_3954) ;  /* 0x00000aa000007947 */ /* 0x000fea0003800000 */
.L_x_3959:
[----:B------:R-:W2:Y:S02]  /*2230*/  LDG.E.64 R2, [R2.64] ;  /* 0x0000002402027981 */ /* 0x000ea4000c1e1b00 */
[----:B--2---:R0:W2:Y:S01]  /*2240*/  F2I.F64.TRUNC R23, R2 ;  /* 0x0000000200177311 */ /* 0x0040a2000030d100 */
[----:B------:R-:W-:Y:S05]  /*2250*/  BRA `(.L_x_3954) ;  /* 0x00000a7000007947 */ /* 0x000fea0003800000 */
.L_x_3949:
        /* <DEDUP_REMOVED lines=12> */
.L_x_3963:
[----:B------:R-:W2:Y:S02]  /*2320*/  LDG.E.64 R2, [R2.64] ;  /* 0x0000002402027981 */ /* 0x000ea4000c1e1b00 */
[----:B--2---:R0:W2:Y:S01]  /*2330*/  F2I.F64.TRUNC R23, R2 ;  /* 0x0000000200177311 */ /* 0x0040a2000030d100 */
[----:B------:R-:W-:Y:S05]  /*2340*/  BRA `(.L_x_3954) ;  /* 0x0000098000007947 */ /* 0x000fea0003800000 */
.L_x_3962:
        /* <DEDUP_REMOVED lines=25> */
[----:B------:R0:W2:Y:S01]  /*24e0*/  F2I.FTZ.TRUNC.NTZ R23, R5 ;  /* 0x0000000500177305 */ /* 0x0000a2000021f100 */
[----:B------:R-:W-:Y:S05]  /*24f0*/  BRA `(.L_x_3954) ;  /* 0x000007d000007947 */ /* 0x000fea0003800000 */
.L_x_3965:
        /* <DEDUP_REMOVED lines=12> */
[----:B------:R0:W2:Y:S01]  /*25c0*/  F2I.FTZ.TRUNC.NTZ R23, R4 ;  /* 0x0000000400177305 */ /* 0x0000a2000021f100 */
[----:B------:R-:W-:Y:S05]  /*25d0*/  BRA `(.L_x_3954) ;  /* 0x000006f000007947 */ /* 0x000fea0003800000 */
.L_x_3964:
[----:B------:R-:W2:Y:S02]  /*25e0*/  LDG.E.U16 R23, [R2.64] ;  /* 0x0000002402177981 */ /* 0x000ea4000c1e1500 */
[----:B--2---:R-:W-:-:S06]  /*25f0*/  PRMT R23, RZ, 0x5410, R23 ;  /* 0x00005410ff177816 */ /* 0x004fcc0000000017 */
[----:B------:R-:W0:Y:S01]  /*2600*/  F2I.FTZ.TRUNC.NTZ R23, R23 ;  /* 0x0000001700177305 */ /* 0x000e22000021f100 */
[----:B------:R-:W-:Y:S05]  /*2610*/  BRA `(.L_x_3954) ;  /* 0x000006b000007947 */ /* 0x000fea0003800000 */
.L_x_3961:
        /* <DEDUP_REMOVED lines=10> */
.L_x_3968:
        /* <DEDUP_REMOVED lines=21> */
.L_x_3972:
[----:B------:R-:W-:Y:S05]  /*2810*/  BSYNC B1 ;  /* 0x0000000000017941 */ /* 0x000fea0003800000 */
.L_x_3971:
[----:B------:R-:W-:Y:S01]  /*2820*/  IMAD.SHL.U32 R2, R2, 0x100000, RZ ;  /* 0x0010000002027824 */ /* 0x000fe200078e00ff */
[----:B------:R-:W-:-:S04]  /*2830*/  LEA R0, R0, 0x3b800000, 0x17 ;  /* 0x3b80000000007811 */ /* 0x000fc800078eb8ff */
[----:B------:R-:W-:Y:S02]  /*2840*/  LOP3.LUT R23, R0, R2, R23, 0xfe, !PT ;  /* 0x0000000200177212 */ /* 0x000fe400078efe17 */
.L_x_3970:
[----:B------:R-:W-:Y:S05]  /*2850*/  BSYNC B0 ;  /* 0x0000000000007941 */ /* 0x000fea0003800000 */
.L_x_3969:
[----:B------:R-:W0:Y:S01]  /*2860*/  F2I.FTZ.TRUNC.NTZ R23, R23 ;  /* 0x0000001700177305 */ /* 0x000e22000021f100 */
[----:B------:R-:W-:Y:S05]  /*2870*/  BRA `(.L_x_3954) ;  /* 0x0000045000007947 */ /* 0x000fea0003800000 */
.L_x_3967:
        /* <DEDUP_REMOVED lines=21> */
.L_x_3976:
[----:B------:R-:W-:Y:S05]  /*29d0*/  BSYNC B1 ;  /* 0x0000000000017941 */ /* 0x000fea0003800000 */
.L_x_3975:
[----:B------:R-:W-:Y:S01]  /*29e0*/  IMAD.SHL.U32 R2, R2, 0x200000, RZ ;  /* 0x0020000002027824 */ /* 0x000fe200078e00ff */
[----:B------:R-:W-:-:S04]  /*29f0*/  LEA R0, R0, 0x37800000, 0x17 ;  /* 0x3780000000007811 */ /* 0x000fc800078eb8ff */
[----:B------:R-:W-:Y:S02]  /*2a00*/  LOP3.LUT R23, R0, R2, R23, 0xfe, !PT ;  /* 0x0000000200177212 */ /* 0x000fe400078efe17 */
.L_x_3974:
[----:B------:R-:W-:Y:S05]  /*2a10*/  BSYNC B0 ;  /* 0x0000000000007941 */ /* 0x000fea0003800000 */
.L_x_3973:
[----:B------:R-:W0:Y:S01]  /*2a20*/  F2I.FTZ.TRUNC.NTZ R23, R23 ;  /* 0x0000001700177305 */ /* 0x000e22000021f100 */
[----:B------:R-:W-:Y:S05]  /*2a30*/  BRA `(.L_x_3954) ;  /* 0x0000029000007947 */ /* 0x000fea0003800000 */
.L_x_3966:
        /* <DEDUP_REMOVED lines=14> */
.L_x_3980:
[----:B------:R-:W-:Y:S05]  /*2b20*/  BSYNC B0 ;  /* 0x0000000000007941 */ /* 0x000fea0003800000 */
.L_x_3979:
[----:B------:R-:W0:Y:S01]  /*2b30*/  F2I.FTZ.TRUNC.NTZ R23, R23 ;  /* 0x0000001700177305 */ /* 0x000e22000021f100 */
[----:B------:R-:W-:Y:S05]  /*2b40*/  BRA `(.L_x_3954) ;  /* 0x0000018000007947 */ /* 0x000fea0003800000 */
.L_x_3953:
        /* <DEDUP_REMOVED lines=19> */
[----:B01---5:R-:W-:Y:S05]  /*2c80*/  CALL.ABS.NOINC R2 ;  /* 0x0000000002007343 */ /* 0x023fea0003c00000 */
[----:B------:R-:W-:Y:S05]  /*2c90*/  BRA `(.L_x_3954) ;  /* 0x0000003000007947 */ /* 0x000fea0003800000 */
.L_x_3978:
[----:B------:R0:W5:Y:S01]  /*2ca0*/  LDG.E R23, [R2.64] ;  /* 0x0000002402177981 */ /* 0x000162000c1e1900 */
[----:B------:R-:W-:Y:S05]  /*2cb0*/  BRA `(.L_x_3954) ;  /* 0x0000001000007947 */ /* 0x000fea0003800000 */
.L_x_3977:
[----:B------:R0:W5:Y:S02]  /*2cc0*/  LDG.E R23, [R2.64] ;  /* 0x0000002402177981 */ /* 0x000164000c1e1900 */
.L_x_3954:
[----:B0-----:R-:W0:Y:S01]  /*2cd0*/  LDC.U8 R3, c[0x0][0x3e1] ;  /* 0x0000f840ff037b82 */ /* 0x001e220000000000 */
[----:B--2--5:R-:W-:-:S04]  /*2ce0*/  IMNMX.U32 R23, R23, 0x1f, PT ;  /* 0x0000001f17177817 */ /* 0x024fc80003800000 */
[----:B-1----:R-:W-:Y:S02]  /*2cf0*/  SHF.R.S32.HI R2, RZ, R23, R22 ;  /* 0x00000017ff027219 */ /* 0x002fe40000011416 */
        /* <DEDUP_REMOVED lines=13> */
.L_x_3984:
[----:B------:R0:W-:Y:S01]  /*2dd0*/  STG.E.U8 [R16.64], R2 ;  /* 0x0000000210007986 */ /* 0x0001e2000c101124 */
[----:B------:R-:W-:Y:S05]  /*2de0*/  BRA `(.L_x_3986) ;  /* 0x00000d7000007947 */ /* 0x000fea0003800000 */
.L_x_3983:
[----:B------:R-:W-:-:S13]  /*2df0*/  ISETP.NE.AND P0, PT, R0, 0x2, PT ;  /* 0x000000020000780c */ /* 0x000fda0003f05270 */
[----:B------:R-:W-:Y:S05]  /*2e00*/  @!P0 BRA `(.L_x_3987) ;  /* 0x0000009000008947 */ /* 0x000fea0003800000 */
[----:B------:R-:W-:-:S13]  /*2e10*/  ISETP.NE.AND P0, PT, R0, 0x3, PT ;  /* 0x000000030000780c */ /* 0x000fda0003f05270 */
[----:B------:R-:W-:Y:S05]  /*2e20*/  @!P0 BRA `(.L_x_3988) ;  /* 0x0000005000008947 */ /* 0x000fea0003800000 */
[----:B------:R-:W-:-:S13]  /*2e30*/  ISETP.NE.AND P0, PT, R0, 0x4, PT ;  /* 0x000000040000780c */ /* 0x000fda0003f05270 */
[----:B------:R-:W-:Y:S05]  /*2e40*/  @P0 BRA `(.L_x_3985) ;  /* 0x00000b9000000947 */ /* 0x000fea0003800000 */
[----:B------:R-:W-:-:S05]  /*2e50*/  SHF.R.S32.HI R3, RZ, 0x1f, R2 ;  /* 0x0000001fff037819 */ /* 0x000fca0000011402 */
[----:B------:R0:W-:Y:S01]  /*2e60*/  STG.E.64 [R16.64], R2 ;  /* 0x0000000210007986 */ /* 0x0001e2000c101b24 */
[----:B------:R-:W-:Y:S05]  /*2e70*/  BRA `(.L_x_3986) ;  /* 0x00000ce000007947 */ /* 0x000fea0003800000 */
.L_x_3988:
[----:B------:R0:W-:Y:S01]  /*2e80*/  STG.E [R16.64], R2 ;  /* 0x0000000210007986 */ /* 0x0001e2000c101924 */
[----:B------:R-:W-:Y:S05]  /*2e90*/  BRA `(.L_x_3986) ;  /* 0x00000cc000007947 */ /* 0x000fea0003800000 */
.L_x_3987:
[----:B------:R0:W-:Y:S01]  /*2ea0*/  STG.E.U16 [R16.64], R2 ;  /* 0x0000000210007986 */ /* 0x0001e2000c101524 */
[----:B------:R-:W-:Y:S05]  /*2eb0*/  BRA `(.L_x_3986) ;  /* 0x00000ca000007947 */ /* 0x000fea0003800000 */
.L_x_3982:
[----:B------:R-:W-:-:S13]  /*2ec0*/  ISETP.GT.AND P0, PT, R0, 0x6, PT ;  /* 0x000000060000780c */ /* 0x000fda0003f04270 */
[----:B------:R-:W-:Y:S05]  /*2ed0*/  @P0 BRA `(.L_x_3989) ;  /* 0x000000b000000947 */ /* 0x000fea0003800000 */
[----:B------:R-:W-:-:S13]  /*2ee0*/  ISETP.NE.AND P0, PT, R0, 0x5, PT ;  /* 0x000000050000780c */ /* 0x000fda0003f05270 */
[----:B------:R-:W-:Y:S05]  /*2ef0*/  @!P0 BRA `(.L_x_3990) ;  /* 0x0000005000008947 */ /* 0x000fea0003800000 */
[----:B------:R-:W-:-:S13]  /*2f00*/  ISETP.NE.AND P0, PT, R0, 0x6, PT ;  /* 0x000000060000780c */ /* 0x000fda0003f05270 */
[----:B------:R-:W-:Y:S05]  /*2f10*/  @P0 BRA `(.L_x_3985) ;  /* 0x00000ac000000947 */ /* 0x000fea0003800000 */
[----:B------:R-:W0:Y:S02]  /*2f20*/  I2F R3, R2 ;  /* 0x0000000200037306 */ /* 0x000e240000201400 */
[----:B0-----:R0:W-:Y:S01]  /*2f30*/  STG.E [R16.64], R3 ;  /* 0x0000000310007986 */ /* 0x0011e2000c101924 */
[----:B------:R-:W-:Y:S05]  /*2f40*/  BRA `(.L_x_3986) ;  /* 0x00000c1000007947 */ /* 0x000fea0003800000 */
.L_x_3990:
[----:B------:R-:W0:Y:S02]  /*2f50*/  I2F R0, R2 ;  /* 0x0000000200007306 */ /* 0x000e240000201400 */
[----:B0-----:R-:W-:-:S05]  /*2f60*/  F2FP.PACK_AB R0, RZ, R0 ;  /* 0x00000000ff00723e */ /* 0x001fca00000000ff */
[----:B------:R0:W-:Y:S01]  /*2f70*/  STG.E.U16 [R16.64], R0 ;  /* 0x0000000010007986 */ /* 0x0001e2000c101524 */
[----:B------:R-:W-:Y:S05]  /*2f80*/  BRA `(.L_x_3986) ;  /* 0x00000bd000007947 */ /* 0x000fea0003800000 */
.L_x_3989:
[----:B------:R-:W-:-:S13]  /*2f90*/  ISETP.NE.AND P0, PT, R0, 0x7, PT ;  /* 0x000000070000780c */ /* 0x000fda0003f05270 */
[----:B------:R-:W-:Y:S05]  /*2fa0*/  @!P0 BRA `(.L_x_3991) ;  /* 0x000000d000008947 */ /* 0x000fea0003800000 */
[----:B------:R-:W-:-:S13]  /*2fb0*/  ISETP.NE.AND P0, PT, R0, 0x8, PT ;  /* 0x000000080000780c */ /* 0x000fda0003f05270 */
[----:B------:R-:W-:Y:S05]  /*2fc0*/  @!P0 BRA `(.L_x_3992) ;  /* 0x0000006000008947 */ /* 0x000fea0003800000 */
[----:B------:R-:W-:-:S13]  /*2fd0*/  ISETP.NE.AND P0, PT, R0, 0x9, PT ;  /* 0x000000090000780c */ /* 0x000fda0003f05270 */
[----:B------:R-:W-:Y:S05]  /*2fe0*/  @P0 BRA `(.L_x_3985) ;  /* 0x000009f000000947 */ /* 0x000fea0003800000 */
[----:B------:R-:W0:Y:S01]  /*2ff0*/  I2F R2, R2 ;  /* 0x0000000200027306 */ /* 0x000e220000201400 */
[----:B------:R-:W-:-:S05]  /*3000*/  IMAD.MOV.U32 R3, RZ, RZ, RZ ;  /* 0x000000ffff037224 */ /* 0x000fca00078e00ff */
[----:B0-----:R0:W-:Y:S01]  /*3010*/  STG.E.64 [R16.64], R2 ;  /* 0x0000000210007986 */ /* 0x0011e2000c101b24 */
[----:B------:R-:W-:Y:S05]  /*3020*/  BRA `(.L_x_3986) ;  /* 0x00000b3000007947 */ /* 0x000fea0003800000 */
.L_x_3992:
[----:B------:R-:W0:Y:S02]  /*3030*/  I2F R2, R2 ;  /* 0x0000000200027306 */ /* 0x000e240000201400 */
[----:B0-----:R-:W-:-:S04]  /*3040*/  F2FP.PACK_AB R3, RZ, R2 ;  /* 0x00000002ff03723e */ /* 0x001fc800000000ff */
[----:B------:R-:W-:-:S05]  /*3050*/  PRMT R3, R3, 0x5410, RZ ;  /* 0x0000541003037816 */ /* 0x000fca00000000ff */
[----:B------:R0:W-:Y:S01]  /*3060*/  STG.E [R16.64], R3 ;  /* 0x0000000310007986 */ /* 0x0001e2000c101924 */
[----:B------:R-:W-:Y:S05]  /*3070*/  BRA `(.L_x_3986) ;  /* 0x00000ae000007947 */ /* 0x000fea0003800000 */
.L_x_3991:
[----:B------:R-:W0:Y:S02]  /*3080*/  I2F.F64 R2, R2 ;  /* 0x0000000200027312 */ /* 0x000e240000201c00 */
[----:B0-----:R0:W-:Y:S01]  /*3090*/  STG.E.64 [R16.64], R2 ;  /* 0x0000000210007986 */ /* 0x0011e2000c101b24 */
[----:B------:R-:W-:Y:S05]  /*30a0*/  BRA `(.L_x_3986) ;  /* 0x00000ab000007947 */ /* 0x000fea0003800000 */
.L_x_3981:
        /* <DEDUP_REMOVED lines=8> */
[----:B------:R-:W-:-:S04]  /*3130*/  ISETP.NE.AND P0, PT, R2, RZ, PT ;  /* 0x000000ff0200720c */ /* 0x000fc80003f05270 */
[----:B------:R-:W-:-:S05]  /*3140*/  SEL R3, RZ, 0x1, !P0 ;  /* 0x00000001ff037807 */ /* 0x000fca0004000000 */
[----:B------:R0:W-:Y:S01]  /*3150*/  STG.E.U8 [R16.64], R3 ;  /* 0x0000000310007986 */ /* 0x0001e2000c101124 */
[----:B------:R-:W-:Y:S05]  /*3160*/  BRA `(.L_x_3986) ;  /* 0x000009f000007947 */ /* 0x000fea0003800000 */
.L_x_3995:
[----:B------:R-:W0:Y:S01]  /*3170*/  I2F.F64 R4, R2 ;  /* 0x0000000200047312 */ /* 0x000e220000201c00 */
[----:B------:R-:W-:-:S05]  /*3180*/  CS2R R6, SRZ ;  /* 0x0000000000067805 */ /* 0x000fca000001ff00 */
[----:B0-----:R0:W-:Y:S01]  /*3190*/  STG.E.128 [R16.64], R4 ;  /* 0x0000000410007986 */ /* 0x0011e2000c101d24 */
[----:B------:R-:W-:Y:S05]  /*31a0*/  BRA `(.L_x_3986) ;  /* 0x000009b000007947 */ /* 0x000fea0003800000 */
.L_x_3994:
[----:B------:R-:W-:-:S13]  /*31b0*/  ISETP.NE.AND P0, PT, R0, 0xf, PT ;  /* 0x0000000f0000780c */ /* 0x000fda0003f05270 */
[----:B------:R-:W-:Y:S05]  /*31c0*/  @!P0 BRA `(.L_x_3996) ;  /* 0x000002d000008947 */ /* 0x000fea0003800000 */
[----:B------:R-:W-:-:S13]  /*31d0*/  ISETP.NE.AND P0, PT, R0, 0x17, PT ;  /* 0x000000170000780c */ /* 0x000fda0003f05270 */
[----:B------:R-:W-:Y:S05]  /*31e0*/  @!P0 BRA `(.L_x_3997) ;  /* 0x0000015000008947 */ /* 0x000fea0003800000 */
[----:B------:R-:W-:-:S13]  /*31f0*/  ISETP.NE.AND P0, PT, R0, 0x18, PT ;  /* 0x000000180000780c */ /* 0x000fda0003f05270 */
[----:B------:R-:W-:Y:S05]  /*3200*/  @P0 BRA `(.L_x_3985) ;  /* 0x000007d000000947 */ /* 0x000fea0003800000 */
[----:B------:R-:W0:Y:S01]  /*3210*/  I2F R5, R2 ;  /* 0x0000000200057306 */ /* 0x000e220000201400 */
        /* <DEDUP_REMOVED lines=14> */
.L_x_3999:
[----:B------:R-:W-:Y:S05]  /*3300*/  BSYNC B0 ;  /* 0x0000000000007941 */ /* 0x000fea0003800000 */
.L_x_3998:
[----:B------:R-:W-:-:S05]  /*3310*/  LOP3.LUT R3, R0, R3, RZ, 0xfc, !PT ;  /* 0x0000000300037212 */ /* 0x000fca00078efcff */
[----:B------:R0:W-:Y:S01]  /*3320*/  STG.E.U8 [R16.64], R3 ;  /* 0x0000000310007986 */ /* 0x0001e2000c101124 */
[----:B------:R-:W-:Y:S05]  /*3330*/  BRA `(.L_x_3986) ;  /* 0x0000082000007947 */ /* 0x000fea0003800000 */
.L_x_3997:
[----:B------:R-:W0:Y:S01]  /*3340*/  I2F R5, R2 ;  /* 0x0000000200057306 */ /* 0x000e220000201400 */
        /* <DEDUP_REMOVED lines=12> */
.L_x_4001:
[----:B------:R-:W-:Y:S01]  /*3410*/  IMAD.MOV.U32 R0, RZ, RZ, 0x7f ;  /* 0x0000007fff007424 */ /* 0x000fe200078e00ff */
[----:B------:R-:W-:-:S04]  /*3420*/  ISETP.GT.U32.AND P0, PT, R3, 0x7f800000, PT ;  /* 0x7f8000000300780c */ /* 0x000fc80003f04070 */
[----:B------:R-:W-:-:S04]  /*3430*/  SEL R0, R0, 0x7c, P0 ;  /* 0x0000007c00007807 */ /* 0x000fc80000000000 */
.L_x_4002:
[----:B------:R-:W-:Y:S05]  /*3440*/  BSYNC B0 ;  /* 0x0000000000007941 */ /* 0x000fea0003800000 */
.L_x_4000:
[----:B------:R-:W-:-:S04]  /*3450*/  LOP3.LUT R2, R5, 0x80000000, RZ, 0xc0, !PT ;  /* 0x8000000005027812 */ /* 0x000fc800078ec0ff */
[----:B------:R-:W-:-:S04]  /*3460*/  SHF.R.U32.HI R3, RZ, 0x18, R2 ;  /* 0x00000018ff037819 */ /* 0x000fc80000011602 */
[----:B------:R-:W-:-:S05]  /*3470*/  LOP3.LUT R3, R0, R3, RZ, 0xfc, !PT ;  /* 0x0000000300037212 */ /* 0x000fca00078efcff */
[----:B------:R0:W-:Y:S01]  /*3480*/  STG.E.U8 [R16.64], R3 ;  /* 0x0000000310007986 */ /* 0x0001e2000c101124 */
[----:B------:R-:W-:Y:S05]  /*3490*/  BRA `(.L_x_3986) ;  /* 0x000006c000007947 */ /* 0x000fea0003800000 */
.L_x_3996:
[----:B------:R-:W0:Y:S02]  /*34a0*/  I2F R0, R2 ;  /* 0x0000000200007306 */ /* 0x000e240000201400 */
[----:B0-----:R-:W-:-:S05]  /*34b0*/  F2FP.BF16.PACK_AB R0, RZ, R0 ;  /* 0x00000000ff00723e */ /* 0x001fca00000010ff */
[----:B------:R0:W-:Y:S01]  /*34c0*/  STG.E.U16 [R16.64], R0 ;  /* 0x0000000010007986 */ /* 0x0001e2000c101524 */
[----:B------:R-:W-:Y:S05]  /*34d0*/  BRA `(.L_x_3986) ;  /* 0x0000068000007947 */ /* 0x000fea0003800000 */
.L_x_3993:
        /* <DEDUP_REMOVED lines=10> */
.L_x_4005:
[----:B------:R-:W0:Y:S01]  /*3580*/  I2F R5, R2 ;  /* 0x0000000200057306 */ /* 0x000e220000201400 */
        /* <DEDUP_REMOVED lines=16> */
.L_x_4008:
[----:B------:R-:W-:-:S04]  /*3690*/  LOP3.LUT R2, R5, 0x80000000, RZ, 0xc0, !PT ;  /* 0x8000000005027812 */ /* 0x000fc800078ec0ff */
[----:B------:R-:W-:-:S04]  /*36a0*/  SHF.R.U32.HI R3, RZ, 0x18, R2 ;  /* 0x00000018ff037819 */ /* 0x000fc80000011602 */
[----:B------:R-:W-:-:S04]  /*36b0*/  LOP3.LUT R0, R0, R3, RZ, 0xfc, !PT ;  /* 0x0000000300007212 */ /* 0x000fc800078efcff */
[----:B------:R-:W-:Y:S02]  /*36c0*/  PRMT R8, R0, 0x7610, R8 ;  /* 0x0000761000087816 */ /* 0x000fe40000000008 */
.L_x_4007:
[----:B------:R-:W-:Y:S05]  /*36d0*/  BSYNC B0 ;  /* 0x0000000000007941 */ /* 0x000fea0003800000 */
.L_x_4006:
[----:B------:R0:W-:Y:S01]  /*36e0*/  STG.E.U8 [R16.64], R8 ;  /* 0x0000000810007986 */ /* 0x0001e2000c101124 */
[----:B------:R-:W-:Y:S05]  /*36f0*/  BRA `(.L_x_3986) ;  /* 0x0000046000007947 */ /* 0x000fea0003800000 */
.L_x_4004:
        /* <DEDUP_REMOVED lines=17> */
.L_x_4011:
[----:B------:R-:W-:-:S04]  /*3810*/  LOP3.LUT R2, R5, 0x80000000, RZ, 0xc0, !PT ;  /* 0x8000000005027812 */ /* 0x000fc800078ec0ff */
[----:B------:R-:W-:-:S04]  /*3820*/  SHF.R.U32.HI R3, RZ, 0x18, R2 ;  /* 0x00000018ff037819 */ /* 0x000fc80000011602 */
[----:B------:R-:W-:-:S04]  /*3830*/  LOP3.LUT R0, R0, R3, RZ, 0xfc, !PT ;  /* 0x0000000300007212 */ /* 0x000fc800078efcff */
[----:B------:R-:W-:Y:S02]  /*3840*/  PRMT R8, R0, 0x7610, R8 ;  /* 0x0000761000087816 */ /* 0x000fe40000000008 */
.L_x_4010:
[----:B------:R-:W-:Y:S05]  /*3850*/  BSYNC B0 ;  /* 0x0000000000007941 */ /* 0x000fea0003800000 */
.L_x_4009:
[----:B------:R0:W-:Y:S01]  /*3860*/  STG.E.U8 [R16.64], R8 ;  /* 0x0000000810007986 */ /* 0x0001e2000c101124 */
[----:B------:R-:W-:Y:S05]  /*3870*/  BRA `(.L_x_3986) ;  /* 0x000002e000007947 */ /* 0x000fea0003800000 */
.L_x_4003:
[----:B------:R-:W-:-:S13]  /*3880*/  ISETP.NE.AND P0, PT, R0, 0x1c, PT ;  /* 0x0000001c0000780c */ /* 0x000fda0003f05270 */
[----:B------:R-:W-:Y:S05]  /*3890*/  @!P0 BRA `(.L_x_4012) ;  /* 0x000002b000008947 */ /* 0x000fea0003800000 */
[----:B------:R-:W-:-:S13]  /*38a0*/  ISETP.NE.AND P0, PT, R0, 0x1d, PT ;  /* 0x0000001d0000780c */ /* 0x000fda0003f05270 */
[----:B------:R-:W-:Y:S05]  /*38b0*/  @!P0 BRA `(.L_x_4013) ;  /* 0x0000026000008947 */ /* 0x000fea0003800000 */
[----:B------:R-:W-:-:S13]  /*38c0*/  ISETP.NE.AND P0, PT, R0, 0x2c, PT ;  /* 0x0000002c0000780c */ /* 0x000fda0003f05270 */
[----:B------:R-:W-:Y:S05]  /*38d0*/  @P0 BRA `(.L_x_3985) ;  /* 0x0000010000000947 */ /* 0x000fea0003800000 */
[----:B------:R-:W0:Y:S01]  /*38e0*/  I2F R2, R2 ;  /* 0x0000000200027306 */ /* 0x000e220000201400 */
        /* <DEDUP_REMOVED lines=15> */
.L_x_3985:
        /* <DEDUP_REMOVED lines=20> */
.L_x_4013:
[----:B------:R-:W-:-:S05]  /*3b20*/  SHF.R.S32.HI R3, RZ, 0x1f, R2 ;  /* 0x0000001fff037819 */ /* 0x000fca0000011402 */
[----:B------:R0:W-:Y:S01]  /*3b30*/  STG.E.64 [R16.64], R2 ;  /* 0x0000000210007986 */ /* 0x0001e2000c101b24 */
[----:B------:R-:W-:Y:S05]  /*3b40*/  BRA `(.L_x_3986) ;  /* 0x0000001000007947 */ /* 0x000fea0003800000 */
.L_x_4012:
[----:B------:R0:W-:Y:S02]  /*3b50*/  STG.E [R16.64], R2 ;  /* 0x0000000210007986 */ /* 0x0001e4000c101924 */
.L_x_3986:
[----:B------:R-:W-:-:S05]  /*3b60*/  IMAD R18, R19, 0x200, R18 ;  /* 0x0000020013127824 */ /* 0x000fca00078e0212 */
[----:B------:R-:W-:Y:S02]  /*3b70*/  IADD3 R23, R18, 0x80, RZ ;  /* 0x0000008012177810 */ /* 0x000fe40007ffe0ff */
.L_x_3915:
[----:B------:R-:W-:Y:S05]  /*3b80*/  BSYNC B6 ;  /* 0x0000000000067941 */ /* 0x000fea0003800000 */
.L_x_3914:
        /* <DEDUP_REMOVED lines=258> */
.L_x_4016:
        /* <DEDUP_REMOVED lines=18> */
.L_x_4020:
[----:B------:R0:W5:Y:S01]  /*4cd0*/  LDG.E.U8 R18, [R2.64] ;  /* 0x0000002402127981 */ /* 0x000162000c1e1100 */
[----:B------:R-:W-:Y:S05]  /*4ce0*/  BRA `(.L_x_4022) ;  /* 0x00000d0000007947 */ /* 0x000fea0003800000 */
.L_x_4019:
        /* <DEDUP_REMOVED lines=8> */
.L_x_4024:
[----:B------:R0:W5:Y:S01]  /*4d70*/  LDG.E R18, [R2.64] ;  /* 0x0000002402127981 */ /* 0x000162000c1e1900 */
[----:B------:R-:W-:Y:S05]  /*4d80*/  BRA `(.L_x_4022) ;  /* 0x00000c6000007947 */ /* 0x000fea0003800000 */
.L_x_4023:
[----:B------:R0:W5:Y:S01]  /*4d90*/  LDG.E.S16 R18, [R2.64] ;  /* 0x0000002402127981 */ /* 0x000162000c1e1700 */
[----:B------:R-:W-:Y:S05]  /*4da0*/  BRA `(.L_x_4022) ;  /* 0x00000c4000007947 */ /* 0x000fea0003800000 */
.L_x_4018:
        /* <DEDUP_REMOVED lines=9> */
.L_x_4026:
[----:B------:R-:W2:Y:S02]  /*4e40*/  LDG.E.U16 R2, [R2.64] ;  /* 0x0000002402027981 */ /* 0x000ea4000c1e1500 */
[----:B--2---:R-:W-:-:S06]  /*4e50*/  HADD2.F32 R18, -RZ, R2.H0_H0 ;  /* 0x20000002ff127230 */ /* 0x004fcc0000004100 */
[----:B------:R-:W0:Y:S01]  /*4e60*/  F2I.FTZ.TRUNC.NTZ R18, R18 ;  /* 0x0000001200127305 */ /* 0x000e22000021f100 */
[----:B------:R-:W-:Y:S05]  /*4e70*/  BRA `(.L_x_4022) ;  /* 0x00000b7000007947 */ /* 0x000fea0003800000 */
.L_x_4025:
        /* <DEDUP_REMOVED lines=9> */
.L_x_4028:
[----:B------:R-:W2:Y:S02]  /*4f10*/  LDG.E.U16 R2, [R2.64] ;  /* 0x0000002402027981 */ /* 0x000ea4000c1e1500 */
[----:B--2---:R-:W-:-:S06]  /*4f20*/  HADD2.F32 R18, -RZ, R2.H0_H0 ;  /* 0x20000002ff127230 */ /* 0x004fcc0000004100 */
[----:B------:R-:W0:Y:S01]  /*4f30*/  F2I.FTZ.TRUNC.NTZ R18, R18 ;  /* 0x0000001200127305 */ /* 0x000e22000021f100 */
[----:B------:R-:W-:Y:S05]  /*4f40*/  BRA `(.L_x_4022) ;  /* 0x00000aa000007947 */ /* 0x000fea0003800000 */
.L_x_4027:
[----:B------:R-:W2:Y:S02]  /*4f50*/  LDG.E.64 R2, [R2.64] ;  /* 0x0000002402027981 */ /* 0x000ea4000c1e1b00 */
[----:B--2---:R0:W1:Y:S01]  /*4f60*/  F2I.F64.TRUNC R18, R2 ;  /* 0x0000000200127311 */ /* 0x004062000030d100 */
[----:B------:R-:W-:Y:S05]  /*4f70*/  BRA `(.L_x_4022) ;  /* 0x00000a7000007947 */ /* 0x000fea0003800000 */
.L_x_4017:
        /* <DEDUP_REMOVED lines=12> */
.L_x_4031:
[----:B------:R-:W2:Y:S02]  /*5040*/  LDG.E.64 R2, [R2.64] ;  /* 0x0000002402027981 */ /* 0x000ea4000c1e1b00 */
[----:B--2---:R0:W1:Y:S01]  /*5050*/  F2I.F64.TRUNC R18, R2 ;  /* 0x0000000200127311 */ /* 0x004062000030d100 */
[----:B------:R-:W-:Y:S05]  /*5060*/  BRA `(.L_x_4022) ;  /* 0x0000098000007947 */ /* 0x000fea0003800000 */
.L_x_4030:
        /* <DEDUP_REMOVED lines=27> */
.L_x_4033:
        /* <DEDUP_REMOVED lines=14> */
.L_x_4032:
[----:B------:R-:W2:Y:S02]  /*5300*/  LDG.E.U16 R18, [R2.64] ;  /* 0x0000002402127981 */ /* 0x000ea4000c1e1500 */
[----:B--2---:R-:W-:-:S06]  /*5310*/  PRMT R18, RZ, 0x5410, R18 ;  /* 0x00005410ff127816 */ /* 0x004fcc0000000012 */
[----:B------:R-:W0:Y:S01]  /*5320*/  F2I.FTZ.TRUNC.NTZ R18, R18 ;  /* 0x0000001200127305 */ /* 0x000e22000021f100 */
[----:B------:R-:W-:Y:S05]  /*5330*/  BRA `(.L_x_4022) ;  /* 0x000006b000007947 */ /* 0x000fea0003800000 */
.L_x_4029:
        /* <DEDUP_REMOVED lines=10> */
.L_x_4036:
        /* <DEDUP_REMOVED lines=21> */
.L_x_4040:
[----:B------:R-:W-:Y:S05]  /*5530*/  BSYNC B1 ;  /* 0x0000000000017941 */ /* 0x000fea0003800000 */
.L_x_4039:
[----:B------:R-:W-:Y:S01]  /*5540*/  IMAD.SHL.U32 R2, R2, 0x100000, RZ ;  /* 0x0010000002027824 */ /* 0x000fe200078e00ff */
[----:B------:R-:W-:-:S04]  /*5550*/  LEA R3, R0, 0x3b800000, 0x17 ;  /* 0x3b80000000037811 */ /* 0x000fc800078eb8ff */
[----:B------:R-:W-:Y:S02]  /*5560*/  LOP3.LUT R18, R3, R2, R18, 0xfe, !PT ;  /* 0x0000000203127212 */ /* 0x000fe400078efe12 */
.L_x_4038:
[----:B------:R-:W-:Y:S05]  /*5570*/  BSYNC B0 ;  /* 0x0000000000007941 */ /* 0x000fea0003800000 */
.L_x_4037:
[----:B------:R-:W0:Y:S01]  /*5580*/  F2I.FTZ.TRUNC.NTZ R18, R18 ;  /* 0x0000001200127305 */ /* 0x000e22000021f100 */
[----:B------:R-:W-:Y:S05]  /*5590*/  BRA `(.L_x_4022) ;  /* 0x0000045000007947 */ /* 0x000fea0003800000 */
.L_x_4035:
        /* <DEDUP_REMOVED lines=21> */
.L_x_4044:
[----:B------:R-:W-:Y:S05]  /*56f0*/  BSYNC B1 ;  /* 0x0000000000017941 */ /* 0x000fea0003800000 */
.L_x_4043:
[----:B------:R-:W-:Y:S01]  /*5700*/  IMAD.SHL.U32 R2, R2, 0x200000, RZ ;  /* 0x0020000002027824 */ /* 0x000fe200078e00ff */
[----:B------:R-:W-:-:S04]  /*5710*/  LEA R3, R0, 0x37800000, 0x17 ;  /* 0x3780000000037811 */ /* 0x000fc800078eb8ff */
[----:B------:R-:W-:Y:S02]  /*5720*/  LOP3.LUT R18, R3, R2, R18, 0xfe, !PT ;  /* 0x0000000203127212 */ /* 0x000fe400078efe12 */
.L_x_4042:
[----:B------:R-:W-:Y:S05]  /*5730*/  BSYNC B0 ;  /* 0x0000000000007941 */ /* 0x000fea0003800000 */
.L_x_4041:
[----:B------:R-:W0:Y:S01]  /*5740*/  F2I.FTZ.TRUNC.NTZ R18, R18 ;  /* 0x0000001200127305 */ /* 0x000e22000021f100 */
[----:B------:R-:W-:Y:S05]  /*5750*/  BRA `(.L_x_4022) ;  /* 0x0000029000007947 */ /* 0x000fea0003800000 */
.L_x_4034:
        /* <DEDUP_REMOVED lines=14> */
.L_x_4048:
[----:B------:R-:W-:Y:S05]  /*5840*/  BSYNC B0 ;  /* 0x0000000000007941 */ /* 0x000fea0003800000 */
.L_x_4047:
[----:B------:R-:W0:Y:S01]  /*5850*/  F2I.FTZ.TRUNC.NTZ R18, R18 ;  /* 0x0000001200127305 */ /* 0x000e22000021f100 */
[----:B------:R-:W-:Y:S05]  /*5860*/  BRA `(.L_x_4022) ;  /* 0x0000018000007947 */ /* 0x000fea0003800000 */
.L_x_4021:
        /* <DEDUP_REMOVED lines=21> */
.L_x_4046:
[----:B------:R0:W5:Y:S01]  /*59c0*/  LDG.E R18, [R2.64] ;  /* 0x0000002402127981 */ /* 0x000162000c1e1900 */
[----:B------:R-:W-:Y:S05]  /*59d0*/  BRA `(.L_x_4022) ;  /* 0x0000001000007947 */ /* 0x000fea0003800000 */
.L_x_4045:
[----:B------:R0:W5:Y:S02]  /*59e0*/  LDG.E R18, [R2.64] ;  /* 0x0000002402127981 */ /* 0x000164000c1e1900 */
.L_x_4022:
        /* <DEDUP_REMOVED lines=16> */
.L_x_4052:
[----:B------:R0:W5:Y:S01]  /*5af0*/  LDG.E.U8 R19, [R2.64] ;  /* 0x0000002402137981 */ /* 0x000162000c1e1100 */
[----:B------:R-:W-:Y:S05]  /*5b00*/  BRA `(.L_x_4054) ;  /* 0x00000d0000007947 */ /* 0x000fea0003800000 */
.L_x_4051:
        /* <DEDUP_REMOVED lines=8> */
.L_x_4056:
[----:B------:R0:W5:Y:S01]  /*5b90*/  LDG.E R19, [R2.64] ;  /* 0x0000002402137981 */ /* 0x000162000c1e1900 */
[----:B------:R-:W-:Y:S05]  /*5ba0*/  BRA `(.L_x_4054) ;  /* 0x00000c6000007947 */ /* 0x000fea0003800000 */
.L_x_4055:
[----:B------:R0:W5:Y:S01]  /*5bb0*/  LDG.E.S16 R19, [R2.64] ;  /* 0x0000002402137981 */ /* 0x000162000c1e1700 */
[----:B------:R-:W-:Y:S05]  /*5bc0*/  BRA `(.L_x_4054) ;  /* 0x00000c4000007947 */ /* 0x000fea0003800000 */
.L_x_4050:
        /* <DEDUP_REMOVED lines=9> */
.L_x_4058:
[----:B------:R-:W2:Y:S02]  /*5c60*/  LDG.E.U16 R2, [R2.64] ;  /* 0x0000002402027981 */ /* 0x000ea4000c1e1500 */
[----:B--2---:R-:W-:-:S06]  /*5c70*/  HADD2.F32 R19, -RZ, R2.H0_H0 ;  /* 0x20000002ff137230 */ /* 0x004fcc0000004100 */
[----:B------:R-:W0:Y:S01]  /*5c80*/  F2I.FTZ.TRUNC.NTZ R19, R19 ;  /* 0x0000001300137305 */ /* 0x000e22000021f100 */
[----:B------:R-:W-:Y:S05]  /*5c90*/  BRA `(.L_x_4054) ;  /* 0x00000b7000007947 */ /* 0x000fea0003800000 */
.L_x_4057:
        /* <DEDUP_REMOVED lines=9> */
.L_x_4060:
[----:B------:R-:W2:Y:S02]  /*5d30*/  LDG.E.U16 R2, [R2.64] ;  /* 0x0000002402027981 */ /* 0x000ea4000c1e1500 */
[----:B--2---:R-:W-:-:S06]  /*5d40*/  HADD2.F32 R19, -RZ, R2.H0_H0 ;  /* 0x20000002ff137230 */ /* 0x004fcc0000004100 */
[----:B------:R-:W0:Y:S01]  /*5d50*/  F2I.FTZ.TRUNC.NTZ R19, R19 ;  /* 0x0000001300137305 */ /* 0x000e22000021f100 */
[----:B------:R-:W-:Y:S05]  /*5d60*/  BRA `(.L_x_4054) ;  /* 0x00000aa000007947 */ /* 0x000fea0003800000 */
.L_x_4059:
[----:B------:R-:W2:Y:S02]  /*5d70*/  LDG.E.64 R2, [R2.64] ;  /* 0x0000002402027981 */ /* 0x000ea4000c1e1b00 */
[----:B--2---:R0:W2:Y:S01]  /*5d80*/  F2I.F64.TRUNC R19, R2 ;  /* 0x0000000200137311 */ /* 0x0040a2000030d100 */
[----:B------:R-:W-:Y:S05]  /*5d90*/  BRA `(.L_x_4054) ;  /* 0x00000a7000007947 */ /* 0x000fea0003800000 */
.L_x_4049:
        /* <DEDUP_REMOVED lines=12> */
.L_x_4063:
[----:B------:R-:W2:Y:S02]  /*5e60*/  LDG.E.64 R2, [R2.64] ;  /* 0x0000002402027981 */ /* 0x000ea4000c1e1b00 */
[----:B--2---:R0:W2:Y:S01]  /*5e70*/  F2I.F64.TRUNC R19, R2 ;  /* 0x0000000200137311 */ /* 0x0040a2000030d100 */
[----:B------:R-:W-:Y:S05]  /*5e80*/  BRA `(.L_x_4054) ;  /* 0x0000098000007947 */ /* 0x000fea0003800000 */
.L_x_4062:
        /* <DEDUP_REMOVED lines=27> */
.L_x_4065:
        /* <DEDUP_REMOVED lines=14> */
.L_x_4064:
[----:B------:R-:W2:Y:S02]  /*6120*/  LDG.E.U16 R19, [R2.64] ;  /* 0x0000002402137981 */ /* 0x000ea4000c1e1500 */
[----:B--2---:R-:W-:-:S06]  /*6130*/  PRMT R19, RZ, 0x5410, R19 ;  /* 0x00005410ff137816 */ /* 0x004fcc0000000013 */
[----:B------:R-:W0:Y:S01]  /*6140*/  F2I.FTZ.TRUNC.NTZ R19, R19 ;  /* 0x0000001300137305 */ /* 0x000e22000021f100 */
[----:B------:R-:W-:Y:S05]  /*6150*/  BRA `(.L_x_4054) ;  /* 0x000006b000007947 */ /* 0x000fea0003800000 */
.L_x_4061:
        /* <DEDUP_REMOVED lines=10> */
.L_x_4068:
        /* <DEDUP_REMOVED lines=21> */
.L_x_4072:
[----:B------:R-:W-:Y:S05]  /*6350*/  BSYNC B1 ;  /* 0x0000000000017941 */ /* 0x000fea0003800000 */
.L_x_4071:
[----:B------:R-:W-:Y:S01]  /*6360*/  IMAD.SHL.U32 R2, R2, 0x100000, RZ ;  /* 0x0010000002027824 */ /* 0x000fe200078e00ff */
[----:B------:R-:W-:-:S04]  /*6370*/  LEA R0, R0, 0x3b800000, 0x17 ;  /* 0x3b80000000007811 */ /* 0x000fc800078eb8ff */
[----:B------:R-:W-:Y:S02]  /*6380*/  LOP3.LUT R19, R0, R2, R19, 0xfe, !PT ;  /* 0x0000000200137212 */ /* 0x000fe400078efe13 */
.L_x_4070:
[----:B------:R-:W-:Y:S05]  /*6390*/  BSYNC B0 ;  /* 0x0000000000007941 */ /* 0x000fea0003800000 */
.L_x_4069:
[----:B------:R-:W0:Y:S01]  /*63a0*/  F2I.FTZ.TRUNC.NTZ R19, R19 ;  /* 0x0000001300137305 */ /* 0x000e22000021f100 */
[----:B------:R-:W-:Y:S05]  /*63b0*/  BRA `(.L_x_4054) ;  /* 0x0000045000007947 */ /* 0x000fea0003800000 */
.L_x_4067:
        /* <DEDUP_REMOVED lines=21> */
.L_x_4076:
[----:B------:R-:W-:Y:S05]  /*6510*/  BSYNC B1 ;  /* 0x0000000000017941 */ /* 0x000fea0003800000 */
.L_x_4075:
[----:B------:R-:W-:Y:S01]  /*6520*/  IMAD.SHL.U32 R2, R2, 0x200000, RZ ;  /* 0x0020000002027824 */ /* 0x000fe200078e00ff */
[----:B------:R-:W-:-:S04]  /*6530*/  LEA R0, R0, 0x37800000, 0x17 ;  /* 0x3780000000007811 */ /* 0x000fc800078eb8ff */
[----:B------:R-:W-:Y:S02]  /*6540*/  LOP3.LUT R19, R0, R2, R19, 0xfe, !PT ;  /* 0x0000000200137212 */ /* 0x000fe400078efe13 */
.L_x_4074:
[----:B------:R-:W-:Y:S05]  /*6550*/  BSYNC B0 ;  /* 0x0000000000007941 */ /* 0x000fea0003800000 */
.L_x_4073:
[----:B------:R-:W0:Y:S01]  /*6560*/  F2I.FTZ.TRUNC.NTZ R19, R19 ;  /* 0x0000001300137305 */ /* 0x000e22000021f100 */
[----:B------:R-:W-:Y:S05]  /*6570*/  BRA `(.L_x_4054) ;  /* 0x0000029000007947 */ /* 0x000fea0003800000 */
.L_x_4066:
        /* <DEDUP_REMOVED lines=14> */
.L_x_4080:
[----:B------:R-:W-:Y:S05]  /*6660*/  BSYNC B0 ;  /* 0x0000000000007941 */ /* 0x000fea0003800000 */
.L_x_4079:
[----:B------:R-:W0:Y:S01]  /*6670*/  F2I.FTZ.TRUNC.NTZ R19, R19 ;  /* 0x0000001300137305 */ /* 0x000e22000021f100 */
[----:B------:R-:W-:Y:S05]  /*6680*/  BRA `(.L_x_4054) ;  /* 0x0000018000007947 */ /* 0x000fea0003800000 */
.L_x_4053:
        /* <DEDUP_REMOVED lines=21> */
.L_x_4078:
[----:B------:R0:W5:Y:S01]  /*67e0*/  LDG.E R19, [R2.64] ;  /* 0x0000002402137981 */ /* 0x000162000c1e1900 */
[----:B------:R-:W-:Y:S05]  /*67f0*/  BRA `(.L_x_4054) ;  /* 0x0000001000007947 */ /* 0x000fea0003800000 */
.L_x_4077:
[----:B------:R0:W5:Y:S02]  /*6800*/  LDG.E R19, [R2.64] ;  /* 0x0000002402137981 */ /* 0x000164000c1e1900 */
.L_x_4054:
        /* <DEDUP_REMOVED lines=16> */
.L_x_4084:
[----:B------:R0:W-:Y:S01]  /*6910*/  STG.E.U8 [R16.64], R2 ;  /* 0x0000000210007986 */ /* 0x0001e2000c101124 */
[----:B------:R-:W-:Y:S05]  /*6920*/  BRA `(.L_x_4086) ;  /* 0x00000d7000007947 */ /* 0x000fea0003800000 */
.L_x_4083:
        /* <DEDUP_REMOVED lines=9> */
.L_x_4088:
[----:B------:R0:W-:Y:S01]  /*69c0*/  STG.E [R16.64], R2 ;  /* 0x0000000210007986 */ /* 0x0001e2000c101924 */
[----:B------:R-:W-:Y:S05]  /*69d0*/  BRA `(.L_x_4086) ;  /* 0x00000cc000007947 */ /* 0x000fea0003800000 */
.L_x_4087:
[----:B------:R0:W-:Y:S01]  /*69e0*/  STG.E.U16 [R16.64], R2 ;  /* 0x0000000210007986 */ /* 0x0001e2000c101524 */
[----:B------:R-:W-:Y:S05]  /*69f0*/  BRA `(.L_x_4086) ;  /* 0x00000ca000007947 */ /* 0x000fea0003800000 */
.L_x_4082:
        /* <DEDUP_REMOVED lines=9> */
.L_x_4090:
[----:B------:R-:W0:Y:S02]  /*6a90*/  I2F R0, R2 ;  /* 0x0000000200007306 */ /* 0x000e240000201400 */
[----:B0-----:R-:W-:-:S05]  /*6aa0*/  F2FP.PACK_AB R0, RZ, R0 ;  /* 0x00000000ff00723e */ /* 0x001fca00000000ff */
[----:B------:R0:W-:Y:S01]  /*6ab0*/  STG.E.U16 [R16.64], R0 ;  /* 0x0000000010007986 */ /* 0x0001e2000c101524 */
[----:B------:R-:W-:Y:S05]  /*6ac0*/  BRA `(.L_x_4086) ;  /* 0x00000bd000007947 */ /* 0x000fea0003800000 */
.L_x_4089:
        /* <DEDUP_REMOVED lines=10> */
.L_x_4092:
[----:B------:R-:W0:Y:S02]  /*6b70*/  I2F R2, R2 ;  /* 0x0000000200027306 */ /* 0x000e240000201400 */
[----:B0-----:R-:W-:-:S04]  /*6b80*/  F2FP.PACK_AB R3, RZ, R2 ;  /* 0x00000002ff03723e */ /* 0x001fc800000000ff */
[----:B------:R-:W-:-:S05]  /*6b90*/  PRMT R3, R3, 0x5410, RZ ;  /* 0x0000541003037816 */ /* 0x000fca00000000ff */
[----:B------:R0:W-:Y:S01]  /*6ba0*/  STG.E [R16.64], R3 ;  /* 0x0000000310007986 */ /* 0x0001e2000c101924 */
[----:B------:R-:W-:Y:S05]  /*6bb0*/  BRA `(.L_x_4086) ;  /* 0x00000ae000007947 */ /* 0x000fea0003800000 */
.L_x_4091:
[----:B------:R-:W0:Y:S02]  /*6bc0*/  I2F.F64 R2, R2 ;  /* 0x0000000200027312 */ /* 0x000e240000201c00 */
[----:B0-----:R0:W-:Y:S01]  /*6bd0*/  STG.E.64 [R16.64], R2 ;  /* 0x0000000210007986 */ /* 0x0011e2000c101b24 */
[----:B------:R-:W-:Y:S05]  /*6be0*/  BRA `(.L_x_4086) ;  /* 0x00000ab000007947 */ /* 0x000fea0003800000 */
.L_x_4081:
        /* <DEDUP_REMOVED lines=12> */
.L_x_4095:
[----:B------:R-:W0:Y:S01]  /*6cb0*/  I2F.F64 R4, R2 ;  /* 0x0000000200047312 */ /* 0x000e220000201c00 */
[----:B------:R-:W-:-:S05]  /*6cc0*/  CS2R R6, SRZ ;  /* 0x0000000000067805 */ /* 0x000fca000001ff00 */
[----:B0-----:R0:W-:Y:S01]  /*6cd0*/  STG.E.128 [R16.64], R4 ;  /* 0x0000000410007986 */ /* 0x0011e2000c101d24 */
[----:B------:R-:W-:Y:S05]  /*6ce0*/  BRA `(.L_x_4086) ;  /* 0x000009b000007947 */ /* 0x000fea0003800000 */
.L_x_4094:
        /* <DEDUP_REMOVED lines=21> */
.L_x_4099:
[----:B------:R-:W-:Y:S05]  /*6e40*/  BSYNC B0 ;  /* 0x0000000000007941 */ /* 0x000fea0003800000 */
.L_x_4098:
[----:B------:R-:W-:-:S05]  /*6e50*/  LOP3.LUT R3, R0, R3, RZ, 0xfc, !PT ;  /* 0x0000000300037212 */ /* 0x000fca00078efcff */
[----:B------:R0:W-:Y:S01]  /*6e60*/  STG.E.U8 [R16.64], R3 ;  /* 0x0000000310007986 */ /* 0x0001e2000c101124 */
[----:B------:R-:W-:Y:S05]  /*6e70*/  BRA `(.L_x_4086) ;  /* 0x0000082000007947 */ /* 0x000fea0003800000 */
.L_x_4097:
        /* <DEDUP_REMOVED lines=13> */
.L_x_4101:
[----:B------:R-:W-:Y:S01]  /*6f50*/  IMAD.MOV.U32 R0, RZ, RZ, 0x7f ;  /* 0x0000007fff007424 */ /* 0x000fe200078e00ff */
[----:B------:R-:W-:-:S04]  /*6f60*/  ISETP.GT.U32.AND P0, PT, R3, 0x7f800000, PT ;  /* 0x7f8000000300780c */ /* 0x000fc80003f04070 */
[----:B------:R-:W-:-:S04]  /*6f70*/  SEL R0, R0, 0x7c, P0 ;  /* 0x0000007c00007807 */ /* 0x000fc80000000000 */
.L_x_4102:
[----:B------:R-:W-:Y:S05]  /*6f80*/  BSYNC B0 ;  /* 0x0000000000007941 */ /* 0x000fea0003800000 */
.L_x_4100:
[----:B------:R-:W-:-:S04]  /*6f90*/  LOP3.LUT R2, R5, 0x80000000, RZ, 0xc0, !PT ;  /* 0x8000000005027812 */ /* 0x000fc800078ec0ff */
[----:B------:R-:W-:-:S04]  /*6fa0*/  SHF.R.U32.HI R3, RZ, 0x18, R2 ;  /* 0x00000018ff037819 */ /* 0x000fc80000011602 */
[----:B------:R-:W-:-:S05]  /*6fb0*/  LOP3.LUT R3, R0, R3, RZ, 0xfc, !PT ;  /* 0x0000000300037212 */ /* 0x000fca00078efcff */
[----:B------:R0:W-:Y:S01]  /*6fc0*/  STG.E.U8 [R16.64], R3 ;  /* 0x0000000310007986 */ /* 0x0001e2000c101124 */
[----:B------:R-:W-:Y:S05]  /*6fd0*/  BRA `(.L_x_4086) ;  /* 0x000006c000007947 */ /* 0x000fea0003800000 */
.L_x_4096:
[----:B------:R-:W0:Y:S02]  /*6fe0*/  I2F R0, R2 ;  /* 0x0000000200007306 */ /* 0x000e240000201400 */
[----:B0-----:R-:W-:-:S05]  /*6ff0*/  F2FP.BF16.PACK_AB R0, RZ, R0 ;  /* 0x00000000ff00723e */ /* 0x001fca00000010ff */
[----:B------:R0:W-:Y:S01]  /*7000*/  STG.E.U16 [R16.64], R0 ;  /* 0x0000000010007986 */ /* 0x0001e2000c101524 */
[----:B------:R-:W-:Y:S05]  /*7010*/  BRA `(.L_x_4086) ;  /* 0x0000068000007947 */ /* 0x000fea0003800000 */
.L_x_4093:
        /* <DEDUP_REMOVED lines=10> */
.L_x_4105:
        /* <DEDUP_REMOVED lines=17> */
.L_x_4108:
[----:B------:R-:W-:-:S04]  /*71d0*/  LOP3.LUT R2, R5, 0x80000000, RZ, 0xc0, !PT ;  /* 0x8000000005027812 */ /* 0x000fc800078ec0ff */
[----:B------:R-:W-:-:S04]  /*71e0*/  SHF.R.U32.HI R3, RZ, 0x18, R2 ;  /* 0x00000018ff037819 */ /* 0x000fc80000011602 */
[----:B------:R-:W-:-:S04]  /*71f0*/  LOP3.LUT R0, R0, R3, RZ, 0xfc, !PT ;  /* 0x0000000300007212 */ /* 0x000fc800078efcff */
[----:B------:R-:W-:Y:S02]  /*7200*/  PRMT R8, R0, 0x7610, R8 ;  /* 0x0000761000087816 */ /* 0x000fe40000000008 */
.L_x_4107:
[----:B------:R-:W-:Y:S05]  /*7210*/  BSYNC B0 ;  /* 0x0000000000007941 */ /* 0x000fea0003800000 */
.L_x_4106:
[----:B------:R0:W-:Y:S01]  /*7220*/  STG.E.U8 [R16.64], R8 ;  /* 0x0000000810007986 */ /* 0x0001e2000c101124 */
[----:B------:R-:W-:Y:S05]  /*7230*/  BRA `(.L_x_4086) ;  /* 0x0000046000007947 */ /* 0x000fea0003800000 */
.L_x_4104:
        /* <DEDUP_REMOVED lines=17> */
.L_x_4111:
[----:B------:R-:W-:-:S04]  /*7350*/  LOP3.LUT R2, R5, 0x80000000, RZ, 0xc0, !PT ;  /* 0x8000000005027812 */ /* 0x000fc800078ec0ff */
[----:B------:R-:W-:-:S04]  /*7360*/  SHF.R.U32.HI R3, RZ, 0x18, R2 ;  /* 0x00000018ff037819 */ /* 0x000fc80000011602 */
[----:B------:R-:W-:-:S04]  /*7370*/  LOP3.LUT R0, R0, R3, RZ, 0xfc, !PT ;  /* 0x0000000300007212 */ /* 0x000fc800078efcff */
[----:B------:R-:W-:Y:S02]  /*7380*/  PRMT R8, R0, 0x7610, R8 ;  /* 0x0000761000087816 */ /* 0x000fe40000000008 */
.L_x_4110:
[----:B------:R-:W-:Y:S05]  /*7390*/  BSYNC B0 ;  /* 0x0000000000007941 */ /* 0x000fea0003800000 */
.L_x_4109:
[----:B------:R0:W-:Y:S01]  /*73a0*/  STG.E.U8 [R16.64], R8 ;  /* 0x0000000810007986 */ /* 0x0001e2000c101124 */
[----:B------:R-:W-:Y:S05]  /*73b0*/  BRA `(.L_x_4086) ;  /* 0x000002e000007947 */ /* 0x000fea0003800000 */
.L_x_4103:
        /* <DEDUP_REMOVED lines=22> */
.L_x_4085:
        /* <DEDUP_REMOVED lines=20> */
.L_x_4113:
[----:B------:R-:W-:-:S05]  /*7660*/  SHF.R.S32.HI R3, RZ, 0x1f, R2 ;  /* 0x0000001fff037819 */ /* 0x000fca0000011402 */
[----:B------:R0:W-:Y:S01]  /*7670*/  STG.E.64 [R16.64], R2 ;  /* 0x0000000210007986 */ /* 0x0001e2000c101b24 */
[----:B------:R-:W-:Y:S05]  /*7680*/  BRA `(.L_x_4086) ;  /* 0x0000001000007947 */ /* 0x000fea0003800000 */
.L_x_4112:
[----:B------:R0:W-:Y:S02]  /*7690*/  STG.E [R16.64], R2 ;  /* 0x0000000210007986 */ /* 0x0001e4000c101924 */
.L_x_4086:
        /* <DEDUP_REMOVED lines=258> */
.L_x_4114:
        /* <DEDUP_REMOVED lines=18> */
.L_x_4118:
[----:B------:R0:W5:Y:S01]  /*87e0*/  LDG.E.U8 R18, [R2.64] ;  /* 0x0000002402127981 */ /* 0x000162000c1e1100 */
[----:B------:R-:W-:Y:S05]  /*87f0*/  BRA `(.L_x_4120) ;  /* 0x00000d0000007947 */ /* 0x000fea0003800000 */
.L_x_4117:
        /* <DEDUP_REMOVED lines=8> */
.L_x_4122:
[----:B------:R0:W5:Y:S01]  /*8880*/  LDG.E R18, [R2.64] ;  /* 0x0000002402127981 */ /* 0x000162000c1e1900 */
[----:B------:R-:W-:Y:S05]  /*8890*/  BRA `(.L_x_4120) ;  /* 0x00000c6000007947 */ /* 0x000fea0003800000 */
.L_x_4121:
[----:B------:R0:W5:Y:S01]  /*88a0*/  LDG.E.S16 R18, [R2.64] ;  /* 0x0000002402127981 */ /* 0x000162000c1e1700 */
[----:B------:R-:W-:Y:S05]  /*88b0*/  BRA `(.L_x_4120) ;  /* 0x00000c4000007947 */ /* 0x000fea0003800000 */
.L_x_4116:
        /* <DEDUP_REMOVED lines=9> */
.L_x_4124:
[----:B------:R-:W2:Y:S02]  /*8950*/  LDG.E.U16 R2, [R2.64] ;  /* 0x0000002402027981 */ /* 0x000ea4000c1e1500 */
[----:B--2---:R-:W-:-:S06]  /*8960*/  HADD2.F32 R18, -RZ, R2.H0_H0 ;  /* 0x20000002ff127230 */ /* 0x004fcc0000004100 */
[----:B------:R-:W0:Y:S01]  /*8970*/  F2I.FTZ.TRUNC.NTZ R18, R18 ;  /* 0x0000001200127305 */ /* 0x000e22000021f100 */
[----:B------:R-:W-:Y:S05]  /*8980*/  BRA `(.L_x_4120) ;  /* 0x00000b7000007947 */ /* 0x000fea0003800000 */
.L_x_4123:
        /* <DEDUP_REMOVED lines=9> */
.L_x_4126:
[----:B------:R-:W2:Y:S02]  /*8a20*/  LDG.E.U16 R2, [R2.64] ;  /* 0x0000002402027981 */ /* 0x000ea4000c1e1500 */
[----:B--2---:R-:W-:-:S06]  /*8a30*/  HADD2.F32 R18, -RZ, R2.H0_H0 ;  /* 0x20000002ff127230 */ /* 0x004fcc0000004100 */
[----:B------:R-:W0:Y:S01]  /*8a40*/  F2I.FTZ.TRUNC.NTZ R18, R18 ;  /* 0x0000001200127305 */ /* 0x000e22000021f100 */
[----:B------:R-:W-:Y:S05]  /*8a50*/  BRA `(.L_x_4120) ;  /* 0x00000aa000007947 */ /* 0x000fea0003800000 */
.L_x_4125:
[----:B------:R-:W2:Y:S02]  /*8a60*/  LDG.E.64 R2, [R2.64] ;  /* 0x0000002402027981 */ /* 0x000ea4000c1e1b00 */
[----:B--2---:R0:W1:Y:S01]  /*8a70*/  F2I.F64.TRUNC R18, R2 ;  /* 0x0000000200127311 */ /* 0x004062000030d100 */
[----:B------:R-:W-:Y:S05]  /*8a80*/  BRA `(.L_x_4120) ;  /* 0x00000a7000007947 */ /* 0x000fea0003800000 */
.L_x_4115:
        /* <DEDUP_REMOVED lines=12> */
.L_x_4129:
[----:B------:R-:W2:Y:S02]  /*8b50*/  LDG.E.64 R2, [R2.64] ;  /* 0x0000002402027981 */ /* 0x000ea4000c1e1b00 */
[----:B--2---:R0:W1:Y:S01]  /*8b60*/  F2I.F64.TRUNC R18, R2 ;  /* 0x0000000200127311 */ /* 0x004062000030d100 */
[----:B------:R-:W-:Y:S05]  /*8b70*/  BRA `(.L_x_4120) ;  /* 0x0000098000007947 */ /* 0x000fea0003800000 */
.L_x_4128:
        /* <DEDUP_REMOVED lines=27> */
.L_x_4131:
        /* <DEDUP_REMOVED lines=14> */
.L_x_4130:
[----:B------:R-:W2:Y:S02]  /*8e10*/  LDG.E.U16 R18, [R2.64] ;  /* 0x0000002402127981 */ /* 0x000ea4000c1e1500 */
[----:B--2---:R-:W-:-:S06]  /*8e20*/  PRMT R18, RZ, 0x5410, R18 ;  /* 0x00005410ff127816 */ /* 0x004fcc0000000012 */
[----:B------:R-:W0:Y:S01]  /*8e30*/  F2I.FTZ.TRUNC.NTZ R18, R18 ;  /* 0x0000001200127305 */ /* 0x000e22000021f100 */
[----:B------:R-:W-:Y:S05]  /*8e40*/  BRA `(.L_x_4120) ;  /* 0x000006b000007947 */ /* 0x000fea0003800000 */
.L_x_4127:
        /* <DEDUP_REMOVED lines=10> */
.L_x_4134:
        /* <DEDUP_REMOVED lines=21> */
.L_x_4138:
[----:B------:R-:W-:Y:S05]  /*9040*/  BSYNC B1 ;  /* 0x0000000000017941 */ /* 0x000fea0003800000 */
.L_x_4137:
[----:B------:R-:W-:Y:S01]  /*9050*/  IMAD.SHL.U32 R2, R2, 0x100000, RZ ;  /* 0x0010000002027824 */ /* 0x000fe200078e00ff */
[----:B------:R-:W-:-:S04]  /*9060*/  LEA R3, R0, 0x3b800000, 0x17 ;  /* 0x3b80000000037811 */ /* 0x000fc800078eb8ff */
[----:B------:R-:W-:Y:S02]  /*9070*/  LOP3.LUT R18, R3, R2, R18, 0xfe, !PT ;  /* 0x0000000203127212 */ /* 0x000fe400078efe12 */
.L_x_4136:
[----:B------:R-:W-:Y:S05]  /*9080*/  BSYNC B0 ;  /* 0x0000000000007941 */ /* 0x000fea0003800000 */
.L_x_4135:
[----:B------:R-:W0:Y:S01]  /*9090*/  F2I.FTZ.TRUNC.NTZ R18, R18 ;  /* 0x0000001200127305 */ /* 0x000e22000021f100 */
[----:B------:R-:W-:Y:S05]  /*90a0*/  BRA `(.L_x_4120) ;  /* 0x0000045000007947 */ /* 0x000fea0003800000 */
.L_x_4133:
        /* <DEDUP_REMOVED lines=21> */
.L_x_4142:
[----:B------:R-:W-:Y:S05]  /*9200*/  BSYNC B1 ;  /* 0x0000000000017941 */ /* 0x000fea0003800000 */
.L_x_4141:
[----:B------:R-:W-:Y:S01]  /*9210*/  IMAD.SHL.U32 R2, R2, 0x200000, RZ ;  /* 0x0020000002027824 */ /* 0x000fe200078e00ff */
[----:B------:R-:W-:-:S04]  /*9220*/  LEA R3, R0, 0x37800000, 0x17 ;  /* 0x3780000000037811 */ /* 0x000fc800078eb8ff */
[----:B------:R-:W-:Y:S02]  /*9230*/  LOP3.LUT R18, R3, R2, R18, 0xfe, !PT ;  /* 0x0000000203127212 */ /* 0x000fe400078efe12 */
.L_x_4140:
[----:B------:R-:W-:Y:S05]  /*9240*/  BSYNC B0 ;  /* 0x0000000000007941 */ /* 0x000fea0003800000 */
.L_x_4139:
[----:B------:R-:W0:Y:S01]  /*9250*/  F2I.FTZ.TRUNC.NTZ R18, R18 ;  /* 0x0000001200127305 */ /* 0x000e22000021f100 */
[----:B------:R-:W-:Y:S05]  /*9260*/  BRA `(.L_x_4120) ;  /* 0x0000029000007947 */ /* 0x000fea0003800000 */
.L_x_4132:
        /* <DEDUP_REMOVED lines=14> */
.L_x_4146:
[----:B------:R-:W-:Y:S05]  /*9350*/  BSYNC B0 ;  /* 0x0000000000007941 */ /* 0x000fea0003800000 */
.L_x_4145:
[----:B------:R-:W0:Y:S01]  /*9360*/  F2I.FTZ.TRUNC.NTZ R18, R18 ;  /* 0x0000001200127305 */ /* 0x000e22000021f100 */
[----:B------:R-:W-:Y:S05]  /*9370*/  BRA `(.L_x_4120) ;  /* 0x0000018000007947 */ /* 0x000fea0003800000 */
.L_x_4119:
        /* <DEDUP_REMOVED lines=21> */
.L_x_4144:
[----:B------:R0:W5:Y:S01]  /*94d0*/  LDG.E R18, [R2.64] ;  /* 0x0000002402127981 */ /* 0x000162000c1e1900 */
[----:B------:R-:W-:Y:S05]  /*94e0*/  BRA `(.L_x_4120) ;  /* 0x0000001000007947 */ /* 0x000fea0003800000 */
.L_x_4143:
[----:B------:R0:W5:Y:S02]  /*94f0*/  LDG.E R18, [R2.64] ;  /* 0x0000002402127981 */ /* 0x000164000c1e1900 */
.L_x_4120:
        /* <DEDUP_REMOVED lines=16> */
.L_x_4150:
[----:B------:R0:W5:Y:S01]  /*9600*/  LDG.E.U8 R19, [R2.64] ;  /* 0x0000002402137981 */ /* 0x000162000c1e1100 */
[----:B------:R-:W-:Y:S05]  /*9610*/  BRA `(.L_x_4152) ;  /* 0x00000d0000007947 */ /* 0x000fea0003800000 */
.L_x_4149:
        /* <DEDUP_REMOVED lines=8> */
.L_x_4154:
[----:B------:R0:W5:Y:S01]  /*96a0*/  LDG.E R19, [R2.64] ;  /* 0x0000002402137981 */ /* 0x000162000c1e1900 */
[----:B------:R-:W-:Y:S05]  /*96b0*/  BRA `(.L_x_4152) ;  /* 0x00000c6000007947 */ /* 0x000fea0003800000 */
.L_x_4153:
[----:B------:R0:W5:Y:S01]  /*96c0*/  LDG.E.S16 R19, [R2.64] ;  /* 0x0000002402137981 */ /* 0x000162000c1e1700 */
[----:B------:R-:W-:Y:S05]  /*96d0*/  BRA `(.L_x_4152) ;  /* 0x00000c4000007947 */ /* 0x000fea0003800000 */
.L_x_4148:
        /* <DEDUP_REMOVED lines=9> */
.L_x_4156:
[----:B------:R-:W2:Y:S02]  /*9770*/  LDG.E.U16 R2, [R2.64] ;  /* 0x0000002402027981 */ /* 0x000ea4000c1e1500 */
[----:B--2---:R-:W-:-:S06]  /*9780*/  HADD2.F32 R19, -RZ, R2.H0_H0 ;  /* 0x20000002ff137230 */ /* 0x004fcc0000004100 */
[----:B------:R-:W0:Y:S01]  /*9790*/  F2I.FTZ.TRUNC.NTZ R19, R19 ;  /* 0x0000001300137305 */ /* 0x000e22000021f100 */
[----:B------:R-:W-:Y:S05]  /*97a0*/  BRA `(.L_x_4152) ;  /* 0x00000b7000007947 */ /* 0x000fea0003800000 */
.L_x_4155:
        /* <DEDUP_REMOVED lines=9> */
.L_x_4158:
[----:B------:R-:W2:Y:S02]  /*9840*/  LDG.E.U16 R2, [R2.64] ;  /* 0x0000002402027981 */ /* 0x000ea4000c1e1500 */
[----:B--2---:R-:W-:-:S06]  /*9850*/  HADD2.F32 R19, -RZ, R2.H0_H0 ;  /* 0x20000002ff137230 */ /* 0x004fcc0000004100 */
[----:B------:R-:W0:Y:S01]  /*9860*/  F2I.FTZ.TRUNC.NTZ R19, R19 ;  /* 0x0000001300137305 */ /* 0x000e22000021f100 */
[----:B------:R-:W-:Y:S05]  /*9870*/  BRA `(.L_x_4152) ;  /* 0x00000aa000007947 */ /* 0x000fea0003800000 */
.L_x_4157:
[----:B------:R-:W2:Y:S02]  /*9880*/  LDG.E.64 R2, [R2.64] ;  /* 0x0000002402027981 */ /* 0x000ea4000c1e1b00 */
[----:B--2---:R0:W2:Y:S01]  /*9890*/  F2I.F64.TRUNC R19, R2 ;  /* 0x0000000200137311 */ /* 0x0040a2000030d100 */
[----:B------:R-:W-:Y:S05]  /*98a0*/  BRA `(.L_x_4152) ;  /* 0x00000a7000007947 */ /* 0x000fea0003800000 */
.L_x_4147:
        /* <DEDUP_REMOVED lines=12> */
.L_x_4161:
[----:B------:R-:W2:Y:S02]  /*9970*/  LDG.E.64 R2, [R2.64] ;  /* 0x0000002402027981 */ /* 0x000ea4000c1e1b00 */
[----:B--2---:R0:W2:Y:S01]  /*9980*/  F2I.F64.TRUNC R19, R2 ;  /* 0x0000000200137311 */ /* 0x0040a2000030d100 */
[----:B------:R-:W-:Y:S05]  /*9990*/  BRA `(.L_x_4152) ;  /* 0x0000098000007947 */ /* 0x000fea0003800000 */
.L_x_4160:
        /* <DEDUP_REMOVED lines=27> */
.L_x_4163:
        /* <DEDUP_REMOVED lines=14> */
.L_x_4162:
[----:B------:R-:W2:Y:S02]  /*9c30*/  LDG.E.U16 R19, [R2.64] ;  /* 0x0000002402137981 */ /* 0x000ea4000c1e1500 */
[----:B--2---:R-:W-:-:S06]  /*9c40*/  PRMT R19, RZ, 0x5410, R19 ;  /* 0x00005410ff137816 */ /* 0x004fcc0000000013 */
[----:B------:R-:W0:Y:S01]  /*9c50*/  F2I.FTZ.TRUNC.NTZ R19, R19 ;  /* 0x0000001300137305 */ /* 0x000e22000021f100 */
[----:B------:R-:W-:Y:S05]  /*9c60*/  BRA `(.L_x_4152) ;  /* 0x000006b000007947 */ /* 0x000fea0003800000 */
.L_x_4159:
        /* <DEDUP_REMOVED lines=10> */
.L_x_4166:
        /* <DEDUP_REMOVED lines=21> */
.L_x_4170:
[----:B------:R-:W-:Y:S05]  /*9e60*/  BSYNC B1 ;  /* 0x0000000000017941 */ /* 0x000fea0003800000 */
.L_x_4169:
[----:B------:R-:W-:Y:S01]  /*9e70*/  IMAD.SHL.U32 R2, R2, 0x100000, RZ ;  /* 0x0010000002027824 */ /* 0x000fe200078e00ff */
[----:B------:R-:W-:-:S04]  /*9e80*/  LEA R0, R0, 0x3b800000, 0x17 ;  /* 0x3b80000000007811 */ /* 0x000fc800078eb8ff */
[----:B------:R-:W-:Y:S02]  /*9e90*/  LOP3.LUT R19, R0, R2, R19, 0xfe, !PT ;  /* 0x0000000200137212 */ /* 0x000fe400078efe13 */
.L_x_4168:
[----:B------:R-:W-:Y:S05]  /*9ea0*/  BSYNC B0 ;  /* 0x0000000000007941 */ /* 0x000fea0003800000 */
.L_x_4167:
[----:B------:R-:W0:Y:S01]  /*9eb0*/  F2I.FTZ.TRUNC.NTZ R19, R19 ;  /* 0x0000001300137305 */ /* 0x000e22000021f100 */
[----:B------:R-:W-:Y:S05]  /*9ec0*/  BRA `(.L_x_4152) ;  /* 0x0000045000007947 */ /* 0x000fea0003800000 */
.L_x_4165:
        /* <DEDUP_REMOVED lines=21> */
.L_x_4174:
[----:B------:R-:W-:Y:S05]  /*a020*/  BSYNC B1 ;  /* 0x0000000000017941 */ /* 0x000fea0003800000 */
.L_x_4173:
[----:B------:R-:W-:Y:S01]  /*a030*/  IMAD.SHL.U32 R2, R2, 0x200000, RZ ;  /* 0x0020000002027824 */ /* 0x000fe200078e00ff */
[----:B------:R-:W-:-:S04]  /*a040*/  LEA R0, R0, 0x37800000, 0x17 ;  /* 0x3780000000007811 */ /* 0x000fc800078eb8ff */
[----:B------:R-:W-:Y:S02]  /*a050*/  LOP3.LUT R19, R0, R2, R19, 0xfe, !PT ;  /* 0x0000000200137212 */ /* 0x000fe400078efe13 */
.L_x_4172:
[----:B------:R-:W-:Y:S05]  /*a060*/  BSYNC B0 ;  /* 0x0000000000007941 */ /* 0x000fea0003800000 */
.L_x_4171:
[----:B------:R-:W0:Y:S01]  /*a070*/  F2I.FTZ.TRUNC.NTZ R19, R19 ;  /* 0x0000001300137305 */ /* 0x000e22000021f100 */
[----:B------:R-:W-:Y:S05]  /*a080*/  BRA `(.L_x_4152) ;  /* 0x0000029000007947 */ /* 0x000fea0003800000 */
.L_x_4164:
        /* <DEDUP_REMOVED lines=14> */
.L_x_4178:
[----:B------:R-:W-:Y:S05]  /*a170*/  BSYNC B0 ;  /* 0x0000000000007941 */ /* 0x000fea0003800000 */
.L_x_4177:
[----:B------:R-:W0:Y:S01]  /*a180*/  F2I.FTZ.TRUNC.NTZ R19, R19 ;  /* 0x0000001300137305 */ /* 0x000e22000021f100 */
[----:B------:R-:W-:Y:S05]  /*a190*/  BRA `(.L_x_4152) ;  /* 0x0000018000007947 */ /* 0x000fea0003800000 */
.L_x_4151:
        /* <DEDUP_REMOVED lines=21> */
.L_x_4176:
[----:B------:R0:W5:Y:S01]  /*a2f0*/  LDG.E R19, [R2.64] ;  /* 0x0000002402137981 */ /* 0x000162000c1e1900 */
[----:B------:R-:W-:Y:S05]  /*a300*/  BRA `(.L_x_4152) ;  /* 0x0000001000007947 */ /* 0x000fea0003800000 */
.L_x_4175:
[----:B------:R0:W5:Y:S02]  /*a310*/  LDG.E R19, [R2.64] ;  /* 0x0000002402137981 */ /* 0x000164000c1e1900 */
.L_x_4152:
        /* <DEDUP_REMOVED lines=16> */
.L_x_4182:
[----:B------:R0:W-:Y:S01]  /*a420*/  STG.E.U8 [R16.64], R2 ;  /* 0x0000000210007986 */ /* 0x0001e2000c101124 */
[----:B------:R-:W-:Y:S05]  /*a430*/  BRA `(.L_x_4184) ;  /* 0x00000d7000007947 */ /* 0x000fea0003800000 */
.L_x_4181:
        /* <DEDUP_REMOVED lines=9> */
.L_x_4186:
[----:B------:R0:W-:Y:S01]  /*a4d0*/  STG.E [R16.64], R2 ;  /* 0x0000000210007986 */ /* 0x0001e2000c101924 */
[----:B------:R-:W-:Y:S05]  /*a4e0*/  BRA `(.L_x_4184) ;  /* 0x00000cc000007947 */ /* 0x000fea0003800000 */
.L_x_4185:
[----:B------:R0:W-:Y:S01]  /*a4f0*/  STG.E.U16 [R16.64], R2 ;  /* 0x0000000210007986 */ /* 0x0001e2000c101524 */
[----:B------:R-:W-:Y:S05]  /*a500*/  BRA `(.L_x_4184) ;  /* 0x00000ca000007947 */ /* 0x000fea0003800000 */
.L_x_4180:
        /* <DEDUP_REMOVED lines=9> */
.L_x_4188:
[----:B------:R-:W0:Y:S02]  /*a5a0*/  I2F R0, R2 ;  /* 0x0000000200007306 */ /* 0x000e240000201400 */
[----:B0-----:R-:W-:-:S05]  /*a5b0*/  F2FP.PACK_AB R0, RZ, R0 ;  /* 0x00000000ff00723e */ /* 0x001fca00000000ff */
[----:B------:R0:W-:Y:S01]  /*a5c0*/  STG.E.U16 [R16.64], R0 ;  /* 0x0000000010007986 */ /* 0x0001e2000c101524 */
[----:B------:R-:W-:Y:S05]  /*a5d0*/  BRA `(.L_x_4184) ;  /* 0x00000bd000007947 */ /* 0x000fea0003800000 */
.L_x_4187:
        /* <DEDUP_REMOVED lines=10> */
.L_x_4190:
[----:B------:R-:W0:Y:S02]  /*a680*/  I2F R2, R2 ;  /* 0x0000000200027306 */ /* 0x000e240000201400 */
[----:B0-----:R-:W-:-:S04]  /*a690*/  F2FP.PACK_AB R3, RZ, R2 ;  /* 0x00000002ff03723e */ /* 0x001fc800000000ff */
[----:B------:R-:W-:-:S05]  /*a6a0*/  PRMT R3, R3, 0x5410, RZ ;  /* 0x0000541003037816 */ /* 0x000fca00000000ff */
[----:B------:R0:W-:Y:S01]  /*a6b0*/  STG.E [R16.64], R3 ;  /* 0x0000000310007986 */ /* 0x0001e2000c101924 */
[----:B------:R-:W-:Y:S05]  /*a6c0*/  BRA `(.L_x_4184) ;  /* 0x00000ae000007947 */ /* 0x000fea0003800000 */
.L_x_4189:
[----:B------:R-:W0:Y:S02]  /*a6d0*/  I2F.F64 R2, R2 ;  /* 0x0000000200027312 */ /* 0x000e240000201c00 */
[----:B0-----:R0:W-:Y:S01]  /*a6e0*/  STG.E.64 [R16.64], R2 ;  /* 0x0000000210007986 */ /* 0x0011e2000c101b24 */
[----:B------:R-:W-:Y:S05]  /*a6f0*/  BRA `(.L_x_4184) ;  /* 0x00000ab000007947 */ /* 0x000fea0003800000 */
.L_x_4179:
        /* <DEDUP_REMOVED lines=12> */
.L_x_4193:
[----:B------:R-:W0:Y:S01]  /*a7c0*/  I2F.F64 R4, R2 ;  /* 0x0000000200047312 */ /* 0x000e220000201c00 */
[----:B------:R-:W-:-:S05]  /*a7d0*/  CS2R R6, SRZ ;  /* 0x0000000000067805 */ /* 0x000fca000001ff00 */
[----:B0-----:R0:W-:Y:S01]  /*a7e0*/  STG.E.128 [R16.64], R4 ;  /* 0x0000000410007986 */ /* 0x0011e2000c101d24 */
[----:B------:R-:W-:Y:S05]  /*a7f0*/  BRA `(.L_x_4184) ;  /* 0x000009b000007947 */ /* 0x000fea0003800000 */
.L_x_4192:
        /* <DEDUP_REMOVED lines=21> */
.L_x_4197:
[----:B------:R-:W-:Y:S05]  /*a950*/  BSYNC B0 ;  /* 0x0000000000007941 */ /* 0x000fea0003800000 */
.L_x_4196:
[----:B------:R-:W-:-:S05]  /*a960*/  LOP3.LUT R3, R0, R3, RZ, 0xfc, !PT ;  /* 0x0000000300037212 */ /* 0x000fca00078efcff */
[----:B------:R0:W-:Y:S01]  /*a970*/  STG.E.U8 [R16.64], R3 ;  /* 0x0000000310007986 */ /* 0x0001e2000c101124 */
[----:B------:R-:W-:Y:S05]  /*a980*/  BRA `(.L_x_4184) ;  /* 0x0000082000007947 */ /* 0x000fea0003800000 */
.L_x_4195:
        /* <DEDUP_REMOVED lines=13> */
.L_x_4199:
[----:B------:R-:W-:Y:S01]  /*aa60*/  IMAD.MOV.U32 R0, RZ, RZ, 0x7f ;  /* 0x0000007fff007424 */ /* 0x000fe200078e00ff */
[----:B------:R-:W-:-:S04]  /*aa70*/  ISETP.GT.U32.AND P0, PT, R3, 0x7f800000, PT ;  /* 0x7f8000000300780c */ /* 0x000fc80003f04070 */
[----:B------:R-:W-:-:S04]  /*aa80*/  SEL R0, R0, 0x7c, P0 ;  /* 0x0000007c00007807 */ /* 0x000fc80000000000 */
.L_x_4200:
[----:B------:R-:W-:Y:S05]  /*aa90*/  BSYNC B0 ;  /* 0x0000000000007941 */ /* 0x000fea0003800000 */
.L_x_4198:
[----:B------:R-:W-:-:S04]  /*aaa0*/  LOP3.LUT R2, R5, 0x80000000, RZ, 0xc0, !PT ;  /* 0x8000000005027812 */ /* 0x000fc800078ec0ff */
[----:B------:R-:W-:-:S04]  /*aab0*/  SHF.R.U32.HI R3, RZ, 0x18, R2 ;  /* 0x00000018ff037819 */ /* 0x000fc80000011602 */
[----:B------:R-:W-:-:S05]  /*aac0*/  LOP3.LUT R3, R0, R3, RZ, 0xfc, !PT ;  /* 0x0000000300037212 */ /* 0x000fca00078efcff */
[----:B------:R0:W-:Y:S01]  /*aad0*/  STG.E.U8 [R16.64], R3 ;  /* 0x0000000310007986 */ /* 0x0001e2000c101124 */
[----:B------:R-:W-:Y:S05]  /*aae0*/  BRA `(.L_x_4184) ;  /* 0x000006c000007947 */ /* 0x000fea0003800000 */
.L_x_4194:
[----:B------:R-:W0:Y:S02]  /*aaf0*/  I2F R0, R2 ;  /* 0x0000000200007306 */ /* 0x000e240000201400 */
[----:B0-----:R-:W-:-:S05]  /*ab00*/  F2FP.BF16.PACK_AB R0, RZ, R0 ;  /* 0x00000000ff00723e */ /* 0x001fca00000010ff */
[----:B------:R0:W-:Y:S01]  /*ab10*/  STG.E.U16 [R16.64], R0 ;  /* 0x0000000010007986 */ /* 0x0001e2000c101524 */
[----:B------:R-:W-:Y:S05]  /*ab20*/  BRA `(.L_x_4184) ;  /* 0x0000068000007947 */ /* 0x000fea0003800000 */
.L_x_4191:
        /* <DEDUP_REMOVED lines=10> */
.L_x_4203:
        /* <DEDUP_REMOVED lines=17> */
.L_x_4206:
[----:B------:R-:W-:-:S04]  /*ace0*/  LOP3.LUT R2, R5, 0x80000000, RZ, 0xc0, !PT ;  /* 0x8000000005027812 */ /* 0x000fc800078ec0ff */
[----:B------:R-:W-:-:S04]  /*acf0*/  SHF.R.U32.HI R3, RZ, 0x18, R2 ;  /* 0x00000018ff037819 */ /* 0x000fc80000011602 */
[----:B------:R-:W-:-:S04]  /*ad00*/  LOP3.LUT R0, R0, R3, RZ, 0xfc, !PT ;  /* 0x0000000300007212 */ /* 0x000fc800078efcff */
[----:B------:R-:W-:Y:S02]  /*ad10*/  PRMT R8, R0, 0x7610, R8 ;  /* 0x0000761000087816 */ /* 0x000fe40000000008 */
.L_x_4205:
[----:B------:R-:W-:Y:S05]  /*ad20*/  BSYNC B0 ;  /* 0x0000000000007941 */ /* 0x000fea0003800000 */
.L_x_4204:
[----:B------:R0:W-:Y:S01]  /*ad30*/  STG.E.U8 [R16.64], R8 ;  /* 0x0000000810007986 */ /* 0x0001e2000c101124 */
[----:B------:R-:W-:Y:S05]  /*ad40*/  BRA `(.L_x_4184) ;  /* 0x0000046000007947 */ /* 0x000fea0003800000 */
.L_x_4202:
        /* <DEDUP_REMOVED lines=17> */
.L_x_4209:
[----:B------:R-:W-:-:S04]  /*ae60*/  LOP3.LUT R2, R5, 0x80000000, RZ, 0xc0, !PT ;  /* 0x8000000005027812 */ /* 0x000fc800078ec0ff */
[----:B------:R-:W-:-:S04]  /*ae70*/  SHF.R.U32.HI R3, RZ, 0x18, R2 ;  /* 0x00000018ff037819 */ /* 0x000fc80000011602 */
[----:B------:R-:W-:-:S04]  /*ae80*/  LOP3.LUT R0, R0, R3, RZ, 0xfc, !PT ;  /* 0x0000000300007212 */ /* 0x000fc800078efcff */
[----:B------:R-:W-:Y:S02]  /*ae90*/  PRMT R8, R0, 0x7610, R8 ;  /* 0x0000761000087816 */ /* 0x000fe40000000008 */
.L_x_4208:
[----:B------:R-:W-:Y:S05]  /*aea0*/  BSYNC B0 ;  /* 0x0000000000007941 */ /* 0x000fea0003800000 */
.L_x_4207:
[----:B------:R0:W-:Y:S01]  /*aeb0*/  STG.E.U8 [R16.64], R8 ;  /* 0x0000000810007986 */ /* 0x0001e2000c101124 */
[----:B------:R-:W-:Y:S05]  /*aec0*/  BRA `(.L_x_4184) ;  /* 0x000002e000007947 */ /* 0x000fea0003800000 */
.L_x_4201:
        /* <DEDUP_REMOVED lines=22> */
.L_x_4183:
        /* <DEDUP_REMOVED lines=20> */
.L_x_4211:
[----:B------:R-:W-:-:S05]  /*b170*/  SHF.R.S32.HI R3, RZ, 0x1f, R2 ;  /* 0x0000001fff037819 */ /* 0x000fca0000011402 */
[----:B------:R0:W-:Y:S01]  /*b180*/  STG.E.64 [R16.64], R2 ;  /* 0x0000000210007986 */ /* 0x0001e2000c101b24 */
[----:B------:R-:W-:Y:S05]  /*b190*/  BRA `(.L_x_4184) ;  /* 0x0000001000007947 */ /* 0x000fea0003800000 */
.L_x_4210:
[----:B------:R0:W-:Y:S02]  /*b1a0*/  STG.E [R16.64], R2 ;  /* 0x0000000210007986 */ /* 0x0001e4000c101924 */
.L_x_4184:
[----:B------:R-:W-:Y:S02]  /*b1b0*/  IADD3 R23, R23, 0x80, RZ ;  /* 0x0000008017177810 */ /* 0x000fe40007ffe0ff */
.L_x_4015:
[----:B------:R-:W-:Y:S05]  /*b1c0*/  BSYNC B6 ;  /* 0x0000000000067941 */ /* 0x000fea0003800000 */
.L_x_4014:
        /* <DEDUP_REMOVED lines=257> */
.L_x_4212:
        /* <DEDUP_REMOVED lines=18> */
.L_x_4216:
[----:B------:R0:W5:Y:S01]  /*c300*/  LDG.E.U8 R18, [R2.64] ;  /* 0x0000002402127981 */ /* 0x000162000c1e1100 */
[----:B------:R-:W-:Y:S05]  /*c310*/  BRA `(.L_x_4218) ;  /* 0x00000d0000007947 */ /* 0x000fea0003800000 */
.L_x_4215:
        /* <DEDUP_REMOVED lines=8> */
.L_x_4220:
[----:B------:R0:W5:Y:S01]  /*c3a0*/  LDG.E R18, [R2.64] ;  /* 0x0000002402127981 */ /* 0x000162000c1e1900 */
[----:B------:R-:W-:Y:S05]  /*c3b0*/  BRA `(.L_x_4218) ;  /* 0x00000c6000007947 */ /* 0x000fea0003800000 */
.L_x_4219:
[----:B------:R0:W5:Y:S01]  /*c3c0*/  LDG.E.S16 R18, [R2.64] ;  /* 0x0000002402127981 */ /* 0x000162000c1e1700 */
[----:B------:R-:W-:Y:S05]  /*c3d0*/  BRA `(.L_x_4218) ;  /* 0x00000c4000007947 */ /* 0x000fea0003800000 */
.L_x_4214:
        /* <DEDUP_REMOVED lines=9> */
.L_x_4222:
[----:B------:R-:W2:Y:S02]  /*c470*/  LDG.E.U16 R2, [R2.64] ;  /* 0x0000002402027981 */ /* 0x000ea4000c1e1500 */
[----:B--2---:R-:W-:-:S06]  /*c480*/  HADD2.F32 R18, -RZ, R2.H0_H0 ;  /* 0x20000002ff127230 */ /* 0x004fcc0000004100 */
[----:B------:R-:W0:Y:S01]  /*c490*/  F2I.FTZ.TRUNC.NTZ R18, R18 ;  /* 0x0000001200127305 */ /* 0x000e22000021f100 */
[----:B------:R-:W-:Y:S05]  /*c4a0*/  BRA `(.L_x_4218) ;  /* 0x00000b7000007947 */ /* 0x000fea0003800000 */
.L_x_4221:
        /* <DEDUP_REMOVED lines=9> */
.L_x_4224:
[----:B------:R-:W2:Y:S02]  /*c540*/  LDG.E.U16 R2, [R2.64] ;  /* 0x0000002402027981 */ /* 0x000ea4000c1e1500 */
[----:B--2---:R-:W-:-:S06]  /*c550*/  HADD2.F32 R18, -RZ, R2.H0_H0 ;  /* 0x20000002ff127230 */ /* 0x004fcc0000004100 */
[----:B------:R-:W0:Y:S01]  /*c560*/  F2I.FTZ.TRUNC.NTZ R18, R18 ;  /* 0x0000001200127305 */ /* 0x000e22000021f100 */
[----:B------:R-:W-:Y:S05]  /*c570*/  BRA `(.L_x_4218) ;  /* 0x00000aa000007947 */ /* 0x000fea0003800000 */
.L_x_4223:
[----:B------:R-:W2:Y:S02]  /*c580*/  LDG.E.64 R2, [R2.64] ;  /* 0x0000002402027981 */ /* 0x000ea4000c1e1b00 */
[----:B--2---:R0:W1:Y:S01]  /*c590*/  F2I.F64.TRUNC R18, R2 ;  /* 0x0000000200127311 */ /* 0x004062000030d100 */
[----:B------:R-:W-:Y:S05]  /*c5a0*/  BRA `(.L_x_4218) ;  /* 0x00000a7000007947 */ /* 0x000fea0003800000 */
.L_x_4213:
        /* <DEDUP_REMOVED lines=12> */
.L_x_4227:
[----:B------:R-:W2:Y:S02]  /*c670*/  LDG.E.64 R2, [R2.64] ;  /* 0x0000002402027981 */ /* 0x000ea4000c1e1b00 */
[----:B--2---:R0:W1:Y:S01]  /*c680*/  F2I.F64.TRUNC R18, R2 ;  /* 0x0000000200127311 */ /* 0x004062000030d100 */
[----:B------:R-:W-:Y:S05]  /*c690*/  BRA `(.L_x_4218) ;  /* 0x0000098000007947 */ /* 0x000fea0003800000 */
.L_x_4226:
        /* <DEDUP_REMOVED lines=27> */
.L_x_4229:
        /* <DEDUP_REMOVED lines=14> */
.L_x_4228:
[----:B------:R-:W2:Y:S02]  /*c930*/  LDG.E.U16 R18, [R2.64] ;  /* 0x0000002402127981 */ /* 0x000ea4000c1e1500 */
[----:B--2---:R-:W-:-:S06]  /*c940*/  PRMT R18, RZ, 0x5410, R18 ;  /* 0x00005410ff127816 */ /* 0x004fcc0000000012 */
[----:B------:R-:W0:Y:S01]  /*c950*/  F2I.FTZ.TRUNC.NTZ R18, R18 ;  /* 0x0000001200127305 */ /* 0x000e22000021f100 */
[----:B------:R-:W-:Y:S05]  /*c960*/  BRA `(.L_x_4218) ;  /* 0x000006b000007947 */ /* 0x000fea0003800000 */
.L_x_4225:
        /* <DEDUP_REMOVED lines=10> */
.L_x_4232:
        /* <DEDUP_REMOVED lines=21> */
.L_x_4236:
[----:B------:R-:W-:Y:S05]  /*cb60*/  BSYNC B1 ;  /* 0x0000000000017941 */ /* 0x000fea0003800000 */
.L_x_4235:
[----:B------:R-:W-:Y:S01]  /*cb70*/  IMAD.SHL.U32 R2, R2, 0x100000, RZ ;  /* 0x0010000002027824 */ /* 0x000fe200078e00ff */
[----:B------:R-:W-:-:S04]  /*cb80*/  LEA R3, R0, 0x3b800000, 0x17 ;  /* 0x3b80000000037811 */ /* 0x000fc800078eb8ff */
[----:B------:R-:W-:Y:S02]  /*cb90*/  LOP3.LUT R18, R3, R2, R18, 0xfe, !PT ;  /* 0x0000000203127212 */ /* 0x000fe400078efe12 */
.L_x_4234:
[----:B------:R-:W-:Y:S05]  /*cba0*/  BSYNC B0 ;  /* 0x0000000000007941 */ /* 0x000fea0003800000 */
.L_x_4233:
[----:B------:R-:W0:Y:S01]  /*cbb0*/  F2I.FTZ.TRUNC.NTZ R18, R18 ;  /* 0x0000001200127305 */ /* 0x000e22000021f100 */
[----:B------:R-:W-:Y:S05]  /*cbc0*/  BRA `(.L_x_4218) ;  /* 0x0000045000007947 */ /* 0x000fea0003800000 */
.L_x_4231:
        /* <DEDUP_REMOVED lines=21> */
.L_x_4240:
[----:B------:R-:W-:Y:S05]  /*cd20*/  BSYNC B1 ;  /* 0x0000000000017941 */ /* 0x000fea0003800000 */
.L_x_4239:
[----:B------:R-:W-:Y:S01]  /*cd30*/  IMAD.SHL.U32 R2, R2, 0x200000, RZ ;  /* 0x0020000002027824 */ /* 0x000fe200078e00ff */
[----:B------:R-:W-:-:S04]  /*cd40*/  LEA R3, R0, 0x37800000, 0x17 ;  /* 0x3780000000037811 */ /* 0x000fc800078eb8ff */
[----:B------:R-:W-:Y:S02]  /*cd50*/  LOP3.LUT R18, R3, R2, R18, 0xfe, !PT ;  /* 0x0000000203127212 */ /* 0x000fe400078efe12 */
.L_x_4238:
[----:B------:R-:W-:Y:S05]  /*cd60*/  BSYNC B0 ;  /* 0x0000000000007941 */ /* 0x000fea0003800000 */
.L_x_4237:
[----:B------:R-:W0:Y:S01]  /*cd70*/  F2I.FTZ.TRUNC.NTZ R18, R18 ;  /* 0x0000001200127305 */ /* 0x000e22000021f100 */
[----:B------:R-:W-:Y:S05]  /*cd80*/  BRA `(.L_x_4218) ;  /* 0x0000029000007947 */ /* 0x000fea0003800000 */
.L_x_4230:
        /* <DEDUP_REMOVED lines=14> */
.L_x_4244:
[----:B------:R-:W-:Y:S05]  /*ce70*/  BSYNC B0 ;  /* 0x0000000000007941 */ /* 0x000fea0003800000 */
.L_x_4243:
[----:B------:R-:W0:Y:S01]  /*ce80*/  F2I.FTZ.TRUNC.NTZ R18, R18 ;  /* 0x0000001200127305 */ /* 0x000e22000021f100 */
[----:B------:R-:W-:Y:S05]  /*ce90*/  BRA `(.L_x_4218) ;  /* 0x0000018000007947 */ /* 0x000fea0003800000 */
.L_x_4217:
        /* <DEDUP_REMOVED lines=21> */
.L_x_4242:
[----:B------:R0:W5:Y:S01]  /*cff0*/  LDG.E R18, [R2.64] ;  /* 0x0000002402127981 */ /* 0x000162000c1e1900 */
[----:B------:R-:W-:Y:S05]  /*d000*/  BRA `(.L_x_4218) ;  /* 0x0000001000007947 */ /* 0x000fea0003800000 */
.L_x_4241:
[----:B------:R0:W5:Y:S02]  /*d010*/  LDG.E R18, [R2.64] ;  /* 0x0000002402127981 */ /* 0x000164000c1e1900 */
.L_x_4218:
        /* <DEDUP_REMOVED lines=16> */
.L_x_4248:
[----:B------:R0:W5:Y:S01]  /*d120*/  LDG.E.U8 R19, [R2.64] ;  /* 0x0000002402137981 */ /* 0x000162000c1e1100 */
[----:B------:R-:W-:Y:S05]  /*d130*/  BRA `(.L_x_4250) ;  /* 0x00000d0000007947 */ /* 0x000fea0003800000 */
.L_x_4247:
        /* <DEDUP_REMOVED lines=8> */
.L_x_4252:
[----:B------:R0:W5:Y:S01]  /*d1c0*/  LDG.E R19, [R2.64] ;  /* 0x0000002402137981 */ /* 0x000162000c1e1900 */
[----:B------:R-:W-:Y:S05]  /*d1d0*/  BRA `(.L_x_4250) ;  /* 0x00000c6000007947 */ /* 0x000fea0003800000 */
.L_x_4251:
[----:B------:R0:W5:Y:S01]  /*d1e0*/  LDG.E.S16 R19, [R2.64] ;  /* 0x0000002402137981 */ /* 0x000162000c1e1700 */
[----:B------:R-:W-:Y:S05]  /*d1f0*/  BRA `(.L_x_4250) ;  /* 0x00000c4000007947 */ /* 0x000fea0003800000 */
.L_x_4246:
        /* <DEDUP_REMOVED lines=9> */
.L_x_4254:
[----:B------:R-:W2:Y:S02]  /*d290*/  LDG.E.U16 R2, [R2.64] ;  /* 0x0000002402027981 */ /* 0x000ea4000c1e1500 */
[----:B--2---:R-:W-:-:S06]  /*d2a0*/  HADD2.F32 R19, -RZ, R2.H0_H0 ;  /* 0x20000002ff137230 */ /* 0x004fcc0000004100 */
[----:B------:R-:W0:Y:S01]  /*d2b0*/  F2I.FTZ.TRUNC.NTZ R19, R19 ;  /* 0x0000001300137305 */ /* 0x000e22000021f100 */
[----:B------:R-:W-:Y:S05]  /*d2c0*/  BRA `(.L_x_4250) ;  /* 0x00000b7000007947 */ /* 0x000fea0003800000 */
.L_x_4253:
        /* <DEDUP_REMOVED lines=9> */
.L_x_4256:
[----:B------:R-:W2:Y:S02]  /*d360*/  LDG.E.U16 R2, [R2.64] ;  /* 0x0000002402027981 */ /* 0x000ea4000c1e1500 */
[----:B--2---:R-:W-:-:S06]  /*d370*/  HADD2.F32 R19, -RZ, R2.H0_H0 ;  /* 0x20000002ff137230 */ /* 0x004fcc0000004100 */
[----:B------:R-:W0:Y:S01]  /*d380*/  F2I.FTZ.TRUNC.NTZ R19, R19 ;  /* 0x0000001300137305 */ /* 0x000e22000021f100 */
[----:B------:R-:W-:Y:S05]  /*d390*/  BRA `(.L_x_4250) ;  /* 0x00000aa000007947 */ /* 0x000fea0003800000 */
.L_x_4255:
[----:B------:R-:W2:Y:S02]  /*d3a0*/  LDG.E.64 R2, [R2.64] ;  /* 0x0000002402027981 */ /* 0x000ea4000c1e1b00 */
[----:B--2---:R0:W2:Y:S01]  /*d3b0*/  F2I.F64.TRUNC R19, R2 ;  /* 0x0000000200137311 */ /* 0x0040a2000030d100 */
[----:B------:R-:W-:Y:S05]  /*d3c0*/  BRA `(.L_x_4250) ;  /* 0x00000a7000007947 */ /* 0x000fea0003800000 */
.L_x_4245:
        /* <DEDUP_REMOVED lines=12> */
.L_x_4259:
[----:B------:R-:W2:Y:S02]  /*d490*/  LDG.E.64 R2, [R2.64] ;  /* 0x0000002402027981 */ /* 0x000ea4000c1e1b00 */
[----:B--2---:R0:W2:Y:S01]  /*d4a0*/  F2I.F64.TRUNC R19, R2 ;  /* 0x0000000200137311 */ /* 0x0040a2000030d100 */
[----:B------:R-:W-:Y:S05]  /*d4b0*/  BRA `(.L_x_4250) ;  /* 0x0000098000007947 */ /* 0x000fea0003800000 */
.L_x_4258:
        /* <DEDUP_REMOVED lines=27> */
.L_x_4261:
        /* <DEDUP_REMOVED lines=14> */
.L_x_4260:
[----:B------:R-:W2:Y:S02]  /*d750*/  LDG.E.U16 R19, [R2.64] ;  /* 0x0000002402137981 */ /* 0x000ea4000c1e1500 */
[----:B--2---:R-:W-:-:S06]  /*d760*/  PRMT R19, RZ, 0x5410, R19 ;  /* 0x00005410ff137816 */ /* 0x004fcc0000000013 */
[----:B------:R-:W0:Y:S01]  /*d770*/  F2I.FTZ.TRUNC.NTZ R19, R19 ;  /* 0x0000001300137305 */ /* 0x000e22000021f100 */
[----:B------:R-:W-:Y:S05]  /*d780*/  BRA `(.L_x_4250) ;  /* 0x000006b000007947 */ /* 0x000fea0003800000 */
.L_x_4257:
        /* <DEDUP_REMOVED lines=10> */
.L_x_4264:
        /* <DEDUP_REMOVED lines=21> */
.L_x_4268:
[----:B------:R-:W-:Y:S05]  /*d980*/  BSYNC B1 ;  /* 0x0000000000017941 */ /* 0x000fea0003800000 */
.L_x_4267:
[----:B------:R-:W-:Y:S01]  /*d990*/  IMAD.SHL.U32 R2, R2, 0x100000, RZ ;  /* 0x0010000002027824 */ /* 0x000fe200078e00ff */
[----:B------:R-:W-:-:S04]  /*d9a0*/  LEA R0, R0, 0x3b800000, 0x17 ;  /* 0x3b80000000007811 */ /* 0x000fc800078eb8ff */
[----:B------:R-:W-:Y:S02]  /*d9b0*/  LOP3.LUT R19, R0, R2, R19, 0xfe, !PT ;  /* 0x0000000200137212 */ /* 0x000fe400078efe13 */
.L_x_4266:
[----:B------:R-:W-:Y:S05]  /*d9c0*/  BSYNC B0 ;  /* 0x0000000000007941 */ /* 0x000fea0003800000 */
.L_x_4265:
[----:B------:R-:W0:Y:S01]  /*d9d0*/  F2I.FTZ.TRUNC.NTZ R19, R19 ;  /* 0x0000001300137305 */ /* 0x000e22000021f100 */
[----:B------:R-:W-:Y:S05]  /*d9e0*/  BRA `(.L_x_4250) ;  /* 0x0000045000007947 */ /* 0x000fea0003800000 */
.L_x_4263:
        /* <DEDUP_REMOVED lines=21> */
.L_x_4272:
[----:B------:R-:W-:Y:S05]  /*db40*/  BSYNC B1 ;  /* 0x0000000000017941 */ /* 0x000fea0003800000 */
.L_x_4271:
[----:B------:R-:W-:Y:S01]  /*db50*/  IMAD.SHL.U32 R2, R2, 0x200000, RZ ;  /* 0x0020000002027824 */ /* 0x000fe200078e00ff */
[----:B------:R-:W-:-:S04]  /*db60*/  LEA R0, R0, 0x37800000, 0x17 ;  /* 0x3780000000007811 */ /* 0x000fc800078eb8ff */
[----:B------:R-:W-:Y:S02]  /*db70*/  LOP3.LUT R19, R0, R2, R19, 0xfe, !PT ;  /* 0x0000000200137212 */ /* 0x000fe400078efe13 */
.L_x_4270:
[----:B------:R-:W-:Y:S05]  /*db80*/  BSYNC B0 ;  /* 0x0000000000007941 */ /* 0x000fea0003800000 */
.L_x_4269:
[----:B------:R-:W0:Y:S01]  /*db90*/  F2I.FTZ.TRUNC.NTZ R19, R19 ;  /* 0x0000001300137305 */ /* 0x000e22000021f100 */
[----:B------:R-:W-:Y:S05]  /*dba0*/  BRA `(.L_x_4250) ;  /* 0x0000029000007947 */ /* 0x000fea0003800000 */
.L_x_4262:
        /* <DEDUP_REMOVED lines=14> */
.L_x_4276:
[----:B------:R-:W-:Y:S05]  /*dc90*/  BSYNC B0 ;  /* 0x0000000000007941 */ /* 0x000fea0003800000 */
.L_x_4275:
[----:B------:R-:W0:Y:S01]  /*dca0*/  F2I.FTZ.TRUNC.NTZ R19, R19 ;  /* 0x0000001300137305 */ /* 0x000e22000021f100 */
[----:B------:R-:W-:Y:S05]  /*dcb0*/  BRA `(.L_x_4250) ;  /* 0x0000018000007947 */ /* 0x000fea0003800000 */
.L_x_4249:
        /* <DEDUP_REMOVED lines=21> */
.L_x_4274:
[----:B------:R0:W5:Y:S01]  /*de10*/  LDG.E R19, [R2.64] ;  /* 0x0000002402137981 */ /* 0x000162000c1e1900 */
[----:B------:R-:W-:Y:S05]  /*de20*/  BRA `(.L_x_4250) ;  /* 0x0000001000007947 */ /* 0x000fea0003800000 */
.L_x_4273:
[----:B------:R0:W5:Y:S02]  /*de30*/  LDG.E R19, [R2.64] ;  /* 0x0000002402137981 */ /* 0x000164000c1e1900 */
.L_x_4250:
        /* <DEDUP_REMOVED lines=16> */
.L_x_4280:
[----:B------:R-:W-:Y:S01]  /*df40*/  STG.E.U8 [R16.64], R2 ;  /* 0x0000000210007986 */ /* 0x000fe2000c101124 */
[----:B------:R-:W-:Y:S05]  /*df50*/  EXIT ;  /* 0x000000000000794d */ /* 0x000fea0003800000 */
.L_x_4279:
[----:B------:R-:W-:-:S13]  /*df60*/  ISETP.NE.AND P0, PT, R0, 0x2, PT ;  /* 0x000000020000780c */ /* 0x000fda0003f05270 */
[----:B------:R-:W-:Y:S05]  /*df70*/  @!P0 BRA `(.L_x_4282) ;  /* 0x0000009000008947 */ /* 0x000fea0003800000 */
[----:B------:R-:W-:-:S13]  /*df80*/  ISETP.NE.AND P0, PT, R0, 0x3, PT ;  /* 0x000000030000780c */ /* 0x000fda0003f05270 */
[----:B------:R-:W-:Y:S05]  /*df90*/  @!P0 BRA `(.L_x_4283) ;  /* 0x0000005000008947 */ /* 0x000fea0003800000 */
[----:B------:R-:W-:-:S13]  /*dfa0*/  ISETP.NE.AND P0, PT, R0, 0x4, PT ;  /* 0x000000040000780c */ /* 0x000fda0003f05270 */
[----:B------:R-:W-:Y:S05]  /*dfb0*/  @P0 BRA `(.L_x_4281) ;  /* 0x00000b9000000947 */ /* 0x000fea0003800000 */
[----:B------:R-:W-:-:S05]  /*dfc0*/  SHF.R.S32.HI R3, RZ, 0x1f, R2 ;  /* 0x0000001fff037819 */ /* 0x000fca0000011402 */
[----:B------:R-:W-:Y:S01]  /*dfd0*/  STG.E.64 [R16.64], R2 ;  /* 0x0000000210007986 */ /* 0x000fe2000c101b24 */
[----:B------:R-:W-:Y:S05]  /*dfe0*/  EXIT ;  /* 0x000000000000794d */ /* 0x000fea0003800000 */
.L_x_4283:
[----:B------:R-:W-:Y:S01]  /*dff0*/  STG.E [R16.64], R2 ;  /* 0x0000000210007986 */ /* 0x000fe2000c101924 */
[----:B------:R-:W-:Y:S05]  /*e000*/  EXIT ;  /* 0x000000000000794d */ /* 0x000fea0003800000 */
.L_x_4282:
[----:B------:R-:W-:Y:S01]  /*e010*/  STG.E.U16 [R16.64], R2 ;  /* 0x0000000210007986 */ /* 0x000fe2000c101524 */
[----:B------:R-:W-:Y:S05]  /*e020*/  EXIT ;  /* 0x000000000000794d */ /* 0x000fea0003800000 */
.L_x_4278:
[----:B------:R-:W-:-:S13]  /*e030*/  ISETP.GT.AND P0, PT, R0, 0x6, PT ;  /* 0x000000060000780c */ /* 0x000fda0003f04270 */
[----:B------:R-:W-:Y:S05]  /*e040*/  @P0 BRA `(.L_x_4284) ;  /* 0x000000b000000947 */ /* 0x000fea0003800000 */
[----:B------:R-:W-:-:S13]  /*e050*/  ISETP.NE.AND P0, PT, R0, 0x5, PT ;  /* 0x000000050000780c */ /* 0x000fda0003f05270 */
[----:B------:R-:W-:Y:S05]  /*e060*/  @!P0 BRA `(.L_x_4285) ;  /* 0x0000005000008947 */ /* 0x000fea0003800000 */
[----:B------:R-:W-:-:S13]  /*e070*/  ISETP.NE.AND P0, PT, R0, 0x6, PT ;  /* 0x000000060000780c */ /* 0x000fda0003f05270 */
[----:B------:R-:W-:Y:S05]  /*e080*/  @P0 BRA `(.L_x_4281) ;  /* 0x00000ac000000947 */ /* 0x000fea0003800000 */
[----:B------:R-:W0:Y:S02]  /*e090*/  I2F R3, R2 ;  /* 0x0000000200037306 */ /* 0x000e240000201400 */
[----:B0-----:R-:W-:Y:S01]  /*e0a0*/  STG.E [R16.64], R3 ;  /* 0x0000000310007986 */ /* 0x001fe2000c101924 */
[----:B------:R-:W-:Y:S05]  /*e0b0*/  EXIT ;  /* 0x000000000000794d */ /* 0x000fea0003800000 */
.L_x_4285:
[----:B------:R-:W0:Y:S02]  /*e0c0*/  I2F R0, R2 ;  /* 0x0000000200007306 */ /* 0x000e240000201400 */
[----:B0-----:R-:W-:-:S05]  /*e0d0*/  F2FP.PACK_AB R0, RZ, R0 ;  /* 0x00000000ff00723e */ /* 0x001fca00000000ff */
[----:B------:R-:W-:Y:S01]  /*e0e0*/  STG.E.U16 [R16.64], R0 ;  /* 0x0000000010007986 */ /* 0x000fe2000c101524 */
[----:B------:R-:W-:Y:S05]  /*e0f0*/  EXIT ;  /* 0x000000000000794d */ /* 0x000fea0003800000 */
.L_x_4284:
        /* <DEDUP_REMOVED lines=8> */
[----:B0-----:R-:W-:Y:S01]  /*e180*/  STG.E.64 [R16.64], R2 ;  /* 0x0000000210007986 */ /* 0x001fe2000c101b24 */
[----:B------:R-:W-:Y:S05]  /*e190*/  EXIT ;  /* 0x000000000000794d */ /* 0x000fea0003800000 */
.L_x_4287:
[----:B------:R-:W0:Y:S02]  /*e1a0*/  I2F R2, R2 ;  /* 0x0000000200027306 */ /* 0x000e240000201400 */
[----:B0-----:R-:W-:-:S04]  /*e1b0*/  F2FP.PACK_AB R3, RZ, R2 ;  /* 0x00000002ff03723e */ /* 0x001fc800000000ff */
[----:B------:R-:W-:-:S05]  /*e1c0*/  PRMT R3, R3, 0x5410, RZ ;  /* 0x0000541003037816 */ /* 0x000fca00000000ff */
[----:B------:R-:W-:Y:S01]  /*e1d0*/  STG.E [R16.64], R3 ;  /* 0x0000000310007986 */ /* 0x000fe2000c101924 */
[----:B------:R-:W-:Y:S05]  /*e1e0*/  EXIT ;  /* 0x000000000000794d */ /* 0x000fea0003800000 */
.L_x_4286:
[----:B------:R-:W0:Y:S02]  /*e1f0*/  I2F.F64 R2, R2 ;  /* 0x0000000200027312 */ /* 0x000e240000201c00 */
[----:B0-----:R-:W-:Y:S01]  /*e200*/  STG.E.64 [R16.64], R2 ;  /* 0x0000000210007986 */ /* 0x001fe2000c101b24 */
[----:B------:R-:W-:Y:S05]  /*e210*/  EXIT ;  /* 0x000000000000794d */ /* 0x000fea0003800000 */
.L_x_4277:
        /* <DEDUP_REMOVED lines=10> */
[----:B------:R-:W-:Y:S01]  /*e2c0*/  STG.E.U8 [R16.64], R3 ;  /* 0x0000000310007986 */ /* 0x000fe2000c101124 */
[----:B------:R-:W-:Y:S05]  /*e2d0*/  EXIT ;  /* 0x000000000000794d */ /* 0x000fea0003800000 */
.L_x_4290:
[----:B------:R-:W0:Y:S01]  /*e2e0*/  I2F.F64 R4, R2 ;  /* 0x0000000200047312 */ /* 0x000e220000201c00 */
[----:B------:R-:W-:-:S05]  /*e2f0*/  CS2R R6, SRZ ;  /* 0x0000000000067805 */ /* 0x000fca000001ff00 */
[----:B0-----:R-:W-:Y:S01]  /*e300*/  STG.E.128 [R16.64], R4 ;  /* 0x0000000410007986 */ /* 0x001fe2000c101d24 */
[----:B------:R-:W-:Y:S05]  /*e310*/  EXIT ;  /* 0x000000000000794d */ /* 0x000fea0003800000 */
.L_x_4289:
        /* <DEDUP_REMOVED lines=21> */
.L_x_4294:
[----:B------:R-:W-:Y:S05]  /*e470*/  BSYNC B0 ;  /* 0x0000000000007941 */ /* 0x000fea0003800000 */
.L_x_4293:
[----:B------:R-:W-:-:S05]  /*e480*/  LOP3.LUT R3, R0, R3, RZ, 0xfc, !PT ;  /* 0x0000000300037212 */ /* 0x000fca00078efcff */
[----:B------:R-:W-:Y:S01]  /*e490*/  STG.E.U8 [R16.64], R3 ;  /* 0x0000000310007986 */ /* 0x000fe2000c101124 */
[----:B------:R-:W-:Y:S05]  /*e4a0*/  EXIT ;  /* 0x000000000000794d */ /* 0x000fea0003800000 */
.L_x_4292:
        /* <DEDUP_REMOVED lines=13> */
.L_x_4296:
[----:B------:R-:W-:Y:S01]  /*e580*/  IMAD.MOV.U32 R0, RZ, RZ, 0x7f ;  /* 0x0000007fff007424 */ /* 0x000fe200078e00ff */
[----:B------:R-:W-:-:S04]  /*e590*/  ISETP.GT.U32.AND P0, PT, R3, 0x7f800000, PT ;  /* 0x7f8000000300780c */ /* 0x000fc80003f04070 */
[----:B------:R-:W-:-:S04]  /*e5a0*/  SEL R0, R0, 0x7c, P0 ;  /* 0x0000007c00007807 */ /* 0x000fc80000000000 */
.L_x_4297:
[----:B------:R-:W-:Y:S05]  /*e5b0*/  BSYNC B0 ;  /* 0x0000000000007941 */ /* 0x000fea0003800000 */
.L_x_4295:
[----:B------:R-:W-:-:S04]  /*e5c0*/  LOP3.LUT R2, R5, 0x80000000, RZ, 0xc0, !PT ;  /* 0x8000000005027812 */ /* 0x000fc800078ec0ff */
[----:B------:R-:W-:-:S04]  /*e5d0*/  SHF.R.U32.HI R3, RZ, 0x18, R2 ;  /* 0x00000018ff037819 */ /* 0x000fc80000011602 */
[----:B------:R-:W-:-:S05]  /*e5e0*/  LOP3.LUT R3, R0, R3, RZ, 0xfc, !PT ;  /* 0x0000000300037212 */ /* 0x000fca00078efcff */
[----:B------:R-:W-:Y:S01]  /*e5f0*/  STG.E.U8 [R16.64], R3 ;  /* 0x0000000310007986 */ /* 0x000fe2000c101124 */
[----:B------:R-:W-:Y:S05]  /*e600*/  EXIT ;  /* 0x000000000000794d */ /* 0x000fea0003800000 */
.L_x_4291:
[----:B------:R-:W0:Y:S02]  /*e610*/  I2F R0, R2 ;  /* 0x0000000200007306 */ /* 0x000e240000201400 */
[----:B0-----:R-:W-:-:S05]  /*e620*/  F2FP.BF16.PACK_AB R0, RZ, R0 ;  /* 0x00000000ff00723e */ /* 0x001fca00000010ff */
[----:B------:R-:W-:Y:S01]  /*e630*/  STG.E.U16 [R16.64], R0 ;  /* 0x0000000010007986 */ /* 0x000fe2000c101524 */
[----:B------:R-:W-:Y:S05]  /*e640*/  EXIT ;  /* 0x000000000000794d */ /* 0x000fea0003800000 */
.L_x_4288:
        /* <DEDUP_REMOVED lines=10> */
.L_x_4300:
        /* <DEDUP_REMOVED lines=17> */
.L_x_4303:
[----:B------:R-:W-:-:S04]  /*e800*/  LOP3.LUT R2, R5, 0x80000000, RZ, 0xc0, !PT ;  /* 0x8000000005027812 */ /* 0x000fc800078ec0ff */
[----:B------:R-:W-:-:S04]  /*e810*/  SHF.R.U32.HI R3, RZ, 0x18, R2 ;  /* 0x00000018ff037819 */ /* 0x000fc80000011602 */
[----:B------:R-:W-:-:S04]  /*e820*/  LOP3.LUT R0, R0, R3, RZ, 0xfc, !PT ;  /* 0x0000000300007212 */ /* 0x000fc800078efcff */
[----:B------:R-:W-:Y:S02]  /*e830*/  PRMT R8, R0, 0x7610, R8 ;  /* 0x0000761000087816 */ /* 0x000fe40000000008 */
.L_x_4302:
[----:B------:R-:W-:Y:S05]  /*e840*/  BSYNC B0 ;  /* 0x0000000000007941 */ /* 0x000fea0003800000 */
.L_x_4301:
[----:B------:R-:W-:Y:S01]  /*e850*/  STG.E.U8 [R16.64], R8 ;  /* 0x0000000810007986 */ /* 0x000fe2000c101124 */
[----:B------:R-:W-:Y:S05]  /*e860*/  EXIT ;  /* 0x000000000000794d */ /* 0x000fea0003800000 */
.L_x_4299:
        /* <DEDUP_REMOVED lines=17> */
.L_x_4306:
[----:B------:R-:W-:-:S04]  /*e980*/  LOP3.LUT R2, R5, 0x80000000, RZ, 0xc0, !PT ;  /* 0x8000000005027812 */ /* 0x000fc800078ec0ff */
[----:B------:R-:W-:-:S04]  /*e990*/  SHF.R.U32.HI R3, RZ, 0x18, R2 ;  /* 0x00000018ff037819 */ /* 0x000fc80000011602 */
[----:B------:R-:W-:-:S04]  /*e9a0*/  LOP3.LUT R0, R0, R3, RZ, 0xfc, !PT ;  /* 0x0000000300007212 */ /* 0x000fc800078efcff */
[----:B------:R-:W-:Y:S02]  /*e9b0*/  PRMT R8, R0, 0x7610, R8 ;  /* 0x0000761000087816 */ /* 0x000fe40000000008 */
.L_x_4305:
[----:B------:R-:W-:Y:S05]  /*e9c0*/  BSYNC B0 ;  /* 0x0000000000007941 */ /* 0x000fea0003800000 */
.L_x_4304:
[----:B------:R-:W-:Y:S01]  /*e9d0*/  STG.E.U8 [R16.64], R8 ;  /* 0x0000000810007986 */ /* 0x000fe2000c101124 */
[----:B------:R-:W-:Y:S05]  /*e9e0*/  EXIT ;  /* 0x000000000000794d */ /* 0x000fea0003800000 */
.L_x_4298:
        /* <DEDUP_REMOVED lines=22> */
.L_x_4281:
        /* <DEDUP_REMOVED lines=20> */
.L_x_4308:
[----:B------:R-:W-:-:S05]  /*ec90*/  SHF.R.S32.HI R3, RZ, 0x1f, R2 ;  /* 0x0000001fff037819 */ /* 0x000fca0000011402 */
[----:B------:R-:W-:Y:S01]  /*eca0*/  STG.E.64 [R16.64], R2 ;  /* 0x0000000210007986 */ /* 0x000fe2000c101b24 */
[----:B------:R-:W-:Y:S05]  /*ecb0*/  EXIT ;  /* 0x000000000000794d */ /* 0x000fea0003800000 */
.L_x_4307:
[----:B------:R-:W-:Y:S01]  /*ecc0*/  STG.E [R16.64], R2 ;  /* 0x0000000210007986 */ /* 0x000fe2000c101924 */
[----:B------:R-:W-:Y:S05]  /*ecd0*/  EXIT ;  /* 0x000000000000794d */ /* 0x000fea0003800000 */
.L_x_4309:
        /* <DEDUP_REMOVED lines=10> */
.L_x_19662:


//--------------------- .text._ZN2at6native27unrolled_elementwise_kernelINS0_13BinaryFunctorIiiiZZZNS0_18rshift_kernel_cudaERNS_18TensorIteratorBaseEENKUlvE_clEvENKUlvE1_clEvEUliiE_EESt5arrayIPcLm3EELi4E23TrivialOffsetCalculatorILi2EjESC_ILi1EjENS0_6memory12LoadWithCastILi2EEENSF_13StoreWithCastILi1EEEEEviT_T0_T2_T3_T4_T5_ --------------------------
	.section	.text._ZN2at6native27unrolled_elementwise_kernelINS0_13BinaryFunctorIiiiZZZNS0_18rshift_kernel_cudaERNS_18TensorIteratorBaseEENKUlvE_clEvENKUlvE1_clEvEUliiE_EESt5arrayIPcLm3EELi4E23TrivialOffsetCalculatorILi2EjESC_ILi1EjENS0_6memory12LoadWithCastILi2EEENSF_13StoreWithCastILi1EEEEEviT_T0_T2_T3_T4_T5_,"ax",@progbits
	.sectioninfo	@"SHI_REGISTERS=32"
	.align	128
        .global         _ZN2at6native27unrolled_elementwise_kernelINS0_13BinaryFunctorIiiiZZZNS0_18rshift_kernel_cudaERNS_18TensorIteratorBaseEENKUlvE_clEvENKUlvE1_clEvEUliiE_EESt5arrayIPcLm3EELi4E23TrivialOffsetCalculatorILi2EjESC_ILi1EjENS0_6memory12LoadWithCastILi2EEENSF_13StoreWithCastILi1EEEEEviT_T0_T2_T3_T4_T5_
        .type           _ZN2at6native27unrolled_elementwise_kernelINS0_13BinaryFunctorIiiiZZZNS0_18rshift_kernel_cudaERNS_18TensorIteratorBaseEENKUlvE_clEvENKUlvE1_clEvEUliiE_EESt5arrayIPcLm3EELi4E23TrivialOffsetCalculatorILi2EjESC_ILi1EjENS0_6memory12LoadWithCastILi2EEENSF_13StoreWithCastILi1EEEEEviT_T0_T2_T3_T4_T5_,@function
        .size           _ZN2at6native27unrolled_elementwise_kernelINS0_13BinaryFunctorIiiiZZZNS0_18rshift_kernel_cudaERNS_18TensorIteratorBaseEENKUlvE_clEvENKUlvE1_clEvEUliiE_EESt5arrayIPcLm3EELi4E23TrivialOffsetCalculatorILi2EjESC_ILi1EjENS0_6memory12LoadWithCastILi2EEENSF_13StoreWithCastILi1EEEEEviT_T0_T2_T3_T4_T5_,(.L_x_19663 - _ZN2at6native27unrolled_elementwise_kernelINS0_13BinaryFunctorIiiiZZZNS0_18rshift_kernel_cudaERNS_18TensorIteratorBaseEENKUlvE_clEvENKUlvE1_clEvEUliiE_EESt5arrayIPcLm3EELi4E23TrivialOffsetCalculatorILi2EjESC_ILi1EjENS0_6memory12LoadWithCastILi2EEENSF_13StoreWithCastILi1EEEEEviT_T0_T2_T3_T4_T5_)
        .other          _ZN2at6native27unrolled_elementwise_kernelINS0_13BinaryFunctorIiiiZZZNS0_18rshift_kernel_cudaERNS_18TensorIteratorBaseEENKUlvE_clEvENKUlvE1_clEvEUliiE_EESt5arrayIPcLm3EELi4E23TrivialOffsetCalculatorILi2EjESC_ILi1EjENS0_6memory12LoadWithCastILi2EEENSF_13StoreWithCastILi1EEEEEviT_T0_T2_T3_T4_T5_,@"STO_CUDA_ENTRY STV_DEFAULT"
_ZN2at6native27unrolled_elementwise_kernelINS0_13BinaryFunctorIiiiZZZNS0_18rshift_kernel_cudaERNS_18TensorIteratorBaseEENKUlvE_clEvENKUlvE1_clEvEUliiE_EESt5arrayIPcLm3EELi4E23TrivialOffsetCalculatorILi2EjESC_ILi1EjENS0_6memory12LoadWithCastILi2EEENSF_13StoreWithCastILi1EEEEEviT_T0_T2_T3_T4_T5_:
.text._ZN2at6native27unrolled_elementwise_kernelINS0_13BinaryFunctorIiiiZZZNS0_18rshift_kernel_cudaERNS_18TensorIteratorBaseEENKUlvE_clEvENKUlvE1_clEvEUliiE_EESt5arrayIPcLm3EELi4E23TrivialOffsetCalculatorILi2EjESC_ILi1EjENS0_6memory12LoadWithCastILi2EEENSF_13StoreWithCastILi1EEEEEviT_T0_T2_T3_T4_T5_:
        /* <DEDUP_REMOVED lines=8> */
[----:B------:R-:W-:-:S03]  /*0080*/  IMAD.MOV.U32 R23, RZ, RZ, RZ ;  /* 0x000000ffff177224 */ /* 0x000fc600078e00ff */
        /* <DEDUP_REMOVED lines=21> */
.L_x_4315:
[----:B------:R0:W5:Y:S01]  /*01e0*/  LDG.E.U8 R24, [R2.64] ;  /* 0x0000002402187981 */ /* 0x000162000c1e1100 */
[----:B------:R-:W-:Y:S05]  /*01f0*/  BRA `(.L_x_4317) ;  /* 0x00000d1000007947 */ /* 0x000fea0003800000 */
.L_x_4314:
        /* <DEDUP_REMOVED lines=8> */
.L_x_4319:
[----:B------:R0:W5:Y:S01]  /*0280*/  LDG.E R24, [R2.64] ;  /* 0x0000002402187981 */ /* 0x000162000c1e1900 */
[----:B------:R-:W-:Y:S05]  /*0290*/  BRA `(.L_x_4317) ;  /* 0x00000c7000007947 */ /* 0x000fea0003800000 */
.L_x_4318:
[----:B------:R0:W5:Y:S01]  /*02a0*/  LDG.E.S16 R24, [R2.64] ;  /* 0x0000002402187981 */ /* 0x000162000c1e1700 */
[----:B------:R-:W-:Y:S05]  /*02b0*/  BRA `(.L_x_4317) ;  /* 0x00000c5000007947 */ /* 0x000fea0003800000 */
.L_x_4313:
        /* <DEDUP_REMOVED lines=9> */
.L_x_4321:
[----:B------:R-:W2:Y:S02]  /*0350*/  LDG.E.U16 R2, [R2.64] ;  /* 0x0000002402027981 */ /* 0x000ea4000c1e1500 */
[----:B--2---:R-:W-:-:S06]  /*0360*/  HADD2.F32 R24, -RZ, R2.H0_H0 ;  /* 0x20000002ff187230 */ /* 0x004fcc0000004100 */
[----:B------:R-:W0:Y:S01]  /*0370*/  F2I.FTZ.TRUNC.NTZ R24, R24 ;  /* 0x0000001800187305 */ /* 0x000e22000021f100 */
[----:B------:R-:W-:Y:S05]  /*0380*/  BRA `(.L_x_4317) ;  /* 0x00000b8000007947 */ /* 0x000fea0003800000 */
.L_x_4320:
        /* <DEDUP_REMOVED lines=9> */
.L_x_4323:
[----:B------:R-:W2:Y:S02]  /*0420*/  LDG.E.U16 R2, [R2.64] ;  /* 0x0000002402027981 */ /* 0x000ea4000c1e1500 */
[----:B--2---:R-:W-:-:S06]  /*0430*/  HADD2.F32 R24, -RZ, R2.H0_H0 ;  /* 0x20000002ff187230 */ /* 0x004fcc0000004100 */
[----:B------:R-:W0:Y:S01]  /*0440*/  F2I.FTZ.TRUNC.NTZ R24, R24 ;  /* 0x0000001800187305 */ /* 0x000e22000021f100 */
[----:B------:R-:W-:Y:S05]  /*0450*/  BRA `(.L_x_4317) ;  /* 0x00000ab000007947 */ /* 0x000fea0003800000 */
.L_x_4322:
[----:B------:R-:W2:Y:S02]  /*0460*/  LDG.E.64 R2, [R2.64] ;  /* 0x0000002402027981 */ /* 0x000ea4000c1e1b00 */
[----:B--2---:R0:W1:Y:S01]  /*0470*/  F2I.F64.TRUNC R24, R2 ;  /* 0x0000000200187311 */ /* 0x004062000030d100 */
[----:B------:R-:W-:Y:S05]  /*0480*/  BRA `(.L_x_4317) ;  /* 0x00000a8000007947 */ /* 0x000fea0003800000 */
.L_x_4312:
        /* <DEDUP_REMOVED lines=12> */
.L_x_4326:
[----:B------:R-:W2:Y:S02]  /*0550*/  LDG.E.64 R2, [R2.64] ;  /* 0x0000002402027981 */ /* 0x000ea4000c1e1b00 */
[----:B--2---:R0:W1:Y:S01]  /*0560*/  F2I.F64.TRUNC R24, R2 ;  /* 0x0000000200187311 */ /* 0x004062000030d100 */
[----:B------:R-:W-:Y:S05]  /*0570*/  BRA `(.L_x_4317) ;  /* 0x0000099000007947 */ /* 0x000fea0003800000 */
.L_x_4325:
        /* <DEDUP_REMOVED lines=27> */
.L_x_4328:
        /* <DEDUP_REMOVED lines=15> */
.L_x_4327:
[----:B------:R-:W2:Y:S02]  /*0820*/  LDG.E.U16 R24, [R2.64] ;  /* 0x0000002402187981 */ /* 0x000ea4000c1e1500 */
[----:B--2---:R-:W-:-:S06]  /*0830*/  PRMT R24, RZ, 0x5410, R24 ;  /* 0x00005410ff187816 */ /* 0x004fcc0000000018 */
[----:B------:R-:W0:Y:S01]  /*0840*/  F2I.FTZ.TRUNC.NTZ R24, R24 ;  /* 0x0000001800187305 */ /* 0x000e22000021f100 */
[----:B------:R-:W-:Y:S05]  /*0850*/  BRA `(.L_x_4317) ;  /* 0x000006b000007947 */ /* 0x000fea0003800000 */
.L_x_4324:
        /* <DEDUP_REMOVED lines=10> */
.L_x_4331:
        /* <DEDUP_REMOVED lines=21> */
.L_x_4335:
[----:B------:R-:W-:Y:S05]  /*0a50*/  BSYNC B1 ;  /* 0x0000000000017941 */ /* 0x000fea0003800000 */
.L_x_4334:
[----:B------:R-:W-:Y:S01]  /*0a60*/  IMAD.SHL.U32 R2, R2, 0x100000, RZ ;  /* 0x0010000002027824 */ /* 0x000fe200078e00ff */
[----:B------:R-:W-:-:S04]  /*0a70*/  LEA R3, R0, 0x3b800000, 0x17 ;  /* 0x3b80000000037811 */ /* 0x000fc800078eb8ff */
[----:B------:R-:W-:Y:S02]  /*0a80*/  LOP3.LUT R24, R3, R2, R24, 0xfe, !PT ;  /* 0x0000000203187212 */ /* 0x000fe400078efe18 */
.L_x_4333:
[----:B------:R-:W-:Y:S05]  /*0a90*/  BSYNC B0 ;  /* 0x0000000000007941 */ /* 0x000fea0003800000 */
.L_x_4332:
[----:B------:R-:W0:Y:S01]  /*0aa0*/  F2I.FTZ.TRUNC.NTZ R24, R24 ;  /* 0x0000001800187305 */ /* 0x000e22000021f100 */
[----:B------:R-:W-:Y:S05]  /*0ab0*/  BRA `(.L_x_4317) ;  /* 0x0000045000007947 */ /* 0x000fea0003800000 */
.L_x_4330:
        /* <DEDUP_REMOVED lines=21> */
.L_x_4339:
[----:B------:R-:W-:Y:S05]  /*0c10*/  BSYNC B1 ;  /* 0x0000000000017941 */ /* 0x000fea0003800000 */
.L_x_4338:
[----:B------:R-:W-:Y:S01]  /*0c20*/  IMAD.SHL.U32 R2, R2, 0x200000, RZ ;  /* 0x0020000002027824 */ /* 0x000fe200078e00ff */
[----:B------:R-:W-:-:S04]  /*0c30*/  LEA R3, R0, 0x37800000, 0x17 ;  /* 0x3780000000037811 */ /* 0x000fc800078eb8ff */
[----:B------:R-:W-:Y:S02]  /*0c40*/  LOP3.LUT R24, R3, R2, R24, 0xfe, !PT ;  /* 0x0000000203187212 */ /* 0x000fe400078efe18 */
.L_x_4337:
[----:B------:R-:W-:Y:S05]  /*0c50*/  BSYNC B0 ;  /* 0x0000000000007941 */ /* 0x000fea0003800000 */
.L_x_4336:
[----:B------:R-:W0:Y:S01]  /*0c60*/  F2I.FTZ.TRUNC.NTZ R24, R24 ;  /* 0x0000001800187305 */ /* 0x000e22000021f100 */
[----:B------:R-:W-:Y:S05]  /*0c70*/  BRA `(.L_x_4317) ;  /* 0x0000029000007947 */ /* 0x000fea0003800000 */
.L_x_4329:
        /* <DEDUP_REMOVED lines=14> */
.L_x_4343:
[----:B------:R-:W-:Y:S05]  /*0d60*/  BSYNC B0 ;  /* 0x0000000000007941 */ /* 0x000fea0003800000 */
.L_x_4342:
[----:B------:R-:W0:Y:S01]  /*0d70*/  F2I.FTZ.TRUNC.NTZ R24, R24 ;  /* 0x0000001800187305 */ /* 0x000e22000021f100 */
[----:B------:R-:W-:Y:S05]  /*0d80*/  BRA `(.L_x_4317) ;  /* 0x0000018000007947 */ /* 0x000fea0003800000 */
.L_x_4316:
        /* <DEDUP_REMOVED lines=21> */
.L_x_4341:
[----:B------:R0:W5:Y:S01]  /*0ee0*/  LDG.E R24, [R2.64] ;  /* 0x0000002402187981 */ /* 0x000162000c1e1900 */
[----:B------:R-:W-:Y:S05]  /*0ef0*/  BRA `(.L_x_4317) ;  /* 0x0000001000007947 */ /* 0x000fea0003800000 */
.L_x_4340:
[----:B------:R0:W5:Y:S02]  /*0f00*/  LDG.E R24, [R2.64] ;  /* 0x0000002402187981 */ /* 0x000164000c1e1900 */
.L_x_4317:
        /* <DEDUP_REMOVED lines=16> */
.L_x_4347:
[----:B------:R0:W5:Y:S01]  /*1010*/  LDG.E.U8 R23, [R2.64] ;  /* 0x0000002402177981 */ /* 0x000162000c1e1100 */
[----:B------:R-:W-:Y:S05]  /*1020*/  BRA `(.L_x_4349) ;  /* 0x00000d0000007947 */ /* 0x000fea0003800000 */
.L_x_4346:
        /* <DEDUP_REMOVED lines=8> */
.L_x_4351:
[----:B------:R0:W5:Y:S01]  /*10b0*/  LDG.E R23, [R2.64] ;  /* 0x0000002402177981 */ /* 0x000162000c1e1900 */
[----:B------:R-:W-:Y:S05]  /*10c0*/  BRA `(.L_x_4349) ;  /* 0x00000c6000007947 */ /* 0x000fea0003800000 */
.L_x_4350:
[----:B------:R0:W5:Y:S01]  /*10d0*/  LDG.E.S16 R23, [R2.64] ;  /* 0x0000002402177981 */ /* 0x000162000c1e1700 */
[----:B------:R-:W-:Y:S05]  /*10e0*/  BRA `(.L_x_4349) ;  /* 0x00000c4000007947 */ /* 0x000fea0003800000 */
.L_x_4345:
        /* <DEDUP_REMOVED lines=9> */
.L_x_4353:
[----:B------:R-:W2:Y:S02]  /*1180*/  LDG.E.U16 R2, [R2.64] ;  /* 0x0000002402027981 */ /* 0x000ea4000c1e1500 */
[----:B--2---:R-:W-:-:S06]  /*1190*/  HADD2.F32 R23, -RZ, R2.H0_H0 ;  /* 0x20000002ff177230 */ /* 0x004fcc0000004100 */
[----:B------:R-:W0:Y:S01]  /*11a0*/  F2I.FTZ.TRUNC.NTZ R23, R23 ;  /* 0x0000001700177305 */ /* 0x000e22000021f100 */
[----:B------:R-:W-:Y:S05]  /*11b0*/  BRA `(.L_x_4349) ;  /* 0x00000b7000007947 */ /* 0x000fea0003800000 */
.L_x_4352:
        /* <DEDUP_REMOVED lines=9> */
.L_x_4355:
[----:B------:R-:W2:Y:S02]  /*1250*/  LDG.E.U16 R2, [R2.64] ;  /* 0x0000002402027981 */ /* 0x000ea4000c1e1500 */
[----:B--2---:R-:W-:-:S06]  /*1260*/  HADD2.F32 R23, -RZ, R2.H0_H0 ;  /* 0x20000002ff177230 */ /* 0x004fcc0000004100 */
[----:B------:R-:W0:Y:S01]  /*1270*/  F2I.FTZ.TRUNC.NTZ R23, R23 ;  /* 0x0000001700177305 */ /* 0x000e22000021f100 */
[----:B------:R-:W-:Y:S05]  /*1280*/  BRA `(.L_x_4349) ;  /* 0x00000aa000007947 */ /* 0x000fea0003800000 */
.L_x_4354:
[----:B------:R-:W2:Y:S02]  /*1290*/  LDG.E.64 R2, [R2.64] ;  /* 0x0000002402027981 */ /* 0x000ea4000c1e1b00 */
[----:B--2---:R0:W2:Y:S01]  /*12a0*/  F2I.F64.TRUNC R23, R2 ;  /* 0x0000000200177311 */ /* 0x0040a2000030d100 */
[----:B------:R-:W-:Y:S05]  /*12b0*/  BRA `(.L_x_4349) ;  /* 0x00000a7000007947 */ /* 0x000fea0003800000 */
.L_x_4344:
        /* <DEDUP_REMOVED lines=12> */
.L_x_4358:
[----:B------:R-:W2:Y:S02]  /*1380*/  LDG.E.64 R2, [R2.64] ;  /* 0x0000002402027981 */ /* 0x000ea4000c1e1b00 */
[----:B--2---:R0:W2:Y:S01]  /*1390*/  F2I.F64.TRUNC R23, R2 ;  /* 0x0000000200177311 */ /* 0x0040a2000030d100 */
[----:B------:R-:W-:Y:S05]  /*13a0*/  BRA `(.L_x_4349) ;  /* 0x0000098000007947 */ /* 0x000fea0003800000 */
.L_x_4357:
        /* <DEDUP_REMOVED lines=27> */
.L_x_4360:
        /* <DEDUP_REMOVED lines=14> */
.L_x_4359:
[----:B------:R-:W2:Y:S02]  /*1640*/  LDG.E.U16 R23, [R2.64] ;  /* 0x0000002402177981 */ /* 0x000ea4000c1e1500 */
[----:B--2---:R-:W-:-:S06]  /*1650*/  PRMT R23, RZ, 0x5410, R23 ;  /* 0x00005410ff177816 */ /* 0x004fcc0000000017 */
[----:B------:R-:W0:Y:S01]  /*1660*/  F2I.FTZ.TRUNC.NTZ R23, R23 ;  /* 0x0000001700177305 */ /* 0x000e22000021f100 */
[----:B------:R-:W-:Y:S05]  /*1670*/  BRA `(.L_x_4349) ;  /* 0x000006b000007947 */ /* 0x000fea0003800000 */
.L_x_4356:
        /* <DEDUP_REMOVED lines=10> */
.L_x_4363:
        /* <DEDUP_REMOVED lines=21> */
.L_x_4367:
[----:B------:R-:W-:Y:S05]  /*1870*/  BSYNC B1 ;  /* 0x0000000000017941 */ /* 0x000fea0003800000 */
.L_x_4366:
[----:B------:R-:W-:Y:S01]  /*1880*/  IMAD.SHL.U32 R2, R2, 0x100000, RZ ;  /* 0x0010000002027824 */ /* 0x000fe200078e00ff */
[----:B------:R-:W-:-:S04]  /*1890*/  LEA R0, R0, 0x3b800000, 0x17 ;  /* 0x3b80000000007811 */ /* 0x000fc800078eb8ff */
[----:B------:R-:W-:Y:S02]  /*18a0*/  LOP3.LUT R23, R0, R2, R23, 0xfe, !PT ;  /* 0x0000000200177212 */ /* 0x000fe400078efe17 */
.L_x_4365:
[----:B------:R-:W-:Y:S05]  /*18b0*/  BSYNC B0 ;  /* 0x0000000000007941 */ /* 0x000fea0003800000 */
.L_x_4364:
[----:B------:R-:W0:Y:S01]  /*18c0*/  F2I.FTZ.TRUNC.NTZ R23, R23 ;  /* 0x0000001700177305 */ /* 0x000e22000021f100 */
[----:B------:R-:W-:Y:S05]  /*18d0*/  BRA `(.L_x_4349) ;  /* 0x0000045000007947 */ /* 0x000fea0003800000 */
.L_x_4362:
        /* <DEDUP_REMOVED lines=21> */
.L_x_4371:
[----:B------:R-:W-:Y:S05]  /*1a30*/  BSYNC B1 ;  /* 0x0000000000017941 */ /* 0x000fea0003800000 */
.L_x_4370:
[----:B------:R-:W-:Y:S01]  /*1a40*/  IMAD.SHL.U32 R2, R2, 0x200000, RZ ;  /* 0x0020000002027824 */ /* 0x000fe200078e00ff */
[----:B------:R-:W-:-:S04]  /*1a50*/  LEA R0, R0, 0x37800000, 0x17 ;  /* 0x3780000000007811 */ /* 0x000fc800078eb8ff */
[----:B------:R-:W-:Y:S02]  /*1a60*/  LOP3.LUT R23, R0, R2, R23, 0xfe, !PT ;  /* 0x0000000200177212 */ /* 0x000fe400078efe17 */
.L_x_4369:
[----:B------:R-:W-:Y:S05]  /*1a70*/  BSYNC B0 ;  /* 0x0000000000007941 */ /* 0x000fea0003800000 */
.L_x_4368:
[----:B------:R-:W0:Y:S01]  /*1a80*/  F2I.FTZ.TRUNC.NTZ R23, R23 ;  /* 0x0000001700177305 */ /* 0x000e22000021f100 */
[----:B------:R-:W-:Y:S05]  /*1a90*/  BRA `(.L_x_4349) ;  /* 0x0000029000007947 */ /* 0x000fea0003800000 */
.L_x_4361:
        /* <DEDUP_REMOVED lines=14> */
.L_x_4375:
[----:B------:R-:W-:Y:S05]  /*1b80*/  BSYNC B0 ;  /* 0x0000000000007941 */ /* 0x000fea0003800000 */
.L_x_4374:
[----:B------:R-:W0:Y:S01]  /*1b90*/  F2I.FTZ.TRUNC.NTZ R23, R23 ;  /* 0x0000001700177305 */ /* 0x000e22000021f100 */
[----:B------:R-:W-:Y:S05]  /*1ba0*/  BRA `(.L_x_4349) ;  /* 0x0000018000007947 */ /* 0x000fea0003800000 */
.L_x_4348:
        /* <DEDUP_REMOVED lines=21> */
.L_x_4373:
[----:B------:R0:W5:Y:S01]  /*1d00*/  LDG.E R23, [R2.64] ;  /* 0x0000002402177981 */ /* 0x000162000c1e1900 */
[----:B------:R-:W-:Y:S05]  /*1d10*/  BRA `(.L_x_4349) ;  /* 0x0000001000007947 */ /* 0x000fea0003800000 */
.L_x_4372:
[----:B------:R0:W5:Y:S02]  /*1d20*/  LDG.E R23, [R2.64] ;  /* 0x0000002402177981 */ /* 0x000164000c1e1900 */
.L_x_4349:
[----:B0-----:R-:W0:Y:S02]  /*1d30*/  S2R R2, SR_TID.X ;  /* 0x0000000000027919 */ /* 0x001e240000002100 */
[----:B0-----:R-:W-:Y:S02]  /*1d40*/  IADD3 R2, R2, 0x80, RZ ;  /* 0x0000008002027810 */ /* 0x001fe40007ffe0ff */
.L_x_4311:
[----:B-1-3--:R-:W-:Y:S05]  /*1d50*/  BSYNC B6 ;  /* 0x0000000000067941 */ /* 0x00afea0003800000 */
.L_x_4310:
[----:B------:R-:W-:Y:S01]  /*1d60*/  ISETP.GE.AND P0, PT, R2, R26, PT ;  /* 0x0000001a0200720c */ /* 0x000fe20003f06270 */
[----:B------:R-:W-:Y:S01]  /*1d70*/  BSSY B6, `(.L_x_4376) ;  /* 0x00001c9000067945 */ /* 0x000fe20003800000 */
[----:B------:R-:W-:-:S11]  /*1d80*/  IMAD.MOV.U32 R22, RZ, RZ, RZ ;  /* 0x000000ffff167224 */ /* 0x000fd600078e00ff */
[----:B------:R-:W-:Y:S05]  /*1d90*/  @P0 BRA `(.L_x_4377) ;  /* 0x00001c6000000947 */ /* 0x000fea0003800000 */
[----:B------:R-:W-:Y:S01]  /*1da0*/  PRMT R0, R29, 0x9910, RZ ;  /* 0x000099101d007816 */ /* 0x000fe200000000ff */
        /* <DEDUP_REMOVED lines=16> */
.L_x_4381:
[----:B------:R0:W5:Y:S01]  /*1eb0*/  LDG.E.U8 R25, [R4.64] ;  /* 0x0000002404197981 */ /* 0x000162000c1e1100 */
[----:B------:R-:W-:Y:S05]  /*1ec0*/  BRA `(.L_x_4383) ;  /* 0x00000d0000007947 */ /* 0x000fea0003800000 */
.L_x_4380:
        /* <DEDUP_REMOVED lines=8> */
.L_x_4385:
[----:B------:R0:W5:Y:S01]  /*1f50*/  LDG.E R25, [R4.64] ;  /* 0x0000002404197981 */ /* 0x000162000c1e1900 */
[----:B------:R-:W-:Y:S05]  /*1f60*/  BRA `(.L_x_4383) ;  /* 0x00000c6000007947 */ /* 0x000fea0003800000 */
.L_x_4384:
[----:B------:R0:W5:Y:S01]  /*1f70*/  LDG.E.S16 R25, [R4.64] ;  /* 0x0000002404197981 */ /* 0x000162000c1e1700 */
[----:B------:R-:W-:Y:S05]  /*1f80*/  BRA `(.L_x_4383) ;  /* 0x00000c4000007947 */ /* 0x000fea0003800000 */
.L_x_4379:
        /* <DEDUP_REMOVED lines=9> */
.L_x_4387:
[----:B------:R-:W3:Y:S02]  /*2020*/  LDG.E.U16 R4, [R4.64] ;  /* 0x0000002404047981 */ /* 0x000ee4000c1e1500 */
[----:B---3--:R-:W-:-:S06]  /*2030*/  HADD2.F32 R25, -RZ, R4.H0_H0 ;  /* 0x20000004ff197230 */ /* 0x008fcc0000004100 */
[----:B------:R-:W0:Y:S01]  /*2040*/  F2I.FTZ.TRUNC.NTZ R25, R25 ;  /* 0x0000001900197305 */ /* 0x000e22000021f100 */
[----:B------:R-:W-:Y:S05]  /*2050*/  BRA `(.L_x_4383) ;  /* 0x00000b7000007947 */ /* 0x000fea0003800000 */
.L_x_4386:
        /* <DEDUP_REMOVED lines=9> */
.L_x_4389:
[----:B------:R-:W3:Y:S02]  /*20f0*/  LDG.E.U16 R4, [R4.64] ;  /* 0x0000002404047981 */ /* 0x000ee4000c1e1500 */
[----:B---3--:R-:W-:-:S06]  /*2100*/  HADD2.F32 R25, -RZ, R4.H0_H0 ;  /* 0x20000004ff197230 */ /* 0x008fcc0000004100 */
[----:B------:R-:W0:Y:S01]  /*2110*/  F2I.FTZ.TRUNC.NTZ R25, R25 ;  /* 0x0000001900197305 */ /* 0x000e22000021f100 */
[----:B------:R-:W-:Y:S05]  /*2120*/  BRA `(.L_x_4383) ;  /* 0x00000aa000007947 */ /* 0x000fea0003800000 */
.L_x_4388:
[----:B------:R-:W3:Y:S02]  /*2130*/  LDG.E.64 R4, [R4.64] ;  /* 0x0000002404047981 */ /* 0x000ee4000c1e1b00 */
[----:B---3--:R0:W1:Y:S01]  /*2140*/  F2I.F64.TRUNC R25, R4 ;  /* 0x0000000400197311 */ /* 0x008062000030d100 */
[----:B------:R-:W-:Y:S05]  /*2150*/  BRA `(.L_x_4383) ;  /* 0x00000a7000007947 */ /* 0x000fea0003800000 */
.L_x_4378:
        /* <DEDUP_REMOVED lines=12> */
.L_x_4392:
[----:B------:R-:W3:Y:S02]  /*2220*/  LDG.E.64 R4, [R4.64] ;  /* 0x0000002404047981 */ /* 0x000ee4000c1e1b00 */
[----:B---3--:R0:W1:Y:S01]  /*2230*/  F2I.F64.TRUNC R25, R4 ;  /* 0x0000000400197311 */ /* 0x008062000030d100 */
[----:B------:R-:W-:Y:S05]  /*2240*/  BRA `(.L_x_4383) ;  /* 0x0000098000007947 */ /* 0x000fea0003800000 */
.L_x_4391:
        /* <DEDUP_REMOVED lines=27> */
.L_x_4394:
        /* <DEDUP_REMOVED lines=12> */
[----:B------:R0:W1:Y:S01]  /*24c0*/  F2I.FTZ.TRUNC.NTZ R25, R0 ;  /* 0x0000000000197305 */ /* 0x000062000021f100 */
[----:B------:R-:W-:Y:S05]  /*24d0*/  BRA `(.L_x_4383) ;  /* 0x000006f000007947 */ /* 0x000fea0003800000 */
.L_x_4393:
[----:B------:R-:W3:Y:S02]  /*24e0*/  LDG.E.U16 R25, [R4.64] ;  /* 0x0000002404197981 */ /* 0x000ee4000c1e1500 */
[----:B---3--:R-:W-:-:S06]  /*24f0*/  PRMT R25, RZ, 0x5410, R25 ;  /* 0x00005410ff197816 */ /* 0x008fcc0000000019 */
[----:B------:R-:W0:Y:S01]  /*2500*/  F2I.FTZ.TRUNC.NTZ R25, R25 ;  /* 0x0000001900197305 */ /* 0x000e22000021f100 */
[----:B------:R-:W-:Y:S05]  /*2510*/  BRA `(.L_x_4383) ;  /* 0x000006b000007947 */ /* 0x000fea0003800000 */
.L_x_4390:
        /* <DEDUP_REMOVED lines=10> */
.L_x_4397:
        /* <DEDUP_REMOVED lines=21> */
.L_x_4401:
[----:B------:R-:W-:Y:S05]  /*2710*/  BSYNC B1 ;  /* 0x0000000000017941 */ /* 0x000fea0003800000 */
.L_x_4400:
[----:B------:R-:W-:Y:S01]  /*2720*/  IMAD.SHL.U32 R3, R3, 0x100000, RZ ;  /* 0x0010000003037824 */ /* 0x000fe200078e00ff */
[----:B------:R-:W-:-:S04]  /*2730*/  LEA R0, R0, 0x3b800000, 0x17 ;  /* 0x3b80000000007811 */ /* 0x000fc800078eb8ff */
[----:B------:R-:W-:Y:S02]  /*2740*/  LOP3.LUT R25, R0, R3, R25, 0xfe, !PT ;  /* 0x0000000300197212 */ /* 0x000fe400078efe19 */
.L_x_4399:
[----:B------:R-:W-:Y:S05]  /*2750*/  BSYNC B0 ;  /* 0x0000000000007941 */ /* 0x000fea0003800000 */
.L_x_4398:
[----:B------:R-:W0:Y:S01]  /*2760*/  F2I.FTZ.TRUNC.NTZ R25, R25 ;  /* 0x0000001900197305 */ /* 0x000e22000021f100 */
[----:B------:R-:W-:Y:S05]  /*2770*/  BRA `(.L_x_4383) ;  /* 0x0000045000007947 */ /* 0x000fea0003800000 */
.L_x_4396:
        /* <DEDUP_REMOVED lines=21> */
.L_x_4405:
[----:B------:R-:W-:Y:S05]  /*28d0*/  BSYNC B1 ;  /* 0x0000000000017941 */ /* 0x000fea0003800000 */
.L_x_4404:
[----:B------:R-:W-:Y:S01]  /*28e0*/  IMAD.SHL.U32 R3, R3, 0x200000, RZ ;  /* 0x0020000003037824 */ /* 0x000fe200078e00ff */
[----:B------:R-:W-:-:S04]  /*28f0*/  LEA R0, R0, 0x37800000, 0x17 ;  /* 0x3780000000007811 */ /* 0x000fc800078eb8ff */
[----:B------:R-:W-:Y:S02]  /*2900*/  LOP3.LUT R25, R0, R3, R25, 0xfe, !PT ;  /* 0x0000000300197212 */ /* 0x000fe400078efe19 */
.L_x_4403:
[----:B------:R-:W-:Y:S05]  /*2910*/  BSYNC B0 ;  /* 0x0000000000007941 */ /* 0x000fea0003800000 */
.L_x_4402:
[----:B------:R-:W0:Y:S01]  /*2920*/  F2I.FTZ.TRUNC.NTZ R25, R25 ;  /* 0x0000001900197305 */ /* 0x000e22000021f100 */
[----:B------:R-:W-:Y:S05]  /*2930*/  BRA `(.L_x_4383) ;  /* 0x0000029000007947 */ /* 0x000fea0003800000 */
.L_x_4395:
        /* <DEDUP_REMOVED lines=14> */
.L_x_4409:
[----:B------:R-:W-:Y:S05]  /*2a20*/  BSYNC B0 ;  /* 0x0000000000007941 */ /* 0x000fea0003800000 */
.L_x_4408:
[----:B------:R-:W0:Y:S01]  /*2a30*/  F2I.FTZ.TRUNC.NTZ R25, R25 ;  /* 0x0000001900197305 */ /* 0x000e22000021f100 */
[----:B------:R-:W-:Y:S05]  /*2a40*/  BRA `(.L_x_4383) ;  /* 0x0000018000007947 */ /* 0x000fea0003800000 */
.L_x_4382:
        /* <DEDUP_REMOVED lines=19> */
[----:B0-2--5:R-:W-:Y:S05]  /*2b80*/  CALL.ABS.NOINC R14 ;  /* 0x000000000e007343 */ /* 0x025fea0003c00000 */
[----:B------:R-:W-:Y:S05]  /*2b90*/  BRA `(.L_x_4383) ;  /* 0x0000003000007947 */ /* 0x000fea0003800000 */
.L_x_4407:
[----:B------:R0:W5:Y:S01]  /*2ba0*/  LDG.E R25, [R4.64] ;  /* 0x0000002404197981 */ /* 0x000162000c1e1900 */
[----:B------:R-:W-:Y:S05]  /*2bb0*/  BRA `(.L_x_4383) ;  /* 0x0000001000007947 */ /* 0x000fea0003800000 */
.L_x_4406:
[----:B------:R0:W5:Y:S02]  /*2bc0*/  LDG.E R25, [R4.64] ;  /* 0x0000002404197981 */ /* 0x000164000c1e1900 */
.L_x_4383:
        /* <DEDUP_REMOVED lines=16> */
.L_x_4413:
[----:B------:R0:W5:Y:S01]  /*2cd0*/  LDG.E.U8 R22, [R4.64] ;  /* 0x0000002404167981 */ /* 0x000162000c1e1100 */
[----:B------:R-:W-:Y:S05]  /*2ce0*/  BRA `(.L_x_4415) ;  /* 0x00000d0000007947 */ /* 0x000fea0003800000 */
.L_x_4412:
        /* <DEDUP_REMOVED lines=8> */
.L_x_4417:
[----:B------:R0:W5:Y:S01]  /*2d70*/  LDG.E R22, [R4.64] ;  /* 0x0000002404167981 */ /* 0x000162000c1e1900 */
[----:B------:R-:W-:Y:S05]  /*2d80*/  BRA `(.L_x_4415) ;  /* 0x00000c6000007947 */ /* 0x000fea0003800000 */
.L_x_4416:
[----:B------:R0:W5:Y:S01]  /*2d90*/  LDG.E.S16 R22, [R4.64] ;  /* 0x0000002404167981 */ /* 0x000162000c1e1700 */
[----:B------:R-:W-:Y:S05]  /*2da0*/  BRA `(.L_x_4415) ;  /* 0x00000c4000007947 */ /* 0x000fea0003800000 */
.L_x_4411:
        /* <DEDUP_REMOVED lines=9> */
.L_x_4419:
[----:B------:R-:W3:Y:S02]  /*2e40*/  LDG.E.U16 R4, [R4.64] ;  /* 0x0000002404047981 */ /* 0x000ee4000c1e1500 */
[----:B---3--:R-:W-:-:S06]  /*2e50*/  HADD2.F32 R22, -RZ, R4.H0_H0 ;  /* 0x20000004ff167230 */ /* 0x008fcc0000004100 */
[----:B------:R-:W0:Y:S01]  /*2e60*/  F2I.FTZ.TRUNC.NTZ R22, R22 ;  /* 0x0000001600167305 */ /* 0x000e22000021f100 */
[----:B------:R-:W-:Y:S05]  /*2e70*/  BRA `(.L_x_4415) ;  /* 0x00000b7000007947 */ /* 0x000fea0003800000 */
.L_x_4418:
        /* <DEDUP_REMOVED lines=9> */
.L_x_4421:
[----:B------:R-:W3:Y:S02]  /*2f10*/  LDG.E.U16 R4, [R4.64] ;  /* 0x0000002404047981 */ /* 0x000ee4000c1e1500 */
[----:B---3--:R-:W-:-:S06]  /*2f20*/  HADD2.F32 R22, -RZ, R4.H0_H0 ;  /* 0x20000004ff167230 */ /* 0x008fcc0000004100 */
[----:B------:R-:W0:Y:S01]  /*2f30*/  F2I.FTZ.TRUNC.NTZ R22, R22 ;  /* 0x0000001600167305 */ /* 0x000e22000021f100 */
[----:B------:R-:W-:Y:S05]  /*2f40*/  BRA `(.L_x_4415) ;  /* 0x00000aa000007947 */ /* 0x000fea0003800000 */
.L_x_4420:
[----:B------:R-:W3:Y:S02]  /*2f50*/  LDG.E.64 R4, [R4.64] ;  /* 0x0000002404047981 */ /* 0x000ee4000c1e1b00 */
[----:B---3--:R0:W3:Y:S01]  /*2f60*/  F2I.F64.TRUNC R22, R4 ;  /* 0x0000000400167311 */ /* 0x0080e2000030d100 */
[----:B------:R-:W-:Y:S05]  /*2f70*/  BRA `(.L_x_4415) ;  /* 0x00000a7000007947 */ /* 0x000fea0003800000 */
.L_x_4410:
        /* <DEDUP_REMOVED lines=12> */
.L_x_4424:
[----:B------:R-:W3:Y:S02]  /*3040*/  LDG.E.64 R4, [R4.64] ;  /* 0x0000002404047981 */ /* 0x000ee4000c1e1b00 */
[----:B---3--:R0:W3:Y:S01]  /*3050*/  F2I.F64.TRUNC R22, R4 ;  /* 0x0000000400167311 */ /* 0x0080e2000030d100 */
[----:B------:R-:W-:Y:S05]  /*3060*/  BRA `(.L_x_4415) ;  /* 0x0000098000007947 */ /* 0x000fea0003800000 */
.L_x_4423:
        /* <DEDUP_REMOVED lines=25> */
[----:B------:R0:W3:Y:S01]  /*3200*/  F2I.FTZ.TRUNC.NTZ R22, R7 ;  /* 0x0000000700167305 */ /* 0x0000e2000021f100 */
[----:B------:R-:W-:Y:S05]  /*3210*/  BRA `(.L_x_4415) ;  /* 0x000007d000007947 */ /* 0x000fea0003800000 */
.L_x_4426:
        /* <DEDUP_REMOVED lines=12> */
[----:B------:R0:W3:Y:S01]  /*32e0*/  F2I.FTZ.TRUNC.NTZ R22, R0 ;  /* 0x0000000000167305 */ /* 0x0000e2000021f100 */
[----:B------:R-:W-:Y:S05]  /*32f0*/  BRA `(.L_x_4415) ;  /* 0x000006f000007947 */ /* 0x000fea0003800000 */
.L_x_4425:
[----:B------:R-:W3:Y:S02]  /*3300*/  LDG.E.U16 R22, [R4.64] ;  /* 0x0000002404167981 */ /* 0x000ee4000c1e1500 */
[----:B---3--:R-:W-:-:S06]  /*3310*/  PRMT R22, RZ, 0x5410, R22 ;  /* 0x00005410ff167816 */ /* 0x008fcc0000000016 */
[----:B------:R-:W0:Y:S01]  /*3320*/  F2I.FTZ.TRUNC.NTZ R22, R22 ;  /* 0x0000001600167305 */ /* 0x000e22000021f100 */
[----:B------:R-:W-:Y:S05]  /*3330*/  BRA `(.L_x_4415) ;  /* 0x000006b000007947 */ /* 0x000fea0003800000 */
.L_x_4422:
        /* <DEDUP_REMOVED lines=10> */
.L_x_4429:
        /* <DEDUP_REMOVED lines=21> */
.L_x_4433:
[----:B------:R-:W-:Y:S05]  /*3530*/  BSYNC B1 ;  /* 0x0000000000017941 */ /* 0x000fea0003800000 */
.L_x_4432:
[----:B------:R-:W-:Y:S01]  /*3540*/  IMAD.SHL.U32 R3, R3, 0x100000, RZ ;  /* 0x0010000003037824 */ /* 0x000fe200078e00ff */
[----:B------:R-:W-:-:S04]  /*3550*/  LEA R5, R0, 0x3b800000, 0x17 ;  /* 0x3b80000000057811 */ /* 0x000fc800078eb8ff */
[----:B------:R-:W-:Y:S02]  /*3560*/  LOP3.LUT R22, R5, R3, R22, 0xfe, !PT ;  /* 0x0000000305167212 */ /* 0x000fe400078efe16 */
.L_x_4431:
[----:B------:R-:W-:Y:S05]  /*3570*/  BSYNC B0 ;  /* 0x0000000000007941 */ /* 0x000fea0003800000 */
.L_x_4430:
[----:B------:R-:W0:Y:S01]  /*3580*/  F2I.FTZ.TRUNC.NTZ R22, R22 ;  /* 0x0000001600167305 */ /* 0x000e22000021f100 */
[----:B------:R-:W-:Y:S05]  /*3590*/  BRA `(.L_x_4415) ;  /* 0x0000045000007947 */ /* 0x000fea0003800000 */
.L_x_4428:
        /* <DEDUP_REMOVED lines=21> */
.L_x_4437:
[----:B------:R-:W-:Y:S05]  /*36f0*/  BSYNC B1 ;  /* 0x0000000000017941 */ /* 0x000fea0003800000 */
.L_x_4436:
[----:B------:R-:W-:Y:S01]  /*3700*/  IMAD.SHL.U32 R3, R3, 0x200000, RZ ;  /* 0x0020000003037824 */ /* 0x000fe200078e00ff */
[----:B------:R-:W-:-:S04]  /*3710*/  LEA R5, R0, 0x37800000, 0x17 ;  /* 0x3780000000057811 */ /* 0x000fc800078eb8ff */
[----:B------:R-:W-:Y:S02]  /*3720*/  LOP3.LUT R22, R5, R3, R22, 0xfe, !PT ;  /* 0x0000000305167212 */ /* 0x000fe400078efe16 */
.L_x_4435:
[----:B------:R-:W-:Y:S05]  /*3730*/  BSYNC B0 ;  /* 0x0000000000007941 */ /* 0x000fea0003800000 */
.L_x_4434:
[----:B------:R-:W0:Y:S01]  /*3740*/  F2I.FTZ.TRUNC.NTZ R22, R22 ;  /* 0x0000001600167305 */ /* 0x000e22000021f100 */
[----:B------:R-:W-:Y:S05]  /*3750*/  BRA `(.L_x_4415) ;  /* 0x0000029000007947 */ /* 0x000fea0003800000 */
.L_x_4427:
        /* <DEDUP_REMOVED lines=14> */
.L_x_4441:
[----:B------:R-:W-:Y:S05]  /*3840*/  BSYNC B0 ;  /* 0x0000000000007941 */ /* 0x000fea0003800000 */
.L_x_4440:
[----:B------:R-:W0:Y:S01]  /*3850*/  F2I.FTZ.TRUNC.NTZ R22, R22 ;  /* 0x0000001600167305 */ /* 0x000e22000021f100 */
[----:B------:R-:W-:Y:S05]  /*3860*/  BRA `(.L_x_4415) ;  /* 0x0000018000007947 */ /* 0x000fea0003800000 */
.L_x_4414:
        /* <DEDUP_REMOVED lines=19> */
[----:B012--5:R-:W-:Y:S05]  /*39a0*/  CALL.ABS.NOINC R14 ;  /* 0x000000000e007343 */ /* 0x027fea0003c00000 */
[----:B------:R-:W-:Y:S05]  /*39b0*/  BRA `(.L_x_4415) ;  /* 0x0000003000007947 */ /* 0x000fea0003800000 */
.L_x_4439:
[----:B------:R0:W5:Y:S01]  /*39c0*/  LDG.E R22, [R4.64] ;  /* 0x0000002404167981 */ /* 0x000162000c1e1900 */
[----:B------:R-:W-:Y:S05]  /*39d0*/  BRA `(.L_x_4415) ;  /* 0x0000001000007947 */ /* 0x000fea0003800000 */
.L_x_4438:
[----:B------:R0:W5:Y:S02]  /*39e0*/  LDG.E R22, [R4.64] ;  /* 0x0000002404167981 */ /* 0x000164000c1e1900 */
.L_x_4415:
[----:B------:R-:W-:-:S03]  /*39f0*/  IADD3 R2, R2, 0x80, RZ ;  /* 0x0000008002027810 */ /* 0x000fc60007ffe0ff */
.L_x_4377:
[----:B------:R-:W-:Y:S05]  /*3a00*/  BSYNC B6 ;  /* 0x0000000000067941 */ /* 0x000fea0003800000 */
.L_x_4376:
[----:B------:R-:W-:Y:S01]  /*3a10*/  ISETP.GE.AND P0, PT, R2, R26, PT ;  /* 0x0000001a0200720c */ /* 0x000fe20003f06270 */
[----:B------:R-:W-:Y:S01]  /*3a20*/  BSSY B6, `(.L_x_4442) ;  /* 0x00001ca000067945 */ /* 0x000fe20003800000 */
[----:B------:R-:W-:Y:S01]  /*3a30*/  CS2R R18, SRZ ;  /* 0x0000000000127805 */ /* 0x000fe2000001ff00 */
[----:B------:R-:W-:-:S10]  /*3a40*/  IMAD.MOV.U32 R17, RZ, RZ, RZ ;  /* 0x000000ffff117224 */ /* 0x000fd400078e00ff */
        /* <DEDUP_REMOVED lines=18> */
.L_x_4447:
[----:B------:R0:W5:Y:S01]  /*3b70*/  LDG.E.U8 R18, [R4.64] ;  /* 0x0000002404127981 */ /* 0x000162000c1e1100 */
[----:B------:R-:W-:Y:S05]  /*3b80*/  BRA `(.L_x_4449) ;  /* 0x00000d0000007947 */ /* 0x000fea0003800000 */
.L_x_4446:
        /* <DEDUP_REMOVED lines=8> */
.L_x_4451:
[----:B------:R0:W5:Y:S01]  /*3c10*/  LDG.E R18, [R4.64] ;  /* 0x0000002404127981 */ /* 0x000162000c1e1900 */
[----:B------:R-:W-:Y:S05]  /*3c20*/  BRA `(.L_x_4449) ;  /* 0x00000c6000007947 */ /* 0x000fea0003800000 */
.L_x_4450:
[----:B------:R0:W5:Y:S01]  /*3c30*/  LDG.E.S16 R18, [R4.64] ;  /* 0x0000002404127981 */ /* 0x000162000c1e1700 */
[----:B------:R-:W-:Y:S05]  /*3c40*/  BRA `(.L_x_4449) ;  /* 0x00000c4000007947 */ /* 0x000fea0003800000 */
.L_x_4445:
        /* <DEDUP_REMOVED lines=9> */
.L_x_4453:
[----:B------:R-:W4:Y:S02]  /*3ce0*/  LDG.E.U16 R4, [R4.64] ;  /* 0x0000002404047981 */ /* 0x000f24000c1e1500 */
[----:B----4-:R-:W-:-:S06]  /*3cf0*/  HADD2.F32 R18, -RZ, R4.H0_H0 ;  /* 0x20000004ff127230 */ /* 0x010fcc0000004100 */
[----:B------:R-:W0:Y:S01]  /*3d00*/  F2I.FTZ.TRUNC.NTZ R18, R18 ;  /* 0x0000001200127305 */ /* 0x000e22000021f100 */
[----:B------:R-:W-:Y:S05]  /*3d10*/  BRA `(.L_x_4449) ;  /* 0x00000b7000007947 */ /* 0x000fea0003800000 */
.L_x_4452:
        /* <DEDUP_REMOVED lines=9> */
.L_x_4455:
[----:B------:R-:W4:Y:S02]  /*3db0*/  LDG.E.U16 R4, [R4.64] ;  /* 0x0000002404047981 */ /* 0x000f24000c1e1500 */
[----:B----4-:R-:W-:-:S06]  /*3dc0*/  HADD2.F32 R18, -RZ, R4.H0_H0 ;  /* 0x20000004ff127230 */ /* 0x010fcc0000004100 */
[----:B------:R-:W0:Y:S01]  /*3dd0*/  F2I.FTZ.TRUNC.NTZ R18, R18 ;  /* 0x0000001200127305 */ /* 0x000e22000021f100 */
[----:B------:R-:W-:Y:S05]  /*3de0*/  BRA `(.L_x_4449) ;  /* 0x00000aa000007947 */ /* 0x000fea0003800000 */
.L_x_4454:
[----:B------:R-:W4:Y:S02]  /*3df0*/  LDG.E.64 R4, [R4.64] ;  /* 0x0000002404047981 */ /* 0x000f24000c1e1b00 */
[----:B----4-:R0:W4:Y:S01]  /*3e00*/  F2I.F64.TRUNC R18, R4 ;  /* 0x0000000400127311 */ /* 0x010122000030d100 */
[----:B------:R-:W-:Y:S05]  /*3e10*/  BRA `(.L_x_4449) ;  /* 0x00000a7000007947 */ /* 0x000fea0003800000 */
.L_x_4444:
        /* <DEDUP_REMOVED lines=12> */
.L_x_4458:
[----:B------:R-:W4:Y:S02]  /*3ee0*/  LDG.E.64 R4, [R4.64] ;  /* 0x0000002404047981 */ /* 0x000f24000c1e1b00 */
[----:B----4-:R0:W4:Y:S01]  /*3ef0*/  F2I.F64.TRUNC R18, R4 ;  /* 0x0000000400127311 */ /* 0x010122000030d100 */
[----:B------:R-:W-:Y:S05]  /*3f00*/  BRA `(.L_x_4449) ;  /* 0x0000098000007947 */ /* 0x000fea0003800000 */
.L_x_4457:
        /* <DEDUP_REMOVED lines=25> */
[----:B------:R0:W4:Y:S01]  /*40a0*/  F2I.FTZ.TRUNC.NTZ R18, R7 ;  /* 0x0000000700127305 */ /* 0x000122000021f100 */
[----:B------:R-:W-:Y:S05]  /*40b0*/  BRA `(.L_x_4449) ;  /* 0x000007d000007947 */ /* 0x000fea0003800000 */
.L_x_4460:
        /* <DEDUP_REMOVED lines=12> */
[----:B------:R0:W4:Y:S01]  /*4180*/  F2I.FTZ.TRUNC.NTZ R18, R0 ;  /* 0x0000000000127305 */ /* 0x000122000021f100 */
[----:B------:R-:W-:Y:S05]  /*4190*/  BRA `(.L_x_4449) ;  /* 0x000006f000007947 */ /* 0x000fea0003800000 */
.L_x_4459:
[----:B------:R-:W4:Y:S02]  /*41a0*/  LDG.E.U16 R18, [R4.64] ;  /* 0x0000002404127981 */ /* 0x000f24000c1e1500 */
[----:B----4-:R-:W-:-:S06]  /*41b0*/  PRMT R18, RZ, 0x5410, R18 ;  /* 0x00005410ff127816 */ /* 0x010fcc0000000012 */
[----:B------:R-:W0:Y:S01]  /*41c0*/  F2I.FTZ.TRUNC.NTZ R18, R18 ;  /* 0x0000001200127305 */ /* 0x000e22000021f100 */
[----:B------:R-:W-:Y:S05]  /*41d0*/  BRA `(.L_x_4449) ;  /* 0x000006b000007947 */ /* 0x000fea0003800000 */
.L_x_4456:
        /* <DEDUP_REMOVED lines=10> */
.L_x_4463:
        /* <DEDUP_REMOVED lines=21> */
.L_x_4467:
[----:B------:R-:W-:Y:S05]  /*43d0*/  BSYNC B1 ;  /* 0x0000000000017941 */ /* 0x000fea0003800000 */
.L_x_4466:
[----:B------:R-:W-:Y:S01]  /*43e0*/  IMAD.SHL.U32 R3, R3, 0x100000, RZ ;  /* 0x0010000003037824 */ /* 0x000fe200078e00ff */
[----:B------:R-:W-:-:S04]  /*43f0*/  LEA R5, R0, 0x3b800000, 0x17 ;  /* 0x3b80000000057811 */ /* 0x000fc800078eb8ff */
[----:B------:R-:W-:Y:S02]  /*4400*/  LOP3.LUT R18, R5, R3, R18, 0xfe, !PT ;  /* 0x0000000305127212 */ /* 0x000fe400078efe12 */
.L_x_4465:
[----:B------:R-:W-:Y:S05]  /*4410*/  BSYNC B0 ;  /* 0x0000000000007941 */ /* 0x000fea0003800000 */
.L_x_4464:
[----:B------:R-:W0:Y:S01]  /*4420*/  F2I.FTZ.TRUNC.NTZ R18, R18 ;  /* 0x0000001200127305 */ /* 0x000e22000021f100 */
[----:B------:R-:W-:Y:S05]  /*4430*/  BRA `(.L_x_4449) ;  /* 0x0000045000007947 */ /* 0x000fea0003800000 */
.L_x_4462:
        /* <DEDUP_REMOVED lines=21> */
.L_x_4471:
[----:B------:R-:W-:Y:S05]  /*4590*/  BSYNC B1 ;  /* 0x0000000000017941 */ /* 0x000fea0003800000 */
.L_x_4470:
[----:B------:R-:W-:Y:S01]  /*45a0*/  IMAD.SHL.U32 R3, R3, 0x200000, RZ ;  /* 0x0020000003037824 */ /* 0x000fe200078e00ff */
[----:B------:R-:W-:-:S04]  /*45b0*/  LEA R5, R0, 0x37800000, 0x17 ;  /* 0x3780000000057811 */ /* 0x000fc800078eb8ff */
[----:B------:R-:W-:Y:S02]  /*45c0*/  LOP3.LUT R18, R5, R3, R18, 0xfe, !PT ;  /* 0x0000000305127212 */ /* 0x000fe400078efe12 */
.L_x_4469:
[----:B------:R-:W-:Y:S05]  /*45d0*/  BSYNC B0 ;  /* 0x0000000000007941 */ /* 0x000fea0003800000 */
.L_x_4468:
[----:B------:R-:W0:Y:S01]  /*45e0*/  F2I.FTZ.TRUNC.NTZ R18, R18 ;  /* 0x0000001200127305 */ /* 0x000e22000021f100 */
[----:B------:R-:W-:Y:S05]  /*45f0*/  BRA `(.L_x_4449) ;  /* 0x0000029000007947 */ /* 0x000fea0003800000 */
.L_x_4461:
        /* <DEDUP_REMOVED lines=14> */
.L_x_4475:
[----:B------:R-:W-:Y:S05]  /*46e0*/  BSYNC B0 ;  /* 0x0000000000007941 */ /* 0x000fea0003800000 */
.L_x_4474:
[----:B------:R-:W0:Y:S01]  /*46f0*/  F2I.FTZ.TRUNC.NTZ R18, R18 ;  /* 0x0000001200127305 */ /* 0x000e22000021f100 */
[----:B------:R-:W-:Y:S05]  /*4700*/  BRA `(.L_x_4449) ;  /* 0x0000018000007947 */ /* 0x000fea0003800000 */
.L_x_4448:
        /* <DEDUP_REMOVED lines=19> */
[----:B0123-5:R-:W-:Y:S05]  /*4840*/  CALL.ABS.NOINC R14 ;  /* 0x000000000e007343 */ /* 0x02ffea0003c00000 */
[----:B------:R-:W-:Y:S05]  /*4850*/  BRA `(.L_x_4449) ;  /* 0x0000003000007947 */ /* 0x000fea0003800000 */
.L_x_4473:
[----:B------:R0:W5:Y:S01]  /*4860*/  LDG.E R18, [R4.64] ;  /* 0x0000002404127981 */ /* 0x000162000c1e1900 */
[----:B------:R-:W-:Y:S05]  /*4870*/  BRA `(.L_x_4449) ;  /* 0x0000001000007947 */ /* 0x000fea0003800000 */
.L_x_4472:
[----:B------:R0:W5:Y:S02]  /*4880*/  LDG.E R18, [R4.64] ;  /* 0x0000002404127981 */ /* 0x000164000c1e1900 */
.L_x_4449:
        /* <DEDUP_REMOVED lines=16> */
.L_x_4479:
[----:B------:R0:W5:Y:S01]  /*4990*/  LDG.E.U8 R17, [R4.64] ;  /* 0x0000002404117981 */ /* 0x000162000c1e1100 */
[----:B------:R-:W-:Y:S05]  /*49a0*/  BRA `(.L_x_4481) ;  /* 0x00000d0000007947 */ /* 0x000fea0003800000 */
.L_x_4478:
        /* <DEDUP_REMOVED lines=8> */
.L_x_4483:
[----:B------:R0:W5:Y:S01]  /*4a30*/  LDG.E R17, [R4.64] ;  /* 0x0000002404117981 */ /* 0x000162000c1e1900 */
[----:B------:R-:W-:Y:S05]  /*4a40*/  BRA `(.L_x_4481) ;  /* 0x00000c6000007947 */ /* 0x000fea0003800000 */
.L_x_4482:
[----:B------:R0:W5:Y:S01]  /*4a50*/  LDG.E.S16 R17, [R4.64] ;  /* 0x0000002404117981 */ /* 0x000162000c1e1700 */
[----:B------:R-:W-:Y:S05]  /*4a60*/  BRA `(.L_x_4481) ;  /* 0x00000c4000007947 */ /* 0x000fea0003800000 */
.L_x_4477:
        /* <DEDUP_REMOVED lines=9> */
.L_x_4485:
[----:B----4-:R-:W4:Y:S02]  /*4b00*/  LDG.E.U16 R4, [R4.64] ;  /* 0x0000002404047981 */ /* 0x010f24000c1e1500 */
[----:B----4-:R-:W-:-:S06]  /*4b10*/  HADD2.F32 R17, -RZ, R4.H0_H0 ;  /* 0x20000004ff117230 */ /* 0x010fcc0000004100 */
[----:B------:R-:W0:Y:S01]  /*4b20*/  F2I.FTZ.TRUNC.NTZ R17, R17 ;  /* 0x0000001100117305 */ /* 0x000e22000021f100 */
[----:B------:R-:W-:Y:S05]  /*4b30*/  BRA `(.L_x_4481) ;  /* 0x00000b7000007947 */ /* 0x000fea0003800000 */
.L_x_4484:
        /* <DEDUP_REMOVED lines=9> */
.L_x_4487:
[----:B----4-:R-:W4:Y:S02]  /*4bd0*/  LDG.E.U16 R4, [R4.64] ;  /* 0x0000002404047981 */ /* 0x010f24000c1e1500 */
[----:B----4-:R-:W-:-:S06]  /*4be0*/  HADD2.F32 R17, -RZ, R4.H0_H0 ;  /* 0x20000004ff117230 */ /* 0x010fcc0000004100 */
[----:B------:R-:W0:Y:S01]  /*4bf0*/  F2I.FTZ.TRUNC.NTZ R17, R17 ;  /* 0x0000001100117305 */ /* 0x000e22000021f100 */
[----:B------:R-:W-:Y:S05]  /*4c00*/  BRA `(.L_x_4481) ;  /* 0x00000aa000007947 */ /* 0x000fea0003800000 */
.L_x_4486:
[----:B----4-:R-:W4:Y:S02]  /*4c10*/  LDG.E.64 R4, [R4.64] ;  /* 0x0000002404047981 */ /* 0x010f24000c1e1b00 */
[----:B----4-:R0:W4:Y:S01]  /*4c20*/  F2I.F64.TRUNC R17, R4 ;  /* 0x0000000400117311 */ /* 0x010122000030d100 */
[----:B------:R-:W-:Y:S05]  /*4c30*/  BRA `(.L_x_4481) ;  /* 0x00000a7000007947 */ /* 0x000fea0003800000 */
.L_x_4476:
        /* <DEDUP_REMOVED lines=12> */
.L_x_4490:
[----:B----4-:R-:W4:Y:S02]  /*4d00*/  LDG.E.64 R4, [R4.64] ;  /* 0x0000002404047981 */ /* 0x010f24000c1e1b00 */
[----:B----4-:R0:W4:Y:S01]  /*4d10*/  F2I.F64.TRUNC R17, R4 ;  /* 0x0000000400117311 */ /* 0x010122000030d100 */
[----:B------:R-:W-:Y:S05]  /*4d20*/  BRA `(.L_x_4481) ;  /* 0x0000098000007947 */ /* 0x000fea0003800000 */
.L_x_4489:
        /* <DEDUP_REMOVED lines=27> */
.L_x_4492:
        /* <DEDUP_REMOVED lines=14> */
.L_x_4491:
[----:B----4-:R-:W4:Y:S02]  /*4fc0*/  LDG.E.U16 R17, [R4.64] ;  /* 0x0000002404117981 */ /* 0x010f24000c1e1500 */
[----:B----4-:R-:W-:-:S06]  /*4fd0*/  PRMT R17, RZ, 0x5410, R17 ;  /* 0x00005410ff117816 */ /* 0x010fcc0000000011 */
[----:B------:R-:W0:Y:S01]  /*4fe0*/  F2I.FTZ.TRUNC.NTZ R17, R17 ;  /* 0x0000001100117305 */ /* 0x000e22000021f100 */
[----:B------:R-:W-:Y:S05]  /*4ff0*/  BRA `(.L_x_4481) ;  /* 0x000006b000007947 */ /* 0x000fea0003800000 */
.L_x_4488:
        /* <DEDUP_REMOVED lines=10> */
.L_x_4495:
        /* <DEDUP_REMOVED lines=21> */
.L_x_4499:
[----:B------:R-:W-:Y:S05]  /*51f0*/  BSYNC B1 ;  /* 0x0000000000017941 */ /* 0x000fea0003800000 */
.L_x_4498:
[----:B------:R-:W-:Y:S01]  /*5200*/  IMAD.SHL.U32 R3, R3, 0x100000, RZ ;  /* 0x0010000003037824 */ /* 0x000fe200078e00ff */
[----:B------:R-:W-:-:S04]  /*5210*/  LEA R0, R0, 0x3b800000, 0x17 ;  /* 0x3b80000000007811 */ /* 0x000fc800078eb8ff */
[----:B------:R-:W-:Y:S02]  /*5220*/  LOP3.LUT R17, R0, R3, R17, 0xfe, !PT ;  /* 0x0000000300117212 */ /* 0x000fe400078efe11 */
.L_x_4497:
[----:B------:R-:W-:Y:S05]  /*5230*/  BSYNC B0 ;  /* 0x0000000000007941 */ /* 0x000fea0003800000 */
.L_x_4496:
[----:B------:R-:W0:Y:S01]  /*5240*/  F2I.FTZ.TRUNC.NTZ R17, R17 ;  /* 0x0000001100117305 */ /* 0x000e22000021f100 */
[----:B------:R-:W-:Y:S05]  /*5250*/  BRA `(.L_x_4481) ;  /* 0x0000045000007947 */ /* 0x000fea0003800000 */
.L_x_4494:
        /* <DEDUP_REMOVED lines=21> */
.L_x_4503:
[----:B------:R-:W-:Y:S05]  /*53b0*/  BSYNC B1 ;  /* 0x0000000000017941 */ /* 0x000fea0003800000 */
.L_x_4502:
[----:B------:R-:W-:Y:S01]  /*53c0*/  IMAD.SHL.U32 R3, R3, 0x200000, RZ ;  /* 0x0020000003037824 */ /* 0x000fe200078e00ff */
[----:B------:R-:W-:-:S04]  /*53d0*/  LEA R0, R0, 0x37800000, 0x17 ;  /* 0x3780000000007811 */ /* 0x000fc800078eb8ff */
[----:B------:R-:W-:Y:S02]  /*53e0*/  LOP3.LUT R17, R0, R3, R17, 0xfe, !PT ;  /* 0x0000000300117212 */ /* 0x000fe400078efe11 */
.L_x_4501:
[----:B------:R-:W-:Y:S05]  /*53f0*/  BSYNC B0 ;  /* 0x0000000000007941 */ /* 0x000fea0003800000 */
.L_x_4500:
[----:B------:R-:W0:Y:S01]  /*5400*/  F2I.FTZ.TRUNC.NTZ R17, R17 ;  /* 0x0000001100117305 */ /* 0x000e22000021f100 */
[----:B------:R-:W-:Y:S05]  /*5410*/  BRA `(.L_x_4481) ;  /* 0x0000029000007947 */ /* 0x000fea0003800000 */
.L_x_4493:
        /* <DEDUP_REMOVED lines=14> */
.L_x_4507:
[----:B------:R-:W-:Y:S05]  /*5500*/  BSYNC B0 ;  /* 0x0000000000007941 */ /* 0x000fea0003800000 */
.L_x_4506:
[----:B------:R-:W0:Y:S01]  /*5510*/  F2I.FTZ.TRUNC.NTZ R17, R17 ;  /* 0x0000001100117305 */ /* 0x000e22000021f100 */
[----:B------:R-:W-:Y:S05]  /*5520*/  BRA `(.L_x_4481) ;  /* 0x0000018000007947 */ /* 0x000fea0003800000 */
.L_x_4480:
        /* <DEDUP_REMOVED lines=19> */
[----:B012345:R-:W-:Y:S05]  /*5660*/  CALL.ABS.NOINC R14 ;  /* 0x000000000e007343 */ /* 0x03ffea0003c00000 */
[----:B------:R-:W-:Y:S05]  /*5670*/  BRA `(.L_x_4481) ;  /* 0x0000003000007947 */ /* 0x000fea0003800000 */
.L_x_4505:
[----:B------:R0:W5:Y:S01]  /*5680*/  LDG.E R17, [R4.64] ;  /* 0x0000002404117981 */ /* 0x000162000c1e1900 */
[----:B------:R-:W-:Y:S05]  /*5690*/  BRA `(.L_x_4481) ;  /* 0x0000001000007947 */ /* 0x000fea0003800000 */
.L_x_4504:
[----:B------:R0:W5:Y:S02]  /*56a0*/  LDG.E R17, [R4.64] ;  /* 0x0000002404117981 */ /* 0x000164000c1e1900 */
.L_x_4481:
[----:B------:R-:W-:-:S03]  /*56b0*/  IADD3 R2, R2, 0x80, RZ ;  /* 0x0000008002027810 */ /* 0x000fc60007ffe0ff */
.L_x_4443:
[----:B------:R-:W-:Y:S05]  /*56c0*/  BSYNC B6 ;  /* 0x0000000000067941 */ /* 0x000fea0003800000 */
.L_x_4442:
[----:B------:R-:W-:Y:S01]  /*56d0*/  ISETP.GE.AND P0, PT, R2, R26, PT ;  /* 0x0000001a0200720c */ /* 0x000fe20003f06270 */
[----:B------:R-:W-:Y:S01]  /*56e0*/  BSSY B6, `(.L_x_4508) ;  /* 0x00001c7000067945 */ /* 0x000fe20003800000 */
[----:B------:R-:W-:-:S11]  /*56f0*/  IMAD.MOV.U32 R16, RZ, RZ, RZ ;  /* 0x000000ffff107224 */ /* 0x000fd600078e00ff */
        /* <DEDUP_REMOVED lines=18> */
.L_x_4513:
[----:B------:R0:W5:Y:S01]  /*5820*/  LDG.E.U8 R16, [R4.64] ;  /* 0x0000002404107981 */ /* 0x000162000c1e1100 */
[----:B------:R-:W-:Y:S05]  /*5830*/  BRA `(.L_x_4515) ;  /* 0x00000d0000007947 */ /* 0x000fea0003800000 */
.L_x_4512:
        /* <DEDUP_REMOVED lines=8> */
.L_x_4517:
[----:B------:R0:W5:Y:S01]  /*58c0*/  LDG.E R16, [R4.64] ;  /* 0x0000002404107981 */ /* 0x000162000c1e1900 */
[----:B------:R-:W-:Y:S05]  /*58d0*/  BRA `(.L_x_4515) ;  /* 0x00000c6000007947 */ /* 0x000fea0003800000 */
.L_x_4516:
[----:B------:R0:W5:Y:S01]  /*58e0*/  LDG.E.S16 R16, [R4.64] ;  /* 0x0000002404107981 */ /* 0x000162000c1e1700 */
[----:B------:R-:W-:Y:S05]  /*58f0*/  BRA `(.L_x_4515) ;  /* 0x00000c4000007947 */ /* 0x000fea0003800000 */
.L_x_4511:
        /* <DEDUP_REMOVED lines=9> */
.L_x_4519:
[----:B----4-:R-:W4:Y:S02]  /*5990*/  LDG.E.U16 R4, [R4.64] ;  /* 0x0000002404047981 */ /* 0x010f24000c1e1500 */
[----:B----4-:R-:W-:-:S06]  /*59a0*/  HADD2.F32 R16, -RZ, R4.H0_H0 ;  /* 0x20000004ff107230 */ /* 0x010fcc0000004100 */
[----:B------:R-:W0:Y:S01]  /*59b0*/  F2I.FTZ.TRUNC.NTZ R16, R16 ;  /* 0x0000001000107305 */ /* 0x000e22000021f100 */
[----:B------:R-:W-:Y:S05]  /*59c0*/  BRA `(.L_x_4515) ;  /* 0x00000b7000007947 */ /* 0x000fea0003800000 */
.L_x_4518:
        /* <DEDUP_REMOVED lines=9> */
.L_x_4521:
[----:B----4-:R-:W4:Y:S02]  /*5a60*/  LDG.E.U16 R4, [R4.64] ;  /* 0x0000002404047981 */ /* 0x010f24000c1e1500 */
[----:B----4-:R-:W-:-:S06]  /*5a70*/  HADD2.F32 R16, -RZ, R4.H0_H0 ;  /* 0x20000004ff107230 */ /* 0x010fcc0000004100 */
[----:B------:R-:W0:Y:S01]  /*5a80*/  F2I.FTZ.TRUNC.NTZ R16, R16 ;  /* 0x0000001000107305 */ /* 0x000e22000021f100 */
[----:B------:R-:W-:Y:S05]  /*5a90*/  BRA `(.L_x_4515) ;  /* 0x00000aa000007947 */ /* 0x000fea0003800000 */
.L_x_4520:
[----:B----4-:R-:W4:Y:S02]  /*5aa0*/  LDG.E.64 R4, [R4.64] ;  /* 0x0000002404047981 */ /* 0x010f24000c1e1b00 */
[----:B----4-:R0:W4:Y:S01]  /*5ab0*/  F2I.F64.TRUNC R16, R4 ;  /* 0x0000000400107311 */ /* 0x010122000030d100 */
[----:B------:R-:W-:Y:S05]  /*5ac0*/  BRA `(.L_x_4515) ;  /* 0x00000a7000007947 */ /* 0x000fea0003800000 */
.L_x_4510:
        /* <DEDUP_REMOVED lines=12> */
.L_x_4524:
[----:B----4-:R-:W4:Y:S02]  /*5b90*/  LDG.E.64 R4, [R4.64] ;  /* 0x0000002404047981 */ /* 0x010f24000c1e1b00 */
[----:B----4-:R0:W4:Y:S01]  /*5ba0*/  F2I.F64.TRUNC R16, R4 ;  /* 0x0000000400107311 */ /* 0x010122000030d100 */
[----:B------:R-:W-:Y:S05]  /*5bb0*/  BRA `(.L_x_4515) ;  /* 0x0000098000007947 */ /* 0x000fea0003800000 */
.L_x_4523:
        /* <DEDUP_REMOVED lines=27> */
.L_x_4526:
        /* <DEDUP_REMOVED lines=14> */
.L_x_4525:
[----:B----4-:R-:W4:Y:S02]  /*5e50*/  LDG.E.U16 R16, [R4.64] ;  /* 0x0000002404107981 */ /* 0x010f24000c1e1500 */
[----:B----4-:R-:W-:-:S06]  /*5e60*/  PRMT R16, RZ, 0x5410, R16 ;  /* 0x00005410ff107816 */ /* 0x010fcc0000000010 */
[----:B------:R-:W0:Y:S01]  /*5e70*/  F2I.FTZ.TRUNC.NTZ R16, R16 ;  /* 0x0000001000107305 */ /* 0x000e22000021f100 */
[----:B------:R-:W-:Y:S05]  /*5e80*/  BRA `(.L_x_4515) ;  /* 0x000006b000007947 */ /* 0x000fea0003800000 */
.L_x_4522:
        /* <DEDUP_REMOVED lines=10> */
.L_x_4529:
        /* <DEDUP_REMOVED lines=21> */
.L_x_4533:
[----:B------:R-:W-:Y:S05]  /*6080*/  BSYNC B1 ;  /* 0x0000000000017941 */ /* 0x000fea0003800000 */
.L_x_4532:
[----:B------:R-:W-:Y:S01]  /*6090*/  IMAD.SHL.U32 R3, R3, 0x100000, RZ ;  /* 0x0010000003037824 */ /* 0x000fe200078e00ff */
[----:B------:R-:W-:-:S04]  /*60a0*/  LEA R5, R0, 0x3b800000, 0x17 ;  /* 0x3b80000000057811 */ /* 0x000fc800078eb8ff */
[----:B------:R-:W-:Y:S02]  /*60b0*/  LOP3.LUT R16, R5, R3, R16, 0xfe, !PT ;  /* 0x0000000305107212 */ /* 0x000fe400078efe10 */
.L_x_4531:
[----:B------:R-:W-:Y:S05]  /*60c0*/  BSYNC B0 ;  /* 0x0000000000007941 */ /* 0x000fea0003800000 */
.L_x_4530:
[----:B------:R-:W0:Y:S01]  /*60d0*/  F2I.FTZ.TRUNC.NTZ R16, R16 ;  /* 0x0000001000107305 */ /* 0x000e22000021f100 */
[----:B------:R-:W-:Y:S05]  /*60e0*/  BRA `(.L_x_4515) ;  /* 0x0000045000007947 */ /* 0x000fea0003800000 */
.L_x_4528:
        /* <DEDUP_REMOVED lines=21> */
.L_x_4537:
[----:B------:R-:W-:Y:S05]  /*6240*/  BSYNC B1 ;  /* 0x0000000000017941 */ /* 0x000fea0003800000 */
.L_x_4536:
[----:B------:R-:W-:Y:S01]  /*6250*/  IMAD.SHL.U32 R3, R3, 0x200000, RZ ;  /* 0x0020000003037824 */ /* 0x000fe200078e00ff */
[----:B------:R-:W-:-:S04]  /*6260*/  LEA R5, R0, 0x37800000, 0x17 ;  /* 0x3780000000057811 */ /* 0x000fc800078eb8ff */
[----:B------:R-:W-:Y:S02]  /*6270*/  LOP3.LUT R16, R5, R3, R16, 0xfe, !PT ;  /* 0x0000000305107212 */ /* 0x000fe400078efe10 */
.L_x_4535:
[----:B------:R-:W-:Y:S05]  /*6280*/  BSYNC B0 ;  /* 0x0000000000007941 */ /* 0x000fea0003800000 */
.L_x_4534:
[----:B------:R-:W0:Y:S01]  /*6290*/  F2I.FTZ.TRUNC.NTZ R16, R16 ;  /* 0x0000001000107305 */ /* 0x000e22000021f100 */
[----:B------:R-:W-:Y:S05]  /*62a0*/  BRA `(.L_x_4515) ;  /* 0x0000029000007947 */ /* 0x000fea0003800000 */
.L_x_4527:
        /* <DEDUP_REMOVED lines=14> */
.L_x_4541:
[----:B------:R-:W-:Y:S05]  /*6390*/  BSYNC B0 ;  /* 0x0000000000007941 */ /* 0x000fea0003800000 */
.L_x_4540:
[----:B------:R-:W0:Y:S01]  /*63a0*/  F2I.FTZ.TRUNC.NTZ R16, R16 ;  /* 0x0000001000107305 */ /* 0x000e22000021f100 */
[----:B------:R-:W-:Y:S05]  /*63b0*/  BRA `(.L_x_4515) ;  /* 0x0000018000007947 */ /* 0x000fea0003800000 */
.L_x_4514:
        /* <DEDUP_REMOVED lines=21> */
.L_x_4539:
[----:B------:R0:W5:Y:S01]  /*6510*/  LDG.E R16, [R4.64] ;  /* 0x0000002404107981 */ /* 0x000162000c1e1900 */
[----:B------:R-:W-:Y:S05]  /*6520*/  BRA `(.L_x_4515) ;  /* 0x0000001000007947 */ /* 0x000fea0003800000 */
.L_x_4538:
[----:B------:R0:W5:Y:S02]  /*6530*/  LDG.E R16, [R4.64] ;  /* 0x0000002404107981 */ /* 0x000164000c1e1900 */
.L_x_4515:
        /* <DEDUP_REMOVED lines=16> */
.L_x_4545:
[----:B------:R0:W5:Y:S01]  /*6640*/  LDG.E.U8 R19, [R2.64] ;  /* 0x0000002402137981 */ /* 0x000162000c1e1100 */
[----:B------:R-:W-:Y:S05]  /*6650*/  BRA `(.L_x_4509) ;  /* 0x00000cf000007947 */ /* 0x000fea0003800000 */
.L_x_4544:
        /* <DEDUP_REMOVED lines=8> */
.L_x_4548:
[----:B------:R0:W5:Y:S01]  /*66e0*/  LDG.E R19, [R2.64] ;  /* 0x0000002402137981 */ /* 0x000162000c1e1900 */
[----:B------:R-:W-:Y:S05]  /*66f0*/  BRA `(.L_x_4509) ;  /* 0x00000c5000007947 */ /* 0x000fea0003800000 */
.L_x_4547:
[----:B------:R0:W5:Y:S01]  /*6700*/  LDG.E.S16 R19, [R2.64] ;  /* 0x0000002402137981 */ /* 0x000162000c1e1700 */
[----:B------:R-:W-:Y:S05]  /*6710*/  BRA `(.L_x_4509) ;  /* 0x00000c3000007947 */ /* 0x000fea0003800000 */
.L_x_4543:
        /* <DEDUP_REMOVED lines=9> */
.L_x_4550:
[----:B----4-:R-:W4:Y:S02]  /*67b0*/  LDG.E.U16 R2, [R2.64] ;  /* 0x0000002402027981 */ /* 0x010f24000c1e1500 */
[----:B----4-:R-:W-:-:S06]  /*67c0*/  HADD2.F32 R19, -RZ, R2.H0_H0 ;  /* 0x20000002ff137230 */ /* 0x010fcc0000004100 */
[----:B------:R-:W0:Y:S01]  /*67d0*/  F2I.FTZ.TRUNC.NTZ R19, R19 ;  /* 0x0000001300137305 */ /* 0x000e22000021f100 */
[----:B------:R-:W-:Y:S05]  /*67e0*/  BRA `(.L_x_4509) ;  /* 0x00000b6000007947 */ /* 0x000fea0003800000 */
.L_x_4549:
        /* <DEDUP_REMOVED lines=9> */
.L_x_4552:
[----:B----4-:R-:W4:Y:S02]  /*6880*/  LDG.E.U16 R2, [R2.64] ;  /* 0x0000002402027981 */ /* 0x010f24000c1e1500 */
[----:B----4-:R-:W-:-:S06]  /*6890*/  HADD2.F32 R19, -RZ, R2.H0_H0 ;  /* 0x20000002ff137230 */ /* 0x010fcc0000004100 */
[----:B------:R-:W0:Y:S01]  /*68a0*/  F2I.FTZ.TRUNC.NTZ R19, R19 ;  /* 0x0000001300137305 */ /* 0x000e22000021f100 */
[----:B------:R-:W-:Y:S05]  /*68b0*/  BRA `(.L_x_4509) ;  /* 0x00000a9000007947 */ /* 0x000fea0003800000 */
.L_x_4551:
[----:B----4-:R-:W4:Y:S02]  /*68c0*/  LDG.E.64 R2, [R2.64] ;  /* 0x0000002402027981 */ /* 0x010f24000c1e1b00 */
[----:B----4-:R0:W4:Y:S01]  /*68d0*/  F2I.F64.TRUNC R19, R2 ;  /* 0x0000000200137311 */ /* 0x010122000030d100 */
[----:B------:R-:W-:Y:S05]  /*68e0*/  BRA `(.L_x_4509) ;  /* 0x00000a6000007947 */ /* 0x000fea0003800000 */
.L_x_4542:
        /* <DEDUP_REMOVED lines=12> */
.L_x_4555:
[----:B----4-:R-:W4:Y:S02]  /*69b0*/  LDG.E.64 R2, [R2.64] ;  /* 0x0000002402027981 */ /* 0x010f24000c1e1b00 */
[----:B----4-:R0:W4:Y:S01]  /*69c0*/  F2I.F64.TRUNC R19, R2 ;  /* 0x0000000200137311 */ /* 0x010122000030d100 */
[----:B------:R-:W-:Y:S05]  /*69d0*/  BRA `(.L_x_4509) ;  /* 0x0000097000007947 */ /* 0x000fea0003800000 */
.L_x_4554:
        /* <DEDUP_REMOVED lines=27> */
.L_x_4557:
[----:B----4-:R-:W4:Y:S02]  /*6b90*/  LDG.E.U8 R2, [R2.64] ;  /* 0x0000002402027981 */ /* 0x010f24000c1e1100 */
[C---:B----4-:R-:W-:Y:S02]  /*6ba0*/  IMAD.SHL.U32 R0, R2.reuse, 0x2000000, RZ ;  /* 0x0200000002007824 */ /* 0x050fe400078e00ff */
        /* <DEDUP_REMOVED lines=10> */
[----:B------:R0:W4:Y:S01]  /*6c50*/  F2I.FTZ.TRUNC.NTZ R19, R4 ;  /* 0x0000000400137305 */ /* 0x000122000021f100 */
[----:B------:R-:W-:Y:S05]  /*6c60*/  BRA `(.L_x_4509) ;  /* 0x000006e000007947 */ /* 0x000fea0003800000 */
.L_x_4556:
[----:B----4-:R-:W4:Y:S02]  /*6c70*/  LDG.E.U16 R19, [R2.64] ;  /* 0x0000002402137981 */ /* 0x010f24000c1e1500 */
[----:B----4-:R-:W-:-:S06]  /*6c80*/  PRMT R19, RZ, 0x5410, R19 ;  /* 0x00005410ff137816 */ /* 0x010fcc0000000013 */
[----:B------:R-:W0:Y:S01]  /*6c90*/  F2I.FTZ.TRUNC.NTZ R19, R19 ;  /* 0x0000001300137305 */ /* 0x000e22000021f100 */
[----:B------:R-:W-:Y:S05]  /*6ca0*/  BRA `(.L_x_4509) ;  /* 0x000006a000007947 */ /* 0x000fea0003800000 */
.L_x_4553:
        /* <DEDUP_REMOVED lines=10> */
.L_x_4560:
        /* <DEDUP_REMOVED lines=21> */
.L_x_4564:
[----:B------:R-:W-:Y:S05]  /*6ea0*/  BSYNC B1 ;  /* 0x0000000000017941 */ /* 0x000fea0003800000 */
.L_x_4563:
[----:B------:R-:W-:Y:S01]  /*6eb0*/  IMAD.SHL.U32 R2, R2, 0x100000, RZ ;  /* 0x0010000002027824 */ /* 0x000fe200078e00ff */
[----:B------:R-:W-:-:S04]  /*6ec0*/  LEA R0, R0, 0x3b800000, 0x17 ;  /* 0x3b80000000007811 */ /* 0x000fc800078eb8ff */
[----:B------:R-:W-:Y:S02]  /*6ed0*/  LOP3.LUT R19, R0, R2, R19, 0xfe, !PT ;  /* 0x0000000200137212 */ /* 0x000fe400078efe13 */
.L_x_4562:
[----:B------:R-:W-:Y:S05]  /*6ee0*/  BSYNC B0 ;  /* 0x0000000000007941 */ /* 0x000fea0003800000 */
.L_x_4561:
[----:B------:R-:W0:Y:S01]  /*6ef0*/  F2I.FTZ.TRUNC.NTZ R19, R19 ;  /* 0x0000001300137305 */ /* 0x000e22000021f100 */
[----:B------:R-:W-:Y:S05]  /*6f00*/  BRA `(.L_x_4509) ;  /* 0x0000044000007947 */ /* 0x000fea0003800000 */
.L_x_4559:
        /* <DEDUP_REMOVED lines=21> */
.L_x_4568:
[----:B------:R-:W-:Y:S05]  /*7060*/  BSYNC B1 ;  /* 0x0000000000017941 */ /* 0x000fea0003800000 */
.L_x_4567:
[----:B------:R-:W-:Y:S01]  /*7070*/  IMAD.SHL.U32 R2, R2, 0x200000, RZ ;  /* 0x0020000002027824 */ /* 0x000fe200078e00ff */
[----:B------:R-:W-:-:S04]  /*7080*/  LEA R0, R0, 0x37800000, 0x17 ;  /* 0x3780000000007811 */ /* 0x000fc800078eb8ff */
[----:B------:R-:W-:Y:S02]  /*7090*/  LOP3.LUT R19, R0, R2, R19, 0xfe, !PT ;  /* 0x0000000200137212 */ /* 0x000fe400078efe13 */
.L_x_4566:
[----:B------:R-:W-:Y:S05]  /*70a0*/  BSYNC B0 ;  /* 0x0000000000007941 */ /* 0x000fea0003800000 */
.L_x_4565:
[----:B------:R-:W0:Y:S01]  /*70b0*/  F2I.FTZ.TRUNC.NTZ R19, R19 ;  /* 0x0000001300137305 */ /* 0x000e22000021f100 */
[----:B------:R-:W-:Y:S05]  /*70c0*/  BRA `(.L_x_4509) ;  /* 0x0000028000007947 */ /* 0x000fea0003800000 */
.L_x_4558:
        /* <DEDUP_REMOVED lines=14> */
.L_x_4572:
[----:B------:R-:W-:Y:S05]  /*71b0*/  BSYNC B0 ;  /* 0x0000000000007941 */ /* 0x000fea0003800000 */
.L_x_4571:
[----:B------:R-:W0:Y:S01]  /*71c0*/  F2I.FTZ.TRUNC.NTZ R19, R19 ;  /* 0x0000001300137305 */ /* 0x000e22000021f100 */
[----:B------:R-:W-:Y:S05]  /*71d0*/  BRA `(.L_x_4509) ;  /* 0x0000017000007947 */ /* 0x000fea0003800000 */
.L_x_4546:
        /* <DEDUP_REMOVED lines=20> */
.L_x_4570:
[----:B------:R0:W5:Y:S01]  /*7320*/  LDG.E R19, [R2.64] ;  /* 0x0000002402137981 */ /* 0x000162000c1e1900 */
[----:B------:R-:W-:Y:S05]  /*7330*/  BRA `(.L_x_4509) ;  /* 0x0000001000007947 */ /* 0x000fea0003800000 */
.L_x_4569:
[----:B------:R0:W5:Y:S02]  /*7340*/  LDG.E R19, [R2.64] ;  /* 0x0000002402137981 */ /* 0x000164000c1e1900 */
.L_x_4509:
[----:B------:R-:W-:Y:S05]  /*7350*/  BSYNC B6 ;  /* 0x0000000000067941 */ /* 0x000fea0003800000 */
.L_x_4508:
[----:B------:R-:W4:Y:S01]  /*7360*/  S2R R27, SR_TID.X ;  /* 0x00000000001b7919 */ /* 0x000f220000002100 */
[----:B0-----:R-:W0:Y:S01]  /*7370*/  LDC.U8 R2, c[0x0][0x190] ;  /* 0x00006400ff027b82 */ /* 0x001e220000000000 */
[----:B--2--5:R-:W-:Y:S01]  /*7380*/  IMNMX.U32 R23, R23, 0x1f, PT ;  /* 0x0000001f17177817 */ /* 0x024fe20003800000 */
[----:B------:R-:W-:Y:S01]  /*7390*/  BSSY B6, `(.L_x_4573) ;  /* 0x00000f8000067945 */ /* 0x000fe20003800000 */
[----:B---3--:R-:W-:Y:S02]  /*73a0*/  IMNMX.U32 R22, R22, 0x1f, PT ;  /* 0x0000001f16167817 */ /* 0x008fe40003800000 */
[----:B----4-:R-:W-:Y:S02]  /*73b0*/  IMNMX.U32 R17, R17, 0x1f, PT ;  /* 0x0000001f11117817 */ /* 0x010fe40003800000 */
[----:B------:R-:W-:Y:S02]  /*73c0*/  IMNMX.U32 R19, R19, 0x1f, PT ;  /* 0x0000001f13137817 */ /* 0x000fe40003800000 */
[----:B------:R-:W-:-:S02]  /*73d0*/  SHF.R.S32.HI R23, RZ, R23, R24 ;  /* 0x00000017ff177219 */ /* 0x000fc40000011418 */
[----:B-1----:R-:W-:Y:S02]  /*73e0*/  SHF.R.S32.HI R22, RZ, R22, R25 ;  /* 0x00000016ff167219 */ /* 0x002fe40000011419 */
[----:B------:R-:W-:Y:S02]  /*73f0*/  SHF.R.S32.HI R18, RZ, R17, R18 ;  /* 0x00000011ff127219 */ /* 0x000fe40000011412 */
[----:B------:R-:W-:Y:S02]  /*7400*/  SHF.R.S32.HI R16, RZ, R19, R16 ;  /* 0x00000013ff107219 */ /* 0x000fe40000011410 */
[----:B------:R-:W-:-:S13]  /*7410*/  ISETP.GE.AND P0, PT, R27, R26, PT ;  /* 0x0000001a1b00720c */ /* 0x000fda0003f06270 */
        /* <DEDUP_REMOVED lines=20> */
.L_x_4578:
[----:B------:R0:W-:Y:S01]  /*7560*/  STG.E.U8 [R8.64], R23 ;  /* 0x0000001708007986 */ /* 0x0001e2000c101124 */
[----:B------:R-:W-:Y:S05]  /*7570*/  BRA `(.L_x_4574) ;  /* 0x00000d9000007947 */ /* 0x000fea0003800000 */
.L_x_4577:
[----:B------:R-:W-:-:S13]  /*7580*/  ISETP.NE.AND P0, PT, R0, 0x2, PT ;  /* 0x000000020000780c */ /* 0x000fda0003f05270 */
[----:B------:R-:W-:Y:S05]  /*7590*/  @!P0 BRA `(.L_x_4580) ;  /* 0x000000a000008947 */ /* 0x000fea0003800000 */
[----:B------:R-:W-:-:S13]  /*75a0*/  ISETP.NE.AND P0, PT, R0, 0x3, PT ;  /* 0x000000030000780c */ /* 0x000fda0003f05270 */
[----:B------:R-:W-:Y:S05]  /*75b0*/  @!P0 BRA `(.L_x_4581) ;  /* 0x0000006000008947 */ /* 0x000fea0003800000 */
[----:B------:R-:W-:-:S13]  /*75c0*/  ISETP.NE.AND P0, PT, R0, 0x4, PT ;  /* 0x000000040000780c */ /* 0x000fda0003f05270 */
[----:B------:R-:W-:Y:S05]  /*75d0*/  @P0 BRA `(.L_x_4579) ;  /* 0x00000ba000000947 */ /* 0x000fea0003800000 */
[--C-:B------:R-:W-:Y:S01]  /*75e0*/  SHF.R.S32.HI R5, RZ, 0x1f, R23.reuse ;  /* 0x0000001fff057819 */ /* 0x100fe20000011417 */
[----:B------:R-:W-:-:S05]  /*75f0*/  IMAD.MOV.U32 R4, RZ, RZ, R23 ;  /* 0x000000ffff047224 */ /* 0x000fca00078e0017 */
[----:B------:R0:W-:Y:S01]  /*7600*/  STG.E.64 [R8.64], R4 ;  /* 0x0000000408007986 */ /* 0x0001e2000c101b24 */
[----:B------:R-:W-:Y:S05]  /*7610*/  BRA `(.L_x_4574) ;  /* 0x00000cf000007947 */ /* 0x000fea0003800000 */
.L_x_4581:
[----:B------:R0:W-:Y:S01]  /*7620*/  STG.E [R8.64], R23 ;  /* 0x0000001708007986 */ /* 0x0001e2000c101924 */
[----:B------:R-:W-:Y:S05]  /*7630*/  BRA `(.L_x_4574) ;  /* 0x00000cd000007947 */ /* 0x000fea0003800000 */
.L_x_4580:
[----:B------:R0:W-:Y:S01]  /*7640*/  STG.E.U16 [R8.64], R23 ;  /* 0x0000001708007986 */ /* 0x0001e2000c101524 */
[----:B------:R-:W-:Y:S05]  /*7650*/  BRA `(.L_x_4574) ;  /* 0x00000cb000007947 */ /* 0x000fea0003800000 */
.L_x_4576:
        /* <DEDUP_REMOVED lines=9> */
.L_x_4583:
[----:B------:R-:W0:Y:S02]  /*76f0*/  I2F R0, R23 ;  /* 0x0000001700007306 */ /* 0x000e240000201400 */
[----:B0-----:R-:W-:-:S05]  /*7700*/  F2FP.PACK_AB R0, RZ, R0 ;  /* 0x00000000ff00723e */ /* 0x001fca00000000ff */
[----:B------:R0:W-:Y:S01]  /*7710*/  STG.E.U16 [R8.64], R0 ;  /* 0x0000000008007986 */ /* 0x0001e2000c101524 */
[----:B------:R-:W-:Y:S05]  /*7720*/  BRA `(.L_x_4574) ;  /* 0x00000be000007947 */ /* 0x000fea0003800000 */
.L_x_4582:
        /* <DEDUP_REMOVED lines=10> */
.L_x_4585:
[----:B------:R-:W0:Y:S02]  /*77d0*/  I2F R23, R23 ;  /* 0x0000001700177306 */ /* 0x000e240000201400 */
[----:B0-----:R-:W-:-:S04]  /*77e0*/  F2FP.PACK_AB R3, RZ, R23 ;  /* 0x00000017ff03723e */ /* 0x001fc800000000ff */
[----:B------:R-:W-:-:S05]  /*77f0*/  PRMT R3, R3, 0x5410, RZ ;  /* 0x0000541003037816 */ /* 0x000fca00000000ff */
[----:B------:R0:W-:Y:S01]  /*7800*/  STG.E [R8.64], R3 ;  /* 0x0000000308007986 */ /* 0x0001e2000c101924 */
[----:B------:R-:W-:Y:S05]  /*7810*/  BRA `(.L_x_4574) ;  /* 0x00000af000007947 */ /* 0x000fea0003800000 */
.L_x_4584:
[----:B------:R-:W0:Y:S02]  /*7820*/  I2F.F64 R4, R23 ;  /* 0x0000001700047312 */ /* 0x000e240000201c00 */
[----:B0-----:R0:W-:Y:S01]  /*7830*/  STG.E.64 [R8.64], R4 ;  /* 0x0000000408007986 */ /* 0x0011e2000c101b24 */
[----:B------:R-:W-:Y:S05]  /*7840*/  BRA `(.L_x_4574) ;  /* 0x00000ac000007947 */ /* 0x000fea0003800000 */
.L_x_4575:
        /* <DEDUP_REMOVED lines=12> */
.L_x_4588:
[----:B------:R-:W0:Y:S01]  /*7910*/  I2F.F64 R4, R23 ;  /* 0x0000001700047312 */ /* 0x000e220000201c00 */
[----:B------:R-:W-:-:S05]  /*7920*/  CS2R R6, SRZ ;  /* 0x0000000000067805 */ /* 0x000fca000001ff00 */
[----:B0-----:R0:W-:Y:S01]  /*7930*/  STG.E.128 [R8.64], R4 ;  /* 0x0000000408007986 */ /* 0x0011e2000c101d24 */
[----:B------:R-:W-:Y:S05]  /*7940*/  BRA `(.L_x_4574) ;  /* 0x000009c000007947 */ /* 0x000fea0003800000 */
.L_x_4587:
        /* <DEDUP_REMOVED lines=21> */
.L_x_4592:
[----:B------:R-:W-:Y:S05]  /*7aa0*/  BSYNC B0 ;  /* 0x0000000000007941 */ /* 0x000fea0003800000 */
.L_x_4591:
[----:B------:R-:W-:-:S05]  /*7ab0*/  LOP3.LUT R5, R0, R5, RZ, 0xfc, !PT ;  /* 0x0000000500057212 */ /* 0x000fca00078efcff */
[----:B------:R0:W-:Y:S01]  /*7ac0*/  STG.E.U8 [R8.64], R5 ;  /* 0x0000000508007986 */ /* 0x0001e2000c101124 */
[----:B------:R-:W-:Y:S05]  /*7ad0*/  BRA `(.L_x_4574) ;  /* 0x0000083000007947 */ /* 0x000fea0003800000 */
.L_x_4590:
        /* <DEDUP_REMOVED lines=13> */
.L_x_4594:
[----:B------:R-:W-:Y:S01]  /*7bb0*/  IMAD.MOV.U32 R0, RZ, RZ, 0x7f ;  /* 0x0000007fff007424 */ /* 0x000fe200078e00ff */
[----:B------:R-:W-:-:S04]  /*7bc0*/  ISETP.GT.U32.AND P0, PT, R3, 0x7f800000, PT ;  /* 0x7f8000000300780c */ /* 0x000fc80003f04070 */
[----:B------:R-:W-:-:S04]  /*7bd0*/  SEL R0, R0, 0x7c, P0 ;  /* 0x0000007c00007807 */ /* 0x000fc80000000000 */
.L_x_4595:
[----:B------:R-:W-:Y:S05]  /*7be0*/  BSYNC B0 ;  /* 0x0000000000007941 */ /* 0x000fea0003800000 */
.L_x_4593:
[----:B------:R-:W-:-:S04]  /*7bf0*/  LOP3.LUT R3, R23, 0x80000000, RZ, 0xc0, !PT ;  /* 0x8000000017037812 */ /* 0x000fc800078ec0ff */
[----:B------:R-:W-:-:S04]  /*7c00*/  SHF.R.U32.HI R3, RZ, 0x18, R3 ;  /* 0x00000018ff037819 */ /* 0x000fc80000011603 */
[----:B------:R-:W-:-:S05]  /*7c10*/  LOP3.LUT R3, R0, R3, RZ, 0xfc, !PT ;  /* 0x0000000300037212 */ /* 0x000fca00078efcff */
[----:B------:R0:W-:Y:S01]  /*7c20*/  STG.E.U8 [R8.64], R3 ;  /* 0x0000000308007986 */ /* 0x0001e2000c101124 */
[----:B------:R-:W-:Y:S05]  /*7c30*/  BRA `(.L_x_4574) ;  /* 0x000006d000007947 */ /* 0x000fea0003800000 */
.L_x_4589:
[----:B------:R-:W0:Y:S02]  /*7c40*/  I2F R0, R23 ;  /* 0x0000001700007306 */ /* 0x000e240000201400 */
[----:B0-----:R-:W-:-:S05]  /*7c50*/  F2FP.BF16.PACK_AB R0, RZ, R0 ;  /* 0x00000000ff00723e */ /* 0x001fca00000010ff */
[----:B------:R0:W-:Y:S01]  /*7c60*/  STG.E.U16 [R8.64], R0 ;  /* 0x0000000008007986 */ /* 0x0001e2000c101524 */
[----:B------:R-:W-:Y:S05]  /*7c70*/  BRA `(.L_x_4574) ;  /* 0x0000069000007947 */ /* 0x000fea0003800000 */
.L_x_4586:
        /* <DEDUP_REMOVED lines=10> */
.L_x_4598:
        /* <DEDUP_REMOVED lines=17> */
.L_x_4601:
[----:B------:R-:W-:-:S04]  /*7e30*/  LOP3.LUT R3, R23, 0x80000000, RZ, 0xc0, !PT ;  /* 0x8000000017037812 */ /* 0x000fc800078ec0ff */
[----:B------:R-:W-:-:S04]  /*7e40*/  SHF.R.U32.HI R3, RZ, 0x18, R3 ;  /* 0x00000018ff037819 */ /* 0x000fc80000011603 */
[----:B------:R-:W-:-:S04]  /*7e50*/  LOP3.LUT R0, R0, R3, RZ, 0xfc, !PT ;  /* 0x0000000300007212 */ /* 0x000fc800078efcff */
[----:B------:R-:W-:Y:S02]  /*7e60*/  PRMT R4, R0, 0x7610, R4 ;  /* 0x0000761000047816 */ /* 0x000fe40000000004 */
.L_x_4600:
[----:B------:R-:W-:Y:S05]  /*7e70*/  BSYNC B0 ;  /* 0x0000000000007941 */ /* 0x000fea0003800000 */
.L_x_4599:
[----:B------:R0:W-:Y:S01]  /*7e80*/  STG.E.U8 [R8.64], R4 ;  /* 0x0000000408007986 */ /* 0x0001e2000c101124 */
[----:B------:R-:W-:Y:S05]  /*7e90*/  BRA `(.L_x_4574) ;  /* 0x0000047000007947 */ /* 0x000fea0003800000 */
.L_x_4597:
        /* <DEDUP_REMOVED lines=17> */
.L_x_4604:
[----:B------:R-:W-:-:S04]  /*7fb0*/  LOP3.LUT R3, R23, 0x80000000, RZ, 0xc0, !PT ;  /* 0x8000000017037812 */ /* 0x000fc800078ec0ff */
[----:B------:R-:W-:-:S04]  /*7fc0*/  SHF.R.U32.HI R3, RZ, 0x18, R3 ;  /* 0x00000018ff037819 */ /* 0x000fc80000011603 */
[----:B------:R-:W-:-:S04]  /*7fd0*/  LOP3.LUT R0, R0, R3, RZ, 0xfc, !PT ;  /* 0x0000000300007212 */ /* 0x000fc800078efcff */
[----:B------:R-:W-:Y:S02]  /*7fe0*/  PRMT R4, R0, 0x7610, R4 ;  /* 0x0000761000047816 */ /* 0x000fe40000000004 */
.L_x_4603:
[----:B------:R-:W-:Y:S05]  /*7ff0*/  BSYNC B0 ;  /* 0x0000000000007941 */ /* 0x000fea0003800000 */
.L_x_4602:
[----:B------:R0:W-:Y:S01]  /*8000*/  STG.E.U8 [R8.64], R4 ;  /* 0x0000000408007986 */ /* 0x0001e2000c101124 */
[----:B------:R-:W-:Y:S05]  /*8010*/  BRA `(.L_x_4574) ;  /* 0x000002f000007947 */ /* 0x000fea0003800000 */
.L_x_4596:
        /* <DEDUP_REMOVED lines=22> */
.L_x_4579:
        /* <DEDUP_REMOVED lines=20> */
.L_x_4606:
[--C-:B------:R-:W-:Y:S01]  /*82c0*/  SHF.R.S32.HI R5, RZ, 0x1f, R23.reuse ;  /* 0x0000001fff057819 */ /* 0x100fe20000011417 */
[----:B------:R-:W-:-:S05]  /*82d0*/  IMAD.MOV.U32 R4, RZ, RZ, R23 ;  /* 0x000000ffff047224 */ /* 0x000fca00078e0017 */
[----:B------:R0:W-:Y:S01]  /*82e0*/  STG.E.64 [R8.64], R4 ;  /* 0x0000000408007986 */ /* 0x0001e2000c101b24 */
[----:B------:R-:W-:Y:S05]  /*82f0*/  BRA `(.L_x_4574) ;  /* 0x0000001000007947 */ /* 0x000fea0003800000 */
.L_x_4605:
[----:B------:R0:W-:Y:S02]  /*8300*/  STG.E [R8.64], R23 ;  /* 0x0000001708007986 */ /* 0x0001e4000c101924 */
.L_x_4574:
[----:B0-----:R-:W-:Y:S05]  /*8310*/  BSYNC B6 ;  /* 0x0000000000067941 */ /* 0x001fea0003800000 */
.L_x_4573:
        /* <DEDUP_REMOVED lines=21> */
.L_x_4612:
[----:B------:R0:W-:Y:S01]  /*8470*/  STG.E.U8 [R8.64], R22 ;  /* 0x0000001608007986 */ /* 0x0001e2000c101124 */
[----:B------:R-:W-:Y:S05]  /*8480*/  BRA `(.L_x_4614) ;  /* 0x00000d7000007947 */ /* 0x000fea0003800000 */
.L_x_4611:
        /* <DEDUP_REMOVED lines=9> */
.L_x_4616:
[----:B------:R0:W-:Y:S01]  /*8520*/  STG.E [R8.64], R22 ;  /* 0x0000001608007986 */ /* 0x0001e2000c101924 */
[----:B------:R-:W-:Y:S05]  /*8530*/  BRA `(.L_x_4614) ;  /* 0x00000cc000007947 */ /* 0x000fea0003800000 */
.L_x_4615:
[----:B------:R0:W-:Y:S01]  /*8540*/  STG.E.U16 [R8.64], R22 ;  /* 0x0000001608007986 */ /* 0x0001e2000c101524 */
[----:B------:R-:W-:Y:S05]  /*8550*/  BRA `(.L_x_4614) ;  /* 0x00000ca000007947 */ /* 0x000fea0003800000 */
.L_x_4610:
        /* <DEDUP_REMOVED lines=9> */
.L_x_4618:
[----:B------:R-:W0:Y:S02]  /*85f0*/  I2F R0, R22 ;  /* 0x0000001600007306 */ /* 0x000e240000201400 */
[----:B0-----:R-:W-:-:S05]  /*8600*/  F2FP.PACK_AB R0, RZ, R0 ;  /* 0x00000000ff00723e */ /* 0x001fca00000000ff */
[----:B------:R0:W-:Y:S01]  /*8610*/  STG.E.U16 [R8.64], R0 ;  /* 0x0000000008007986 */ /* 0x0001e2000c101524 */
[----:B------:R-:W-:Y:S05]  /*8620*/  BRA `(.L_x_4614) ;  /* 0x00000bd000007947 */ /* 0x000fea0003800000 */
.L_x_4617:
        /* <DEDUP_REMOVED lines=10> */
.L_x_4620:
[----:B------:R-:W0:Y:S02]  /*86d0*/  I2F R22, R22 ;  /* 0x0000001600167306 */ /* 0x000e240000201400 */
[----:B0-----:R-:W-:-:S04]  /*86e0*/  F2FP.PACK_AB R3, RZ, R22 ;  /* 0x00000016ff03723e */ /* 0x001fc800000000ff */
[----:B------:R-:W-:-:S05]  /*86f0*/  PRMT R3, R3, 0x5410, RZ ;  /* 0x0000541003037816 */ /* 0x000fca00000000ff */
[----:B------:R0:W-:Y:S01]  /*8700*/  STG.E [R8.64], R3 ;  /* 0x0000000308007986 */ /* 0x0001e2000c101924 */
[----:B------:R-:W-:Y:S05]  /*8710*/  BRA `(.L_x_4614) ;  /* 0x00000ae000007947 */ /* 0x000fea0003800000 */
.L_x_4619:
[----:B------:R-:W0:Y:S02]  /*8720*/  I2F.F64 R22, R22 ;  /* 0x0000001600167312 */ /* 0x000e240000201c00 */
[----:B0-----:R0:W-:Y:S01]  /*8730*/  STG.E.64 [R8.64], R22 ;  /* 0x0000001608007986 */ /* 0x0011e2000c101b24 */
[----:B------:R-:W-:Y:S05]  /*8740*/  BRA `(.L_x_4614) ;  /* 0x00000ab000007947 */ /* 0x000fea0003800000 */
.L_x_4609:
        /* <DEDUP_REMOVED lines=12> */
.L_x_4623:
[----:B------:R-:W0:Y:S01]  /*8810*/  I2F.F64 R4, R22 ;  /* 0x0000001600047312 */ /* 0x000e220000201c00 */
[----:B------:R-:W-:-:S05]  /*8820*/  CS2R R6, SRZ ;  /* 0x0000000000067805 */ /* 0x000fca000001ff00 */
[----:B0-----:R0:W-:Y:S01]  /*8830*/  STG.E.128 [R8.64], R4 ;  /* 0x0000000408007986 */ /* 0x0011e2000c101d24 */
[----:B------:R-:W-:Y:S05]  /*8840*/  BRA `(.L_x_4614) ;  /* 0x000009b000007947 */ /* 0x000fea0003800000 */
.L_x_4622:
        /* <DEDUP_REMOVED lines=21> */
.L_x_4627:
[----:B------:R-:W-:Y:S05]  /*89a0*/  BSYNC B0 ;  /* 0x0000000000007941 */ /* 0x000fea0003800000 */
.L_x_4626:
[----:B------:R-:W-:-:S05]  /*89b0*/  LOP3.LUT R5, R0, R5, RZ, 0xfc, !PT ;  /* 0x0000000500057212 */ /* 0x000fca00078efcff */
[----:B------:R0:W-:Y:S01]  /*89c0*/  STG.E.U8 [R8.64], R5 ;  /* 0x0000000508007986 */ /* 0x0001e2000c101124 */
[----:B------:R-:W-:Y:S05]  /*89d0*/  BRA `(.L_x_4614) ;  /* 0x0000082000007947 */ /* 0x000fea0003800000 */
.L_x_4625:
        /* <DEDUP_REMOVED lines=13> */
.L_x_4629:
[----:B------:R-:W-:Y:S01]  /*8ab0*/  IMAD.MOV.U32 R0, RZ, RZ, 0x7f ;  /* 0x0000007fff007424 */ /* 0x000fe200078e00ff */
[----:B------:R-:W-:-:S04]  /*8ac0*/  ISETP.GT.U32.AND P0, PT, R3, 0x7f800000, PT ;  /* 0x7f8000000300780c */ /* 0x000fc80003f04070 */
[----:B------:R-:W-:-:S04]  /*8ad0*/  SEL R0, R0, 0x7c, P0 ;  /* 0x0000007c00007807 */ /* 0x000fc80000000000 */
.L_x_4630:
[----:B------:R-:W-:Y:S05]  /*8ae0*/  BSYNC B0 ;  /* 0x0000000000007941 */ /* 0x000fea0003800000 */
.L_x_4628:
[----:B------:R-:W-:-:S04]  /*8af0*/  LOP3.LUT R3, R5, 0x80000000, RZ, 0xc0, !PT ;  /* 0x8000000005037812 */ /* 0x000fc800078ec0ff */
[----:B------:R-:W-:-:S04]  /*8b00*/  SHF.R.U32.HI R3, RZ, 0x18, R3 ;  /* 0x00000018ff037819 */ /* 0x000fc80000011603 */
[----:B------:R-:W-:-:S05]  /*8b10*/  LOP3.LUT R3, R0, R3, RZ, 0xfc, !PT ;  /* 0x0000000300037212 */ /* 0x000fca00078efcff */
[----:B------:R0:W-:Y:S01]  /*8b20*/  STG.E.U8 [R8.64], R3 ;  /* 0x0000000308007986 */ /* 0x0001e2000c101124 */
[----:B------:R-:W-:Y:S05]  /*8b30*/  BRA `(.L_x_4614) ;  /* 0x000006c000007947 */ /* 0x000fea0003800000 */
.L_x_4624:
[----:B------:R-:W0:Y:S02]  /*8b40*/  I2F R0, R22 ;  /* 0x0000001600007306 */ /* 0x000e240000201400 */
[----:B0-----:R-:W-:-:S05]  /*8b50*/  F2FP.BF16.PACK_AB R0, RZ, R0 ;  /* 0x00000000ff00723e */ /* 0x001fca00000010ff */
[----:B------:R0:W-:Y:S01]  /*8b60*/  STG.E.U16 [R8.64], R0 ;  /* 0x0000000008007986 */ /* 0x0001e2000c101524 */
[----:B------:R-:W-:Y:S05]  /*8b70*/  BRA `(.L_x_4614) ;  /* 0x0000068000007947 */ /* 0x000fea0003800000 */
.L_x_4621:
        /* <DEDUP_REMOVED lines=10> */
.L_x_4633:
        /* <DEDUP_REMOVED lines=17> */
.L_x_4636:
[----:B------:R-:W-:-:S04]  /*8d30*/  LOP3.LUT R3, R5, 0x80000000, RZ, 0xc0, !PT ;  /* 0x8000000005037812 */ /* 0x000fc800078ec0ff */
[----:B------:R-:W-:-:S04]  /*8d40*/  SHF.R.U32.HI R3, RZ, 0x18, R3 ;  /* 0x00000018ff037819 */ /* 0x000fc80000011603 */
[----:B------:R-:W-:-:S04]  /*8d50*/  LOP3.LUT R0, R0, R3, RZ, 0xfc, !PT ;  /* 0x0000000300007212 */ /* 0x000fc800078efcff */
[----:B------:R-:W-:Y:S02]  /*8d60*/  PRMT R4, R0, 0x7610, R4 ;  /* 0x0000761000047816 */ /* 0x000fe40000000004 */
.L_x_4635:
[----:B------:R-:W-:Y:S05]  /*8d70*/  BSYNC B0 ;  /* 0x0000000000007941 */ /* 0x000fea0003800000 */
.L_x_4634:
[----:B------:R0:W-:Y:S01]  /*8d80*/  STG.E.U8 [R8.64], R4 ;  /* 0x0000000408007986 */ /* 0x0001e2000c101124 */
[----:B------:R-:W-:Y:S05]  /*8d90*/  BRA `(.L_x_4614) ;  /* 0x0000046000007947 */ /* 0x000fea0003800000 */
.L_x_4632:
        /* <DEDUP_REMOVED lines=17> */
.L_x_4639:
[----:B------:R-:W-:-:S04]  /*8eb0*/  LOP3.LUT R3, R5, 0x80000000, RZ, 0xc0, !PT ;  /* 0x8000000005037812 */ /* 0x000fc800078ec0ff */
[----:B------:R-:W-:-:S04]  /*8ec0*/  SHF.R.U32.HI R3, RZ, 0x18, R3 ;  /* 0x00000018ff037819 */ /* 0x000fc80000011603 */
[----:B------:R-:W-:-:S04]  /*8ed0*/  LOP3.LUT R0, R0, R3, RZ, 0xfc, !PT ;  /* 0x0000000300007212 */ /* 0x000fc800078efcff */
[----:B------:R-:W-:Y:S02]  /*8ee0*/  PRMT R4, R0, 0x7610, R4 ;  /* 0x0000761000047816 */ /* 0x000fe40000000004 */
.L_x_4638:
[----:B------:R-:W-:Y:S05]  /*8ef0*/  BSYNC B0 ;  /* 0x0000000000007941 */ /* 0x000fea0003800000 */
.L_x_4637:
[----:B------:R0:W-:Y:S01]  /*8f00*/  STG.E.U8 [R8.64], R4 ;  /* 0x0000000408007986 */ /* 0x0001e2000c101124 */
[----:B------:R-:W-:Y:S05]  /*8f10*/  BRA `(.L_x_4614) ;  /* 0x000002e000007947 */ /* 0x000fea0003800000 */
.L_x_4631:
        /* <DEDUP_REMOVED lines=22> */
.L_x_4613:
        /* <DEDUP_REMOVED lines=20> */
.L_x_4641:
[----:B------:R-:W-:-:S05]  /*91c0*/  SHF.R.S32.HI R23, RZ, 0x1f, R22 ;  /* 0x0000001fff177819 */ /* 0x000fca0000011416 */
[----:B------:R0:W-:Y:S01]  /*91d0*/  STG.E.64 [R8.64], R22 ;  /* 0x0000001608007986 */ /* 0x0001e2000c101b24 */
[----:B------:R-:W-:Y:S05]  /*91e0*/  BRA `(.L_x_4614) ;  /* 0x0000001000007947 */ /* 0x000fea0003800000 */
.L_x_4640:
[----:B------:R0:W-:Y:S02]  /*91f0*/  STG.E [R8.64], R22 ;  /* 0x0000001608007986 */ /* 0x0001e4000c101924 */
.L_x_4614:
        /* <DEDUP_REMOVED lines=21> */
.L_x_4645:
[----:B------:R0:W-:Y:S01]  /*9350*/  STG.E.U8 [R8.64], R18 ;  /* 0x0000001208007986 */ /* 0x0001e2000c101124 */
[----:B------:R-:W-:Y:S05]  /*9360*/  BRA `(.L_x_4647) ;  /* 0x00000d7000007947 */ /* 0x000fea0003800000 */
.L_x_4644:
        /* <DEDUP_REMOVED lines=9> */
.L_x_4649:
[----:B------:R0:W-:Y:S01]  /*9400*/  STG.E [R8.64], R18 ;  /* 0x0000001208007986 */ /* 0x0001e2000c101924 */
[----:B------:R-:W-:Y:S05]  /*9410*/  BRA `(.L_x_4647) ;  /* 0x00000cc000007947 */ /* 0x000fea0003800000 */
.L_x_4648:
[----:B------:R0:W-:Y:S01]  /*9420*/  STG.E.U16 [R8.64], R18 ;  /* 0x0000001208007986 */ /* 0x0001e2000c101524 */
[----:B------:R-:W-:Y:S05]  /*9430*/  BRA `(.L_x_4647) ;  /* 0x00000ca000007947 */ /* 0x000fea0003800000 */
.L_x_4643:
        /* <DEDUP_REMOVED lines=9> */
.L_x_4651:
[----:B------:R-:W0:Y:S02]  /*94d0*/  I2F R0, R18 ;  /* 0x0000001200007306 */ /* 0x000e240000201400 */
[----:B0-----:R-:W-:-:S05]  /*94e0*/  F2FP.PACK_AB R0, RZ, R0 ;  /* 0x00000000ff00723e */ /* 0x001fca00000000ff */
[----:B------:R0:W-:Y:S01]  /*94f0*/  STG.E.U16 [R8.64], R0 ;  /* 0x0000000008007986 */ /* 0x0001e2000c101524 */
[----:B------:R-:W-:Y:S05]  /*9500*/  BRA `(.L_x_4647) ;  /* 0x00000bd000007947 */ /* 0x000fea0003800000 */
.L_x_4650:
        /* <DEDUP_REMOVED lines=10> */
.L_x_4653:
[----:B------:R-:W0:Y:S02]  /*95b0*/  I2F R18, R18 ;  /* 0x0000001200127306 */ /* 0x000e240000201400 */
[----:B0-----:R-:W-:-:S04]  /*95c0*/  F2FP.PACK_AB R3, RZ, R18 ;  /* 0x00000012ff03723e */ /* 0x001fc800000000ff */
[----:B------:R-:W-:-:S05]  /*95d0*/  PRMT R3, R3, 0x5410, RZ ;  /* 0x0000541003037816 */ /* 0x000fca00000000ff */
[----:B------:R0:W-:Y:S01]  /*95e0*/  STG.E [R8.64], R3 ;  /* 0x0000000308007986 */ /* 0x0001e2000c101924 */
[----:B------:R-:W-:Y:S05]  /*95f0*/  BRA `(.L_x_4647) ;  /* 0x00000ae000007947 */ /* 0x000fea0003800000 */
.L_x_4652:
[----:B------:R-:W0:Y:S02]  /*9600*/  I2F.F64 R18, R18 ;  /* 0x0000001200127312 */ /* 0x000e240000201c00 */
[----:B0-----:R0:W-:Y:S01]  /*9610*/  STG.E.64 [R8.64], R18 ;  /* 0x0000001208007986 */ /* 0x0011e2000c101b24 */
[----:B------:R-:W-:Y:S05]  /*9620*/  BRA `(.L_x_4647) ;  /* 0x00000ab000007947 */ /* 0x000fea0003800000 */
.L_x_4642:
        /* <DEDUP_REMOVED lines=12> */
.L_x_4656:
[----:B------:R-:W0:Y:S01]  /*96f0*/  I2F.F64 R4, R18 ;  /* 0x0000001200047312 */ /* 0x000e220000201c00 */
[----:B------:R-:W-:-:S05]  /*9700*/  CS2R R6, SRZ ;  /* 0x0000000000067805 */ /* 0x000fca000001ff00 */
[----:B0-----:R0:W-:Y:S01]  /*9710*/  STG.E.128 [R8.64], R4 ;  /* 0x0000000408007986 */ /* 0x0011e2000c101d24 */
[----:B------:R-:W-:Y:S05]  /*9720*/  BRA `(.L_x_4647) ;  /* 0x000009b000007947 */ /* 0x000fea0003800000 */
.L_x_4655:
        /* <DEDUP_REMOVED lines=21> */
.L_x_4660:
[----:B------:R-:W-:Y:S05]  /*9880*/  BSYNC B0 ;  /* 0x0000000000007941 */ /* 0x000fea0003800000 */
.L_x_4659:
[----:B------:R-:W-:-:S05]  /*9890*/  LOP3.LUT R5, R0, R5, RZ, 0xfc, !PT ;  /* 0x0000000500057212 */ /* 0x000fca00078efcff */
[----:B------:R0:W-:Y:S01]  /*98a0*/  STG.E.U8 [R8.64], R5 ;  /* 0x0000000508007986 */ /* 0x0001e2000c101124 */
[----:B------:R-:W-:Y:S05]  /*98b0*/  BRA `(.L_x_4647) ;  /* 0x0000082000007947 */ /* 0x000fea0003800000 */
.L_x_4658:
        /* <DEDUP_REMOVED lines=13> */
.L_x_4662:
[----:B------:R-:W-:Y:S01]  /*9990*/  IMAD.MOV.U32 R0, RZ, RZ, 0x7f ;  /* 0x0000007fff007424 */ /* 0x000fe200078e00ff */
[----:B------:R-:W-:-:S04]  /*99a0*/  ISETP.GT.U32.AND P0, PT, R3, 0x7f800000, PT ;  /* 0x7f8000000300780c */ /* 0x000fc80003f04070 */
[----:B------:R-:W-:-:S04]  /*99b0*/  SEL R0, R0, 0x7c, P0 ;  /* 0x0000007c00007807 */ /* 0x000fc80000000000 */
.L_x_4663:
[----:B------:R-:W-:Y:S05]  /*99c0*/  BSYNC B0 ;  /* 0x0000000000007941 */ /* 0x000fea0003800000 */
.L_x_4661:
[----:B------:R-:W-:-:S04]  /*99d0*/  LOP3.LUT R3, R5, 0x80000000, RZ, 0xc0, !PT ;  /* 0x8000000005037812 */ /* 0x000fc800078ec0ff */
[----:B------:R-:W-:-:S04]  /*99e0*/  SHF.R.U32.HI R3, RZ, 0x18, R3 ;  /* 0x00000018ff037819 */ /* 0x000fc80000011603 */
[----:B------:R-:W-:-:S05]  /*99f0*/  LOP3.LUT R3, R0, R3, RZ, 0xfc, !PT ;  /* 0x0000000300037212 */ /* 0x000fca00078efcff */
[----:B------:R0:W-:Y:S01]  /*9a00*/  STG.E.U8 [R8.64], R3 ;  /* 0x0000000308007986 */ /* 0x0001e2000c101124 */
[----:B------:R-:W-:Y:S05]  /*9a10*/  BRA `(.L_x_4647) ;  /* 0x000006c000007947 */ /* 0x000fea0003800000 */
.L_x_4657:
[----:B------:R-:W0:Y:S02]  /*9a20*/  I2F R0, R18 ;  /* 0x0000001200007306 */ /* 0x000e240000201400 */
[----:B0-----:R-:W-:-:S05]  /*9a30*/  F2FP.BF16.PACK_AB R0, RZ, R0 ;  /* 0x00000000ff00723e */ /* 0x001fca00000010ff */
[----:B------:R0:W-:Y:S01]  /*9a40*/  STG.E.U16 [R8.64], R0 ;  /* 0x0000000008007986 */ /* 0x0001e2000c101524 */
[----:B------:R-:W-:Y:S05]  /*9a50*/  BRA `(.L_x_4647) ;  /* 0x0000068000007947 */ /* 0x000fea0003800000 */
.L_x_4654:
        /* <DEDUP_REMOVED lines=10> */
.L_x_4666:
        /* <DEDUP_REMOVED lines=17> */
.L_x_4669:
[----:B------:R-:W-:-:S04]  /*9c10*/  LOP3.LUT R3, R5, 0x80000000, RZ, 0xc0, !PT ;  /* 0x8000000005037812 */ /* 0x000fc800078ec0ff */
[----:B------:R-:W-:-:S04]  /*9c20*/  SHF.R.U32.HI R3, RZ, 0x18, R3 ;  /* 0x00000018ff037819 */ /* 0x000fc80000011603 */
[----:B------:R-:W-:-:S04]  /*9c30*/  LOP3.LUT R0, R0, R3, RZ, 0xfc, !PT ;  /* 0x0000000300007212 */ /* 0x000fc800078efcff */
[----:B------:R-:W-:Y:S02]  /*9c40*/  PRMT R4, R0, 0x7610, R4 ;  /* 0x0000761000047816 */ /* 0x000fe40000000004 */
.L_x_4668:
[----:B------:R-:W-:Y:S05]  /*9c50*/  BSYNC B0 ;  /* 0x0000000000007941 */ /* 0x000fea0003800000 */
.L_x_4667:
[----:B------:R0:W-:Y:S01]  /*9c60*/  STG.E.U8 [R8.64], R4 ;  /* 0x0000000408007986 */ /* 0x0001e2000c101124 */
[----:B------:R-:W-:Y:S05]  /*9c70*/  BRA `(.L_x_4647) ;  /* 0x0000046000007947 */ /* 0x000fea0003800000 */
.L_x_4665:
        /* <DEDUP_REMOVED lines=17> */
.L_x_4672:
[----:B------:R-:W-:-:S04]  /*9d90*/  LOP3.LUT R3, R5, 0x80000000, RZ, 0xc0, !PT ;  /* 0x8000000005037812 */ /* 0x000fc800078ec0ff */
[----:B------:R-:W-:-:S04]  /*9da0*/  SHF.R.U32.HI R3, RZ, 0x18, R3 ;  /* 0x00000018ff037819 */ /* 0x000fc80000011603 */
[----:B------:R-:W-:-:S04]  /*9db0*/  LOP3.LUT R0, R0, R3, RZ, 0xfc, !PT ;  /* 0x0000000300007212 */ /* 0x000fc800078efcff */
[----:B------:R-:W-:Y:S02]  /*9dc0*/  PRMT R4, R0, 0x7610, R4 ;  /* 0x0000761000047816 */ /* 0x000fe40000000004 */
.L_x_4671:
[----:B------:R-:W-:Y:S05]  /*9dd0*/  BSYNC B0 ;  /* 0x0000000000007941 */ /* 0x000fea0003800000 */
.L_x_4670:
[----:B------:R0:W-:Y:S01]  /*9de0*/  STG.E.U8 [R8.64], R4 ;  /* 0x0000000408007986 */ /* 0x0001e2000c101124 */
[----:B------:R-:W-:Y:S05]  /*9df0*/  BRA `(.L_x_4647) ;  /* 0x000002e000007947 */ /* 0x000fea0003800000 */
.L_x_4664:
        /* <DEDUP_REMOVED lines=22> */
.L_x_4646:
        /* <DEDUP_REMOVED lines=20> */
.L_x_4674:
[----:B------:R-:W-:-:S05]  /*a0a0*/  SHF.R.S32.HI R19, RZ, 0x1f, R18 ;  /* 0x0000001fff137819 */ /* 0x000fca0000011412 */
[----:B------:R0:W-:Y:S01]  /*a0b0*/  STG.E.64 [R8.64], R18 ;  /* 0x0000001208007986 */ /* 0x0001e2000c101b24 */
[----:B------:R-:W-:Y:S05]  /*a0c0*/  BRA `(.L_x_4647) ;  /* 0x0000001000007947 */ /* 0x000fea0003800000 */
.L_x_4673:
[----:B------:R0:W-:Y:S02]  /*a0d0*/  STG.E [R8.64], R18 ;  /* 0x0000001208007986 */ /* 0x0001e4000c101924 */
.L_x_4647:
[----:B------:R-:W-:Y:S02]  /*a0e0*/  IADD3 R27, R27, 0x80, RZ ;  /* 0x000000801b1b7810 */ /* 0x000fe40007ffe0ff */
.L_x_4608:
[----:B------:R-:W-:Y:S05]  /*a0f0*/  BSYNC B6 ;  /* 0x0000000000067941 */ /* 0x000fea0003800000 */
.L_x_4607:
        /* <DEDUP_REMOVED lines=19> */
.L_x_4678:
[----:B------:R-:W-:Y:S01]  /*a230*/  STG.E.U8 [R4.64], R16 ;  /* 0x0000001004007986 */ /* 0x000fe2000c101124 */
[----:B------:R-:W-:Y:S05]  /*a240*/  EXIT ;  /* 0x000000000000794d */ /* 0x000fea0003800000 */
.L_x_4677:
        /* <DEDUP_REMOVED lines=9> */
.L_x_4681:
[----:B------:R-:W-:Y:S01]  /*a2e0*/  STG.E [R4.64], R16 ;  /* 0x0000001004007986 */ /* 0x000fe2000c101924 */
[----:B------:R-:W-:Y:S05]  /*a2f0*/  EXIT ;  /* 0x000000000000794d */ /* 0x000fea0003800000 */
.L_x_4680:
[----:B------:R-:W-:Y:S01]  /*a300*/  STG.E.U16 [R4.64], R16 ;  /* 0x0000001004007986 */ /* 0x000fe2000c101524 */
[----:B------:R-:W-:Y:S05]  /*a310*/  EXIT ;  /* 0x000000000000794d */ /* 0x000fea0003800000 */
.L_x_4676:
        /* <DEDUP_REMOVED lines=9> */
.L_x_4683:
[----:B------:R-:W0:Y:S02]  /*a3b0*/  I2F R0, R16 ;  /* 0x0000001000007306 */ /* 0x000e240000201400 */
[----:B0-----:R-:W-:-:S05]  /*a3c0*/  F2FP.PACK_AB R0, RZ, R0 ;  /* 0x00000000ff00723e */ /* 0x001fca00000000ff */
[----:B------:R-:W-:Y:S01]  /*a3d0*/  STG.E.U16 [R4.64], R0 ;  /* 0x0000000004007986 */ /* 0x000fe2000c101524 */
[----:B------:R-:W-:Y:S05]  /*a3e0*/  EXIT ;  /* 0x000000000000794d */ /* 0x000fea0003800000 */
.L_x_4682:
        /* <DEDUP_REMOVED lines=10> */
.L_x_4685:
[----:B------:R-:W0:Y:S02]  /*a490*/  I2F R16, R16 ;  /* 0x0000001000107306 */ /* 0x000e240000201400 */
[----:B0-----:R-:W-:-:S04]  /*a4a0*/  F2FP.PACK_AB R3, RZ, R16 ;  /* 0x00000010ff03723e */ /* 0x001fc800000000ff */
[----:B------:R-:W-:-:S05]  /*a4b0*/  PRMT R3, R3, 0x5410, RZ ;  /* 0x0000541003037816 */ /* 0x000fca00000000ff */
[----:B------:R-:W-:Y:S01]  /*a4c0*/  STG.E [R4.64], R3 ;  /* 0x0000000304007986 */ /* 0x000fe2000c101924 */
[----:B------:R-:W-:Y:S05]  /*a4d0*/  EXIT ;  /* 0x000000000000794d */ /* 0x000fea0003800000 */
.L_x_4684:
[----:B------:R-:W0:Y:S02]  /*a4e0*/  I2F.F64 R16, R16 ;  /* 0x0000001000107312 */ /* 0x000e240000201c00 */
[----:B0-----:R-:W-:Y:S01]  /*a4f0*/  STG.E.64 [R4.64], R16 ;  /* 0x0000001004007986 */ /* 0x001fe2000c101b24 */
[----:B------:R-:W-:Y:S05]  /*a500*/  EXIT ;  /* 0x000000000000794d */ /* 0x000fea0003800000 */
.L_x_4675:
        /* <DEDUP_REMOVED lines=12> */
.L_x_4688:
[----:B------:R-:W0:Y:S01]  /*a5d0*/  I2F.F64 R16, R16 ;  /* 0x0000001000107312 */ /* 0x000e220000201c00 */
[----:B------:R-:W-:-:S05]  /*a5e0*/  CS2R R18, SRZ ;  /* 0x0000000000127805 */ /* 0x000fca000001ff00 */
[----:B0-----:R-:W-:Y:S01]  /*a5f0*/  STG.E.128 [R4.64], R16 ;  /* 0x0000001004007986 */ /* 0x001fe2000c101d24 */
[----:B------:R-:W-:Y:S05]  /*a600*/  EXIT ;  /* 0x000000000000794d */ /* 0x000fea0003800000 */
.L_x_4687:
        /* <DEDUP_REMOVED lines=21> */
.L_x_4692:
[----:B------:R-:W-:Y:S05]  /*a760*/  BSYNC B0 ;  /* 0x0000000000007941 */ /* 0x000fea0003800000 */
.L_x_4691:
[----:B------:R-:W-:-:S05]  /*a770*/  LOP3.LUT R3, R0, R3, RZ, 0xfc, !PT ;  /* 0x0000000300037212 */ /* 0x000fca00078efcff */
[----:B------:R-:W-:Y:S01]  /*a780*/  STG.E.U8 [R4.64], R3 ;  /* 0x0000000304007986 */ /* 0x000fe2000c101124 */
[----:B------:R-:W-:Y:S05]  /*a790*/  EXIT ;  /* 0x000000000000794d */ /* 0x000fea0003800000 */
.L_x_4690:
        /* <DEDUP_REMOVED lines=13> */
.L_x_4694:
[----:B------:R-:W-:Y:S01]  /*a870*/  IMAD.MOV.U32 R0, RZ, RZ, 0x7f ;  /* 0x0000007fff007424 */ /* 0x000fe200078e00ff */
[----:B------:R-:W-:-:S04]  /*a880*/  ISETP.GT.U32.AND P0, PT, R2, 0x7f800000, PT ;  /* 0x7f8000000200780c */ /* 0x000fc80003f04070 */
[----:B------:R-:W-:-:S04]  /*a890*/  SEL R0, R0, 0x7c, P0 ;  /* 0x0000007c00007807 */ /* 0x000fc80000000000 */
.L_x_4695:
[----:B------:R-:W-:Y:S05]  /*a8a0*/  BSYNC B0 ;  /* 0x0000000000007941 */ /* 0x000fea0003800000 */
.L_x_4693:
[----:B------:R-:W-:-:S04]  /*a8b0*/  LOP3.LUT R2, R3, 0x80000000, RZ, 0xc0, !PT ;  /* 0x8000000003027812 */ /* 0x000fc800078ec0ff */
[----:B------:R-:W-:-:S04]  /*a8c0*/  SHF.R.U32.HI R3, RZ, 0x18, R2 ;  /* 0x00000018ff037819 */ /* 0x000fc80000011602 */
[----:B------:R-:W-:-:S05]  /*a8d0*/  LOP3.LUT R3, R0, R3, RZ, 0xfc, !PT ;  /* 0x0000000300037212 */ /* 0x000fca00078efcff */
[----:B------:R-:W-:Y:S01]  /*a8e0*/  STG.E.U8 [R4.64], R3 ;  /* 0x0000000304007986 */ /* 0x000fe2000c101124 */
[----:B------:R-:W-:Y:S05]  /*a8f0*/  EXIT ;  /* 0x000000000000794d */ /* 0x000fea0003800000 */
.L_x_4689:
[----:B------:R-:W0:Y:S02]  /*a900*/  I2F R0, R16 ;  /* 0x0000001000007306 */ /* 0x000e240000201400 */
[----:B0-----:R-:W-:-:S05]  /*a910*/  F2FP.BF16.PACK_AB R0, RZ, R0 ;  /* 0x00000000ff00723e */ /* 0x001fca00000010ff */
[----:B------:R-:W-:Y:S01]  /*a920*/  STG.E.U16 [R4.64], R0 ;  /* 0x0000000004007986 */ /* 0x000fe2000c101524 */
[----:B------:R-:W-:Y:S05]  /*a930*/  EXIT ;  /* 0x000000000000794d */ /* 0x000fea0003800000 */
.L_x_4686:
        /* <DEDUP_REMOVED lines=10> */
.L_x_4698:
        /* <DEDUP_REMOVED lines=17> */
.L_x_4701:
[----:B------:R-:W-:-:S04]  /*aaf0*/  LOP3.LUT R2, R7, 0x80000000, RZ, 0xc0, !PT ;  /* 0x8000000007027812 */ /* 0x000fc800078ec0ff */
[----:B------:R-:W-:-:S04]  /*ab00*/  SHF.R.U32.HI R3, RZ, 0x18, R2 ;  /* 0x00000018ff037819 */ /* 0x000fc80000011602 */
[----:B------:R-:W-:-:S04]  /*ab10*/  LOP3.LUT R0, R0, R3, RZ, 0xfc, !PT ;  /* 0x0000000300007212 */ /* 0x000fc800078efcff */
[----:B------:R-:W-:Y:S02]  /*ab20*/  PRMT R2, R0, 0x7610, R2 ;  /* 0x0000761000027816 */ /* 0x000fe40000000002 */
.L_x_4700:
[----:B------:R-:W-:Y:S05]  /*ab30*/  BSYNC B0 ;  /* 0x0000000000007941 */ /* 0x000fea0003800000 */
.L_x_4699:
[----:B------:R-:W-:Y:S01]  /*ab40*/  STG.E.U8 [R4.64], R2 ;  /* 0x0000000204007986 */ /* 0x000fe2000c101124 */
[----:B------:R-:W-:Y:S05]  /*ab50*/  EXIT ;  /* 0x000000000000794d */ /* 0x000fea0003800000 */
.L_x_4697:
        /* <DEDUP_REMOVED lines=17> */
.L_x_4704:
[----:B------:R-:W-:-:S04]  /*ac70*/  LOP3.LUT R2, R7, 0x80000000, RZ, 0xc0, !PT ;  /* 0x8000000007027812 */ /* 0x000fc800078ec0ff */
[----:B------:R-:W-:-:S04]  /*ac80*/  SHF.R.U32.HI R3, RZ, 0x18, R2 ;  /* 0x00000018ff037819 */ /* 0x000fc80000011602 */
[----:B------:R-:W-:-:S04]  /*ac90*/  LOP3.LUT R0, R0, R3, RZ, 0xfc, !PT ;  /* 0x0000000300007212 */ /* 0x000fc800078efcff */
[----:B------:R-:W-:Y:S02]  /*aca0*/  PRMT R2, R0, 0x7610, R2 ;  /* 0x0000761000027816 */ /* 0x000fe40000000002 */
.L_x_4703:
[----:B------:R-:W-:Y:S05]  /*acb0*/  BSYNC B0 ;  /* 0x0000000000007941 */ /* 0x000fea0003800000 */
.L_x_4702:
[----:B------:R-:W-:Y:S01]  /*acc0*/  STG.E.U8 [R4.64], R2 ;  /* 0x0000000204007986 */ /* 0x000fe2000c101124 */
[----:B------:R-:W-:Y:S05]  /*acd0*/  EXIT ;  /* 0x000000000000794d */ /* 0x000fea0003800000 */
.L_x_4696:
        /* <DEDUP_REMOVED lines=22> */
.L_x_4679:
        /* <DEDUP_REMOVED lines=20> */
.L_x_4706:
[----:B------:R-:W-:-:S05]  /*af80*/  SHF.R.S32.HI R17, RZ, 0x1f, R16 ;  /* 0x0000001fff117819 */ /* 0x000fca0000011410 */
[----:B------:R-:W-:Y:S01]  /*af90*/  STG.E.64 [R4.64], R16 ;  /* 0x0000001004007986 */ /* 0x000fe2000c101b24 */
[----:B------:R-:W-:Y:S05]  /*afa0*/  EXIT ;  /* 0x000000000000794d */ /* 0x000fea0003800000 */
.L_x_4705:
[----:B------:R-:W-:Y:S01]  /*afb0*/  STG.E [R4.64], R16 ;  /* 0x0000001004007986 */ /* 0x000fe2000c101924 */
[----:B------:R-:W-:Y:S05]  /*afc0*/  EXIT ;  /* 0x000000000000794d */ /* 0x000fea0003800000 */
.L_x_4707:
        /* <DEDUP_REMOVED lines=11> */
.L_x_19663:


//--------------------- .text._ZN2at6native18elementwise_kernelILi128ELi2EZNS0_22gpu_kernel_impl_nocastINS0_13BinaryFunctorIiiiZZZNS0_18rshift_kernel_cudaERNS_18TensorIteratorBaseEENKUlvE_clEvENKUlvE1_clEvEUliiE_EEEEvS5_RKT_EUliE_EEviT1_ --------------------------
	.section	.text._ZN2at6native18elementwise_kernelILi128ELi2EZNS0_22gpu_kernel_impl_nocastINS0_13BinaryFunctorIiiiZZZNS0_18rshift_kernel_cudaERNS_18TensorIteratorBaseEENKUlvE_clEvENKUlvE1_clEvEUliiE_EEEEvS5_RKT_EUliE_EEviT1_,"ax",@progbits
	.sectioninfo	@"SHI_REGISTERS=14"
	.align	128
        .global         _ZN2at6native18elementwise_kernelILi128ELi2EZNS0_22gpu_kernel_impl_nocastINS0_13BinaryFunctorIiiiZZZNS0_18rshift_kernel_cudaERNS_18TensorIteratorBaseEENKUlvE_clEvENKUlvE1_clEvEUliiE_EEEEvS5_RKT_EUliE_EEviT1_
        .type           _ZN2at6native18elementwise_kernelILi128ELi2EZNS0_22gpu_kernel_impl_nocastINS0_13BinaryFunctorIiiiZZZNS0_18rshift_kernel_cudaERNS_18TensorIteratorBaseEENKUlvE_clEvENKUlvE1_clEvEUliiE_EEEEvS5_RKT_EUliE_EEviT1_,@function
        .size           _ZN2at6native18elementwise_kernelILi128ELi2EZNS0_22gpu_kernel_impl_nocastINS0_13BinaryFunctorIiiiZZZNS0_18rshift_kernel_cudaERNS_18TensorIteratorBaseEENKUlvE_clEvENKUlvE1_clEvEUliiE_EEEEvS5_RKT_EUliE_EEviT1_,(.L_x_19664 - _ZN2at6native18elementwise_kernelILi128ELi2EZNS0_22gpu_kernel_impl_nocastINS0_13BinaryFunctorIiiiZZZNS0_18rshift_kernel_cudaERNS_18TensorIteratorBaseEENKUlvE_clEvENKUlvE1_clEvEUliiE_EEEEvS5_RKT_EUliE_EEviT1_)
        .other          _ZN2at6native18elementwise_kernelILi128ELi2EZNS0_22gpu_kernel_impl_nocastINS0_13BinaryFunctorIiiiZZZNS0_18rshift_kernel_cudaERNS_18TensorIteratorBaseEENKUlvE_clEvENKUlvE1_clEvEUliiE_EEEEvS5_RKT_EUliE_EEviT1_,@"STO_CUDA_ENTRY STV_DEFAULT"
_ZN2at6native18elementwise_kernelILi128ELi2EZNS0_22gpu_kernel_impl_nocastINS0_13BinaryFunctorIiiiZZZNS0_18rshift_kernel_cudaERNS_18TensorIteratorBaseEENKUlvE_clEvENKUlvE1_clEvEUliiE_EEEEvS5_RKT_EUliE_EEviT1_:
.text._ZN2at6native18elementwise_kernelILi128ELi2EZNS0_22gpu_kernel_impl_nocastINS0_13BinaryFunctorIiiiZZZNS0_18rshift_kernel_cudaERNS_18TensorIteratorBaseEENKUlvE_clEvENKUlvE1_clEvEUliiE_EEEEvS5_RKT_EUliE_EEviT1_:
        /* <DEDUP_REMOVED lines=262> */
.L_x_4710:
[----:B------:R-:W-:Y:S02]  /*1060*/  IADD3 R4, P1, R4, c[0x0][0x3d8], RZ ;  /* 0x0000f60004047a10 */ /* 0x000fe40007f3e0ff */
[----:B------:R-:W-:Y:S02]  /*1070*/  IADD3 R6, P0, R3, c[0x0][0x3d0], RZ ;  /* 0x0000f40003067a10 */ /* 0x000fe40007f1e0ff */
[----:B------:R-:W-:Y:S02]  /*1080*/  IADD3.X R5, RZ, c[0x0][0x3dc], RZ, P1, !PT ;  /* 0x0000f700ff057a10 */ /* 0x000fe40000ffe4ff */
[----:B------:R-:W-:-:S03]  /*1090*/  IADD3.X R7, RZ, c[0x0][0x3d4], RZ, P0, !PT ;  /* 0x0000f500ff077a10 */ /* 0x000fc600007fe4ff */
[----:B------:R-:W2:Y:S04]  /*10a0*/  LDG.E R4, [R4.64] ;  /* 0x0000000404047981 */ /* 0x000ea8000c1e1900 */
[----:B------:R-:W3:Y:S01]  /*10b0*/  LDG.E R7, [R6.64] ;  /* 0x0000000406077981 */ /* 0x000ee2000c1e1900 */
[----:B------:R-:W-:Y:S02]  /*10c0*/  IADD3 R2, P0, R2, c[0x0][0x3c8], RZ ;  /* 0x0000f20002027a10 */ /* 0x000fe40007f1e0ff */
[----:B------:R-:W-:Y:S02]  /*10d0*/  IADD3 R9, R0, 0x80, RZ ;  /* 0x0000008000097810 */ /* 0x000fe40007ffe0ff */
[----:B------:R-:W-:Y:S02]  /*10e0*/  IADD3.X R3, RZ, c[0x0][0x3cc], RZ, P0, !PT ;  /* 0x0000f300ff037a10 */ /* 0x000fe400007fe4ff */
[----:B--2---:R-:W-:-:S04]  /*10f0*/  IMNMX.U32 R8, R4, 0x1f, PT ;  /* 0x0000001f04087817 */ /* 0x004fc80003800000 */
[----:B---3--:R-:W-:-:S05]  /*1100*/  SHF.R.S32.HI R11, RZ, R8, R7 ;  /* 0x00000008ff0b7219 */ /* 0x008fca0000011407 */
[----:B------:R0:W-:Y:S02]  /*1110*/  STG.E [R2.64], R11 ;  /* 0x0000000b02007986 */ /* 0x0001e4000c101904 */
.L_x_4709:
[----:B------:R-:W-:Y:S05]  /*1120*/  BSYNC B0 ;  /* 0x0000000000007941 */ /* 0x000fea0003800000 */
.L_x_4708:
        /* <DEDUP_REMOVED lines=255> */
.L_x_4711:
[----:B------:R-:W-:Y:S02]  /*2120*/  IADD3 R4, P1, R3, c[0x0][0x3d8], RZ ;  /* 0x0000f60003047a10 */ /* 0x000fe40007f3e0ff */
[----:B------:R-:W-:Y:S02]  /*2130*/  IADD3 R2, P0, R2, c[0x0][0x3d0], RZ ;  /* 0x0000f40002027a10 */ /* 0x000fe40007f1e0ff */
[----:B------:R-:W-:Y:S02]  /*2140*/  IADD3.X R5, RZ, c[0x0][0x3dc], RZ, P1, !PT ;  /* 0x0000f700ff057a10 */ /* 0x000fe40000ffe4ff */
[----:B------:R-:W-:-:S03]  /*2150*/  IADD3.X R3, RZ, c[0x0][0x3d4], RZ, P0, !PT ;  /* 0x0000f500ff037a10 */ /* 0x000fc600007fe4ff */
[----:B------:R-:W2:Y:S04]  /*2160*/  LDG.E R4, [R4.64] ;  /* 0x0000000404047981 */ /* 0x000ea8000c1e1900 */
[----:B------:R-:W3:Y:S01]  /*2170*/  LDG.E R3, [R2.64] ;  /* 0x0000000402037981 */ /* 0x000ee2000c1e1900 */
[----:B------:R-:W-:-:S04]  /*2180*/  IADD3 R6, P0, R0, c[0x0][0x3c8], RZ ;  /* 0x0000f20000067a10 */ /* 0x000fc80007f1e0ff */
[----:B------:R-:W-:Y:S02]  /*2190*/  IADD3.X R7, RZ, c[0x0][0x3cc], RZ, P0, !PT ;  /* 0x0000f300ff077a10 */ /* 0x000fe400007fe4ff */
[----:B--2---:R-:W-:-:S04]  /*21a0*/  IMNMX.U32 R0, R4, 0x1f, PT ;  /* 0x0000001f04007817 */ /* 0x004fc80003800000 */
[----:B---3--:R-:W-:-:S05]  /*21b0*/  SHF.R.S32.HI R9, RZ, R0, R3 ;  /* 0x00000000ff097219 */ /* 0x008fca0000011403 */
[----:B------:R-:W-:Y:S01]  /*21c0*/  STG.E [R6.64], R9 ;  /* 0x0000000906007986 */ /* 0x000fe2000c101904 */
[----:B------:R-:W-:Y:S05]  /*21d0*/  EXIT ;  /* 0x000000000000794d */ /* 0x000fea0003800000 */
.L_x_4712:
        /* <DEDUP_REMOVED lines=10> */
.L_x_19664:


//--------------------- .text._ZN2at6native27unrolled_elementwise_kernelINS0_13BinaryFunctorIiiiZZZNS0_18rshift_kernel_cudaERNS_18TensorIteratorBaseEENKUlvE_clEvENKUlvE1_clEvEUliiE_EESt5arrayIPcLm3EELi4E23TrivialOffsetCalculatorILi2EjESC_ILi1EjENS0_6memory15LoadWithoutCastENSF_16StoreWithoutCastEEEviT_T0_T2_T3_T4_T5_ --------------------------
	.section	.text._ZN2at6native27unrolled_elementwise_kernelINS0_13BinaryFunctorIiiiZZZNS0_18rshift_kernel_cudaERNS_18TensorIteratorBaseEENKUlvE_clEvENKUlvE1_clEvEUliiE_EESt5arrayIPcLm3EELi4E23TrivialOffsetCalculatorILi2EjESC_ILi1EjENS0_6memory15LoadWithoutCastENSF_16StoreWithoutCastEEEviT_T0_T2_T3_T4_T5_,"ax",@progbits
	.sectioninfo	@"SHI_REGISTERS=26"
	.align	128
        .global         _ZN2at6native27unrolled_elementwise_kernelINS0_13BinaryFunctorIiiiZZZNS0_18rshift_kernel_cudaERNS_18TensorIteratorBaseEENKUlvE_clEvENKUlvE1_clEvEUliiE_EESt5arrayIPcLm3EELi4E23TrivialOffsetCalculatorILi2EjESC_ILi1EjENS0_6memory15LoadWithoutCastENSF_16StoreWithoutCastEEEviT_T0_T2_T3_T4_T5_
        .type           _ZN2at6native27unrolled_elementwise_kernelINS0_13BinaryFunctorIiiiZZZNS0_18rshift_kernel_cudaERNS_18TensorIteratorBaseEENKUlvE_clEvENKUlvE1_clEvEUliiE_EESt5arrayIPcLm3EELi4E23TrivialOffsetCalculatorILi2EjESC_ILi1EjENS0_6memory15LoadWithoutCastENSF_16StoreWithoutCastEEEviT_T0_T2_T3_T4_T5_,@function
        .size           _ZN2at6native27unrolled_elementwise_kernelINS0_13BinaryFunctorIiiiZZZNS0_18rshift_kernel_cudaERNS_18TensorIteratorBaseEENKUlvE_clEvENKUlvE1_clEvEUliiE_EESt5arrayIPcLm3EELi4E23TrivialOffsetCalculatorILi2EjESC_ILi1EjENS0_6memory15LoadWithoutCastENSF_16StoreWithoutCastEEEviT_T0_T2_T3_T4_T5_,(.L_x_19665 - _ZN2at6native27unrolled_elementwise_kernelINS0_13BinaryFunctorIiiiZZZNS0_18rshift_kernel_cudaERNS_18TensorIteratorBaseEENKUlvE_clEvENKUlvE1_clEvEUliiE_EESt5arrayIPcLm3EELi4E23TrivialOffsetCalculatorILi2EjESC_ILi1EjENS0_6memory15LoadWithoutCastENSF_16StoreWithoutCastEEEviT_T0_T2_T3_T4_T5_)
        .other          _ZN2at6native27unrolled_elementwise_kernelINS0_13BinaryFunctorIiiiZZZNS0_18rshift_kernel_cudaERNS_18TensorIteratorBaseEENKUlvE_clEvENKUlvE1_clEvEUliiE_EESt5arrayIPcLm3EELi4E23TrivialOffsetCalculatorILi2EjESC_ILi1EjENS0_6memory15LoadWithoutCastENSF_16StoreWithoutCastEEEviT_T0_T2_T3_T4_T5_,@"STO_CUDA_ENTRY STV_DEFAULT"
_ZN2at6native27unrolled_elementwise_kernelINS0_13BinaryFunctorIiiiZZZNS0_18rshift_kernel_cudaERNS_18TensorIteratorBaseEENKUlvE_clEvENKUlvE1_clEvEUliiE_EESt5arrayIPcLm3EELi4E23TrivialOffsetCalculatorILi2EjESC_ILi1EjENS0_6memory15LoadWithoutCastENSF_16StoreWithoutCastEEEviT_T0_T2_T3_T4_T5_:
.text._ZN2at6native27unrolled_elementwise_kernelINS0_13BinaryFunctorIiiiZZZNS0_18rshift_kernel_cudaERNS_18TensorIteratorBaseEENKUlvE_clEvENKUlvE1_clEvEUliiE_EESt5arrayIPcLm3EELi4E23TrivialOffsetCalculatorILi2EjESC_ILi1EjENS0_6memory15LoadWithoutCastENSF_16StoreWithoutCastEEEviT_T0_T2_T3_T4_T5_:
        /* <DEDUP_REMOVED lines=16> */
[----:B------:R0:W2:Y:S04]  /*0100*/  @!P0 LDG.E R4, [R10.64] ;  /* 0x000000040a048981 */ /* 0x0000a8000c1e1900 */
[----:B------:R1:W3:Y:S01]  /*0110*/  @!P0 LDG.E R6, [R16.64] ;  /* 0x0000000410068981 */ /* 0x0002e2000c1e1900 */
        /* <DEDUP_REMOVED lines=8> */
[----:B------:R4:W2:Y:S03]  /*01a0*/  @!P1 LDG.E R5, [R18.64] ;  /* 0x0000000412059981 */ /* 0x0008a6000c1e1900 */
[----:B------:R-:W-:-:S04]  /*01b0*/  @!P3 IMAD.WIDE.U32 R12, R20, R21, c[0x0][0x178] ;  /* 0x00005e00140cb625 */ /* 0x000fc800078e0015 */
[----:B------:R-:W-:Y:S01]  /*01c0*/  @!P1 IMAD.WIDE.U32 R14, R14, R15, c[0x0][0x170] ;  /* 0x00005c000e0e9625 */ /* 0x000fe200078e000f */
[----:B------:R0:W2:Y:S03]  /*01d0*/  @!P3 LDG.E R9, [R12.64] ;  /* 0x000000040c09b981 */ /* 0x0000a6000c1e1900 */
[----:B------:R-:W-:Y:S01]  /*01e0*/  @!P3 IMAD.WIDE.U32 R20, R20, R21, c[0x0][0x170] ;  /* 0x00005c001414b625 */ /* 0x000fe200078e0015 */
[----:B------:R0:W2:Y:S04]  /*01f0*/  @!P1 LDG.E R8, [R14.64] ;  /* 0x000000040e089981 */ /* 0x0000a8000c1e1900 */
[----:B------:R-:W2:Y:S01]  /*0200*/  @!P3 LDG.E R7, [R20.64] ;  /* 0x000000041407b981 */ /* 0x000ea2000c1e1900 */
        /* <DEDUP_REMOVED lines=13> */
[----:B------:R0:W5:Y:S04]  /*02e0*/  @!P2 LDG.E R10, [R18.64] ;  /* 0x00000004120aa981 */ /* 0x000168000c1e1900 */
[----:B------:R1:W5:Y:S01]  /*02f0*/  @!P2 LDG.E R11, [R16.64] ;  /* 0x00000004100ba981 */ /* 0x000362000c1e1900 */
[----:B------:R-:W-:Y:S01]  /*0300*/  ISETP.GE.AND P1, PT, R15, R2, PT ;  /* 0x000000020f00720c */ /* 0x000fe20003f26270 */
[----:B------:R-:W-:Y:S01]  /*0310*/  BSSY B0, `(.L_x_4713) ;  /* 0x0000013000007945 */ /* 0x000fe20003800000 */
[----:B---3--:R-:W-:-:S04]  /*0320*/  IMNMX.U32 R3, R6, 0x1f, PT ;  /* 0x0000001f06037817 */ /* 0x008fc80003800000 */
[----:B--2---:R-:W-:-:S05]  /*0330*/  SHF.R.S32.HI R3, RZ, R3, R4 ;  /* 0x00000003ff037219 */ /* 0x004fca0000011404 */
[----:B------:R0:W-:Y:S01]  /*0340*/  @!P0 STG.E [R12.64], R3 ;  /* 0x000000030c008986 */ /* 0x0001e2000c101904 */
        /* <DEDUP_REMOVED lines=10> */
[----:B------:R0:W-:Y:S07]  /*03f0*/  STG.E [R4.64], R9 ;  /* 0x0000000904007986 */ /* 0x0001ee000c101904 */
[----:B------:R-:W-:Y:S02]  /*0400*/  @!P0 LEA R6, R0, R15, 0x9 ;  /* 0x0000000f00068211 */ /* 0x000fe400078e48ff */
[----:B------:R-:W-:-:S03]  /*0410*/  @!P0 IADD3 R15, R15, 0x80, RZ ;  /* 0x000000800f0f8810 */ /* 0x000fc60007ffe0ff */
[----:B------:R-:W-:-:S05]  /*0420*/  @!P0 IMAD.WIDE.U32 R6, R6, R7, c[0x0][0x168] ;  /* 0x00005a0006068625 */ /* 0x000fca00078e0007 */
[----:B------:R0:W-:Y:S02]  /*0430*/  @!P0 STG.E [R6.64], R17 ;  /* 0x0000001106008986 */ /* 0x0001e4000c101904 */
.L_x_4714:
[----:B0-----:R-:W-:Y:S05]  /*0440*/  BSYNC B0 ;  /* 0x0000000000007941 */ /* 0x001fea0003800000 */
.L_x_4713:
[----:B------:R-:W-:Y:S02]  /*0450*/  ISETP.GE.AND P0, PT, R15, R2, PT ;  /* 0x000000020f00720c */ /* 0x000fe40003f06270 */
[----:B-----5:R-:W-:-:S11]  /*0460*/  IMNMX.U32 R10, R10, 0x1f, PT ;  /* 0x0000001f0a0a7817 */ /* 0x020fd60003800000 */
[----:B------:R-:W-:Y:S05]  /*0470*/  @P0 EXIT ;  /* 0x000000000000094d */ /* 0x000fea0003800000 */
[----:B------:R-:W-:Y:S01]  /*0480*/  HFMA2.MMA R3, -RZ, RZ, 0, 2.384185791015625e-07 ;  /* 0x00000004ff037435 */ /* 0x000fe200000001ff */
[----:B------:R-:W-:Y:S01]  /*0490*/  IMAD R2, R0, 0x200, R15 ;  /* 0x0000020000027824 */ /* 0x000fe200078e020f */
[----:B------:R-:W-:-:S08]  /*04a0*/  SHF.R.S32.HI R11, RZ, R10, R11 ;  /* 0x0000000aff0b7219 */ /* 0x000fd0000001140b */
[----:B------:R-:W-:-:S05]  /*04b0*/  IMAD.WIDE.U32 R2, R2, R3, c[0x0][0x168] ;  /* 0x00005a0002027625 */ /* 0x000fca00078e0003 */
[----:B------:R-:W-:Y:S01]  /*04c0*/  STG.E [R2.64], R11 ;  /* 0x0000000b02007986 */ /* 0x000fe2000c101904 */
[----:B------:R-:W-:Y:S05]  /*04d0*/  EXIT ;  /* 0x000000000000794d */ /* 0x000fea0003800000 */
.L_x_4715:
        /* <DEDUP_REMOVED lines=10> */
.L_x_19665:


//--------------------- .text._ZN2at6native29vectorized_elementwise_kernelILi2ENS0_13BinaryFunctorIiiiZZZNS0_18rshift_kernel_cudaERNS_18TensorIteratorBaseEENKUlvE_clEvENKUlvE1_clEvEUliiE_EESt5arrayIPcLm3EEEEviT0_T1_ --------------------------
	.section	.text._ZN2at6native29vectorized_elementwise_kernelILi2ENS0_13BinaryFunctorIiiiZZZNS0_18rshift_kernel_cudaERNS_18TensorIteratorBaseEENKUlvE_clEvENKUlvE1_clEvEUliiE_EESt5arrayIPcLm3EEEEviT0_T1_,"ax",@progbits
	.sectioninfo	@"SHI_REGISTERS=32"
	.align	128
        .global         _ZN2at6native29vectorized_elementwise_kernelILi2ENS0_13BinaryFunctorIiiiZZZNS0_18rshift_kernel_cudaERNS_18TensorIteratorBaseEENKUlvE_clEvENKUlvE1_clEvEUliiE_EESt5arrayIPcLm3EEEEviT0_T1_
        .type           _ZN2at6native29vectorized_elementwise_kernelILi2ENS0_13BinaryFunctorIiiiZZZNS0_18rshift_kernel_cudaERNS_18TensorIteratorBaseEENKUlvE_clEvENKUlvE1_clEvEUliiE_EESt5arrayIPcLm3EEEEviT0_T1_,@function
        .size           _ZN2at6native29vectorized_elementwise_kernelILi2ENS0_13BinaryFunctorIiiiZZZNS0_18rshift_kernel_cudaERNS_18TensorIteratorBaseEENKUlvE_clEvENKUlvE1_clEvEUliiE_EESt5arrayIPcLm3EEEEviT0_T1_,(.L_x_19666 - _ZN2at6native29vectorized_elementwise_kernelILi2ENS0_13BinaryFunctorIiiiZZZNS0_18rshift_kernel_cudaERNS_18TensorIteratorBaseEENKUlvE_clEvENKUlvE1_clEvEUliiE_EESt5arrayIPcLm3EEEEviT0_T1_)
        .other          _ZN2at6native29vectorized_elementwise_kernelILi2ENS0_13BinaryFunctorIiiiZZZNS0_18rshift_kernel_cudaERNS_18TensorIteratorBaseEENKUlvE_clEvENKUlvE1_clEvEUliiE_EESt5arrayIPcLm3EEEEviT0_T1_,@"STO_CUDA_ENTRY STV_DEFAULT"
_ZN2at6native29vectorized_elementwise_kernelILi2ENS0_13BinaryFunctorIiiiZZZNS0_18rshift_kernel_cudaERNS_18TensorIteratorBaseEENKUlvE_clEvENKUlvE1_clEvEUliiE_EESt5arrayIPcLm3EEEEviT0_T1_:
.text._ZN2at6native29vectorized_elementwise_kernelILi2ENS0_13BinaryFunctorIiiiZZZNS0_18rshift_kernel_cudaERNS_18TensorIteratorBaseEENKUlvE_clEvENKUlvE1_clEvEUliiE_EESt5arrayIPcLm3EEEEviT0_T1_:
        /* <DEDUP_REMOVED lines=14> */
[----:B------:R-:W3:Y:S04]  /*00e0*/  LDG.E.64 R8, [R22.64+0x400] ;  /* 0x0004000416087981 */ /* 0x000ee8000c1e1b00 */
[----:B------:R-:W4:Y:S04]  /*00f0*/  LDG.E.64 R12, [R20.64] ;  /* 0x00000004140c7981 */ /* 0x000f28000c1e1b00 */
[----:B------:R-:W5:Y:S04]  /*0100*/  LDG.E.64 R2, [R22.64+0x800] ;  /* 0x0008000416027981 */ /* 0x000f68000c1e1b00 */
[----:B------:R-:W5:Y:S04]  /*0110*/  LDG.E.64 R4, [R20.64+0x400] ;  /* 0x0004000414047981 */ /* 0x000f68000c1e1b00 */
[----:B------:R-:W5:Y:S04]  /*0120*/  LDG.E.64 R6, [R22.64+0xc00] ;  /* 0x000c000416067981 */ /* 0x000f68000c1e1b00 */
[----:B------:R-:W5:Y:S04]  /*0130*/  LDG.E.64 R10, [R20.64+0x800] ;  /* 0x00080004140a7981 */ /* 0x000f68000c1e1b00 */
[----:B------:R-:W5:Y:S01]  /*0140*/  LDG.E.64 R14, [R20.64+0xc00] ;  /* 0x000c0004140e7981 */ /* 0x000f62000c1e1b00 */
[----:B------:R-:W-:-:S06]  /*0150*/  IMAD.WIDE.U32 R16, R0, R17, c[0x0][0x168] ;  /* 0x00005a0000107625 */ /* 0x000fcc00078e0011 */
[----:B------:R-:W-:Y:S01]  /*0160*/  IMAD.WIDE R16, R25, 0x8, R16 ;  /* 0x0000000819107825 */ /* 0x000fe200078e0210 */
[----:B--2---:R-:W-:Y:S02]  /*0170*/  IMNMX.U32 R0, R19, 0x1f, PT ;  /* 0x0000001f13007817 */ /* 0x004fe40003800000 */
[----:B------:R-:W-:Y:S02]  /*0180*/  IMNMX.U32 R19, R18, 0x1f, PT ;  /* 0x0000001f12137817 */ /* 0x000fe40003800000 */
[----:B---3--:R-:W-:Y:S02]  /*0190*/  IMNMX.U32 R18, R9, 0x1f, PT ;  /* 0x0000001f09127817 */ /* 0x008fe40003800000 */
[----:B----4-:R-:W-:Y:S02]  /*01a0*/  SHF.R.S32.HI R13, RZ, R0, R13 ;  /* 0x00000000ff0d7219 */ /* 0x010fe4000001140d */
[----:B------:R-:W-:Y:S02]  /*01b0*/  SHF.R.S32.HI R12, RZ, R19, R12 ;  /* 0x00000013ff0c7219 */ /* 0x000fe4000001140c */
[----:B-----5:R-:W-:-:S02]  /*01c0*/  IMNMX.U32 R0, R3, 0x1f, PT ;  /* 0x0000001f03007817 */ /* 0x020fc40003800000 */
[----:B------:R-:W-:Y:S02]  /*01d0*/  IMNMX.U32 R3, R2, 0x1f, PT ;  /* 0x0000001f02037817 */ /* 0x000fe40003800000 */
[----:B------:R-:W-:Y:S02]  /*01e0*/  SHF.R.S32.HI R19, RZ, R18, R5 ;  /* 0x00000012ff137219 */ /* 0x000fe40000011405 */
[----:B------:R-:W-:Y:S02]  /*01f0*/  IMNMX.U32 R9, R8, 0x1f, PT ;  /* 0x0000001f08097817 */ /* 0x000fe40003800000 */
[----:B------:R-:W-:Y:S02]  /*0200*/  IMNMX.U32 R2, R7, 0x1f, PT ;  /* 0x0000001f07027817 */ /* 0x000fe40003800000 */
[----:B------:R-:W-:Y:S02]  /*0210*/  IMNMX.U32 R5, R6, 0x1f, PT ;  /* 0x0000001f06057817 */ /* 0x000fe40003800000 */
[----:B------:R-:W-:-:S02]  /*0220*/  SHF.R.S32.HI R18, RZ, R9, R4 ;  /* 0x00000009ff127219 */ /* 0x000fc40000011404 */
[----:B------:R-:W-:Y:S02]  /*0230*/  SHF.R.S32.HI R11, RZ, R0, R11 ;  /* 0x00000000ff0b7219 */ /* 0x000fe4000001140b */
[----:B------:R-:W-:Y:S02]  /*0240*/  SHF.R.S32.HI R10, RZ, R3, R10 ;  /* 0x00000003ff0a7219 */ /* 0x000fe4000001140a */
[----:B------:R-:W-:Y:S02]  /*0250*/  SHF.R.S32.HI R15, RZ, R2, R15 ;  /* 0x00000002ff0f7219 */ /* 0x000fe4000001140f */
[----:B------:R-:W-:Y:S01]  /*0260*/  SHF.R.S32.HI R14, RZ, R5, R14 ;  /* 0x00000005ff0e7219 */ /* 0x000fe2000001140e */
[----:B------:R-:W-:Y:S04]  /*0270*/  STG.E.64 [R16.64], R12 ;  /* 0x0000000c10007986 */ /* 0x000fe8000c101b04 */
[----:B------:R-:W-:Y:S04]  /*0280*/  STG.E.64 [R16.64+0x400], R18 ;  /* 0x0004001210007986 */ /* 0x000fe8000c101b04 */
[----:B------:R-:W-:Y:S04]  /*0290*/  STG.E.64 [R16.64+0x800], R10 ;  /* 0x0008000a10007986 */ /* 0x000fe8000c101b04 */
[----:B------:R-:W-:Y:S01]  /*02a0*/  STG.E.64 [R16.64+0xc00], R14 ;  /* 0x000c000e10007986 */ /* 0x000fe2000c101b04 */
[----:B------:R-:W-:Y:S05]  /*02b0*/  EXIT ;  /* 0x000000000000794d */ /* 0x000fea0003800000 */
.L_x_4716:
[----:B------:R-:W0:Y:S01]  /*02c0*/  S2R R21, SR_TID.X ;  /* 0x0000000000157919 */ /* 0x000e220000002100 */
[----:B------:R-:W-:Y:S01]  /*02d0*/  CS2R R4, SRZ ;  /* 0x0000000000047805 */ /* 0x000fe2000001ff00 */
[----:B------:R-:W-:Y:S01]  /*02e0*/  CS2R R6, SRZ ;  /* 0x0000000000067805 */ /* 0x000fe2000001ff00 */
[----:B------:R-:W-:Y:S01]  /*02f0*/  CS2R R10, SRZ ;  /* 0x00000000000a7805 */ /* 0x000fe2000001ff00 */
[----:B0-----:R-:W-:Y:S01]  /*0300*/  ISETP.GE.AND P0, PT, R21, R2, PT ;  /* 0x000000021500720c */ /* 0x001fe20003f06270 */
[----:B------:R-:W-:-:S12]  /*0310*/  IMAD.MOV.U32 R27, RZ, RZ, R21 ;  /* 0x000000ffff1b7224 */ /* 0x000fd800078e0015 */
[----:B------:R-:W-:Y:S01]  /*0320*/  @!P0 IMAD.IADD R14, R0, 0x1, R27 ;  /* 0x00000001000e8824 */ /* 0x000fe200078e021b */
[----:B------:R-:W-:Y:S01]  /*0330*/  @!P0 IADD3 R27, R27, 0x80, RZ ;  /* 0x000000801b1b8810 */ /* 0x000fe20007ffe0ff */
[----:B------:R-:W-:-:S03]  /*0340*/  @!P0 IMAD.MOV.U32 R15, RZ, RZ, 0x4 ;  /* 0x00000004ff0f8424 */ /* 0x000fc600078e00ff */
[----:B------:R-:W-:Y:S01]  /*0350*/  ISETP.GE.AND P5, PT, R27, R2, PT ;  /* 0x000000021b00720c */ /* 0x000fe20003fa6270 */
[----:B------:R-:W-:-:S04]  /*0360*/  @!P0 IMAD.WIDE.U32 R8, R14, R15, c[0x0][0x170] ;  /* 0x00005c000e088625 */ /* 0x000fc800078e000f */
[----:B------:R-:W-:Y:S01]  /*0370*/  @!P0 IMAD.WIDE.U32 R14, R14, R15, c[0x0][0x178] ;  /* 0x00005e000e0e8625 */ /* 0x000fe200078e000f */
[----:B------:R0:W2:Y:S03]  /*0380*/  @!P0 LDG.E R7, [R8.64] ;  /* 0x0000000408078981 */ /* 0x0000a6000c1e1900 */
[----:B------:R-:W-:Y:S01]  /*0390*/  IMAD.MOV.U32 R3, RZ, RZ, RZ ;  /* 0x000000ffff037224 */ /* 0x000fe200078e00ff */
[----:B------:R1:W3:Y:S03]  /*03a0*/  @!P0 LDG.E R5, [R14.64] ;  /* 0x000000040e058981 */ /* 0x0002e6000c1e1900 */
[----:B------:R-:W-:Y:S01]  /*03b0*/  @!P5 IMAD.IADD R28, R0, 0x1, R27 ;  /* 0x00000001001cd824 */ /* 0x000fe200078e021b */
[----:B------:R-:W-:Y:S01]  /*03c0*/  @!P5 IADD3 R27, R27, 0x80, RZ ;  /* 0x000000801b1bd810 */ /* 0x000fe20007ffe0ff */
[----:B------:R-:W-:-:S03]  /*03d0*/  @!P5 IMAD.MOV.U32 R29, RZ, RZ, 0x4 ;  /* 0x00000004ff1dd424 */ /* 0x000fc600078e00ff */
[----:B------:R-:W-:Y:S01]  /*03e0*/  ISETP.GE.AND P6, PT, R27, R2, PT ;  /* 0x000000021b00720c */ /* 0x000fe20003fc6270 */
[----:B------:R-:W-:-:S12]  /*03f0*/  @!P5 IMAD.WIDE.U32 R18, R28, R29, c[0x0][0x170] ;  /* 0x00005c001c12d625 */ /* 0x000fd800078e001d */
[----:B------:R-:W-:Y:S01]  /*0400*/  @!P6 IMAD.IADD R12, R0, 0x1, R27 ;  /* 0x00000001000ce824 */ /* 0x000fe200078e021b */
[----:B------:R-:W-:Y:S01]  /*0410*/  @!P6 IADD3 R27, R27, 0x80, RZ ;  /* 0x000000801b1be810 */ /* 0x000fe20007ffe0ff */
[----:B------:R-:W-:Y:S01]  /*0420*/  @!P5 IMAD.WIDE.U32 R28, R28, R29, c[0x0][0x178] ;  /* 0x00005e001c1cd625 */ /* 0x000fe200078e001d */
[----:B------:R-:W-:Y:S01]  /*0430*/  @!P6 MOV R13, 0x4 ;  /* 0x00000004000de802 */ /* 0x000fe20000000f00 */
[----:B------:R4:W5:Y:S01]  /*0440*/  @!P5 LDG.E R11, [R18.64] ;  /* 0x00000004120bd981 */ /* 0x000962000c1e1900 */
[----:B------:R-:W-:Y:S01]  /*0450*/  ISETP.GE.AND P1, PT, R27, R2, PT ;  /* 0x000000021b00720c */ /* 0x000fe20003f26270 */
[----:B------:R-:W-:Y:S01]  /*0460*/  IMAD.MOV.U32 R20, RZ, RZ, RZ ;  /* 0x000000ffff147224 */ /* 0x000fe200078e00ff */
[----:B0-----:R-:W-:Y:S01]  /*0470*/  CS2R R8, SRZ ;  /* 0x0000000000087805 */ /* 0x001fe2000001ff00 */
[----:B------:R0:W5:Y:S10]  /*0480*/  @!P5 LDG.E R3, [R28.64] ;  /* 0x000000041c03d981 */ /* 0x000174000c1e1900 */
[----:B------:R-:W-:-:S02]  /*0490*/  @!P1 IADD3 R16, R0, R27, RZ ;  /* 0x0000001b00109210 */ /* 0x000fc40007ffe0ff */
        /* <DEDUP_REMOVED lines=9> */
[----:B-1----:R-:W-:-:S04]  /*0530*/  @!P6 IMAD.WIDE.U32 R14, R12, R13, c[0x0][0x170] ;  /* 0x00005c000c0ee625 */ /* 0x002fc800078e000d */
[----:B------:R-:W-:Y:S01]  /*0540*/  @!P6 IMAD.WIDE.U32 R12, R12, R13, c[0x0][0x178] ;  /* 0x00005e000c0ce625 */ /* 0x000fe200078e000d */
[----:B------:R1:W5:Y:S05]  /*0550*/  @!P6 LDG.E R10, [R14.64] ;  /* 0x000000040e0ae981 */ /* 0x00036a000c1e1900 */
[----:B------:R-:W-:Y:S01]  /*0560*/  @!P4 IMAD.IADD R25, R0, 0x1, R27 ;  /* 0x000000010019c824 */ /* 0x000fe200078e021b */
[----:B------:R-:W-:Y:S01]  /*0570*/  @!P4 IADD3 R27, R27, 0x80, RZ ;  /* 0x000000801b1bc810 */ /* 0x000fe20007ffe0ff */
[----:B----4-:R-:W-:Y:S01]  /*0580*/  @!P1 IMAD.WIDE.U32 R18, R16, R17, c[0x0][0x170] ;  /* 0x00005c0010129625 */ /* 0x010fe200078e0011 */
[----:B------:R4:W5:Y:S02]  /*0590*/  @!P6 LDG.E R20, [R12.64] ;  /* 0x000000040c14e981 */ /* 0x000964000c1e1900 */
[----:B------:R-:W-:Y:S01]  /*05a0*/  ISETP.GE.AND P5, PT, R27, R2, PT ;  /* 0x000000021b00720c */ /* 0x000fe20003fa6270 */
[----:B------:R-:W-:Y:S01]  /*05b0*/  @!P2 IMAD.MOV.U32 R24, RZ, RZ, 0x4 ;  /* 0x00000004ff18a424 */ /* 0x000fe200078e00ff */
[----:B------:R4:W5:Y:S01]  /*05c0*/  @!P1 LDG.E R9, [R18.64] ;  /* 0x0000000412099981 */ /* 0x000962000c1e1900 */
[----:B0-----:R-:W-:-:S02]  /*05d0*/  @!P3 IMAD.MOV.U32 R29, RZ, RZ, 0x4 ;  /* 0x00000004ff1db424 */ /* 0x001fc400078e00ff */
[----:B-1----:R-:W-:-:S04]  /*05e0*/  @!P2 IMAD.WIDE.U32 R14, R23, R24, c[0x0][0x170] ;  /* 0x00005c00170ea625 */ /* 0x002fc800078e0018 */
[----:B----4-:R-:W-:Y:S01]  /*05f0*/  @!P2 IMAD.WIDE.U32 R12, R23, R24, c[0x0][0x178] ;  /* 0x00005e00170ca625 */ /* 0x010fe200078e0018 */
[----:B------:R-:W-:Y:S01]  /*0600*/  HFMA2.MMA R26, -RZ, RZ, 0, 0 ;  /* 0x00000000ff1a7435 */ /* 0x000fe200000001ff */
[----:B------:R0:W4:Y:S02]  /*0610*/  @!P2 LDG.E R8, [R14.64] ;  /* 0x000000040e08a981 */ /* 0x000124000c1e1900 */
[----:B------:R-:W-:Y:S02]  /*0620*/  IMAD.MOV.U32 R24, RZ, RZ, RZ ;  /* 0x000000ffff187224 */ /* 0x000fe400078e00ff */
[----:B------:R-:W-:Y:S01]  /*0630*/  @!P1 IMAD.WIDE.U32 R16, R16, R17, c[0x0][0x178] ;  /* 0x00005e0010109625 */ /* 0x000fe200078e0011 */
[----:B------:R1:W4:Y:S03]  /*0640*/  @!P2 LDG.E R6, [R12.64] ;  /* 0x000000040c06a981 */ /* 0x000326000c1e1900 */
[CC--:B------:R-:W-:Y:S01]  /*0650*/  @!P3 IMAD.WIDE.U32 R18, R22.reuse, R29.reuse, c[0x0][0x170] ;  /* 0x00005c001612b625 */ /* 0x0c0fe200078e001d */
[----:B------:R0:W4:Y:S03]  /*0660*/  @!P1 LDG.E R4, [R16.64] ;  /* 0x0000000410049981 */ /* 0x000126000c1e1900 */
[----:B------:R-:W-:Y:S01]  /*0670*/  @!P3 IMAD.WIDE.U32 R22, R22, R29, c[0x0][0x178] ;  /* 0x00005e001616b625 */ /* 0x000fe200078e001d */
[----:B------:R1:W4:Y:S03]  /*0680*/  @!P3 LDG.E R24, [R18.64] ;  /* 0x000000041218b981 */ /* 0x000326000c1e1900 */
[----:B------:R-:W-:Y:S01]  /*0690*/  @!P5 IMAD.MOV.U32 R29, RZ, RZ, 0x4 ;  /* 0x00000004ff1dd424 */ /* 0x000fe200078e00ff */
[----:B------:R1:W4:Y:S01]  /*06a0*/  @!P3 LDG.E R26, [R22.64] ;  /* 0x00000004161ab981 */ /* 0x000322000c1e1900 */
[----:B0-----:R-:W-:-:S02]  /*06b0*/  @!P4 IMAD.MOV.U32 R16, RZ, RZ, 0x4 ;  /* 0x00000004ff10c424 */ /* 0x001fc400078e00ff */
[----:B-1----:R-:W-:Y:S02]  /*06c0*/  @!P5 IMAD.IADD R18, R0, 0x1, R27 ;  /* 0x000000010012d824 */ /* 0x002fe400078e021b */
[----:B------:R-:W-:Y:S02]  /*06d0*/  IMAD.MOV.U32 R27, RZ, RZ, RZ ;  /* 0x000000ffff1b7224 */ /* 0x000fe400078e00ff */
[----:B------:R-:W-:Y:S02]  /*06e0*/  IMAD.MOV.U32 R28, RZ, RZ, RZ ;  /* 0x000000ffff1c7224 */ /* 0x000fe400078e00ff */
[----:B------:R-:W-:Y:S01]  /*06f0*/  @!P4 IMAD.WIDE.U32 R14, R25, R16, c[0x0][0x178] ;  /* 0x00005e00190ec625 */ /* 0x000fe200078e0010 */
[----:B------:R-:W-:-:S03]  /*0700*/  CS2R R22, SRZ ;  /* 0x0000000000167805 */ /* 0x000fc6000001ff00 */
[CC--:B------:R-:W-:Y:S01]  /*0710*/  @!P5 IMAD.WIDE.U32 R12, R18.reuse, R29.reuse, c[0x0][0x178] ;  /* 0x00005e00120cd625 */ /* 0x0c0fe200078e001d */
[----:B------:R5:W4:Y:S03]  /*0720*/  @!P4 LDG.E R27, [R14.64] ;  /* 0x000000040e1bc981 */ /* 0x000b26000c1e1900 */
[----:B------:R-:W-:Y:S01]  /*0730*/  @!P4 IMAD.WIDE.U32 R16, R25, R16, c[0x0][0x170] ;  /* 0x00005c001910c625 */ /* 0x000fe200078e0010 */
[----:B------:R0:W4:Y:S03]  /*0740*/  @!P5 LDG.E R28, [R12.64] ;  /* 0x000000040c1cd981 */ /* 0x000126000c1e1900 */
[----:B------:R-:W-:Y:S01]  /*0750*/  @!P5 IMAD.WIDE.U32 R18, R18, R29, c[0x0][0x170] ;  /* 0x00005c001212d625 */ /* 0x000fe200078e001d */
[----:B------:R-:W4:Y:S04]  /*0760*/  @!P4 LDG.E R22, [R16.64] ;  /* 0x000000041016c981 */ /* 0x000f28000c1e1900 */
[----:B------:R-:W4:Y:S01]  /*0770*/  @!P5 LDG.E R23, [R18.64] ;  /* 0x000000041217d981 */ /* 0x000f22000c1e1900 */
[----:B------:R-:W-:Y:S01]  /*0780*/  @!P0 IADD3 R25, R0, R21, RZ ;  /* 0x0000001500198210 */ /* 0x000fe20007ffe0ff */
[----:B------:R-:W-:-:S04]  /*0790*/  @!P0 IMAD.MOV.U32 R29, RZ, RZ, 0x4 ;  /* 0x00000004ff1d8424 */ /* 0x000fc800078e00ff */
[----:B0-----:R-:W-:Y:S01]  /*07a0*/  @!P0 IMAD.WIDE.U32 R12, R25, R29, c[0x0][0x168] ;  /* 0x00005a00190c8625 */ /* 0x001fe200078e001d */
[----:B------:R-:W-:Y:S01]  /*07b0*/  BSSY B0, `(.L_x_4717) ;  /* 0x0000040000007945 */ /* 0x000fe20003800000 */
[----:B------:R-:W-:Y:S01]  /*07c0*/  BSSY B1, `(.L_x_4718) ;  /* 0x0000038000017945 */ /* 0x000fe20003800000 */
[----:B---3--:R-:W-:-:S04]  /*07d0*/  IMNMX.U32 R5, R5, 0x1f, PT ;  /* 0x0000001f05057817 */ /* 0x008fc80003800000 */
[----:B--2---:R-:W-:Y:S02]  /*07e0*/  SHF.R.S32.HI R7, RZ, R5, R7 ;  /* 0x00000005ff077219 */ /* 0x004fe40000011407 */
[----:B------:R-:W-:-:S05]  /*07f0*/  IADD3 R5, R21, 0x80, RZ ;  /* 0x0000008015057810 */ /* 0x000fca0007ffe0ff */
[----:B------:R-:W-:Y:S01]  /*0800*/  @!P0 IMAD.MOV.U32 R21, RZ, RZ, R5 ;  /* 0x000000ffff158224 */ /* 0x000fe200078e0005 */
[----:B------:R0:W-:Y:S04]  /*0810*/  @!P0 STG.E [R12.64], R7 ;  /* 0x000000070c008986 */ /* 0x0001e8000c101904 */
        /* <DEDUP_REMOVED lines=9> */
[----:B------:R-:W-:-:S04]  /*08b0*/  IMNMX.U32 R5, R26, 0x1f, PT ;  /* 0x0000001f1a057817 */ /* 0x000fc80003800000 */
[----:B------:R-:W-:Y:S02]  /*08c0*/  SHF.R.S32.HI R24, RZ, R5, R24 ;  /* 0x00000005ff187219 */ /* 0x000fe40000011418 */
[----:B------:R-:W-:Y:S02]  /*08d0*/  IMNMX.U32 R27, R27, 0x1f, PT ;  /* 0x0000001f1b1b7817 */ /* 0x000fe40003800000 */
[----:B------:R-:W-:Y:S02]  /*08e0*/  IMNMX.U32 R28, R28, 0x1f, PT ;  /* 0x0000001f1c1c7817 */ /* 0x000fe40003800000 */
[----:B------:R-:W-:Y:S02]  /*08f0*/  SHF.R.S32.HI R22, RZ, R27, R22 ;  /* 0x0000001bff167219 */ /* 0x000fe40000011416 */
[----:B------:R-:W-:Y:S01]  /*0900*/  SHF.R.S32.HI R23, RZ, R28, R23 ;  /* 0x0000001cff177219 */ /* 0x000fe20000011417 */
[----:B------:R-:W-:Y:S05]  /*0910*/  @P0 BRA `(.L_x_4719) ;  /* 0x000000c000000947 */ /* 0x000fea0003800000 */
[----:B0-----:R-:W-:Y:S01]  /*0920*/  IMAD.IADD R4, R0, 0x1, R21 ;  /* 0x0000000100047824 */ /* 0x001fe200078e0215 */
[----:B------:R-:W-:Y:S01]  /*0930*/  IADD3 R21, R21, 0x80, RZ ;  /* 0x0000008015157810 */ /* 0x000fe20007ffe0ff */
[----:B------:R-:W-:-:S03]  /*0940*/  IMAD.MOV.U32 R5, RZ, RZ, 0x4 ;  /* 0x00000004ff057424 */ /* 0x000fc600078e00ff */
[----:B------:R-:W-:Y:S01]  /*0950*/  ISETP.GE.AND P0, PT, R21, R2, PT ;  /* 0x000000021500720c */ /* 0x000fe20003f06270 */
[----:B------:R-:W-:-:S05]  /*0960*/  IMAD.WIDE.U32 R4, R4, R5, c[0x0][0x168] ;  /* 0x00005a0004047625 */ /* 0x000fca00078e0005 */
[----:B------:R0:W-:Y:S07]  /*0970*/  STG.E [R4.64], R11 ;  /* 0x0000000b04007986 */ /* 0x0001ee000c101904 */
[----:B------:R-:W-:Y:S05]  /*0980*/  @P0 BRA `(.L_x_4720) ;  /* 0x000000c000000947 */ /* 0x000fea0003800000 */
[----:B0-----:R-:W-:Y:S01]  /*0990*/  MOV R5, 0x4 ;  /* 0x0000000400057802 */ /* 0x001fe20000000f00 */
[----:B------:R-:W-:Y:S01]  /*09a0*/  IMAD.IADD R4, R0, 0x1, R21 ;  /* 0x0000000100047824 */ /* 0x000fe200078e0215 */
[----:B------:R-:W-:-:S03]  /*09b0*/  IADD3 R21, R21, 0x80, RZ ;  /* 0x0000008015157810 */ /* 0x000fc60007ffe0ff */
[----:B------:R-:W-:-:S05]  /*09c0*/  IMAD.WIDE.U32 R4, R4, R5, c[0x0][0x168] ;  /* 0x00005a0004047625 */ /* 0x000fca00078e0005 */
[----:B------:R0:W-:Y:S02]  /*09d0*/  STG.E [R4.64], R10 ;  /* 0x0000000a04007986 */ /* 0x0001e4000c101904 */
.L_x_4719:
[----:B0-----:R-:W-:-:S13]  /*09e0*/  ISETP.GE.AND P0, PT, R21, R2, PT ;  /* 0x000000021500720c */ /* 0x001fda0003f06270 */
[----:B------:R-:W-:Y:S05]  /*09f0*/  @P0 BRA `(.L_x_4721) ;  /* 0x000000c000000947 */ /* 0x000fea0003800000 */
[----:B------:R-:W-:Y:S01]  /*0a00*/  IMAD.IADD R4, R0, 0x1, R21 ;  /* 0x0000000100047824 */ /* 0x000fe200078e0215 */
[----:B------:R-:W-:Y:S01]  /*0a10*/  IADD3 R21, R21, 0x80, RZ ;  /* 0x0000008015157810 */ /* 0x000fe20007ffe0ff */
[----:B------:R-:W-:-:S04]  /*0a20*/  IMAD.MOV.U32 R5, RZ, RZ, 0x4 ;  /* 0x00000004ff057424 */ /* 0x000fc800078e00ff */
[----:B------:R-:W-:-:S05]  /*0a30*/  IMAD.WIDE.U32 R4, R4, R5, c[0x0][0x168] ;  /* 0x00005a0004047625 */ /* 0x000fca00078e0005 */
[----:B------:R0:W-:Y:S02]  /*0a40*/  STG.E [R4.64], R9 ;  /* 0x0000000904007986 */ /* 0x0001e4000c101904 */
.L_x_4720:
[----:B------:R-:W-:-:S13]  /*0a50*/  ISETP.GE.AND P0, PT, R21, R2, PT ;  /* 0x000000021500720c */ /* 0x000fda0003f06270 */
[----:B------:R-:W-:Y:S05]  /*0a60*/  @P0 BRA `(.L_x_4722) ;  /* 0x000000d000000947 */ /* 0x000fea0003800000 */
[----:B0-----:R-:W-:Y:S01]  /*0a70*/  IMAD.IADD R4, R0, 0x1, R21 ;  /* 0x0000000100047824 */ /* 0x001fe200078e0215 */
[----:B------:R-:W-:Y:S01]  /*0a80*/  IADD3 R21, R21, 0x80, RZ ;  /* 0x0000008015157810 */ /* 0x000fe20007ffe0ff */
[----:B------:R-:W-:-:S04]  /*0a90*/  IMAD.MOV.U32 R5, RZ, RZ, 0x4 ;  /* 0x00000004ff057424 */ /* 0x000fc800078e00ff */
[----:B------:R-:W-:-:S05]  /*0aa0*/  IMAD.WIDE.U32 R4, R4, R5, c[0x0][0x168] ;  /* 0x00005a0004047625 */ /* 0x000fca00078e0005 */
[----:B------:R0:W-:Y:S02]  /*0ab0*/  STG.E [R4.64], R8 ;  /* 0x0000000804007986 */ /* 0x0001e4000c101904 */
.L_x_4721:
[----:B------:R-:W-:-:S13]  /*0ac0*/  ISETP.GE.AND P0, PT, R21, R2, PT ;  /* 0x000000021500720c */ /* 0x000fda0003f06270 */
[----:B------:R-:W-:Y:S01]  /*0ad0*/  @P0 BREAK B1 ;  /* 0x0000000000010942 */ /* 0x000fe20003800000 */
[----:B------:R-:W-:Y:S05]  /*0ae0*/  @P0 BRA `(.L_x_4723) ;  /* 0x000000c000000947 */ /* 0x000fea0003800000 */
[----:B0-----:R-:W-:Y:S01]  /*0af0*/  HFMA2.MMA R5, -RZ, RZ, 0, 2.384185791015625e-07 ;  /* 0x00000004ff057435 */ /* 0x001fe200000001ff */
[----:B------:R-:W-:Y:S01]  /*0b00*/  IMAD.IADD R4, R0, 0x1, R21 ;  /* 0x0000000100047824 */ /* 0x000fe200078e0215 */
[----:B------:R-:W-:-:S08]  /*0b10*/  IADD3 R21, R21, 0x80, RZ ;  /* 0x0000008015157810 */ /* 0x000fd00007ffe0ff */
[----:B------:R-:W-:-:S05]  /*0b20*/  IMAD.WIDE.U32 R4, R4, R5, c[0x0][0x168] ;  /* 0x00005a0004047625 */ /* 0x000fca00078e0005 */
[----:B------:R0:W-:Y:S02]  /*0b30*/  STG.E [R4.64], R24 ;  /* 0x0000001804007986 */ /* 0x0001e4000c101904 */
.L_x_4722:
[----:B------:R-:W-:Y:S05]  /*0b40*/  BSYNC B1 ;  /* 0x0000000000017941 */ /* 0x000fea0003800000 */
.L_x_4718:
[----:B------:R-:W-:-:S13]  /*0b50*/  ISETP.GE.AND P0, PT, R21, R2, PT ;  /* 0x000000021500720c */ /* 0x000fda0003f06270 */
[----:B0-----:R-:W-:Y:S01]  /*0b60*/  @!P0 IMAD.IADD R4, R0, 0x1, R21 ;  /* 0x0000000100048824 */ /* 0x001fe200078e0215 */
[----:B------:R-:W-:Y:S01]  /*0b70*/  @!P0 IADD3 R21, R21, 0x80, RZ ;  /* 0x0000008015158810 */ /* 0x000fe20007ffe0ff */
[----:B------:R-:W-:-:S04]  /*0b80*/  @!P0 IMAD.MOV.U32 R5, RZ, RZ, 0x4 ;  /* 0x00000004ff058424 */ /* 0x000fc800078e00ff */
[----:B------:R-:W-:-:S05]  /*0b90*/  @!P0 IMAD.WIDE.U32 R4, R4, R5, c[0x0][0x168] ;  /* 0x00005a0004048625 */ /* 0x000fca00078e0005 */
[----:B------:R0:W-:Y:S02]  /*0ba0*/  @!P0 STG.E [R4.64], R22 ;  /* 0x0000001604008986 */ /* 0x0001e4000c101904 */
.L_x_4723:
[----:B------:R-:W-:Y:S05]  /*0bb0*/  BSYNC B0 ;  /* 0x0000000000007941 */ /* 0x000fea0003800000 */
.L_x_4717:
[----:B------:R-:W-:Y:S01]  /*0bc0*/  WARPSYNC 0xffffffff ;  /* 0xffffffff00007948 */ /* 0x000fe20003800000 */
[----:B------:R-:W-:-:S13]  /*0bd0*/  ISETP.GE.AND P0, PT, R21, R2, PT ;  /* 0x000000021500720c */ /* 0x000fda0003f06270 */
[----:B------:R-:W-:Y:S05]  /*0be0*/  @P0 EXIT ;  /* 0x000000000000094d */ /* 0x000fea0003800000 */
[----:B------:R-:W-:Y:S02]  /*0bf0*/  IMAD.IADD R2, R0, 0x1, R21 ;  /* 0x0000000100027824 */ /* 0x000fe400078e0215 */
[----:B------:R-:W-:-:S04]  /*0c00*/  IMAD.MOV.U32 R3, RZ, RZ, 0x4 ;  /* 0x00000004ff037424 */ /* 0x000fc800078e00ff */
[----:B------:R-:W-:-:S05]  /*0c10*/  IMAD.WIDE.U32 R2, R2, R3, c[0x0][0x168] ;  /* 0x00005a0002027625 */ /* 0x000fca00078e0003 */
[----:B------:R-:W-:Y:S01]  /*0c20*/  STG.E [R2.64], R23 ;  /* 0x0000001702007986 */ /* 0x000fe2000c101904 */
[----:B------:R-:W-:Y:S05]  /*0c30*/  EXIT ;  /* 0x000000000000794d */ /* 0x000fea0003800000 */
.L_x_4724:
        /* <DEDUP_REMOVED lines=12> */
.L_x_19666:


//--------------------- .text._ZN2at6native29vectorized_elementwise_kernelILi4ENS0_13BinaryFunctorIiiiZZZNS0_18rshift_kernel_cudaERNS_18TensorIteratorBaseEENKUlvE_clEvENKUlvE1_clEvEUliiE_EESt5arrayIPcLm3EEEEviT0_T1_ --------------------------
	.section	.text._ZN2at6native29vectorized_elementwise_kernelILi4ENS0_13BinaryFunctorIiiiZZZNS0_18rshift_kernel_cudaERNS_18TensorIteratorBaseEENKUlvE_clEvENKUlvE1_clEvEUliiE_EESt5arrayIPcLm3EEEEviT0_T1_,"ax",@progbits
	.sectioninfo	@"SHI_REGISTERS=32"
	.align	128
        .global         _ZN2at6native29vectorized_elementwise_kernelILi4ENS0_13BinaryFunctorIiiiZZZNS0_18rshift_kernel_cudaERNS_18TensorIteratorBaseEENKUlvE_clEvENKUlvE1_clEvEUliiE_EESt5arrayIPcLm3EEEEviT0_T1_
        .type           _ZN2at6native29vectorized_elementwise_kernelILi4ENS0_13BinaryFunctorIiiiZZZNS0_18rshift_kernel_cudaERNS_18TensorIteratorBaseEENKUlvE_clEvENKUlvE1_clEvEUliiE_EESt5arrayIPcLm3EEEEviT0_T1_,@function
        .size           _ZN2at6native29vectorized_elementwise_kernelILi4ENS0_13BinaryFunctorIiiiZZZNS0_18rshift_kernel_cudaERNS_18TensorIteratorBaseEENKUlvE_clEvENKUlvE1_clEvEUliiE_EESt5arrayIPcLm3EEEEviT0_T1_,(.L_x_19667 - _ZN2at6native29vectorized_elementwise_kernelILi4ENS0_13BinaryFunctorIiiiZZZNS0_18rshift_kernel_cudaERNS_18TensorIteratorBaseEENKUlvE_clEvENKUlvE1_clEvEUliiE_EESt5arrayIPcLm3EEEEviT0_T1_)
        .other          _ZN2at6native29vectorized_elementwise_kernelILi4ENS0_13BinaryFunctorIiiiZZZNS0_18rshift_kernel_cudaERNS_18TensorIteratorBaseEENKUlvE_clEvENKUlvE1_clEvEUliiE_EESt5arrayIPcLm3EEEEviT0_T1_,@"STO_CUDA_ENTRY STV_DEFAULT"
_ZN2at6native29vectorized_elementwise_kernelILi4ENS0_13BinaryFunctorIiiiZZZNS0_18rshift_kernel_cudaERNS_18TensorIteratorBaseEENKUlvE_clEvENKUlvE1_clEvEUliiE_EESt5arrayIPcLm3EEEEviT0_T1_:
.text._ZN2at6native29vectorized_elementwise_kernelILi4ENS0_13BinaryFunctorIiiiZZZNS0_18rshift_kernel_cudaERNS_18TensorIteratorBaseEENKUlvE_clEvENKUlvE1_clEvEUliiE_EESt5arrayIPcLm3EEEEviT0_T1_:
        /* <DEDUP_REMOVED lines=13> */
[----:B------:R-:W2:Y:S04]  /*00d0*/  LDG.E.128 R12, [R22.64] ;  /* 0x00000004160c7981 */ /* 0x000ea8000c1e1d00 */
[----:B------:R-:W3:Y:S04]  /*00e0*/  LDG.E.128 R16, [R20.64] ;  /* 0x0000000414107981 */ /* 0x000ee8000c1e1d00 */
[----:B------:R-:W4:Y:S04]  /*00f0*/  LDG.E.128 R4, [R22.64+0x800] ;  /* 0x0008000416047981 */ /* 0x000f28000c1e1d00 */
[----:B------:R-:W5:Y:S01]  /*0100*/  LDG.E.128 R8, [R20.64+0x800] ;  /* 0x0008000414087981 */ /* 0x000f62000c1e1d00 */
[----:B------:R-:W-:-:S06]  /*0110*/  IMAD.WIDE.U32 R2, R0, R27, c[0x0][0x168] ;  /* 0x00005a0000027625 */ /* 0x000fcc00078e001b */
[----:B------:R-:W-:Y:S01]  /*0120*/  IMAD.WIDE R2, R25, 0x10, R2 ;  /* 0x0000001019027825 */ /* 0x000fe200078e0202 */
[----:B--2---:R-:W-:Y:S02]  /*0130*/  IMNMX.U32 R0, R13, 0x1f, PT ;  /* 0x0000001f0d007817 */ /* 0x004fe40003800000 */
[----:B------:R-:W-:Y:S02]  /*0140*/  IMNMX.U32 R13, R12, 0x1f, PT ;  /* 0x0000001f0c0d7817 */ /* 0x000fe40003800000 */
[----:B---3--:R-:W-:Y:S02]  /*0150*/  SHF.R.S32.HI R17, RZ, R0, R17 ;  /* 0x00000000ff117219 */ /* 0x008fe40000011411 */
[----:B------:R-:W-:Y:S02]  /*0160*/  IMNMX.U32 R24, R15, 0x1f, PT ;  /* 0x0000001f0f187817 */ /* 0x000fe40003800000 */
[----:B----4-:R-:W-:Y:S02]  /*0170*/  IMNMX.U32 R12, R7, 0x1f, PT ;  /* 0x0000001f070c7817 */ /* 0x010fe40003800000 */
[----:B------:R-:W-:-:S02]  /*0180*/  IMNMX.U32 R0, R5, 0x1f, PT ;  /* 0x0000001f05007817 */ /* 0x000fc40003800000 */
[----:B------:R-:W-:Y:S02]  /*0190*/  IMNMX.U32 R15, R14, 0x1f, PT ;  /* 0x0000001f0e0f7817 */ /* 0x000fe40003800000 */
[----:B------:R-:W-:Y:S02]  /*01a0*/  IMNMX.U32 R7, R6, 0x1f, PT ;  /* 0x0000001f06077817 */ /* 0x000fe40003800000 */
[----:B------:R-:W-:Y:S02]  /*01b0*/  IMNMX.U32 R5, R4, 0x1f, PT ;  /* 0x0000001f04057817 */ /* 0x000fe40003800000 */
[----:B------:R-:W-:Y:S02]  /*01c0*/  SHF.R.S32.HI R19, RZ, R24, R19 ;  /* 0x00000018ff137219 */ /* 0x000fe40000011413 */
[----:B------:R-:W-:Y:S02]  /*01d0*/  SHF.R.S32.HI R18, RZ, R15, R18 ;  /* 0x0000000fff127219 */ /* 0x000fe40000011412 */
[----:B------:R-:W-:-:S02]  /*01e0*/  SHF.R.S32.HI R16, RZ, R13, R16 ;  /* 0x0000000dff107219 */ /* 0x000fc40000011410 */
[----:B-----5:R-:W-:Y:S02]  /*01f0*/  SHF.R.S32.HI R11, RZ, R12, R11 ;  /* 0x0000000cff0b7219 */ /* 0x020fe4000001140b */
[----:B------:R-:W-:Y:S01]  /*0200*/  SHF.R.S32.HI R10, RZ, R7, R10 ;  /* 0x00000007ff0a7219 */ /* 0x000fe2000001140a */
[----:B------:R-:W-:Y:S01]  /*0210*/  STG.E.128 [R2.64], R16 ;  /* 0x0000001002007986 */ /* 0x000fe2000c101d04 */
[----:B------:R-:W-:Y:S02]  /*0220*/  SHF.R.S32.HI R9, RZ, R0, R9 ;  /* 0x00000000ff097219 */ /* 0x000fe40000011409 */
[----:B------:R-:W-:-:S05]  /*0230*/  SHF.R.S32.HI R8, RZ, R5, R8 ;  /* 0x00000005ff087219 */ /* 0x000fca0000011408 */
[----:B------:R-:W-:Y:S01]  /*0240*/  STG.E.128 [R2.64+0x800], R8 ;  /* 0x0008000802007986 */ /* 0x000fe2000c101d04 */
[----:B------:R-:W-:Y:S05]  /*0250*/  EXIT ;  /* 0x000000000000794d */ /* 0x000fea0003800000 */
.L_x_4725:
        /* <DEDUP_REMOVED lines=114> */
.L_x_4728:
[----:B0-----:R-:W-:-:S13]  /*0980*/  ISETP.GE.AND P0, PT, R21, R2, PT ;  /* 0x000000021500720c */ /* 0x001fda0003f06270 */
[----:B------:R-:W-:Y:S05]  /*0990*/  @P0 BRA `(.L_x_4730) ;  /* 0x000000c000000947 */ /* 0x000fea0003800000 */
[----:B------:R-:W-:Y:S01]  /*09a0*/  IMAD.IADD R4, R0, 0x1, R21 ;  /* 0x0000000100047824 */ /* 0x000fe200078e0215 */
[----:B------:R-:W-:Y:S01]  /*09b0*/  IADD3 R21, R21, 0x80, RZ ;  /* 0x0000008015157810 */ /* 0x000fe20007ffe0ff */
[----:B------:R-:W-:-:S04]  /*09c0*/  IMAD.MOV.U32 R5, RZ, RZ, 0x4 ;  /* 0x00000004ff057424 */ /* 0x000fc800078e00ff */
[----:B------:R-:W-:-:S05]  /*09d0*/  IMAD.WIDE.U32 R4, R4, R5, c[0x0][0x168] ;  /* 0x00005a0004047625 */ /* 0x000fca00078e0005 */
[----:B------:R0:W-:Y:S02]  /*09e0*/  STG.E [R4.64], R9 ;  /* 0x0000000904007986 */ /* 0x0001e4000c101904 */
.L_x_4729:
[----:B------:R-:W-:-:S13]  /*09f0*/  ISETP.GE.AND P0, PT, R21, R2, PT ;  /* 0x000000021500720c */ /* 0x000fda0003f06270 */
[----:B------:R-:W-:Y:S05]  /*0a00*/  @P0 BRA `(.L_x_4731) ;  /* 0x000000d000000947 */ /* 0x000fea0003800000 */
[----:B0-----:R-:W-:Y:S01]  /*0a10*/  IMAD.IADD R4, R0, 0x1, R21 ;  /* 0x0000000100047824 */ /* 0x001fe200078e0215 */
[----:B------:R-:W-:Y:S01]  /*0a20*/  IADD3 R21, R21, 0x80, RZ ;  /* 0x0000008015157810 */ /* 0x000fe20007ffe0ff */
[----:B------:R-:W-:-:S04]  /*0a30*/  IMAD.MOV.U32 R5, RZ, RZ, 0x4 ;  /* 0x00000004ff057424 */ /* 0x000fc800078e00ff */
[----:B------:R-:W-:-:S05]  /*0a40*/  IMAD.WIDE.U32 R4, R4, R5, c[0x0][0x168] ;  /* 0x00005a0004047625 */ /* 0x000fca00078e0005 */
[----:B------:R0:W-:Y:S02]  /*0a50*/  STG.E [R4.64], R8 ;  /* 0x0000000804007986 */ /* 0x0001e4000c101904 */
.L_x_4730:
        /* <DEDUP_REMOVED lines=8> */
.L_x_4731:
[----:B------:R-:W-:Y:S05]  /*0ae0*/  BSYNC B1 ;  /* 0x0000000000017941 */ /* 0x000fea0003800000 */
.L_x_4727:
[----:B------:R-:W-:-:S13]  /*0af0*/  ISETP.GE.AND P0, PT, R21, R2, PT ;  /* 0x000000021500720c */ /* 0x000fda0003f06270 */
[----:B0-----:R-:W-:Y:S01]  /*0b00*/  @!P0 IMAD.IADD R4, R0, 0x1, R21 ;  /* 0x0000000100048824 */ /* 0x001fe200078e0215 */
[----:B------:R-:W-:Y:S01]  /*0b10*/  @!P0 IADD3 R21, R21, 0x80, RZ ;  /* 0x0000008015158810 */ /* 0x000fe20007ffe0ff */
[----:B------:R-:W-:-:S04]  /*0b20*/  @!P0 IMAD.MOV.U32 R5, RZ, RZ, 0x4 ;  /* 0x00000004ff058424 */ /* 0x000fc800078e00ff */
[----:B------:R-:W-:-:S05]  /*0b30*/  @!P0 IMAD.WIDE.U32 R4, R4, R5, c[0x0][0x168] ;  /* 0x00005a0004048625 */ /* 0x000fca00078e0005 */
[----:B------:R0:W-:Y:S02]  /*0b40*/  @!P0 STG.E [R4.64], R22 ;  /* 0x0000001604008986 */ /* 0x0001e4000c101904 */
.L_x_4732:
[----:B------:R-:W-:Y:S05]  /*0b50*/  BSYNC B0 ;  /* 0x0000000000007941 */ /* 0x000fea0003800000 */
.L_x_4726:
        /* <DEDUP_REMOVED lines=8> */
.L_x_4733:
        /* <DEDUP_REMOVED lines=10> */
.L_x_19667:


//--------------------- .text._ZN2at6native29vectorized_elementwise_kernelILi8ENS0_13BinaryFunctorIiiiZZZNS0_18rshift_kernel_cudaERNS_18TensorIteratorBaseEENKUlvE_clEvENKUlvE1_clEvEUliiE_EESt5arrayIPcLm3EEEEviT0_T1_ --------------------------
	.section	.text._ZN2at6native29vectorized_elementwise_kernelILi8ENS0_13BinaryFunctorIiiiZZZNS0_18rshift_kernel_cudaERNS_18TensorIteratorBaseEENKUlvE_clEvENKUlvE1_clEvEUliiE_EESt5arrayIPcLm3EEEEviT0_T1_,"ax",@progbits
	.sectioninfo	@"SHI_REGISTERS=4"
	.align	128
        .global         _ZN2at6native29vectorized_elementwise_kernelILi8ENS0_13BinaryFunctorIiiiZZZNS0_18rshift_kernel_cudaERNS_18TensorIteratorBaseEENKUlvE_clEvENKUlvE1_clEvEUliiE_EESt5arrayIPcLm3EEEEviT0_T1_
        .type           _ZN2at6native29vectorized_elementwise_kernelILi8ENS0_13BinaryFunctorIiiiZZZNS0_18rshift_kernel_cudaERNS_18TensorIteratorBaseEENKUlvE_clEvENKUlvE1_clEvEUliiE_EESt5arrayIPcLm3EEEEviT0_T1_,@function
        .size           _ZN2at6native29vectorized_elementwise_kernelILi8ENS0_13BinaryFunctorIiiiZZZNS0_18rshift_kernel_cudaERNS_18TensorIteratorBaseEENKUlvE_clEvENKUlvE1_clEvEUliiE_EESt5arrayIPcLm3EEEEviT0_T1_,(.L_x_19668 - _ZN2at6native29vectorized_elementwise_kernelILi8ENS0_13BinaryFunctorIiiiZZZNS0_18rshift_kernel_cudaERNS_18TensorIteratorBaseEENKUlvE_clEvENKUlvE1_clEvEUliiE_EESt5arrayIPcLm3EEEEviT0_T1_)
        .other          _ZN2at6native29vectorized_elementwise_kernelILi8ENS0_13BinaryFunctorIiiiZZZNS0_18rshift_kernel_cudaERNS_18TensorIteratorBaseEENKUlvE_clEvENKUlvE1_clEvEUliiE_EESt5arrayIPcLm3EEEEviT0_T1_,@"STO_CUDA_ENTRY STV_DEFAULT"
_ZN2at6native29vectorized_elementwise_kernelILi8ENS0_13BinaryFunctorIiiiZZZNS0_18rshift_kernel_cudaERNS_18TensorIteratorBaseEENKUlvE_clEvENKUlvE1_clEvEUliiE_EESt5arrayIPcLm3EEEEviT0_T1_:
.text._ZN2at6native29vectorized_elementwise_kernelILi8ENS0_13BinaryFunctorIiiiZZZNS0_18rshift_kernel_cudaERNS_18TensorIteratorBaseEENKUlvE_clEvENKUlvE1_clEvEUliiE_EESt5arrayIPcLm3EEEEviT0_T1_:
[----:B------:R-:W-:Y:S02]  /*0000*/  MOV R1, c[0x0][0x28] ;  /* 0x00000a0000017a02 */ /* 0x000fe40000000f00 */
[----:B------:R-:W-:Y:S05]  /*0010*/  EXIT ;  /* 0x000000000000794d */ /* 0x000fea0003800000 */
.L_x_4734:
        /* <DEDUP_REMOVED lines=14> */
.L_x_19668:


//--------------------- .text._ZN2at6native18elementwise_kernelILi128ELi4EZNS0_15gpu_kernel_implINS0_13BUnaryFunctorIiiiZZZNS0_18rshift_kernel_cudaERNS_18TensorIteratorBaseEENKUlvE_clEvENKUlvE1_clEvEUliiE_EEEEvS5_RKT_EUliE_EEviT1_ --------------------------
	.section	.text._ZN2at6native18elementwise_kernelILi128ELi4EZNS0_15gpu_kernel_implINS0_13BUnaryFunctorIiiiZZZNS0_18rshift_kernel_cudaERNS_18TensorIteratorBaseEENKUlvE_clEvENKUlvE1_clEvEUliiE_EEEEvS5_RKT_EUliE_EEviT1_,"ax",@progbits
	.sectioninfo	@"SHI_REGISTERS=26"
	.align	128
        .global         _ZN2at6native18elementwise_kernelILi128ELi4EZNS0_15gpu_kernel_implINS0_13BUnaryFunctorIiiiZZZNS0_18rshift_kernel_cudaERNS_18TensorIteratorBaseEENKUlvE_clEvENKUlvE1_clEvEUliiE_EEEEvS5_RKT_EUliE_EEviT1_
        .type           _ZN2at6native18elementwise_kernelILi128ELi4EZNS0_15gpu_kernel_implINS0_13BUnaryFunctorIiiiZZZNS0_18rshift_kernel_cudaERNS_18TensorIteratorBaseEENKUlvE_clEvENKUlvE1_clEvEUliiE_EEEEvS5_RKT_EUliE_EEviT1_,@function
        .size           _ZN2at6native18elementwise_kernelILi128ELi4EZNS0_15gpu_kernel_implINS0_13BUnaryFunctorIiiiZZZNS0_18rshift_kernel_cudaERNS_18TensorIteratorBaseEENKUlvE_clEvENKUlvE1_clEvEUliiE_EEEEvS5_RKT_EUliE_EEviT1_,(.L_x_19669 - _ZN2at6native18elementwise_kernelILi128ELi4EZNS0_15gpu_kernel_implINS0_13BUnaryFunctorIiiiZZZNS0_18rshift_kernel_cudaERNS_18TensorIteratorBaseEENKUlvE_clEvENKUlvE1_clEvEUliiE_EEEEvS5_RKT_EUliE_EEviT1_)
        .other          _ZN2at6native18elementwise_kernelILi128ELi4EZNS0_15gpu_kernel_implINS0_13BUnaryFunctorIiiiZZZNS0_18rshift_kernel_cudaERNS_18TensorIteratorBaseEENKUlvE_clEvENKUlvE1_clEvEUliiE_EEEEvS5_RKT_EUliE_EEviT1_,@"STO_CUDA_ENTRY STV_DEFAULT"
_ZN2at6native18elementwise_kernelILi128ELi4EZNS0_15gpu_kernel_implINS0_13BUnaryFunctorIiiiZZZNS0_18rshift_kernel_cudaERNS_18TensorIteratorBaseEENKUlvE_clEvENKUlvE1_clEvEUliiE_EEEEvS5_RKT_EUliE_EEviT1_:
.text._ZN2at6native18elementwise_kernelILi128ELi4EZNS0_15gpu_kernel_implINS0_13BUnaryFunctorIiiiZZZNS0_18rshift_kernel_cudaERNS_18TensorIteratorBaseEENKUlvE_clEvENKUlvE1_clEvEUliiE_EEEEvS5_RKT_EUliE_EEviT1_:
        /* <DEDUP_REMOVED lines=237> */
.L_x_4737:
        /* <DEDUP_REMOVED lines=18> */
.L_x_4741:
[----:B------:R0:W5:Y:S01]  /*0ff0*/  LDG.E.U8 R19, [R2.64] ;  /* 0x0000002402137981 */ /* 0x000162000c1e1100 */
[----:B------:R-:W-:Y:S05]  /*1000*/  BRA `(.L_x_4743) ;  /* 0x00000d0000007947 */ /* 0x000fea0003800000 */
.L_x_4740:
        /* <DEDUP_REMOVED lines=8> */
.L_x_4745:
[----:B------:R0:W5:Y:S01]  /*1090*/  LDG.E R19, [R2.64] ;  /* 0x0000002402137981 */ /* 0x000162000c1e1900 */
[----:B------:R-:W-:Y:S05]  /*10a0*/  BRA `(.L_x_4743) ;  /* 0x00000c6000007947 */ /* 0x000fea0003800000 */
.L_x_4744:
[----:B------:R0:W5:Y:S01]  /*10b0*/  LDG.E.S16 R19, [R2.64] ;  /* 0x0000002402137981 */ /* 0x000162000c1e1700 */
[----:B------:R-:W-:Y:S05]  /*10c0*/  BRA `(.L_x_4743) ;  /* 0x00000c4000007947 */ /* 0x000fea0003800000 */
.L_x_4739:
        /* <DEDUP_REMOVED lines=9> */
.L_x_4747:
[----:B------:R-:W2:Y:S02]  /*1160*/  LDG.E.U16 R2, [R2.64] ;  /* 0x0000002402027981 */ /* 0x000ea4000c1e1500 */
[----:B--2---:R-:W-:-:S06]  /*1170*/  HADD2.F32 R19, -RZ, R2.H0_H0 ;  /* 0x20000002ff137230 */ /* 0x004fcc0000004100 */
[----:B------:R-:W0:Y:S01]  /*1180*/  F2I.FTZ.TRUNC.NTZ R19, R19 ;  /* 0x0000001300137305 */ /* 0x000e22000021f100 */
[----:B------:R-:W-:Y:S05]  /*1190*/  BRA `(.L_x_4743) ;  /* 0x00000b7000007947 */ /* 0x000fea0003800000 */
.L_x_4746:
        /* <DEDUP_REMOVED lines=9> */
.L_x_4749:
[----:B------:R-:W2:Y:S02]  /*1230*/  LDG.E.U16 R2, [R2.64] ;  /* 0x0000002402027981 */ /* 0x000ea4000c1e1500 */
[----:B--2---:R-:W-:-:S06]  /*1240*/  HADD2.F32 R19, -RZ, R2.H0_H0 ;  /* 0x20000002ff137230 */ /* 0x004fcc0000004100 */
[----:B------:R-:W0:Y:S01]  /*1250*/  F2I.FTZ.TRUNC.NTZ R19, R19 ;  /* 0x0000001300137305 */ /* 0x000e22000021f100 */
[----:B------:R-:W-:Y:S05]  /*1260*/  BRA `(.L_x_4743) ;  /* 0x00000aa000007947 */ /* 0x000fea0003800000 */
.L_x_4748:
[----:B------:R-:W2:Y:S02]  /*1270*/  LDG.E.64 R2, [R2.64] ;  /* 0x0000002402027981 */ /* 0x000ea4000c1e1b00 */
[----:B--2---:R0:W1:Y:S01]  /*1280*/  F2I.F64.TRUNC R19, R2 ;  /* 0x0000000200137311 */ /* 0x004062000030d100 */
[----:B------:R-:W-:Y:S05]  /*1290*/  BRA `(.L_x_4743) ;  /* 0x00000a7000007947 */ /* 0x000fea0003800000 */
.L_x_4738:
        /* <DEDUP_REMOVED lines=12> */
.L_x_4752:
[----:B------:R-:W2:Y:S02]  /*1360*/  LDG.E.64 R2, [R2.64] ;  /* 0x0000002402027981 */ /* 0x000ea4000c1e1b00 */
[----:B--2---:R0:W1:Y:S01]  /*1370*/  F2I.F64.TRUNC R19, R2 ;  /* 0x0000000200137311 */ /* 0x004062000030d100 */
[----:B------:R-:W-:Y:S05]  /*1380*/  BRA `(.L_x_4743) ;  /* 0x0000098000007947 */ /* 0x000fea0003800000 */
.L_x_4751:
        /* <DEDUP_REMOVED lines=27> */
.L_x_4754:
        /* <DEDUP_REMOVED lines=14> */
.L_x_4753:
[----:B------:R-:W2:Y:S02]  /*1620*/  LDG.E.U16 R19, [R2.64] ;  /* 0x0000002402137981 */ /* 0x000ea4000c1e1500 */
[----:B--2---:R-:W-:-:S06]  /*1630*/  PRMT R19, RZ, 0x5410, R19 ;  /* 0x00005410ff137816 */ /* 0x004fcc0000000013 */
[----:B------:R-:W0:Y:S01]  /*1640*/  F2I.FTZ.TRUNC.NTZ R19, R19 ;  /* 0x0000001300137305 */ /* 0x000e22000021f100 */
[----:B------:R-:W-:Y:S05]  /*1650*/  BRA `(.L_x_4743) ;  /* 0x000006b000007947 */ /* 0x000fea0003800000 */
.L_x_4750:
        /* <DEDUP_REMOVED lines=10> */
.L_x_4757:
        /* <DEDUP_REMOVED lines=21> */
.L_x_4761:
[----:B------:R-:W-:Y:S05]  /*1850*/  BSYNC B1 ;  /* 0x0000000000017941 */ /* 0x000fea0003800000 */
.L_x_4760:
[----:B------:R-:W-:Y:S01]  /*1860*/  IMAD.SHL.U32 R2, R2, 0x100000, RZ ;  /* 0x0010000002027824 */ /* 0x000fe200078e00ff */
[----:B------:R-:W-:-:S04]  /*1870*/  LEA R0, R0, 0x3b800000, 0x17 ;  /* 0x3b80000000007811 */ /* 0x000fc800078eb8ff */
[----:B------:R-:W-:Y:S02]  /*1880*/  LOP3.LUT R19, R0, R2, R19, 0xfe, !PT ;  /* 0x0000000200137212 */ /* 0x000fe400078efe13 */
.L_x_4759:
[----:B------:R-:W-:Y:S05]  /*1890*/  BSYNC B0 ;  /* 0x0000000000007941 */ /* 0x000fea0003800000 */
.L_x_4758:
[----:B------:R-:W0:Y:S01]  /*18a0*/  F2I.FTZ.TRUNC.NTZ R19, R19 ;  /* 0x0000001300137305 */ /* 0x000e22000021f100 */
[----:B------:R-:W-:Y:S05]  /*18b0*/  BRA `(.L_x_4743) ;  /* 0x0000045000007947 */ /* 0x000fea0003800000 */
.L_x_4756:
        /* <DEDUP_REMOVED lines=21> */
.L_x_4765:
[----:B------:R-:W-:Y:S05]  /*1a10*/  BSYNC B1 ;  /* 0x0000000000017941 */ /* 0x000fea0003800000 */
.L_x_4764:
[----:B------:R-:W-:Y:S01]  /*1a20*/  IMAD.SHL.U32 R2, R2, 0x200000, RZ ;  /* 0x0020000002027824 */ /* 0x000fe200078e00ff */
[----:B------:R-:W-:-:S04]  /*1a30*/  LEA R0, R0, 0x37800000, 0x17 ;  /* 0x3780000000007811 */ /* 0x000fc800078eb8ff */
[----:B------:R-:W-:Y:S02]  /*1a40*/  LOP3.LUT R19, R0, R2, R19, 0xfe, !PT ;  /* 0x0000000200137212 */ /* 0x000fe400078efe13 */
.L_x_4763:
[----:B------:R-:W-:Y:S05]  /*1a50*/  BSYNC B0 ;  /* 0x0000000000007941 */ /* 0x000fea0003800000 */
.L_x_4762:
[----:B------:R-:W0:Y:S01]  /*1a60*/  F2I.FTZ.TRUNC.NTZ R19, R19 ;  /* 0x0000001300137305 */ /* 0x000e22000021f100 */
[----:B------:R-:W-:Y:S05]  /*1a70*/  BRA `(.L_x_4743) ;  /* 0x0000029000007947 */ /* 0x000fea0003800000 */
.L_x_4755:
        /* <DEDUP_REMOVED lines=14> */
.L_x_4769:
[----:B------:R-:W-:Y:S05]  /*1b60*/  BSYNC B0 ;  /* 0x0000000000007941 */ /* 0x000fea0003800000 */
.L_x_4768:
[----:B------:R-:W0:Y:S01]  /*1b70*/  F2I.FTZ.TRUNC.NTZ R19, R19 ;  /* 0x0000001300137305 */ /* 0x000e22000021f100 */
[----:B------:R-:W-:Y:S05]  /*1b80*/  BRA `(.L_x_4743) ;  /* 0x0000018000007947 */ /* 0x000fea0003800000 */
.L_x_4742:
        /* <DEDUP_REMOVED lines=21> */
.L_x_4767:
[----:B------:R0:W5:Y:S01]  /*1ce0*/  LDG.E R19, [R2.64] ;  /* 0x0000002402137981 */ /* 0x000162000c1e1900 */
[----:B------:R-:W-:Y:S05]  /*1cf0*/  BRA `(.L_x_4743) ;  /* 0x0000001000007947 */ /* 0x000fea0003800000 */
.L_x_4766:
[----:B------:R0:W5:Y:S02]  /*1d00*/  LDG.E R19, [R2.64] ;  /* 0x0000002402137981 */ /* 0x000164000c1e1900 */
.L_x_4743:
[----:B0-----:R-:W0:Y:S01]  /*1d10*/  LDC.U8 R3, c[0x0][0x378] ;  /* 0x0000de00ff037b82 */ /* 0x001e220000000000 */
[----:B------:R-:W-:Y:S02]  /*1d20*/  ULDC UR4, c[0x0][0x374] ;  /* 0x0000dd0000047ab9 */ /* 0x000fe40000000800 */
[----:B------:R-:W-:-:S04]  /*1d30*/  UISETP.LT.U32.AND UP0, UPT, UR4, 0x1f, UPT ;  /* 0x0000001f0400788c */ /* 0x000fc8000bf01070 */
[----:B------:R-:W-:-:S06]  /*1d40*/  USEL UR4, UR4, 0x1f, UP0 ;  /* 0x0000001f04047887 */ /* 0x000fcc0008000000 */
[----:B-1---5:R-:W-:Y:S02]  /*1d50*/  SHF.R.S32.HI R2, RZ, UR4, R19 ;  /* 0x00000004ff027c19 */ /* 0x022fe40008011413 */
        /* <DEDUP_REMOVED lines=13> */
.L_x_4773:
[----:B------:R0:W-:Y:S01]  /*1e30*/  STG.E.U8 [R16.64], R2 ;  /* 0x0000000210007986 */ /* 0x0001e2000c101124 */
[----:B------:R-:W-:Y:S05]  /*1e40*/  BRA `(.L_x_4775) ;  /* 0x00000d7000007947 */ /* 0x000fea0003800000 */
.L_x_4772:
        /* <DEDUP_REMOVED lines=9> */
.L_x_4777:
[----:B------:R0:W-:Y:S01]  /*1ee0*/  STG.E [R16.64], R2 ;  /* 0x0000000210007986 */ /* 0x0001e2000c101924 */
[----:B------:R-:W-:Y:S05]  /*1ef0*/  BRA `(.L_x_4775) ;  /* 0x00000cc000007947 */ /* 0x000fea0003800000 */
.L_x_4776:
[----:B------:R0:W-:Y:S01]  /*1f00*/  STG.E.U16 [R16.64], R2 ;  /* 0x0000000210007986 */ /* 0x0001e2000c101524 */
[----:B------:R-:W-:Y:S05]  /*1f10*/  BRA `(.L_x_4775) ;  /* 0x00000ca000007947 */ /* 0x000fea0003800000 */
.L_x_4771:
        /* <DEDUP_REMOVED lines=9> */
.L_x_4779:
[----:B------:R-:W0:Y:S02]  /*1fb0*/  I2F R0, R2 ;  /* 0x0000000200007306 */ /* 0x000e240000201400 */
[----:B0-----:R-:W-:-:S05]  /*1fc0*/  F2FP.PACK_AB R0, RZ, R0 ;  /* 0x00000000ff00723e */ /* 0x001fca00000000ff */
[----:B------:R0:W-:Y:S01]  /*1fd0*/  STG.E.U16 [R16.64], R0 ;  /* 0x0000000010007986 */ /* 0x0001e2000c101524 */
[----:B------:R-:W-:Y:S05]  /*1fe0*/  BRA `(.L_x_4775) ;  /* 0x00000bd000007947 */ /* 0x000fea0003800000 */
.L_x_4778:
        /* <DEDUP_REMOVED lines=10> */
.L_x_4781:
[----:B------:R-:W0:Y:S02]  /*2090*/  I2F R2, R2 ;  /* 0x0000000200027306 */ /* 0x000e240000201400 */
[----:B0-----:R-:W-:-:S04]  /*20a0*/  F2FP.PACK_AB R3, RZ, R2 ;  /* 0x00000002ff03723e */ /* 0x001fc800000000ff */
[----:B------:R-:W-:-:S05]  /*20b0*/  PRMT R3, R3, 0x5410, RZ ;  /* 0x0000541003037816 */ /* 0x000fca00000000ff */
[----:B------:R0:W-:Y:S01]  /*20c0*/  STG.E [R16.64], R3 ;  /* 0x0000000310007986 */ /* 0x0001e2000c101924 */
[----:B------:R-:W-:Y:S05]  /*20d0*/  BRA `(.L_x_4775) ;  /* 0x00000ae000007947 */ /* 0x000fea0003800000 */
.L_x_4780:
[----:B------:R-:W0:Y:S02]  /*20e0*/  I2F.F64 R2, R2 ;  /* 0x0000000200027312 */ /* 0x000e240000201c00 */
[----:B0-----:R0:W-:Y:S01]  /*20f0*/  STG.E.64 [R16.64], R2 ;  /* 0x0000000210007986 */ /* 0x0011e2000c101b24 */
[----:B------:R-:W-:Y:S05]  /*2100*/  BRA `(.L_x_4775) ;  /* 0x00000ab000007947 */ /* 0x000fea0003800000 */
.L_x_4770:
        /* <DEDUP_REMOVED lines=12> */
.L_x_4784:
[----:B------:R-:W0:Y:S01]  /*21d0*/  I2F.F64 R4, R2 ;  /* 0x0000000200047312 */ /* 0x000e220000201c00 */
[----:B------:R-:W-:-:S05]  /*21e0*/  CS2R R6, SRZ ;  /* 0x0000000000067805 */ /* 0x000fca000001ff00 */
[----:B0-----:R0:W-:Y:S01]  /*21f0*/  STG.E.128 [R16.64], R4 ;  /* 0x0000000410007986 */ /* 0x0011e2000c101d24 */
[----:B------:R-:W-:Y:S05]  /*2200*/  BRA `(.L_x_4775) ;  /* 0x000009b000007947 */ /* 0x000fea0003800000 */
.L_x_4783:
        /* <DEDUP_REMOVED lines=21> */
.L_x_4788:
[----:B------:R-:W-:Y:S05]  /*2360*/  BSYNC B0 ;  /* 0x0000000000007941 */ /* 0x000fea0003800000 */
.L_x_4787:
[----:B------:R-:W-:-:S05]  /*2370*/  LOP3.LUT R3, R0, R3, RZ, 0xfc, !PT ;  /* 0x0000000300037212 */ /* 0x000fca00078efcff */
[----:B------:R0:W-:Y:S01]  /*2380*/  STG.E.U8 [R16.64], R3 ;  /* 0x0000000310007986 */ /* 0x0001e2000c101124 */
[----:B------:R-:W-:Y:S05]  /*2390*/  BRA `(.L_x_4775) ;  /* 0x0000082000007947 */ /* 0x000fea0003800000 */
.L_x_4786:
        /* <DEDUP_REMOVED lines=13> */
.L_x_4790:
[----:B------:R-:W-:Y:S01]  /*2470*/  IMAD.MOV.U32 R0, RZ, RZ, 0x7f ;  /* 0x0000007fff007424 */ /* 0x000fe200078e00ff */
[----:B------:R-:W-:-:S04]  /*2480*/  ISETP.GT.U32.AND P0, PT, R3, 0x7f800000, PT ;  /* 0x7f8000000300780c */ /* 0x000fc80003f04070 */
[----:B------:R-:W-:-:S04]  /*2490*/  SEL R0, R0, 0x7c, P0 ;  /* 0x0000007c00007807 */ /* 0x000fc80000000000 */
.L_x_4791:
[----:B------:R-:W-:Y:S05]  /*24a0*/  BSYNC B0 ;  /* 0x0000000000007941 */ /* 0x000fea0003800000 */
.L_x_4789:
[----:B------:R-:W-:-:S04]  /*24b0*/  LOP3.LUT R2, R5, 0x80000000, RZ, 0xc0, !PT ;  /* 0x8000000005027812 */ /* 0x000fc800078ec0ff */
[----:B------:R-:W-:-:S04]  /*24c0*/  SHF.R.U32.HI R3, RZ, 0x18, R2 ;  /* 0x00000018ff037819 */ /* 0x000fc80000011602 */
[----:B------:R-:W-:-:S05]  /*24d0*/  LOP3.LUT R3, R0, R3, RZ, 0xfc, !PT ;  /* 0x0000000300037212 */ /* 0x000fca00078efcff */
[----:B------:R0:W-:Y:S01]  /*24e0*/  STG.E.U8 [R16.64], R3 ;  /* 0x0000000310007986 */ /* 0x0001e2000c101124 */
[----:B------:R-:W-:Y:S05]  /*24f0*/  BRA `(.L_x_4775) ;  /* 0x000006c000007947 */ /* 0x000fea0003800000 */
.L_x_4785:
[----:B------:R-:W0:Y:S02]  /*2500*/  I2F R0, R2 ;  /* 0x0000000200007306 */ /* 0x000e240000201400 */
[----:B0-----:R-:W-:-:S05]  /*2510*/  F2FP.BF16.PACK_AB R0, RZ, R0 ;  /* 0x00000000ff00723e */ /* 0x001fca00000010ff */
[----:B------:R0:W-:Y:S01]  /*2520*/  STG.E.U16 [R16.64], R0 ;  /* 0x0000000010007986 */ /* 0x0001e2000c101524 */
[----:B------:R-:W-:Y:S05]  /*2530*/  BRA `(.L_x_4775) ;  /* 0x0000068000007947 */ /* 0x000fea0003800000 */
.L_x_4782:
        /* <DEDUP_REMOVED lines=10> */
.L_x_4794:
        /* <DEDUP_REMOVED lines=17> */
.L_x_4797:
[----:B------:R-:W-:-:S04]  /*26f0*/  LOP3.LUT R2, R5, 0x80000000, RZ, 0xc0, !PT ;  /* 0x8000000005027812 */ /* 0x000fc800078ec0ff */
[----:B------:R-:W-:-:S04]  /*2700*/  SHF.R.U32.HI R3, RZ, 0x18, R2 ;  /* 0x00000018ff037819 */ /* 0x000fc80000011602 */
[----:B------:R-:W-:-:S04]  /*2710*/  LOP3.LUT R0, R0, R3, RZ, 0xfc, !PT ;  /* 0x0000000300007212 */ /* 0x000fc800078efcff */
[----:B------:R-:W-:Y:S02]  /*2720*/  PRMT R8, R0, 0x7610, R8 ;  /* 0x0000761000087816 */ /* 0x000fe40000000008 */
.L_x_4796:
[----:B------:R-:W-:Y:S05]  /*2730*/  BSYNC B0 ;  /* 0x0000000000007941 */ /* 0x000fea0003800000 */
.L_x_4795:
[----:B------:R0:W-:Y:S01]  /*2740*/  STG.E.U8 [R16.64], R8 ;  /* 0x0000000810007986 */ /* 0x0001e2000c101124 */
[----:B------:R-:W-:Y:S05]  /*2750*/  BRA `(.L_x_4775) ;  /* 0x0000046000007947 */ /* 0x000fea0003800000 */
.L_x_4793:
        /* <DEDUP_REMOVED lines=17> */
.L_x_4800:
[----:B------:R-:W-:-:S04]  /*2870*/  LOP3.LUT R2, R5, 0x80000000, RZ, 0xc0, !PT ;  /* 0x8000000005027812 */ /* 0x000fc800078ec0ff */
[----:B------:R-:W-:-:S04]  /*2880*/  SHF.R.U32.HI R3, RZ, 0x18, R2 ;  /* 0x00000018ff037819 */ /* 0x000fc80000011602 */
[----:B------:R-:W-:-:S04]  /*2890*/  LOP3.LUT R0, R0, R3, RZ, 0xfc, !PT ;  /* 0x0000000300007212 */ /* 0x000fc800078efcff */
[----:B------:R-:W-:Y:S02]  /*28a0*/  PRMT R8, R0, 0x7610, R8 ;  /* 0x0000761000087816 */ /* 0x000fe40000000008 */
.L_x_4799:
[----:B------:R-:W-:Y:S05]  /*28b0*/  BSYNC B0 ;  /* 0x0000000000007941 */ /* 0x000fea0003800000 */
.L_x_4798:
[----:B------:R0:W-:Y:S01]  /*28c0*/  STG.E.U8 [R16.64], R8 ;  /* 0x0000000810007986 */ /* 0x0001e2000c101124 */
[----:B------:R-:W-:Y:S05]  /*28d0*/  BRA `(.L_x_4775) ;  /* 0x000002e000007947 */ /* 0x000fea0003800000 */
.L_x_4792:
        /* <DEDUP_REMOVED lines=22> */
.L_x_4774:
        /* <DEDUP_REMOVED lines=20> */
.L_x_4802:
[----:B------:R-:W-:-:S05]  /*2b80*/  SHF.R.S32.HI R3, RZ, 0x1f, R2 ;  /* 0x0000001fff037819 */ /* 0x000fca0000011402 */
[----:B------:R0:W-:Y:S01]  /*2b90*/  STG.E.64 [R16.64], R2 ;  /* 0x0000000210007986 */ /* 0x0001e2000c101b24 */
[----:B------:R-:W-:Y:S05]  /*2ba0*/  BRA `(.L_x_4775) ;  /* 0x0000001000007947 */ /* 0x000fea0003800000 */
.L_x_4801:
[----:B------:R0:W-:Y:S02]  /*2bb0*/  STG.E [R16.64], R2 ;  /* 0x0000000210007986 */ /* 0x0001e4000c101924 */
.L_x_4775:
[----:B------:R-:W-:-:S05]  /*2bc0*/  IMAD R18, R18, 0x200, R23 ;  /* 0x0000020012127824 */ /* 0x000fca00078e0217 */
[----:B------:R-:W-:Y:S02]  /*2bd0*/  IADD3 R19, R18, 0x80, RZ ;  /* 0x0000008012137810 */ /* 0x000fe40007ffe0ff */
.L_x_4736:
[----:B------:R-:W-:Y:S05]  /*2be0*/  BSYNC B6 ;  /* 0x0000000000067941 */ /* 0x000fea0003800000 */
.L_x_4735:
        /* <DEDUP_REMOVED lines=231> */
.L_x_4805:
        /* <DEDUP_REMOVED lines=18> */
.L_x_4809:
[----:B------:R0:W5:Y:S01]  /*3b80*/  LDG.E.U8 R18, [R2.64] ;  /* 0x0000002402127981 */ /* 0x000162000c1e1100 */
[----:B------:R-:W-:Y:S05]  /*3b90*/  BRA `(.L_x_4811) ;  /* 0x00000d0000007947 */ /* 0x000fea0003800000 */
.L_x_4808:
        /* <DEDUP_REMOVED lines=8> */
.L_x_4813:
[----:B------:R0:W5:Y:S01]  /*3c20*/  LDG.E R18, [R2.64] ;  /* 0x0000002402127981 */ /* 0x000162000c1e1900 */
[----:B------:R-:W-:Y:S05]  /*3c30*/  BRA `(.L_x_4811) ;  /* 0x00000c6000007947 */ /* 0x000fea0003800000 */
.L_x_4812:
[----:B------:R0:W5:Y:S01]  /*3c40*/  LDG.E.S16 R18, [R2.64] ;  /* 0x0000002402127981 */ /* 0x000162000c1e1700 */
[----:B------:R-:W-:Y:S05]  /*3c50*/  BRA `(.L_x_4811) ;  /* 0x00000c4000007947 */ /* 0x000fea0003800000 */
.L_x_4807:
        /* <DEDUP_REMOVED lines=9> */
.L_x_4815:
[----:B------:R-:W2:Y:S02]  /*3cf0*/  LDG.E.U16 R2, [R2.64] ;  /* 0x0000002402027981 */ /* 0x000ea4000c1e1500 */
[----:B--2---:R-:W-:-:S06]  /*3d00*/  HADD2.F32 R18, -RZ, R2.H0_H0 ;  /* 0x20000002ff127230 */ /* 0x004fcc0000004100 */
[----:B------:R-:W0:Y:S01]  /*3d10*/  F2I.FTZ.TRUNC.NTZ R18, R18 ;  /* 0x0000001200127305 */ /* 0x000e22000021f100 */
[----:B------:R-:W-:Y:S05]  /*3d20*/  BRA `(.L_x_4811) ;  /* 0x00000b7000007947 */ /* 0x000fea0003800000 */
.L_x_4814:
        /* <DEDUP_REMOVED lines=9> */
.L_x_4817:
[----:B------:R-:W2:Y:S02]  /*3dc0*/  LDG.E.U16 R2, [R2.64] ;  /* 0x0000002402027981 */ /* 0x000ea4000c1e1500 */
[----:B--2---:R-:W-:-:S06]  /*3dd0*/  HADD2.F32 R18, -RZ, R2.H0_H0 ;  /* 0x20000002ff127230 */ /* 0x004fcc0000004100 */
[----:B------:R-:W0:Y:S01]  /*3de0*/  F2I.FTZ.TRUNC.NTZ R18, R18 ;  /* 0x0000001200127305 */ /* 0x000e22000021f100 */
[----:B------:R-:W-:Y:S05]  /*3df0*/  BRA `(.L_x_4811) ;  /* 0x00000aa000007947 */ /* 0x000fea0003800000 */
.L_x_4816:
[----:B------:R-:W2:Y:S02]  /*3e00*/  LDG.E.64 R2, [R2.64] ;  /* 0x0000002402027981 */ /* 0x000ea4000c1e1b00 */
[----:B--2---:R0:W1:Y:S01]  /*3e10*/  F2I.F64.TRUNC R18, R2 ;  /* 0x0000000200127311 */ /* 0x004062000030d100 */
[----:B------:R-:W-:Y:S05]  /*3e20*/  BRA `(.L_x_4811) ;  /* 0x00000a7000007947 */ /* 0x000fea0003800000 */
.L_x_4806:
        /* <DEDUP_REMOVED lines=12> */
.L_x_4820:
[----:B------:R-:W2:Y:S02]  /*3ef0*/  LDG.E.64 R2, [R2.64] ;  /* 0x0000002402027981 */ /* 0x000ea4000c1e1b00 */
[----:B--2---:R0:W1:Y:S01]  /*3f00*/  F2I.F64.TRUNC R18, R2 ;  /* 0x0000000200127311 */ /* 0x004062000030d100 */
[----:B------:R-:W-:Y:S05]  /*3f10*/  BRA `(.L_x_4811) ;  /* 0x0000098000007947 */ /* 0x000fea0003800000 */
.L_x_4819:
        /* <DEDUP_REMOVED lines=27> */
.L_x_4822:
        /* <DEDUP_REMOVED lines=14> */
.L_x_4821:
[----:B------:R-:W2:Y:S02]  /*41b0*/  LDG.E.U16 R18, [R2.64] ;  /* 0x0000002402127981 */ /* 0x000ea4000c1e1500 */
[----:B--2---:R-:W-:-:S06]  /*41c0*/  PRMT R18, RZ, 0x5410, R18 ;  /* 0x00005410ff127816 */ /* 0x004fcc0000000012 */
[----:B------:R-:W0:Y:S01]  /*41d0*/  F2I.FTZ.TRUNC.NTZ R18, R18 ;  /* 0x0000001200127305 */ /* 0x000e22000021f100 */
[----:B------:R-:W-:Y:S05]  /*41e0*/  BRA `(.L_x_4811) ;  /* 0x000006b000007947 */ /* 0x000fea0003800000 */
.L_x_4818:
        /* <DEDUP_REMOVED lines=10> */
.L_x_4825:
        /* <DEDUP_REMOVED lines=21> */
.L_x_4829:
[----:B------:R-:W-:Y:S05]  /*43e0*/  BSYNC B1 ;  /* 0x0000000000017941 */ /* 0x000fea0003800000 */
.L_x_4828:
[----:B------:R-:W-:Y:S01]  /*43f0*/  IMAD.SHL.U32 R2, R2, 0x100000, RZ ;  /* 0x0010000002027824 */ /* 0x000fe200078e00ff */
[----:B------:R-:W-:-:S04]  /*4400*/  LEA R3, R0, 0x3b800000, 0x17 ;  /* 0x3b80000000037811 */ /* 0x000fc800078eb8ff */
[----:B------:R-:W-:Y:S02]  /*4410*/  LOP3.LUT R18, R3, R2, R18, 0xfe, !PT ;  /* 0x0000000203127212 */ /* 0x000fe400078efe12 */
.L_x_4827:
[----:B------:R-:W-:Y:S05]  /*4420*/  BSYNC B0 ;  /* 0x0000000000007941 */ /* 0x000fea0003800000 */
.L_x_4826:
[----:B------:R-:W0:Y:S01]  /*4430*/  F2I.FTZ.TRUNC.NTZ R18, R18 ;  /* 0x0000001200127305 */ /* 0x000e22000021f100 */
[----:B------:R-:W-:Y:S05]  /*4440*/  BRA `(.L_x_4811) ;  /* 0x0000045000007947 */ /* 0x000fea0003800000 */
.L_x_4824:
        /* <DEDUP_REMOVED lines=21> */
.L_x_4833:
[----:B------:R-:W-:Y:S05]  /*45a0*/  BSYNC B1 ;  /* 0x0000000000017941 */ /* 0x000fea0003800000 */
.L_x_4832:
[----:B------:R-:W-:Y:S01]  /*45b0*/  IMAD.SHL.U32 R2, R2, 0x200000, RZ ;  /* 0x0020000002027824 */ /* 0x000fe200078e00ff */
[----:B------:R-:W-:-:S04]  /*45c0*/  LEA R3, R0, 0x37800000, 0x17 ;  /* 0x3780000000037811 */ /* 0x000fc800078eb8ff */
[----:B------:R-:W-:Y:S02]  /*45d0*/  LOP3.LUT R18, R3, R2, R18, 0xfe, !PT ;  /* 0x0000000203127212 */ /* 0x000fe400078efe12 */
.L_x_4831:
[----:B------:R-:W-:Y:S05]  /*45e0*/  BSYNC B0 ;  /* 0x0000000000007941 */ /* 0x000fea0003800000 */
.L_x_4830:
[----:B------:R-:W0:Y:S01]  /*45f0*/  F2I.FTZ.TRUNC.NTZ R18, R18 ;  /* 0x0000001200127305 */ /* 0x000e22000021f100 */
[----:B------:R-:W-:Y:S05]  /*4600*/  BRA `(.L_x_4811) ;  /* 0x0000029000007947 */ /* 0x000fea0003800000 */
.L_x_4823:
        /* <DEDUP_REMOVED lines=14> */
.L_x_4837:
[----:B------:R-:W-:Y:S05]  /*46f0*/  BSYNC B0 ;  /* 0x0000000000007941 */ /* 0x000fea0003800000 */
.L_x_4836:
[----:B------:R-:W0:Y:S01]  /*4700*/  F2I.FTZ.TRUNC.NTZ R18, R18 ;  /* 0x0000001200127305 */ /* 0x000e22000021f100 */
[----:B------:R-:W-:Y:S05]  /*4710*/  BRA `(.L_x_4811) ;  /* 0x0000018000007947 */ /* 0x000fea0003800000 */
.L_x_4810:
        /* <DEDUP_REMOVED lines=21> */
.L_x_4835:
[----:B------:R0:W5:Y:S01]  /*4870*/  LDG.E R18, [R2.64] ;  /* 0x0000002402127981 */ /* 0x000162000c1e1900 */
[----:B------:R-:W-:Y:S05]  /*4880*/  BRA `(.L_x_4811) ;  /* 0x0000001000007947 */ /* 0x000fea0003800000 */
.L_x_4834:
[----:B------:R0:W5:Y:S02]  /*4890*/  LDG.E R18, [R2.64] ;  /* 0x0000002402127981 */ /* 0x000164000c1e1900 */
.L_x_4811:
        /* <DEDUP_REMOVED lines=18> */
.L_x_4841:
[----:B------:R0:W-:Y:S01]  /*49c0*/  STG.E.U8 [R16.64], R2 ;  /* 0x0000000210007986 */ /* 0x0001e2000c101124 */
[----:B------:R-:W-:Y:S05]  /*49d0*/  BRA `(.L_x_4843) ;  /* 0x00000d7000007947 */ /* 0x000fea0003800000 */
.L_x_4840:
        /* <DEDUP_REMOVED lines=9> */
.L_x_4845:
[----:B------:R0:W-:Y:S01]  /*4a70*/  STG.E [R16.64], R2 ;  /* 0x0000000210007986 */ /* 0x0001e2000c101924 */
[----:B------:R-:W-:Y:S05]  /*4a80*/  BRA `(.L_x_4843) ;  /* 0x00000cc000007947 */ /* 0x000fea0003800000 */
.L_x_4844:
[----:B------:R0:W-:Y:S01]  /*4a90*/  STG.E.U16 [R16.64], R2 ;  /* 0x0000000210007986 */ /* 0x0001e2000c101524 */
[----:B------:R-:W-:Y:S05]  /*4aa0*/  BRA `(.L_x_4843) ;  /* 0x00000ca000007947 */ /* 0x000fea0003800000 */
.L_x_4839:
        /* <DEDUP_REMOVED lines=9> */
.L_x_4847:
[----:B------:R-:W0:Y:S02]  /*4b40*/  I2F R0, R2 ;  /* 0x0000000200007306 */ /* 0x000e240000201400 */
[----:B0-----:R-:W-:-:S05]  /*4b50*/  F2FP.PACK_AB R0, RZ, R0 ;  /* 0x00000000ff00723e */ /* 0x001fca00000000ff */
[----:B------:R0:W-:Y:S01]  /*4b60*/  STG.E.U16 [R16.64], R0 ;  /* 0x0000000010007986 */ /* 0x0001e2000c101524 */
[----:B------:R-:W-:Y:S05]  /*4b70*/  BRA `(.L_x_4843) ;  /* 0x00000bd000007947 */ /* 0x000fea0003800000 */
.L_x_4846:
        /* <DEDUP_REMOVED lines=10> */
.L_x_4849:
[----:B------:R-:W0:Y:S02]  /*4c20*/  I2F R2, R2 ;  /* 0x0000000200027306 */ /* 0x000e240000201400 */
[----:B0-----:R-:W-:-:S04]  /*4c30*/  F2FP.PACK_AB R3, RZ, R2 ;  /* 0x00000002ff03723e */ /* 0x001fc800000000ff */
[----:B------:R-:W-:-:S05]  /*4c40*/  PRMT R3, R3, 0x5410, RZ ;  /* 0x0000541003037816 */ /* 0x000fca00000000ff */
[----:B------:R0:W-:Y:S01]  /*4c50*/  STG.E [R16.64], R3 ;  /* 0x0000000310007986 */ /* 0x0001e2000c101924 */
[----:B------:R-:W-:Y:S05]  /*4c60*/  BRA `(.L_x_4843) ;  /* 0x00000ae000007947 */ /* 0x000fea0003800000 */
.L_x_4848:
[----:B------:R-:W0:Y:S02]  /*4c70*/  I2F.F64 R2, R2 ;  /* 0x0000000200027312 */ /* 0x000e240000201c00 */
[----:B0-----:R0:W-:Y:S01]  /*4c80*/  STG.E.64 [R16.64], R2 ;  /* 0x0000000210007986 */ /* 0x0011e2000c101b24 */
[----:B------:R-:W-:Y:S05]  /*4c90*/  BRA `(.L_x_4843) ;  /* 0x00000ab000007947 */ /* 0x000fea0003800000 */
.L_x_4838:
        /* <DEDUP_REMOVED lines=12> */
.L_x_4852:
[----:B------:R-:W0:Y:S01]  /*4d60*/  I2F.F64 R4, R2 ;  /* 0x0000000200047312 */ /* 0x000e220000201c00 */
[----:B------:R-:W-:-:S05]  /*4d70*/  CS2R R6, SRZ ;  /* 0x0000000000067805 */ /* 0x000fca000001ff00 */
[----:B0-----:R0:W-:Y:S01]  /*4d80*/  STG.E.128 [R16.64], R4 ;  /* 0x0000000410007986 */ /* 0x0011e2000c101d24 */
[----:B------:R-:W-:Y:S05]  /*4d90*/  BRA `(.L_x_4843) ;  /* 0x000009b000007947 */ /* 0x000fea0003800000 */
.L_x_4851:
        /* <DEDUP_REMOVED lines=21> */
.L_x_4856:
[----:B------:R-:W-:Y:S05]  /*4ef0*/  BSYNC B0 ;  /* 0x0000000000007941 */ /* 0x000fea0003800000 */
.L_x_4855:
[----:B------:R-:W-:-:S05]  /*4f00*/  LOP3.LUT R3, R0, R3, RZ, 0xfc, !PT ;  /* 0x0000000300037212 */ /* 0x000fca00078efcff */
[----:B------:R0:W-:Y:S01]  /*4f10*/  STG.E.U8 [R16.64], R3 ;  /* 0x0000000310007986 */ /* 0x0001e2000c101124 */
[----:B------:R-:W-:Y:S05]  /*4f20*/  BRA `(.L_x_4843) ;  /* 0x0000082000007947 */ /* 0x000fea0003800000 */
.L_x_4854:
        /* <DEDUP_REMOVED lines=13> */
.L_x_4858:
[----:B------:R-:W-:Y:S01]  /*5000*/  IMAD.MOV.U32 R0, RZ, RZ, 0x7f ;  /* 0x0000007fff007424 */ /* 0x000fe200078e00ff */
[----:B------:R-:W-:-:S04]  /*5010*/  ISETP.GT.U32.AND P0, PT, R3, 0x7f800000, PT ;  /* 0x7f8000000300780c */ /* 0x000fc80003f04070 */
[----:B------:R-:W-:-:S04]  /*5020*/  SEL R0, R0, 0x7c, P0 ;  /* 0x0000007c00007807 */ /* 0x000fc80000000000 */
.L_x_4859:
[----:B------:R-:W-:Y:S05]  /*5030*/  BSYNC B0 ;  /* 0x0000000000007941 */ /* 0x000fea0003800000 */
.L_x_4857:
[----:B------:R-:W-:-:S04]  /*5040*/  LOP3.LUT R2, R5, 0x80000000, RZ, 0xc0, !PT ;  /* 0x8000000005027812 */ /* 0x000fc800078ec0ff */
[----:B------:R-:W-:-:S04]  /*5050*/  SHF.R.U32.HI R3, RZ, 0x18, R2 ;  /* 0x00000018ff037819 */ /* 0x000fc80000011602 */
[----:B------:R-:W-:-:S05]  /*5060*/  LOP3.LUT R3, R0, R3, RZ, 0xfc, !PT ;  /* 0x0000000300037212 */ /* 0x000fca00078efcff */
[----:B------:R0:W-:Y:S01]  /*5070*/  STG.E.U8 [R16.64], R3 ;  /* 0x0000000310007986 */ /* 0x0001e2000c101124 */
[----:B------:R-:W-:Y:S05]  /*5080*/  BRA `(.L_x_4843) ;  /* 0x000006c000007947 */ /* 0x000fea0003800000 */
.L_x_4853:
[----:B------:R-:W0:Y:S02]  /*5090*/  I2F R0, R2 ;  /* 0x0000000200007306 */ /* 0x000e240000201400 */
[----:B0-----:R-:W-:-:S05]  /*50a0*/  F2FP.BF16.PACK_AB R0, RZ, R0 ;  /* 0x00000000ff00723e */ /* 0x001fca00000010ff */
[----:B------:R0:W-:Y:S01]  /*50b0*/  STG.E.U16 [R16.64], R0 ;  /* 0x0000000010007986 */ /* 0x0001e2000c101524 */
[----:B------:R-:W-:Y:S05]  /*50c0*/  BRA `(.L_x_4843) ;  /* 0x0000068000007947 */ /* 0x000fea0003800000 */
.L_x_4850:
        /* <DEDUP_REMOVED lines=10> */
.L_x_4862:
        /* <DEDUP_REMOVED lines=17> */
.L_x_4865:
[----:B------:R-:W-:-:S04]  /*5280*/  LOP3.LUT R2, R5, 0x80000000, RZ, 0xc0, !PT ;  /* 0x8000000005027812 */ /* 0x000fc800078ec0ff */
[----:B------:R-:W-:-:S04]  /*5290*/  SHF.R.U32.HI R3, RZ, 0x18, R2 ;  /* 0x00000018ff037819 */ /* 0x000fc80000011602 */
[----:B------:R-:W-:-:S04]  /*52a0*/  LOP3.LUT R0, R0, R3, RZ, 0xfc, !PT ;  /* 0x0000000300007212 */ /* 0x000fc800078efcff */
[----:B------:R-:W-:Y:S02]  /*52b0*/  PRMT R8, R0, 0x7610, R8 ;  /* 0x0000761000087816 */ /* 0x000fe40000000008 */
.L_x_4864:
[----:B------:R-:W-:Y:S05]  /*52c0*/  BSYNC B0 ;  /* 0x0000000000007941 */ /* 0x000fea0003800000 */
.L_x_4863:
[----:B------:R0:W-:Y:S01]  /*52d0*/  STG.E.U8 [R16.64], R8 ;  /* 0x0000000810007986 */ /* 0x0001e2000c101124 */
[----:B------:R-:W-:Y:S05]  /*52e0*/  BRA `(.L_x_4843) ;  /* 0x0000046000007947 */ /* 0x000fea0003800000 */
.L_x_4861:
        /* <DEDUP_REMOVED lines=17> */
.L_x_4868:
[----:B------:R-:W-:-:S04]  /*5400*/  LOP3.LUT R2, R5, 0x80000000, RZ, 0xc0, !PT ;  /* 0x8000000005027812 */ /* 0x000fc800078ec0ff */
[----:B------:R-:W-:-:S04]  /*5410*/  SHF.R.U32.HI R3, RZ, 0x18, R2 ;  /* 0x00000018ff037819 */ /* 0x000fc80000011602 */
[----:B------:R-:W-:-:S04]  /*5420*/  LOP3.LUT R0, R0, R3, RZ, 0xfc, !PT ;  /* 0x0000000300007212 */ /* 0x000fc800078efcff */
[----:B------:R-:W-:Y:S02]  /*5430*/  PRMT R8, R0, 0x7610, R8 ;  /* 0x0000761000087816 */ /* 0x000fe40000000008 */
.L_x_4867:
[----:B------:R-:W-:Y:S05]  /*5440*/  BSYNC B0 ;  /* 0x0000000000007941 */ /* 0x000fea0003800000 */
.L_x_4866:
[----:B------:R0:W-:Y:S01]  /*5450*/  STG.E.U8 [R16.64], R8 ;  /* 0x0000000810007986 */ /* 0x0001e2000c101124 */
[----:B------:R-:W-:Y:S05]  /*5460*/  BRA `(.L_x_4843) ;  /* 0x000002e000007947 */ /* 0x000fea0003800000 */
.L_x_4860:
        /* <DEDUP_REMOVED lines=22> */
.L_x_4842:
        /* <DEDUP_REMOVED lines=20> */
.L_x_4870:
[----:B------:R-:W-:-:S05]  /*5710*/  SHF.R.S32.HI R3, RZ, 0x1f, R2 ;  /* 0x0000001fff037819 */ /* 0x000fca0000011402 */
[----:B------:R0:W-:Y:S01]  /*5720*/  STG.E.64 [R16.64], R2 ;  /* 0x0000000210007986 */ /* 0x0001e2000c101b24 */
[----:B------:R-:W-:Y:S05]  /*5730*/  BRA `(.L_x_4843) ;  /* 0x0000001000007947 */ /* 0x000fea0003800000 */
.L_x_4869:
[----:B------:R0:W-:Y:S02]  /*5740*/  STG.E [R16.64], R2 ;  /* 0x0000000210007986 */ /* 0x0001e4000c101924 */
.L_x_4843:
        /* <DEDUP_REMOVED lines=231> */
.L_x_4871:
        /* <DEDUP_REMOVED lines=18> */
.L_x_4875:
[----:B------:R0:W5:Y:S01]  /*66e0*/  LDG.E.U8 R18, [R2.64] ;  /* 0x0000002402127981 */ /* 0x000162000c1e1100 */
[----:B------:R-:W-:Y:S05]  /*66f0*/  BRA `(.L_x_4877) ;  /* 0x00000d0000007947 */ /* 0x000fea0003800000 */
.L_x_4874:
        /* <DEDUP_REMOVED lines=8> */
.L_x_4879:
[----:B------:R0:W5:Y:S01]  /*6780*/  LDG.E R18, [R2.64] ;  /* 0x0000002402127981 */ /* 0x000162000c1e1900 */
[----:B------:R-:W-:Y:S05]  /*6790*/  BRA `(.L_x_4877) ;  /* 0x00000c6000007947 */ /* 0x000fea0003800000 */
.L_x_4878:
[----:B------:R0:W5:Y:S01]  /*67a0*/  LDG.E.S16 R18, [R2.64] ;  /* 0x0000002402127981 */ /* 0x000162000c1e1700 */
[----:B------:R-:W-:Y:S05]  /*67b0*/  BRA `(.L_x_4877) ;  /* 0x00000c4000007947 */ /* 0x000fea0003800000 */
.L_x_4873:
        /* <DEDUP_REMOVED lines=9> */
.L_x_4881:
[----:B------:R-:W2:Y:S02]  /*6850*/  LDG.E.U16 R2, [R2.64] ;  /* 0x0000002402027981 */ /* 0x000ea4000c1e1500 */
[----:B--2---:R-:W-:-:S06]  /*6860*/  HADD2.F32 R18, -RZ, R2.H0_H0 ;  /* 0x20000002ff127230 */ /* 0x004fcc0000004100 */
[----:B------:R-:W0:Y:S01]  /*6870*/  F2I.FTZ.TRUNC.NTZ R18, R18 ;  /* 0x0000001200127305 */ /* 0x000e22000021f100 */
[----:B------:R-:W-:Y:S05]  /*6880*/  BRA `(.L_x_4877) ;  /* 0x00000b7000007947 */ /* 0x000fea0003800000 */
.L_x_4880:
        /* <DEDUP_REMOVED lines=9> */
.L_x_4883:
[----:B------:R-:W2:Y:S02]  /*6920*/  LDG.E.U16 R2, [R2.64] ;  /* 0x0000002402027981 */ /* 0x000ea4000c1e1500 */
[----:B--2---:R-:W-:-:S06]  /*6930*/  HADD2.F32 R18, -RZ, R2.H0_H0 ;  /* 0x20000002ff127230 */ /* 0x004fcc0000004100 */
[----:B------:R-:W0:Y:S01]  /*6940*/  F2I.FTZ.TRUNC.NTZ R18, R18 ;  /* 0x0000001200127305 */ /* 0x000e22000021f100 */
[----:B------:R-:W-:Y:S05]  /*6950*/  BRA `(.L_x_4877) ;  /* 0x00000aa000007947 */ /* 0x000fea0003800000 */
.L_x_4882:
[----:B------:R-:W2:Y:S02]  /*6960*/  LDG.E.64 R2, [R2.64] ;  /* 0x0000002402027981 */ /* 0x000ea4000c1e1b00 */
[----:B--2---:R0:W1:Y:S01]  /*6970*/  F2I.F64.TRUNC R18, R2 ;  /* 0x0000000200127311 */ /* 0x004062000030d100 */
[----:B------:R-:W-:Y:S05]  /*6980*/  BRA `(.L_x_4877) ;  /* 0x00000a7000007947 */ /* 0x000fea0003800000 */
.L_x_4872:
        /* <DEDUP_REMOVED lines=12> */
.L_x_4886:
[----:B------:R-:W2:Y:S02]  /*6a50*/  LDG.E.64 R2, [R2.64] ;  /* 0x0000002402027981 */ /* 0x000ea4000c1e1b00 */
[----:B--2---:R0:W1:Y:S01]  /*6a60*/  F2I.F64.TRUNC R18, R2 ;  /* 0x0000000200127311 */ /* 0x004062000030d100 */
[----:B------:R-:W-:Y:S05]  /*6a70*/  BRA `(.L_x_4877) ;  /* 0x0000098000007947 */ /* 0x000fea0003800000 */
.L_x_4885:
        /* <DEDUP_REMOVED lines=27> */
.L_x_4888:
        /* <DEDUP_REMOVED lines=14> */
.L_x_4887:
[----:B------:R-:W2:Y:S02]  /*6d10*/  LDG.E.U16 R18, [R2.64] ;  /* 0x0000002402127981 */ /* 0x000ea4000c1e1500 */
[----:B--2---:R-:W-:-:S06]  /*6d20*/  PRMT R18, RZ, 0x5410, R18 ;  /* 0x00005410ff127816 */ /* 0x004fcc0000000012 */
[----:B------:R-:W0:Y:S01]  /*6d30*/  F2I.FTZ.TRUNC.NTZ R18, R18 ;  /* 0x0000001200127305 */ /* 0x000e22000021f100 */
[----:B------:R-:W-:Y:S05]  /*6d40*/  BRA `(.L_x_4877) ;  /* 0x000006b000007947 */ /* 0x000fea0003800000 */
.L_x_4884:
        /* <DEDUP_REMOVED lines=10> */
.L_x_4891:
        /* <DEDUP_REMOVED lines=21> */
.L_x_4895:
[----:B------:R-:W-:Y:S05]  /*6f40*/  BSYNC B1 ;  /* 0x0000000000017941 */ /* 0x000fea0003800000 */
.L_x_4894:
[----:B------:R-:W-:Y:S01]  /*6f50*/  IMAD.SHL.U32 R2, R2, 0x100000, RZ ;  /* 0x0010000002027824 */ /* 0x000fe200078e00ff */
[----:B------:R-:W-:-:S04]  /*6f60*/  LEA R3, R0, 0x3b800000, 0x17 ;  /* 0x3b80000000037811 */ /* 0x000fc800078eb8ff */
[----:B------:R-:W-:Y:S02]  /*6f70*/  LOP3.LUT R18, R3, R2, R18, 0xfe, !PT ;  /* 0x0000000203127212 */ /* 0x000fe400078efe12 */
.L_x_4893:
[----:B------:R-:W-:Y:S05]  /*6f80*/  BSYNC B0 ;  /* 0x0000000000007941 */ /* 0x000fea0003800000 */
.L_x_4892:
[----:B------:R-:W0:Y:S01]  /*6f90*/  F2I.FTZ.TRUNC.NTZ R18, R18 ;  /* 0x0000001200127305 */ /* 0x000e22000021f100 */
[----:B------:R-:W-:Y:S05]  /*6fa0*/  BRA `(.L_x_4877) ;  /* 0x0000045000007947 */ /* 0x000fea0003800000 */
.L_x_4890:
        /* <DEDUP_REMOVED lines=21> */
.L_x_4899:
[----:B------:R-:W-:Y:S05]  /*7100*/  BSYNC B1 ;  /* 0x0000000000017941 */ /* 0x000fea0003800000 */
.L_x_4898:
[----:B------:R-:W-:Y:S01]  /*7110*/  IMAD.SHL.U32 R2, R2, 0x200000, RZ ;  /* 0x0020000002027824 */ /* 0x000fe200078e00ff */
[----:B------:R-:W-:-:S04]  /*7120*/  LEA R3, R0, 0x37800000, 0x17 ;  /* 0x3780000000037811 */ /* 0x000fc800078eb8ff */
[----:B------:R-:W-:Y:S02]  /*7130*/  LOP3.LUT R18, R3, R2, R18, 0xfe, !PT ;  /* 0x0000000203127212 */ /* 0x000fe400078efe12 */
.L_x_4897:
[----:B------:R-:W-:Y:S05]  /*7140*/  BSYNC B0 ;  /* 0x0000000000007941 */ /* 0x000fea0003800000 */
.L_x_4896:
[----:B------:R-:W0:Y:S01]  /*7150*/  F2I.FTZ.TRUNC.NTZ R18, R18 ;  /* 0x0000001200127305 */ /* 0x000e22000021f100 */
[----:B------:R-:W-:Y:S05]  /*7160*/  BRA `(.L_x_4877) ;  /* 0x0000029000007947 */ /* 0x000fea0003800000 */
.L_x_4889:
        /* <DEDUP_REMOVED lines=14> */
.L_x_4903:
[----:B------:R-:W-:Y:S05]  /*7250*/  BSYNC B0 ;  /* 0x0000000000007941 */ /* 0x000fea0003800000 */
.L_x_4902:
[----:B------:R-:W0:Y:S01]  /*7260*/  F2I.FTZ.TRUNC.NTZ R18, R18 ;  /* 0x0000001200127305 */ /* 0x000e22000021f100 */
[----:B------:R-:W-:Y:S05]  /*7270*/  BRA `(.L_x_4877) ;  /* 0x0000018000007947 */ /* 0x000fea0003800000 */
.L_x_4876:
        /* <DEDUP_REMOVED lines=21> */
.L_x_4901:
[----:B------:R0:W5:Y:S01]  /*73d0*/  LDG.E R18, [R2.64] ;  /* 0x0000002402127981 */ /* 0x000162000c1e1900 */
[----:B------:R-:W-:Y:S05]  /*73e0*/  BRA `(.L_x_4877) ;  /* 0x0000001000007947 */ /* 0x000fea0003800000 */
.L_x_4900:
[----:B------:R0:W5:Y:S02]  /*73f0*/  LDG.E R18, [R2.64] ;  /* 0x0000002402127981 */ /* 0x000164000c1e1900 */
.L_x_4877:
        /* <DEDUP_REMOVED lines=18> */
.L_x_4907:
[----:B------:R0:W-:Y:S01]  /*7520*/  STG.E.U8 [R16.64], R2 ;  /* 0x0000000210007986 */ /* 0x0001e2000c101124 */
[----:B------:R-:W-:Y:S05]  /*7530*/  BRA `(.L_x_4909) ;  /* 0x00000d7000007947 */ /* 0x000fea0003800000 */
.L_x_4906:
        /* <DEDUP_REMOVED lines=9> */
.L_x_4911:
[----:B------:R0:W-:Y:S01]  /*75d0*/  STG.E [R16.64], R2 ;  /* 0x0000000210007986 */ /* 0x0001e2000c101924 */
[----:B------:R-:W-:Y:S05]  /*75e0*/  BRA `(.L_x_4909) ;  /* 0x00000cc000007947 */ /* 0x000fea0003800000 */
.L_x_4910:
[----:B------:R0:W-:Y:S01]  /*75f0*/  STG.E.U16 [R16.64], R2 ;  /* 0x0000000210007986 */ /* 0x0001e2000c101524 */
[----:B------:R-:W-:Y:S05]  /*7600*/  BRA `(.L_x_4909) ;  /* 0x00000ca000007947 */ /* 0x000fea0003800000 */
.L_x_4905:
        /* <DEDUP_REMOVED lines=9> */
.L_x_4913:
[----:B------:R-:W0:Y:S02]  /*76a0*/  I2F R0, R2 ;  /* 0x0000000200007306 */ /* 0x000e240000201400 */
[----:B0-----:R-:W-:-:S05]  /*76b0*/  F2FP.PACK_AB R0, RZ, R0 ;  /* 0x00000000ff00723e */ /* 0x001fca00000000ff */
[----:B------:R0:W-:Y:S01]  /*76c0*/  STG.E.U16 [R16.64], R0 ;  /* 0x0000000010007986 */ /* 0x0001e2000c101524 */
[----:B------:R-:W-:Y:S05]  /*76d0*/  BRA `(.L_x_4909) ;  /* 0x00000bd000007947 */ /* 0x000fea0003800000 */
.L_x_4912:
        /* <DEDUP_REMOVED lines=10> */
.L_x_4915:
[----:B------:R-:W0:Y:S02]  /*7780*/  I2F R2, R2 ;  /* 0x0000000200027306 */ /* 0x000e240000201400 */
[----:B0-----:R-:W-:-:S04]  /*7790*/  F2FP.PACK_AB R3, RZ, R2 ;  /* 0x00000002ff03723e */ /* 0x001fc800000000ff */
[----:B------:R-:W-:-:S05]  /*77a0*/  PRMT R3, R3, 0x5410, RZ ;  /* 0x0000541003037816 */ /* 0x000fca00000000ff */
[----:B------:R0:W-:Y:S01]  /*77b0*/  STG.E [R16.64], R3 ;  /* 0x0000000310007986 */ /* 0x0001e2000c101924 */
[----:B------:R-:W-:Y:S05]  /*77c0*/  BRA `(.L_x_4909) ;  /* 0x00000ae000007947 */ /* 0x000fea0003800000 */
.L_x_4914:
[----:B------:R-:W0:Y:S02]  /*77d0*/  I2F.F64 R2, R2 ;  /* 0x0000000200027312 */ /* 0x000e240000201c00 */
[----:B0-----:R0:W-:Y:S01]  /*77e0*/  STG.E.64 [R16.64], R2 ;  /* 0x0000000210007986 */ /* 0x0011e2000c101b24 */
[----:B------:R-:W-:Y:S05]  /*77f0*/  BRA `(.L_x_4909) ;  /* 0x00000ab000007947 */ /* 0x000fea0003800000 */
.L_x_4904:
        /* <DEDUP_REMOVED lines=12> */
.L_x_4918:
[----:B------:R-:W0:Y:S01]  /*78c0*/  I2F.F64 R4, R2 ;  /* 0x0000000200047312 */ /* 0x000e220000201c00 */
[----:B------:R-:W-:-:S05]  /*78d0*/  CS2R R6, SRZ ;  /* 0x0000000000067805 */ /* 0x000fca000001ff00 */
[----:B0-----:R0:W-:Y:S01]  /*78e0*/  STG.E.128 [R16.64], R4 ;  /* 0x0000000410007986 */ /* 0x0011e2000c101d24 */
[----:B------:R-:W-:Y:S05]  /*78f0*/  BRA `(.L_x_4909) ;  /* 0x000009b000007947 */ /* 0x000fea0003800000 */
.L_x_4917:
        /* <DEDUP_REMOVED lines=21> */
.L_x_4922:
[----:B------:R-:W-:Y:S05]  /*7a50*/  BSYNC B0 ;  /* 0x0000000000007941 */ /* 0x000fea0003800000 */
.L_x_4921:
[----:B------:R-:W-:-:S05]  /*7a60*/  LOP3.LUT R3, R0, R3, RZ, 0xfc, !PT ;  /* 0x0000000300037212 */ /* 0x000fca00078efcff */
[----:B------:R0:W-:Y:S01]  /*7a70*/  STG.E.U8 [R16.64], R3 ;  /* 0x0000000310007986 */ /* 0x0001e2000c101124 */
[----:B------:R-:W-:Y:S05]  /*7a80*/  BRA `(.L_x_4909) ;  /* 0x0000082000007947 */ /* 0x000fea0003800000 */
.L_x_4920:
        /* <DEDUP_REMOVED lines=13> */
.L_x_4924:
[----:B------:R-:W-:Y:S01]  /*7b60*/  IMAD.MOV.U32 R0, RZ, RZ, 0x7f ;  /* 0x0000007fff007424 */ /* 0x000fe200078e00ff */
[----:B------:R-:W-:-:S04]  /*7b70*/  ISETP.GT.U32.AND P0, PT, R3, 0x7f800000, PT ;  /* 0x7f8000000300780c */ /* 0x000fc80003f04070 */
[----:B------:R-:W-:-:S04]  /*7b80*/  SEL R0, R0, 0x7c, P0 ;  /* 0x0000007c00007807 */ /* 0x000fc80000000000 */
.L_x_4925:
[----:B------:R-:W-:Y:S05]  /*7b90*/  BSYNC B0 ;  /* 0x0000000000007941 */ /* 0x000fea0003800000 */
.L_x_4923:
[----:B------:R-:W-:-:S04]  /*7ba0*/  LOP3.LUT R2, R5, 0x80000000, RZ, 0xc0, !PT ;  /* 0x8000000005027812 */ /* 0x000fc800078ec0ff */
[----:B------:R-:W-:-:S04]  /*7bb0*/  SHF.R.U32.HI R3, RZ, 0x18, R2 ;  /* 0x00000018ff037819 */ /* 0x000fc80000011602 */
[----:B------:R-:W-:-:S05]  /*7bc0*/  LOP3.LUT R3, R0, R3, RZ, 0xfc, !PT ;  /* 0x0000000300037212 */ /* 0x000fca00078efcff */
[----:B------:R0:W-:Y:S01]  /*7bd0*/  STG.E.U8 [R16.64], R3 ;  /* 0x0000000310007986 */ /* 0x0001e2000c101124 */
[----:B------:R-:W-:Y:S05]  /*7be0*/  BRA `(.L_x_4909) ;  /* 0x000006c000007947 */ /* 0x000fea0003800000 */
.L_x_4919:
[----:B------:R-:W0:Y:S02]  /*7bf0*/  I2F R0, R2 ;  /* 0x0000000200007306 */ /* 0x000e240000201400 */
[----:B0-----:R-:W-:-:S05]  /*7c00*/  F2FP.BF16.PACK_AB R0, RZ, R0 ;  /* 0x00000000ff00723e */ /* 0x001fca00000010ff */
[----:B------:R0:W-:Y:S01]  /*7c10*/  STG.E.U16 [R16.64], R0 ;  /* 0x0000000010007986 */ /* 0x0001e2000c101524 */
[----:B------:R-:W-:Y:S05]  /*7c20*/  BRA `(.L_x_4909) ;  /* 0x0000068000007947 */ /* 0x000fea0003800000 */
.L_x_4916:
        /* <DEDUP_REMOVED lines=10> */
.L_x_4928:
        /* <DEDUP_REMOVED lines=17> */
.L_x_4931:
[----:B------:R-:W-:-:S04]  /*7de0*/  LOP3.LUT R2, R5, 0x80000000, RZ, 0xc0, !PT ;  /* 0x8000000005027812 */ /* 0x000fc800078ec0ff */
[----:B------:R-:W-:-:S04]  /*7df0*/  SHF.R.U32.HI R3, RZ, 0x18, R2 ;  /* 0x00000018ff037819 */ /* 0x000fc80000011602 */
[----:B------:R-:W-:-:S04]  /*7e00*/  LOP3.LUT R0, R0, R3, RZ, 0xfc, !PT ;  /* 0x0000000300007212 */ /* 0x000fc800078efcff */
[----:B------:R-:W-:Y:S02]  /*7e10*/  PRMT R8, R0, 0x7610, R8 ;  /* 0x0000761000087816 */ /* 0x000fe40000000008 */
.L_x_4930:
[----:B------:R-:W-:Y:S05]  /*7e20*/  BSYNC B0 ;  /* 0x0000000000007941 */ /* 0x000fea0003800000 */
.L_x_4929:
[----:B------:R0:W-:Y:S01]  /*7e30*/  STG.E.U8 [R16.64], R8 ;  /* 0x0000000810007986 */ /* 0x0001e2000c101124 */
[----:B------:R-:W-:Y:S05]  /*7e40*/  BRA `(.L_x_4909) ;  /* 0x0000046000007947 */ /* 0x000fea0003800000 */
.L_x_4927:
        /* <DEDUP_REMOVED lines=17> */
.L_x_4934:
[----:B------:R-:W-:-:S04]  /*7f60*/  LOP3.LUT R2, R5, 0x80000000, RZ, 0xc0, !PT ;  /* 0x8000000005027812 */ /* 0x000fc800078ec0ff */
[----:B------:R-:W-:-:S04]  /*7f70*/  SHF.R.U32.HI R3, RZ, 0x18, R2 ;  /* 0x00000018ff037819 */ /* 0x000fc80000011602 */
[----:B------:R-:W-:-:S04]  /*7f80*/  LOP3.LUT R0, R0, R3, RZ, 0xfc, !PT ;  /* 0x0000000300007212 */ /* 0x000fc800078efcff */
[----:B------:R-:W-:Y:S02]  /*7f90*/  PRMT R8, R0, 0x7610, R8 ;  /* 0x0000761000087816 */ /* 0x000fe40000000008 */
.L_x_4933:
[----:B------:R-:W-:Y:S05]  /*7fa0*/  BSYNC B0 ;  /* 0x0000000000007941 */ /* 0x000fea0003800000 */
.L_x_4932:
[----:B------:R0:W-:Y:S01]  /*7fb0*/  STG.E.U8 [R16.64], R8 ;  /* 0x0000000810007986 */ /* 0x0001e2000c101124 */
[----:B------:R-:W-:Y:S05]  /*7fc0*/  BRA `(.L_x_4909) ;  /* 0x000002e000007947 */ /* 0x000fea0003800000 */
.L_x_4926:
        /* <DEDUP_REMOVED lines=22> */
.L_x_4908:
        /* <DEDUP_REMOVED lines=20> */
.L_x_4936:
[----:B------:R-:W-:-:S05]  /*8270*/  SHF.R.S32.HI R3, RZ, 0x1f, R2 ;  /* 0x0000001fff037819 */ /* 0x000fca0000011402 */
[----:B------:R0:W-:Y:S01]  /*8280*/  STG.E.64 [R16.64], R2 ;  /* 0x0000000210007986 */ /* 0x0001e2000c101b24 */
[----:B------:R-:W-:Y:S05]  /*8290*/  BRA `(.L_x_4909) ;  /* 0x0000001000007947 */ /* 0x000fea0003800000 */
.L_x_4935:
[----:B------:R0:W-:Y:S02]  /*82a0*/  STG.E [R16.64], R2 ;  /* 0x0000000210007986 */ /* 0x0001e4000c101924 */
.L_x_4909:
[----:B------:R-:W-:Y:S02]  /*82b0*/  IADD3 R19, R19, 0x80, RZ ;  /* 0x0000008013137810 */ /* 0x000fe40007ffe0ff */
.L_x_4804:
[----:B------:R-:W-:Y:S05]  /*82c0*/  BSYNC B6 ;  /* 0x0000000000067941 */ /* 0x000fea0003800000 */
.L_x_4803:
        /* <DEDUP_REMOVED lines=230> */
.L_x_4937:
        /* <DEDUP_REMOVED lines=18> */
.L_x_4941:
[----:B------:R0:W5:Y:S01]  /*9250*/  LDG.E.U8 R18, [R2.64] ;  /* 0x0000002402127981 */ /* 0x000162000c1e1100 */
[----:B------:R-:W-:Y:S05]  /*9260*/  BRA `(.L_x_4943) ;  /* 0x00000d0000007947 */ /* 0x000fea0003800000 */
.L_x_4940:
        /* <DEDUP_REMOVED lines=8> */
.L_x_4945:
[----:B------:R0:W5:Y:S01]  /*92f0*/  LDG.E R18, [R2.64] ;  /* 0x0000002402127981 */ /* 0x000162000c1e1900 */
[----:B------:R-:W-:Y:S05]  /*9300*/  BRA `(.L_x_4943) ;  /* 0x00000c6000007947 */ /* 0x000fea0003800000 */
.L_x_4944:
[----:B------:R0:W5:Y:S01]  /*9310*/  LDG.E.S16 R18, [R2.64] ;  /* 0x0000002402127981 */ /* 0x000162000c1e1700 */
[----:B------:R-:W-:Y:S05]  /*9320*/  BRA `(.L_x_4943) ;  /* 0x00000c4000007947 */ /* 0x000fea0003800000 */
.L_x_4939:
        /* <DEDUP_REMOVED lines=9> */
.L_x_4947:
[----:B------:R-:W2:Y:S02]  /*93c0*/  LDG.E.U16 R2, [R2.64] ;  /* 0x0000002402027981 */ /* 0x000ea4000c1e1500 */
[----:B--2---:R-:W-:-:S06]  /*93d0*/  HADD2.F32 R18, -RZ, R2.H0_H0 ;  /* 0x20000002ff127230 */ /* 0x004fcc0000004100 */
[----:B------:R-:W0:Y:S01]  /*93e0*/  F2I.FTZ.TRUNC.NTZ R18, R18 ;  /* 0x0000001200127305 */ /* 0x000e22000021f100 */
[----:B------:R-:W-:Y:S05]  /*93f0*/  BRA `(.L_x_4943) ;  /* 0x00000b7000007947 */ /* 0x000fea0003800000 */
.L_x_4946:
        /* <DEDUP_REMOVED lines=9> */
.L_x_4949:
[----:B------:R-:W2:Y:S02]  /*9490*/  LDG.E.U16 R2, [R2.64] ;  /* 0x0000002402027981 */ /* 0x000ea4000c1e1500 */
[----:B--2---:R-:W-:-:S06]  /*94a0*/  HADD2.F32 R18, -RZ, R2.H0_H0 ;  /* 0x20000002ff127230 */ /* 0x004fcc0000004100 */
[----:B------:R-:W0:Y:S01]  /*94b0*/  F2I.FTZ.TRUNC.NTZ R18, R18 ;  /* 0x0000001200127305 */ /* 0x000e22000021f100 */
[----:B------:R-:W-:Y:S05]  /*94c0*/  BRA `(.L_x_4943) ;  /* 0x00000aa000007947 */ /* 0x000fea0003800000 */
.L_x_4948:
[----:B------:R-:W2:Y:S02]  /*94d0*/  LDG.E.64 R18, [R2.64] ;  /* 0x0000002402127981 */ /* 0x000ea4000c1e1b00 */
[----:B--2---:R0:W1:Y:S01]  /*94e0*/  F2I.F64.TRUNC R18, R18 ;  /* 0x0000001200127311 */ /* 0x004062000030d100 */
[----:B------:R-:W-:Y:S05]  /*94f0*/  BRA `(.L_x_4943) ;  /* 0x00000a7000007947 */ /* 0x000fea0003800000 */
.L_x_4938:
        /* <DEDUP_REMOVED lines=12> */
.L_x_4952:
[----:B------:R-:W2:Y:S02]  /*95c0*/  LDG.E.64 R2, [R2.64] ;  /* 0x0000002402027981 */ /* 0x000ea4000c1e1b00 */
[----:B--2---:R0:W1:Y:S01]  /*95d0*/  F2I.F64.TRUNC R18, R2 ;  /* 0x0000000200127311 */ /* 0x004062000030d100 */
[----:B------:R-:W-:Y:S05]  /*95e0*/  BRA `(.L_x_4943) ;  /* 0x0000098000007947 */ /* 0x000fea0003800000 */
.L_x_4951:
        /* <DEDUP_REMOVED lines=27> */
.L_x_4954:
        /* <DEDUP_REMOVED lines=14> */
.L_x_4953:
[----:B------:R-:W2:Y:S02]  /*9880*/  LDG.E.U16 R18, [R2.64] ;  /* 0x0000002402127981 */ /* 0x000ea4000c1e1500 */
[----:B--2---:R-:W-:-:S06]  /*9890*/  PRMT R18, RZ, 0x5410, R18 ;  /* 0x00005410ff127816 */ /* 0x004fcc0000000012 */
[----:B------:R-:W0:Y:S01]  /*98a0*/  F2I.FTZ.TRUNC.NTZ R18, R18 ;  /* 0x0000001200127305 */ /* 0x000e22000021f100 */
[----:B------:R-:W-:Y:S05]  /*98b0*/  BRA `(.L_x_4943) ;  /* 0x000006b000007947 */ /* 0x000fea0003800000 */
.L_x_4950:
        /* <DEDUP_REMOVED lines=10> */
.L_x_4957:
        /* <DEDUP_REMOVED lines=21> */
.L_x_4961:
[----:B------:R-:W-:Y:S05]  /*9ab0*/  BSYNC B1 ;  /* 0x0000000000017941 */ /* 0x000fea0003800000 */
.L_x_4960:
[----:B------:R-:W-:Y:S01]  /*9ac0*/  IMAD.SHL.U32 R2, R2, 0x100000, RZ ;  /* 0x0010000002027824 */ /* 0x000fe200078e00ff */
[----:B------:R-:W-:-:S04]  /*9ad0*/  LEA R3, R0, 0x3b800000, 0x17 ;  /* 0x3b80000000037811 */ /* 0x000fc800078eb8ff */
[----:B------:R-:W-:Y:S02]  /*9ae0*/  LOP3.LUT R18, R3, R2, R18, 0xfe, !PT ;  /* 0x0000000203127212 */ /* 0x000fe400078efe12 */
.L_x_4959:
[----:B------:R-:W-:Y:S05]  /*9af0*/  BSYNC B0 ;  /* 0x0000000000007941 */ /* 0x000fea0003800000 */
.L_x_4958:
[----:B------:R-:W0:Y:S01]  /*9b00*/  F2I.FTZ.TRUNC.NTZ R18, R18 ;  /* 0x0000001200127305 */ /* 0x000e22000021f100 */
[----:B------:R-:W-:Y:S05]  /*9b10*/  BRA `(.L_x_4943) ;  /* 0x0000045000007947 */ /* 0x000fea0003800000 */
.L_x_4956:
        /* <DEDUP_REMOVED lines=21> */
.L_x_4965:
[----:B------:R-:W-:Y:S05]  /*9c70*/  BSYNC B1 ;  /* 0x0000000000017941 */ /* 0x000fea0003800000 */
.L_x_4964:
[----:B------:R-:W-:Y:S01]  /*9c80*/  IMAD.SHL.U32 R2, R2, 0x200000, RZ ;  /* 0x0020000002027824 */ /* 0x000fe200078e00ff */
[----:B------:R-:W-:-:S04]  /*9c90*/  LEA R3, R0, 0x37800000, 0x17 ;  /* 0x3780000000037811 */ /* 0x000fc800078eb8ff */
[----:B------:R-:W-:Y:S02]  /*9ca0*/  LOP3.LUT R18, R3, R2, R18, 0xfe, !PT ;  /* 0x0000000203127212 */ /* 0x000fe400078efe12 */
.L_x_4963:
[----:B------:R-:W-:Y:S05]  /*9cb0*/  BSYNC B0 ;  /* 0x0000000000007941 */ /* 0x000fea0003800000 */
.L_x_4962:
[----:B------:R-:W0:Y:S01]  /*9cc0*/  F2I.FTZ.TRUNC.NTZ R18, R18 ;  /* 0x0000001200127305 */ /* 0x000e22000021f100 */
[----:B------:R-:W-:Y:S05]  /*9cd0*/  BRA `(.L_x_4943) ;  /* 0x0000029000007947 */ /* 0x000fea0003800000 */
.L_x_4955:
        /* <DEDUP_REMOVED lines=14> */
.L_x_4969:
[----:B------:R-:W-:Y:S05]  /*9dc0*/  BSYNC B0 ;  /* 0x0000000000007941 */ /* 0x000fea0003800000 */
.L_x_4968:
[----:B------:R-:W0:Y:S01]  /*9dd0*/  F2I.FTZ.TRUNC.NTZ R18, R18 ;  /* 0x0000001200127305 */ /* 0x000e22000021f100 */
[----:B------:R-:W-:Y:S05]  /*9de0*/  BRA `(.L_x_4943) ;  /* 0x0000018000007947 */ /* 0x000fea0003800000 */
.L_x_4942:
        /* <DEDUP_REMOVED lines=21> */
.L_x_4967:
[----:B------:R0:W5:Y:S01]  /*9f40*/  LDG.E R18, [R2.64] ;  /* 0x0000002402127981 */ /* 0x000162000c1e1900 */
[----:B------:R-:W-:Y:S05]  /*9f50*/  BRA `(.L_x_4943) ;  /* 0x0000001000007947 */ /* 0x000fea0003800000 */
.L_x_4966:
[----:B------:R0:W5:Y:S02]  /*9f60*/  LDG.E R18, [R2.64] ;  /* 0x0000002402127981 */ /* 0x000164000c1e1900 */
.L_x_4943:
        /* <DEDUP_REMOVED lines=18> */
.L_x_4973:
[----:B------:R-:W-:Y:S01]  /*a090*/  STG.E.U8 [R16.64], R2 ;  /* 0x0000000210007986 */ /* 0x000fe2000c101124 */
[----:B------:R-:W-:Y:S05]  /*a0a0*/  EXIT ;  /* 0x000000000000794d */ /* 0x000fea0003800000 */
.L_x_4972:
        /* <DEDUP_REMOVED lines=9> */
.L_x_4976:
[----:B------:R-:W-:Y:S01]  /*a140*/  STG.E [R16.64], R2 ;  /* 0x0000000210007986 */ /* 0x000fe2000c101924 */
[----:B------:R-:W-:Y:S05]  /*a150*/  EXIT ;  /* 0x000000000000794d */ /* 0x000fea0003800000 */
.L_x_4975:
[----:B------:R-:W-:Y:S01]  /*a160*/  STG.E.U16 [R16.64], R2 ;  /* 0x0000000210007986 */ /* 0x000fe2000c101524 */
[----:B------:R-:W-:Y:S05]  /*a170*/  EXIT ;  /* 0x000000000000794d */ /* 0x000fea0003800000 */
.L_x_4971:
        /* <DEDUP_REMOVED lines=9> */
.L_x_4978:
[----:B------:R-:W0:Y:S02]  /*a210*/  I2F R0, R2 ;  /* 0x0000000200007306 */ /* 0x000e240000201400 */
[----:B0-----:R-:W-:-:S05]  /*a220*/  F2FP.PACK_AB R0, RZ, R0 ;  /* 0x00000000ff00723e */ /* 0x001fca00000000ff */
[----:B------:R-:W-:Y:S01]  /*a230*/  STG.E.U16 [R16.64], R0 ;  /* 0x0000000010007986 */ /* 0x000fe2000c101524 */
[----:B------:R-:W-:Y:S05]  /*a240*/  EXIT ;  /* 0x000000000000794d */ /* 0x000fea0003800000 */
.L_x_4977:
        /* <DEDUP_REMOVED lines=10> */
.L_x_4980:
[----:B------:R-:W0:Y:S02]  /*a2f0*/  I2F R2, R2 ;  /* 0x0000000200027306 */ /* 0x000e240000201400 */
[----:B0-----:R-:W-:-:S04]  /*a300*/  F2FP.PACK_AB R3, RZ, R2 ;  /* 0x00000002ff03723e */ /* 0x001fc800000000ff */
[----:B------:R-:W-:-:S05]  /*a310*/  PRMT R3, R3, 0x5410, RZ ;  /* 0x0000541003037816 */ /* 0x000fca00000000ff */
[----:B------:R-:W-:Y:S01]  /*a320*/  STG.E [R16.64], R3 ;  /* 0x0000000310007986 */ /* 0x000fe2000c101924 */
[----:B------:R-:W-:Y:S05]  /*a330*/  EXIT ;  /* 0x000000000000794d */ /* 0x000fea0003800000 */
.L_x_4979:
[----:B------:R-:W0:Y:S02]  /*a340*/  I2F.F64 R2, R2 ;  /* 0x0000000200027312 */ /* 0x000e240000201c00 */
[----:B0-----:R-:W-:Y:S01]  /*a350*/  STG.E.64 [R16.64], R2 ;  /* 0x0000000210007986 */ /* 0x001fe2000c101b24 */
[----:B------:R-:W-:Y:S05]  /*a360*/  EXIT ;  /* 0x000000000000794d */ /* 0x000fea0003800000 */
.L_x_4970:
        /* <DEDUP_REMOVED lines=12> */
.L_x_4983:
[----:B------:R-:W0:Y:S01]  /*a430*/  I2F.F64 R4, R2 ;  /* 0x0000000200047312 */ /* 0x000e220000201c00 */
[----:B------:R-:W-:-:S05]  /*a440*/  CS2R R6, SRZ ;  /* 0x0000000000067805 */ /* 0x000fca000001ff00 */
[----:B0-----:R-:W-:Y:S01]  /*a450*/  STG.E.128 [R16.64], R4 ;  /* 0x0000000410007986 */ /* 0x001fe2000c101d24 */
[----:B------:R-:W-:Y:S05]  /*a460*/  EXIT ;  /* 0x000000000000794d */ /* 0x000fea0003800000 */
.L_x_4982:
        /* <DEDUP_REMOVED lines=21> */
.L_x_4987:
[----:B------:R-:W-:Y:S05]  /*a5c0*/  BSYNC B0 ;  /* 0x0000000000007941 */ /* 0x000fea0003800000 */
.L_x_4986:
[----:B------:R-:W-:-:S05]  /*a5d0*/  LOP3.LUT R3, R0, R3, RZ, 0xfc, !PT ;  /* 0x0000000300037212 */ /* 0x000fca00078efcff */
[----:B------:R-:W-:Y:S01]  /*a5e0*/  STG.E.U8 [R16.64], R3 ;  /* 0x0000000310007986 */ /* 0x000fe2000c101124 */
[----:B------:R-:W-:Y:S05]  /*a5f0*/  EXIT ;  /* 0x000000000000794d */ /* 0x000fea0003800000 */
.L_x_4985:
        /* <DEDUP_REMOVED lines=13> */
.L_x_4989:
[----:B------:R-:W-:Y:S01]  /*a6d0*/  IMAD.MOV.U32 R0, RZ, RZ, 0x7f ;  /* 0x0000007fff007424 */ /* 0x000fe200078e00ff */
[----:B------:R-:W-:-:S04]  /*a6e0*/  ISETP.GT.U32.AND P0, PT, R3, 0x7f800000, PT ;  /* 0x7f8000000300780c */ /* 0x000fc80003f04070 */
[----:B------:R-:W-:-:S04]  /*a6f0*/  SEL R0, R0, 0x7c, P0 ;  /* 0x0000007c00007807 */ /* 0x000fc80000000000 */
.L_x_4990:
[----:B------:R-:W-:Y:S05]  /*a700*/  BSYNC B0 ;  /* 0x0000000000007941 */ /* 0x000fea0003800000 */
.L_x_4988:
[----:B------:R-:W-:-:S04]  /*a710*/  LOP3.LUT R2, R5, 0x80000000, RZ, 0xc0, !PT ;  /* 0x8000000005027812 */ /* 0x000fc800078ec0ff */
[----:B------:R-:W-:-:S04]  /*a720*/  SHF.R.U32.HI R3, RZ, 0x18, R2 ;  /* 0x00000018ff037819 */ /* 0x000fc80000011602 */
[----:B------:R-:W-:-:S05]  /*a730*/  LOP3.LUT R3, R0, R3, RZ, 0xfc, !PT ;  /* 0x0000000300037212 */ /* 0x000fca00078efcff */
[----:B------:R-:W-:Y:S01]  /*a740*/  STG.E.U8 [R16.64], R3 ;  /* 0x0000000310007986 */ /* 0x000fe2000c101124 */
[----:B------:R-:W-:Y:S05]  /*a750*/  EXIT ;  /* 0x000000000000794d */ /* 0x000fea0003800000 */
.L_x_4984:
[----:B------:R-:W0:Y:S02]  /*a760*/  I2F R0, R2 ;  /* 0x0000000200007306 */ /* 0x000e240000201400 */
[----:B0-----:R-:W-:-:S05]  /*a770*/  F2FP.BF16.PACK_AB R0, RZ, R0 ;  /* 0x00000000ff00723e */ /* 0x001fca00000010ff */
[----:B------:R-:W-:Y:S01]  /*a780*/  STG.E.U16 [R16.64], R0 ;  /* 0x0000000010007986 */ /* 0x000fe2000c101524 */
[----:B------:R-:W-:Y:S05]  /*a790*/  EXIT ;  /* 0x000000000000794d */ /* 0x000fea0003800000 */
.L_x_4981:
        /* <DEDUP_REMOVED lines=10> */
.L_x_4993:
        /* <DEDUP_REMOVED lines=17> */
.L_x_4996:
[----:B------:R-:W-:-:S04]  /*a950*/  LOP3.LUT R2, R5, 0x80000000, RZ, 0xc0, !PT ;  /* 0x8000000005027812 */ /* 0x000fc800078ec0ff */
[----:B------:R-:W-:-:S04]  /*a960*/  SHF.R.U32.HI R3, RZ, 0x18, R2 ;  /* 0x00000018ff037819 */ /* 0x000fc80000011602 */
[----:B------:R-:W-:-:S04]  /*a970*/  LOP3.LUT R0, R0, R3, RZ, 0xfc, !PT ;  /* 0x0000000300007212 */ /* 0x000fc800078efcff */
[----:B------:R-:W-:Y:S02]  /*a980*/  PRMT R8, R0, 0x7610, R8 ;  /* 0x0000761000087816 */ /* 0x000fe40000000008 */
.L_x_4995:
[----:B------:R-:W-:Y:S05]  /*a990*/  BSYNC B0 ;  /* 0x0000000000007941 */ /* 0x000fea0003800000 */
.L_x_4994:
[----:B------:R-:W-:Y:S01]  /*a9a0*/  STG.E.U8 [R16.64], R8 ;  /* 0x0000000810007986 */ /* 0x000fe2000c101124 */
[----:B------:R-:W-:Y:S05]  /*a9b0*/  EXIT ;  /* 0x000000000000794d */ /* 0x000fea0003800000 */
.L_x_4992:
        /* <DEDUP_REMOVED lines=17> */
.L_x_4999:
[----:B------:R-:W-:-:S04]  /*aad0*/  LOP3.LUT R2, R5, 0x80000000, RZ, 0xc0, !PT ;  /* 0x8000000005027812 */ /* 0x000fc800078ec0ff */
[----:B------:R-:W-:-:S04]  /*aae0*/  SHF.R.U32.HI R3, RZ, 0x18, R2 ;  /* 0x00000018ff037819 */ /* 0x000fc80000011602 */
[----:B------:R-:W-:-:S04]  /*aaf0*/  LOP3.LUT R0, R0, R3, RZ, 0xfc, !PT ;  /* 0x0000000300007212 */ /* 0x000fc800078efcff */
[----:B------:R-:W-:Y:S02]  /*ab00*/  PRMT R8, R0, 0x7610, R8 ;  /* 0x0000761000087816 */ /* 0x000fe40000000008 */
.L_x_4998:
[----:B------:R-:W-:Y:S05]  /*ab10*/  BSYNC B0 ;  /* 0x0000000000007941 */ /* 0x000fea0003800000 */
.L_x_4997:
[----:B------:R-:W-:Y:S01]  /*ab20*/  STG.E.U8 [R16.64], R8 ;  /* 0x0000000810007986 */ /* 0x000fe2000c101124 */
[----:B------:R-:W-:Y:S05]  /*ab30*/  EXIT ;  /* 0x000000000000794d */ /* 0x000fea0003800000 */
.L_x_4991:
        /* <DEDUP_REMOVED lines=22> */
.L_x_4974:
        /* <DEDUP_REMOVED lines=20> */
.L_x_5001:
[----:B------:R-:W-:-:S05]  /*ade0*/  SHF.R.S32.HI R3, RZ, 0x1f, R2 ;  /* 0x0000001fff037819 */ /* 0x000fca0000011402 */
[----:B------:R-:W-:Y:S01]  /*adf0*/  STG.E.64 [R16.64], R2 ;  /* 0x0000000210007986 */ /* 0x000fe2000c101b24 */
[----:B------:R-:W-:Y:S05]  /*ae00*/  EXIT ;  /* 0x000000000000794d */ /* 0x000fea0003800000 */
.L_x_5000:
[----:B------:R-:W-:Y:S01]  /*ae10*/  STG.E [R16.64], R2 ;  /* 0x0000000210007986 */ /* 0x000fe2000c101924 */
[----:B------:R-:W-:Y:S05]  /*ae20*/  EXIT ;  /* 0x000000000000794d */ /* 0x000fea0003800000 */
.L_x_5002:
        /* <DEDUP_REMOVED lines=13> */
.L_x_19669:


//--------------------- .text._ZN2at6native27unrolled_elementwise_kernelINS0_13BUnaryFunctorIiiiZZZNS0_18rshift_kernel_cudaERNS_18TensorIteratorBaseEENKUlvE_clEvENKUlvE1_clEvEUliiE_EESt5arrayIPcLm2EELi4E23TrivialOffsetCalculatorILi1EjESD_NS0_6memory12LoadWithCastILi1EEENSE_13StoreWithCastILi1EEEEEviT_T0_T2_T3_T4_T5_ --------------------------
	.section	.text._ZN2at6native27unrolled_elementwise_kernelINS0_13BUnaryFunctorIiiiZZZNS0_18rshift_kernel_cudaERNS_18TensorIteratorBaseEENKUlvE_clEvENKUlvE1_clEvEUliiE_EESt5arrayIPcLm2EELi4E23TrivialOffsetCalculatorILi1EjESD_NS0_6memory12LoadWithCastILi1EEENSE_13StoreWithCastILi1EEEEEviT_T0_T2_T3_T4_T5_,"ax",@progbits
	.sectioninfo	@"SHI_REGISTERS=30"
	.align	128
        .global         _ZN2at6native27unrolled_elementwise_kernelINS0_13BUnaryFunctorIiiiZZZNS0_18rshift_kernel_cudaERNS_18TensorIteratorBaseEENKUlvE_clEvENKUlvE1_clEvEUliiE_EESt5arrayIPcLm2EELi4E23TrivialOffsetCalculatorILi1EjESD_NS0_6memory12LoadWithCastILi1EEENSE_13StoreWithCastILi1EEEEEviT_T0_T2_T3_T4_T5_
        .type           _ZN2at6native27unrolled_elementwise_kernelINS0_13BUnaryFunctorIiiiZZZNS0_18rshift_kernel_cudaERNS_18TensorIteratorBaseEENKUlvE_clEvENKUlvE1_clEvEUliiE_EESt5arrayIPcLm2EELi4E23TrivialOffsetCalculatorILi1EjESD_NS0_6memory12LoadWithCastILi1EEENSE_13StoreWithCastILi1EEEEEviT_T0_T2_T3_T4_T5_,@function
        .size           _ZN2at6native27unrolled_elementwise_kernelINS0_13BUnaryFunctorIiiiZZZNS0_18rshift_kernel_cudaERNS_18TensorIteratorBaseEENKUlvE_clEvENKUlvE1_clEvEUliiE_EESt5arrayIPcLm2EELi4E23TrivialOffsetCalculatorILi1EjESD_NS0_6memory12LoadWithCastILi1EEENSE_13StoreWithCastILi1EEEEEviT_T0_T2_T3_T4_T5_,(.L_x_19670 - _ZN2at6native27unrolled_elementwise_kernelINS0_13BUnaryFunctorIiiiZZZNS0_18rshift_kernel_cudaERNS_18TensorIteratorBaseEENKUlvE_clEvENKUlvE1_clEvEUliiE_EESt5arrayIPcLm2EELi4E23TrivialOffsetCalculatorILi1EjESD_NS0_6memory12LoadWithCastILi1EEENSE_13StoreWithCastILi1EEEEEviT_T0_T2_T3_T4_T5_)
        .other          _ZN2at6native27unrolled_elementwise_kernelINS0_13BUnaryFunctorIiiiZZZNS0_18rshift_kernel_cudaERNS_18TensorIteratorBaseEENKUlvE_clEvENKUlvE1_clEvEUliiE_EESt5arrayIPcLm2EELi4E23TrivialOffsetCalculatorILi1EjESD_NS0_6memory12LoadWithCastILi1EEENSE_13StoreWithCastILi1EEEEEviT_T0_T2_T3_T4_T5_,@"STO_CUDA_ENTRY STV_DEFAULT"
_ZN2at6native27unrolled_elementwise_kernelINS0_13BUnaryFunctorIiiiZZZNS0_18rshift_kernel_cudaERNS_18TensorIteratorBaseEENKUlvE_clEvENKUlvE1_clEvEUliiE_EESt5arrayIPcLm2EELi4E23TrivialOffsetCalculatorILi1EjESD_NS0_6memory12LoadWithCastILi1EEENSE_13StoreWithCastILi1EEEEEviT_T0_T2_T3_T4_T5_:
.text._ZN2at6native27unrolled_elementwise_kernelINS0_13BUnaryFunctorIiiiZZZNS0_18rshift_kernel_cudaERNS_18TensorIteratorBaseEENKUlvE_clEvENKUlvE1_clEvEUliiE_EESt5arrayIPcLm2EELi4E23TrivialOffsetCalculatorILi1EjESD_NS0_6memory12LoadWithCastILi1EEENSE_13StoreWithCastILi1EEEEEviT_T0_T2_T3_T4_T5_:
[----:B------:R-:W-:Y:S02]  /*0000*/  IMAD.MOV.U32 R1, RZ, RZ, c[0x0][0x28] ;  /* 0x00000a00ff017624 */ /* 0x000fe400078e00ff */
[----:B------:R-:W0:Y:S01]  /*0010*/  S2R R16, SR_CTAID.X ;  /* 0x0000000000107919 */ /* 0x000e220000002500 */
[----:B------:R-:W-:Y:S01]  /*0020*/  IMAD.MOV.U32 R3, RZ, RZ, -0x200 ;  /* 0xfffffe00ff037424 */ /* 0x000fe200078e00ff */
[----:B------:R-:W1:Y:S01]  /*0030*/  LDC.U8 R18, c[0x0][0x184] ;  /* 0x00006100ff127b82 */ /* 0x000e620000000000 */
[----:B------:R-:W-:Y:S01]  /*0040*/  ULDC.64 UR36, c[0x0][0x118] ;  /* 0x0000460000247ab9 */ /* 0x000fe20000000a00 */
[----:B------:R-:W2:Y:S01]  /*0050*/  S2R R17, SR_TID.X ;  /* 0x0000000000117919 */ /* 0x000ea20000002100 */
[----:B------:R-:W-:Y:S01]  /*0060*/  BSSY B6, `(.L_x_5003) ;  /* 0x00000ec000067945 */ /* 0x000fe20003800000 */
[----:B------:R-:W-:Y:S02]  /*0070*/  IMAD.MOV.U32 R19, RZ, RZ, RZ ;  /* 0x000000ffff137224 */ /* 0x000fe400078e00ff */
[----:B------:R-:W-:Y:S02]  /*0080*/  IMAD.MOV.U32 R23, RZ, RZ, RZ ;  /* 0x000000ffff177224 */ /* 0x000fe400078e00ff */
        /* <DEDUP_REMOVED lines=20> */
.L_x_5008:
[----:B------:R0:W5:Y:S01]  /*01d0*/  LDG.E.U8 R23, [R2.64] ;  /* 0x0000002402177981 */ /* 0x000162000c1e1100 */
[----:B------:R-:W-:Y:S05]  /*01e0*/  BRA `(.L_x_5010) ;  /* 0x00000d1000007947 */ /* 0x000fea0003800000 */
.L_x_5007:
        /* <DEDUP_REMOVED lines=8> */
.L_x_5012:
[----:B------:R0:W5:Y:S01]  /*0270*/  LDG.E R23, [R2.64] ;  /* 0x0000002402177981 */ /* 0x000162000c1e1900 */
[----:B------:R-:W-:Y:S05]  /*0280*/  BRA `(.L_x_5010) ;  /* 0x00000c7000007947 */ /* 0x000fea0003800000 */
.L_x_5011:
[----:B------:R0:W5:Y:S01]  /*0290*/  LDG.E.S16 R23, [R2.64] ;  /* 0x0000002402177981 */ /* 0x000162000c1e1700 */
[----:B------:R-:W-:Y:S05]  /*02a0*/  BRA `(.L_x_5010) ;  /* 0x00000c5000007947 */ /* 0x000fea0003800000 */
.L_x_5006:
        /* <DEDUP_REMOVED lines=9> */
.L_x_5014:
[----:B------:R-:W2:Y:S02]  /*0340*/  LDG.E.U16 R2, [R2.64] ;  /* 0x0000002402027981 */ /* 0x000ea4000c1e1500 */
[----:B--2---:R-:W-:-:S06]  /*0350*/  HADD2.F32 R23, -RZ, R2.H0_H0 ;  /* 0x20000002ff177230 */ /* 0x004fcc0000004100 */
[----:B------:R-:W0:Y:S01]  /*0360*/  F2I.FTZ.TRUNC.NTZ R23, R23 ;  /* 0x0000001700177305 */ /* 0x000e22000021f100 */
[----:B------:R-:W-:Y:S05]  /*0370*/  BRA `(.L_x_5010) ;  /* 0x00000b8000007947 */ /* 0x000fea0003800000 */
.L_x_5013:
        /* <DEDUP_REMOVED lines=9> */
.L_x_5016:
[----:B------:R-:W2:Y:S02]  /*0410*/  LDG.E.U16 R2, [R2.64] ;  /* 0x0000002402027981 */ /* 0x000ea4000c1e1500 */
[----:B--2---:R-:W-:-:S06]  /*0420*/  HADD2.F32 R23, -RZ, R2.H0_H0 ;  /* 0x20000002ff177230 */ /* 0x004fcc0000004100 */
[----:B------:R-:W0:Y:S01]  /*0430*/  F2I.FTZ.TRUNC.NTZ R23, R23 ;  /* 0x0000001700177305 */ /* 0x000e22000021f100 */
[----:B------:R-:W-:Y:S05]  /*0440*/  BRA `(.L_x_5010) ;  /* 0x00000ab000007947 */ /* 0x000fea0003800000 */
.L_x_5015:
[----:B------:R-:W2:Y:S02]  /*0450*/  LDG.E.64 R2, [R2.64] ;  /* 0x0000002402027981 */ /* 0x000ea4000c1e1b00 */
[----:B--2---:R0:W1:Y:S01]  /*0460*/  F2I.F64.TRUNC R23, R2 ;  /* 0x0000000200177311 */ /* 0x004062000030d100 */
[----:B------:R-:W-:Y:S05]  /*0470*/  BRA `(.L_x_5010) ;  /* 0x00000a8000007947 */ /* 0x000fea0003800000 */
.L_x_5005:
        /* <DEDUP_REMOVED lines=12> */
.L_x_5019:
[----:B------:R-:W2:Y:S02]  /*0540*/  LDG.E.64 R2, [R2.64] ;  /* 0x0000002402027981 */ /* 0x000ea4000c1e1b00 */
[----:B--2---:R0:W1:Y:S01]  /*0550*/  F2I.F64.TRUNC R23, R2 ;  /* 0x0000000200177311 */ /* 0x004062000030d100 */
[----:B------:R-:W-:Y:S05]  /*0560*/  BRA `(.L_x_5010) ;  /* 0x0000099000007947 */ /* 0x000fea0003800000 */
.L_x_5018:
        /* <DEDUP_REMOVED lines=27> */
.L_x_5021:
        /* <DEDUP_REMOVED lines=15> */
.L_x_5020:
[----:B------:R-:W2:Y:S02]  /*0810*/  LDG.E.U16 R23, [R2.64] ;  /* 0x0000002402177981 */ /* 0x000ea4000c1e1500 */
[----:B--2---:R-:W-:-:S06]  /*0820*/  PRMT R23, RZ, 0x5410, R23 ;  /* 0x00005410ff177816 */ /* 0x004fcc0000000017 */
[----:B------:R-:W0:Y:S01]  /*0830*/  F2I.FTZ.TRUNC.NTZ R23, R23 ;  /* 0x0000001700177305 */ /* 0x000e22000021f100 */
[----:B------:R-:W-:Y:S05]  /*0840*/  BRA `(.L_x_5010) ;  /* 0x000006b000007947 */ /* 0x000fea0003800000 */
.L_x_5017:
        /* <DEDUP_REMOVED lines=10> */
.L_x_5024:
        /* <DEDUP_REMOVED lines=21> */
.L_x_5028:
[----:B------:R-:W-:Y:S05]  /*0a40*/  BSYNC B1 ;  /* 0x0000000000017941 */ /* 0x000fea0003800000 */
.L_x_5027:
[----:B------:R-:W-:Y:S01]  /*0a50*/  IMAD.SHL.U32 R2, R2, 0x100000, RZ ;  /* 0x0010000002027824 */ /* 0x000fe200078e00ff */
[----:B------:R-:W-:-:S04]  /*0a60*/  LEA R0, R0, 0x3b800000, 0x17 ;  /* 0x3b80000000007811 */ /* 0x000fc800078eb8ff */
[----:B------:R-:W-:Y:S02]  /*0a70*/  LOP3.LUT R23, R0, R2, R23, 0xfe, !PT ;  /* 0x0000000200177212 */ /* 0x000fe400078efe17 */
.L_x_5026:
[----:B------:R-:W-:Y:S05]  /*0a80*/  BSYNC B0 ;  /* 0x0000000000007941 */ /* 0x000fea0003800000 */
.L_x_5025:
[----:B------:R-:W0:Y:S01]  /*0a90*/  F2I.FTZ.TRUNC.NTZ R23, R23 ;  /* 0x0000001700177305 */ /* 0x000e22000021f100 */
[----:B------:R-:W-:Y:S05]  /*0aa0*/  BRA `(.L_x_5010) ;  /* 0x0000045000007947 */ /* 0x000fea0003800000 */
.L_x_5023:
        /* <DEDUP_REMOVED lines=21> */
.L_x_5032:
[----:B------:R-:W-:Y:S05]  /*0c00*/  BSYNC B1 ;  /* 0x0000000000017941 */ /* 0x000fea0003800000 */
.L_x_5031:
[----:B------:R-:W-:Y:S01]  /*0c10*/  IMAD.SHL.U32 R2, R2, 0x200000, RZ ;  /* 0x0020000002027824 */ /* 0x000fe200078e00ff */
[----:B------:R-:W-:-:S04]  /*0c20*/  LEA R0, R0, 0x37800000, 0x17 ;  /* 0x3780000000007811 */ /* 0x000fc800078eb8ff */
[----:B------:R-:W-:Y:S02]  /*0c30*/  LOP3.LUT R23, R0, R2, R23, 0xfe, !PT ;  /* 0x0000000200177212 */ /* 0x000fe400078efe17 */
.L_x_5030:
[----:B------:R-:W-:Y:S05]  /*0c40*/  BSYNC B0 ;  /* 0x0000000000007941 */ /* 0x000fea0003800000 */
.L_x_5029:
[----:B------:R-:W0:Y:S01]  /*0c50*/  F2I.FTZ.TRUNC.NTZ R23, R23 ;  /* 0x0000001700177305 */ /* 0x000e22000021f100 */
[----:B------:R-:W-:Y:S05]  /*0c60*/  BRA `(.L_x_5010) ;  /* 0x0000029000007947 */ /* 0x000fea0003800000 */
.L_x_5022:
        /* <DEDUP_REMOVED lines=14> */
.L_x_5036:
[----:B------:R-:W-:Y:S05]  /*0d50*/  BSYNC B0 ;  /* 0x0000000000007941 */ /* 0x000fea0003800000 */
.L_x_5035:
[----:B------:R-:W0:Y:S01]  /*0d60*/  F2I.FTZ.TRUNC.NTZ R23, R23 ;  /* 0x0000001700177305 */ /* 0x000e22000021f100 */
[----:B------:R-:W-:Y:S05]  /*0d70*/  BRA `(.L_x_5010) ;  /* 0x0000018000007947 */ /* 0x000fea0003800000 */
.L_x_5009:
        /* <DEDUP_REMOVED lines=21> */
.L_x_5034:
[----:B------:R0:W5:Y:S01]  /*0ed0*/  LDG.E R23, [R2.64] ;  /* 0x0000002402177981 */ /* 0x000162000c1e1900 */
[----:B------:R-:W-:Y:S05]  /*0ee0*/  BRA `(.L_x_5010) ;  /* 0x0000001000007947 */ /* 0x000fea0003800000 */
.L_x_5033:
[----:B------:R0:W5:Y:S02]  /*0ef0*/  LDG.E R23, [R2.64] ;  /* 0x0000002402177981 */ /* 0x000164000c1e1900 */
.L_x_5010:
[----:B------:R-:W2:Y:S02]  /*0f00*/  S2R R17, SR_TID.X ;  /* 0x0000000000117919 */ /* 0x000ea40000002100 */
[----:B--2---:R-:W-:Y:S02]  /*0f10*/  IADD3 R17, R17, 0x80, RZ ;  /* 0x0000008011117810 */ /* 0x004fe40007ffe0ff */
.L_x_5004:
[----:B-1----:R-:W-:Y:S05]  /*0f20*/  BSYNC B6 ;  /* 0x0000000000067941 */ /* 0x002fea0003800000 */
.L_x_5003:
        /* <DEDUP_REMOVED lines=21> */
.L_x_5042:
[----:B------:R0:W5:Y:S01]  /*1080*/  LDG.E.U8 R19, [R2.64] ;  /* 0x0000002402137981 */ /* 0x000162000c1e1100 */
[----:B------:R-:W-:Y:S05]  /*1090*/  BRA `(.L_x_5044) ;  /* 0x00000d0000007947 */ /* 0x000fea0003800000 */
.L_x_5041:
        /* <DEDUP_REMOVED lines=8> */
.L_x_5046:
[----:B------:R0:W5:Y:S01]  /*1120*/  LDG.E R19, [R2.64] ;  /* 0x0000002402137981 */ /* 0x000162000c1e1900 */
[----:B------:R-:W-:Y:S05]  /*1130*/  BRA `(.L_x_5044) ;  /* 0x00000c6000007947 */ /* 0x000fea0003800000 */
.L_x_5045:
[----:B------:R0:W5:Y:S01]  /*1140*/  LDG.E.S16 R19, [R2.64] ;  /* 0x0000002402137981 */ /* 0x000162000c1e1700 */
[----:B------:R-:W-:Y:S05]  /*1150*/  BRA `(.L_x_5044) ;  /* 0x00000c4000007947 */ /* 0x000fea0003800000 */
.L_x_5040:
        /* <DEDUP_REMOVED lines=9> */
.L_x_5048:
[----:B------:R-:W2:Y:S02]  /*11f0*/  LDG.E.U16 R2, [R2.64] ;  /* 0x0000002402027981 */ /* 0x000ea4000c1e1500 */
[----:B--2---:R-:W-:-:S06]  /*1200*/  HADD2.F32 R19, -RZ, R2.H0_H0 ;  /* 0x20000002ff137230 */ /* 0x004fcc0000004100 */
[----:B------:R-:W0:Y:S01]  /*1210*/  F2I.FTZ.TRUNC.NTZ R19, R19 ;  /* 0x0000001300137305 */ /* 0x000e22000021f100 */
[----:B------:R-:W-:Y:S05]  /*1220*/  BRA `(.L_x_5044) ;  /* 0x00000b7000007947 */ /* 0x000fea0003800000 */
.L_x_5047:
        /* <DEDUP_REMOVED lines=9> */
.L_x_5050:
[----:B------:R-:W2:Y:S02]  /*12c0*/  LDG.E.U16 R2, [R2.64] ;  /* 0x0000002402027981 */ /* 0x000ea4000c1e1500 */
[----:B--2---:R-:W-:-:S06]  /*12d0*/  HADD2.F32 R19, -RZ, R2.H0_H0 ;  /* 0x20000002ff137230 */ /* 0x004fcc0000004100 */
[----:B------:R-:W0:Y:S01]  /*12e0*/  F2I.FTZ.TRUNC.NTZ R19, R19 ;  /* 0x0000001300137305 */ /* 0x000e22000021f100 */
[----:B------:R-:W-:Y:S05]  /*12f0*/  BRA `(.L_x_5044) ;  /* 0x00000aa000007947 */ /* 0x000fea0003800000 */
.L_x_5049:
[----:B------:R-:W2:Y:S02]  /*1300*/  LDG.E.64 R2, [R2.64] ;  /* 0x0000002402027981 */ /* 0x000ea4000c1e1b00 */
[----:B--2---:R0:W1:Y:S01]  /*1310*/  F2I.F64.TRUNC R19, R2 ;  /* 0x0000000200137311 */ /* 0x004062000030d100 */
[----:B------:R-:W-:Y:S05]  /*1320*/  BRA `(.L_x_5044) ;  /* 0x00000a7000007947 */ /* 0x000fea0003800000 */
.L_x_5039:
        /* <DEDUP_REMOVED lines=12> */
.L_x_5053:
[----:B------:R-:W2:Y:S02]  /*13f0*/  LDG.E.64 R2, [R2.64] ;  /* 0x0000002402027981 */ /* 0x000ea4000c1e1b00 */
[----:B--2---:R0:W1:Y:S01]  /*1400*/  F2I.F64.TRUNC R19, R2 ;  /* 0x0000000200137311 */ /* 0x004062000030d100 */
[----:B------:R-:W-:Y:S05]  /*1410*/  BRA `(.L_x_5044) ;  /* 0x0000098000007947 */ /* 0x000fea0003800000 */
.L_x_5052:
        /* <DEDUP_REMOVED lines=27> */
.L_x_5055:
        /* <DEDUP_REMOVED lines=14> */
.L_x_5054:
[----:B------:R-:W2:Y:S02]  /*16b0*/  LDG.E.U16 R19, [R2.64] ;  /* 0x0000002402137981 */ /* 0x000ea4000c1e1500 */
[----:B--2---:R-:W-:-:S06]  /*16c0*/  PRMT R19, RZ, 0x5410, R19 ;  /* 0x00005410ff137816 */ /* 0x004fcc0000000013 */
[----:B------:R-:W0:Y:S01]  /*16d0*/  F2I.FTZ.TRUNC.NTZ R19, R19 ;  /* 0x0000001300137305 */ /* 0x000e22000021f100 */
[----:B------:R-:W-:Y:S05]  /*16e0*/  BRA `(.L_x_5044) ;  /* 0x000006b000007947 */ /* 0x000fea0003800000 */
.L_x_5051:
        /* <DEDUP_REMOVED lines=10> */
.L_x_5058:
        /* <DEDUP_REMOVED lines=21> */
.L_x_5062:
[----:B------:R-:W-:Y:S05]  /*18e0*/  BSYNC B1 ;  /* 0x0000000000017941 */ /* 0x000fea0003800000 */
.L_x_5061:
[----:B------:R-:W-:Y:S01]  /*18f0*/  IMAD.SHL.U32 R2, R2, 0x100000, RZ ;  /* 0x0010000002027824 */ /* 0x000fe200078e00ff */
[----:B------:R-:W-:-:S04]  /*1900*/  LEA R0, R0, 0x3b800000, 0x17 ;  /* 0x3b80000000007811 */ /* 0x000fc800078eb8ff */
[----:B------:R-:W-:Y:S02]  /*1910*/  LOP3.LUT R19, R0, R2, R19, 0xfe, !PT ;  /* 0x0000000200137212 */ /* 0x000fe400078efe13 */
.L_x_5060:
[----:B------:R-:W-:Y:S05]  /*1920*/  BSYNC B0 ;  /* 0x0000000000007941 */ /* 0x000fea0003800000 */
.L_x_5059:
[----:B------:R-:W0:Y:S01]  /*1930*/  F2I.FTZ.TRUNC.NTZ R19, R19 ;  /* 0x0000001300137305 */ /* 0x000e22000021f100 */
[----:B------:R-:W-:Y:S05]  /*1940*/  BRA `(.L_x_5044) ;  /* 0x0000045000007947 */ /* 0x000fea0003800000 */
.L_x_5057:
        /* <DEDUP_REMOVED lines=21> */
.L_x_5066:
[----:B------:R-:W-:Y:S05]  /*1aa0*/  BSYNC B1 ;  /* 0x0000000000017941 */ /* 0x000fea0003800000 */
.L_x_5065:
[----:B------:R-:W-:Y:S01]  /*1ab0*/  IMAD.SHL.U32 R2, R2, 0x200000, RZ ;  /* 0x0020000002027824 */ /* 0x000fe200078e00ff */
[----:B------:R-:W-:-:S04]  /*1ac0*/  LEA R0, R0, 0x37800000, 0x17 ;  /* 0x3780000000007811 */ /* 0x000fc800078eb8ff */
[----:B------:R-:W-:Y:S02]  /*1ad0*/  LOP3.LUT R19, R0, R2, R19, 0xfe, !PT ;  /* 0x0000000200137212 */ /* 0x000fe400078efe13 */
.L_x_5064:
[----:B------:R-:W-:Y:S05]  /*1ae0*/  BSYNC B0 ;  /* 0x0000000000007941 */ /* 0x000fea0003800000 */
.L_x_5063:
[----:B------:R-:W0:Y:S01]  /*1af0*/  F2I.FTZ.TRUNC.NTZ R19, R19 ;  /* 0x0000001300137305 */ /* 0x000e22000021f100 */
[----:B------:R-:W-:Y:S05]  /*1b00*/  BRA `(.L_x_5044) ;  /* 0x0000029000007947 */ /* 0x000fea0003800000 */
.L_x_5056:
        /* <DEDUP_REMOVED lines=14> */
.L_x_5070:
[----:B------:R-:W-:Y:S05]  /*1bf0*/  BSYNC B0 ;  /* 0x0000000000007941 */ /* 0x000fea0003800000 */
.L_x_5069:
[----:B------:R-:W0:Y:S01]  /*1c00*/  F2I.FTZ.TRUNC.NTZ R19, R19 ;  /* 0x0000001300137305 */ /* 0x000e22000021f100 */
[----:B------:R-:W-:Y:S05]  /*1c10*/  BRA `(.L_x_5044) ;  /* 0x0000018000007947 */ /* 0x000fea0003800000 */
.L_x_5043:
        /* <DEDUP_REMOVED lines=19> */
[----:B0----5:R-:W-:Y:S05]  /*1d50*/  CALL.ABS.NOINC R2 ;  /* 0x0000000002007343 */ /* 0x021fea0003c00000 */
[----:B------:R-:W-:Y:S05]  /*1d60*/  BRA `(.L_x_5044) ;  /* 0x0000003000007947 */ /* 0x000fea0003800000 */
.L_x_5068:
[----:B------:R0:W5:Y:S01]  /*1d70*/  LDG.E R19, [R2.64] ;  /* 0x0000002402137981 */ /* 0x000162000c1e1900 */
[----:B------:R-:W-:Y:S05]  /*1d80*/  BRA `(.L_x_5044) ;  /* 0x0000001000007947 */ /* 0x000fea0003800000 */
.L_x_5067:
[----:B------:R0:W5:Y:S02]  /*1d90*/  LDG.E R19, [R2.64] ;  /* 0x0000002402137981 */ /* 0x000164000c1e1900 */
.L_x_5044:
[----:B------:R-:W-:-:S03]  /*1da0*/  IADD3 R17, R17, 0x80, RZ ;  /* 0x0000008011117810 */ /* 0x000fc60007ffe0ff */
.L_x_5038:
[----:B------:R-:W-:Y:S05]  /*1db0*/  BSYNC B6 ;  /* 0x0000000000067941 */ /* 0x000fea0003800000 */
.L_x_5037:
[----:B------:R-:W-:Y:S01]  /*1dc0*/  ISETP.GE.AND P0, PT, R17, R22, PT ;  /* 0x000000161100720c */ /* 0x000fe20003f06270 */
[----:B------:R-:W-:Y:S01]  /*1dd0*/  BSSY B6, `(.L_x_5071) ;  /* 0x00000e8000067945 */ /* 0x000fe20003800000 */
[----:B------:R-:W-:-:S11]  /*1de0*/  CS2R R24, SRZ ;  /* 0x0000000000187805 */ /* 0x000fd6000001ff00 */
        /* <DEDUP_REMOVED lines=19> */
.L_x_5076:
[----:B------:R0:W5:Y:S01]  /*1f20*/  LDG.E.U8 R25, [R2.64] ;  /* 0x0000002402197981 */ /* 0x000162000c1e1100 */
[----:B------:R-:W-:Y:S05]  /*1f30*/  BRA `(.L_x_5078) ;  /* 0x00000d0000007947 */ /* 0x000fea0003800000 */
.L_x_5075:
        /* <DEDUP_REMOVED lines=8> */
.L_x_5080:
[----:B------:R0:W5:Y:S01]  /*1fc0*/  LDG.E R25, [R2.64] ;  /* 0x0000002402197981 */ /* 0x000162000c1e1900 */
[----:B------:R-:W-:Y:S05]  /*1fd0*/  BRA `(.L_x_5078) ;  /* 0x00000c6000007947 */ /* 0x000fea0003800000 */
.L_x_5079:
[----:B------:R0:W5:Y:S01]  /*1fe0*/  LDG.E.S16 R25, [R2.64] ;  /* 0x0000002402197981 */ /* 0x000162000c1e1700 */
[----:B------:R-:W-:Y:S05]  /*1ff0*/  BRA `(.L_x_5078) ;  /* 0x00000c4000007947 */ /* 0x000fea0003800000 */
.L_x_5074:
        /* <DEDUP_REMOVED lines=9> */
.L_x_5082:
[----:B------:R-:W2:Y:S02]  /*2090*/  LDG.E.U16 R2, [R2.64] ;  /* 0x0000002402027981 */ /* 0x000ea4000c1e1500 */
[----:B--2---:R-:W-:-:S06]  /*20a0*/  HADD2.F32 R25, -RZ, R2.H0_H0 ;  /* 0x20000002ff197230 */ /* 0x004fcc0000004100 */
[----:B------:R-:W0:Y:S01]  /*20b0*/  F2I.FTZ.TRUNC.NTZ R25, R25 ;  /* 0x0000001900197305 */ /* 0x000e22000021f100 */
[----:B------:R-:W-:Y:S05]  /*20c0*/  BRA `(.L_x_5078) ;  /* 0x00000b7000007947 */ /* 0x000fea0003800000 */
.L_x_5081:
        /* <DEDUP_REMOVED lines=9> */
.L_x_5084:
[----:B------:R-:W2:Y:S02]  /*2160*/  LDG.E.U16 R2, [R2.64] ;  /* 0x0000002402027981 */ /* 0x000ea4000c1e1500 */
[----:B--2---:R-:W-:-:S06]  /*2170*/  HADD2.F32 R25, -RZ, R2.H0_H0 ;  /* 0x20000002ff197230 */ /* 0x004fcc0000004100 */
[----:B------:R-:W0:Y:S01]  /*2180*/  F2I.FTZ.TRUNC.NTZ R25, R25 ;  /* 0x0000001900197305 */ /* 0x000e22000021f100 */
[----:B------:R-:W-:Y:S05]  /*2190*/  BRA `(.L_x_5078) ;  /* 0x00000aa000007947 */ /* 0x000fea0003800000 */
.L_x_5083:
[----:B------:R-:W2:Y:S02]  /*21a0*/  LDG.E.64 R2, [R2.64] ;  /* 0x0000002402027981 */ /* 0x000ea4000c1e1b00 */
[----:B--2---:R0:W2:Y:S01]  /*21b0*/  F2I.F64.TRUNC R25, R2 ;  /* 0x0000000200197311 */ /* 0x0040a2000030d100 */
[----:B------:R-:W-:Y:S05]  /*21c0*/  BRA `(.L_x_5078) ;  /* 0x00000a7000007947 */ /* 0x000fea0003800000 */
.L_x_5073:
        /* <DEDUP_REMOVED lines=12> */
.L_x_5087:
[----:B------:R-:W2:Y:S02]  /*2290*/  LDG.E.64 R2, [R2.64] ;  /* 0x0000002402027981 */ /* 0x000ea4000c1e1b00 */
[----:B--2---:R0:W2:Y:S01]  /*22a0*/  F2I.F64.TRUNC R25, R2 ;  /* 0x0000000200197311 */ /* 0x0040a2000030d100 */
[----:B------:R-:W-:Y:S05]  /*22b0*/  BRA `(.L_x_5078) ;  /* 0x0000098000007947 */ /* 0x000fea0003800000 */
.L_x_5086:
        /* <DEDUP_REMOVED lines=27> */
.L_x_5089:
        /* <DEDUP_REMOVED lines=14> */
.L_x_5088:
[----:B------:R-:W2:Y:S02]  /*2550*/  LDG.E.U16 R25, [R2.64] ;  /* 0x0000002402197981 */ /* 0x000ea4000c1e1500 */
[----:B--2---:R-:W-:-:S06]  /*2560*/  PRMT R25, RZ, 0x5410, R25 ;  /* 0x00005410ff197816 */ /* 0x004fcc0000000019 */
[----:B------:R-:W0:Y:S01]  /*2570*/  F2I.FTZ.TRUNC.NTZ R25, R25 ;  /* 0x0000001900197305 */ /* 0x000e22000021f100 */
[----:B------:R-:W-:Y:S05]  /*2580*/  BRA `(.L_x_5078) ;  /* 0x000006b000007947 */ /* 0x000fea0003800000 */
.L_x_5085:
        /* <DEDUP_REMOVED lines=10> */
.L_x_5092:
        /* <DEDUP_REMOVED lines=21> */
.L_x_5096:
[----:B------:R-:W-:Y:S05]  /*2780*/  BSYNC B1 ;  /* 0x0000000000017941 */ /* 0x000fea0003800000 */
.L_x_5095:
[----:B------:R-:W-:Y:S01]  /*2790*/  IMAD.SHL.U32 R2, R2, 0x100000, RZ ;  /* 0x0010000002027824 */ /* 0x000fe200078e00ff */
[----:B------:R-:W-:-:S04]  /*27a0*/  LEA R0, R0, 0x3b800000, 0x17 ;  /* 0x3b80000000007811 */ /* 0x000fc800078eb8ff */
[----:B------:R-:W-:Y:S02]  /*27b0*/  LOP3.LUT R25, R0, R2, R25, 0xfe, !PT ;  /* 0x0000000200197212 */ /* 0x000fe400078efe19 */
.L_x_5094:
[----:B------:R-:W-:Y:S05]  /*27c0*/  BSYNC B0 ;  /* 0x0000000000007941 */ /* 0x000fea0003800000 */
.L_x_5093:
[----:B------:R-:W0:Y:S01]  /*27d0*/  F2I.FTZ.TRUNC.NTZ R25, R25 ;  /* 0x0000001900197305 */ /* 0x000e22000021f100 */
[----:B------:R-:W-:Y:S05]  /*27e0*/  BRA `(.L_x_5078) ;  /* 0x0000045000007947 */ /* 0x000fea0003800000 */
.L_x_5091:
        /* <DEDUP_REMOVED lines=21> */
.L_x_5100:
[----:B------:R-:W-:Y:S05]  /*2940*/  BSYNC B1 ;  /* 0x0000000000017941 */ /* 0x000fea0003800000 */
.L_x_5099:
[----:B------:R-:W-:Y:S01]  /*2950*/  IMAD.SHL.U32 R2, R2, 0x200000, RZ ;  /* 0x0020000002027824 */ /* 0x000fe200078e00ff */
[----:B------:R-:W-:-:S04]  /*2960*/  LEA R0, R0, 0x37800000, 0x17 ;  /* 0x3780000000007811 */ /* 0x000fc800078eb8ff */
[----:B------:R-:W-:Y:S02]  /*2970*/  LOP3.LUT R25, R0, R2, R25, 0xfe, !PT ;  /* 0x0000000200197212 */ /* 0x000fe400078efe19 */
.L_x_5098:
[----:B------:R-:W-:Y:S05]  /*2980*/  BSYNC B0 ;  /* 0x0000000000007941 */ /* 0x000fea0003800000 */
.L_x_5097:
[----:B------:R-:W0:Y:S01]  /*2990*/  F2I.FTZ.TRUNC.NTZ R25, R25 ;  /* 0x0000001900197305 */ /* 0x000e22000021f100 */
[----:B------:R-:W-:Y:S05]  /*29a0*/  BRA `(.L_x_5078) ;  /* 0x0000029000007947 */ /* 0x000fea0003800000 */
.L_x_5090:
        /* <DEDUP_REMOVED lines=14> */
.L_x_5104:
[----:B------:R-:W-:Y:S05]  /*2a90*/  BSYNC B0 ;  /* 0x0000000000007941 */ /* 0x000fea0003800000 */
.L_x_5103:
[----:B------:R-:W0:Y:S01]  /*2aa0*/  F2I.FTZ.TRUNC.NTZ R25, R25 ;  /* 0x0000001900197305 */ /* 0x000e22000021f100 */
[----:B------:R-:W-:Y:S05]  /*2ab0*/  BRA `(.L_x_5078) ;  /* 0x0000018000007947 */ /* 0x000fea0003800000 */
.L_x_5077:
        /* <DEDUP_REMOVED lines=21> */
.L_x_5102:
[----:B------:R0:W5:Y:S01]  /*2c10*/  LDG.E R25, [R2.64] ;  /* 0x0000002402197981 */ /* 0x000162000c1e1900 */
[----:B------:R-:W-:Y:S05]  /*2c20*/  BRA `(.L_x_5078) ;  /* 0x0000001000007947 */ /* 0x000fea0003800000 */
.L_x_5101:
[----:B------:R0:W5:Y:S02]  /*2c30*/  LDG.E R25, [R2.64] ;  /* 0x0000002402197981 */ /* 0x000164000c1e1900 */
.L_x_5078:
[----:B------:R-:W-:-:S03]  /*2c40*/  IADD3 R17, R17, 0x80, RZ ;  /* 0x0000008011117810 */ /* 0x000fc60007ffe0ff */
.L_x_5072:
[----:B------:R-:W-:Y:S05]  /*2c50*/  BSYNC B6 ;  /* 0x0000000000067941 */ /* 0x000fea0003800000 */
.L_x_5071:
        /* <DEDUP_REMOVED lines=20> */
.L_x_5110:
[----:B------:R0:W5:Y:S01]  /*2da0*/  LDG.E.U8 R24, [R2.64] ;  /* 0x0000002402187981 */ /* 0x000162000c1e1100 */
[----:B------:R-:W-:Y:S05]  /*2db0*/  BRA `(.L_x_5106) ;  /* 0x00000cf000007947 */ /* 0x000fea0003800000 */
.L_x_5109:
        /* <DEDUP_REMOVED lines=8> */
.L_x_5113:
[----:B------:R0:W5:Y:S01]  /*2e40*/  LDG.E R24, [R2.64] ;  /* 0x0000002402187981 */ /* 0x000162000c1e1900 */
[----:B------:R-:W-:Y:S05]  /*2e50*/  BRA `(.L_x_5106) ;  /* 0x00000c5000007947 */ /* 0x000fea0003800000 */
.L_x_5112:
[----:B------:R0:W5:Y:S01]  /*2e60*/  LDG.E.S16 R24, [R2.64] ;  /* 0x0000002402187981 */ /* 0x000162000c1e1700 */
[----:B------:R-:W-:Y:S05]  /*2e70*/  BRA `(.L_x_5106) ;  /* 0x00000c3000007947 */ /* 0x000fea0003800000 */
.L_x_5108:
        /* <DEDUP_REMOVED lines=9> */
.L_x_5115:
[----:B------:R-:W3:Y:S02]  /*2f10*/  LDG.E.U16 R2, [R2.64] ;  /* 0x0000002402027981 */ /* 0x000ee4000c1e1500 */
[----:B---3--:R-:W-:-:S06]  /*2f20*/  HADD2.F32 R24, -RZ, R2.H0_H0 ;  /* 0x20000002ff187230 */ /* 0x008fcc0000004100 */
[----:B------:R-:W0:Y:S01]  /*2f30*/  F2I.FTZ.TRUNC.NTZ R24, R24 ;  /* 0x0000001800187305 */ /* 0x000e22000021f100 */
[----:B------:R-:W-:Y:S05]  /*2f40*/  BRA `(.L_x_5106) ;  /* 0x00000b6000007947 */ /* 0x000fea0003800000 */
.L_x_5114:
        /* <DEDUP_REMOVED lines=9> */
.L_x_5117:
[----:B------:R-:W3:Y:S02]  /*2fe0*/  LDG.E.U16 R2, [R2.64] ;  /* 0x0000002402027981 */ /* 0x000ee4000c1e1500 */
[----:B---3--:R-:W-:-:S06]  /*2ff0*/  HADD2.F32 R24, -RZ, R2.H0_H0 ;  /* 0x20000002ff187230 */ /* 0x008fcc0000004100 */
[----:B------:R-:W0:Y:S01]  /*3000*/  F2I.FTZ.TRUNC.NTZ R24, R24 ;  /* 0x0000001800187305 */ /* 0x000e22000021f100 */
[----:B------:R-:W-:Y:S05]  /*3010*/  BRA `(.L_x_5106) ;  /* 0x00000a9000007947 */ /* 0x000fea0003800000 */
.L_x_5116:
[----:B------:R-:W3:Y:S02]  /*3020*/  LDG.E.64 R2, [R2.64] ;  /* 0x0000002402027981 */ /* 0x000ee4000c1e1b00 */
[----:B---3--:R0:W3:Y:S01]  /*3030*/  F2I.F64.TRUNC R24, R2 ;  /* 0x0000000200187311 */ /* 0x0080e2000030d100 */
[----:B------:R-:W-:Y:S05]  /*3040*/  BRA `(.L_x_5106) ;  /* 0x00000a6000007947 */ /* 0x000fea0003800000 */
.L_x_5107:
        /* <DEDUP_REMOVED lines=12> */
.L_x_5120:
[----:B------:R-:W3:Y:S02]  /*3110*/  LDG.E.64 R2, [R2.64] ;  /* 0x0000002402027981 */ /* 0x000ee4000c1e1b00 */
[----:B---3--:R0:W3:Y:S01]  /*3120*/  F2I.F64.TRUNC R24, R2 ;  /* 0x0000000200187311 */ /* 0x0080e2000030d100 */
[----:B------:R-:W-:Y:S05]  /*3130*/  BRA `(.L_x_5106) ;  /* 0x0000097000007947 */ /* 0x000fea0003800000 */
.L_x_5119:
        /* <DEDUP_REMOVED lines=27> */
.L_x_5122:
        /* <DEDUP_REMOVED lines=12> */
[----:B------:R0:W3:Y:S01]  /*33b0*/  F2I.FTZ.TRUNC.NTZ R24, R4 ;  /* 0x0000000400187305 */ /* 0x0000e2000021f100 */
[----:B------:R-:W-:Y:S05]  /*33c0*/  BRA `(.L_x_5106) ;  /* 0x000006e000007947 */ /* 0x000fea0003800000 */
.L_x_5121:
[----:B------:R-:W3:Y:S02]  /*33d0*/  LDG.E.U16 R24, [R2.64] ;  /* 0x0000002402187981 */ /* 0x000ee4000c1e1500 */
[----:B---3--:R-:W-:-:S06]  /*33e0*/  PRMT R24, RZ, 0x5410, R24 ;  /* 0x00005410ff187816 */ /* 0x008fcc0000000018 */
[----:B------:R-:W0:Y:S01]  /*33f0*/  F2I.FTZ.TRUNC.NTZ R24, R24 ;  /* 0x0000001800187305 */ /* 0x000e22000021f100 */
[----:B------:R-:W-:Y:S05]  /*3400*/  BRA `(.L_x_5106) ;  /* 0x000006a000007947 */ /* 0x000fea0003800000 */
.L_x_5118:
        /* <DEDUP_REMOVED lines=10> */
.L_x_5125:
        /* <DEDUP_REMOVED lines=21> */
.L_x_5129:
[----:B------:R-:W-:Y:S05]  /*3600*/  BSYNC B1 ;  /* 0x0000000000017941 */ /* 0x000fea0003800000 */
.L_x_5128:
[----:B------:R-:W-:Y:S01]  /*3610*/  IMAD.SHL.U32 R2, R2, 0x100000, RZ ;  /* 0x0010000002027824 */ /* 0x000fe200078e00ff */
[----:B------:R-:W-:-:S04]  /*3620*/  LEA R3, R0, 0x3b800000, 0x17 ;  /* 0x3b80000000037811 */ /* 0x000fc800078eb8ff */
[----:B------:R-:W-:Y:S02]  /*3630*/  LOP3.LUT R24, R3, R2, R24, 0xfe, !PT ;  /* 0x0000000203187212 */ /* 0x000fe400078efe18 */
.L_x_5127:
[----:B------:R-:W-:Y:S05]  /*3640*/  BSYNC B0 ;  /* 0x0000000000007941 */ /* 0x000fea0003800000 */
.L_x_5126:
[----:B------:R-:W0:Y:S01]  /*3650*/  F2I.FTZ.TRUNC.NTZ R24, R24 ;  /* 0x0000001800187305 */ /* 0x000e22000021f100 */
[----:B------:R-:W-:Y:S05]  /*3660*/  BRA `(.L_x_5106) ;  /* 0x0000044000007947 */ /* 0x000fea0003800000 */
.L_x_5124:
        /* <DEDUP_REMOVED lines=21> */
.L_x_5133:
[----:B------:R-:W-:Y:S05]  /*37c0*/  BSYNC B1 ;  /* 0x0000000000017941 */ /* 0x000fea0003800000 */
.L_x_5132:
[----:B------:R-:W-:Y:S01]  /*37d0*/  IMAD.SHL.U32 R2, R2, 0x200000, RZ ;  /* 0x0020000002027824 */ /* 0x000fe200078e00ff */
[----:B------:R-:W-:-:S04]  /*37e0*/  LEA R3, R0, 0x37800000, 0x17 ;  /* 0x3780000000037811 */ /* 0x000fc800078eb8ff */
[----:B------:R-:W-:Y:S02]  /*37f0*/  LOP3.LUT R24, R3, R2, R24, 0xfe, !PT ;  /* 0x0000000203187212 */ /* 0x000fe400078efe18 */
.L_x_5131:
[----:B------:R-:W-:Y:S05]  /*3800*/  BSYNC B0 ;  /* 0x0000000000007941 */ /* 0x000fea0003800000 */
.L_x_5130:
[----:B------:R-:W0:Y:S01]  /*3810*/  F2I.FTZ.TRUNC.NTZ R24, R24 ;  /* 0x0000001800187305 */ /* 0x000e22000021f100 */
[----:B------:R-:W-:Y:S05]  /*3820*/  BRA `(.L_x_5106) ;  /* 0x0000028000007947 */ /* 0x000fea0003800000 */
.L_x_5123:
        /* <DEDUP_REMOVED lines=14> */
.L_x_5137:
[----:B------:R-:W-:Y:S05]  /*3910*/  BSYNC B0 ;  /* 0x0000000000007941 */ /* 0x000fea0003800000 */
.L_x_5136:
[----:B------:R-:W0:Y:S01]  /*3920*/  F2I.FTZ.TRUNC.NTZ R24, R24 ;  /* 0x0000001800187305 */ /* 0x000e22000021f100 */
[----:B------:R-:W-:Y:S05]  /*3930*/  BRA `(.L_x_5106) ;  /* 0x0000017000007947 */ /* 0x000fea0003800000 */
.L_x_5111:
        /* <DEDUP_REMOVED lines=20> */
.L_x_5135:
[----:B------:R0:W5:Y:S01]  /*3a80*/  LDG.E R24, [R2.64] ;  /* 0x0000002402187981 */ /* 0x000162000c1e1900 */
[----:B------:R-:W-:Y:S05]  /*3a90*/  BRA `(.L_x_5106) ;  /* 0x0000001000007947 */ /* 0x000fea0003800000 */
.L_x_5134:
[----:B------:R0:W5:Y:S02]  /*3aa0*/  LDG.E R24, [R2.64] ;  /* 0x0000002402187981 */ /* 0x000164000c1e1900 */
.L_x_5106:
[----:B------:R-:W-:Y:S05]  /*3ab0*/  BSYNC B6 ;  /* 0x0000000000067941 */ /* 0x000fea0003800000 */
.L_x_5105:
[----:B------:R-:W4:Y:S01]  /*3ac0*/  S2R R17, SR_TID.X ;  /* 0x0000000000117919 */ /* 0x000f220000002100 */
[----:B0-----:R-:W0:Y:S01]  /*3ad0*/  LDC.U8 R2, c[0x0][0x18c] ;  /* 0x00006300ff027b82 */ /* 0x001e220000000000 */
[----:B------:R-:W-:Y:S01]  /*3ae0*/  ULDC UR4, c[0x0][0x168] ;  /* 0x00005a0000047ab9 */ /* 0x000fe20000000800 */
[----:B------:R-:W-:Y:S01]  /*3af0*/  BSSY B6, `(.L_x_5138) ;  /* 0x00000f7000067945 */ /* 0x000fe20003800000 */
[----:B------:R-:W-:-:S04]  /*3b00*/  UISETP.LT.U32.AND UP0, UPT, UR4, 0x1f, UPT ;  /* 0x0000001f0400788c */ /* 0x000fc8000bf01070 */
[----:B------:R-:W-:-:S06]  /*3b10*/  USEL UR4, UR4, 0x1f, UP0 ;  /* 0x0000001f04047887 */ /* 0x000fcc0008000000 */
[----:B-----5:R-:W-:Y:S02]  /*3b20*/  SHF.R.S32.HI R23, RZ, UR4, R23 ;  /* 0x00000004ff177c19 */ /* 0x020fe40008011417 */
[----:B-1----:R-:W-:Y:S02]  /*3b30*/  SHF.R.S32.HI R26, RZ, UR4, R19 ;  /* 0x00000004ff1a7c19 */ /* 0x002fe40008011413 */
[----:B--2---:R-:W-:Y:S02]  /*3b40*/  SHF.R.S32.HI R18, RZ, UR4, R25 ;  /* 0x00000004ff127c19 */ /* 0x004fe40008011419 */
[----:B---3--:R-:W-:Y:S02]  /*3b50*/  SHF.R.S32.HI R24, RZ, UR4, R24 ;  /* 0x00000004ff187c19 */ /* 0x008fe40008011418 */
[----:B----4-:R-:W-:-:S13]  /*3b60*/  ISETP.GE.AND P0, PT, R17, R22, PT ;  /* 0x000000161100720c */ /* 0x010fda0003f06270 */
        /* <DEDUP_REMOVED lines=20> */
.L_x_5143:
[----:B------:R0:W-:Y:S01]  /*3cb0*/  STG.E.U8 [R8.64], R23 ;  /* 0x0000001708007986 */ /* 0x0001e2000c101124 */
[----:B------:R-:W-:Y:S05]  /*3cc0*/  BRA `(.L_x_5139) ;  /* 0x00000d9000007947 */ /* 0x000fea0003800000 */
.L_x_5142:
        /* <DEDUP_REMOVED lines=10> */
.L_x_5146:
[----:B------:R0:W-:Y:S01]  /*3d70*/  STG.E [R8.64], R23 ;  /* 0x0000001708007986 */ /* 0x0001e2000c101924 */
[----:B------:R-:W-:Y:S05]  /*3d80*/  BRA `(.L_x_5139) ;  /* 0x00000cd000007947 */ /* 0x000fea0003800000 */
.L_x_5145:
[----:B------:R0:W-:Y:S01]  /*3d90*/  STG.E.U16 [R8.64], R23 ;  /* 0x0000001708007986 */ /* 0x0001e2000c101524 */
[----:B------:R-:W-:Y:S05]  /*3da0*/  BRA `(.L_x_5139) ;  /* 0x00000cb000007947 */ /* 0x000fea0003800000 */
.L_x_5141:
        /* <DEDUP_REMOVED lines=9> */
.L_x_5148:
[----:B------:R-:W0:Y:S02]  /*3e40*/  I2F R0, R23 ;  /* 0x0000001700007306 */ /* 0x000e240000201400 */
[----:B0-----:R-:W-:-:S05]  /*3e50*/  F2FP.PACK_AB R0, RZ, R0 ;  /* 0x00000000ff00723e */ /* 0x001fca00000000ff */
[----:B------:R0:W-:Y:S01]  /*3e60*/  STG.E.U16 [R8.64], R0 ;  /* 0x0000000008007986 */ /* 0x0001e2000c101524 */
[----:B------:R-:W-:Y:S05]  /*3e70*/  BRA `(.L_x_5139) ;  /* 0x00000be000007947 */ /* 0x000fea0003800000 */
.L_x_5147:
        /* <DEDUP_REMOVED lines=10> */
.L_x_5150:
[----:B------:R-:W0:Y:S02]  /*3f20*/  I2F R23, R23 ;  /* 0x0000001700177306 */ /* 0x000e240000201400 */
[----:B0-----:R-:W-:-:S04]  /*3f30*/  F2FP.PACK_AB R3, RZ, R23 ;  /* 0x00000017ff03723e */ /* 0x001fc800000000ff */
[----:B------:R-:W-:-:S05]  /*3f40*/  PRMT R3, R3, 0x5410, RZ ;  /* 0x0000541003037816 */ /* 0x000fca00000000ff */
[----:B------:R0:W-:Y:S01]  /*3f50*/  STG.E [R8.64], R3 ;  /* 0x0000000308007986 */ /* 0x0001e2000c101924 */
[----:B------:R-:W-:Y:S05]  /*3f60*/  BRA `(.L_x_5139) ;  /* 0x00000af000007947 */ /* 0x000fea0003800000 */
.L_x_5149:
[----:B------:R-:W0:Y:S02]  /*3f70*/  I2F.F64 R4, R23 ;  /* 0x0000001700047312 */ /* 0x000e240000201c00 */
[----:B0-----:R0:W-:Y:S01]  /*3f80*/  STG.E.64 [R8.64], R4 ;  /* 0x0000000408007986 */ /* 0x0011e2000c101b24 */
[----:B------:R-:W-:Y:S05]  /*3f90*/  BRA `(.L_x_5139) ;  /* 0x00000ac000007947 */ /* 0x000fea0003800000 */
.L_x_5140:
        /* <DEDUP_REMOVED lines=12> */
.L_x_5153:
[----:B------:R-:W0:Y:S01]  /*4060*/  I2F.F64 R4, R23 ;  /* 0x0000001700047312 */ /* 0x000e220000201c00 */
[----:B------:R-:W-:-:S05]  /*4070*/  CS2R R6, SRZ ;  /* 0x0000000000067805 */ /* 0x000fca000001ff00 */
[----:B0-----:R0:W-:Y:S01]  /*4080*/  STG.E.128 [R8.64], R4 ;  /* 0x0000000408007986 */ /* 0x0011e2000c101d24 */
[----:B------:R-:W-:Y:S05]  /*4090*/  BRA `(.L_x_5139) ;  /* 0x000009c000007947 */ /* 0x000fea0003800000 */
.L_x_5152:
        /* <DEDUP_REMOVED lines=21> */
.L_x_5157:
[----:B------:R-:W-:Y:S05]  /*41f0*/  BSYNC B0 ;  /* 0x0000000000007941 */ /* 0x000fea0003800000 */
.L_x_5156:
[----:B------:R-:W-:-:S05]  /*4200*/  LOP3.LUT R5, R0, R5, RZ, 0xfc, !PT ;  /* 0x0000000500057212 */ /* 0x000fca00078efcff */
[----:B------:R0:W-:Y:S01]  /*4210*/  STG.E.U8 [R8.64], R5 ;  /* 0x0000000508007986 */ /* 0x0001e2000c101124 */
[----:B------:R-:W-:Y:S05]  /*4220*/  BRA `(.L_x_5139) ;  /* 0x0000083000007947 */ /* 0x000fea0003800000 */
.L_x_5155:
        /* <DEDUP_REMOVED lines=13> */
.L_x_5159:
[----:B------:R-:W-:Y:S01]  /*4300*/  IMAD.MOV.U32 R0, RZ, RZ, 0x7f ;  /* 0x0000007fff007424 */ /* 0x000fe200078e00ff */
[----:B------:R-:W-:-:S04]  /*4310*/  ISETP.GT.U32.AND P0, PT, R3, 0x7f800000, PT ;  /* 0x7f8000000300780c */ /* 0x000fc80003f04070 */
[----:B------:R-:W-:-:S04]  /*4320*/  SEL R0, R0, 0x7c, P0 ;  /* 0x0000007c00007807 */ /* 0x000fc80000000000 */
.L_x_5160:
[----:B------:R-:W-:Y:S05]  /*4330*/  BSYNC B0 ;  /* 0x0000000000007941 */ /* 0x000fea0003800000 */
.L_x_5158:
[----:B------:R-:W-:-:S04]  /*4340*/  LOP3.LUT R3, R23, 0x80000000, RZ, 0xc0, !PT ;  /* 0x8000000017037812 */ /* 0x000fc800078ec0ff */
[----:B------:R-:W-:-:S04]  /*4350*/  SHF.R.U32.HI R3, RZ, 0x18, R3 ;  /* 0x00000018ff037819 */ /* 0x000fc80000011603 */
[----:B------:R-:W-:-:S05]  /*4360*/  LOP3.LUT R3, R0, R3, RZ, 0xfc, !PT ;  /* 0x0000000300037212 */ /* 0x000fca00078efcff */
[----:B------:R0:W-:Y:S01]  /*4370*/  STG.E.U8 [R8.64], R3 ;  /* 0x0000000308007986 */ /* 0x0001e2000c101124 */
[----:B------:R-:W-:Y:S05]  /*4380*/  BRA `(.L_x_5139) ;  /* 0x000006d000007947 */ /* 0x000fea0003800000 */
.L_x_5154:
[----:B------:R-:W0:Y:S02]  /*4390*/  I2F R0, R23 ;  /* 0x0000001700007306 */ /* 0x000e240000201400 */
[----:B0-----:R-:W-:-:S05]  /*43a0*/  F2FP.BF16.PACK_AB R0, RZ, R0 ;  /* 0x00000000ff00723e */ /* 0x001fca00000010ff */
[----:B------:R0:W-:Y:S01]  /*43b0*/  STG.E.U16 [R8.64], R0 ;  /* 0x0000000008007986 */ /* 0x0001e2000c101524 */
[----:B------:R-:W-:Y:S05]  /*43c0*/  BRA `(.L_x_5139) ;  /* 0x0000069000007947 */ /* 0x000fea0003800000 */
.L_x_5151:
        /* <DEDUP_REMOVED lines=10> */
.L_x_5163:
        /* <DEDUP_REMOVED lines=17> */
.L_x_5166:
[----:B------:R-:W-:-:S04]  /*4580*/  LOP3.LUT R3, R23, 0x80000000, RZ, 0xc0, !PT ;  /* 0x8000000017037812 */ /* 0x000fc800078ec0ff */
[----:B------:R-:W-:-:S04]  /*4590*/  SHF.R.U32.HI R3, RZ, 0x18, R3 ;  /* 0x00000018ff037819 */ /* 0x000fc80000011603 */
[----:B------:R-:W-:-:S04]  /*45a0*/  LOP3.LUT R0, R0, R3, RZ, 0xfc, !PT ;  /* 0x0000000300007212 */ /* 0x000fc800078efcff */
[----:B------:R-:W-:Y:S02]  /*45b0*/  PRMT R4, R0, 0x7610, R4 ;  /* 0x0000761000047816 */ /* 0x000fe40000000004 */
.L_x_5165:
[----:B------:R-:W-:Y:S05]  /*45c0*/  BSYNC B0 ;  /* 0x0000000000007941 */ /* 0x000fea0003800000 */
.L_x_5164:
[----:B------:R0:W-:Y:S01]  /*45d0*/  STG.E.U8 [R8.64], R4 ;  /* 0x0000000408007986 */ /* 0x0001e2000c101124 */
[----:B------:R-:W-:Y:S05]  /*45e0*/  BRA `(.L_x_5139) ;  /* 0x0000047000007947 */ /* 0x000fea0003800000 */
.L_x_5162:
        /* <DEDUP_REMOVED lines=17> */
.L_x_5169:
[----:B------:R-:W-:-:S04]  /*4700*/  LOP3.LUT R3, R23, 0x80000000, RZ, 0xc0, !PT ;  /* 0x8000000017037812 */ /* 0x000fc800078ec0ff */
[----:B------:R-:W-:-:S04]  /*4710*/  SHF.R.U32.HI R3, RZ, 0x18, R3 ;  /* 0x00000018ff037819 */ /* 0x000fc80000011603 */
[----:B------:R-:W-:-:S04]  /*4720*/  LOP3.LUT R0, R0, R3, RZ, 0xfc, !PT ;  /* 0x0000000300007212 */ /* 0x000fc800078efcff */
[----:B------:R-:W-:Y:S02]  /*4730*/  PRMT R4, R0, 0x7610, R4 ;  /* 0x0000761000047816 */ /* 0x000fe40000000004 */
.L_x_5168:
[----:B------:R-:W-:Y:S05]  /*4740*/  BSYNC B0 ;  /* 0x0000000000007941 */ /* 0x000fea0003800000 */
.L_x_5167:
[----:B------:R0:W-:Y:S01]  /*4750*/  STG.E.U8 [R8.64], R4 ;  /* 0x0000000408007986 */ /* 0x0001e2000c101124 */
[----:B------:R-:W-:Y:S05]  /*4760*/  BRA `(.L_x_5139) ;  /* 0x000002f000007947 */ /* 0x000fea0003800000 */
.L_x_5161:
        /* <DEDUP_REMOVED lines=22> */
.L_x_5144:
        /* <DEDUP_REMOVED lines=20> */
.L_x_5171:
[--C-:B------:R-:W-:Y:S01]  /*4a10*/  SHF.R.S32.HI R5, RZ, 0x1f, R23.reuse ;  /* 0x0000001fff057819 */ /* 0x100fe20000011417 */
[----:B------:R-:W-:-:S05]  /*4a20*/  IMAD.MOV.U32 R4, RZ, RZ, R23 ;  /* 0x000000ffff047224 */ /* 0x000fca00078e0017 */
[----:B------:R0:W-:Y:S01]  /*4a30*/  STG.E.64 [R8.64], R4 ;  /* 0x0000000408007986 */ /* 0x0001e2000c101b24 */
[----:B------:R-:W-:Y:S05]  /*4a40*/  BRA `(.L_x_5139) ;  /* 0x0000001000007947 */ /* 0x000fea0003800000 */
.L_x_5170:
[----:B------:R0:W-:Y:S02]  /*4a50*/  STG.E [R8.64], R23 ;  /* 0x0000001708007986 */ /* 0x0001e4000c101924 */
.L_x_5139:
[----:B0-----:R-:W-:Y:S05]  /*4a60*/  BSYNC B6 ;  /* 0x0000000000067941 */ /* 0x001fea0003800000 */
.L_x_5138:
        /* <DEDUP_REMOVED lines=21> */
.L_x_5177:
[----:B------:R0:W-:Y:S01]  /*4bc0*/  STG.E.U8 [R8.64], R26 ;  /* 0x0000001a08007986 */ /* 0x0001e2000c101124 */
[----:B------:R-:W-:Y:S05]  /*4bd0*/  BRA `(.L_x_5179) ;  /* 0x00000d7000007947 */ /* 0x000fea0003800000 */
.L_x_5176:
        /* <DEDUP_REMOVED lines=9> */
.L_x_5181:
[----:B------:R0:W-:Y:S01]  /*4c70*/  STG.E [R8.64], R26 ;  /* 0x0000001a08007986 */ /* 0x0001e2000c101924 */
[----:B------:R-:W-:Y:S05]  /*4c80*/  BRA `(.L_x_5179) ;  /* 0x00000cc000007947 */ /* 0x000fea0003800000 */
.L_x_5180:
[----:B------:R0:W-:Y:S01]  /*4c90*/  STG.E.U16 [R8.64], R26 ;  /* 0x0000001a08007986 */ /* 0x0001e2000c101524 */
[----:B------:R-:W-:Y:S05]  /*4ca0*/  BRA `(.L_x_5179) ;  /* 0x00000ca000007947 */ /* 0x000fea0003800000 */
.L_x_5175:
        /* <DEDUP_REMOVED lines=9> */
.L_x_5183:
[----:B------:R-:W0:Y:S02]  /*4d40*/  I2F R0, R26 ;  /* 0x0000001a00007306 */ /* 0x000e240000201400 */
[----:B0-----:R-:W-:-:S05]  /*4d50*/  F2FP.PACK_AB R0, RZ, R0 ;  /* 0x00000000ff00723e */ /* 0x001fca00000000ff */
[----:B------:R0:W-:Y:S01]  /*4d60*/  STG.E.U16 [R8.64], R0 ;  /* 0x0000000008007986 */ /* 0x0001e2000c101524 */
[----:B------:R-:W-:Y:S05]  /*4d70*/  BRA `(.L_x_5179) ;  /* 0x00000bd000007947 */ /* 0x000fea0003800000 */
.L_x_5182:
        /* <DEDUP_REMOVED lines=10> */
.L_x_5185:
[----:B------:R-:W0:Y:S02]  /*4e20*/  I2F R26, R26 ;  /* 0x0000001a001a7306 */ /* 0x000e240000201400 */
[----:B0-----:R-:W-:-:S04]  /*4e30*/  F2FP.PACK_AB R3, RZ, R26 ;  /* 0x0000001aff03723e */ /* 0x001fc800000000ff */
[----:B------:R-:W-:-:S05]  /*4e40*/  PRMT R3, R3, 0x5410, RZ ;  /* 0x0000541003037816 */ /* 0x000fca00000000ff */
[----:B------:R0:W-:Y:S01]  /*4e50*/  STG.E [R8.64], R3 ;  /* 0x0000000308007986 */ /* 0x0001e2000c101924 */
[----:B------:R-:W-:Y:S05]  /*4e60*/  BRA `(.L_x_5179) ;  /* 0x00000ae000007947 */ /* 0x000fea0003800000 */
.L_x_5184:
[----:B------:R-:W0:Y:S02]  /*4e70*/  I2F.F64 R26, R26 ;  /* 0x0000001a001a7312 */ /* 0x000e240000201c00 */
[----:B0-----:R0:W-:Y:S01]  /*4e80*/  STG.E.64 [R8.64], R26 ;  /* 0x0000001a08007986 */ /* 0x0011e2000c101b24 */
[----:B------:R-:W-:Y:S05]  /*4e90*/  BRA `(.L_x_5179) ;  /* 0x00000ab000007947 */ /* 0x000fea0003800000 */
.L_x_5174:
        /* <DEDUP_REMOVED lines=12> */
.L_x_5188:
[----:B------:R-:W0:Y:S01]  /*4f60*/  I2F.F64 R4, R26 ;  /* 0x0000001a00047312 */ /* 0x000e220000201c00 */
[----:B------:R-:W-:-:S05]  /*4f70*/  CS2R R6, SRZ ;  /* 0x0000000000067805 */ /* 0x000fca000001ff00 */
[----:B0-----:R0:W-:Y:S01]  /*4f80*/  STG.E.128 [R8.64], R4 ;  /* 0x0000000408007986 */ /* 0x0011e2000c101d24 */
[----:B------:R-:W-:Y:S05]  /*4f90*/  BRA `(.L_x_5179) ;  /* 0x000009b000007947 */ /* 0x000fea0003800000 */
.L_x_5187:
        /* <DEDUP_REMOVED lines=21> */
.L_x_5192:
[----:B------:R-:W-:Y:S05]  /*50f0*/  BSYNC B0 ;  /* 0x0000000000007941 */ /* 0x000fea0003800000 */
.L_x_5191:
[----:B------:R-:W-:-:S05]  /*5100*/  LOP3.LUT R5, R0, R5, RZ, 0xfc, !PT ;  /* 0x0000000500057212 */ /* 0x000fca00078efcff */
[----:B------:R0:W-:Y:S01]  /*5110*/  STG.E.U8 [R8.64], R5 ;  /* 0x0000000508007986 */ /* 0x0001e2000c101124 */
[----:B------:R-:W-:Y:S05]  /*5120*/  BRA `(.L_x_5179) ;  /* 0x0000082000007947 */ /* 0x000fea0003800000 */
.L_x_5190:
        /* <DEDUP_REMOVED lines=13> */
.L_x_5194:
[----:B------:R-:W-:Y:S01]  /*5200*/  IMAD.MOV.U32 R0, RZ, RZ, 0x7f ;  /* 0x0000007fff007424 */ /* 0x000fe200078e00ff */
[----:B------:R-:W-:-:S04]  /*5210*/  ISETP.GT.U32.AND P0, PT, R3, 0x7f800000, PT ;  /* 0x7f8000000300780c */ /* 0x000fc80003f04070 */
[----:B------:R-:W-:-:S04]  /*5220*/  SEL R0, R0, 0x7c, P0 ;  /* 0x0000007c00007807 */ /* 0x000fc80000000000 */
.L_x_5195:
[----:B------:R-:W-:Y:S05]  /*5230*/  BSYNC B0 ;  /* 0x0000000000007941 */ /* 0x000fea0003800000 */
.L_x_5193:
[----:B------:R-:W-:-:S04]  /*5240*/  LOP3.LUT R3, R5, 0x80000000, RZ, 0xc0, !PT ;  /* 0x8000000005037812 */ /* 0x000fc800078ec0ff */
[----:B------:R-:W-:-:S04]  /*5250*/  SHF.R.U32.HI R3, RZ, 0x18, R3 ;  /* 0x00000018ff037819 */ /* 0x000fc80000011603 */
[----:B------:R-:W-:-:S05]  /*5260*/  LOP3.LUT R3, R0, R3, RZ, 0xfc, !PT ;  /* 0x0000000300037212 */ /* 0x000fca00078efcff */
[----:B------:R0:W-:Y:S01]  /*5270*/  STG.E.U8 [R8.64], R3 ;  /* 0x0000000308007986 */ /* 0x0001e2000c101124 */
[----:B------:R-:W-:Y:S05]  /*5280*/  BRA `(.L_x_5179) ;  /* 0x000006c000007947 */ /* 0x000fea0003800000 */
.L_x_5189:
[----:B------:R-:W0:Y:S02]  /*5290*/  I2F R0, R26 ;  /* 0x0000001a00007306 */ /* 0x000e240000201400 */
[----:B0-----:R-:W-:-:S05]  /*52a0*/  F2FP.BF16.PACK_AB R0, RZ, R0 ;  /* 0x00000000ff00723e */ /* 0x001fca00000010ff */
[----:B------:R0:W-:Y:S01]  /*52b0*/  STG.E.U16 [R8.64], R0 ;  /* 0x0000000008007986 */ /* 0x0001e2000c101524 */
[----:B------:R-:W-:Y:S05]  /*52c0*/  BRA `(.L_x_5179) ;  /* 0x0000068000007947 */ /* 0x000fea0003800000 */
.L_x_5186:
        /* <DEDUP_REMOVED lines=10> */
.L_x_5198:
        /* <DEDUP_REMOVED lines=17> */
.L_x_5201:
[----:B------:R-:W-:-:S04]  /*5480*/  LOP3.LUT R3, R5, 0x80000000, RZ, 0xc0, !PT ;  /* 0x8000000005037812 */ /* 0x000fc800078ec0ff */
[----:B------:R-:W-:-:S04]  /*5490*/  SHF.R.U32.HI R3, RZ, 0x18, R3 ;  /* 0x00000018ff037819 */ /* 0x000fc80000011603 */
[----:B------:R-:W-:-:S04]  /*54a0*/  LOP3.LUT R0, R0, R3, RZ, 0xfc, !PT ;  /* 0x0000000300007212 */ /* 0x000fc800078efcff */
[----:B------:R-:W-:Y:S02]  /*54b0*/  PRMT R4, R0, 0x7610, R4 ;  /* 0x0000761000047816 */ /* 0x000fe40000000004 */
.L_x_5200:
[----:B------:R-:W-:Y:S05]  /*54c0*/  BSYNC B0 ;  /* 0x0000000000007941 */ /* 0x000fea0003800000 */
.L_x_5199:
[----:B------:R0:W-:Y:S01]  /*54d0*/  STG.E.U8 [R8.64], R4 ;  /* 0x0000000408007986 */ /* 0x0001e2000c101124 */
[----:B------:R-:W-:Y:S05]  /*54e0*/  BRA `(.L_x_5179) ;  /* 0x0000046000007947 */ /* 0x000fea0003800000 */
.L_x_5197:
        /* <DEDUP_REMOVED lines=17> */
.L_x_5204:
[----:B------:R-:W-:-:S04]  /*5600*/  LOP3.LUT R3, R5, 0x80000000, RZ, 0xc0, !PT ;  /* 0x8000000005037812 */ /* 0x000fc800078ec0ff */
[----:B------:R-:W-:-:S04]  /*5610*/  SHF.R.U32.HI R3, RZ, 0x18, R3 ;  /* 0x00000018ff037819 */ /* 0x000fc80000011603 */
[----:B------:R-:W-:-:S04]  /*5620*/  LOP3.LUT R0, R0, R3, RZ, 0xfc, !PT ;  /* 0x0000000300007212 */ /* 0x000fc800078efcff */
[----:B------:R-:W-:Y:S02]  /*5630*/  PRMT R4, R0, 0x7610, R4 ;  /* 0x0000761000047816 */ /* 0x000fe40000000004 */
.L_x_5203:
[----:B------:R-:W-:Y:S05]  /*5640*/  BSYNC B0 ;  /* 0x0000000000007941 */ /* 0x000fea0003800000 */
.L_x_5202:
[----:B------:R0:W-:Y:S01]  /*5650*/  STG.E.U8 [R8.64], R4 ;  /* 0x0000000408007986 */ /* 0x0001e2000c101124 */
[----:B------:R-:W-:Y:S05]  /*5660*/  BRA `(.L_x_5179) ;  /* 0x000002e000007947 */ /* 0x000fea0003800000 */
.L_x_5196:
        /* <DEDUP_REMOVED lines=22> */
.L_x_5178:
        /* <DEDUP_REMOVED lines=20> */
.L_x_5206:
[----:B------:R-:W-:-:S05]  /*5910*/  SHF.R.S32.HI R27, RZ, 0x1f, R26 ;  /* 0x0000001fff1b7819 */ /* 0x000fca000001141a */
[----:B------:R0:W-:Y:S01]  /*5920*/  STG.E.64 [R8.64], R26 ;  /* 0x0000001a08007986 */ /* 0x0001e2000c101b24 */
[----:B------:R-:W-:Y:S05]  /*5930*/  BRA `(.L_x_5179) ;  /* 0x0000001000007947 */ /* 0x000fea0003800000 */
.L_x_5205:
[----:B------:R0:W-:Y:S02]  /*5940*/  STG.E [R8.64], R26 ;  /* 0x0000001a08007986 */ /* 0x0001e4000c101924 */
.L_x_5179:
        /* <DEDUP_REMOVED lines=21> */
.L_x_5210:
[----:B------:R0:W-:Y:S01]  /*5aa0*/  STG.E.U8 [R8.64], R18 ;  /* 0x0000001208007986 */ /* 0x0001e2000c101124 */
[----:B------:R-:W-:Y:S05]  /*5ab0*/  BRA `(.L_x_5212) ;  /* 0x00000d7000007947 */ /* 0x000fea0003800000 */
.L_x_5209:
        /* <DEDUP_REMOVED lines=9> */
.L_x_5214:
[----:B------:R0:W-:Y:S01]  /*5b50*/  STG.E [R8.64], R18 ;  /* 0x0000001208007986 */ /* 0x0001e2000c101924 */
[----:B------:R-:W-:Y:S05]  /*5b60*/  BRA `(.L_x_5212) ;  /* 0x00000cc000007947 */ /* 0x000fea0003800000 */
.L_x_5213:
[----:B------:R0:W-:Y:S01]  /*5b70*/  STG.E.U16 [R8.64], R18 ;  /* 0x0000001208007986 */ /* 0x0001e2000c101524 */
[----:B------:R-:W-:Y:S05]  /*5b80*/  BRA `(.L_x_5212) ;  /* 0x00000ca000007947 */ /* 0x000fea0003800000 */
.L_x_5208:
        /* <DEDUP_REMOVED lines=9> */
.L_x_5216:
[----:B------:R-:W0:Y:S02]  /*5c20*/  I2F R0, R18 ;  /* 0x0000001200007306 */ /* 0x000e240000201400 */
[----:B0-----:R-:W-:-:S05]  /*5c30*/  F2FP.PACK_AB R0, RZ, R0 ;  /* 0x00000000ff00723e */ /* 0x001fca00000000ff */
[----:B------:R0:W-:Y:S01]  /*5c40*/  STG.E.U16 [R8.64], R0 ;  /* 0x0000000008007986 */ /* 0x0001e2000c101524 */
[----:B------:R-:W-:Y:S05]  /*5c50*/  BRA `(.L_x_5212) ;  /* 0x00000bd000007947 */ /* 0x000fea0003800000 */
.L_x_5215:
        /* <DEDUP_REMOVED lines=10> */
.L_x_5218:
[----:B------:R-:W0:Y:S02]  /*5d00*/  I2F R18, R18 ;  /* 0x0000001200127306 */ /* 0x000e240000201400 */
[----:B0-----:R-:W-:-:S04]  /*5d10*/  F2FP.PACK_AB R3, RZ, R18 ;  /* 0x00000012ff03723e */ /* 0x001fc800000000ff */
[----:B------:R-:W-:-:S05]  /*5d20*/  PRMT R3, R3, 0x5410, RZ ;  /* 0x0000541003037816 */ /* 0x000fca00000000ff */
[----:B------:R0:W-:Y:S01]  /*5d30*/  STG.E [R8.64], R3 ;  /* 0x0000000308007986 */ /* 0x0001e2000c101924 */
[----:B------:R-:W-:Y:S05]  /*5d40*/  BRA `(.L_x_5212) ;  /* 0x00000ae000007947 */ /* 0x000fea0003800000 */
.L_x_5217:
[----:B------:R-:W0:Y:S02]  /*5d50*/  I2F.F64 R18, R18 ;  /* 0x0000001200127312 */ /* 0x000e240000201c00 */
[----:B0-----:R0:W-:Y:S01]  /*5d60*/  STG.E.64 [R8.64], R18 ;  /* 0x0000001208007986 */ /* 0x0011e2000c101b24 */
[----:B------:R-:W-:Y:S05]  /*5d70*/  BRA `(.L_x_5212) ;  /* 0x00000ab000007947 */ /* 0x000fea0003800000 */
.L_x_5207:
        /* <DEDUP_REMOVED lines=12> */
.L_x_5221:
[----:B------:R-:W0:Y:S01]  /*5e40*/  I2F.F64 R4, R18 ;  /* 0x0000001200047312 */ /* 0x000e220000201c00 */
[----:B------:R-:W-:-:S05]  /*5e50*/  CS2R R6, SRZ ;  /* 0x0000000000067805 */ /* 0x000fca000001ff00 */
[----:B0-----:R0:W-:Y:S01]  /*5e60*/  STG.E.128 [R8.64], R4 ;  /* 0x0000000408007986 */ /* 0x0011e2000c101d24 */
[----:B------:R-:W-:Y:S05]  /*5e70*/  BRA `(.L_x_5212) ;  /* 0x000009b000007947 */ /* 0x000fea0003800000 */
.L_x_5220:
        /* <DEDUP_REMOVED lines=21> */
.L_x_5225:
[----:B------:R-:W-:Y:S05]  /*5fd0*/  BSYNC B0 ;  /* 0x0000000000007941 */ /* 0x000fea0003800000 */
.L_x_5224:
[----:B------:R-:W-:-:S05]  /*5fe0*/  LOP3.LUT R5, R0, R5, RZ, 0xfc, !PT ;  /* 0x0000000500057212 */ /* 0x000fca00078efcff */
[----:B------:R0:W-:Y:S01]  /*5ff0*/  STG.E.U8 [R8.64], R5 ;  /* 0x0000000508007986 */ /* 0x0001e2000c101124 */
[----:B------:R-:W-:Y:S05]  /*6000*/  BRA `(.L_x_5212) ;  /* 0x0000082000007947 */ /* 0x000fea0003800000 */
.L_x_5223:
        /* <DEDUP_REMOVED lines=13> */
.L_x_5227:
[----:B------:R-:W-:Y:S01]  /*60e0*/  IMAD.MOV.U32 R0, RZ, RZ, 0x7f ;  /* 0x0000007fff007424 */ /* 0x000fe200078e00ff */
[----:B------:R-:W-:-:S04]  /*60f0*/  ISETP.GT.U32.AND P0, PT, R3, 0x7f800000, PT ;  /* 0x7f8000000300780c */ /* 0x000fc80003f04070 */
[----:B------:R-:W-:-:S04]  /*6100*/  SEL R0, R0, 0x7c, P0 ;  /* 0x0000007c00007807 */ /* 0x000fc80000000000 */
.L_x_5228:
[----:B------:R-:W-:Y:S05]  /*6110*/  BSYNC B0 ;  /* 0x0000000000007941 */ /* 0x000fea0003800000 */
.L_x_5226:
[----:B------:R-:W-:-:S04]  /*6120*/  LOP3.LUT R3, R5, 0x80000000, RZ, 0xc0, !PT ;  /* 0x8000000005037812 */ /* 0x000fc800078ec0ff */
[----:B------:R-:W-:-:S04]  /*6130*/  SHF.R.U32.HI R3, RZ, 0x18, R3 ;  /* 0x00000018ff037819 */ /* 0x000fc80000011603 */
[----:B------:R-:W-:-:S05]  /*6140*/  LOP3.LUT R3, R0, R3, RZ, 0xfc, !PT ;  /* 0x0000000300037212 */ /* 0x000fca00078efcff */
[----:B------:R0:W-:Y:S01]  /*6150*/  STG.E.U8 [R8.64], R3 ;  /* 0x0000000308007986 */ /* 0x0001e2000c101124 */
[----:B------:R-:W-:Y:S05]  /*6160*/  BRA `(.L_x_5212) ;  /* 0x000006c000007947 */ /* 0x000fea0003800000 */
.L_x_5222:
[----:B------:R-:W0:Y:S02]  /*6170*/  I2F R0, R18 ;  /* 0x0000001200007306 */ /* 0x000e240000201400 */
[----:B0-----:R-:W-:-:S05]  /*6180*/  F2FP.BF16.PACK_AB R0, RZ, R0 ;  /* 0x00000000ff00723e */ /* 0x001fca00000010ff */
[----:B------:R0:W-:Y:S01]  /*6190*/  STG.E.U16 [R8.64], R0 ;  /* 0x0000000008007986 */ /* 0x0001e2000c101524 */
[----:B------:R-:W-:Y:S05]  /*61a0*/  BRA `(.L_x_5212) ;  /* 0x0000068000007947 */ /* 0x000fea0003800000 */
.L_x_5219:
        /* <DEDUP_REMOVED lines=10> */
.L_x_5231:
        /* <DEDUP_REMOVED lines=17> */
.L_x_5234:
[----:B------:R-:W-:-:S04]  /*6360*/  LOP3.LUT R3, R5, 0x80000000, RZ, 0xc0, !PT ;  /* 0x8000000005037812 */ /* 0x000fc800078ec0ff */
[----:B------:R-:W-:-:S04]  /*6370*/  SHF.R.U32.HI R3, RZ, 0x18, R3 ;  /* 0x00000018ff037819 */ /* 0x000fc80000011603 */
[----:B------:R-:W-:-:S04]  /*6380*/  LOP3.LUT R0, R0, R3, RZ, 0xfc, !PT ;  /* 0x0000000300007212 */ /* 0x000fc800078efcff */
[----:B------:R-:W-:Y:S02]  /*6390*/  PRMT R4, R0, 0x7610, R4 ;  /* 0x0000761000047816 */ /* 0x000fe40000000004 */
.L_x_5233:
[----:B------:R-:W-:Y:S05]  /*63a0*/  BSYNC B0 ;  /* 0x0000000000007941 */ /* 0x000fea0003800000 */
.L_x_5232:
[----:B------:R0:W-:Y:S01]  /*63b0*/  STG.E.U8 [R8.64], R4 ;  /* 0x0000000408007986 */ /* 0x0001e2000c101124 */
[----:B------:R-:W-:Y:S05]  /*63c0*/  BRA `(.L_x_5212) ;  /* 0x0000046000007947 */ /* 0x000fea0003800000 */
.L_x_5230:
        /* <DEDUP_REMOVED lines=17> */
.L_x_5237:
[----:B------:R-:W-:-:S04]  /*64e0*/  LOP3.LUT R3, R5, 0x80000000, RZ, 0xc0, !PT ;  /* 0x8000000005037812 */ /* 0x000fc800078ec0ff */
[----:B------:R-:W-:-:S04]  /*64f0*/  SHF.R.U32.HI R3, RZ, 0x18, R3 ;  /* 0x00000018ff037819 */ /* 0x000fc80000011603 */
[----:B------:R-:W-:-:S04]  /*6500*/  LOP3.LUT R0, R0, R3, RZ, 0xfc, !PT ;  /* 0x0000000300007212 */ /* 0x000fc800078efcff */
[----:B------:R-:W-:Y:S02]  /*6510*/  PRMT R4, R0, 0x7610, R4 ;  /* 0x0000761000047816 */ /* 0x000fe40000000004 */
.L_x_5236:
[----:B------:R-:W-:Y:S05]  /*6520*/  BSYNC B0 ;  /* 0x0000000000007941 */ /* 0x000fea0003800000 */
.L_x_5235:
[----:B------:R0:W-:Y:S01]  /*6530*/  STG.E.U8 [R8.64], R4 ;  /* 0x0000000408007986 */ /* 0x0001e2000c101124 */
[----:B------:R-:W-:Y:S05]  /*6540*/  BRA `(.L_x_5212) ;  /* 0x000002e000007947 */ /* 0x000fea0003800000 */
.L_x_5229:
        /* <DEDUP_REMOVED lines=22> */
.L_x_5211:
        /* <DEDUP_REMOVED lines=20> */
.L_x_5239:
[----:B------:R-:W-:-:S05]  /*67f0*/  SHF.R.S32.HI R19, RZ, 0x1f, R18 ;  /* 0x0000001fff137819 */ /* 0x000fca0000011412 */
[----:B------:R0:W-:Y:S01]  /*6800*/  STG.E.64 [R8.64], R18 ;  /* 0x0000001208007986 */ /* 0x0001e2000c101b24 */
[----:B------:R-:W-:Y:S05]  /*6810*/  BRA `(.L_x_5212) ;  /* 0x0000001000007947 */ /* 0x000fea0003800000 */
.L_x_5238:
[----:B------:R0:W-:Y:S02]  /*6820*/  STG.E [R8.64], R18 ;  /* 0x0000001208007986 */ /* 0x0001e4000c101924 */
.L_x_5212:
[----:B------:R-:W-:Y:S02]  /*6830*/  IADD3 R17, R17, 0x80, RZ ;  /* 0x0000008011117810 */ /* 0x000fe40007ffe0ff */
.L_x_5173:
[----:B------:R-:W-:Y:S05]  /*6840*/  BSYNC B6 ;  /* 0x0000000000067941 */ /* 0x000fea0003800000 */
.L_x_5172:
        /* <DEDUP_REMOVED lines=19> */
.L_x_5243:
[----:B------:R-:W-:Y:S01]  /*6980*/  STG.E.U8 [R4.64], R24 ;  /* 0x0000001804007986 */ /* 0x000fe2000c101124 */
[----:B------:R-:W-:Y:S05]  /*6990*/  EXIT ;  /* 0x000000000000794d */ /* 0x000fea0003800000 */
.L_x_5242:
        /* <DEDUP_REMOVED lines=9> */
.L_x_5246:
[----:B------:R-:W-:Y:S01]  /*6a30*/  STG.E [R4.64], R24 ;  /* 0x0000001804007986 */ /* 0x000fe2000c101924 */
[----:B------:R-:W-:Y:S05]  /*6a40*/  EXIT ;  /* 0x000000000000794d */ /* 0x000fea0003800000 */
.L_x_5245:
[----:B------:R-:W-:Y:S01]  /*6a50*/  STG.E.U16 [R4.64], R24 ;  /* 0x0000001804007986 */ /* 0x000fe2000c101524 */
[----:B------:R-:W-:Y:S05]  /*6a60*/  EXIT ;  /* 0x000000000000794d */ /* 0x000fea0003800000 */
.L_x_5241:
        /* <DEDUP_REMOVED lines=9> */
.L_x_5248:
[----:B------:R-:W0:Y:S02]  /*6b00*/  I2F R0, R24 ;  /* 0x0000001800007306 */ /* 0x000e240000201400 */
[----:B0-----:R-:W-:-:S05]  /*6b10*/  F2FP.PACK_AB R0, RZ, R0 ;  /* 0x00000000ff00723e */ /* 0x001fca00000000ff */
[----:B------:R-:W-:Y:S01]  /*6b20*/  STG.E.U16 [R4.64], R0 ;  /* 0x0000000004007986 */ /* 0x000fe2000c101524 */
[----:B------:R-:W-:Y:S05]  /*6b30*/  EXIT ;  /* 0x000000000000794d */ /* 0x000fea0003800000 */
.L_x_5247:
        /* <DEDUP_REMOVED lines=10> */
.L_x_5250:
[----:B------:R-:W0:Y:S02]  /*6be0*/  I2F R24, R24 ;  /* 0x0000001800187306 */ /* 0x000e240000201400 */
[----:B0-----:R-:W-:-:S04]  /*6bf0*/  F2FP.PACK_AB R3, RZ, R24 ;  /* 0x00000018ff03723e */ /* 0x001fc800000000ff */
[----:B------:R-:W-:-:S05]  /*6c00*/  PRMT R3, R3, 0x5410, RZ ;  /* 0x0000541003037816 */ /* 0x000fca00000000ff */
[----:B------:R-:W-:Y:S01]  /*6c10*/  STG.E [R4.64], R3 ;  /* 0x0000000304007986 */ /* 0x000fe2000c101924 */
[----:B------:R-:W-:Y:S05]  /*6c20*/  EXIT ;  /* 0x000000000000794d */ /* 0x000fea0003800000 */
.L_x_5249:
[----:B------:R-:W0:Y:S02]  /*6c30*/  I2F.F64 R24, R24 ;  /* 0x0000001800187312 */ /* 0x000e240000201c00 */
[----:B0-----:R-:W-:Y:S01]  /*6c40*/  STG.E.64 [R4.64], R24 ;  /* 0x0000001804007986 */ /* 0x001fe2000c101b24 */
[----:B------:R-:W-:Y:S05]  /*6c50*/  EXIT ;  /* 0x000000000000794d */ /* 0x000fea0003800000 */
.L_x_5240:
        /* <DEDUP_REMOVED lines=12> */
.L_x_5253:
[----:B------:R-:W0:Y:S01]  /*6d20*/  I2F.F64 R24, R24 ;  /* 0x0000001800187312 */ /* 0x000e220000201c00 */
[----:B------:R-:W-:-:S05]  /*6d30*/  CS2R R26, SRZ ;  /* 0x00000000001a7805 */ /* 0x000fca000001ff00 */
[----:B0-----:R-:W-:Y:S01]  /*6d40*/  STG.E.128 [R4.64], R24 ;  /* 0x0000001804007986 */ /* 0x001fe2000c101d24 */
[----:B------:R-:W-:Y:S05]  /*6d50*/  EXIT ;  /* 0x000000000000794d */ /* 0x000fea0003800000 */
.L_x_5252:
        /* <DEDUP_REMOVED lines=21> */
.L_x_5257:
[----:B------:R-:W-:Y:S05]  /*6eb0*/  BSYNC B0 ;  /* 0x0000000000007941 */ /* 0x000fea0003800000 */
.L_x_5256:
[----:B------:R-:W-:-:S05]  /*6ec0*/  LOP3.LUT R3, R0, R3, RZ, 0xfc, !PT ;  /* 0x0000000300037212 */ /* 0x000fca00078efcff */
[----:B------:R-:W-:Y:S01]  /*6ed0*/  STG.E.U8 [R4.64], R3 ;  /* 0x0000000304007986 */ /* 0x000fe2000c101124 */
[----:B------:R-:W-:Y:S05]  /*6ee0*/  EXIT ;  /* 0x000000000000794d */ /* 0x000fea0003800000 */
.L_x_5255:
        /* <DEDUP_REMOVED lines=13> */
.L_x_5259:
[----:B------:R-:W-:Y:S01]  /*6fc0*/  IMAD.MOV.U32 R0, RZ, RZ, 0x7f ;  /* 0x0000007fff007424 */ /* 0x000fe200078e00ff */
[----:B------:R-:W-:-:S04]  /*6fd0*/  ISETP.GT.U32.AND P0, PT, R2, 0x7f800000, PT ;  /* 0x7f8000000200780c */ /* 0x000fc80003f04070 */
[----:B------:R-:W-:-:S04]  /*6fe0*/  SEL R0, R0, 0x7c, P0 ;  /* 0x0000007c00007807 */ /* 0x000fc80000000000 */
.L_x_5260:
[----:B------:R-:W-:Y:S05]  /*6ff0*/  BSYNC B0 ;  /* 0x0000000000007941 */ /* 0x000fea0003800000 */
.L_x_5258:
[----:B------:R-:W-:-:S04]  /*7000*/  LOP3.LUT R2, R3, 0x80000000, RZ, 0xc0, !PT ;  /* 0x8000000003027812 */ /* 0x000fc800078ec0ff */
[----:B------:R-:W-:-:S04]  /*7010*/  SHF.R.U32.HI R3, RZ, 0x18, R2 ;  /* 0x00000018ff037819 */ /* 0x000fc80000011602 */
[----:B------:R-:W-:-:S05]  /*7020*/  LOP3.LUT R3, R0, R3, RZ, 0xfc, !PT ;  /* 0x0000000300037212 */ /* 0x000fca00078efcff */
[----:B------:R-:W-:Y:S01]  /*7030*/  STG.E.U8 [R4.64], R3 ;  /* 0x0000000304007986 */ /* 0x000fe2000c101124 */
[----:B------:R-:W-:Y:S05]  /*7040*/  EXIT ;  /* 0x000000000000794d */ /* 0x000fea0003800000 */
.L_x_5254:
[----:B------:R-:W0:Y:S02]  /*7050*/  I2F R0, R24 ;  /* 0x0000001800007306 */ /* 0x000e240000201400 */
[----:B0-----:R-:W-:-:S05]  /*7060*/  F2FP.BF16.PACK_AB R0, RZ, R0 ;  /* 0x00000000ff00723e */ /* 0x001fca00000010ff */
[----:B------:R-:W-:Y:S01]  /*7070*/  STG.E.U16 [R4.64], R0 ;  /* 0x0000000004007986 */ /* 0x000fe2000c101524 */
[----:B------:R-:W-:Y:S05]  /*7080*/  EXIT ;  /* 0x000000000000794d */ /* 0x000fea0003800000 */
.L_x_5251:
        /* <DEDUP_REMOVED lines=10> */
.L_x_5263:
        /* <DEDUP_REMOVED lines=17> */
.L_x_5266:
[----:B------:R-:W-:-:S04]  /*7240*/  LOP3.LUT R2, R7, 0x80000000, RZ, 0xc0, !PT ;  /* 0x8000000007027812 */ /* 0x000fc800078ec0ff */
[----:B------:R-:W-:-:S04]  /*7250*/  SHF.R.U32.HI R3, RZ, 0x18, R2 ;  /* 0x00000018ff037819 */ /* 0x000fc80000011602 */
[----:B------:R-:W-:-:S04]  /*7260*/  LOP3.LUT R0, R0, R3, RZ, 0xfc, !PT ;  /* 0x0000000300007212 */ /* 0x000fc800078efcff */
[----:B------:R-:W-:Y:S02]  /*7270*/  PRMT R2, R0, 0x7610, R2 ;  /* 0x0000761000027816 */ /* 0x000fe40000000002 */
.L_x_5265:
[----:B------:R-:W-:Y:S05]  /*7280*/  BSYNC B0 ;  /* 0x0000000000007941 */ /* 0x000fea0003800000 */
.L_x_5264:
[----:B------:R-:W-:Y:S01]  /*7290*/  STG.E.U8 [R4.64], R2 ;  /* 0x0000000204007986 */ /* 0x000fe2000c101124 */
[----:B------:R-:W-:Y:S05]  /*72a0*/  EXIT ;  /* 0x000000000000794d */ /* 0x000fea0003800000 */
.L_x_5262:
        /* <DEDUP_REMOVED lines=17> */
.L_x_5269:
[----:B------:R-:W-:-:S04]  /*73c0*/  LOP3.LUT R2, R7, 0x80000000, RZ, 0xc0, !PT ;  /* 0x8000000007027812 */ /* 0x000fc800078ec0ff */
[----:B------:R-:W-:-:S04]  /*73d0*/  SHF.R.U32.HI R3, RZ, 0x18, R2 ;  /* 0x00000018ff037819 */ /* 0x000fc80000011602 */
[----:B------:R-:W-:-:S04]  /*73e0*/  LOP3.LUT R0, R0, R3, RZ, 0xfc, !PT ;  /* 0x0000000300007212 */ /* 0x000fc800078efcff */
[----:B------:R-:W-:Y:S02]  /*73f0*/  PRMT R2, R0, 0x7610, R2 ;  /* 0x0000761000027816 */ /* 0x000fe40000000002 */
.L_x_5268:
[----:B------:R-:W-:Y:S05]  /*7400*/  BSYNC B0 ;  /* 0x0000000000007941 */ /* 0x000fea0003800000 */
.L_x_5267:
[----:B------:R-:W-:Y:S01]  /*7410*/  STG.E.U8 [R4.64], R2 ;  /* 0x0000000204007986 */ /* 0x000fe2000c101124 */
[----:B------:R-:W-:Y:S05]  /*7420*/  EXIT ;  /* 0x000000000000794d */ /* 0x000fea0003800000 */
.L_x_5261:
        /* <DEDUP_REMOVED lines=22> */
.L_x_5244:
        /* <DEDUP_REMOVED lines=20> */
.L_x_5271:
[----:B------:R-:W-:-:S05]  /*76d0*/  SHF.R.S32.HI R25, RZ, 0x1f, R24 ;  /* 0x0000001fff197819 */ /* 0x000fca0000011418 */
[----:B------:R-:W-:Y:S01]  /*76e0*/  STG.E.64 [R4.64], R24 ;  /* 0x0000001804007986 */ /* 0x000fe2000c101b24 */
[----:B------:R-:W-:Y:S05]  /*76f0*/  EXIT ;  /* 0x000000000000794d */ /* 0x000fea0003800000 */
.L_x_5270:
[----:B------:R-:W-:Y:S01]  /*7700*/  STG.E [R4.64], R24 ;  /* 0x0000001804007986 */ /* 0x000fe2000c101924 */
[----:B------:R-:W-:Y:S05]  /*7710*/  EXIT ;  /* 0x000000000000794d */ /* 0x000fea0003800000 */
.L_x_5272:
        /* <DEDUP_REMOVED lines=14> */
.L_x_19670:


//--------------------- .text._ZN2at6native18elementwise_kernelILi128ELi2EZNS0_22gpu_kernel_impl_nocastINS0_13BUnaryFunctorIiiiZZZNS0_18rshift_kernel_cudaERNS_18TensorIteratorBaseEENKUlvE_clEvENKUlvE1_clEvEUliiE_EEEEvS5_RKT_EUliE_EEviT1_ --------------------------
	.section	.text._ZN2at6native18elementwise_kernelILi128ELi2EZNS0_22gpu_kernel_impl_nocastINS0_13BUnaryFunctorIiiiZZZNS0_18rshift_kernel_cudaERNS_18TensorIteratorBaseEENKUlvE_clEvENKUlvE1_clEvEUliiE_EEEEvS5_RKT_EUliE_EEviT1_,"ax",@progbits
	.sectioninfo	@"SHI_REGISTERS=12"
	.align	128
        .global         _ZN2at6native18elementwise_kernelILi128ELi2EZNS0_22gpu_kernel_impl_nocastINS0_13BUnaryFunctorIiiiZZZNS0_18rshift_kernel_cudaERNS_18TensorIteratorBaseEENKUlvE_clEvENKUlvE1_clEvEUliiE_EEEEvS5_RKT_EUliE_EEviT1_
        .type           _ZN2at6native18elementwise_kernelILi128ELi2EZNS0_22gpu_kernel_impl_nocastINS0_13BUnaryFunctorIiiiZZZNS0_18rshift_kernel_cudaERNS_18TensorIteratorBaseEENKUlvE_clEvENKUlvE1_clEvEUliiE_EEEEvS5_RKT_EUliE_EEviT1_,@function
        .size           _ZN2at6native18elementwise_kernelILi128ELi2EZNS0_22gpu_kernel_impl_nocastINS0_13BUnaryFunctorIiiiZZZNS0_18rshift_kernel_cudaERNS_18TensorIteratorBaseEENKUlvE_clEvENKUlvE1_clEvEUliiE_EEEEvS5_RKT_EUliE_EEviT1_,(.L_x_19671 - _ZN2at6native18elementwise_kernelILi128ELi2EZNS0_22gpu_kernel_impl_nocastINS0_13BUnaryFunctorIiiiZZZNS0_18rshift_kernel_cudaERNS_18TensorIteratorBaseEENKUlvE_clEvENKUlvE1_clEvEUliiE_EEEEvS5_RKT_EUliE_EEviT1_)
        .other          _ZN2at6native18elementwise_kernelILi128ELi2EZNS0_22gpu_kernel_impl_nocastINS0_13BUnaryFunctorIiiiZZZNS0_18rshift_kernel_cudaERNS_18TensorIteratorBaseEENKUlvE_clEvENKUlvE1_clEvEUliiE_EEEEvS5_RKT_EUliE_EEviT1_,@"STO_CUDA_ENTRY STV_DEFAULT"
_ZN2at6native18elementwise_kernelILi128ELi2EZNS0_22gpu_kernel_impl_nocastINS0_13BUnaryFunctorIiiiZZZNS0_18rshift_kernel_cudaERNS_18TensorIteratorBaseEENKUlvE_clEvENKUlvE1_clEvEUliiE_EEEEvS5_RKT_EUliE_EEviT1_:
.text._ZN2at6native18elementwise_kernelILi128ELi2EZNS0_22gpu_kernel_impl_nocastINS0_13BUnaryFunctorIiiiZZZNS0_18rshift_kernel_cudaERNS_18TensorIteratorBaseEENKUlvE_clEvENKUlvE1_clEvEUliiE_EEEEvS5_RKT_EUliE_EEviT1_:
        /* <DEDUP_REMOVED lines=236> */
.L_x_5275:
[----:B------:R-:W-:-:S04]  /*0ec0*/  IADD3 R4, P0, R3, c[0x0][0x368], RZ ;  /* 0x0000da0003047a10 */ /* 0x000fc80007f1e0ff */
[----:B------:R-:W-:-:S05]  /*0ed0*/  IADD3.X R5, RZ, c[0x0][0x36c], RZ, P0, !PT ;  /* 0x0000db00ff057a10 */ /* 0x000fca00007fe4ff */
[----:B------:R-:W2:Y:S01]  /*0ee0*/  LDG.E R4, [R4.64] ;  /* 0x0000000604047981 */ /* 0x000ea2000c1e1900 */
[----:B------:R-:W-:Y:S01]  /*0ef0*/  ULDC UR4, c[0x0][0x374] ;  /* 0x0000dd0000047ab9 */ /* 0x000fe20000000800 */
[----:B------:R-:W-:Y:S01]  /*0f00*/  IADD3 R2, P0, R2, c[0x0][0x360], RZ ;  /* 0x0000d80002027a10 */ /* 0x000fe20007f1e0ff */
[----:B------:R-:W-:Y:S01]  /*0f10*/  UISETP.LT.U32.AND UP0, UPT, UR4, 0x1f, UPT ;  /* 0x0000001f0400788c */ /* 0x000fe2000bf01070 */
[----:B------:R-:W-:Y:S02]  /*0f20*/  IADD3 R7, R0, 0x80, RZ ;  /* 0x0000008000077810 */ /* 0x000fe40007ffe0ff */
[----:B------:R-:W-:Y:S01]  /*0f30*/  IADD3.X R3, RZ, c[0x0][0x364], RZ, P0, !PT ;  /* 0x0000d900ff037a10 */ /* 0x000fe200007fe4ff */
[----:B------:R-:W-:-:S06]  /*0f40*/  USEL UR4, UR4, 0x1f, UP0 ;  /* 0x0000001f04047887 */ /* 0x000fcc0008000000 */
[----:B--2---:R-:W-:-:S05]  /*0f50*/  SHF.R.S32.HI R9, RZ, UR4, R4 ;  /* 0x00000004ff097c19 */ /* 0x004fca0008011404 */
[----:B------:R0:W-:Y:S02]  /*0f60*/  STG.E [R2.64], R9 ;  /* 0x0000000902007986 */ /* 0x0001e4000c101906 */
.L_x_5274:
[----:B------:R-:W-:Y:S05]  /*0f70*/  BSYNC B0 ;  /* 0x0000000000007941 */ /* 0x000fea0003800000 */
.L_x_5273:
[----:B------:R-:W-:-:S13]  /*0f80*/  ISETP.GE.AND P0, PT, R7, c[0x0][0x160], PT ;  /* 0x0000580007007a0c */ /* 0x000fda0003f06270 */
[----:B------:R-:W-:Y:S05]  /*0f90*/  @P0 EXIT ;  /* 0x000000000000094d */ /* 0x000fea0003800000 */
[----:B------:R-:W-:Y:S01]  /*0fa0*/  ISETP.NE.AND P0, PT, RZ, c[0x0][0x168], PT ;  /* 0x00005a00ff007a0c */ /* 0x000fe20003f05270 */
[----:B------:R-:W-:Y:S01]  /*0fb0*/  HFMA2.MMA R0, -RZ, RZ, 0, 0 ;  /* 0x00000000ff007435 */ /* 0x000fe200000001ff */
[----:B0-----:R-:W-:-:S11]  /*0fc0*/  MOV R2, RZ ;  /* 0x000000ff00027202 */ /* 0x001fd60000000f00 */
[----:B------:R-:W-:Y:S05]  /*0fd0*/  @!P0 BRA `(.L_x_5276) ;  /* 0x00000e0000008947 */ /* 0x000fea0003800000 */
[----:B------:R-:W-:Y:S02]  /*0fe0*/  MOV R2, RZ ;  /* 0x000000ff00027202 */ /* 0x000fe40000000f00 */
[----:B------:R-:W-:-:S05]  /*0ff0*/  MOV R3, R7 ;  /* 0x0000000700037202 */ /* 0x000fca0000000f00 */
        /* <DEDUP_REMOVED lines=222> */
.L_x_5276:
[----:B------:R-:W-:-:S04]  /*1de0*/  IADD3 R2, P0, R2, c[0x0][0x368], RZ ;  /* 0x0000da0002027a10 */ /* 0x000fc80007f1e0ff */
[----:B------:R-:W-:-:S05]  /*1df0*/  IADD3.X R3, RZ, c[0x0][0x36c], RZ, P0, !PT ;  /* 0x0000db00ff037a10 */ /* 0x000fca00007fe4ff */
[----:B------:R-:W2:Y:S01]  /*1e00*/  LDG.E R2, [R2.64] ;  /* 0x0000000602027981 */ /* 0x000ea2000c1e1900 */
[----:B------:R-:W-:Y:S01]  /*1e10*/  ULDC UR4, c[0x0][0x374] ;  /* 0x0000dd0000047ab9 */ /* 0x000fe20000000800 */
[----:B------:R-:W-:Y:S01]  /*1e20*/  IADD3 R4, P0, R0, c[0x0][0x360], RZ ;  /* 0x0000d80000047a10 */ /* 0x000fe20007f1e0ff */
[----:B------:R-:W-:-:S03]  /*1e30*/  UISETP.LT.U32.AND UP0, UPT, UR4, 0x1f, UPT ;  /* 0x0000001f0400788c */ /* 0x000fc6000bf01070 */
[----:B------:R-:W-:Y:S01]  /*1e40*/  IADD3.X R5, RZ, c[0x0][0x364], RZ, P0, !PT ;  /* 0x0000d900ff057a10 */ /* 0x000fe200007fe4ff */
[----:B------:R-:W-:-:S06]  /*1e50*/  USEL UR4, UR4, 0x1f, UP0 ;  /* 0x0000001f04047887 */ /* 0x000fcc0008000000 */
[----:B--2---:R-:W-:-:S05]  /*1e60*/  SHF.R.S32.HI R7, RZ, UR4, R2 ;  /* 0x00000004ff077c19 */ /* 0x004fca0008011402 */
[----:B------:R-:W-:Y:S01]  /*1e70*/  STG.E [R4.64], R7 ;  /* 0x0000000704007986 */ /* 0x000fe2000c101906 */
[----:B------:R-:W-:Y:S05]  /*1e80*/  EXIT ;  /* 0x000000000000794d */ /* 0x000fea0003800000 */
.L_x_5277:
        /* <DEDUP_REMOVED lines=15> */
.L_x_19671:


//--------------------- .text._ZN2at6native27unrolled_elementwise_kernelINS0_13BUnaryFunctorIiiiZZZNS0_18rshift_kernel_cudaERNS_18TensorIteratorBaseEENKUlvE_clEvENKUlvE1_clEvEUliiE_EESt5arrayIPcLm2EELi4E23TrivialOffsetCalculatorILi1EjESD_NS0_6memory15LoadWithoutCastENSE_16StoreWithoutCastEEEviT_T0_T2_T3_T4_T5_ --------------------------
	.section	.text._ZN2at6native27unrolled_elementwise_kernelINS0_13BUnaryFunctorIiiiZZZNS0_18rshift_kernel_cudaERNS_18TensorIteratorBaseEENKUlvE_clEvENKUlvE1_clEvEUliiE_EESt5arrayIPcLm2EELi4E23TrivialOffsetCalculatorILi1EjESD_NS0_6memory15LoadWithoutCastENSE_16StoreWithoutCastEEEviT_T0_T2_T3_T4_T5_,"ax",@progbits
	.sectioninfo	@"SHI_REGISTERS=19"
	.align	128
        .global         _ZN2at6native27unrolled_elementwise_kernelINS0_13BUnaryFunctorIiiiZZZNS0_18rshift_kernel_cudaERNS_18TensorIteratorBaseEENKUlvE_clEvENKUlvE1_clEvEUliiE_EESt5arrayIPcLm2EELi4E23TrivialOffsetCalculatorILi1EjESD_NS0_6memory15LoadWithoutCastENSE_16StoreWithoutCastEEEviT_T0_T2_T3_T4_T5_
        .type           _ZN2at6native27unrolled_elementwise_kernelINS0_13BUnaryFunctorIiiiZZZNS0_18rshift_kernel_cudaERNS_18TensorIteratorBaseEENKUlvE_clEvENKUlvE1_clEvEUliiE_EESt5arrayIPcLm2EELi4E23TrivialOffsetCalculatorILi1EjESD_NS0_6memory15LoadWithoutCastENSE_16StoreWithoutCastEEEviT_T0_T2_T3_T4_T5_,@function
        .size           _ZN2at6native27unrolled_elementwise_kernelINS0_13BUnaryFunctorIiiiZZZNS0_18rshift_kernel_cudaERNS_18TensorIteratorBaseEENKUlvE_clEvENKUlvE1_clEvEUliiE_EESt5arrayIPcLm2EELi4E23TrivialOffsetCalculatorILi1EjESD_NS0_6memory15LoadWithoutCastENSE_16StoreWithoutCastEEEviT_T0_T2_T3_T4_T5_,(.L_x_19672 - _ZN2at6native27unrolled_elementwise_kernelINS0_13BUnaryFunctorIiiiZZZNS0_18rshift_kernel_cudaERNS_18TensorIteratorBaseEENKUlvE_clEvENKUlvE1_clEvEUliiE_EESt5arrayIPcLm2EELi4E23TrivialOffsetCalculatorILi1EjESD_NS0_6memory15LoadWithoutCastENSE_16StoreWithoutCastEEEviT_T0_T2_T3_T4_T5_)
        .other          _ZN2at6native27unrolled_elementwise_kernelINS0_13BUnaryFunctorIiiiZZZNS0_18rshift_kernel_cudaERNS_18TensorIteratorBaseEENKUlvE_clEvENKUlvE1_clEvEUliiE_EESt5arrayIPcLm2EELi4E23TrivialOffsetCalculatorILi1EjESD_NS0_6memory15LoadWithoutCastENSE_16StoreWithoutCastEEEviT_T0_T2_T3_T4_T5_,@"STO_CUDA_ENTRY STV_DEFAULT"
_ZN2at6native27unrolled_elementwise_kernelINS0_13BUnaryFunctorIiiiZZZNS0_18rshift_kernel_cudaERNS_18TensorIteratorBaseEENKUlvE_clEvENKUlvE1_clEvEUliiE_EESt5arrayIPcLm2EELi4E23TrivialOffsetCalculatorILi1EjESD_NS0_6memory15LoadWithoutCastENSE_16StoreWithoutCastEEEviT_T0_T2_T3_T4_T5_:
.text._ZN2at6native27unrolled_elementwise_kernelINS0_13BUnaryFunctorIiiiZZZNS0_18rshift_kernel_cudaERNS_18TensorIteratorBaseEENKUlvE_clEvENKUlvE1_clEvEUliiE_EESt5arrayIPcLm2EELi4E23TrivialOffsetCalculatorILi1EjESD_NS0_6memory15LoadWithoutCastENSE_16StoreWithoutCastEEEviT_T0_T2_T3_T4_T5_:
        /* <DEDUP_REMOVED lines=15> */
[----:B------:R0:W2:Y:S07]  /*00f0*/  @!P0 LDG.E R3, [R4.64] ;  /* 0x0000000604038981 */ /* 0x0000ae000c1e1900 */
        /* <DEDUP_REMOVED lines=13> */
[----:B------:R-:W3:Y:S03]  /*01d0*/  @!P3 LDG.E R14, [R10.64] ;  /* 0x000000060a0eb981 */ /* 0x000ee6000c1e1900 */
[----:B------:R-:W-:Y:S01]  /*01e0*/  @!P2 IMAD.WIDE.U32 R6, R6, R7, c[0x0][0x178] ;  /* 0x00005e000606a625 */ /* 0x000fe200078e0007 */
[----:B------:R-:W4:Y:S04]  /*01f0*/  @!P1 LDG.E R12, [R8.64] ;  /* 0x00000006080c9981 */ /* 0x000f28000c1e1900 */
[----:B------:R-:W5:Y:S01]  /*0200*/  @!P2 LDG.E R13, [R6.64] ;  /* 0x00000006060da981 */ /* 0x000f62000c1e1900 */
[----:B------:R-:W-:-:S02]  /*0210*/  ULDC UR4, c[0x0][0x168] ;  /* 0x00005a0000047ab9 */ /* 0x000fc40000000800 */
        /* <DEDUP_REMOVED lines=10> */
[----:B------:R0:W-:Y:S01]  /*02c0*/  @!P0 STG.E [R4.64], R3 ;  /* 0x0000000304008986 */ /* 0x0001e2000c101906 */
        /* <DEDUP_REMOVED lines=9> */
[----:B------:R0:W-:Y:S09]  /*0360*/  STG.E [R4.64], R9 ;  /* 0x0000000904007986 */ /* 0x0001f2000c101906 */
[----:B------:R-:W-:Y:S02]  /*0370*/  @!P0 LEA R6, R0, R15, 0x9 ;  /* 0x0000000f00068211 */ /* 0x000fe400078e48ff */
[----:B------:R-:W-:-:S03]  /*0380*/  @!P0 IADD3 R15, R15, 0x80, RZ ;  /* 0x000000800f0f8810 */ /* 0x000fc60007ffe0ff */
[----:B------:R-:W-:-:S05]  /*0390*/  @!P0 IMAD.WIDE.U32 R6, R6, R7, c[0x0][0x170] ;  /* 0x00005c0006068625 */ /* 0x000fca00078e0007 */
[----:B------:R0:W-:Y:S02]  /*03a0*/  @!P0 STG.E [R6.64], R11 ;  /* 0x0000000b06008986 */ /* 0x0001e4000c101906 */
.L_x_5279:
[----:B0-----:R-:W-:Y:S05]  /*03b0*/  BSYNC B0 ;  /* 0x0000000000007941 */ /* 0x001fea0003800000 */
.L_x_5278:
[----:B------:R-:W-:-:S13]  /*03c0*/  ISETP.GE.AND P0, PT, R15, R2, PT ;  /* 0x000000020f00720c */ /* 0x000fda0003f06270 */
[----:B------:R-:W-:Y:S05]  /*03d0*/  @P0 EXIT ;  /* 0x000000000000094d */ /* 0x000fea0003800000 */
[----:B------:R-:W-:Y:S01]  /*03e0*/  HFMA2.MMA R3, -RZ, RZ, 0, 2.384185791015625e-07 ;  /* 0x00000004ff037435 */ /* 0x000fe200000001ff */
[----:B------:R-:W-:-:S09]  /*03f0*/  IMAD R2, R0, 0x200, R15 ;  /* 0x0000020000027824 */ /* 0x000fd200078e020f */
[----:B------:R-:W-:-:S05]  /*0400*/  IMAD.WIDE.U32 R2, R2, R3, c[0x0][0x170] ;  /* 0x00005c0002027625 */ /* 0x000fca00078e0003 */
[----:B------:R-:W-:Y:S01]  /*0410*/  STG.E [R2.64], R13 ;  /* 0x0000000d02007986 */ /* 0x000fe2000c101906 */
[----:B------:R-:W-:Y:S05]  /*0420*/  EXIT ;  /* 0x000000000000794d */ /* 0x000fea0003800000 */
.L_x_5280:
        /* <DEDUP_REMOVED lines=13> */
.L_x_19672:


//--------------------- .text._ZN2at6native29vectorized_elementwise_kernelILi2ENS0_13BUnaryFunctorIiiiZZZNS0_18rshift_kernel_cudaERNS_18TensorIteratorBaseEENKUlvE_clEvENKUlvE1_clEvEUliiE_EESt5arrayIPcLm2EEEEviT0_T1_ --------------------------
	.section	.text._ZN2at6native29vectorized_elementwise_kernelILi2ENS0_13BUnaryFunctorIiiiZZZNS0_18rshift_kernel_cudaERNS_18TensorIteratorBaseEENKUlvE_clEvENKUlvE1_clEvEUliiE_EESt5arrayIPcLm2EEEEviT0_T1_,"ax",@progbits
	.sectioninfo	@"SHI_REGISTERS=31"
	.align	128
        .global         _ZN2at6native29vectorized_elementwise_kernelILi2ENS0_13BUnaryFunctorIiiiZZZNS0_18rshift_kernel_cudaERNS_18TensorIteratorBaseEENKUlvE_clEvENKUlvE1_clEvEUliiE_EESt5arrayIPcLm2EEEEviT0_T1_
        .type           _ZN2at6native29vectorized_elementwise_kernelILi2ENS0_13BUnaryFunctorIiiiZZZNS0_18rshift_kernel_cudaERNS_18TensorIteratorBaseEENKUlvE_clEvENKUlvE1_clEvEUliiE_EESt5arrayIPcLm2EEEEviT0_T1_,@function
        .size           _ZN2at6native29vectorized_elementwise_kernelILi2ENS0_13BUnaryFunctorIiiiZZZNS0_18rshift_kernel_cudaERNS_18TensorIteratorBaseEENKUlvE_clEvENKUlvE1_clEvEUliiE_EESt5arrayIPcLm2EEEEviT0_T1_,(.L_x_19673 - _ZN2at6native29vectorized_elementwise_kernelILi2ENS0_13BUnaryFunctorIiiiZZZNS0_18rshift_kernel_cudaERNS_18TensorIteratorBaseEENKUlvE_clEvENKUlvE1_clEvEUliiE_EESt5arrayIPcLm2EEEEviT0_T1_)
        .other          _ZN2at6native29vectorized_elementwise_kernelILi2ENS0_13BUnaryFunctorIiiiZZZNS0_18rshift_kernel_cudaERNS_18TensorIteratorBaseEENKUlvE_clEvENKUlvE1_clEvEUliiE_EESt5arrayIPcLm2EEEEviT0_T1_,@"STO_CUDA_ENTRY STV_DEFAULT"
_ZN2at6native29vectorized_elementwise_kernelILi2ENS0_13BUnaryFunctorIiiiZZZNS0_18rshift_kernel_cudaERNS_18TensorIteratorBaseEENKUlvE_clEvENKUlvE1_clEvEUliiE_EESt5arrayIPcLm2EEEEviT0_T1_:
.text._ZN2at6native29vectorized_elementwise_kernelILi2ENS0_13BUnaryFunctorIiiiZZZNS0_18rshift_kernel_cudaERNS_18TensorIteratorBaseEENKUlvE_clEvENKUlvE1_clEvEUliiE_EESt5arrayIPcLm2EEEEviT0_T1_:
        /* <DEDUP_REMOVED lines=11> */
[----:B------:R-:W2:Y:S04]  /*00b0*/  LDG.E.64 R6, [R2.64] ;  /* 0x0000000602067981 */ /* 0x000ea8000c1e1b00 */
[----:B------:R-:W3:Y:S04]  /*00c0*/  LDG.E.64 R8, [R2.64+0x400] ;  /* 0x0004000602087981 */ /* 0x000ee8000c1e1b00 */
[----:B------:R-:W4:Y:S04]  /*00d0*/  LDG.E.64 R10, [R2.64+0x800] ;  /* 0x00080006020a7981 */ /* 0x000f28000c1e1b00 */
[----:B------:R-:W5:Y:S01]  /*00e0*/  LDG.E.64 R12, [R2.64+0xc00] ;  /* 0x000c0006020c7981 */ /* 0x000f62000c1e1b00 */
[----:B------:R-:W-:Y:S01]  /*00f0*/  ULDC UR4, c[0x0][0x168] ;  /* 0x00005a0000047ab9 */ /* 0x000fe20000000800 */
[----:B------:R-:W-:Y:S01]  /*0100*/  IMAD.WIDE.U32 R4, R0, R5, c[0x0][0x170] ;  /* 0x00005c0000047625 */ /* 0x000fe200078e0005 */
[----:B------:R-:W-:-:S04]  /*0110*/  UISETP.LT.U32.AND UP0, UPT, UR4, 0x1f, UPT ;  /* 0x0000001f0400788c */ /* 0x000fc8000bf01070 */
[----:B------:R-:W-:Y:S01]  /*0120*/  USEL UR4, UR4, 0x1f, UP0 ;  /* 0x0000001f04047887 */ /* 0x000fe20008000000 */
[----:B------:R-:W-:-:S05]  /*0130*/  IMAD.WIDE R4, R15, 0x8, R4 ;  /* 0x000000080f047825 */ /* 0x000fca00078e0204 */
[----:B--2---:R-:W-:Y:S02]  /*0140*/  SHF.R.S32.HI R7, RZ, UR4, R7 ;  /* 0x00000004ff077c19 */ /* 0x004fe40008011407 */
[----:B------:R-:W-:Y:S02]  /*0150*/  SHF.R.S32.HI R6, RZ, UR4, R6 ;  /* 0x00000004ff067c19 */ /* 0x000fe40008011406 */
[----:B---3--:R-:W-:Y:S02]  /*0160*/  SHF.R.S32.HI R9, RZ, UR4, R9 ;  /* 0x00000004ff097c19 */ /* 0x008fe40008011409 */
[----:B------:R-:W-:Y:S01]  /*0170*/  SHF.R.S32.HI R8, RZ, UR4, R8 ;  /* 0x00000004ff087c19 */ /* 0x000fe20008011408 */
[----:B------:R-:W-:Y:S01]  /*0180*/  STG.E.64 [R4.64], R6 ;  /* 0x0000000604007986 */ /* 0x000fe2000c101b06 */
[----:B----4-:R-:W-:Y:S02]  /*0190*/  SHF.R.S32.HI R11, RZ, UR4, R11 ;  /* 0x00000004ff0b7c19 */ /* 0x010fe4000801140b */
[----:B------:R-:W-:Y:S01]  /*01a0*/  SHF.R.S32.HI R10, RZ, UR4, R10 ;  /* 0x00000004ff0a7c19 */ /* 0x000fe2000801140a */
[----:B------:R-:W-:Y:S01]  /*01b0*/  STG.E.64 [R4.64+0x400], R8 ;  /* 0x0004000804007986 */ /* 0x000fe2000c101b06 */
[----:B-----5:R-:W-:-:S02]  /*01c0*/  SHF.R.S32.HI R13, RZ, UR4, R13 ;  /* 0x00000004ff0d7c19 */ /* 0x020fc4000801140d */
[----:B------:R-:W-:Y:S01]  /*01d0*/  SHF.R.S32.HI R12, RZ, UR4, R12 ;  /* 0x00000004ff0c7c19 */ /* 0x000fe2000801140c */
[----:B------:R-:W-:Y:S04]  /*01e0*/  STG.E.64 [R4.64+0x800], R10 ;  /* 0x0008000a04007986 */ /* 0x000fe8000c101b06 */
[----:B------:R-:W-:Y:S01]  /*01f0*/  STG.E.64 [R4.64+0xc00], R12 ;  /* 0x000c000c04007986 */ /* 0x000fe2000c101b06 */
[----:B------:R-:W-:Y:S05]  /*0200*/  EXIT ;  /* 0x000000000000794d */ /* 0x000fea0003800000 */
.L_x_5281:
        /* <DEDUP_REMOVED lines=11> */
[----:B------:R0:W2:Y:S05]  /*02c0*/  @!P0 LDG.E R16, [R4.64] ;  /* 0x0000000604108981 */ /* 0x0000aa000c1e1900 */
[----:B------:R-:W-:Y:S02]  /*02d0*/  @!P6 IADD3 R2, R0, R23, RZ ;  /* 0x000000170002e210 */ /* 0x000fe40007ffe0ff */
[----:B------:R-:W-:Y:S02]  /*02e0*/  @!P6 IADD3 R23, R23, 0x80, RZ ;  /* 0x000000801717e810 */ /* 0x000fe40007ffe0ff */
[----:B------:R-:W-:Y:S02]  /*02f0*/  @!P6 MOV R3, 0x4 ;  /* 0x000000040003e802 */ /* 0x000fe40000000f00 */
[----:B------:R-:W-:-:S03]  /*0300*/  ISETP.GE.AND P5, PT, R23, R12, PT ;  /* 0x0000000c1700720c */ /* 0x000fc60003fa6270 */
[----:B------:R-:W-:-:S05]  /*0310*/  @!P6 IMAD.WIDE.U32 R2, R2, R3, c[0x0][0x178] ;  /* 0x00005e000202e625 */ /* 0x000fca00078e0003 */
[----:B------:R1:W3:Y:S05]  /*0320*/  @!P6 LDG.E R14, [R2.64] ;  /* 0x00000006020ee981 */ /* 0x0002ea000c1e1900 */
[----:B------:R-:W-:Y:S01]  /*0330*/  @!P5 IMAD.IADD R6, R0, 0x1, R23 ;  /* 0x000000010006d824 */ /* 0x000fe200078e0217 */
[----:B------:R-:W-:Y:S01]  /*0340*/  @!P5 IADD3 R23, R23, 0x80, RZ ;  /* 0x000000801717d810 */ /* 0x000fe20007ffe0ff */
[----:B------:R-:W-:-:S03]  /*0350*/  @!P5 IMAD.MOV.U32 R7, RZ, RZ, 0x4 ;  /* 0x00000004ff07d424 */ /* 0x000fc600078e00ff */
[----:B------:R-:W-:Y:S01]  /*0360*/  ISETP.GE.AND P4, PT, R23, R12, PT ;  /* 0x0000000c1700720c */ /* 0x000fe20003f86270 */
[----:B------:R-:W-:Y:S01]  /*0370*/  @!P5 IMAD.WIDE.U32 R6, R6, R7, c[0x0][0x178] ;  /* 0x00005e000606d625 */ /* 0x000fe200078e0007 */
[----:B------:R-:W-:Y:S01]  /*0380*/  CS2R R18, SRZ ;  /* 0x0000000000127805 */ /* 0x000fe2000001ff00 */
[----:B------:R-:W-:-:S03]  /*0390*/  CS2R R20, SRZ ;  /* 0x0000000000147805 */ /* 0x000fc6000001ff00 */
[----:B------:R4:W5:Y:S07]  /*03a0*/  @!P5 LDG.E R15, [R6.64] ;  /* 0x00000006060fd981 */ /* 0x00096e000c1e1900 */
        /* <DEDUP_REMOVED lines=17> */
[----:B------:R-:W-:Y:S01]  /*04c0*/  @!P6 MOV R24, 0x4 ;  /* 0x000000040018e802 */ /* 0x000fe20000000f00 */
[----:B------:R-:W-:Y:S01]  /*04d0*/  @!P6 IMAD.IADD R23, R0, 0x1, R23 ;  /* 0x000000010017e824 */ /* 0x000fe200078e0217 */
[----:B------:R2:W5:Y:S01]  /*04e0*/  @!P4 LDG.E R17, [R2.64] ;  /* 0x000000060211c981 */ /* 0x000562000c1e1900 */
[----:B0-----:R-:W-:-:S04]  /*04f0*/  @!P3 IMAD.WIDE.U32 R4, R10, R25, c[0x0][0x178] ;  /* 0x00005e000a04b625 */ /* 0x001fc800078e0019 */
[----:B----4-:R-:W-:Y:S01]  /*0500*/  @!P2 IMAD.WIDE.U32 R6, R9, R28, c[0x0][0x178] ;  /* 0x00005e000906a625 */ /* 0x010fe200078e001c */
[----:B------:R3:W4:Y:S03]  /*0510*/  @!P3 LDG.E R18, [R4.64] ;  /* 0x000000060412b981 */ /* 0x000726000c1e1900 */
[----:B------:R-:W-:Y:S01]  /*0520*/  @!P1 IMAD.WIDE.U32 R8, R8, R27, c[0x0][0x178] ;  /* 0x00005e0008089625 */ /* 0x000fe200078e001b */
[----:B------:R4:W4:Y:S03]  /*0530*/  @!P2 LDG.E R19, [R6.64] ;  /* 0x000000060613a981 */ /* 0x000926000c1e1900 */
[----:B------:R-:W-:Y:S01]  /*0540*/  @!P6 IMAD.WIDE.U32 R10, R23, R24, c[0x0][0x178] ;  /* 0x00005e00170ae625 */ /* 0x000fe200078e0018 */
[----:B------:R-:W4:Y:S04]  /*0550*/  @!P1 LDG.E R20, [R8.64] ;  /* 0x0000000608149981 */ /* 0x000f28000c1e1900 */
[----:B------:R-:W4:Y:S01]  /*0560*/  @!P6 LDG.E R21, [R10.64] ;  /* 0x000000060a15e981 */ /* 0x000f22000c1e1900 */
[----:B------:R-:W-:-:S02]  /*0570*/  ULDC UR4, c[0x0][0x168] ;  /* 0x00005a0000047ab9 */ /* 0x000fc40000000800 */
[----:B------:R-:W-:Y:S01]  /*0580*/  UISETP.LT.U32.AND UP0, UPT, UR4, 0x1f, UPT ;  /* 0x0000001f0400788c */ /* 0x000fe2000bf01070 */
[----:B------:R-:W-:-:S03]  /*0590*/  @!P0 IMAD.IADD R24, R0, 0x1, R13 ;  /* 0x0000000100188824 */ /* 0x000fc600078e020d */
[----:B------:R-:W-:Y:S01]  /*05a0*/  USEL UR4, UR4, 0x1f, UP0 ;  /* 0x0000001f04047887 */ /* 0x000fe20008000000 */
[----:B------:R-:W-:Y:S02]  /*05b0*/  @!P0 IMAD.MOV.U32 R25, RZ, RZ, 0x4 ;  /* 0x00000004ff198424 */ /* 0x000fe400078e00ff */
[----:B------:R-:W-:Y:S02]  /*05c0*/  @!P0 IMAD.MOV.U32 R13, RZ, RZ, R22 ;  /* 0x000000ffff0d8224 */ /* 0x000fe400078e0016 */
[----:B------:R-:W-:Y:S01]  /*05d0*/  @!P0 IMAD.WIDE.U32 R24, R24, R25, c[0x0][0x170] ;  /* 0x00005c0018188625 */ /* 0x000fe200078e0019 */
[----:B------:R-:W-:Y:S01]  /*05e0*/  BSSY B0, `(.L_x_5282) ;  /* 0x0000036000007945 */ /* 0x000fe20003800000 */
[----:B------:R-:W-:Y:S01]  /*05f0*/  BSSY B1, `(.L_x_5283) ;  /* 0x000002e000017945 */ /* 0x000fe20003800000 */
[----:B--2---:R-:W-:-:S05]  /*0600*/  SHF.R.S32.HI R3, RZ, UR4, R16 ;  /* 0x00000004ff037c19 */ /* 0x004fca0008011410 */
[----:B------:R0:W-:Y:S01]  /*0610*/  @!P0 STG.E [R24.64], R3 ;  /* 0x0000000318008986 */ /* 0x0001e2000c101906 */
        /* <DEDUP_REMOVED lines=9> */
[----:B0-----:R-:W-:Y:S01]  /*06b0*/  HFMA2.MMA R3, -RZ, RZ, 0, 2.384185791015625e-07 ;  /* 0x00000004ff037435 */ /* 0x001fe200000001ff */
[----:B------:R-:W-:Y:S01]  /*06c0*/  IMAD.IADD R2, R0, 0x1, R13 ;  /* 0x0000000100027824 */ /* 0x000fe200078e020d */
[----:B------:R-:W-:-:S04]  /*06d0*/  IADD3 R13, R13, 0x80, RZ ;  /* 0x000000800d0d7810 */ /* 0x000fc80007ffe0ff */
[----:B------:R-:W-:-:S04]  /*06e0*/  ISETP.GE.AND P0, PT, R13, R12, PT ;  /* 0x0000000c0d00720c */ /* 0x000fc80003f06270 */
[----:B------:R-:W-:-:S05]  /*06f0*/  IMAD.WIDE.U32 R2, R2, R3, c[0x0][0x170] ;  /* 0x00005c0002027625 */ /* 0x000fca00078e0003 */
[----:B------:R0:W-:Y:S04]  /*0700*/  STG.E [R2.64], R5 ;  /* 0x0000000502007986 */ /* 0x0001e8000c101906 */
[----:B------:R-:W-:Y:S05]  /*0710*/  @P0 BRA `(.L_x_5285) ;  /* 0x000000c000000947 */ /* 0x000fea0003800000 */
[----:B0-----:R-:W-:Y:S01]  /*0720*/  IMAD.IADD R2, R0, 0x1, R13 ;  /* 0x0000000100027824 */ /* 0x001fe200078e020d */
[----:B------:R-:W-:Y:S01]  /*0730*/  IADD3 R13, R13, 0x80, RZ ;  /* 0x000000800d0d7810 */ /* 0x000fe20007ffe0ff */
[----:B------:R-:W-:-:S04]  /*0740*/  IMAD.MOV.U32 R3, RZ, RZ, 0x4 ;  /* 0x00000004ff037424 */ /* 0x000fc800078e00ff */
[----:B------:R-:W-:-:S05]  /*0750*/  IMAD.WIDE.U32 R2, R2, R3, c[0x0][0x170] ;  /* 0x00005c0002027625 */ /* 0x000fca00078e0003 */
[----:B------:R0:W-:Y:S02]  /*0760*/  STG.E [R2.64], R15 ;  /* 0x0000000f02007986 */ /* 0x0001e4000c101906 */
.L_x_5284:
[----:B0-----:R-:W-:-:S13]  /*0770*/  ISETP.GE.AND P0, PT, R13, R12, PT ;  /* 0x0000000c0d00720c */ /* 0x001fda0003f06270 */
[----:B------:R-:W-:Y:S05]  /*0780*/  @P0 BRA `(.L_x_5286) ;  /* 0x000000c000000947 */ /* 0x000fea0003800000 */
[----:B------:R-:W-:Y:S01]  /*0790*/  IMAD.IADD R2, R0, 0x1, R13 ;  /* 0x0000000100027824 */ /* 0x000fe200078e020d */
[----:B------:R-:W-:Y:S01]  /*07a0*/  IADD3 R13, R13, 0x80, RZ ;  /* 0x000000800d0d7810 */ /* 0x000fe20007ffe0ff */
[----:B------:R-:W-:-:S04]  /*07b0*/  IMAD.MOV.U32 R3, RZ, RZ, 0x4 ;  /* 0x00000004ff037424 */ /* 0x000fc800078e00ff */
[----:B------:R-:W-:-:S05]  /*07c0*/  IMAD.WIDE.U32 R2, R2, R3, c[0x0][0x170] ;  /* 0x00005c0002027625 */ /* 0x000fca00078e0003 */
[----:B------:R0:W-:Y:S02]  /*07d0*/  STG.E [R2.64], R17 ;  /* 0x0000001102007986 */ /* 0x0001e4000c101906 */
.L_x_5285:
[----:B------:R-:W-:-:S13]  /*07e0*/  ISETP.GE.AND P0, PT, R13, R12, PT ;  /* 0x0000000c0d00720c */ /* 0x000fda0003f06270 */
[----:B------:R-:W-:Y:S05]  /*07f0*/  @P0 BRA `(.L_x_5287) ;  /* 0x000000d000000947 */ /* 0x000fea0003800000 */
[----:B0-----:R-:W-:Y:S01]  /*0800*/  IADD3 R2, R0, R13, RZ ;  /* 0x0000000d00027210 */ /* 0x001fe20007ffe0ff */
[----:B------:R-:W-:Y:S01]  /*0810*/  IMAD.MOV.U32 R3, RZ, RZ, 0x4 ;  /* 0x00000004ff037424 */ /* 0x000fe200078e00ff */
[----:B------:R-:W-:-:S03]  /*0820*/  IADD3 R13, R13, 0x80, RZ ;  /* 0x000000800d0d7810 */ /* 0x000fc60007ffe0ff */
[----:B------:R-:W-:-:S05]  /*0830*/  IMAD.WIDE.U32 R2, R2, R3, c[0x0][0x170] ;  /* 0x00005c0002027625 */ /* 0x000fca00078e0003 */
[----:B------:R0:W-:Y:S02]  /*0840*/  STG.E [R2.64], R7 ;  /* 0x0000000702007986 */ /* 0x0001e4000c101906 */
.L_x_5286:
[----:B------:R-:W-:-:S13]  /*0850*/  ISETP.GE.AND P0, PT, R13, R12, PT ;  /* 0x0000000c0d00720c */ /* 0x000fda0003f06270 */
[----:B------:R-:W-:Y:S01]  /*0860*/  @P0 BREAK B1 ;  /* 0x0000000000010942 */ /* 0x000fe20003800000 */
[----:B------:R-:W-:Y:S05]  /*0870*/  @P0 BRA `(.L_x_5288) ;  /* 0x000000c000000947 */ /* 0x000fea0003800000 */
[----:B0-----:R-:W-:Y:S01]  /*0880*/  IMAD.IADD R2, R0, 0x1, R13 ;  /* 0x0000000100027824 */ /* 0x001fe200078e020d */
[----:B------:R-:W-:Y:S01]  /*0890*/  IADD3 R13, R13, 0x80, RZ ;  /* 0x000000800d0d7810 */ /* 0x000fe20007ffe0ff */
[----:B------:R-:W-:-:S04]  /*08a0*/  IMAD.MOV.U32 R3, RZ, RZ, 0x4 ;  /* 0x00000004ff037424 */ /* 0x000fc800078e00ff */
[----:B------:R-:W-:-:S05]  /*08b0*/  IMAD.WIDE.U32 R2, R2, R3, c[0x0][0x170] ;  /* 0x00005c0002027625 */ /* 0x000fca00078e0003 */
[----:B------:R0:W-:Y:S02]  /*08c0*/  STG.E [R2.64], R19 ;  /* 0x0000001302007986 */ /* 0x0001e4000c101906 */
.L_x_5287:
[----:B------:R-:W-:Y:S05]  /*08d0*/  BSYNC B1 ;  /* 0x0000000000017941 */ /* 0x000fea0003800000 */
.L_x_5283:
[----:B------:R-:W-:-:S13]  /*08e0*/  ISETP.GE.AND P0, PT, R13, R12, PT ;  /* 0x0000000c0d00720c */ /* 0x000fda0003f06270 */
[----:B0-----:R-:W-:Y:S01]  /*08f0*/  @!P0 MOV R3, 0x4 ;  /* 0x0000000400038802 */ /* 0x001fe20000000f00 */
[----:B------:R-:W-:Y:S01]  /*0900*/  @!P0 IMAD.IADD R2, R0, 0x1, R13 ;  /* 0x0000000100028824 */ /* 0x000fe200078e020d */
[----:B------:R-:W-:-:S03]  /*0910*/  @!P0 IADD3 R13, R13, 0x80, RZ ;  /* 0x000000800d0d8810 */ /* 0x000fc60007ffe0ff */
[----:B------:R-:W-:-:S05]  /*0920*/  @!P0 IMAD.WIDE.U32 R2, R2, R3, c[0x0][0x170] ;  /* 0x00005c0002028625 */ /* 0x000fca00078e0003 */
[----:B------:R0:W-:Y:S02]  /*0930*/  @!P0 STG.E [R2.64], R20 ;  /* 0x0000001402008986 */ /* 0x0001e4000c101906 */
.L_x_5288:
[----:B------:R-:W-:Y:S05]  /*0940*/  BSYNC B0 ;  /* 0x0000000000007941 */ /* 0x000fea0003800000 */
.L_x_5282:
[----:B------:R-:W-:Y:S01]  /*0950*/  WARPSYNC 0xffffffff ;  /* 0xffffffff00007948 */ /* 0x000fe20003800000 */
[----:B------:R-:W-:-:S13]  /*0960*/  ISETP.GE.AND P0, PT, R13, R12, PT ;  /* 0x0000000c0d00720c */ /* 0x000fda0003f06270 */
[----:B------:R-:W-:Y:S05]  /*0970*/  @P0 EXIT ;  /* 0x000000000000094d */ /* 0x000fea0003800000 */
[----:B0-----:R-:W-:Y:S02]  /*0980*/  IMAD.IADD R2, R0, 0x1, R13 ;  /* 0x0000000100027824 */ /* 0x001fe400078e020d */
[----:B------:R-:W-:-:S04]  /*0990*/  IMAD.MOV.U32 R3, RZ, RZ, 0x4 ;  /* 0x00000004ff037424 */ /* 0x000fc800078e00ff */
[----:B------:R-:W-:-:S05]  /*09a0*/  IMAD.WIDE.U32 R2, R2, R3, c[0x0][0x170] ;  /* 0x00005c0002027625 */ /* 0x000fca00078e0003 */
[----:B------:R-:W-:Y:S01]  /*09b0*/  STG.E [R2.64], R21 ;  /* 0x0000001502007986 */ /* 0x000fe2000c101906 */
[----:B------:R-:W-:Y:S05]  /*09c0*/  EXIT ;  /* 0x000000000000794d */ /* 0x000fea0003800000 */
.L_x_5289:
        /* <DEDUP_REMOVED lines=11> */
.L_x_19673:


//--------------------- .text._ZN2at6native29vectorized_elementwise_kernelILi4ENS0_13BUnaryFunctorIiiiZZZNS0_18rshift_kernel_cudaERNS_18TensorIteratorBaseEENKUlvE_clEvENKUlvE1_clEvEUliiE_EESt5arrayIPcLm2EEEEviT0_T1_ --------------------------
	.section	.text._ZN2at6native29vectorized_elementwise_kernelILi4ENS0_13BUnaryFunctorIiiiZZZNS0_18rshift_kernel_cudaERNS_18TensorIteratorBaseEENKUlvE_clEvENKUlvE1_clEvEUliiE_EESt5arrayIPcLm2EEEEviT0_T1_,"ax",@progbits
	.sectioninfo	@"SHI_REGISTERS=31"
	.align	128
        .global         _ZN2at6native29vectorized_elementwise_kernelILi4ENS0_13BUnaryFunctorIiiiZZZNS0_18rshift_kernel_cudaERNS_18TensorIteratorBaseEENKUlvE_clEvENKUlvE1_clEvEUliiE_EESt5arrayIPcLm2EEEEviT0_T1_
        .type           _ZN2at6native29vectorized_elementwise_kernelILi4ENS0_13BUnaryFunctorIiiiZZZNS0_18rshift_kernel_cudaERNS_18TensorIteratorBaseEENKUlvE_clEvENKUlvE1_clEvEUliiE_EESt5arrayIPcLm2EEEEviT0_T1_,@function
        .size           _ZN2at6native29vectorized_elementwise_kernelILi4ENS0_13BUnaryFunctorIiiiZZZNS0_18rshift_kernel_cudaERNS_18TensorIteratorBaseEENKUlvE_clEvENKUlvE1_clEvEUliiE_EESt5arrayIPcLm2EEEEviT0_T1_,(.L_x_19674 - _ZN2at6native29vectorized_elementwise_kernelILi4ENS0_13BUnaryFunctorIiiiZZZNS0_18rshift_kernel_cudaERNS_18TensorIteratorBaseEENKUlvE_clEvENKUlvE1_clEvEUliiE_EESt5arrayIPcLm2EEEEviT0_T1_)
        .other          _ZN2at6native29vectorized_elementwise_kernelILi4ENS0_13BUnaryFunctorIiiiZZZNS0_18rshift_kernel_cudaERNS_18TensorIteratorBaseEENKUlvE_clEvENKUlvE1_clEvEUliiE_EESt5arrayIPcLm2EEEEviT0_T1_,@"STO_CUDA_ENTRY STV_DEFAULT"
_ZN2at6native29vectorized_elementwise_kernelILi4ENS0_13BUnaryFunctorIiiiZZZNS0_18rshift_kernel_cudaERNS_18TensorIteratorBaseEENKUlvE_clEvENKUlvE1_clEvEUliiE_EESt5arrayIPcLm2EEEEviT0_T1_:
.text._ZN2at6native29vectorized_elementwise_kernelILi4ENS0_13BUnaryFunctorIiiiZZZNS0_18rshift_kernel_cudaERNS_18TensorIteratorBaseEENKUlvE_clEvENKUlvE1_clEvEUliiE_EESt5arrayIPcLm2EEEEviT0_T1_:
        /* <DEDUP_REMOVED lines=12> */
[----:B------:R-:W3:Y:S01]  /*00c0*/  LDG.E.128 R8, [R2.64+0x800] ;  /* 0x0008000602087981 */ /* 0x000ee2000c1e1d00 */
[----:B------:R-:W-:Y:S01]  /*00d0*/  ULDC UR4, c[0x0][0x168] ;  /* 0x00005a0000047ab9 */ /* 0x000fe20000000800 */
[----:B------:R-:W-:Y:S01]  /*00e0*/  IMAD.WIDE.U32 R12, R0, R13, c[0x0][0x170] ;  /* 0x00005c00000c7625 */ /* 0x000fe200078e000d */
[----:B------:R-:W-:-:S04]  /*00f0*/  UISETP.LT.U32.AND UP0, UPT, UR4, 0x1f, UPT ;  /* 0x0000001f0400788c */ /* 0x000fc8000bf01070 */
[----:B------:R-:W-:Y:S01]  /*0100*/  USEL UR4, UR4, 0x1f, UP0 ;  /* 0x0000001f04047887 */ /* 0x000fe20008000000 */
[----:B------:R-:W-:-:S05]  /*0110*/  IMAD.WIDE R12, R15, 0x10, R12 ;  /* 0x000000100f0c7825 */ /* 0x000fca00078e020c */
[----:B--2---:R-:W-:Y:S02]  /*0120*/  SHF.R.S32.HI R7, RZ, UR4, R7 ;  /* 0x00000004ff077c19 */ /* 0x004fe40008011407 */
[----:B------:R-:W-:Y:S02]  /*0130*/  SHF.R.S32.HI R6, RZ, UR4, R6 ;  /* 0x00000004ff067c19 */ /* 0x000fe40008011406 */
[----:B------:R-:W-:Y:S02]  /*0140*/  SHF.R.S32.HI R5, RZ, UR4, R5 ;  /* 0x00000004ff057c19 */ /* 0x000fe40008011405 */
[----:B------:R-:W-:Y:S02]  /*0150*/  SHF.R.S32.HI R4, RZ, UR4, R4 ;  /* 0x00000004ff047c19 */ /* 0x000fe40008011404 */
[----:B---3--:R-:W-:Y:S02]  /*0160*/  SHF.R.S32.HI R11, RZ, UR4, R11 ;  /* 0x00000004ff0b7c19 */ /* 0x008fe4000801140b */
[----:B------:R-:W-:Y:S01]  /*0170*/  SHF.R.S32.HI R10, RZ, UR4, R10 ;  /* 0x00000004ff0a7c19 */ /* 0x000fe2000801140a */
[----:B------:R-:W-:Y:S01]  /*0180*/  STG.E.128 [R12.64], R4 ;  /* 0x000000040c007986 */ /* 0x000fe2000c101d06 */
[----:B------:R-:W-:-:S02]  /*0190*/  SHF.R.S32.HI R9, RZ, UR4, R9 ;  /* 0x00000004ff097c19 */ /* 0x000fc40008011409 */
[----:B------:R-:W-:-:S05]  /*01a0*/  SHF.R.S32.HI R8, RZ, UR4, R8 ;  /* 0x00000004ff087c19 */ /* 0x000fca0008011408 */
[----:B------:R-:W-:Y:S01]  /*01b0*/  STG.E.128 [R12.64+0x800], R8 ;  /* 0x000800080c007986 */ /* 0x000fe2000c101d06 */
[----:B------:R-:W-:Y:S05]  /*01c0*/  EXIT ;  /* 0x000000000000794d */ /* 0x000fea0003800000 */
.L_x_5290:
        /* <DEDUP_REMOVED lines=86> */
.L_x_5293:
[----:B0-----:R-:W-:-:S13]  /*0730*/  ISETP.GE.AND P0, PT, R13, R12, PT ;  /* 0x0000000c0d00720c */ /* 0x001fda0003f06270 */
[----:B------:R-:W-:Y:S05]  /*0740*/  @P0 BRA `(.L_x_5295) ;  /* 0x000000c000000947 */ /* 0x000fea0003800000 */
[----:B------:R-:W-:Y:S01]  /*0750*/  IMAD.IADD R2, R0, 0x1, R13 ;  /* 0x0000000100027824 */ /* 0x000fe200078e020d */
[----:B------:R-:W-:Y:S01]  /*0760*/  IADD3 R13, R13, 0x80, RZ ;  /* 0x000000800d0d7810 */ /* 0x000fe20007ffe0ff */
[----:B------:R-:W-:-:S04]  /*0770*/  IMAD.MOV.U32 R3, RZ, RZ, 0x4 ;  /* 0x00000004ff037424 */ /* 0x000fc800078e00ff */
[----:B------:R-:W-:-:S05]  /*0780*/  IMAD.WIDE.U32 R2, R2, R3, c[0x0][0x170] ;  /* 0x00005c0002027625 */ /* 0x000fca00078e0003 */
[----:B------:R0:W-:Y:S02]  /*0790*/  STG.E [R2.64], R17 ;  /* 0x0000001102007986 */ /* 0x0001e4000c101906 */
.L_x_5294:
[----:B------:R-:W-:-:S13]  /*07a0*/  ISETP.GE.AND P0, PT, R13, R12, PT ;  /* 0x0000000c0d00720c */ /* 0x000fda0003f06270 */
[----:B------:R-:W-:Y:S05]  /*07b0*/  @P0 BRA `(.L_x_5296) ;  /* 0x000000d000000947 */ /* 0x000fea0003800000 */
[----:B0-----:R-:W-:Y:S01]  /*07c0*/  IADD3 R2, R0, R13, RZ ;  /* 0x0000000d00027210 */ /* 0x001fe20007ffe0ff */
[----:B------:R-:W-:Y:S01]  /*07d0*/  IMAD.MOV.U32 R3, RZ, RZ, 0x4 ;  /* 0x00000004ff037424 */ /* 0x000fe200078e00ff */
[----:B------:R-:W-:-:S03]  /*07e0*/  IADD3 R13, R13, 0x80, RZ ;  /* 0x000000800d0d7810 */ /* 0x000fc60007ffe0ff */
[----:B------:R-:W-:-:S05]  /*07f0*/  IMAD.WIDE.U32 R2, R2, R3, c[0x0][0x170] ;  /* 0x00005c0002027625 */ /* 0x000fca00078e0003 */
[----:B------:R0:W-:Y:S02]  /*0800*/  STG.E [R2.64], R7 ;  /* 0x0000000702007986 */ /* 0x0001e4000c101906 */
.L_x_5295:
        /* <DEDUP_REMOVED lines=8> */
.L_x_5296:
[----:B------:R-:W-:Y:S05]  /*0890*/  BSYNC B1 ;  /* 0x0000000000017941 */ /* 0x000fea0003800000 */
.L_x_5292:
[----:B------:R-:W-:-:S13]  /*08a0*/  ISETP.GE.AND P0, PT, R13, R12, PT ;  /* 0x0000000c0d00720c */ /* 0x000fda0003f06270 */
[----:B0-----:R-:W-:Y:S01]  /*08b0*/  @!P0 MOV R3, 0x4 ;  /* 0x0000000400038802 */ /* 0x001fe20000000f00 */
[----:B------:R-:W-:Y:S01]  /*08c0*/  @!P0 IMAD.IADD R2, R0, 0x1, R13 ;  /* 0x0000000100028824 */ /* 0x000fe200078e020d */
[----:B------:R-:W-:-:S03]  /*08d0*/  @!P0 IADD3 R13, R13, 0x80, RZ ;  /* 0x000000800d0d8810 */ /* 0x000fc60007ffe0ff */
[----:B------:R-:W-:-:S05]  /*08e0*/  @!P0 IMAD.WIDE.U32 R2, R2, R3, c[0x0][0x170] ;  /* 0x00005c0002028625 */ /* 0x000fca00078e0003 */
[----:B------:R0:W-:Y:S02]  /*08f0*/  @!P0 STG.E [R2.64], R20 ;  /* 0x0000001402008986 */ /* 0x0001e4000c101906 */
.L_x_5297:
[----:B------:R-:W-:Y:S05]  /*0900*/  BSYNC B0 ;  /* 0x0000000000007941 */ /* 0x000fea0003800000 */
.L_x_5291:
        /* <DEDUP_REMOVED lines=8> */
.L_x_5298:
        /* <DEDUP_REMOVED lines=15> */
.L_x_19674:


//--------------------- .text._ZN2at6native29vectorized_elementwise_kernelILi8ENS0_13BUnaryFunctorIiiiZZZNS0_18rshift_kernel_cudaERNS_18TensorIteratorBaseEENKUlvE_clEvENKUlvE1_clEvEUliiE_EESt5arrayIPcLm2EEEEviT0_T1_ --------------------------
	.section	.text._ZN2at6native29vectorized_elementwise_kernelILi8ENS0_13BUnaryFunctorIiiiZZZNS0_18rshift_kernel_cudaERNS_18TensorIteratorBaseEENKUlvE_clEvENKUlvE1_clEvEUliiE_EESt5arrayIPcLm2EEEEviT0_T1_,"ax",@progbits
	.sectioninfo	@"SHI_REGISTERS=4"
	.align	128
        .global         _ZN2at6native29vectorized_elementwise_kernelILi8ENS0_13BUnaryFunctorIiiiZZZNS0_18rshift_kernel_cudaERNS_18TensorIteratorBaseEENKUlvE_clEvENKUlvE1_clEvEUliiE_EESt5arrayIPcLm2EEEEviT0_T1_
        .type           _ZN2at6native29vectorized_elementwise_kernelILi8ENS0_13BUnaryFunctorIiiiZZZNS0_18rshift_kernel_cudaERNS_18TensorIteratorBaseEENKUlvE_clEvENKUlvE1_clEvEUliiE_EESt5arrayIPcLm2EEEEviT0_T1_,@function
        .size           _ZN2at6native29vectorized_elementwise_kernelILi8ENS0_13BUnaryFunctorIiiiZZZNS0_18rshift_kernel_cudaERNS_18TensorIteratorBaseEENKUlvE_clEvENKUlvE1_clEvEUliiE_EESt5arrayIPcLm2EEEEviT0_T1_,(.L_x_19675 - _ZN2at6native29vectorized_elementwise_kernelILi8ENS0_13BUnaryFunctorIiiiZZZNS0_18rshift_kernel_cudaERNS_18TensorIteratorBaseEENKUlvE_clEvENKUlvE1_clEvEUliiE_EESt5arrayIPcLm2EEEEviT0_T1_)
        .other          _ZN2at6native29vectorized_elementwise_kernelILi8ENS0_13BUnaryFunctorIiiiZZZNS0_18rshift_kernel_cudaERNS_18TensorIteratorBaseEENKUlvE_clEvENKUlvE1_clEvEUliiE_EESt5arrayIPcLm2EEEEviT0_T1_,@"STO_CUDA_ENTRY STV_DEFAULT"
_ZN2at6native29vectorized_elementwise_kernelILi8ENS0_13BUnaryFunctorIiiiZZZNS0_18rshift_kernel_cudaERNS_18TensorIteratorBaseEENKUlvE_clEvENKUlvE1_clEvEUliiE_EESt5arrayIPcLm2EEEEviT0_T1_:
.text._ZN2at6native29vectorized_elementwise_kernelILi8ENS0_13BUnaryFunctorIiiiZZZNS0_18rshift_kernel_cudaERNS_18TensorIteratorBaseEENKUlvE_clEvENKUlvE1_clEvEUliiE_EESt5arrayIPcLm2EEEEviT0_T1_:
[----:B------:R-:W-:Y:S02]  /*0000*/  MOV R1, c[0x0][0x28] ;  /* 0x00000a0000017a02 */ /* 0x000fe40000000f00 */
[----:B------:R-:W-:Y:S05]  /*0010*/  EXIT ;  /* 0x000000000000794d */ /* 0x000fea0003800000 */
.L_x_5299:
        /* <DEDUP_REMOVED lines=14> */
.L_x_19675:


//--------------------- .text._ZN2at6native18elementwise_kernelILi128ELi4EZNS0_15gpu_kernel_implINS0_13AUnaryFunctorIiiiZZZNS0_18rshift_kernel_cudaERNS_18TensorIteratorBaseEENKUlvE_clEvENKUlvE1_clEvEUliiE_EEEEvS5_RKT_EUliE_EEviT1_ --------------------------
	.section	.text._ZN2at6native18elementwise_kernelILi128ELi4EZNS0_15gpu_kernel_implINS0_13AUnaryFunctorIiiiZZZNS0_18rshift_kernel_cudaERNS_18TensorIteratorBaseEENKUlvE_clEvENKUlvE1_clEvEUliiE_EEEEvS5_RKT_EUliE_EEviT1_,"ax",@progbits
	.sectioninfo	@"SHI_REGISTERS=26"
	.align	128
        .global         _ZN2at6native18elementwise_kernelILi128ELi4EZNS0_15gpu_kernel_implINS0_13AUnaryFunctorIiiiZZZNS0_18rshift_kernel_cudaERNS_18TensorIteratorBaseEENKUlvE_clEvENKUlvE1_clEvEUliiE_EEEEvS5_RKT_EUliE_EEviT1_
        .type           _ZN2at6native18elementwise_kernelILi128ELi4EZNS0_15gpu_kernel_implINS0_13AUnaryFunctorIiiiZZZNS0_18rshift_kernel_cudaERNS_18TensorIteratorBaseEENKUlvE_clEvENKUlvE1_clEvEUliiE_EEEEvS5_RKT_EUliE_EEviT1_,@function
        .size           _ZN2at6native18elementwise_kernelILi128ELi4EZNS0_15gpu_kernel_implINS0_13AUnaryFunctorIiiiZZZNS0_18rshift_kernel_cudaERNS_18TensorIteratorBaseEENKUlvE_clEvENKUlvE1_clEvEUliiE_EEEEvS5_RKT_EUliE_EEviT1_,(.L_x_19676 - _ZN2at6native18elementwise_kernelILi128ELi4EZNS0_15gpu_kernel_implINS0_13AUnaryFunctorIiiiZZZNS0_18rshift_kernel_cudaERNS_18TensorIteratorBaseEENKUlvE_clEvENKUlvE1_clEvEUliiE_EEEEvS5_RKT_EUliE_EEviT1_)
        .other          _ZN2at6native18elementwise_kernelILi128ELi4EZNS0_15gpu_kernel_implINS0_13AUnaryFunctorIiiiZZZNS0_18rshift_kernel_cudaERNS_18TensorIteratorBaseEENKUlvE_clEvENKUlvE1_clEvEUliiE_EEEEvS5_RKT_EUliE_EEviT1_,@"STO_CUDA_ENTRY STV_DEFAULT"
_ZN2at6native18elementwise_kernelILi128ELi4EZNS0_15gpu_kernel_implINS0_13AUnaryFunctorIiiiZZZNS0_18rshift_kernel_cudaERNS_18TensorIteratorBaseEENKUlvE_clEvENKUlvE1_clEvEUliiE_EEEEvS5_RKT_EUliE_EEviT1_:
.text._ZN2at6native18elementwise_kernelILi128ELi4EZNS0_15gpu_kernel_implINS0_13AUnaryFunctorIiiiZZZNS0_18rshift_kernel_cudaERNS_18TensorIteratorBaseEENKUlvE_clEvENKUlvE1_clEvEUliiE_EEEEvS5_RKT_EUliE_EEviT1_:
        /* <DEDUP_REMOVED lines=237> */
.L_x_5302:
        /* <DEDUP_REMOVED lines=18> */
.L_x_5306:
[----:B------:R0:W5:Y:S01]  /*0ff0*/  LDG.E.U8 R19, [R2.64] ;  /* 0x0000002402137981 */ /* 0x000162000c1e1100 */
[----:B------:R-:W-:Y:S05]  /*1000*/  BRA `(.L_x_5308) ;  /* 0x00000d0000007947 */ /* 0x000fea0003800000 */
.L_x_5305:
        /* <DEDUP_REMOVED lines=8> */
.L_x_5310:
[----:B------:R0:W5:Y:S01]  /*1090*/  LDG.E R19, [R2.64] ;  /* 0x0000002402137981 */ /* 0x000162000c1e1900 */
[----:B------:R-:W-:Y:S05]  /*10a0*/  BRA `(.L_x_5308) ;  /* 0x00000c6000007947 */ /* 0x000fea0003800000 */
.L_x_5309:
[----:B------:R0:W5:Y:S01]  /*10b0*/  LDG.E.S16 R19, [R2.64] ;  /* 0x0000002402137981 */ /* 0x000162000c1e1700 */
[----:B------:R-:W-:Y:S05]  /*10c0*/  BRA `(.L_x_5308) ;  /* 0x00000c4000007947 */ /* 0x000fea0003800000 */
.L_x_5304:
        /* <DEDUP_REMOVED lines=9> */
.L_x_5312:
[----:B------:R-:W2:Y:S02]  /*1160*/  LDG.E.U16 R2, [R2.64] ;  /* 0x0000002402027981 */ /* 0x000ea4000c1e1500 */
[----:B--2---:R-:W-:-:S06]  /*1170*/  HADD2.F32 R19, -RZ, R2.H0_H0 ;  /* 0x20000002ff137230 */ /* 0x004fcc0000004100 */
[----:B------:R-:W0:Y:S01]  /*1180*/  F2I.FTZ.TRUNC.NTZ R19, R19 ;  /* 0x0000001300137305 */ /* 0x000e22000021f100 */
[----:B------:R-:W-:Y:S05]  /*1190*/  BRA `(.L_x_5308) ;  /* 0x00000b7000007947 */ /* 0x000fea0003800000 */
.L_x_5311:
        /* <DEDUP_REMOVED lines=9> */
.L_x_5314:
[----:B------:R-:W2:Y:S02]  /*1230*/  LDG.E.U16 R2, [R2.64] ;  /* 0x0000002402027981 */ /* 0x000ea4000c1e1500 */
[----:B--2---:R-:W-:-:S06]  /*1240*/  HADD2.F32 R19, -RZ, R2.H0_H0 ;  /* 0x20000002ff137230 */ /* 0x004fcc0000004100 */
[----:B------:R-:W0:Y:S01]  /*1250*/  F2I.FTZ.TRUNC.NTZ R19, R19 ;  /* 0x0000001300137305 */ /* 0x000e22000021f100 */
[----:B------:R-:W-:Y:S05]  /*1260*/  BRA `(.L_x_5308) ;  /* 0x00000aa000007947 */ /* 0x000fea0003800000 */
.L_x_5313:
[----:B------:R-:W2:Y:S02]  /*1270*/  LDG.E.64 R2, [R2.64] ;  /* 0x0000002402027981 */ /* 0x000ea4000c1e1b00 */
[----:B--2---:R0:W1:Y:S01]  /*1280*/  F2I.F64.TRUNC R19, R2 ;  /* 0x0000000200137311 */ /* 0x004062000030d100 */
[----:B------:R-:W-:Y:S05]  /*1290*/  BRA `(.L_x_5308) ;  /* 0x00000a7000007947 */ /* 0x000fea0003800000 */
.L_x_5303:
        /* <DEDUP_REMOVED lines=12> */
.L_x_5317:
[----:B------:R-:W2:Y:S02]  /*1360*/  LDG.E.64 R2, [R2.64] ;  /* 0x0000002402027981 */ /* 0x000ea4000c1e1b00 */
[----:B--2---:R0:W1:Y:S01]  /*1370*/  F2I.F64.TRUNC R19, R2 ;  /* 0x0000000200137311 */ /* 0x004062000030d100 */
[----:B------:R-:W-:Y:S05]  /*1380*/  BRA `(.L_x_5308) ;  /* 0x0000098000007947 */ /* 0x000fea0003800000 */
.L_x_5316:
        /* <DEDUP_REMOVED lines=27> */
.L_x_5319:
        /* <DEDUP_REMOVED lines=14> */
.L_x_5318:
[----:B------:R-:W2:Y:S02]  /*1620*/  LDG.E.U16 R19, [R2.64] ;  /* 0x0000002402137981 */ /* 0x000ea4000c1e1500 */
[----:B--2---:R-:W-:-:S06]  /*1630*/  PRMT R19, RZ, 0x5410, R19 ;  /* 0x00005410ff137816 */ /* 0x004fcc0000000013 */
[----:B------:R-:W0:Y:S01]  /*1640*/  F2I.FTZ.TRUNC.NTZ R19, R19 ;  /* 0x0000001300137305 */ /* 0x000e22000021f100 */
[----:B------:R-:W-:Y:S05]  /*1650*/  BRA `(.L_x_5308) ;  /* 0x000006b000007947 */ /* 0x000fea0003800000 */
.L_x_5315:
        /* <DEDUP_REMOVED lines=10> */
.L_x_5322:
        /* <DEDUP_REMOVED lines=21> */
.L_x_5326:
[----:B------:R-:W-:Y:S05]  /*1850*/  BSYNC B1 ;  /* 0x0000000000017941 */ /* 0x000fea0003800000 */
.L_x_5325:
[----:B------:R-:W-:Y:S01]  /*1860*/  IMAD.SHL.U32 R2, R2, 0x100000, RZ ;  /* 0x0010000002027824 */ /* 0x000fe200078e00ff */
[----:B------:R-:W-:-:S04]  /*1870*/  LEA R0, R0, 0x3b800000, 0x17 ;  /* 0x3b80000000007811 */ /* 0x000fc800078eb8ff */
[----:B------:R-:W-:Y:S02]  /*1880*/  LOP3.LUT R19, R0, R2, R19, 0xfe, !PT ;  /* 0x0000000200137212 */ /* 0x000fe400078efe13 */
.L_x_5324:
[----:B------:R-:W-:Y:S05]  /*1890*/  BSYNC B0 ;  /* 0x0000000000007941 */ /* 0x000fea0003800000 */
.L_x_5323:
[----:B------:R-:W0:Y:S01]  /*18a0*/  F2I.FTZ.TRUNC.NTZ R19, R19 ;  /* 0x0000001300137305 */ /* 0x000e22000021f100 */
[----:B------:R-:W-:Y:S05]  /*18b0*/  BRA `(.L_x_5308) ;  /* 0x0000045000007947 */ /* 0x000fea0003800000 */
.L_x_5321:
        /* <DEDUP_REMOVED lines=21> */
.L_x_5330:
[----:B------:R-:W-:Y:S05]  /*1a10*/  BSYNC B1 ;  /* 0x0000000000017941 */ /* 0x000fea0003800000 */
.L_x_5329:
[----:B------:R-:W-:Y:S01]  /*1a20*/  IMAD.SHL.U32 R2, R2, 0x200000, RZ ;  /* 0x0020000002027824 */ /* 0x000fe200078e00ff */
[----:B------:R-:W-:-:S04]  /*1a30*/  LEA R0, R0, 0x37800000, 0x17 ;  /* 0x3780000000007811 */ /* 0x000fc800078eb8ff */
[----:B------:R-:W-:Y:S02]  /*1a40*/  LOP3.LUT R19, R0, R2, R19, 0xfe, !PT ;  /* 0x0000000200137212 */ /* 0x000fe400078efe13 */
.L_x_5328:
[----:B------:R-:W-:Y:S05]  /*1a50*/  BSYNC B0 ;  /* 0x0000000000007941 */ /* 0x000fea0003800000 */
.L_x_5327:
[----:B------:R-:W0:Y:S01]  /*1a60*/  F2I.FTZ.TRUNC.NTZ R19, R19 ;  /* 0x0000001300137305 */ /* 0x000e22000021f100 */
[----:B------:R-:W-:Y:S05]  /*1a70*/  BRA `(.L_x_5308) ;  /* 0x0000029000007947 */ /* 0x000fea0003800000 */
.L_x_5320:
        /* <DEDUP_REMOVED lines=14> */
.L_x_5334:
[----:B------:R-:W-:Y:S05]  /*1b60*/  BSYNC B0 ;  /* 0x0000000000007941 */ /* 0x000fea0003800000 */
.L_x_5333:
[----:B------:R-:W0:Y:S01]  /*1b70*/  F2I.FTZ.TRUNC.NTZ R19, R19 ;  /* 0x0000001300137305 */ /* 0x000e22000021f100 */
[----:B------:R-:W-:Y:S05]  /*1b80*/  BRA `(.L_x_5308) ;  /* 0x0000018000007947 */ /* 0x000fea0003800000 */
.L_x_5307:
        /* <DEDUP_REMOVED lines=21> */
.L_x_5332:
[----:B------:R0:W5:Y:S01]  /*1ce0*/  LDG.E R19, [R2.64] ;  /* 0x0000002402137981 */ /* 0x000162000c1e1900 */
[----:B------:R-:W-:Y:S05]  /*1cf0*/  BRA `(.L_x_5308) ;  /* 0x0000001000007947 */ /* 0x000fea0003800000 */
.L_x_5331:
[----:B------:R0:W5:Y:S02]  /*1d00*/  LDG.E R19, [R2.64] ;  /* 0x0000002402137981 */ /* 0x000164000c1e1900 */
.L_x_5308:
[----:B0-----:R-:W0:Y:S01]  /*1d10*/  LDC.U8 R3, c[0x0][0x378] ;  /* 0x0000de00ff037b82 */ /* 0x001e220000000000 */
[----:B------:R-:W-:Y:S01]  /*1d20*/  IMAD.MOV.U32 R2, RZ, RZ, c[0x0][0x374] ;  /* 0x0000dd00ff027624 */ /* 0x000fe200078e00ff */
[----:B-1---5:R-:W-:-:S04]  /*1d30*/  IMNMX.U32 R19, R19, 0x1f, PT ;  /* 0x0000001f13137817 */ /* 0x022fc80003800000 */
[----:B------:R-:W-:Y:S02]  /*1d40*/  SHF.R.S32.HI R2, RZ, R19, R2 ;  /* 0x00000013ff027219 */ /* 0x000fe40000011402 */
        /* <DEDUP_REMOVED lines=13> */
.L_x_5338:
[----:B------:R0:W-:Y:S01]  /*1e20*/  STG.E.U8 [R16.64], R2 ;  /* 0x0000000210007986 */ /* 0x0001e2000c101124 */
[----:B------:R-:W-:Y:S05]  /*1e30*/  BRA `(.L_x_5340) ;  /* 0x00000d7000007947 */ /* 0x000fea0003800000 */
.L_x_5337:
        /* <DEDUP_REMOVED lines=9> */
.L_x_5342:
[----:B------:R0:W-:Y:S01]  /*1ed0*/  STG.E [R16.64], R2 ;  /* 0x0000000210007986 */ /* 0x0001e2000c101924 */
[----:B------:R-:W-:Y:S05]  /*1ee0*/  BRA `(.L_x_5340) ;  /* 0x00000cc000007947 */ /* 0x000fea0003800000 */
.L_x_5341:
[----:B------:R0:W-:Y:S01]  /*1ef0*/  STG.E.U16 [R16.64], R2 ;  /* 0x0000000210007986 */ /* 0x0001e2000c101524 */
[----:B------:R-:W-:Y:S05]  /*1f00*/  BRA `(.L_x_5340) ;  /* 0x00000ca000007947 */ /* 0x000fea0003800000 */
.L_x_5336:
        /* <DEDUP_REMOVED lines=9> */
.L_x_5344:
[----:B------:R-:W0:Y:S02]  /*1fa0*/  I2F R0, R2 ;  /* 0x0000000200007306 */ /* 0x000e240000201400 */
[----:B0-----:R-:W-:-:S05]  /*1fb0*/  F2FP.PACK_AB R0, RZ, R0 ;  /* 0x00000000ff00723e */ /* 0x001fca00000000ff */
[----:B------:R0:W-:Y:S01]  /*1fc0*/  STG.E.U16 [R16.64], R0 ;  /* 0x0000000010007986 */ /* 0x0001e2000c101524 */
[----:B------:R-:W-:Y:S05]  /*1fd0*/  BRA `(.L_x_5340) ;  /* 0x00000bd000007947 */ /* 0x000fea0003800000 */
.L_x_5343:
        /* <DEDUP_REMOVED lines=10> */
.L_x_5346:
[----:B------:R-:W0:Y:S02]  /*2080*/  I2F R2, R2 ;  /* 0x0000000200027306 */ /* 0x000e240000201400 */
[----:B0-----:R-:W-:-:S04]  /*2090*/  F2FP.PACK_AB R3, RZ, R2 ;  /* 0x00000002ff03723e */ /* 0x001fc800000000ff */
[----:B------:R-:W-:-:S05]  /*20a0*/  PRMT R3, R3, 0x5410, RZ ;  /* 0x0000541003037816 */ /* 0x000fca00000000ff */
[----:B------:R0:W-:Y:S01]  /*20b0*/  STG.E [R16.64], R3 ;  /* 0x0000000310007986 */ /* 0x0001e2000c101924 */
[----:B------:R-:W-:Y:S05]  /*20c0*/  BRA `(.L_x_5340) ;  /* 0x00000ae000007947 */ /* 0x000fea0003800000 */
.L_x_5345:
[----:B------:R-:W0:Y:S02]  /*20d0*/  I2F.F64 R2, R2 ;  /* 0x0000000200027312 */ /* 0x000e240000201c00 */
[----:B0-----:R0:W-:Y:S01]  /*20e0*/  STG.E.64 [R16.64], R2 ;  /* 0x0000000210007986 */ /* 0x0011e2000c101b24 */
[----:B------:R-:W-:Y:S05]  /*20f0*/  BRA `(.L_x_5340) ;  /* 0x00000ab000007947 */ /* 0x000fea0003800000 */
.L_x_5335:
        /* <DEDUP_REMOVED lines=12> */
.L_x_5349:
[----:B------:R-:W0:Y:S01]  /*21c0*/  I2F.F64 R4, R2 ;  /* 0x0000000200047312 */ /* 0x000e220000201c00 */
[----:B------:R-:W-:-:S05]  /*21d0*/  CS2R R6, SRZ ;  /* 0x0000000000067805 */ /* 0x000fca000001ff00 */
[----:B0-----:R0:W-:Y:S01]  /*21e0*/  STG.E.128 [R16.64], R4 ;  /* 0x0000000410007986 */ /* 0x0011e2000c101d24 */
[----:B------:R-:W-:Y:S05]  /*21f0*/  BRA `(.L_x_5340) ;  /* 0x000009b000007947 */ /* 0x000fea0003800000 */
.L_x_5348:
        /* <DEDUP_REMOVED lines=21> */
.L_x_5353:
[----:B------:R-:W-:Y:S05]  /*2350*/  BSYNC B0 ;  /* 0x0000000000007941 */ /* 0x000fea0003800000 */
.L_x_5352:
[----:B------:R-:W-:-:S05]  /*2360*/  LOP3.LUT R3, R0, R3, RZ, 0xfc, !PT ;  /* 0x0000000300037212 */ /* 0x000fca00078efcff */
[----:B------:R0:W-:Y:S01]  /*2370*/  STG.E.U8 [R16.64], R3 ;  /* 0x0000000310007986 */ /* 0x0001e2000c101124 */
[----:B------:R-:W-:Y:S05]  /*2380*/  BRA `(.L_x_5340) ;  /* 0x0000082000007947 */ /* 0x000fea0003800000 */
.L_x_5351:
        /* <DEDUP_REMOVED lines=13> */
.L_x_5355:
[----:B------:R-:W-:Y:S01]  /*2460*/  IMAD.MOV.U32 R0, RZ, RZ, 0x7f ;  /* 0x0000007fff007424 */ /* 0x000fe200078e00ff */
[----:B------:R-:W-:-:S04]  /*2470*/  ISETP.GT.U32.AND P0, PT, R3, 0x7f800000, PT ;  /* 0x7f8000000300780c */ /* 0x000fc80003f04070 */
[----:B------:R-:W-:-:S04]  /*2480*/  SEL R0, R0, 0x7c, P0 ;  /* 0x0000007c00007807 */ /* 0x000fc80000000000 */
.L_x_5356:
[----:B------:R-:W-:Y:S05]  /*2490*/  BSYNC B0 ;  /* 0x0000000000007941 */ /* 0x000fea0003800000 */
.L_x_5354:
[----:B------:R-:W-:-:S04]  /*24a0*/  LOP3.LUT R2, R5, 0x80000000, RZ, 0xc0, !PT ;  /* 0x8000000005027812 */ /* 0x000fc800078ec0ff */
[----:B------:R-:W-:-:S04]  /*24b0*/  SHF.R.U32.HI R3, RZ, 0x18, R2 ;  /* 0x00000018ff037819 */ /* 0x000fc80000011602 */
[----:B------:R-:W-:-:S05]  /*24c0*/  LOP3.LUT R3, R0, R3, RZ, 0xfc, !PT ;  /* 0x0000000300037212 */ /* 0x000fca00078efcff */
[----:B------:R0:W-:Y:S01]  /*24d0*/  STG.E.U8 [R16.64], R3 ;  /* 0x0000000310007986 */ /* 0x0001e2000c101124 */
[----:B------:R-:W-:Y:S05]  /*24e0*/  BRA `(.L_x_5340) ;  /* 0x000006c000007947 */ /* 0x000fea0003800000 */
.L_x_5350:
[----:B------:R-:W0:Y:S02]  /*24f0*/  I2F R0, R2 ;  /* 0x0000000200007306 */ /* 0x000e240000201400 */
[----:B0-----:R-:W-:-:S05]  /*2500*/  F2FP.BF16.PACK_AB R0, RZ, R0 ;  /* 0x00000000ff00723e */ /* 0x001fca00000010ff */
[----:B------:R0:W-:Y:S01]  /*2510*/  STG.E.U16 [R16.64], R0 ;  /* 0x0000000010007986 */ /* 0x0001e2000c101524 */
[----:B------:R-:W-:Y:S05]  /*2520*/  BRA `(.L_x_5340) ;  /* 0x0000068000007947 */ /* 0x000fea0003800000 */
.L_x_5347:
        /* <DEDUP_REMOVED lines=10> */
.L_x_5359:
        /* <DEDUP_REMOVED lines=17> */
.L_x_5362:
[----:B------:R-:W-:-:S04]  /*26e0*/  LOP3.LUT R2, R5, 0x80000000, RZ, 0xc0, !PT ;  /* 0x8000000005027812 */ /* 0x000fc800078ec0ff */
[----:B------:R-:W-:-:S04]  /*26f0*/  SHF.R.U32.HI R3, RZ, 0x18, R2 ;  /* 0x00000018ff037819 */ /* 0x000fc80000011602 */
[----:B------:R-:W-:-:S04]  /*2700*/  LOP3.LUT R0, R0, R3, RZ, 0xfc, !PT ;  /* 0x0000000300007212 */ /* 0x000fc800078efcff */
[----:B------:R-:W-:Y:S02]  /*2710*/  PRMT R8, R0, 0x7610, R8 ;  /* 0x0000761000087816 */ /* 0x000fe40000000008 */
.L_x_5361:
[----:B------:R-:W-:Y:S05]  /*2720*/  BSYNC B0 ;  /* 0x0000000000007941 */ /* 0x000fea0003800000 */
.L_x_5360:
[----:B------:R0:W-:Y:S01]  /*2730*/  STG.E.U8 [R16.64], R8 ;  /* 0x0000000810007986 */ /* 0x0001e2000c101124 */
[----:B------:R-:W-:Y:S05]  /*2740*/  BRA `(.L_x_5340) ;  /* 0x0000046000007947 */ /* 0x000fea0003800000 */
.L_x_5358:
        /* <DEDUP_REMOVED lines=17> */
.L_x_5365:
[----:B------:R-:W-:-:S04]  /*2860*/  LOP3.LUT R2, R5, 0x80000000, RZ, 0xc0, !PT ;  /* 0x8000000005027812 */ /* 0x000fc800078ec0ff */
[----:B------:R-:W-:-:S04]  /*2870*/  SHF.R.U32.HI R3, RZ, 0x18, R2 ;  /* 0x00000018ff037819 */ /* 0x000fc80000011602 */
[----:B------:R-:W-:-:S04]  /*2880*/  LOP3.LUT R0, R0, R3, RZ, 0xfc, !PT ;  /* 0x0000000300007212 */ /* 0x000fc800078efcff */
[----:B------:R-:W-:Y:S02]  /*2890*/  PRMT R8, R0, 0x7610, R8 ;  /* 0x0000761000087816 */ /* 0x000fe40000000008 */
.L_x_5364:
[----:B------:R-:W-:Y:S05]  /*28a0*/  BSYNC B0 ;  /* 0x0000000000007941 */ /* 0x000fea0003800000 */
.L_x_5363:
[----:B------:R0:W-:Y:S01]  /*28b0*/  STG.E.U8 [R16.64], R8 ;  /* 0x0000000810007986 */ /* 0x0001e2000c101124 */
[----:B------:R-:W-:Y:S05]  /*28c0*/  BRA `(.L_x_5340) ;  /* 0x000002e000007947 */ /* 0x000fea0003800000 */
.L_x_5357:
        /* <DEDUP_REMOVED lines=22> */
.L_x_5339:
        /* <DEDUP_REMOVED lines=20> */
.L_x_5367:
[----:B------:R-:W-:-:S05]  /*2b70*/  SHF.R.S32.HI R3, RZ, 0x1f, R2 ;  /* 0x0000001fff037819 */ /* 0x000fca0000011402 */
[----:B------:R0:W-:Y:S01]  /*2b80*/  STG.E.64 [R16.64], R2 ;  /* 0x0000000210007986 */ /* 0x0001e2000c101b24 */
[----:B------:R-:W-:Y:S05]  /*2b90*/  BRA `(.L_x_5340) ;  /* 0x0000001000007947 */ /* 0x000fea0003800000 */
.L_x_5366:
[----:B------:R0:W-:Y:S02]  /*2ba0*/  STG.E [R16.64], R2 ;  /* 0x0000000210007986 */ /* 0x0001e4000c101924 */
.L_x_5340:
[----:B------:R-:W-:-:S05]  /*2bb0*/  IMAD R18, R18, 0x200, R23 ;  /* 0x0000020012127824 */ /* 0x000fca00078e0217 */
[----:B------:R-:W-:Y:S02]  /*2bc0*/  IADD3 R19, R18, 0x80, RZ ;  /* 0x0000008012137810 */ /* 0x000fe40007ffe0ff */
.L_x_5301:
[----:B------:R-:W-:Y:S05]  /*2bd0*/  BSYNC B6 ;  /* 0x0000000000067941 */ /* 0x000fea0003800000 */
.L_x_5300:
        /* <DEDUP_REMOVED lines=231> */
.L_x_5370:
        /* <DEDUP_REMOVED lines=18> */
.L_x_5374:
[----:B------:R0:W5:Y:S01]  /*3b70*/  LDG.E.U8 R18, [R2.64] ;  /* 0x0000002402127981 */ /* 0x000162000c1e1100 */
[----:B------:R-:W-:Y:S05]  /*3b80*/  BRA `(.L_x_5376) ;  /* 0x00000d0000007947 */ /* 0x000fea0003800000 */
.L_x_5373:
        /* <DEDUP_REMOVED lines=8> */
.L_x_5378:
[----:B------:R0:W5:Y:S01]  /*3c10*/  LDG.E R18, [R2.64] ;  /* 0x0000002402127981 */ /* 0x000162000c1e1900 */
[----:B------:R-:W-:Y:S05]  /*3c20*/  BRA `(.L_x_5376) ;  /* 0x00000c6000007947 */ /* 0x000fea0003800000 */
.L_x_5377:
[----:B------:R0:W5:Y:S01]  /*3c30*/  LDG.E.S16 R18, [R2.64] ;  /* 0x0000002402127981 */ /* 0x000162000c1e1700 */
[----:B------:R-:W-:Y:S05]  /*3c40*/  BRA `(.L_x_5376) ;  /* 0x00000c4000007947 */ /* 0x000fea0003800000 */
.L_x_5372:
        /* <DEDUP_REMOVED lines=9> */
.L_x_5380:
[----:B------:R-:W2:Y:S02]  /*3ce0*/  LDG.E.U16 R2, [R2.64] ;  /* 0x0000002402027981 */ /* 0x000ea4000c1e1500 */
[----:B--2---:R-:W-:-:S06]  /*3cf0*/  HADD2.F32 R18, -RZ, R2.H0_H0 ;  /* 0x20000002ff127230 */ /* 0x004fcc0000004100 */
[----:B------:R-:W0:Y:S01]  /*3d00*/  F2I.FTZ.TRUNC.NTZ R18, R18 ;  /* 0x0000001200127305 */ /* 0x000e22000021f100 */
[----:B------:R-:W-:Y:S05]  /*3d10*/  BRA `(.L_x_5376) ;  /* 0x00000b7000007947 */ /* 0x000fea0003800000 */
.L_x_5379:
        /* <DEDUP_REMOVED lines=9> */
.L_x_5382:
[----:B------:R-:W2:Y:S02]  /*3db0*/  LDG.E.U16 R2, [R2.64] ;  /* 0x0000002402027981 */ /* 0x000ea4000c1e1500 */
[----:B--2---:R-:W-:-:S06]  /*3dc0*/  HADD2.F32 R18, -RZ, R2.H0_H0 ;  /* 0x20000002ff127230 */ /* 0x004fcc0000004100 */
[----:B------:R-:W0:Y:S01]  /*3dd0*/  F2I.FTZ.TRUNC.NTZ R18, R18 ;  /* 0x0000001200127305 */ /* 0x000e22000021f100 */
[----:B------:R-:W-:Y:S05]  /*3de0*/  BRA `(.L_x_5376) ;  /* 0x00000aa000007947 */ /* 0x000fea0003800000 */
.L_x_5381:
[----:B------:R-:W2:Y:S02]  /*3df0*/  LDG.E.64 R2, [R2.64] ;  /* 0x0000002402027981 */ /* 0x000ea4000c1e1b00 */
[----:B--2---:R0:W1:Y:S01]  /*3e00*/  F2I.F64.TRUNC R18, R2 ;  /* 0x0000000200127311 */ /* 0x004062000030d100 */
[----:B------:R-:W-:Y:S05]  /*3e10*/  BRA `(.L_x_5376) ;  /* 0x00000a7000007947 */ /* 0x000fea0003800000 */
.L_x_5371:
        /* <DEDUP_REMOVED lines=12> */
.L_x_5385:
[----:B------:R-:W2:Y:S02]  /*3ee0*/  LDG.E.64 R2, [R2.64] ;  /* 0x0000002402027981 */ /* 0x000ea4000c1e1b00 */
[----:B--2---:R0:W1:Y:S01]  /*3ef0*/  F2I.F64.TRUNC R18, R2 ;  /* 0x0000000200127311 */ /* 0x004062000030d100 */
[----:B------:R-:W-:Y:S05]  /*3f00*/  BRA `(.L_x_5376) ;  /* 0x0000098000007947 */ /* 0x000fea0003800000 */
.L_x_5384:
        /* <DEDUP_REMOVED lines=27> */
.L_x_5387:
        /* <DEDUP_REMOVED lines=14> */
.L_x_5386:
[----:B------:R-:W2:Y:S02]  /*41a0*/  LDG.E.U16 R18, [R2.64] ;  /* 0x0000002402127981 */ /* 0x000ea4000c1e1500 */
[----:B--2---:R-:W-:-:S06]  /*41b0*/  PRMT R18, RZ, 0x5410, R18 ;  /* 0x00005410ff127816 */ /* 0x004fcc0000000012 */
[----:B------:R-:W0:Y:S01]  /*41c0*/  F2I.FTZ.TRUNC.NTZ R18, R18 ;  /* 0x0000001200127305 */ /* 0x000e22000021f100 */
[----:B------:R-:W-:Y:S05]  /*41d0*/  BRA `(.L_x_5376) ;  /* 0x000006b000007947 */ /* 0x000fea0003800000 */
.L_x_5383:
        /* <DEDUP_REMOVED lines=10> */
.L_x_5390:
        /* <DEDUP_REMOVED lines=21> */
.L_x_5394:
[----:B------:R-:W-:Y:S05]  /*43d0*/  BSYNC B1 ;  /* 0x0000000000017941 */ /* 0x000fea0003800000 */
.L_x_5393:
[----:B------:R-:W-:Y:S01]  /*43e0*/  IMAD.SHL.U32 R2, R2, 0x100000, RZ ;  /* 0x0010000002027824 */ /* 0x000fe200078e00ff */
[----:B------:R-:W-:-:S04]  /*43f0*/  LEA R3, R0, 0x3b800000, 0x17 ;  /* 0x3b80000000037811 */ /* 0x000fc800078eb8ff */
[----:B------:R-:W-:Y:S02]  /*4400*/  LOP3.LUT R18, R3, R2, R18, 0xfe, !PT ;  /* 0x0000000203127212 */ /* 0x000fe400078efe12 */
.L_x_5392:
[----:B------:R-:W-:Y:S05]  /*4410*/  BSYNC B0 ;  /* 0x0000000000007941 */ /* 0x000fea0003800000 */
.L_x_5391:
[----:B------:R-:W0:Y:S01]  /*4420*/  F2I.FTZ.TRUNC.NTZ R18, R18 ;  /* 0x0000001200127305 */ /* 0x000e22000021f100 */
[----:B------:R-:W-:Y:S05]  /*4430*/  BRA `(.L_x_5376) ;  /* 0x0000045000007947 */ /* 0x000fea0003800000 */
.L_x_5389:
        /* <DEDUP_REMOVED lines=21> */
.L_x_5398:
[----:B------:R-:W-:Y:S05]  /*4590*/  BSYNC B1 ;  /* 0x0000000000017941 */ /* 0x000fea0003800000 */
.L_x_5397:
[----:B------:R-:W-:Y:S01]  /*45a0*/  IMAD.SHL.U32 R2, R2, 0x200000, RZ ;  /* 0x0020000002027824 */ /* 0x000fe200078e00ff */
[----:B------:R-:W-:-:S04]  /*45b0*/  LEA R3, R0, 0x37800000, 0x17 ;  /* 0x3780000000037811 */ /* 0x000fc800078eb8ff */
[----:B------:R-:W-:Y:S02]  /*45c0*/  LOP3.LUT R18, R3, R2, R18, 0xfe, !PT ;  /* 0x0000000203127212 */ /* 0x000fe400078efe12 */
.L_x_5396:
[----:B------:R-:W-:Y:S05]  /*45d0*/  BSYNC B0 ;  /* 0x0000000000007941 */ /* 0x000fea0003800000 */
.L_x_5395:
[----:B------:R-:W0:Y:S01]  /*45e0*/  F2I.FTZ.TRUNC.NTZ R18, R18 ;  /* 0x0000001200127305 */ /* 0x000e22000021f100 */
[----:B------:R-:W-:Y:S05]  /*45f0*/  BRA `(.L_x_5376) ;  /* 0x0000029000007947 */ /* 0x000fea0003800000 */
.L_x_5388:
        /* <DEDUP_REMOVED lines=14> */
.L_x_5402:
[----:B------:R-:W-:Y:S05]  /*46e0*/  BSYNC B0 ;  /* 0x0000000000007941 */ /* 0x000fea0003800000 */
.L_x_5401:
[----:B------:R-:W0:Y:S01]  /*46f0*/  F2I.FTZ.TRUNC.NTZ R18, R18 ;  /* 0x0000001200127305 */ /* 0x000e22000021f100 */
[----:B------:R-:W-:Y:S05]  /*4700*/  BRA `(.L_x_5376) ;  /* 0x0000018000007947 */ /* 0x000fea0003800000 */
.L_x_5375:
        /* <DEDUP_REMOVED lines=21> */
.L_x_5400:
[----:B------:R0:W5:Y:S01]  /*4860*/  LDG.E R18, [R2.64] ;  /* 0x0000002402127981 */ /* 0x000162000c1e1900 */
[----:B------:R-:W-:Y:S05]  /*4870*/  BRA `(.L_x_5376) ;  /* 0x0000001000007947 */ /* 0x000fea0003800000 */
.L_x_5399:
[----:B------:R0:W5:Y:S02]  /*4880*/  LDG.E R18, [R2.64] ;  /* 0x0000002402127981 */ /* 0x000164000c1e1900 */
.L_x_5376:
        /* <DEDUP_REMOVED lines=17> */
.L_x_5406:
[----:B------:R0:W-:Y:S01]  /*49a0*/  STG.E.U8 [R16.64], R2 ;  /* 0x0000000210007986 */ /* 0x0001e2000c101124 */
[----:B------:R-:W-:Y:S05]  /*49b0*/  BRA `(.L_x_5408) ;  /* 0x00000d7000007947 */ /* 0x000fea0003800000 */
.L_x_5405:
        /* <DEDUP_REMOVED lines=9> */
.L_x_5410:
[----:B------:R0:W-:Y:S01]  /*4a50*/  STG.E [R16.64], R2 ;  /* 0x0000000210007986 */ /* 0x0001e2000c101924 */
[----:B------:R-:W-:Y:S05]  /*4a60*/  BRA `(.L_x_5408) ;  /* 0x00000cc000007947 */ /* 0x000fea0003800000 */
.L_x_5409:
[----:B------:R0:W-:Y:S01]  /*4a70*/  STG.E.U16 [R16.64], R2 ;  /* 0x0000000210007986 */ /* 0x0001e2000c101524 */
[----:B------:R-:W-:Y:S05]  /*4a80*/  BRA `(.L_x_5408) ;  /* 0x00000ca000007947 */ /* 0x000fea0003800000 */
.L_x_5404:
        /* <DEDUP_REMOVED lines=9> */
.L_x_5412:
[----:B------:R-:W0:Y:S02]  /*4b20*/  I2F R0, R2 ;  /* 0x0000000200007306 */ /* 0x000e240000201400 */
[----:B0-----:R-:W-:-:S05]  /*4b30*/  F2FP.PACK_AB R0, RZ, R0 ;  /* 0x00000000ff00723e */ /* 0x001fca00000000ff */
[----:B------:R0:W-:Y:S01]  /*4b40*/  STG.E.U16 [R16.64], R0 ;  /* 0x0000000010007986 */ /* 0x0001e2000c101524 */
[----:B------:R-:W-:Y:S05]  /*4b50*/  BRA `(.L_x_5408) ;  /* 0x00000bd000007947 */ /* 0x000fea0003800000 */
.L_x_5411:
        /* <DEDUP_REMOVED lines=10> */
.L_x_5414:
[----:B------:R-:W0:Y:S02]  /*4c00*/  I2F R2, R2 ;  /* 0x0000000200027306 */ /* 0x000e240000201400 */
[----:B0-----:R-:W-:-:S04]  /*4c10*/  F2FP.PACK_AB R3, RZ, R2 ;  /* 0x00000002ff03723e */ /* 0x001fc800000000ff */
[----:B------:R-:W-:-:S05]  /*4c20*/  PRMT R3, R3, 0x5410, RZ ;  /* 0x0000541003037816 */ /* 0x000fca00000000ff */
[----:B------:R0:W-:Y:S01]  /*4c30*/  STG.E [R16.64], R3 ;  /* 0x0000000310007986 */ /* 0x0001e2000c101924 */
[----:B------:R-:W-:Y:S05]  /*4c40*/  BRA `(.L_x_5408) ;  /* 0x00000ae000007947 */ /* 0x000fea0003800000 */
.L_x_5413:
[----:B------:R-:W0:Y:S02]  /*4c50*/  I2F.F64 R2, R2 ;  /* 0x0000000200027312 */ /* 0x000e240000201c00 */
[----:B0-----:R0:W-:Y:S01]  /*4c60*/  STG.E.64 [R16.64], R2 ;  /* 0x0000000210007986 */ /* 0x0011e2000c101b24 */
[----:B------:R-:W-:Y:S05]  /*4c70*/  BRA `(.L_x_5408) ;  /* 0x00000ab000007947 */ /* 0x000fea0003800000 */
.L_x_5403:
        /* <DEDUP_REMOVED lines=12> */
.L_x_5417:
[----:B------:R-:W0:Y:S01]  /*4d40*/  I2F.F64 R4, R2 ;  /* 0x0000000200047312 */ /* 0x000e220000201c00 */
[----:B------:R-:W-:-:S05]  /*4d50*/  CS2R R6, SRZ ;  /* 0x0000000000067805 */ /* 0x000fca000001ff00 */
[----:B0-----:R0:W-:Y:S01]  /*4d60*/  STG.E.128 [R16.64], R4 ;  /* 0x0000000410007986 */ /* 0x0011e2000c101d24 */
[----:B------:R-:W-:Y:S05]  /*4d70*/  BRA `(.L_x_5408) ;  /* 0x000009b000007947 */ /* 0x000fea0003800000 */
.L_x_5416:
        /* <DEDUP_REMOVED lines=21> */
.L_x_5421:
[----:B------:R-:W-:Y:S05]  /*4ed0*/  BSYNC B0 ;  /* 0x0000000000007941 */ /* 0x000fea0003800000 */
.L_x_5420:
[----:B------:R-:W-:-:S05]  /*4ee0*/  LOP3.LUT R3, R0, R3, RZ, 0xfc, !PT ;  /* 0x0000000300037212 */ /* 0x000fca00078efcff */
[----:B------:R0:W-:Y:S01]  /*4ef0*/  STG.E.U8 [R16.64], R3 ;  /* 0x0000000310007986 */ /* 0x0001e2000c101124 */
[----:B------:R-:W-:Y:S05]  /*4f00*/  BRA `(.L_x_5408) ;  /* 0x0000082000007947 */ /* 0x000fea0003800000 */
.L_x_5419:
        /* <DEDUP_REMOVED lines=13> */
.L_x_5423:
[----:B------:R-:W-:Y:S01]  /*4fe0*/  IMAD.MOV.U32 R0, RZ, RZ, 0x7f ;  /* 0x0000007fff007424 */ /* 0x000fe200078e00ff */
[----:B------:R-:W-:-:S04]  /*4ff0*/  ISETP.GT.U32.AND P0, PT, R3, 0x7f800000, PT ;  /* 0x7f8000000300780c */ /* 0x000fc80003f04070 */
[----:B------:R-:W-:-:S04]  /*5000*/  SEL R0, R0, 0x7c, P0 ;  /* 0x0000007c00007807 */ /* 0x000fc80000000000 */
.L_x_5424:
[----:B------:R-:W-:Y:S05]  /*5010*/  BSYNC B0 ;  /* 0x0000000000007941 */ /* 0x000fea0003800000 */
.L_x_5422:
[----:B------:R-:W-:-:S04]  /*5020*/  LOP3.LUT R2, R5, 0x80000000, RZ, 0xc0, !PT ;  /* 0x8000000005027812 */ /* 0x000fc800078ec0ff */
[----:B------:R-:W-:-:S04]  /*5030*/  SHF.R.U32.HI R3, RZ, 0x18, R2 ;  /* 0x00000018ff037819 */ /* 0x000fc80000011602 */
[----:B------:R-:W-:-:S05]  /*5040*/  LOP3.LUT R3, R0, R3, RZ, 0xfc, !PT ;  /* 0x0000000300037212 */ /* 0x000fca00078efcff */
[----:B------:R0:W-:Y:S01]  /*5050*/  STG.E.U8 [R16.64], R3 ;  /* 0x0000000310007986 */ /* 0x0001e2000c101124 */
[----:B------:R-:W-:Y:S05]  /*5060*/  BRA `(.L_x_5408) ;  /* 0x000006c000007947 */ /* 0x000fea0003800000 */
.L_x_5418:
[----:B------:R-:W0:Y:S02]  /*5070*/  I2F R0, R2 ;  /* 0x0000000200007306 */ /* 0x000e240000201400 */
[----:B0-----:R-:W-:-:S05]  /*5080*/  F2FP.BF16.PACK_AB R0, RZ, R0 ;  /* 0x00000000ff00723e */ /* 0x001fca00000010ff */
[----:B------:R0:W-:Y:S01]  /*5090*/  STG.E.U16 [R16.64], R0 ;  /* 0x0000000010007986 */ /* 0x0001e2000c101524 */
[----:B------:R-:W-:Y:S05]  /*50a0*/  BRA `(.L_x_5408) ;  /* 0x0000068000007947 */ /* 0x000fea0003800000 */
.L_x_5415:
        /* <DEDUP_REMOVED lines=10> */
.L_x_5427:
        /* <DEDUP_REMOVED lines=17> */
.L_x_5430:
[----:B------:R-:W-:-:S04]  /*5260*/  LOP3.LUT R2, R5, 0x80000000, RZ, 0xc0, !PT ;  /* 0x8000000005027812 */ /* 0x000fc800078ec0ff */
[----:B------:R-:W-:-:S04]  /*5270*/  SHF.R.U32.HI R3, RZ, 0x18, R2 ;  /* 0x00000018ff037819 */ /* 0x000fc80000011602 */
[----:B------:R-:W-:-:S04]  /*5280*/  LOP3.LUT R0, R0, R3, RZ, 0xfc, !PT ;  /* 0x0000000300007212 */ /* 0x000fc800078efcff */
[----:B------:R-:W-:Y:S02]  /*5290*/  PRMT R8, R0, 0x7610, R8 ;  /* 0x0000761000087816 */ /* 0x000fe40000000008 */
.L_x_5429:
[----:B------:R-:W-:Y:S05]  /*52a0*/  BSYNC B0 ;  /* 0x0000000000007941 */ /* 0x000fea0003800000 */
.L_x_5428:
[----:B------:R0:W-:Y:S01]  /*52b0*/  STG.E.U8 [R16.64], R8 ;  /* 0x0000000810007986 */ /* 0x0001e2000c101124 */
[----:B------:R-:W-:Y:S05]  /*52c0*/  BRA `(.L_x_5408) ;  /* 0x0000046000007947 */ /* 0x000fea0003800000 */
.L_x_5426:
        /* <DEDUP_REMOVED lines=17> */
.L_x_5433:
[----:B------:R-:W-:-:S04]  /*53e0*/  LOP3.LUT R2, R5, 0x80000000, RZ, 0xc0, !PT ;  /* 0x8000000005027812 */ /* 0x000fc800078ec0ff */
[----:B------:R-:W-:-:S04]  /*53f0*/  SHF.R.U32.HI R3, RZ, 0x18, R2 ;  /* 0x00000018ff037819 */ /* 0x000fc80000011602 */
[----:B------:R-:W-:-:S04]  /*5400*/  LOP3.LUT R0, R0, R3, RZ, 0xfc, !PT ;  /* 0x0000000300007212 */ /* 0x000fc800078efcff */
[----:B------:R-:W-:Y:S02]  /*5410*/  PRMT R8, R0, 0x7610, R8 ;  /* 0x0000761000087816 */ /* 0x000fe40000000008 */
.L_x_5432:
[----:B------:R-:W-:Y:S05]  /*5420*/  BSYNC B0 ;  /* 0x0000000000007941 */ /* 0x000fea0003800000 */
.L_x_5431:
[----:B------:R0:W-:Y:S01]  /*5430*/  STG.E.U8 [R16.64], R8 ;  /* 0x0000000810007986 */ /* 0x0001e2000c101124 */
[----:B------:R-:W-:Y:S05]  /*5440*/  BRA `(.L_x_5408) ;  /* 0x000002e000007947 */ /* 0x000fea0003800000 */
.L_x_5425:
        /* <DEDUP_REMOVED lines=22> */
.L_x_5407:
        /* <DEDUP_REMOVED lines=20> */
.L_x_5435:
[----:B------:R-:W-:-:S05]  /*56f0*/  SHF.R.S32.HI R3, RZ, 0x1f, R2 ;  /* 0x0000001fff037819 */ /* 0x000fca0000011402 */
[----:B------:R0:W-:Y:S01]  /*5700*/  STG.E.64 [R16.64], R2 ;  /* 0x0000000210007986 */ /* 0x0001e2000c101b24 */
[----:B------:R-:W-:Y:S05]  /*5710*/  BRA `(.L_x_5408) ;  /* 0x0000001000007947 */ /* 0x000fea0003800000 */
.L_x_5434:
[----:B------:R0:W-:Y:S02]  /*5720*/  STG.E [R16.64], R2 ;  /* 0x0000000210007986 */ /* 0x0001e4000c101924 */
.L_x_5408:
        /* <DEDUP_REMOVED lines=231> */
.L_x_5436:
        /* <DEDUP_REMOVED lines=18> */
.L_x_5440:
[----:B------:R0:W5:Y:S01]  /*66c0*/  LDG.E.U8 R18, [R2.64] ;  /* 0x0000002402127981 */ /* 0x000162000c1e1100 */
[----:B------:R-:W-:Y:S05]  /*66d0*/  BRA `(.L_x_5442) ;  /* 0x00000d0000007947 */ /* 0x000fea0003800000 */
.L_x_5439:
        /* <DEDUP_REMOVED lines=8> */
.L_x_5444:
[----:B------:R0:W5:Y:S01]  /*6760*/  LDG.E R18, [R2.64] ;  /* 0x0000002402127981 */ /* 0x000162000c1e1900 */
[----:B------:R-:W-:Y:S05]  /*6770*/  BRA `(.L_x_5442) ;  /* 0x00000c6000007947 */ /* 0x000fea0003800000 */
.L_x_5443:
[----:B------:R0:W5:Y:S01]  /*6780*/  LDG.E.S16 R18, [R2.64] ;  /* 0x0000002402127981 */ /* 0x000162000c1e1700 */
[----:B------:R-:W-:Y:S05]  /*6790*/  BRA `(.L_x_5442) ;  /* 0x00000c4000007947 */ /* 0x000fea0003800000 */
.L_x_5438:
        /* <DEDUP_REMOVED lines=9> */
.L_x_5446:
[----:B------:R-:W2:Y:S02]  /*6830*/  LDG.E.U16 R2, [R2.64] ;  /* 0x0000002402027981 */ /* 0x000ea4000c1e1500 */
[----:B--2---:R-:W-:-:S06]  /*6840*/  HADD2.F32 R18, -RZ, R2.H0_H0 ;  /* 0x20000002ff127230 */ /* 0x004fcc0000004100 */
[----:B------:R-:W0:Y:S01]  /*6850*/  F2I.FTZ.TRUNC.NTZ R18, R18 ;  /* 0x0000001200127305 */ /* 0x000e22000021f100 */
[----:B------:R-:W-:Y:S05]  /*6860*/  BRA `(.L_x_5442) ;  /* 0x00000b7000007947 */ /* 0x000fea0003800000 */
.L_x_5445:
        /* <DEDUP_REMOVED lines=9> */
.L_x_5448:
[----:B------:R-:W2:Y:S02]  /*6900*/  LDG.E.U16 R2, [R2.64] ;  /* 0x0000002402027981 */ /* 0x000ea4000c1e1500 */
[----:B--2---:R-:W-:-:S06]  /*6910*/  HADD2.F32 R18, -RZ, R2.H0_H0 ;  /* 0x20000002ff127230 */ /* 0x004fcc0000004100 */
[----:B------:R-:W0:Y:S01]  /*6920*/  F2I.FTZ.TRUNC.NTZ R18, R18 ;  /* 0x0000001200127305 */ /* 0x000e22000021f100 */
[----:B------:R-:W-:Y:S05]  /*6930*/  BRA `(.L_x_5442) ;  /* 0x00000aa000007947 */ /* 0x000fea0003800000 */
.L_x_5447:
[----:B------:R-:W2:Y:S02]  /*6940*/  LDG.E.64 R2, [R2.64] ;  /* 0x0000002402027981 */ /* 0x000ea4000c1e1b00 */
[----:B--2---:R0:W1:Y:S01]  /*6950*/  F2I.F64.TRUNC R18, R2 ;  /* 0x0000000200127311 */ /* 0x004062000030d100 */
[----:B------:R-:W-:Y:S05]  /*6960*/  BRA `(.L_x_5442) ;  /* 0x00000a7000007947 */ /* 0x000fea0003800000 */
.L_x_5437:
        /* <DEDUP_REMOVED lines=12> */
.L_x_5451:
[----:B------:R-:W2:Y:S02]  /*6a30*/  LDG.E.64 R2, [R2.64] ;  /* 0x0000002402027981 */ /* 0x000ea4000c1e1b00 */
[----:B--2---:R0:W1:Y:S01]  /*6a40*/  F2I.F64.TRUNC R18, R2 ;  /* 0x0000000200127311 */ /* 0x004062000030d100 */
[----:B------:R-:W-:Y:S05]  /*6a50*/  BRA `(.L_x_5442) ;  /* 0x0000098000007947 */ /* 0x000fea0003800000 */
.L_x_5450:
        /* <DEDUP_REMOVED lines=27> */
.L_x_5453:
        /* <DEDUP_REMOVED lines=14> */
.L_x_5452:
[----:B------:R-:W2:Y:S02]  /*6cf0*/  LDG.E.U16 R18, [R2.64] ;  /* 0x0000002402127981 */ /* 0x000ea4000c1e1500 */
[----:B--2---:R-:W-:-:S06]  /*6d00*/  PRMT R18, RZ, 0x5410, R18 ;  /* 0x00005410ff127816 */ /* 0x004fcc0000000012 */
[----:B------:R-:W0:Y:S01]  /*6d10*/  F2I.FTZ.TRUNC.NTZ R18, R18 ;  /* 0x0000001200127305 */ /* 0x000e22000021f100 */
[----:B------:R-:W-:Y:S05]  /*6d20*/  BRA `(.L_x_5442) ;  /* 0x000006b000007947 */ /* 0x000fea0003800000 */
.L_x_5449:
        /* <DEDUP_REMOVED lines=10> */
.L_x_5456:
        /* <DEDUP_REMOVED lines=21> */
.L_x_5460:
[----:B------:R-:W-:Y:S05]  /*6f20*/  BSYNC B1 ;  /* 0x0000000000017941 */ /* 0x000fea0003800000 */
.L_x_5459:
[----:B------:R-:W-:Y:S01]  /*6f30*/  IMAD.SHL.U32 R2, R2, 0x100000, RZ ;  /* 0x0010000002027824 */ /* 0x000fe200078e00ff */
[----:B------:R-:W-:-:S04]  /*6f40*/  LEA R3, R0, 0x3b800000, 0x17 ;  /* 0x3b80000000037811 */ /* 0x000fc800078eb8ff */
[----:B------:R-:W-:Y:S02]  /*6f50*/  LOP3.LUT R18, R3, R2, R18, 0xfe, !PT ;  /* 0x0000000203127212 */ /* 0x000fe400078efe12 */
.L_x_5458:
[----:B------:R-:W-:Y:S05]  /*6f60*/  BSYNC B0 ;  /* 0x0000000000007941 */ /* 0x000fea0003800000 */
.L_x_5457:
[----:B------:R-:W0:Y:S01]  /*6f70*/  F2I.FTZ.TRUNC.NTZ R18, R18 ;  /* 0x0000001200127305 */ /* 0x000e22000021f100 */
[----:B------:R-:W-:Y:S05]  /*6f80*/  BRA `(.L_x_5442) ;  /* 0x0000045000007947 */ /* 0x000fea0003800000 */
.L_x_5455:
        /* <DEDUP_REMOVED lines=21> */
.L_x_5464:
[----:B------:R-:W-:Y:S05]  /*70e0*/  BSYNC B1 ;  /* 0x0000000000017941 */ /* 0x000fea0003800000 */
.L_x_5463:
[----:B------:R-:W-:Y:S01]  /*70f0*/  IMAD.SHL.U32 R2, R2, 0x200000, RZ ;  /* 0x0020000002027824 */ /* 0x000fe200078e00ff */
[----:B------:R-:W-:-:S04]  /*7100*/  LEA R3, R0, 0x37800000, 0x17 ;  /* 0x3780000000037811 */ /* 0x000fc800078eb8ff */
[----:B------:R-:W-:Y:S02]  /*7110*/  LOP3.LUT R18, R3, R2, R18, 0xfe, !PT ;  /* 0x0000000203127212 */ /* 0x000fe400078efe12 */
.L_x_5462:
[----:B------:R-:W-:Y:S05]  /*7120*/  BSYNC B0 ;  /* 0x0000000000007941 */ /* 0x000fea0003800000 */
.L_x_5461:
[----:B------:R-:W0:Y:S01]  /*7130*/  F2I.FTZ.TRUNC.NTZ R18, R18 ;  /* 0x0000001200127305 */ /* 0x000e22000021f100 */
[----:B------:R-:W-:Y:S05]  /*7140*/  BRA `(.L_x_5442) ;  /* 0x0000029000007947 */ /* 0x000fea0003800000 */
.L_x_5454:
        /* <DEDUP_REMOVED lines=14> */
.L_x_5468:
[----:B------:R-:W-:Y:S05]  /*7230*/  BSYNC B0 ;  /* 0x0000000000007941 */ /* 0x000fea0003800000 */
.L_x_5467:
[----:B------:R-:W0:Y:S01]  /*7240*/  F2I.FTZ.TRUNC.NTZ R18, R18 ;  /* 0x0000001200127305 */ /* 0x000e22000021f100 */
[----:B------:R-:W-:Y:S05]  /*7250*/  BRA `(.L_x_5442) ;  /* 0x0000018000007947 */ /* 0x000fea0003800000 */
.L_x_5441:
        /* <DEDUP_REMOVED lines=21> */
.L_x_5466:
[----:B------:R0:W5:Y:S01]  /*73b0*/  LDG.E R18, [R2.64] ;  /* 0x0000002402127981 */ /* 0x000162000c1e1900 */
[----:B------:R-:W-:Y:S05]  /*73c0*/  BRA `(.L_x_5442) ;  /* 0x0000001000007947 */ /* 0x000fea0003800000 */
.L_x_5465:
[----:B------:R0:W5:Y:S02]  /*73d0*/  LDG.E R18, [R2.64] ;  /* 0x0000002402127981 */ /* 0x000164000c1e1900 */
.L_x_5442:
        /* <DEDUP_REMOVED lines=17> */
.L_x_5472:
[----:B------:R0:W-:Y:S01]  /*74f0*/  STG.E.U8 [R16.64], R2 ;  /* 0x0000000210007986 */ /* 0x0001e2000c101124 */
[----:B------:R-:W-:Y:S05]  /*7500*/  BRA `(.L_x_5474) ;  /* 0x00000d7000007947 */ /* 0x000fea0003800000 */
.L_x_5471:
        /* <DEDUP_REMOVED lines=9> */
.L_x_5476:
[----:B------:R0:W-:Y:S01]  /*75a0*/  STG.E [R16.64], R2 ;  /* 0x0000000210007986 */ /* 0x0001e2000c101924 */
[----:B------:R-:W-:Y:S05]  /*75b0*/  BRA `(.L_x_5474) ;  /* 0x00000cc000007947 */ /* 0x000fea0003800000 */
.L_x_5475:
[----:B------:R0:W-:Y:S01]  /*75c0*/  STG.E.U16 [R16.64], R2 ;  /* 0x0000000210007986 */ /* 0x0001e2000c101524 */
[----:B------:R-:W-:Y:S05]  /*75d0*/  BRA `(.L_x_5474) ;  /* 0x00000ca000007947 */ /* 0x000fea0003800000 */
.L_x_5470:
        /* <DEDUP_REMOVED lines=9> */
.L_x_5478:
[----:B------:R-:W0:Y:S02]  /*7670*/  I2F R0, R2 ;  /* 0x0000000200007306 */ /* 0x000e240000201400 */
[----:B0-----:R-:W-:-:S05]  /*7680*/  F2FP.PACK_AB R0, RZ, R0 ;  /* 0x00000000ff00723e */ /* 0x001fca00000000ff */
[----:B------:R0:W-:Y:S01]  /*7690*/  STG.E.U16 [R16.64], R0 ;  /* 0x0000000010007986 */ /* 0x0001e2000c101524 */
[----:B------:R-:W-:Y:S05]  /*76a0*/  BRA `(.L_x_5474) ;  /* 0x00000bd000007947 */ /* 0x000fea0003800000 */
.L_x_5477:
        /* <DEDUP_REMOVED lines=10> */
.L_x_5480:
[----:B------:R-:W0:Y:S02]  /*7750*/  I2F R2, R2 ;  /* 0x0000000200027306 */ /* 0x000e240000201400 */
[----:B0-----:R-:W-:-:S04]  /*7760*/  F2FP.PACK_AB R3, RZ, R2 ;  /* 0x00000002ff03723e */ /* 0x001fc800000000ff */
[----:B------:R-:W-:-:S05]  /*7770*/  PRMT R3, R3, 0x5410, RZ ;  /* 0x0000541003037816 */ /* 0x000fca00000000ff */
[----:B------:R0:W-:Y:S01]  /*7780*/  STG.E [R16.64], R3 ;  /* 0x0000000310007986 */ /* 0x0001e2000c101924 */
[----:B------:R-:W-:Y:S05]  /*7790*/  BRA `(.L_x_5474) ;  /* 0x00000ae000007947 */ /* 0x000fea0003800000 */
.L_x_5479:
[----:B------:R-:W0:Y:S02]  /*77a0*/  I2F.F64 R2, R2 ;  /* 0x0000000200027312 */ /* 0x000e240000201c00 */
[----:B0-----:R0:W-:Y:S01]  /*77b0*/  STG.E.64 [R16.64], R2 ;  /* 0x0000000210007986 */ /* 0x0011e2000c101b24 */
[----:B------:R-:W-:Y:S05]  /*77c0*/  BRA `(.L_x_5474) ;  /* 0x00000ab000007947 */ /* 0x000fea0003800000 */
.L_x_5469:
        /* <DEDUP_REMOVED lines=12> */
.L_x_5483:
[----:B------:R-:W0:Y:S01]  /*7890*/  I2F.F64 R4, R2 ;  /* 0x0000000200047312 */ /* 0x000e220000201c00 */
[----:B------:R-:W-:-:S05]  /*78a0*/  CS2R R6, SRZ ;  /* 0x0000000000067805 */ /* 0x000fca000001ff00 */
[----:B0-----:R0:W-:Y:S01]  /*78b0*/  STG.E.128 [R16.64], R4 ;  /* 0x0000000410007986 */ /* 0x0011e2000c101d24 */
[----:B------:R-:W-:Y:S05]  /*78c0*/  BRA `(.L_x_5474) ;  /* 0x000009b000007947 */ /* 0x000fea0003800000 */
.L_x_5482:
        /* <DEDUP_REMOVED lines=21> */
.L_x_5487:
[----:B------:R-:W-:Y:S05]  /*7a20*/  BSYNC B0 ;  /* 0x0000000000007941 */ /* 0x000fea0003800000 */
.L_x_5486:
[----:B------:R-:W-:-:S05]  /*7a30*/  LOP3.LUT R3, R0, R3, RZ, 0xfc, !PT ;  /* 0x0000000300037212 */ /* 0x000fca00078efcff */
[----:B------:R0:W-:Y:S01]  /*7a40*/  STG.E.U8 [R16.64], R3 ;  /* 0x0000000310007986 */ /* 0x0001e2000c101124 */
[----:B------:R-:W-:Y:S05]  /*7a50*/  BRA `(.L_x_5474) ;  /* 0x0000082000007947 */ /* 0x000fea0003800000 */
.L_x_5485:
        /* <DEDUP_REMOVED lines=13> */
.L_x_5489:
[----:B------:R-:W-:Y:S01]  /*7b30*/  IMAD.MOV.U32 R0, RZ, RZ, 0x7f ;  /* 0x0000007fff007424 */ /* 0x000fe200078e00ff */
[----:B------:R-:W-:-:S04]  /*7b40*/  ISETP.GT.U32.AND P0, PT, R3, 0x7f800000, PT ;  /* 0x7f8000000300780c */ /* 0x000fc80003f04070 */
[----:B------:R-:W-:-:S04]  /*7b50*/  SEL R0, R0, 0x7c, P0 ;  /* 0x0000007c00007807 */ /* 0x000fc80000000000 */
.L_x_5490:
[----:B------:R-:W-:Y:S05]  /*7b60*/  BSYNC B0 ;  /* 0x0000000000007941 */ /* 0x000fea0003800000 */
.L_x_5488:
[----:B------:R-:W-:-:S04]  /*7b70*/  LOP3.LUT R2, R5, 0x80000000, RZ, 0xc0, !PT ;  /* 0x8000000005027812 */ /* 0x000fc800078ec0ff */
[----:B------:R-:W-:-:S04]  /*7b80*/  SHF.R.U32.HI R3, RZ, 0x18, R2 ;  /* 0x00000018ff037819 */ /* 0x000fc80000011602 */
[----:B------:R-:W-:-:S05]  /*7b90*/  LOP3.LUT R3, R0, R3, RZ, 0xfc, !PT ;  /* 0x0000000300037212 */ /* 0x000fca00078efcff */
[----:B------:R0:W-:Y:S01]  /*7ba0*/  STG.E.U8 [R16.64], R3 ;  /* 0x0000000310007986 */ /* 0x0001e2000c101124 */
[----:B------:R-:W-:Y:S05]  /*7bb0*/  BRA `(.L_x_5474) ;  /* 0x000006c000007947 */ /* 0x000fea0003800000 */
.L_x_5484:
[----:B------:R-:W0:Y:S02]  /*7bc0*/  I2F R0, R2 ;  /* 0x0000000200007306 */ /* 0x000e240000201400 */
[----:B0-----:R-:W-:-:S05]  /*7bd0*/  F2FP.BF16.PACK_AB R0, RZ, R0 ;  /* 0x00000000ff00723e */ /* 0x001fca00000010ff */
[----:B------:R0:W-:Y:S01]  /*7be0*/  STG.E.U16 [R16.64], R0 ;  /* 0x0000000010007986 */ /* 0x0001e2000c101524 */
[----:B------:R-:W-:Y:S05]  /*7bf0*/  BRA `(.L_x_5474) ;  /* 0x0000068000007947 */ /* 0x000fea0003800000 */
.L_x_5481:
        /* <DEDUP_REMOVED lines=10> */
.L_x_5493:
        /* <DEDUP_REMOVED lines=17> */
.L_x_5496:
[----:B------:R-:W-:-:S04]  /*7db0*/  LOP3.LUT R2, R5, 0x80000000, RZ, 0xc0, !PT ;  /* 0x8000000005027812 */ /* 0x000fc800078ec0ff */
[----:B------:R-:W-:-:S04]  /*7dc0*/  SHF.R.U32.HI R3, RZ, 0x18, R2 ;  /* 0x00000018ff037819 */ /* 0x000fc80000011602 */
[----:B------:R-:W-:-:S04]  /*7dd0*/  LOP3.LUT R0, R0, R3, RZ, 0xfc, !PT ;  /* 0x0000000300007212 */ /* 0x000fc800078efcff */
[----:B------:R-:W-:Y:S02]  /*7de0*/  PRMT R8, R0, 0x7610, R8 ;  /* 0x0000761000087816 */ /* 0x000fe40000000008 */
.L_x_5495:
[----:B------:R-:W-:Y:S05]  /*7df0*/  BSYNC B0 ;  /* 0x0000000000007941 */ /* 0x000fea0003800000 */
.L_x_5494:
[----:B------:R0:W-:Y:S01]  /*7e00*/  STG.E.U8 [R16.64], R8 ;  /* 0x0000000810007986 */ /* 0x0001e2000c101124 */
[----:B------:R-:W-:Y:S05]  /*7e10*/  BRA `(.L_x_5474) ;  /* 0x0000046000007947 */ /* 0x000fea0003800000 */
.L_x_5492:
        /* <DEDUP_REMOVED lines=17> */
.L_x_5499:
[----:B------:R-:W-:-:S04]  /*7f30*/  LOP3.LUT R2, R5, 0x80000000, RZ, 0xc0, !PT ;  /* 0x8000000005027812 */ /* 0x000fc800078ec0ff */
[----:B------:R-:W-:-:S04]  /*7f40*/  SHF.R.U32.HI R3, RZ, 0x18, R2 ;  /* 0x00000018ff037819 */ /* 0x000fc80000011602 */
[----:B------:R-:W-:-:S04]  /*7f50*/  LOP3.LUT R0, R0, R3, RZ, 0xfc, !PT ;  /* 0x0000000300007212 */ /* 0x000fc800078efcff */
[----:B------:R-:W-:Y:S02]  /*7f60*/  PRMT R8, R0, 0x7610, R8 ;  /* 0x0000761000087816 */ /* 0x000fe40000000008 */
.L_x_5498:
[----:B------:R-:W-:Y:S05]  /*7f70*/  BSYNC B0 ;  /* 0x0000000000007941 */ /* 0x000fea0003800000 */
.L_x_5497:
[----:B------:R0:W-:Y:S01]  /*7f80*/  STG.E.U8 [R16.64], R8 ;  /* 0x0000000810007986 */ /* 0x0001e2000c101124 */
[----:B------:R-:W-:Y:S05]  /*7f90*/  BRA `(.L_x_5474) ;  /* 0x000002e000007947 */ /* 0x000fea0003800000 */
.L_x_5491:
        /* <DEDUP_REMOVED lines=22> */
.L_x_5473:
        /* <DEDUP_REMOVED lines=20> */
.L_x_5501:
[----:B------:R-:W-:-:S05]  /*8240*/  SHF.R.S32.HI R3, RZ, 0x1f, R2 ;  /* 0x0000001fff037819 */ /* 0x000fca0000011402 */
[----:B------:R0:W-:Y:S01]  /*8250*/  STG.E.64 [R16.64], R2 ;  /* 0x0000000210007986 */ /* 0x0001e2000c101b24 */
[----:B------:R-:W-:Y:S05]  /*8260*/  BRA `(.L_x_5474) ;  /* 0x0000001000007947 */ /* 0x000fea0003800000 */
.L_x_5500:
[----:B------:R0:W-:Y:S02]  /*8270*/  STG.E [R16.64], R2 ;  /* 0x0000000210007986 */ /* 0x0001e4000c101924 */
.L_x_5474:
[----:B------:R-:W-:Y:S02]  /*8280*/  IADD3 R19, R19, 0x80, RZ ;  /* 0x0000008013137810 */ /* 0x000fe40007ffe0ff */
.L_x_5369:
[----:B------:R-:W-:Y:S05]  /*8290*/  BSYNC B6 ;  /* 0x0000000000067941 */ /* 0x000fea0003800000 */
.L_x_5368:
        /* <DEDUP_REMOVED lines=230> */
.L_x_5502:
        /* <DEDUP_REMOVED lines=18> */
.L_x_5506:
[----:B------:R0:W5:Y:S01]  /*9220*/  LDG.E.U8 R18, [R2.64] ;  /* 0x0000002402127981 */ /* 0x000162000c1e1100 */
[----:B------:R-:W-:Y:S05]  /*9230*/  BRA `(.L_x_5508) ;  /* 0x00000d0000007947 */ /* 0x000fea0003800000 */
.L_x_5505:
        /* <DEDUP_REMOVED lines=8> */
.L_x_5510:
[----:B------:R0:W5:Y:S01]  /*92c0*/  LDG.E R18, [R2.64] ;  /* 0x0000002402127981 */ /* 0x000162000c1e1900 */
[----:B------:R-:W-:Y:S05]  /*92d0*/  BRA `(.L_x_5508) ;  /* 0x00000c6000007947 */ /* 0x000fea0003800000 */
.L_x_5509:
[----:B------:R0:W5:Y:S01]  /*92e0*/  LDG.E.S16 R18, [R2.64] ;  /* 0x0000002402127981 */ /* 0x000162000c1e1700 */
[----:B------:R-:W-:Y:S05]  /*92f0*/  BRA `(.L_x_5508) ;  /* 0x00000c4000007947 */ /* 0x000fea0003800000 */
.L_x_5504:
        /* <DEDUP_REMOVED lines=9> */
.L_x_5512:
[----:B------:R-:W2:Y:S02]  /*9390*/  LDG.E.U16 R2, [R2.64] ;  /* 0x0000002402027981 */ /* 0x000ea4000c1e1500 */
[----:B--2---:R-:W-:-:S06]  /*93a0*/  HADD2.F32 R18, -RZ, R2.H0_H0 ;  /* 0x20000002ff127230 */ /* 0x004fcc0000004100 */
[----:B------:R-:W0:Y:S01]  /*93b0*/  F2I.FTZ.TRUNC.NTZ R18, R18 ;  /* 0x0000001200127305 */ /* 0x000e22000021f100 */
[----:B------:R-:W-:Y:S05]  /*93c0*/  BRA `(.L_x_5508) ;  /* 0x00000b7000007947 */ /* 0x000fea0003800000 */
.L_x_5511:
        /* <DEDUP_REMOVED lines=9> */
.L_x_5514:
[----:B------:R-:W2:Y:S02]  /*9460*/  LDG.E.U16 R2, [R2.64] ;  /* 0x0000002402027981 */ /* 0x000ea4000c1e1500 */
[----:B--2---:R-:W-:-:S06]  /*9470*/  HADD2.F32 R18, -RZ, R2.H0_H0 ;  /* 0x20000002ff127230 */ /* 0x004fcc0000004100 */
[----:B------:R-:W0:Y:S01]  /*9480*/  F2I.FTZ.TRUNC.NTZ R18, R18 ;  /* 0x0000001200127305 */ /* 0x000e22000021f100 */
[----:B------:R-:W-:Y:S05]  /*9490*/  BRA `(.L_x_5508) ;  /* 0x00000aa000007947 */ /* 0x000fea0003800000 */
.L_x_5513:
[----:B------:R-:W2:Y:S02]  /*94a0*/  LDG.E.64 R18, [R2.64] ;  /* 0x0000002402127981 */ /* 0x000ea4000c1e1b00 */
[----:B--2---:R0:W1:Y:S01]  /*94b0*/  F2I.F64.TRUNC R18, R18 ;  /* 0x0000001200127311 */ /* 0x004062000030d100 */
[----:B------:R-:W-:Y:S05]  /*94c0*/  BRA `(.L_x_5508) ;  /* 0x00000a7000007947 */ /* 0x000fea0003800000 */
.L_x_5503:
        /* <DEDUP_REMOVED lines=12> */
.L_x_5517:
[----:B------:R-:W2:Y:S02]  /*9590*/  LDG.E.64 R2, [R2.64] ;  /* 0x0000002402027981 */ /* 0x000ea4000c1e1b00 */
[----:B--2---:R0:W1:Y:S01]  /*95a0*/  F2I.F64.TRUNC R18, R2 ;  /* 0x0000000200127311 */ /* 0x004062000030d100 */
[----:B------:R-:W-:Y:S05]  /*95b0*/  BRA `(.L_x_5508) ;  /* 0x0000098000007947 */ /* 0x000fea0003800000 */
.L_x_5516:
        /* <DEDUP_REMOVED lines=27> */
.L_x_5519:
        /* <DEDUP_REMOVED lines=14> */
.L_x_5518:
[----:B------:R-:W2:Y:S02]  /*9850*/  LDG.E.U16 R18, [R2.64] ;  /* 0x0000002402127981 */ /* 0x000ea4000c1e1500 */
[----:B--2---:R-:W-:-:S06]  /*9860*/  PRMT R18, RZ, 0x5410, R18 ;  /* 0x00005410ff127816 */ /* 0x004fcc0000000012 */
[----:B------:R-:W0:Y:S01]  /*9870*/  F2I.FTZ.TRUNC.NTZ R18, R18 ;  /* 0x0000001200127305 */ /* 0x000e22000021f100 */
[----:B------:R-:W-:Y:S05]  /*9880*/  BRA `(.L_x_5508) ;  /* 0x000006b000007947 */ /* 0x000fea0003800000 */
.L_x_5515:
        /* <DEDUP_REMOVED lines=10> */
.L_x_5522:
        /* <DEDUP_REMOVED lines=21> */
.L_x_5526:
[----:B------:R-:W-:Y:S05]  /*9a80*/  BSYNC B1 ;  /* 0x0000000000017941 */ /* 0x000fea0003800000 */
.L_x_5525:
[----:B------:R-:W-:Y:S01]  /*9a90*/  IMAD.SHL.U32 R2, R2, 0x100000, RZ ;  /* 0x0010000002027824 */ /* 0x000fe200078e00ff */
[----:B------:R-:W-:-:S04]  /*9aa0*/  LEA R3, R0, 0x3b800000, 0x17 ;  /* 0x3b80000000037811 */ /* 0x000fc800078eb8ff */
[----:B------:R-:W-:Y:S02]  /*9ab0*/  LOP3.LUT R18, R3, R2, R18, 0xfe, !PT ;  /* 0x0000000203127212 */ /* 0x000fe400078efe12 */
.L_x_5524:
[----:B------:R-:W-:Y:S05]  /*9ac0*/  BSYNC B0 ;  /* 0x0000000000007941 */ /* 0x000fea0003800000 */
.L_x_5523:
[----:B------:R-:W0:Y:S01]  /*9ad0*/  F2I.FTZ.TRUNC.NTZ R18, R18 ;  /* 0x0000001200127305 */ /* 0x000e22000021f100 */
[----:B------:R-:W-:Y:S05]  /*9ae0*/  BRA `(.L_x_5508) ;  /* 0x0000045000007947 */ /* 0x000fea0003800000 */
.L_x_5521:
        /* <DEDUP_REMOVED lines=21> */
.L_x_5530:
[----:B------:R-:W-:Y:S05]  /*9c40*/  BSYNC B1 ;  /* 0x0000000000017941 */ /* 0x000fea0003800000 */
.L_x_5529:
[----:B------:R-:W-:Y:S01]  /*9c50*/  IMAD.SHL.U32 R2, R2, 0x200000, RZ ;  /* 0x0020000002027824 */ /* 0x000fe200078e00ff */
[----:B------:R-:W-:-:S04]  /*9c60*/  LEA R3, R0, 0x37800000, 0x17 ;  /* 0x3780000000037811 */ /* 0x000fc800078eb8ff */
[----:B------:R-:W-:Y:S02]  /*9c70*/  LOP3.LUT R18, R3, R2, R18, 0xfe, !PT ;  /* 0x0000000203127212 */ /* 0x000fe400078efe12 */
.L_x_5528:
[----:B------:R-:W-:Y:S05]  /*9c80*/  BSYNC B0 ;  /* 0x0000000000007941 */ /* 0x000fea0003800000 */
.L_x_5527:
[----:B------:R-:W0:Y:S01]  /*9c90*/  F2I.FTZ.TRUNC.NTZ R18, R18 ;  /* 0x0000001200127305 */ /* 0x000e22000021f100 */
[----:B------:R-:W-:Y:S05]  /*9ca0*/  BRA `(.L_x_5508) ;  /* 0x0000029000007947 */ /* 0x000fea0003800000 */
.L_x_5520:
        /* <DEDUP_REMOVED lines=14> */
.L_x_5534:
[----:B------:R-:W-:Y:S05]  /*9d90*/  BSYNC B0 ;  /* 0x0000000000007941 */ /* 0x000fea0003800000 */
.L_x_5533:
[----:B------:R-:W0:Y:S01]  /*9da0*/  F2I.FTZ.TRUNC.NTZ R18, R18 ;  /* 0x0000001200127305 */ /* 0x000e22000021f100 */
[----:B------:R-:W-:Y:S05]  /*9db0*/  BRA `(.L_x_5508) ;  /* 0x0000018000007947 */ /* 0x000fea0003800000 */
.L_x_5507:
        /* <DEDUP_REMOVED lines=21> */
.L_x_5532:
[----:B------:R0:W5:Y:S01]  /*9f10*/  LDG.E R18, [R2.64] ;  /* 0x0000002402127981 */ /* 0x000162000c1e1900 */
[----:B------:R-:W-:Y:S05]  /*9f20*/  BRA `(.L_x_5508) ;  /* 0x0000001000007947 */ /* 0x000fea0003800000 */
.L_x_5531:
[----:B------:R0:W5:Y:S02]  /*9f30*/  LDG.E R18, [R2.64] ;  /* 0x0000002402127981 */ /* 0x000164000c1e1900 */
.L_x_5508:
        /* <DEDUP_REMOVED lines=17> */
.L_x_5538:
[----:B------:R-:W-:Y:S01]  /*a050*/  STG.E.U8 [R16.64], R2 ;  /* 0x0000000210007986 */ /* 0x000fe2000c101124 */
[----:B------:R-:W-:Y:S05]  /*a060*/  EXIT ;  /* 0x000000000000794d */ /* 0x000fea0003800000 */
.L_x_5537:
        /* <DEDUP_REMOVED lines=9> */
.L_x_5541:
[----:B------:R-:W-:Y:S01]  /*a100*/  STG.E [R16.64], R2 ;  /* 0x0000000210007986 */ /* 0x000fe2000c101924 */
[----:B------:R-:W-:Y:S05]  /*a110*/  EXIT ;  /* 0x000000000000794d */ /* 0x000fea0003800000 */
.L_x_5540:
[----:B------:R-:W-:Y:S01]  /*a120*/  STG.E.U16 [R16.64], R2 ;  /* 0x0000000210007986 */ /* 0x000fe2000c101524 */
[----:B------:R-:W-:Y:S05]  /*a130*/  EXIT ;  /* 0x000000000000794d */ /* 0x000fea0003800000 */
.L_x_5536:
        /* <DEDUP_REMOVED lines=9> */
.L_x_5543:
[----:B------:R-:W0:Y:S02]  /*a1d0*/  I2F R0, R2 ;  /* 0x0000000200007306 */ /* 0x000e240000201400 */
[----:B0-----:R-:W-:-:S05]  /*a1e0*/  F2FP.PACK_AB R0, RZ, R0 ;  /* 0x00000000ff00723e */ /* 0x001fca00000000ff */
[----:B------:R-:W-:Y:S01]  /*a1f0*/  STG.E.U16 [R16.64], R0 ;  /* 0x0000000010007986 */ /* 0x000fe2000c101524 */
[----:B------:R-:W-:Y:S05]  /*a200*/  EXIT ;  /* 0x000000000000794d */ /* 0x000fea0003800000 */
.L_x_5542:
        /* <DEDUP_REMOVED lines=10> */
.L_x_5545:
[----:B------:R-:W0:Y:S02]  /*a2b0*/  I2F R2, R2 ;  /* 0x0000000200027306 */ /* 0x000e240000201400 */
[----:B0-----:R-:W-:-:S04]  /*a2c0*/  F2FP.PACK_AB R3, RZ, R2 ;  /* 0x00000002ff03723e */ /* 0x001fc800000000ff */
[----:B------:R-:W-:-:S05]  /*a2d0*/  PRMT R3, R3, 0x5410, RZ ;  /* 0x0000541003037816 */ /* 0x000fca00000000ff */
[----:B------:R-:W-:Y:S01]  /*a2e0*/  STG.E [R16.64], R3 ;  /* 0x0000000310007986 */ /* 0x000fe2000c101924 */
[----:B------:R-:W-:Y:S05]  /*a2f0*/  EXIT ;  /* 0x000000000000794d */ /* 0x000fea0003800000 */
.L_x_5544:
[----:B------:R-:W0:Y:S02]  /*a300*/  I2F.F64 R2, R2 ;  /* 0x0000000200027312 */ /* 0x000e240000201c00 */
[----:B0-----:R-:W-:Y:S01]  /*a310*/  STG.E.64 [R16.64], R2 ;  /* 0x0000000210007986 */ /* 0x001fe2000c101b24 */
[----:B------:R-:W-:Y:S05]  /*a320*/  EXIT ;  /* 0x000000000000794d */ /* 0x000fea0003800000 */
.L_x_5535:
        /* <DEDUP_REMOVED lines=12> */
.L_x_5548:
[----:B------:R-:W0:Y:S01]  /*a3f0*/  I2F.F64 R4, R2 ;  /* 0x0000000200047312 */ /* 0x000e220000201c00 */
[----:B------:R-:W-:-:S05]  /*a400*/  CS2R R6, SRZ ;  /* 0x0000000000067805 */ /* 0x000fca000001ff00 */
[----:B0-----:R-:W-:Y:S01]  /*a410*/  STG.E.128 [R16.64], R4 ;  /* 0x0000000410007986 */ /* 0x001fe2000c101d24 */
[----:B------:R-:W-:Y:S05]  /*a420*/  EXIT ;  /* 0x000000000000794d */ /* 0x000fea0003800000 */
.L_x_5547:
        /* <DEDUP_REMOVED lines=21> */
.L_x_5552:
[----:B------:R-:W-:Y:S05]  /*a580*/  BSYNC B0 ;  /* 0x0000000000007941 */ /* 0x000fea0003800000 */
.L_x_5551:
[----:B------:R-:W-:-:S05]  /*a590*/  LOP3.LUT R3, R0, R3, RZ, 0xfc, !PT ;  /* 0x0000000300037212 */ /* 0x000fca00078efcff */
[----:B------:R-:W-:Y:S01]  /*a5a0*/  STG.E.U8 [R16.64], R3 ;  /* 0x0000000310007986 */ /* 0x000fe2000c101124 */
[----:B------:R-:W-:Y:S05]  /*a5b0*/  EXIT ;  /* 0x000000000000794d */ /* 0x000fea0003800000 */
.L_x_5550:
        /* <DEDUP_REMOVED lines=13> */
.L_x_5554:
[----:B------:R-:W-:Y:S01]  /*a690*/  IMAD.MOV.U32 R0, RZ, RZ, 0x7f ;  /* 0x0000007fff007424 */ /* 0x000fe200078e00ff */
[----:B------:R-:W-:-:S04]  /*a6a0*/  ISETP.GT.U32.AND P0, PT, R3, 0x7f800000, PT ;  /* 0x7f8000000300780c */ /* 0x000fc80003f04070 */
[----:B------:R-:W-:-:S04]  /*a6b0*/  SEL R0, R0, 0x7c, P0 ;  /* 0x0000007c00007807 */ /* 0x000fc80000000000 */
.L_x_5555:
[----:B------:R-:W-:Y:S05]  /*a6c0*/  BSYNC B0 ;  /* 0x0000000000007941 */ /* 0x000fea0003800000 */
.L_x_5553:
[----:B------:R-:W-:-:S04]  /*a6d0*/  LOP3.LUT R2, R5, 0x80000000, RZ, 0xc0, !PT ;  /* 0x8000000005027812 */ /* 0x000fc800078ec0ff */
[----:B------:R-:W-:-:S04]  /*a6e0*/  SHF.R.U32.HI R3, RZ, 0x18, R2 ;  /* 0x00000018ff037819 */ /* 0x000fc80000011602 */
[----:B------:R-:W-:-:S05]  /*a6f0*/  LOP3.LUT R3, R0, R3, RZ, 0xfc, !PT ;  /* 0x0000000300037212 */ /* 0x000fca00078efcff */
[----:B------:R-:W-:Y:S01]  /*a700*/  STG.E.U8 [R16.64], R3 ;  /* 0x0000000310007986 */ /* 0x000fe2000c101124 */
[----:B------:R-:W-:Y:S05]  /*a710*/  EXIT ;  /* 0x000000000000794d */ /* 0x000fea0003800000 */
.L_x_5549:
[----:B------:R-:W0:Y:S02]  /*a720*/  I2F R0, R2 ;  /* 0x0000000200007306 */ /* 0x000e240000201400 */
[----:B0-----:R-:W-:-:S05]  /*a730*/  F2FP.BF16.PACK_AB R0, RZ, R0 ;  /* 0x00000000ff00723e */ /* 0x001fca00000010ff */
[----:B------:R-:W-:Y:S01]  /*a740*/  STG.E.U16 [R16.64], R0 ;  /* 0x0000000010007986 */ /* 0x000fe2000c101524 */
[----:B------:R-:W-:Y:S05]  /*a750*/  EXIT ;  /* 0x000000000000794d */ /* 0x000fea0003800000 */
.L_x_5546:
        /* <DEDUP_REMOVED lines=10> */
.L_x_5558:
        /* <DEDUP_REMOVED lines=17> */
.L_x_5561:
[----:B------:R-:W-:-:S04]  /*a910*/  LOP3.LUT R2, R5, 0x80000000, RZ, 0xc0, !PT ;  /* 0x8000000005027812 */ /* 0x000fc800078ec0ff */
[----:B------:R-:W-:-:S04]  /*a920*/  SHF.R.U32.HI R3, RZ, 0x18, R2 ;  /* 0x00000018ff037819 */ /* 0x000fc80000011602 */
[----:B------:R-:W-:-:S04]  /*a930*/  LOP3.LUT R0, R0, R3, RZ, 0xfc, !PT ;  /* 0x0000000300007212 */ /* 0x000fc800078efcff */
[----:B------:R-:W-:Y:S02]  /*a940*/  PRMT R8, R0, 0x7610, R8 ;  /* 0x0000761000087816 */ /* 0x000fe40000000008 */
.L_x_5560:
[----:B------:R-:W-:Y:S05]  /*a950*/  BSYNC B0 ;  /* 0x0000000000007941 */ /* 0x000fea0003800000 */
.L_x_5559:
[----:B------:R-:W-:Y:S01]  /*a960*/  STG.E.U8 [R16.64], R8 ;  /* 0x0000000810007986 */ /* 0x000fe2000c101124 */
[----:B------:R-:W-:Y:S05]  /*a970*/  EXIT ;  /* 0x000000000000794d */ /* 0x000fea0003800000 */
.L_x_5557:
        /* <DEDUP_REMOVED lines=17> */
.L_x_5564:
[----:B------:R-:W-:-:S04]  /*aa90*/  LOP3.LUT R2, R5, 0x80000000, RZ, 0xc0, !PT ;  /* 0x8000000005027812 */ /* 0x000fc800078ec0ff */
[----:B------:R-:W-:-:S04]  /*aaa0*/  SHF.R.U32.HI R3, RZ, 0x18, R2 ;  /* 0x00000018ff037819 */ /* 0x000fc80000011602 */
[----:B------:R-:W-:-:S04]  /*aab0*/  LOP3.LUT R0, R0, R3, RZ, 0xfc, !PT ;  /* 0x0000000300007212 */ /* 0x000fc800078efcff */
[----:B------:R-:W-:Y:S02]  /*aac0*/  PRMT R8, R0, 0x7610, R8 ;  /* 0x0000761000087816 */ /* 0x000fe40000000008 */
.L_x_5563:
[----:B------:R-:W-:Y:S05]  /*aad0*/  BSYNC B0 ;  /* 0x0000000000007941 */ /* 0x000fea0003800000 */
.L_x_5562:
[----:B------:R-:W-:Y:S01]  /*aae0*/  STG.E.U8 [R16.64], R8 ;  /* 0x0000000810007986 */ /* 0x000fe2000c101124 */
[----:B------:R-:W-:Y:S05]  /*aaf0*/  EXIT ;  /* 0x000000000000794d */ /* 0x000fea0003800000 */
.L_x_5556:
        /* <DEDUP_REMOVED lines=22> */
.L_x_5539:
        /* <DEDUP_REMOVED lines=20> */
.L_x_5566:
[----:B------:R-:W-:-:S05]  /*ada0*/  SHF.R.S32.HI R3, RZ, 0x1f, R2 ;  /* 0x0000001fff037819 */ /* 0x000fca0000011402 */
[----:B------:R-:W-:Y:S01]  /*adb0*/  STG.E.64 [R16.64], R2 ;  /* 0x0000000210007986 */ /* 0x000fe2000c101b24 */
[----:B------:R-:W-:Y:S05]  /*adc0*/  EXIT ;  /* 0x000000000000794d */ /* 0x000fea0003800000 */
.L_x_5565:
[----:B------:R-:W-:Y:S01]  /*add0*/  STG.E [R16.64], R2 ;  /* 0x0000000210007986 */ /* 0x000fe2000c101924 */
[----:B------:R-:W-:Y:S05]  /*ade0*/  EXIT ;  /* 0x000000000000794d */ /* 0x000fea0003800000 */
.L_x_5567:
        /* <DEDUP_REMOVED lines=9> */
.L_x_19676:


//--------------------- .text._ZN2at6native27unrolled_elementwise_kernelINS0_13AUnaryFunctorIiiiZZZNS0_18rshift_kernel_cudaERNS_18TensorIteratorBaseEENKUlvE_clEvENKUlvE1_clEvEUliiE_EESt5arrayIPcLm2EELi4E23TrivialOffsetCalculatorILi1EjESD_NS0_6memory12LoadWithCastILi1EEENSE_13StoreWithCastILi1EEEEEviT_T0_T2_T3_T4_T5_ --------------------------
	.section	.text._ZN2at6native27unrolled_elementwise_kernelINS0_13AUnaryFunctorIiiiZZZNS0_18rshift_kernel_cudaERNS_18TensorIteratorBaseEENKUlvE_clEvENKUlvE1_clEvEUliiE_EESt5arrayIPcLm2EELi4E23TrivialOffsetCalculatorILi1EjESD_NS0_6memory12LoadWithCastILi1EEENSE_13StoreWithCastILi1EEEEEviT_T0_T2_T3_T4_T5_,"ax",@progbits
	.sectioninfo	@"SHI_REGISTERS=30"
	.align	128
        .global         _ZN2at6native27unrolled_elementwise_kernelINS0_13AUnaryFunctorIiiiZZZNS0_18rshift_kernel_cudaERNS_18TensorIteratorBaseEENKUlvE_clEvENKUlvE1_clEvEUliiE_EESt5arrayIPcLm2EELi4E23TrivialOffsetCalculatorILi1EjESD_NS0_6memory12LoadWithCastILi1EEENSE_13StoreWithCastILi1EEEEEviT_T0_T2_T3_T4_T5_
        .type           _ZN2at6native27unrolled_elementwise_kernelINS0_13AUnaryFunctorIiiiZZZNS0_18rshift_kernel_cudaERNS_18TensorIteratorBaseEENKUlvE_clEvENKUlvE1_clEvEUliiE_EESt5arrayIPcLm2EELi4E23TrivialOffsetCalculatorILi1EjESD_NS0_6memory12LoadWithCastILi1EEENSE_13StoreWithCastILi1EEEEEviT_T0_T2_T3_T4_T5_,@function
        .size           _ZN2at6native27unrolled_elementwise_kernelINS0_13AUnaryFunctorIiiiZZZNS0_18rshift_kernel_cudaERNS_18TensorIteratorBaseEENKUlvE_clEvENKUlvE1_clEvEUliiE_EESt5arrayIPcLm2EELi4E23TrivialOffsetCalculatorILi1EjESD_NS0_6memory12LoadWithCastILi1EEENSE_13StoreWithCastILi1EEEEEviT_T0_T2_T3_T4_T5_,(.L_x_19677 - _ZN2at6native27unrolled_elementwise_kernelINS0_13AUnaryFunctorIiiiZZZNS0_18rshift_kernel_cudaERNS_18TensorIteratorBaseEENKUlvE_clEvENKUlvE1_clEvEUliiE_EESt5arrayIPcLm2EELi4E23TrivialOffsetCalculatorILi1EjESD_NS0_6memory12LoadWithCastILi1EEENSE_13StoreWithCastILi1EEEEEviT_T0_T2_T3_T4_T5_)
        .other          _ZN2at6native27unrolled_elementwise_kernelINS0_13AUnaryFunctorIiiiZZZNS0_18rshift_kernel_cudaERNS_18TensorIteratorBaseEENKUlvE_clEvENKUlvE1_clEvEUliiE_EESt5arrayIPcLm2EELi4E23TrivialOffsetCalculatorILi1EjESD_NS0_6memory12LoadWithCastILi1EEENSE_13StoreWithCastILi1EEEEEviT_T0_T2_T3_T4_T5_,@"STO_CUDA_ENTRY STV_DEFAULT"
_ZN2at6native27unrolled_elementwise_kernelINS0_13AUnaryFunctorIiiiZZZNS0_18rshift_kernel_cudaERNS_18TensorIteratorBaseEENKUlvE_clEvENKUlvE1_clEvEUliiE_EESt5arrayIPcLm2EELi4E23TrivialOffsetCalculatorILi1EjESD_NS0_6memory12LoadWithCastILi1EEENSE_13StoreWithCastILi1EEEEEviT_T0_T2_T3_T4_T5_:
.text._ZN2at6native27unrolled_elementwise_kernelINS0_13AUnaryFunctorIiiiZZZNS0_18rshift_kernel_cudaERNS_18TensorIteratorBaseEENKUlvE_clEvENKUlvE1_clEvEUliiE_EESt5arrayIPcLm2EELi4E23TrivialOffsetCalculatorILi1EjESD_NS0_6memory12LoadWithCastILi1EEENSE_13StoreWithCastILi1EEEEEviT_T0_T2_T3_T4_T5_:
        /* <DEDUP_REMOVED lines=29> */
.L_x_5573:
[----:B------:R0:W5:Y:S01]  /*01d0*/  LDG.E.U8 R23, [R2.64] ;  /* 0x0000002402177981 */ /* 0x000162000c1e1100 */
[----:B------:R-:W-:Y:S05]  /*01e0*/  BRA `(.L_x_5575) ;  /* 0x00000d1000007947 */ /* 0x000fea0003800000 */
.L_x_5572:
        /* <DEDUP_REMOVED lines=8> */
.L_x_5577:
[----:B------:R0:W5:Y:S01]  /*0270*/  LDG.E R23, [R2.64] ;  /* 0x0000002402177981 */ /* 0x000162000c1e1900 */
[----:B------:R-:W-:Y:S05]  /*0280*/  BRA `(.L_x_5575) ;  /* 0x00000c7000007947 */ /* 0x000fea0003800000 */
.L_x_5576:
[----:B------:R0:W5:Y:S01]  /*0290*/  LDG.E.S16 R23, [R2.64] ;  /* 0x0000002402177981 */ /* 0x000162000c1e1700 */
[----:B------:R-:W-:Y:S05]  /*02a0*/  BRA `(.L_x_5575) ;  /* 0x00000c5000007947 */ /* 0x000fea0003800000 */
.L_x_5571:
        /* <DEDUP_REMOVED lines=9> */
.L_x_5579:
[----:B------:R-:W2:Y:S02]  /*0340*/  LDG.E.U16 R2, [R2.64] ;  /* 0x0000002402027981 */ /* 0x000ea4000c1e1500 */
[----:B--2---:R-:W-:-:S06]  /*0350*/  HADD2.F32 R23, -RZ, R2.H0_H0 ;  /* 0x20000002ff177230 */ /* 0x004fcc0000004100 */
[----:B------:R-:W0:Y:S01]  /*0360*/  F2I.FTZ.TRUNC.NTZ R23, R23 ;  /* 0x0000001700177305 */ /* 0x000e22000021f100 */
[----:B------:R-:W-:Y:S05]  /*0370*/  BRA `(.L_x_5575) ;  /* 0x00000b8000007947 */ /* 0x000fea0003800000 */
.L_x_5578:
        /* <DEDUP_REMOVED lines=9> */
.L_x_5581:
[----:B------:R-:W2:Y:S02]  /*0410*/  LDG.E.U16 R2, [R2.64] ;  /* 0x0000002402027981 */ /* 0x000ea4000c1e1500 */
[----:B--2---:R-:W-:-:S06]  /*0420*/  HADD2.F32 R23, -RZ, R2.H0_H0 ;  /* 0x20000002ff177230 */ /* 0x004fcc0000004100 */
[----:B------:R-:W0:Y:S01]  /*0430*/  F2I.FTZ.TRUNC.NTZ R23, R23 ;  /* 0x0000001700177305 */ /* 0x000e22000021f100 */
[----:B------:R-:W-:Y:S05]  /*0440*/  BRA `(.L_x_5575) ;  /* 0x00000ab000007947 */ /* 0x000fea0003800000 */
.L_x_5580:
[----:B------:R-:W2:Y:S02]  /*0450*/  LDG.E.64 R2, [R2.64] ;  /* 0x0000002402027981 */ /* 0x000ea4000c1e1b00 */
[----:B--2---:R0:W1:Y:S01]  /*0460*/  F2I.F64.TRUNC R23, R2 ;  /* 0x0000000200177311 */ /* 0x004062000030d100 */
[----:B------:R-:W-:Y:S05]  /*0470*/  BRA `(.L_x_5575) ;  /* 0x00000a8000007947 */ /* 0x000fea0003800000 */
.L_x_5570:
        /* <DEDUP_REMOVED lines=12> */
.L_x_5584:
[----:B------:R-:W2:Y:S02]  /*0540*/  LDG.E.64 R2, [R2.64] ;  /* 0x0000002402027981 */ /* 0x000ea4000c1e1b00 */
[----:B--2---:R0:W1:Y:S01]  /*0550*/  F2I.F64.TRUNC R23, R2 ;  /* 0x0000000200177311 */ /* 0x004062000030d100 */
[----:B------:R-:W-:Y:S05]  /*0560*/  BRA `(.L_x_5575) ;  /* 0x0000099000007947 */ /* 0x000fea0003800000 */
.L_x_5583:
        /* <DEDUP_REMOVED lines=27> */
.L_x_5586:
        /* <DEDUP_REMOVED lines=15> */
.L_x_5585:
[----:B------:R-:W2:Y:S02]  /*0810*/  LDG.E.U16 R23, [R2.64] ;  /* 0x0000002402177981 */ /* 0x000ea4000c1e1500 */
[----:B--2---:R-:W-:-:S06]  /*0820*/  PRMT R23, RZ, 0x5410, R23 ;  /* 0x00005410ff177816 */ /* 0x004fcc0000000017 */
[----:B------:R-:W0:Y:S01]  /*0830*/  F2I.FTZ.TRUNC.NTZ R23, R23 ;  /* 0x0000001700177305 */ /* 0x000e22000021f100 */
[----:B------:R-:W-:Y:S05]  /*0840*/  BRA `(.L_x_5575) ;  /* 0x000006b000007947 */ /* 0x000fea0003800000 */
.L_x_5582:
        /* <DEDUP_REMOVED lines=10> */
.L_x_5589:
        /* <DEDUP_REMOVED lines=21> */
.L_x_5593:
[----:B------:R-:W-:Y:S05]  /*0a40*/  BSYNC B1 ;  /* 0x0000000000017941 */ /* 0x000fea0003800000 */
.L_x_5592:
[----:B------:R-:W-:Y:S01]  /*0a50*/  IMAD.SHL.U32 R2, R2, 0x100000, RZ ;  /* 0x0010000002027824 */ /* 0x000fe200078e00ff */
[----:B------:R-:W-:-:S04]  /*0a60*/  LEA R0, R0, 0x3b800000, 0x17 ;  /* 0x3b80000000007811 */ /* 0x000fc800078eb8ff */
[----:B------:R-:W-:Y:S02]  /*0a70*/  LOP3.LUT R23, R0, R2, R23, 0xfe, !PT ;  /* 0x0000000200177212 */ /* 0x000fe400078efe17 */
.L_x_5591:
[----:B------:R-:W-:Y:S05]  /*0a80*/  BSYNC B0 ;  /* 0x0000000000007941 */ /* 0x000fea0003800000 */
.L_x_5590:
[----:B------:R-:W0:Y:S01]  /*0a90*/  F2I.FTZ.TRUNC.NTZ R23, R23 ;  /* 0x0000001700177305 */ /* 0x000e22000021f100 */
[----:B------:R-:W-:Y:S05]  /*0aa0*/  BRA `(.L_x_5575) ;  /* 0x0000045000007947 */ /* 0x000fea0003800000 */
.L_x_5588:
        /* <DEDUP_REMOVED lines=21> */
.L_x_5597:
[----:B------:R-:W-:Y:S05]  /*0c00*/  BSYNC B1 ;  /* 0x0000000000017941 */ /* 0x000fea0003800000 */
.L_x_5596:
[----:B------:R-:W-:Y:S01]  /*0c10*/  IMAD.SHL.U32 R2, R2, 0x200000, RZ ;  /* 0x0020000002027824 */ /* 0x000fe200078e00ff */
[----:B------:R-:W-:-:S04]  /*0c20*/  LEA R0, R0, 0x37800000, 0x17 ;  /* 0x3780000000007811 */ /* 0x000fc800078eb8ff */
[----:B------:R-:W-:Y:S02]  /*0c30*/  LOP3.LUT R23, R0, R2, R23, 0xfe, !PT ;  /* 0x0000000200177212 */ /* 0x000fe400078efe17 */
.L_x_5595:
[----:B------:R-:W-:Y:S05]  /*0c40*/  BSYNC B0 ;  /* 0x0000000000007941 */ /* 0x000fea0003800000 */
.L_x_5594:
[----:B------:R-:W0:Y:S01]  /*0c50*/  F2I.FTZ.TRUNC.NTZ R23, R23 ;  /* 0x0000001700177305 */ /* 0x000e22000021f100 */
[----:B------:R-:W-:Y:S05]  /*0c60*/  BRA `(.L_x_5575) ;  /* 0x0000029000007947 */ /* 0x000fea0003800000 */
.L_x_5587:
        /* <DEDUP_REMOVED lines=14> */
.L_x_5601:
[----:B------:R-:W-:Y:S05]  /*0d50*/  BSYNC B0 ;  /* 0x0000000000007941 */ /* 0x000fea0003800000 */
.L_x_5600:
[----:B------:R-:W0:Y:S01]  /*0d60*/  F2I.FTZ.TRUNC.NTZ R23, R23 ;  /* 0x0000001700177305 */ /* 0x000e22000021f100 */
[----:B------:R-:W-:Y:S05]  /*0d70*/  BRA `(.L_x_5575) ;  /* 0x0000018000007947 */ /* 0x000fea0003800000 */
.L_x_5574:
        /* <DEDUP_REMOVED lines=21> */
.L_x_5599:
[----:B------:R0:W5:Y:S01]  /*0ed0*/  LDG.E R23, [R2.64] ;  /* 0x0000002402177981 */ /* 0x000162000c1e1900 */
[----:B------:R-:W-:Y:S05]  /*0ee0*/  BRA `(.L_x_5575) ;  /* 0x0000001000007947 */ /* 0x000fea0003800000 */
.L_x_5598:
[----:B------:R0:W5:Y:S02]  /*0ef0*/  LDG.E R23, [R2.64] ;  /* 0x0000002402177981 */ /* 0x000164000c1e1900 */
.L_x_5575:
[----:B------:R-:W2:Y:S02]  /*0f00*/  S2R R17, SR_TID.X ;  /* 0x0000000000117919 */ /* 0x000ea40000002100 */
[----:B--2---:R-:W-:Y:S02]  /*0f10*/  IADD3 R17, R17, 0x80, RZ ;  /* 0x0000008011117810 */ /* 0x004fe40007ffe0ff */
.L_x_5569:
[----:B-1----:R-:W-:Y:S05]  /*0f20*/  BSYNC B6 ;  /* 0x0000000000067941 */ /* 0x002fea0003800000 */
.L_x_5568:
        /* <DEDUP_REMOVED lines=21> */
.L_x_5607:
[----:B------:R0:W5:Y:S01]  /*1080*/  LDG.E.U8 R19, [R2.64] ;  /* 0x0000002402137981 */ /* 0x000162000c1e1100 */
[----:B------:R-:W-:Y:S05]  /*1090*/  BRA `(.L_x_5609) ;  /* 0x00000d0000007947 */ /* 0x000fea0003800000 */
.L_x_5606:
        /* <DEDUP_REMOVED lines=8> */
.L_x_5611:
[----:B------:R0:W5:Y:S01]  /*1120*/  LDG.E R19, [R2.64] ;  /* 0x0000002402137981 */ /* 0x000162000c1e1900 */
[----:B------:R-:W-:Y:S05]  /*1130*/  BRA `(.L_x_5609) ;  /* 0x00000c6000007947 */ /* 0x000fea0003800000 */
.L_x_5610:
[----:B------:R0:W5:Y:S01]  /*1140*/  LDG.E.S16 R19, [R2.64] ;  /* 0x0000002402137981 */ /* 0x000162000c1e1700 */
[----:B------:R-:W-:Y:S05]  /*1150*/  BRA `(.L_x_5609) ;  /* 0x00000c4000007947 */ /* 0x000fea0003800000 */
.L_x_5605:
        /* <DEDUP_REMOVED lines=9> */
.L_x_5613:
[----:B------:R-:W2:Y:S02]  /*11f0*/  LDG.E.U16 R2, [R2.64] ;  /* 0x0000002402027981 */ /* 0x000ea4000c1e1500 */
[----:B--2---:R-:W-:-:S06]  /*1200*/  HADD2.F32 R19, -RZ, R2.H0_H0 ;  /* 0x20000002ff137230 */ /* 0x004fcc0000004100 */
[----:B------:R-:W0:Y:S01]  /*1210*/  F2I.FTZ.TRUNC.NTZ R19, R19 ;  /* 0x0000001300137305 */ /* 0x000e22000021f100 */
[----:B------:R-:W-:Y:S05]  /*1220*/  BRA `(.L_x_5609) ;  /* 0x00000b7000007947 */ /* 0x000fea0003800000 */
.L_x_5612:
        /* <DEDUP_REMOVED lines=9> */
.L_x_5615:
[----:B------:R-:W2:Y:S02]  /*12c0*/  LDG.E.U16 R2, [R2.64] ;  /* 0x0000002402027981 */ /* 0x000ea4000c1e1500 */
[----:B--2---:R-:W-:-:S06]  /*12d0*/  HADD2.F32 R19, -RZ, R2.H0_H0 ;  /* 0x20000002ff137230 */ /* 0x004fcc0000004100 */
[----:B------:R-:W0:Y:S01]  /*12e0*/  F2I.FTZ.TRUNC.NTZ R19, R19 ;  /* 0x0000001300137305 */ /* 0x000e22000021f100 */
[----:B------:R-:W-:Y:S05]  /*12f0*/  BRA `(.L_x_5609) ;  /* 0x00000aa000007947 */ /* 0x000fea0003800000 */
.L_x_5614:
[----:B------:R-:W2:Y:S02]  /*1300*/  LDG.E.64 R2, [R2.64] ;  /* 0x0000002402027981 */ /* 0x000ea4000c1e1b00 */
[----:B--2---:R0:W1:Y:S01]  /*1310*/  F2I.F64.TRUNC R19, R2 ;  /* 0x0000000200137311 */ /* 0x004062000030d100 */
[----:B------:R-:W-:Y:S05]  /*1320*/  BRA `(.L_x_5609) ;  /* 0x00000a7000007947 */ /* 0x000fea0003800000 */
.L_x_5604:
        /* <DEDUP_REMOVED lines=12> */
.L_x_5618:
[----:B------:R-:W2:Y:S02]  /*13f0*/  LDG.E.64 R2, [R2.64] ;  /* 0x0000002402027981 */ /* 0x000ea4000c1e1b00 */
[----:B--2---:R0:W1:Y:S01]  /*1400*/  F2I.F64.TRUNC R19, R2 ;  /* 0x0000000200137311 */ /* 0x004062000030d100 */
[----:B------:R-:W-:Y:S05]  /*1410*/  BRA `(.L_x_5609) ;  /* 0x0000098000007947 */ /* 0x000fea0003800000 */
.L_x_5617:
        /* <DEDUP_REMOVED lines=27> */
.L_x_5620:
        /* <DEDUP_REMOVED lines=14> */
.L_x_5619:
[----:B------:R-:W2:Y:S02]  /*16b0*/  LDG.E.U16 R19, [R2.64] ;  /* 0x0000002402137981 */ /* 0x000ea4000c1e1500 */
[----:B--2---:R-:W-:-:S06]  /*16c0*/  PRMT R19, RZ, 0x5410, R19 ;  /* 0x00005410ff137816 */ /* 0x004fcc0000000013 */
[----:B------:R-:W0:Y:S01]  /*16d0*/  F2I.FTZ.TRUNC.NTZ R19, R19 ;  /* 0x0000001300137305 */ /* 0x000e22000021f100 */
[----:B------:R-:W-:Y:S05]  /*16e0*/  BRA `(.L_x_5609) ;  /* 0x000006b000007947 */ /* 0x000fea0003800000 */
.L_x_5616:
        /* <DEDUP_REMOVED lines=10> */
.L_x_5623:
        /* <DEDUP_REMOVED lines=21> */
.L_x_5627:
[----:B------:R-:W-:Y:S05]  /*18e0*/  BSYNC B1 ;  /* 0x0000000000017941 */ /* 0x000fea0003800000 */
.L_x_5626:
[----:B------:R-:W-:Y:S01]  /*18f0*/  IMAD.SHL.U32 R2, R2, 0x100000, RZ ;  /* 0x0010000002027824 */ /* 0x000fe200078e00ff */
[----:B------:R-:W-:-:S04]  /*1900*/  LEA R0, R0, 0x3b800000, 0x17 ;  /* 0x3b80000000007811 */ /* 0x000fc800078eb8ff */
[----:B------:R-:W-:Y:S02]  /*1910*/  LOP3.LUT R19, R0, R2, R19, 0xfe, !PT ;  /* 0x0000000200137212 */ /* 0x000fe400078efe13 */
.L_x_5625:
[----:B------:R-:W-:Y:S05]  /*1920*/  BSYNC B0 ;  /* 0x0000000000007941 */ /* 0x000fea0003800000 */
.L_x_5624:
[----:B------:R-:W0:Y:S01]  /*1930*/  F2I.FTZ.TRUNC.NTZ R19, R19 ;  /* 0x0000001300137305 */ /* 0x000e22000021f100 */
[----:B------:R-:W-:Y:S05]  /*1940*/  BRA `(.L_x_5609) ;  /* 0x0000045000007947 */ /* 0x000fea0003800000 */
.L_x_5622:
        /* <DEDUP_REMOVED lines=21> */
.L_x_5631:
[----:B------:R-:W-:Y:S05]  /*1aa0*/  BSYNC B1 ;  /* 0x0000000000017941 */ /* 0x000fea0003800000 */
.L_x_5630:
[----:B------:R-:W-:Y:S01]  /*1ab0*/  IMAD.SHL.U32 R2, R2, 0x200000, RZ ;  /* 0x0020000002027824 */ /* 0x000fe200078e00ff */
[----:B------:R-:W-:-:S04]  /*1ac0*/  LEA R0, R0, 0x37800000, 0x17 ;  /* 0x3780000000007811 */ /* 0x000fc800078eb8ff */
[----:B------:R-:W-:Y:S02]  /*1ad0*/  LOP3.LUT R19, R0, R2, R19, 0xfe, !PT ;  /* 0x0000000200137212 */ /* 0x000fe400078efe13 */
.L_x_5629:
[----:B------:R-:W-:Y:S05]  /*1ae0*/  BSYNC B0 ;  /* 0x0000000000007941 */ /* 0x000fea0003800000 */
.L_x_5628:
[----:B------:R-:W0:Y:S01]  /*1af0*/  F2I.FTZ.TRUNC.NTZ R19, R19 ;  /* 0x0000001300137305 */ /* 0x000e22000021f100 */
[----:B------:R-:W-:Y:S05]  /*1b00*/  BRA `(.L_x_5609) ;  /* 0x0000029000007947 */ /* 0x000fea0003800000 */
.L_x_5621:
        /* <DEDUP_REMOVED lines=14> */
.L_x_5635:
[----:B------:R-:W-:Y:S05]  /*1bf0*/  BSYNC B0 ;  /* 0x0000000000007941 */ /* 0x000fea0003800000 */
.L_x_5634:
[----:B------:R-:W0:Y:S01]  /*1c00*/  F2I.FTZ.TRUNC.NTZ R19, R19 ;  /* 0x0000001300137305 */ /* 0x000e22000021f100 */
[----:B------:R-:W-:Y:S05]  /*1c10*/  BRA `(.L_x_5609) ;  /* 0x0000018000007947 */ /* 0x000fea0003800000 */
.L_x_5608:
        /* <DEDUP_REMOVED lines=21> */
.L_x_5633:
[----:B------:R0:W5:Y:S01]  /*1d70*/  LDG.E R19, [R2.64] ;  /* 0x0000002402137981 */ /* 0x000162000c1e1900 */
[----:B------:R-:W-:Y:S05]  /*1d80*/  BRA `(.L_x_5609) ;  /* 0x0000001000007947 */ /* 0x000fea0003800000 */
.L_x_5632:
[----:B------:R0:W5:Y:S02]  /*1d90*/  LDG.E R19, [R2.64] ;  /* 0x0000002402137981 */ /* 0x000164000c1e1900 */
.L_x_5609:
[----:B------:R-:W-:-:S03]  /*1da0*/  IADD3 R17, R17, 0x80, RZ ;  /* 0x0000008011117810 */ /* 0x000fc60007ffe0ff */
.L_x_5603:
[----:B------:R-:W-:Y:S05]  /*1db0*/  BSYNC B6 ;  /* 0x0000000000067941 */ /* 0x000fea0003800000 */
.L_x_5602:
        /* <DEDUP_REMOVED lines=22> */
.L_x_5641:
[----:B------:R0:W5:Y:S01]  /*1f20*/  LDG.E.U8 R25, [R2.64] ;  /* 0x0000002402197981 */ /* 0x000162000c1e1100 */
[----:B------:R-:W-:Y:S05]  /*1f30*/  BRA `(.L_x_5643) ;  /* 0x00000d0000007947 */ /* 0x000fea0003800000 */
.L_x_5640:
        /* <DEDUP_REMOVED lines=8> */
.L_x_5645:
[----:B------:R0:W5:Y:S01]  /*1fc0*/  LDG.E R25, [R2.64] ;  /* 0x0000002402197981 */ /* 0x000162000c1e1900 */
[----:B------:R-:W-:Y:S05]  /*1fd0*/  BRA `(.L_x_5643) ;  /* 0x00000c6000007947 */ /* 0x000fea0003800000 */
.L_x_5644:
[----:B------:R0:W5:Y:S01]  /*1fe0*/  LDG.E.S16 R25, [R2.64] ;  /* 0x0000002402197981 */ /* 0x000162000c1e1700 */
[----:B------:R-:W-:Y:S05]  /*1ff0*/  BRA `(.L_x_5643) ;  /* 0x00000c4000007947 */ /* 0x000fea0003800000 */
.L_x_5639:
        /* <DEDUP_REMOVED lines=9> */
.L_x_5647:
[----:B------:R-:W2:Y:S02]  /*2090*/  LDG.E.U16 R2, [R2.64] ;  /* 0x0000002402027981 */ /* 0x000ea4000c1e1500 */
[----:B--2---:R-:W-:-:S06]  /*20a0*/  HADD2.F32 R25, -RZ, R2.H0_H0 ;  /* 0x20000002ff197230 */ /* 0x004fcc0000004100 */
[----:B------:R-:W0:Y:S01]  /*20b0*/  F2I.FTZ.TRUNC.NTZ R25, R25 ;  /* 0x0000001900197305 */ /* 0x000e22000021f100 */
[----:B------:R-:W-:Y:S05]  /*20c0*/  BRA `(.L_x_5643) ;  /* 0x00000b7000007947 */ /* 0x000fea0003800000 */
.L_x_5646:
        /* <DEDUP_REMOVED lines=9> */
.L_x_5649:
[----:B------:R-:W2:Y:S02]  /*2160*/  LDG.E.U16 R2, [R2.64] ;  /* 0x0000002402027981 */ /* 0x000ea4000c1e1500 */
[----:B--2---:R-:W-:-:S06]  /*2170*/  HADD2.F32 R25, -RZ, R2.H0_H0 ;  /* 0x20000002ff197230 */ /* 0x004fcc0000004100 */
[----:B------:R-:W0:Y:S01]  /*2180*/  F2I.FTZ.TRUNC.NTZ R25, R25 ;  /* 0x0000001900197305 */ /* 0x000e22000021f100 */
[----:B------:R-:W-:Y:S05]  /*2190*/  BRA `(.L_x_5643) ;  /* 0x00000aa000007947 */ /* 0x000fea0003800000 */
.L_x_5648:
[----:B------:R-:W2:Y:S02]  /*21a0*/  LDG.E.64 R2, [R2.64] ;  /* 0x0000002402027981 */ /* 0x000ea4000c1e1b00 */
[----:B--2---:R0:W2:Y:S01]  /*21b0*/  F2I.F64.TRUNC R25, R2 ;  /* 0x0000000200197311 */ /* 0x0040a2000030d100 */
[----:B------:R-:W-:Y:S05]  /*21c0*/  BRA `(.L_x_5643) ;  /* 0x00000a7000007947 */ /* 0x000fea0003800000 */
.L_x_5638:
        /* <DEDUP_REMOVED lines=12> */
.L_x_5652:
[----:B------:R-:W2:Y:S02]  /*2290*/  LDG.E.64 R2, [R2.64] ;  /* 0x0000002402027981 */ /* 0x000ea4000c1e1b00 */
[----:B--2---:R0:W2:Y:S01]  /*22a0*/  F2I.F64.TRUNC R25, R2 ;  /* 0x0000000200197311 */ /* 0x0040a2000030d100 */
[----:B------:R-:W-:Y:S05]  /*22b0*/  BRA `(.L_x_5643) ;  /* 0x0000098000007947 */ /* 0x000fea0003800000 */
.L_x_5651:
        /* <DEDUP_REMOVED lines=27> */
.L_x_5654:
        /* <DEDUP_REMOVED lines=14> */
.L_x_5653:
[----:B------:R-:W2:Y:S02]  /*2550*/  LDG.E.U16 R25, [R2.64] ;  /* 0x0000002402197981 */ /* 0x000ea4000c1e1500 */
[----:B--2---:R-:W-:-:S06]  /*2560*/  PRMT R25, RZ, 0x5410, R25 ;  /* 0x00005410ff197816 */ /* 0x004fcc0000000019 */
[----:B------:R-:W0:Y:S01]  /*2570*/  F2I.FTZ.TRUNC.NTZ R25, R25 ;  /* 0x0000001900197305 */ /* 0x000e22000021f100 */
[----:B------:R-:W-:Y:S05]  /*2580*/  BRA `(.L_x_5643) ;  /* 0x000006b000007947 */ /* 0x000fea0003800000 */
.L_x_5650:
        /* <DEDUP_REMOVED lines=10> */
.L_x_5657:
        /* <DEDUP_REMOVED lines=21> */
.L_x_5661:
[----:B------:R-:W-:Y:S05]  /*2780*/  BSYNC B1 ;  /* 0x0000000000017941 */ /* 0x000fea0003800000 */
.L_x_5660:
[----:B------:R-:W-:Y:S01]  /*2790*/  IMAD.SHL.U32 R2, R2, 0x100000, RZ ;  /* 0x0010000002027824 */ /* 0x000fe200078e00ff */
[----:B------:R-:W-:-:S04]  /*27a0*/  LEA R0, R0, 0x3b800000, 0x17 ;  /* 0x3b80000000007811 */ /* 0x000fc800078eb8ff */
[----:B------:R-:W-:Y:S02]  /*27b0*/  LOP3.LUT R25, R0, R2, R25, 0xfe, !PT ;  /* 0x0000000200197212 */ /* 0x000fe400078efe19 */
.L_x_5659:
[----:B------:R-:W-:Y:S05]  /*27c0*/  BSYNC B0 ;  /* 0x0000000000007941 */ /* 0x000fea0003800000 */
.L_x_5658:
[----:B------:R-:W0:Y:S01]  /*27d0*/  F2I.FTZ.TRUNC.NTZ R25, R25 ;  /* 0x0000001900197305 */ /* 0x000e22000021f100 */
[----:B------:R-:W-:Y:S05]  /*27e0*/  BRA `(.L_x_5643) ;  /* 0x0000045000007947 */ /* 0x000fea0003800000 */
.L_x_5656:
        /* <DEDUP_REMOVED lines=21> */
.L_x_5665:
[----:B------:R-:W-:Y:S05]  /*2940*/  BSYNC B1 ;  /* 0x0000000000017941 */ /* 0x000fea0003800000 */
.L_x_5664:
[----:B------:R-:W-:Y:S01]  /*2950*/  IMAD.SHL.U32 R2, R2, 0x200000, RZ ;  /* 0x0020000002027824 */ /* 0x000fe200078e00ff */
[----:B------:R-:W-:-:S04]  /*2960*/  LEA R0, R0, 0x37800000, 0x17 ;  /* 0x3780000000007811 */ /* 0x000fc800078eb8ff */
[----:B------:R-:W-:Y:S02]  /*2970*/  LOP3.LUT R25, R0, R2, R25, 0xfe, !PT ;  /* 0x0000000200197212 */ /* 0x000fe400078efe19 */
.L_x_5663:
[----:B------:R-:W-:Y:S05]  /*2980*/  BSYNC B0 ;  /* 0x0000000000007941 */ /* 0x000fea0003800000 */
.L_x_5662:
[----:B------:R-:W0:Y:S01]  /*2990*/  F2I.FTZ.TRUNC.NTZ R25, R25 ;  /* 0x0000001900197305 */ /* 0x000e22000021f100 */
[----:B------:R-:W-:Y:S05]  /*29a0*/  BRA `(.L_x_5643) ;  /* 0x0000029000007947 */ /* 0x000fea0003800000 */
.L_x_5655:
        /* <DEDUP_REMOVED lines=14> */
.L_x_5669:
[----:B------:R-:W-:Y:S05]  /*2a90*/  BSYNC B0 ;  /* 0x0000000000007941 */ /* 0x000fea0003800000 */
.L_x_5668:
[----:B------:R-:W0:Y:S01]  /*2aa0*/  F2I.FTZ.TRUNC.NTZ R25, R25 ;  /* 0x0000001900197305 */ /* 0x000e22000021f100 */
[----:B------:R-:W-:Y:S05]  /*2ab0*/  BRA `(.L_x_5643) ;  /* 0x0000018000007947 */ /* 0x000fea0003800000 */
.L_x_5642:
        /* <DEDUP_REMOVED lines=21> */
.L_x_5667:
[----:B------:R0:W5:Y:S01]  /*2c10*/  LDG.E R25, [R2.64] ;  /* 0x0000002402197981 */ /* 0x000162000c1e1900 */
[----:B------:R-:W-:Y:S05]  /*2c20*/  BRA `(.L_x_5643) ;  /* 0x0000001000007947 */ /* 0x000fea0003800000 */
.L_x_5666:
[----:B------:R0:W5:Y:S02]  /*2c30*/  LDG.E R25, [R2.64] ;  /* 0x0000002402197981 */ /* 0x000164000c1e1900 */
.L_x_5643:
[----:B------:R-:W-:-:S03]  /*2c40*/  IADD3 R17, R17, 0x80, RZ ;  /* 0x0000008011117810 */ /* 0x000fc60007ffe0ff */
.L_x_5637:
[----:B------:R-:W-:Y:S05]  /*2c50*/  BSYNC B6 ;  /* 0x0000000000067941 */ /* 0x000fea0003800000 */
.L_x_5636:
        /* <DEDUP_REMOVED lines=20> */
.L_x_5675:
[----:B------:R0:W5:Y:S01]  /*2da0*/  LDG.E.U8 R24, [R2.64] ;  /* 0x0000002402187981 */ /* 0x000162000c1e1100 */
[----:B------:R-:W-:Y:S05]  /*2db0*/  BRA `(.L_x_5671) ;  /* 0x00000cf000007947 */ /* 0x000fea0003800000 */
.L_x_5674:
        /* <DEDUP_REMOVED lines=8> */
.L_x_5678:
[----:B------:R0:W5:Y:S01]  /*2e40*/  LDG.E R24, [R2.64] ;  /* 0x0000002402187981 */ /* 0x000162000c1e1900 */
[----:B------:R-:W-:Y:S05]  /*2e50*/  BRA `(.L_x_5671) ;  /* 0x00000c5000007947 */ /* 0x000fea0003800000 */
.L_x_5677:
[----:B------:R0:W5:Y:S01]  /*2e60*/  LDG.E.S16 R24, [R2.64] ;  /* 0x0000002402187981 */ /* 0x000162000c1e1700 */
[----:B------:R-:W-:Y:S05]  /*2e70*/  BRA `(.L_x_5671) ;  /* 0x00000c3000007947 */ /* 0x000fea0003800000 */
.L_x_5673:
        /* <DEDUP_REMOVED lines=9> */
.L_x_5680:
[----:B------:R-:W3:Y:S02]  /*2f10*/  LDG.E.U16 R2, [R2.64] ;  /* 0x0000002402027981 */ /* 0x000ee4000c1e1500 */
[----:B---3--:R-:W-:-:S06]  /*2f20*/  HADD2.F32 R24, -RZ, R2.H0_H0 ;  /* 0x20000002ff187230 */ /* 0x008fcc0000004100 */
[----:B------:R-:W0:Y:S01]  /*2f30*/  F2I.FTZ.TRUNC.NTZ R24, R24 ;  /* 0x0000001800187305 */ /* 0x000e22000021f100 */
[----:B------:R-:W-:Y:S05]  /*2f40*/  BRA `(.L_x_5671) ;  /* 0x00000b6000007947 */ /* 0x000fea0003800000 */
.L_x_5679:
        /* <DEDUP_REMOVED lines=9> */
.L_x_5682:
[----:B------:R-:W3:Y:S02]  /*2fe0*/  LDG.E.U16 R2, [R2.64] ;  /* 0x0000002402027981 */ /* 0x000ee4000c1e1500 */
[----:B---3--:R-:W-:-:S06]  /*2ff0*/  HADD2.F32 R24, -RZ, R2.H0_H0 ;  /* 0x20000002ff187230 */ /* 0x008fcc0000004100 */
[----:B------:R-:W0:Y:S01]  /*3000*/  F2I.FTZ.TRUNC.NTZ R24, R24 ;  /* 0x0000001800187305 */ /* 0x000e22000021f100 */
[----:B------:R-:W-:Y:S05]  /*3010*/  BRA `(.L_x_5671) ;  /* 0x00000a9000007947 */ /* 0x000fea0003800000 */
.L_x_5681:
[----:B------:R-:W3:Y:S02]  /*3020*/  LDG.E.64 R2, [R2.64] ;  /* 0x0000002402027981 */ /* 0x000ee4000c1e1b00 */
[----:B---3--:R0:W3:Y:S01]  /*3030*/  F2I.F64.TRUNC R24, R2 ;  /* 0x0000000200187311 */ /* 0x0080e2000030d100 */
[----:B------:R-:W-:Y:S05]  /*3040*/  BRA `(.L_x_5671) ;  /* 0x00000a6000007947 */ /* 0x000fea0003800000 */
.L_x_5672:
        /* <DEDUP_REMOVED lines=12> */
.L_x_5685:
[----:B------:R-:W3:Y:S02]  /*3110*/  LDG.E.64 R2, [R2.64] ;  /* 0x0000002402027981 */ /* 0x000ee4000c1e1b00 */
[----:B---3--:R0:W3:Y:S01]  /*3120*/  F2I.F64.TRUNC R24, R2 ;  /* 0x0000000200187311 */ /* 0x0080e2000030d100 */
[----:B------:R-:W-:Y:S05]  /*3130*/  BRA `(.L_x_5671) ;  /* 0x0000097000007947 */ /* 0x000fea0003800000 */
.L_x_5684:
        /* <DEDUP_REMOVED lines=27> */
.L_x_5687:
        /* <DEDUP_REMOVED lines=14> */
.L_x_5686:
[----:B------:R-:W3:Y:S02]  /*33d0*/  LDG.E.U16 R24, [R2.64] ;  /* 0x0000002402187981 */ /* 0x000ee4000c1e1500 */
[----:B---3--:R-:W-:-:S06]  /*33e0*/  PRMT R24, RZ, 0x5410, R24 ;  /* 0x00005410ff187816 */ /* 0x008fcc0000000018 */
[----:B------:R-:W0:Y:S01]  /*33f0*/  F2I.FTZ.TRUNC.NTZ R24, R24 ;  /* 0x0000001800187305 */ /* 0x000e22000021f100 */
[----:B------:R-:W-:Y:S05]  /*3400*/  BRA `(.L_x_5671) ;  /* 0x000006a000007947 */ /* 0x000fea0003800000 */
.L_x_5683:
        /* <DEDUP_REMOVED lines=10> */
.L_x_5690:
        /* <DEDUP_REMOVED lines=21> */
.L_x_5694:
[----:B------:R-:W-:Y:S05]  /*3600*/  BSYNC B1 ;  /* 0x0000000000017941 */ /* 0x000fea0003800000 */
.L_x_5693:
[----:B------:R-:W-:Y:S01]  /*3610*/  IMAD.SHL.U32 R2, R2, 0x100000, RZ ;  /* 0x0010000002027824 */ /* 0x000fe200078e00ff */
[----:B------:R-:W-:-:S04]  /*3620*/  LEA R3, R0, 0x3b800000, 0x17 ;  /* 0x3b80000000037811 */ /* 0x000fc800078eb8ff */
[----:B------:R-:W-:Y:S02]  /*3630*/  LOP3.LUT R24, R3, R2, R24, 0xfe, !PT ;  /* 0x0000000203187212 */ /* 0x000fe400078efe18 */
.L_x_5692:
[----:B------:R-:W-:Y:S05]  /*3640*/  BSYNC B0 ;  /* 0x0000000000007941 */ /* 0x000fea0003800000 */
.L_x_5691:
[----:B------:R-:W0:Y:S01]  /*3650*/  F2I.FTZ.TRUNC.NTZ R24, R24 ;  /* 0x0000001800187305 */ /* 0x000e22000021f100 */
[----:B------:R-:W-:Y:S05]  /*3660*/  BRA `(.L_x_5671) ;  /* 0x0000044000007947 */ /* 0x000fea0003800000 */
.L_x_5689:
        /* <DEDUP_REMOVED lines=21> */
.L_x_5698:
[----:B------:R-:W-:Y:S05]  /*37c0*/  BSYNC B1 ;  /* 0x0000000000017941 */ /* 0x000fea0003800000 */
.L_x_5697:
[----:B------:R-:W-:Y:S01]  /*37d0*/  IMAD.SHL.U32 R2, R2, 0x200000, RZ ;  /* 0x0020000002027824 */ /* 0x000fe200078e00ff */
[----:B------:R-:W-:-:S04]  /*37e0*/  LEA R3, R0, 0x37800000, 0x17 ;  /* 0x3780000000037811 */ /* 0x000fc800078eb8ff */
[----:B------:R-:W-:Y:S02]  /*37f0*/  LOP3.LUT R24, R3, R2, R24, 0xfe, !PT ;  /* 0x0000000203187212 */ /* 0x000fe400078efe18 */
.L_x_5696:
[----:B------:R-:W-:Y:S05]  /*3800*/  BSYNC B0 ;  /* 0x0000000000007941 */ /* 0x000fea0003800000 */
.L_x_5695:
[----:B------:R-:W0:Y:S01]  /*3810*/  F2I.FTZ.TRUNC.NTZ R24, R24 ;  /* 0x0000001800187305 */ /* 0x000e22000021f100 */
[----:B------:R-:W-:Y:S05]  /*3820*/  BRA `(.L_x_5671) ;  /* 0x0000028000007947 */ /* 0x000fea0003800000 */
.L_x_5688:
        /* <DEDUP_REMOVED lines=14> */
.L_x_5702:
[----:B------:R-:W-:Y:S05]  /*3910*/  BSYNC B0 ;  /* 0x0000000000007941 */ /* 0x000fea0003800000 */
.L_x_5701:
[----:B------:R-:W0:Y:S01]  /*3920*/  F2I.FTZ.TRUNC.NTZ R24, R24 ;  /* 0x0000001800187305 */ /* 0x000e22000021f100 */
[----:B------:R-:W-:Y:S05]  /*3930*/  BRA `(.L_x_5671) ;  /* 0x0000017000007947 */ /* 0x000fea0003800000 */
.L_x_5676:
        /* <DEDUP_REMOVED lines=20> */
.L_x_5700:
[----:B------:R0:W5:Y:S01]  /*3a80*/  LDG.E R24, [R2.64] ;  /* 0x0000002402187981 */ /* 0x000162000c1e1900 */
[----:B------:R-:W-:Y:S05]  /*3a90*/  BRA `(.L_x_5671) ;  /* 0x0000001000007947 */ /* 0x000fea0003800000 */
.L_x_5699:
[----:B------:R0:W5:Y:S02]  /*3aa0*/  LDG.E R24, [R2.64] ;  /* 0x0000002402187981 */ /* 0x000164000c1e1900 */
.L_x_5671:
[----:B------:R-:W-:Y:S05]  /*3ab0*/  BSYNC B6 ;  /* 0x0000000000067941 */ /* 0x000fea0003800000 */
.L_x_5670:
[----:B------:R-:W4:Y:S01]  /*3ac0*/  S2R R27, SR_TID.X ;  /* 0x00000000001b7919 */ /* 0x000f220000002100 */
[----:B------:R-:W3:Y:S01]  /*3ad0*/  LDC.U8 R17, c[0x0][0x18c] ;  /* 0x00006300ff117b82 */ /* 0x000ee20000000000 */
[----:B------:R-:W-:Y:S01]  /*3ae0*/  IMAD.MOV.U32 R0, RZ, RZ, c[0x0][0x168] ;  /* 0x00005a00ff007624 */ /* 0x000fe200078e00ff */
[----:B0----5:R-:W-:Y:S01]  /*3af0*/  IMNMX.U32 R23, R23, 0x1f, PT ;  /* 0x0000001f17177817 */ /* 0x021fe20003800000 */
[----:B------:R-:W-:Y:S01]  /*3b00*/  BSSY B6, `(.L_x_5703) ;  /* 0x00000f6000067945 */ /* 0x000fe20003800000 */
[----:B-1----:R-:W-:Y:S02]  /*3b10*/  IMNMX.U32 R19, R19, 0x1f, PT ;  /* 0x0000001f13137817 */ /* 0x002fe40003800000 */
[----:B--2---:R-:W-:Y:S02]  /*3b20*/  IMNMX.U32 R25, R25, 0x1f, PT ;  /* 0x0000001f19197817 */ /* 0x004fe40003800000 */
[----:B---3--:R-:W-:-:S02]  /*3b30*/  IMNMX.U32 R18, R24, 0x1f, PT ;  /* 0x0000001f18127817 */ /* 0x008fc40003800000 */
[--C-:B------:R-:W-:Y:S02]  /*3b40*/  SHF.R.S32.HI R4, RZ, R23, R0.reuse ;  /* 0x00000017ff047219 */ /* 0x100fe40000011400 */
[--C-:B------:R-:W-:Y:S02]  /*3b50*/  SHF.R.S32.HI R26, RZ, R19, R0.reuse ;  /* 0x00000013ff1a7219 */ /* 0x100fe40000011400 */
[--C-:B------:R-:W-:Y:S02]  /*3b60*/  SHF.R.S32.HI R24, RZ, R25, R0.reuse ;  /* 0x00000019ff187219 */ /* 0x100fe40000011400 */
[----:B------:R-:W-:Y:S02]  /*3b70*/  SHF.R.S32.HI R18, RZ, R18, R0 ;  /* 0x00000012ff127219 */ /* 0x000fe40000011400 */
[----:B----4-:R-:W-:-:S13]  /*3b80*/  ISETP.GE.AND P0, PT, R27, R22, PT ;  /* 0x000000161b00720c */ /* 0x010fda0003f06270 */
[----:B------:R-:W-:Y:S05]  /*3b90*/  @P0 BRA `(.L_x_5704) ;  /* 0x00000ec000000947 */ /* 0x000fea0003800000 */
[----:B------:R-:W-:Y:S01]  /*3ba0*/  IMAD R0, R16, 0x200, R27 ;  /* 0x0000020010007824 */ /* 0x000fe200078e021b */
        /* <DEDUP_REMOVED lines=18> */
.L_x_5708:
[----:B------:R0:W-:Y:S01]  /*3cd0*/  STG.E.U8 [R2.64], R4 ;  /* 0x0000000402007986 */ /* 0x0001e2000c101124 */
[----:B------:R-:W-:Y:S05]  /*3ce0*/  BRA `(.L_x_5704) ;  /* 0x00000d7000007947 */ /* 0x000fea0003800000 */
.L_x_5707:
        /* <DEDUP_REMOVED lines=9> */
.L_x_5711:
[----:B------:R0:W-:Y:S01]  /*3d80*/  STG.E [R2.64], R4 ;  /* 0x0000000402007986 */ /* 0x0001e2000c101924 */
[----:B------:R-:W-:Y:S05]  /*3d90*/  BRA `(.L_x_5704) ;  /* 0x00000cc000007947 */ /* 0x000fea0003800000 */
.L_x_5710:
[----:B------:R0:W-:Y:S01]  /*3da0*/  STG.E.U16 [R2.64], R4 ;  /* 0x0000000402007986 */ /* 0x0001e2000c101524 */
[----:B------:R-:W-:Y:S05]  /*3db0*/  BRA `(.L_x_5704) ;  /* 0x00000ca000007947 */ /* 0x000fea0003800000 */
.L_x_5706:
        /* <DEDUP_REMOVED lines=9> */
.L_x_5713:
[----:B------:R-:W0:Y:S02]  /*3e50*/  I2F R0, R4 ;  /* 0x0000000400007306 */ /* 0x000e240000201400 */
[----:B0-----:R-:W-:-:S05]  /*3e60*/  F2FP.PACK_AB R0, RZ, R0 ;  /* 0x00000000ff00723e */ /* 0x001fca00000000ff */
[----:B------:R0:W-:Y:S01]  /*3e70*/  STG.E.U16 [R2.64], R0 ;  /* 0x0000000002007986 */ /* 0x0001e2000c101524 */
[----:B------:R-:W-:Y:S05]  /*3e80*/  BRA `(.L_x_5704) ;  /* 0x00000bd000007947 */ /* 0x000fea0003800000 */
.L_x_5712:
        /* <DEDUP_REMOVED lines=10> */
.L_x_5715:
[----:B------:R-:W0:Y:S02]  /*3f30*/  I2F R4, R4 ;  /* 0x0000000400047306 */ /* 0x000e240000201400 */
[----:B0-----:R-:W-:-:S04]  /*3f40*/  F2FP.PACK_AB R5, RZ, R4 ;  /* 0x00000004ff05723e */ /* 0x001fc800000000ff */
[----:B------:R-:W-:-:S05]  /*3f50*/  PRMT R5, R5, 0x5410, RZ ;  /* 0x0000541005057816 */ /* 0x000fca00000000ff */
[----:B------:R0:W-:Y:S01]  /*3f60*/  STG.E [R2.64], R5 ;  /* 0x0000000502007986 */ /* 0x0001e2000c101924 */
[----:B------:R-:W-:Y:S05]  /*3f70*/  BRA `(.L_x_5704) ;  /* 0x00000ae000007947 */ /* 0x000fea0003800000 */
.L_x_5714:
[----:B------:R-:W0:Y:S02]  /*3f80*/  I2F.F64 R4, R4 ;  /* 0x0000000400047312 */ /* 0x000e240000201c00 */
[----:B0-----:R0:W-:Y:S01]  /*3f90*/  STG.E.64 [R2.64], R4 ;  /* 0x0000000402007986 */ /* 0x0011e2000c101b24 */
[----:B------:R-:W-:Y:S05]  /*3fa0*/  BRA `(.L_x_5704) ;  /* 0x00000ab000007947 */ /* 0x000fea0003800000 */
.L_x_5705:
        /* <DEDUP_REMOVED lines=12> */
.L_x_5718:
[----:B------:R-:W0:Y:S01]  /*4070*/  I2F.F64 R4, R4 ;  /* 0x0000000400047312 */ /* 0x000e220000201c00 */
[----:B------:R-:W-:-:S05]  /*4080*/  CS2R R6, SRZ ;  /* 0x0000000000067805 */ /* 0x000fca000001ff00 */
[----:B0-----:R0:W-:Y:S01]  /*4090*/  STG.E.128 [R2.64], R4 ;  /* 0x0000000402007986 */ /* 0x0011e2000c101d24 */
[----:B------:R-:W-:Y:S05]  /*40a0*/  BRA `(.L_x_5704) ;  /* 0x000009b000007947 */ /* 0x000fea0003800000 */
.L_x_5717:
        /* <DEDUP_REMOVED lines=21> */
.L_x_5722:
[----:B------:R-:W-:Y:S05]  /*4200*/  BSYNC B0 ;  /* 0x0000000000007941 */ /* 0x000fea0003800000 */
.L_x_5721:
[----:B------:R-:W-:-:S05]  /*4210*/  LOP3.LUT R5, R0, R5, RZ, 0xfc, !PT ;  /* 0x0000000500057212 */ /* 0x000fca00078efcff */
[----:B------:R0:W-:Y:S01]  /*4220*/  STG.E.U8 [R2.64], R5 ;  /* 0x0000000502007986 */ /* 0x0001e2000c101124 */
[----:B------:R-:W-:Y:S05]  /*4230*/  BRA `(.L_x_5704) ;  /* 0x0000082000007947 */ /* 0x000fea0003800000 */
.L_x_5720:
        /* <DEDUP_REMOVED lines=13> */
.L_x_5724:
[----:B------:R-:W-:Y:S01]  /*4310*/  IMAD.MOV.U32 R0, RZ, RZ, 0x7f ;  /* 0x0000007fff007424 */ /* 0x000fe200078e00ff */
[----:B------:R-:W-:-:S04]  /*4320*/  ISETP.GT.U32.AND P0, PT, R5, 0x7f800000, PT ;  /* 0x7f8000000500780c */ /* 0x000fc80003f04070 */
[----:B------:R-:W-:-:S04]  /*4330*/  SEL R0, R0, 0x7c, P0 ;  /* 0x0000007c00007807 */ /* 0x000fc80000000000 */
.L_x_5725:
[----:B------:R-:W-:Y:S05]  /*4340*/  BSYNC B0 ;  /* 0x0000000000007941 */ /* 0x000fea0003800000 */
.L_x_5723:
[----:B------:R-:W-:-:S04]  /*4350*/  LOP3.LUT R4, R7, 0x80000000, RZ, 0xc0, !PT ;  /* 0x8000000007047812 */ /* 0x000fc800078ec0ff */
[----:B------:R-:W-:-:S04]  /*4360*/  SHF.R.U32.HI R5, RZ, 0x18, R4 ;  /* 0x00000018ff057819 */ /* 0x000fc80000011604 */
[----:B------:R-:W-:-:S05]  /*4370*/  LOP3.LUT R5, R0, R5, RZ, 0xfc, !PT ;  /* 0x0000000500057212 */ /* 0x000fca00078efcff */
[----:B------:R0:W-:Y:S01]  /*4380*/  STG.E.U8 [R2.64], R5 ;  /* 0x0000000502007986 */ /* 0x0001e2000c101124 */
[----:B------:R-:W-:Y:S05]  /*4390*/  BRA `(.L_x_5704) ;  /* 0x000006c000007947 */ /* 0x000fea0003800000 */
.L_x_5719:
[----:B------:R-:W0:Y:S02]  /*43a0*/  I2F R0, R4 ;  /* 0x0000000400007306 */ /* 0x000e240000201400 */
[----:B0-----:R-:W-:-:S05]  /*43b0*/  F2FP.BF16.PACK_AB R0, RZ, R0 ;  /* 0x00000000ff00723e */ /* 0x001fca00000010ff */
[----:B------:R0:W-:Y:S01]  /*43c0*/  STG.E.U16 [R2.64], R0 ;  /* 0x0000000002007986 */ /* 0x0001e2000c101524 */
[----:B------:R-:W-:Y:S05]  /*43d0*/  BRA `(.L_x_5704) ;  /* 0x0000068000007947 */ /* 0x000fea0003800000 */
.L_x_5716:
        /* <DEDUP_REMOVED lines=10> */
.L_x_5728:
        /* <DEDUP_REMOVED lines=17> */
.L_x_5731:
[----:B------:R-:W-:-:S04]  /*4590*/  LOP3.LUT R0, R7, 0x80000000, RZ, 0xc0, !PT ;  /* 0x8000000007007812 */ /* 0x000fc800078ec0ff */
[----:B------:R-:W-:-:S04]  /*45a0*/  SHF.R.U32.HI R5, RZ, 0x18, R0 ;  /* 0x00000018ff057819 */ /* 0x000fc80000011600 */
[----:B------:R-:W-:-:S04]  /*45b0*/  LOP3.LUT R4, R4, R5, RZ, 0xfc, !PT ;  /* 0x0000000504047212 */ /* 0x000fc800078efcff */
[----:B------:R-:W-:Y:S02]  /*45c0*/  PRMT R0, R4, 0x7610, R0 ;  /* 0x0000761004007816 */ /* 0x000fe40000000000 */
.L_x_5730:
[----:B------:R-:W-:Y:S05]  /*45d0*/  BSYNC B0 ;  /* 0x0000000000007941 */ /* 0x000fea0003800000 */
.L_x_5729:
[----:B------:R0:W-:Y:S01]  /*45e0*/  STG.E.U8 [R2.64], R0 ;  /* 0x0000000002007986 */ /* 0x0001e2000c101124 */
[----:B------:R-:W-:Y:S05]  /*45f0*/  BRA `(.L_x_5704) ;  /* 0x0000046000007947 */ /* 0x000fea0003800000 */
.L_x_5727:
        /* <DEDUP_REMOVED lines=17> */
.L_x_5734:
[----:B------:R-:W-:-:S04]  /*4710*/  LOP3.LUT R0, R7, 0x80000000, RZ, 0xc0, !PT ;  /* 0x8000000007007812 */ /* 0x000fc800078ec0ff */
[----:B------:R-:W-:-:S04]  /*4720*/  SHF.R.U32.HI R5, RZ, 0x18, R0 ;  /* 0x00000018ff057819 */ /* 0x000fc80000011600 */
[----:B------:R-:W-:-:S04]  /*4730*/  LOP3.LUT R4, R4, R5, RZ, 0xfc, !PT ;  /* 0x0000000504047212 */ /* 0x000fc800078efcff */
[----:B------:R-:W-:Y:S02]  /*4740*/  PRMT R0, R4, 0x7610, R0 ;  /* 0x0000761004007816 */ /* 0x000fe40000000000 */
.L_x_5733:
[----:B------:R-:W-:Y:S05]  /*4750*/  BSYNC B0 ;  /* 0x0000000000007941 */ /* 0x000fea0003800000 */
.L_x_5732:
[----:B------:R0:W-:Y:S01]  /*4760*/  STG.E.U8 [R2.64], R0 ;  /* 0x0000000002007986 */ /* 0x0001e2000c101124 */
[----:B------:R-:W-:Y:S05]  /*4770*/  BRA `(.L_x_5704) ;  /* 0x000002e000007947 */ /* 0x000fea0003800000 */
.L_x_5726:
        /* <DEDUP_REMOVED lines=22> */
.L_x_5709:
        /* <DEDUP_REMOVED lines=20> */
.L_x_5736:
[----:B------:R-:W-:-:S05]  /*4a20*/  SHF.R.S32.HI R5, RZ, 0x1f, R4 ;  /* 0x0000001fff057819 */ /* 0x000fca0000011404 */
[----:B------:R0:W-:Y:S01]  /*4a30*/  STG.E.64 [R2.64], R4 ;  /* 0x0000000402007986 */ /* 0x0001e2000c101b24 */
[----:B------:R-:W-:Y:S05]  /*4a40*/  BRA `(.L_x_5704) ;  /* 0x0000001000007947 */ /* 0x000fea0003800000 */
.L_x_5735:
[----:B------:R0:W-:Y:S02]  /*4a50*/  STG.E [R2.64], R4 ;  /* 0x0000000402007986 */ /* 0x0001e4000c101924 */
.L_x_5704:
[----:B------:R-:W-:Y:S05]  /*4a60*/  BSYNC B6 ;  /* 0x0000000000067941 */ /* 0x000fea0003800000 */
.L_x_5703:
        /* <DEDUP_REMOVED lines=21> */
.L_x_5742:
[----:B------:R0:W-:Y:S01]  /*4bc0*/  STG.E.U8 [R2.64], R26 ;  /* 0x0000001a02007986 */ /* 0x0001e2000c101124 */
[----:B------:R-:W-:Y:S05]  /*4bd0*/  BRA `(.L_x_5744) ;  /* 0x00000d9000007947 */ /* 0x000fea0003800000 */
.L_x_5741:
        /* <DEDUP_REMOVED lines=10> */
.L_x_5746:
[----:B------:R0:W-:Y:S01]  /*4c80*/  STG.E [R2.64], R26 ;  /* 0x0000001a02007986 */ /* 0x0001e2000c101924 */
[----:B------:R-:W-:Y:S05]  /*4c90*/  BRA `(.L_x_5744) ;  /* 0x00000cd000007947 */ /* 0x000fea0003800000 */
.L_x_5745:
[----:B------:R0:W-:Y:S01]  /*4ca0*/  STG.E.U16 [R2.64], R26 ;  /* 0x0000001a02007986 */ /* 0x0001e2000c101524 */
[----:B------:R-:W-:Y:S05]  /*4cb0*/  BRA `(.L_x_5744) ;  /* 0x00000cb000007947 */ /* 0x000fea0003800000 */
.L_x_5740:
        /* <DEDUP_REMOVED lines=9> */
.L_x_5748:
[----:B------:R-:W0:Y:S02]  /*4d50*/  I2F R0, R26 ;  /* 0x0000001a00007306 */ /* 0x000e240000201400 */
[----:B0-----:R-:W-:-:S05]  /*4d60*/  F2FP.PACK_AB R0, RZ, R0 ;  /* 0x00000000ff00723e */ /* 0x001fca00000000ff */
[----:B------:R0:W-:Y:S01]  /*4d70*/  STG.E.U16 [R2.64], R0 ;  /* 0x0000000002007986 */ /* 0x0001e2000c101524 */
[----:B------:R-:W-:Y:S05]  /*4d80*/  BRA `(.L_x_5744) ;  /* 0x00000be000007947 */ /* 0x000fea0003800000 */
.L_x_5747:
        /* <DEDUP_REMOVED lines=10> */
.L_x_5750:
[----:B------:R-:W0:Y:S02]  /*4e30*/  I2F R26, R26 ;  /* 0x0000001a001a7306 */ /* 0x000e240000201400 */
[----:B0-----:R-:W-:-:S04]  /*4e40*/  F2FP.PACK_AB R5, RZ, R26 ;  /* 0x0000001aff05723e */ /* 0x001fc800000000ff */
[----:B------:R-:W-:-:S05]  /*4e50*/  PRMT R5, R5, 0x5410, RZ ;  /* 0x0000541005057816 */ /* 0x000fca00000000ff */
[----:B------:R0:W-:Y:S01]  /*4e60*/  STG.E [R2.64], R5 ;  /* 0x0000000502007986 */ /* 0x0001e2000c101924 */
[----:B------:R-:W-:Y:S05]  /*4e70*/  BRA `(.L_x_5744) ;  /* 0x00000af000007947 */ /* 0x000fea0003800000 */
.L_x_5749:
[----:B------:R-:W0:Y:S02]  /*4e80*/  I2F.F64 R4, R26 ;  /* 0x0000001a00047312 */ /* 0x000e240000201c00 */
[----:B0-----:R0:W-:Y:S01]  /*4e90*/  STG.E.64 [R2.64], R4 ;  /* 0x0000000402007986 */ /* 0x0011e2000c101b24 */
[----:B------:R-:W-:Y:S05]  /*4ea0*/  BRA `(.L_x_5744) ;  /* 0x00000ac000007947 */ /* 0x000fea0003800000 */
.L_x_5739:
        /* <DEDUP_REMOVED lines=12> */
.L_x_5753:
[----:B------:R-:W0:Y:S01]  /*4f70*/  I2F.F64 R4, R26 ;  /* 0x0000001a00047312 */ /* 0x000e220000201c00 */
[----:B------:R-:W-:-:S05]  /*4f80*/  CS2R R6, SRZ ;  /* 0x0000000000067805 */ /* 0x000fca000001ff00 */
[----:B0-----:R0:W-:Y:S01]  /*4f90*/  STG.E.128 [R2.64], R4 ;  /* 0x0000000402007986 */ /* 0x0011e2000c101d24 */
[----:B------:R-:W-:Y:S05]  /*4fa0*/  BRA `(.L_x_5744) ;  /* 0x000009c000007947 */ /* 0x000fea0003800000 */
.L_x_5752:
        /* <DEDUP_REMOVED lines=21> */
.L_x_5757:
[----:B------:R-:W-:Y:S05]  /*5100*/  BSYNC B0 ;  /* 0x0000000000007941 */ /* 0x000fea0003800000 */
.L_x_5756:
[----:B------:R-:W-:-:S05]  /*5110*/  LOP3.LUT R5, R0, R5, RZ, 0xfc, !PT ;  /* 0x0000000500057212 */ /* 0x000fca00078efcff */
[----:B------:R0:W-:Y:S01]  /*5120*/  STG.E.U8 [R2.64], R5 ;  /* 0x0000000502007986 */ /* 0x0001e2000c101124 */
[----:B------:R-:W-:Y:S05]  /*5130*/  BRA `(.L_x_5744) ;  /* 0x0000083000007947 */ /* 0x000fea0003800000 */
.L_x_5755:
        /* <DEDUP_REMOVED lines=13> */
.L_x_5759:
[----:B------:R-:W-:Y:S01]  /*5210*/  IMAD.MOV.U32 R0, RZ, RZ, 0x7f ;  /* 0x0000007fff007424 */ /* 0x000fe200078e00ff */
[----:B------:R-:W-:-:S04]  /*5220*/  ISETP.GT.U32.AND P0, PT, R4, 0x7f800000, PT ;  /* 0x7f8000000400780c */ /* 0x000fc80003f04070 */
[----:B------:R-:W-:-:S04]  /*5230*/  SEL R0, R0, 0x7c, P0 ;  /* 0x0000007c00007807 */ /* 0x000fc80000000000 */
.L_x_5760:
[----:B------:R-:W-:Y:S05]  /*5240*/  BSYNC B0 ;  /* 0x0000000000007941 */ /* 0x000fea0003800000 */
.L_x_5758:
[----:B------:R-:W-:-:S04]  /*5250*/  LOP3.LUT R4, R5, 0x80000000, RZ, 0xc0, !PT ;  /* 0x8000000005047812 */ /* 0x000fc800078ec0ff */
[----:B------:R-:W-:-:S04]  /*5260*/  SHF.R.U32.HI R5, RZ, 0x18, R4 ;  /* 0x00000018ff057819 */ /* 0x000fc80000011604 */
[----:B------:R-:W-:-:S05]  /*5270*/  LOP3.LUT R5, R0, R5, RZ, 0xfc, !PT ;  /* 0x0000000500057212 */ /* 0x000fca00078efcff */
[----:B------:R0:W-:Y:S01]  /*5280*/  STG.E.U8 [R2.64], R5 ;  /* 0x0000000502007986 */ /* 0x0001e2000c101124 */
[----:B------:R-:W-:Y:S05]  /*5290*/  BRA `(.L_x_5744) ;  /* 0x000006d000007947 */ /* 0x000fea0003800000 */
.L_x_5754:
[----:B------:R-:W0:Y:S02]  /*52a0*/  I2F R0, R26 ;  /* 0x0000001a00007306 */ /* 0x000e240000201400 */
[----:B0-----:R-:W-:-:S05]  /*52b0*/  F2FP.BF16.PACK_AB R0, RZ, R0 ;  /* 0x00000000ff00723e */ /* 0x001fca00000010ff */
[----:B------:R0:W-:Y:S01]  /*52c0*/  STG.E.U16 [R2.64], R0 ;  /* 0x0000000002007986 */ /* 0x0001e2000c101524 */
[----:B------:R-:W-:Y:S05]  /*52d0*/  BRA `(.L_x_5744) ;  /* 0x0000069000007947 */ /* 0x000fea0003800000 */
.L_x_5751:
        /* <DEDUP_REMOVED lines=10> */
.L_x_5763:
        /* <DEDUP_REMOVED lines=17> */
.L_x_5766:
[----:B------:R-:W-:-:S04]  /*5490*/  LOP3.LUT R0, R7, 0x80000000, RZ, 0xc0, !PT ;  /* 0x8000000007007812 */ /* 0x000fc800078ec0ff */
[----:B------:R-:W-:-:S04]  /*54a0*/  SHF.R.U32.HI R5, RZ, 0x18, R0 ;  /* 0x00000018ff057819 */ /* 0x000fc80000011600 */
[----:B------:R-:W-:-:S04]  /*54b0*/  LOP3.LUT R4, R4, R5, RZ, 0xfc, !PT ;  /* 0x0000000504047212 */ /* 0x000fc800078efcff */
[----:B------:R-:W-:Y:S02]  /*54c0*/  PRMT R0, R4, 0x7610, R0 ;  /* 0x0000761004007816 */ /* 0x000fe40000000000 */
.L_x_5765:
[----:B------:R-:W-:Y:S05]  /*54d0*/  BSYNC B0 ;  /* 0x0000000000007941 */ /* 0x000fea0003800000 */
.L_x_5764:
[----:B------:R0:W-:Y:S01]  /*54e0*/  STG.E.U8 [R2.64], R0 ;  /* 0x0000000002007986 */ /* 0x0001e2000c101124 */
[----:B------:R-:W-:Y:S05]  /*54f0*/  BRA `(.L_x_5744) ;  /* 0x0000047000007947 */ /* 0x000fea0003800000 */
.L_x_5762:
        /* <DEDUP_REMOVED lines=17> */
.L_x_5769:
[----:B------:R-:W-:-:S04]  /*5610*/  LOP3.LUT R0, R7, 0x80000000, RZ, 0xc0, !PT ;  /* 0x8000000007007812 */ /* 0x000fc800078ec0ff */
[----:B------:R-:W-:-:S04]  /*5620*/  SHF.R.U32.HI R5, RZ, 0x18, R0 ;  /* 0x00000018ff057819 */ /* 0x000fc80000011600 */
[----:B------:R-:W-:-:S04]  /*5630*/  LOP3.LUT R4, R4, R5, RZ, 0xfc, !PT ;  /* 0x0000000504047212 */ /* 0x000fc800078efcff */
[----:B------:R-:W-:Y:S02]  /*5640*/  PRMT R0, R4, 0x7610, R0 ;  /* 0x0000761004007816 */ /* 0x000fe40000000000 */
.L_x_5768:
[----:B------:R-:W-:Y:S05]  /*5650*/  BSYNC B0 ;  /* 0x0000000000007941 */ /* 0x000fea0003800000 */
.L_x_5767:
[----:B------:R0:W-:Y:S01]  /*5660*/  STG.E.U8 [R2.64], R0 ;  /* 0x0000000002007986 */ /* 0x0001e2000c101124 */
[----:B------:R-:W-:Y:S05]  /*5670*/  BRA `(.L_x_5744) ;  /* 0x000002f000007947 */ /* 0x000fea0003800000 */
.L_x_5761:
        /* <DEDUP_REMOVED lines=22> */
.L_x_5743:
        /* <DEDUP_REMOVED lines=20> */
.L_x_5771:
[--C-:B------:R-:W-:Y:S01]  /*5920*/  SHF.R.S32.HI R5, RZ, 0x1f, R26.reuse ;  /* 0x0000001fff057819 */ /* 0x100fe2000001141a */
[----:B------:R-:W-:-:S05]  /*5930*/  IMAD.MOV.U32 R4, RZ, RZ, R26 ;  /* 0x000000ffff047224 */ /* 0x000fca00078e001a */
[----:B------:R0:W-:Y:S01]  /*5940*/  STG.E.64 [R2.64], R4 ;  /* 0x0000000402007986 */ /* 0x0001e2000c101b24 */
[----:B------:R-:W-:Y:S05]  /*5950*/  BRA `(.L_x_5744) ;  /* 0x0000001000007947 */ /* 0x000fea0003800000 */
.L_x_5770:
[----:B------:R0:W-:Y:S02]  /*5960*/  STG.E [R2.64], R26 ;  /* 0x0000001a02007986 */ /* 0x0001e4000c101924 */
.L_x_5744:
        /* <DEDUP_REMOVED lines=21> */
.L_x_5775:
[----:B------:R0:W-:Y:S01]  /*5ac0*/  STG.E.U8 [R2.64], R24 ;  /* 0x0000001802007986 */ /* 0x0001e2000c101124 */
[----:B------:R-:W-:Y:S05]  /*5ad0*/  BRA `(.L_x_5777) ;  /* 0x00000d7000007947 */ /* 0x000fea0003800000 */
.L_x_5774:
        /* <DEDUP_REMOVED lines=9> */
.L_x_5779:
[----:B------:R0:W-:Y:S01]  /*5b70*/  STG.E [R2.64], R24 ;  /* 0x0000001802007986 */ /* 0x0001e2000c101924 */
[----:B------:R-:W-:Y:S05]  /*5b80*/  BRA `(.L_x_5777) ;  /* 0x00000cc000007947 */ /* 0x000fea0003800000 */
.L_x_5778:
[----:B------:R0:W-:Y:S01]  /*5b90*/  STG.E.U16 [R2.64], R24 ;  /* 0x0000001802007986 */ /* 0x0001e2000c101524 */
[----:B------:R-:W-:Y:S05]  /*5ba0*/  BRA `(.L_x_5777) ;  /* 0x00000ca000007947 */ /* 0x000fea0003800000 */
.L_x_5773:
        /* <DEDUP_REMOVED lines=9> */
.L_x_5781:
[----:B------:R-:W0:Y:S02]  /*5c40*/  I2F R0, R24 ;  /* 0x0000001800007306 */ /* 0x000e240000201400 */
[----:B0-----:R-:W-:-:S05]  /*5c50*/  F2FP.PACK_AB R0, RZ, R0 ;  /* 0x00000000ff00723e */ /* 0x001fca00000000ff */
[----:B------:R0:W-:Y:S01]  /*5c60*/  STG.E.U16 [R2.64], R0 ;  /* 0x0000000002007986 */ /* 0x0001e2000c101524 */
[----:B------:R-:W-:Y:S05]  /*5c70*/  BRA `(.L_x_5777) ;  /* 0x00000bd000007947 */ /* 0x000fea0003800000 */
.L_x_5780:
        /* <DEDUP_REMOVED lines=10> */
.L_x_5783:
[----:B------:R-:W0:Y:S02]  /*5d20*/  I2F R24, R24 ;  /* 0x0000001800187306 */ /* 0x000e240000201400 */
[----:B0-----:R-:W-:-:S04]  /*5d30*/  F2FP.PACK_AB R5, RZ, R24 ;  /* 0x00000018ff05723e */ /* 0x001fc800000000ff */
[----:B------:R-:W-:-:S05]  /*5d40*/  PRMT R5, R5, 0x5410, RZ ;  /* 0x0000541005057816 */ /* 0x000fca00000000ff */
[----:B------:R0:W-:Y:S01]  /*5d50*/  STG.E [R2.64], R5 ;  /* 0x0000000502007986 */ /* 0x0001e2000c101924 */
[----:B------:R-:W-:Y:S05]  /*5d60*/  BRA `(.L_x_5777) ;  /* 0x00000ae000007947 */ /* 0x000fea0003800000 */
.L_x_5782:
[----:B------:R-:W0:Y:S02]  /*5d70*/  I2F.F64 R24, R24 ;  /* 0x0000001800187312 */ /* 0x000e240000201c00 */
[----:B0-----:R0:W-:Y:S01]  /*5d80*/  STG.E.64 [R2.64], R24 ;  /* 0x0000001802007986 */ /* 0x0011e2000c101b24 */
[----:B------:R-:W-:Y:S05]  /*5d90*/  BRA `(.L_x_5777) ;  /* 0x00000ab000007947 */ /* 0x000fea0003800000 */
.L_x_5772:
        /* <DEDUP_REMOVED lines=12> */
.L_x_5786:
[----:B------:R-:W0:Y:S01]  /*5e60*/  I2F.F64 R4, R24 ;  /* 0x0000001800047312 */ /* 0x000e220000201c00 */
[----:B------:R-:W-:-:S05]  /*5e70*/  CS2R R6, SRZ ;  /* 0x0000000000067805 */ /* 0x000fca000001ff00 */
[----:B0-----:R0:W-:Y:S01]  /*5e80*/  STG.E.128 [R2.64], R4 ;  /* 0x0000000402007986 */ /* 0x0011e2000c101d24 */
[----:B------:R-:W-:Y:S05]  /*5e90*/  BRA `(.L_x_5777) ;  /* 0x000009b000007947 */ /* 0x000fea0003800000 */
.L_x_5785:
        /* <DEDUP_REMOVED lines=21> */
.L_x_5790:
[----:B------:R-:W-:Y:S05]  /*5ff0*/  BSYNC B0 ;  /* 0x0000000000007941 */ /* 0x000fea0003800000 */
.L_x_5789:
[----:B------:R-:W-:-:S05]  /*6000*/  LOP3.LUT R5, R0, R5, RZ, 0xfc, !PT ;  /* 0x0000000500057212 */ /* 0x000fca00078efcff */
[----:B------:R0:W-:Y:S01]  /*6010*/  STG.E.U8 [R2.64], R5 ;  /* 0x0000000502007986 */ /* 0x0001e2000c101124 */
[----:B------:R-:W-:Y:S05]  /*6020*/  BRA `(.L_x_5777) ;  /* 0x0000082000007947 */ /* 0x000fea0003800000 */
.L_x_5788:
        /* <DEDUP_REMOVED lines=13> */
.L_x_5792:
[----:B------:R-:W-:Y:S01]  /*6100*/  IMAD.MOV.U32 R0, RZ, RZ, 0x7f ;  /* 0x0000007fff007424 */ /* 0x000fe200078e00ff */
[----:B------:R-:W-:-:S04]  /*6110*/  ISETP.GT.U32.AND P0, PT, R4, 0x7f800000, PT ;  /* 0x7f8000000400780c */ /* 0x000fc80003f04070 */
[----:B------:R-:W-:-:S04]  /*6120*/  SEL R0, R0, 0x7c, P0 ;  /* 0x0000007c00007807 */ /* 0x000fc80000000000 */
.L_x_5793:
[----:B------:R-:W-:Y:S05]  /*6130*/  BSYNC B0 ;  /* 0x0000000000007941 */ /* 0x000fea0003800000 */
.L_x_5791:
[----:B------:R-:W-:-:S04]  /*6140*/  LOP3.LUT R4, R5, 0x80000000, RZ, 0xc0, !PT ;  /* 0x8000000005047812 */ /* 0x000fc800078ec0ff */
[----:B------:R-:W-:-:S04]  /*6150*/  SHF.R.U32.HI R5, RZ, 0x18, R4 ;  /* 0x00000018ff057819 */ /* 0x000fc80000011604 */
[----:B------:R-:W-:-:S05]  /*6160*/  LOP3.LUT R5, R0, R5, RZ, 0xfc, !PT ;  /* 0x0000000500057212 */ /* 0x000fca00078efcff */
[----:B------:R0:W-:Y:S01]  /*6170*/  STG.E.U8 [R2.64], R5 ;  /* 0x0000000502007986 */ /* 0x0001e2000c101124 */
[----:B------:R-:W-:Y:S05]  /*6180*/  BRA `(.L_x_5777) ;  /* 0x000006c000007947 */ /* 0x000fea0003800000 */
.L_x_5787:
[----:B------:R-:W0:Y:S02]  /*6190*/  I2F R0, R24 ;  /* 0x0000001800007306 */ /* 0x000e240000201400 */
[----:B0-----:R-:W-:-:S05]  /*61a0*/  F2FP.BF16.PACK_AB R0, RZ, R0 ;  /* 0x00000000ff00723e */ /* 0x001fca00000010ff */
[----:B------:R0:W-:Y:S01]  /*61b0*/  STG.E.U16 [R2.64], R0 ;  /* 0x0000000002007986 */ /* 0x0001e2000c101524 */
[----:B------:R-:W-:Y:S05]  /*61c0*/  BRA `(.L_x_5777) ;  /* 0x0000068000007947 */ /* 0x000fea0003800000 */
.L_x_5784:
        /* <DEDUP_REMOVED lines=10> */
.L_x_5796:
        /* <DEDUP_REMOVED lines=17> */
.L_x_5799:
[----:B------:R-:W-:-:S04]  /*6380*/  LOP3.LUT R0, R7, 0x80000000, RZ, 0xc0, !PT ;  /* 0x8000000007007812 */ /* 0x000fc800078ec0ff */
[----:B------:R-:W-:-:S04]  /*6390*/  SHF.R.U32.HI R5, RZ, 0x18, R0 ;  /* 0x00000018ff057819 */ /* 0x000fc80000011600 */
[----:B------:R-:W-:-:S04]  /*63a0*/  LOP3.LUT R4, R4, R5, RZ, 0xfc, !PT ;  /* 0x0000000504047212 */ /* 0x000fc800078efcff */
[----:B------:R-:W-:Y:S02]  /*63b0*/  PRMT R0, R4, 0x7610, R0 ;  /* 0x0000761004007816 */ /* 0x000fe40000000000 */
.L_x_5798:
[----:B------:R-:W-:Y:S05]  /*63c0*/  BSYNC B0 ;  /* 0x0000000000007941 */ /* 0x000fea0003800000 */
.L_x_5797:
[----:B------:R0:W-:Y:S01]  /*63d0*/  STG.E.U8 [R2.64], R0 ;  /* 0x0000000002007986 */ /* 0x0001e2000c101124 */
[----:B------:R-:W-:Y:S05]  /*63e0*/  BRA `(.L_x_5777) ;  /* 0x0000046000007947 */ /* 0x000fea0003800000 */
.L_x_5795:
        /* <DEDUP_REMOVED lines=17> */
.L_x_5802:
[----:B------:R-:W-:-:S04]  /*6500*/  LOP3.LUT R0, R7, 0x80000000, RZ, 0xc0, !PT ;  /* 0x8000000007007812 */ /* 0x000fc800078ec0ff */
[----:B------:R-:W-:-:S04]  /*6510*/  SHF.R.U32.HI R5, RZ, 0x18, R0 ;  /* 0x00000018ff057819 */ /* 0x000fc80000011600 */
[----:B------:R-:W-:-:S04]  /*6520*/  LOP3.LUT R4, R4, R5, RZ, 0xfc, !PT ;  /* 0x0000000504047212 */ /* 0x000fc800078efcff */
[----:B------:R-:W-:Y:S02]  /*6530*/  PRMT R0, R4, 0x7610, R0 ;  /* 0x0000761004007816 */ /* 0x000fe40000000000 */
.L_x_5801:
[----:B------:R-:W-:Y:S05]  /*6540*/  BSYNC B0 ;  /* 0x0000000000007941 */ /* 0x000fea0003800000 */
.L_x_5800:
[----:B------:R0:W-:Y:S01]  /*6550*/  STG.E.U8 [R2.64], R0 ;  /* 0x0000000002007986 */ /* 0x0001e2000c101124 */
[----:B------:R-:W-:Y:S05]  /*6560*/  BRA `(.L_x_5777) ;  /* 0x000002e000007947 */ /* 0x000fea0003800000 */
.L_x_5794:
        /* <DEDUP_REMOVED lines=22> */
.L_x_5776:
        /* <DEDUP_REMOVED lines=20> */
.L_x_5804:
[----:B------:R-:W-:-:S05]  /*6810*/  SHF.R.S32.HI R25, RZ, 0x1f, R24 ;  /* 0x0000001fff197819 */ /* 0x000fca0000011418 */
[----:B------:R0:W-:Y:S01]  /*6820*/  STG.E.64 [R2.64], R24 ;  /* 0x0000001802007986 */ /* 0x0001e2000c101b24 */
[----:B------:R-:W-:Y:S05]  /*6830*/  BRA `(.L_x_5777) ;  /* 0x0000001000007947 */ /* 0x000fea0003800000 */
.L_x_5803:
[----:B------:R0:W-:Y:S02]  /*6840*/  STG.E [R2.64], R24 ;  /* 0x0000001802007986 */ /* 0x0001e4000c101924 */
.L_x_5777:
[----:B------:R-:W-:Y:S02]  /*6850*/  IADD3 R27, R27, 0x80, RZ ;  /* 0x000000801b1b7810 */ /* 0x000fe40007ffe0ff */
.L_x_5738:
[----:B------:R-:W-:Y:S05]  /*6860*/  BSYNC B6 ;  /* 0x0000000000067941 */ /* 0x000fea0003800000 */
.L_x_5737:
        /* <DEDUP_REMOVED lines=19> */
.L_x_5808:
[----:B------:R-:W-:Y:S01]  /*69a0*/  STG.E.U8 [R2.64], R18 ;  /* 0x0000001202007986 */ /* 0x000fe2000c101124 */
[----:B------:R-:W-:Y:S05]  /*69b0*/  EXIT ;  /* 0x000000000000794d */ /* 0x000fea0003800000 */
.L_x_5807:
        /* <DEDUP_REMOVED lines=9> */
.L_x_5811:
[----:B------:R-:W-:Y:S01]  /*6a50*/  STG.E [R2.64], R18 ;  /* 0x0000001202007986 */ /* 0x000fe2000c101924 */
[----:B------:R-:W-:Y:S05]  /*6a60*/  EXIT ;  /* 0x000000000000794d */ /* 0x000fea0003800000 */
.L_x_5810:
[----:B------:R-:W-:Y:S01]  /*6a70*/  STG.E.U16 [R2.64], R18 ;  /* 0x0000001202007986 */ /* 0x000fe2000c101524 */
[----:B------:R-:W-:Y:S05]  /*6a80*/  EXIT ;  /* 0x000000000000794d */ /* 0x000fea0003800000 */
.L_x_5806:
        /* <DEDUP_REMOVED lines=9> */
.L_x_5813:
[----:B------:R-:W0:Y:S02]  /*6b20*/  I2F R0, R18 ;  /* 0x0000001200007306 */ /* 0x000e240000201400 */
[----:B0-----:R-:W-:-:S05]  /*6b30*/  F2FP.PACK_AB R0, RZ, R0 ;  /* 0x00000000ff00723e */ /* 0x001fca00000000ff */
[----:B------:R-:W-:Y:S01]  /*6b40*/  STG.E.U16 [R2.64], R0 ;  /* 0x0000000002007986 */ /* 0x000fe2000c101524 */
[----:B------:R-:W-:Y:S05]  /*6b50*/  EXIT ;  /* 0x000000000000794d */ /* 0x000fea0003800000 */
.L_x_5812:
        /* <DEDUP_REMOVED lines=10> */
.L_x_5815:
[----:B------:R-:W0:Y:S02]  /*6c00*/  I2F R18, R18 ;  /* 0x0000001200127306 */ /* 0x000e240000201400 */
[----:B0-----:R-:W-:-:S04]  /*6c10*/  F2FP.PACK_AB R5, RZ, R18 ;  /* 0x00000012ff05723e */ /* 0x001fc800000000ff */
[----:B------:R-:W-:-:S05]  /*6c20*/  PRMT R5, R5, 0x5410, RZ ;  /* 0x0000541005057816 */ /* 0x000fca00000000ff */
[----:B------:R-:W-:Y:S01]  /*6c30*/  STG.E [R2.64], R5 ;  /* 0x0000000502007986 */ /* 0x000fe2000c101924 */
[----:B------:R-:W-:Y:S05]  /*6c40*/  EXIT ;  /* 0x000000000000794d */ /* 0x000fea0003800000 */
.L_x_5814:
[----:B------:R-:W0:Y:S02]  /*6c50*/  I2F.F64 R18, R18 ;  /* 0x0000001200127312 */ /* 0x000e240000201c00 */
[----:B0-----:R-:W-:Y:S01]  /*6c60*/  STG.E.64 [R2.64], R18 ;  /* 0x0000001202007986 */ /* 0x001fe2000c101b24 */
[----:B------:R-:W-:Y:S05]  /*6c70*/  EXIT ;  /* 0x000000000000794d */ /* 0x000fea0003800000 */
.L_x_5805:
        /* <DEDUP_REMOVED lines=12> */
.L_x_5818:
[----:B------:R-:W0:Y:S01]  /*6d40*/  I2F.F64 R4, R18 ;  /* 0x0000001200047312 */ /* 0x000e220000201c00 */
[----:B------:R-:W-:-:S05]  /*6d50*/  CS2R R6, SRZ ;  /* 0x0000000000067805 */ /* 0x000fca000001ff00 */
[----:B0-----:R-:W-:Y:S01]  /*6d60*/  STG.E.128 [R2.64], R4 ;  /* 0x0000000402007986 */ /* 0x001fe2000c101d24 */
[----:B------:R-:W-:Y:S05]  /*6d70*/  EXIT ;  /* 0x000000000000794d */ /* 0x000fea0003800000 */
.L_x_5817:
        /* <DEDUP_REMOVED lines=21> */
.L_x_5822:
[----:B------:R-:W-:Y:S05]  /*6ed0*/  BSYNC B0 ;  /* 0x0000000000007941 */ /* 0x000fea0003800000 */
.L_x_5821:
[----:B------:R-:W-:-:S05]  /*6ee0*/  LOP3.LUT R5, R0, R5, RZ, 0xfc, !PT ;  /* 0x0000000500057212 */ /* 0x000fca00078efcff */
[----:B------:R-:W-:Y:S01]  /*6ef0*/  STG.E.U8 [R2.64], R5 ;  /* 0x0000000502007986 */ /* 0x000fe2000c101124 */
[----:B------:R-:W-:Y:S05]  /*6f00*/  EXIT ;  /* 0x000000000000794d */ /* 0x000fea0003800000 */
.L_x_5820:
        /* <DEDUP_REMOVED lines=13> */
.L_x_5824:
[----:B------:R-:W-:Y:S01]  /*6fe0*/  IMAD.MOV.U32 R0, RZ, RZ, 0x7f ;  /* 0x0000007fff007424 */ /* 0x000fe200078e00ff */
[----:B------:R-:W-:-:S04]  /*6ff0*/  ISETP.GT.U32.AND P0, PT, R4, 0x7f800000, PT ;  /* 0x7f8000000400780c */ /* 0x000fc80003f04070 */
[----:B------:R-:W-:-:S04]  /*7000*/  SEL R0, R0, 0x7c, P0 ;  /* 0x0000007c00007807 */ /* 0x000fc80000000000 */
.L_x_5825:
[----:B------:R-:W-:Y:S05]  /*7010*/  BSYNC B0 ;  /* 0x0000000000007941 */ /* 0x000fea0003800000 */
.L_x_5823:
[----:B------:R-:W-:-:S04]  /*7020*/  LOP3.LUT R4, R5, 0x80000000, RZ, 0xc0, !PT ;  /* 0x8000000005047812 */ /* 0x000fc800078ec0ff */
[----:B------:R-:W-:-:S04]  /*7030*/  SHF.R.U32.HI R5, RZ, 0x18, R4 ;  /* 0x00000018ff057819 */ /* 0x000fc80000011604 */
[----:B------:R-:W-:-:S05]  /*7040*/  LOP3.LUT R5, R0, R5, RZ, 0xfc, !PT ;  /* 0x0000000500057212 */ /* 0x000fca00078efcff */
[----:B------:R-:W-:Y:S01]  /*7050*/  STG.E.U8 [R2.64], R5 ;  /* 0x0000000502007986 */ /* 0x000fe2000c101124 */
[----:B------:R-:W-:Y:S05]  /*7060*/  EXIT ;  /* 0x000000000000794d */ /* 0x000fea0003800000 */
.L_x_5819:
[----:B------:R-:W0:Y:S02]  /*7070*/  I2F R0, R18 ;  /* 0x0000001200007306 */ /* 0x000e240000201400 */
[----:B0-----:R-:W-:-:S05]  /*7080*/  F2FP.BF16.PACK_AB R0, RZ, R0 ;  /* 0x00000000ff00723e */ /* 0x001fca00000010ff */
[----:B------:R-:W-:Y:S01]  /*7090*/  STG.E.U16 [R2.64], R0 ;  /* 0x0000000002007986 */ /* 0x000fe2000c101524 */
[----:B------:R-:W-:Y:S05]  /*70a0*/  EXIT ;  /* 0x000000000000794d */ /* 0x000fea0003800000 */
.L_x_5816:
        /* <DEDUP_REMOVED lines=10> */
.L_x_5828:
        /* <DEDUP_REMOVED lines=17> */
.L_x_5831:
[----:B------:R-:W-:-:S04]  /*7260*/  LOP3.LUT R0, R7, 0x80000000, RZ, 0xc0, !PT ;  /* 0x8000000007007812 */ /* 0x000fc800078ec0ff */
[----:B------:R-:W-:-:S04]  /*7270*/  SHF.R.U32.HI R5, RZ, 0x18, R0 ;  /* 0x00000018ff057819 */ /* 0x000fc80000011600 */
[----:B------:R-:W-:-:S04]  /*7280*/  LOP3.LUT R4, R4, R5, RZ, 0xfc, !PT ;  /* 0x0000000504047212 */ /* 0x000fc800078efcff */
[----:B------:R-:W-:Y:S02]  /*7290*/  PRMT R0, R4, 0x7610, R0 ;  /* 0x0000761004007816 */ /* 0x000fe40000000000 */
.L_x_5830:
[----:B------:R-:W-:Y:S05]  /*72a0*/  BSYNC B0 ;  /* 0x0000000000007941 */ /* 0x000fea0003800000 */
.L_x_5829:
[----:B------:R-:W-:Y:S01]  /*72b0*/  STG.E.U8 [R2.64], R0 ;  /* 0x0000000002007986 */ /* 0x000fe2000c101124 */
[----:B------:R-:W-:Y:S05]  /*72c0*/  EXIT ;  /* 0x000000000000794d */ /* 0x000fea0003800000 */
.L_x_5827:
        /* <DEDUP_REMOVED lines=17> */
.L_x_5834:
[----:B------:R-:W-:-:S04]  /*73e0*/  LOP3.LUT R0, R7, 0x80000000, RZ, 0xc0, !PT ;  /* 0x8000000007007812 */ /* 0x000fc800078ec0ff */
[----:B------:R-:W-:-:S04]  /*73f0*/  SHF.R.U32.HI R5, RZ, 0x18, R0 ;  /* 0x00000018ff057819 */ /* 0x000fc80000011600 */
[----:B------:R-:W-:-:S04]  /*7400*/  LOP3.LUT R4, R4, R5, RZ, 0xfc, !PT ;  /* 0x0000000504047212 */ /* 0x000fc800078efcff */
[----:B------:R-:W-:Y:S02]  /*7410*/  PRMT R0, R4, 0x7610, R0 ;  /* 0x0000761004007816 */ /* 0x000fe40000000000 */
.L_x_5833:
[----:B------:R-:W-:Y:S05]  /*7420*/  BSYNC B0 ;  /* 0x0000000000007941 */ /* 0x000fea0003800000 */
.L_x_5832:
[----:B------:R-:W-:Y:S01]  /*7430*/  STG.E.U8 [R2.64], R0 ;  /* 0x0000000002007986 */ /* 0x000fe2000c101124 */
[----:B------:R-:W-:Y:S05]  /*7440*/  EXIT ;  /* 0x000000000000794d */ /* 0x000fea0003800000 */
.L_x_5826:
        /* <DEDUP_REMOVED lines=22> */
.L_x_5809:
        /* <DEDUP_REMOVED lines=20> */
.L_x_5836:
[----:B------:R-:W-:-:S05]  /*76f0*/  SHF.R.S32.HI R19, RZ, 0x1f, R18 ;  /* 0x0000001fff137819 */ /* 0x000fca0000011412 */
[----:B------:R-:W-:Y:S01]  /*7700*/  STG.E.64 [R2.64], R18 ;  /* 0x0000001202007986 */ /* 0x000fe2000c101b24 */
[----:B------:R-:W-:Y:S05]  /*7710*/  EXIT ;  /* 0x000000000000794d */ /* 0x000fea0003800000 */
.L_x_5835:
[----:B------:R-:W-:Y:S01]  /*7720*/  STG.E [R2.64], R18 ;  /* 0x0000001202007986 */ /* 0x000fe2000c101924 */
[----:B------:R-:W-:Y:S05]  /*7730*/  EXIT ;  /* 0x000000000000794d */ /* 0x000fea0003800000 */
.L_x_5837:
        /* <DEDUP_REMOVED lines=12> */
.L_x_19677:


//--------------------- .text._ZN2at6native18elementwise_kernelILi128ELi2EZNS0_22gpu_kernel_impl_nocastINS0_13AUnaryFunctorIiiiZZZNS0_18rshift_kernel_cudaERNS_18TensorIteratorBaseEENKUlvE_clEvENKUlvE1_clEvEUliiE_EEEEvS5_RKT_EUliE_EEviT1_ --------------------------
	.section	.text._ZN2at6native18elementwise_kernelILi128ELi2EZNS0_22gpu_kernel_impl_nocastINS0_13AUnaryFunctorIiiiZZZNS0_18rshift_kernel_cudaERNS_18TensorIteratorBaseEENKUlvE_clEvENKUlvE1_clEvEUliiE_EEEEvS5_RKT_EUliE_EEviT1_,"ax",@progbits
	.sectioninfo	@"SHI_REGISTERS=12"
	.align	128
        .global         _ZN2at6native18elementwise_kernelILi128ELi2EZNS0_22gpu_kernel_impl_nocastINS0_13AUnaryFunctorIiiiZZZNS0_18rshift_kernel_cudaERNS_18TensorIteratorBaseEENKUlvE_clEvENKUlvE1_clEvEUliiE_EEEEvS5_RKT_EUliE_EEviT1_
        .type           _ZN2at6native18elementwise_kernelILi128ELi2EZNS0_22gpu_kernel_impl_nocastINS0_13AUnaryFunctorIiiiZZZNS0_18rshift_kernel_cudaERNS_18TensorIteratorBaseEENKUlvE_clEvENKUlvE1_clEvEUliiE_EEEEvS5_RKT_EUliE_EEviT1_,@function
        .size           _ZN2at6native18elementwise_kernelILi128ELi2EZNS0_22gpu_kernel_impl_nocastINS0_13AUnaryFunctorIiiiZZZNS0_18rshift_kernel_cudaERNS_18TensorIteratorBaseEENKUlvE_clEvENKUlvE1_clEvEUliiE_EEEEvS5_RKT_EUliE_EEviT1_,(.L_x_19678 - _ZN2at6native18elementwise_kernelILi128ELi2EZNS0_22gpu_kernel_impl_nocastINS0_13AUnaryFunctorIiiiZZZNS0_18rshift_kernel_cudaERNS_18TensorIteratorBaseEENKUlvE_clEvENKUlvE1_clEvEUliiE_EEEEvS5_RKT_EUliE_EEviT1_)
        .other          _ZN2at6native18elementwise_kernelILi128ELi2EZNS0_22gpu_kernel_impl_nocastINS0_13AUnaryFunctorIiiiZZZNS0_18rshift_kernel_cudaERNS_18TensorIteratorBaseEENKUlvE_clEvENKUlvE1_clEvEUliiE_EEEEvS5_RKT_EUliE_EEviT1_,@"STO_CUDA_ENTRY STV_DEFAULT"
_ZN2at6native18elementwise_kernelILi128ELi2EZNS0_22gpu_kernel_impl_nocastINS0_13AUnaryFunctorIiiiZZZNS0_18rshift_kernel_cudaERNS_18TensorIteratorBaseEENKUlvE_clEvENKUlvE1_clEvEUliiE_EEEEvS5_RKT_EUliE_EEviT1_:
.text._ZN2at6native18elementwise_kernelILi128ELi2EZNS0_22gpu_kernel_impl_nocastINS0_13AUnaryFunctorIiiiZZZNS0_18rshift_kernel_cudaERNS_18TensorIteratorBaseEENKUlvE_clEvENKUlvE1_clEvEUliiE_EEEEvS5_RKT_EUliE_EEviT1_:
        /* <DEDUP_REMOVED lines=236> */
.L_x_5840:
[----:B------:R-:W-:-:S05]  /*0ec0*/  IADD3 R4, P0, R3, c[0x0][0x368], RZ ;  /* 0x0000da0003047a10 */ /* 0x000fca0007f1e0ff */
[----:B------:R-:W-:-:S05]  /*0ed0*/  IMAD.X R5, RZ, RZ, c[0x0][0x36c], P0 ;  /* 0x0000db00ff057624 */ /* 0x000fca00000e06ff */
[----:B------:R-:W2:Y:S01]  /*0ee0*/  LDG.E R4, [R4.64] ;  /* 0x0000000404047981 */ /* 0x000ea2000c1e1900 */
[----:B------:R-:W-:Y:S02]  /*0ef0*/  IADD3 R2, P0, R2, c[0x0][0x360], RZ ;  /* 0x0000d80002027a10 */ /* 0x000fe40007f1e0ff */
[----:B------:R-:W-:Y:S02]  /*0f00*/  MOV R9, c[0x0][0x374] ;  /* 0x0000dd0000097a02 */ /* 0x000fe40000000f00 */
[----:B------:R-:W-:Y:S02]  /*0f10*/  IADD3.X R3, RZ, c[0x0][0x364], RZ, P0, !PT ;  /* 0x0000d900ff037a10 */ /* 0x000fe400007fe4ff */
[----:B------:R-:W-:Y:S02]  /*0f20*/  IADD3 R7, R0, 0x80, RZ ;  /* 0x0000008000077810 */ /* 0x000fe40007ffe0ff */
[----:B--2---:R-:W-:-:S04]  /*0f30*/  IMNMX.U32 R6, R4, 0x1f, PT ;  /* 0x0000001f04067817 */ /* 0x004fc80003800000 */
[----:B------:R-:W-:-:S05]  /*0f40*/  SHF.R.S32.HI R9, RZ, R6, R9 ;  /* 0x00000006ff097219 */ /* 0x000fca0000011409 */
[----:B------:R0:W-:Y:S02]  /*0f50*/  STG.E [R2.64], R9 ;  /* 0x0000000902007986 */ /* 0x0001e4000c101904 */
.L_x_5839:
[----:B------:R-:W-:Y:S05]  /*0f60*/  BSYNC B0 ;  /* 0x0000000000007941 */ /* 0x000fea0003800000 */
.L_x_5838:
        /* <DEDUP_REMOVED lines=11> */
[----:B------:R-:W-:-:S05]  /*1020*/  SHF.R.U32.HI R5, RZ, c[0x0][0x174], R4 ;  /* 0x00005d00ff057a19 */ /* 0x000fca0000011604 */
[----:B------:R-:W-:-:S04]  /*1030*/  IMAD.MOV R2, RZ, RZ, -R5 ;  /* 0x000000ffff027224 */ /* 0x000fc800078e0a05 */
        /* <DEDUP_REMOVED lines=217> */
.L_x_5841:
[----:B------:R-:W-:-:S04]  /*1dd0*/  IADD3 R2, P0, R2, c[0x0][0x368], RZ ;  /* 0x0000da0002027a10 */ /* 0x000fc80007f1e0ff */
[----:B------:R-:W-:-:S05]  /*1de0*/  IADD3.X R3, RZ, c[0x0][0x36c], RZ, P0, !PT ;  /* 0x0000db00ff037a10 */ /* 0x000fca00007fe4ff */
[----:B------:R-:W2:Y:S01]  /*1df0*/  LDG.E R2, [R2.64] ;  /* 0x0000000402027981 */ /* 0x000ea2000c1e1900 */
[----:B------:R-:W-:Y:S02]  /*1e00*/  IADD3 R4, P0, R0, c[0x0][0x360], RZ ;  /* 0x0000d80000047a10 */ /* 0x000fe40007f1e0ff */
[----:B------:R-:W-:Y:S02]  /*1e10*/  MOV R7, c[0x0][0x374] ;  /* 0x0000dd0000077a02 */ /* 0x000fe40000000f00 */
[----:B------:R-:W-:Y:S02]  /*1e20*/  IADD3.X R5, RZ, c[0x0][0x364], RZ, P0, !PT ;  /* 0x0000d900ff057a10 */ /* 0x000fe400007fe4ff */
[----:B--2---:R-:W-:-:S04]  /*1e30*/  IMNMX.U32 R0, R2, 0x1f, PT ;  /* 0x0000001f02007817 */ /* 0x004fc80003800000 */
[----:B------:R-:W-:-:S05]  /*1e40*/  SHF.R.S32.HI R7, RZ, R0, R7 ;  /* 0x00000000ff077219 */ /* 0x000fca0000011407 */
[----:B------:R-:W-:Y:S01]  /*1e50*/  STG.E [R4.64], R7 ;  /* 0x0000000704007986 */ /* 0x000fe2000c101904 */
[----:B------:R-:W-:Y:S05]  /*1e60*/  EXIT ;  /* 0x000000000000794d */ /* 0x000fea0003800000 */
.L_x_5842:
        /* <DEDUP_REMOVED lines=9> */
.L_x_19678:


//--------------------- .text._ZN2at6native27unrolled_elementwise_kernelINS0_13AUnaryFunctorIiiiZZZNS0_18rshift_kernel_cudaERNS_18TensorIteratorBaseEENKUlvE_clEvENKUlvE1_clEvEUliiE_EESt5arrayIPcLm2EELi4E23TrivialOffsetCalculatorILi1EjESD_NS0_6memory15LoadWithoutCastENSE_16StoreWithoutCastEEEviT_T0_T2_T3_T4_T5_ --------------------------
	.section	.text._ZN2at6native27unrolled_elementwise_kernelINS0_13AUnaryFunctorIiiiZZZNS0_18rshift_kernel_cudaERNS_18TensorIteratorBaseEENKUlvE_clEvENKUlvE1_clEvEUliiE_EESt5arrayIPcLm2EELi4E23TrivialOffsetCalculatorILi1EjESD_NS0_6memory15LoadWithoutCastENSE_16StoreWithoutCastEEEviT_T0_T2_T3_T4_T5_,"ax",@progbits
	.sectioninfo	@"SHI_REGISTERS=20"
	.align	128
        .global         _ZN2at6native27unrolled_elementwise_kernelINS0_13AUnaryFunctorIiiiZZZNS0_18rshift_kernel_cudaERNS_18TensorIteratorBaseEENKUlvE_clEvENKUlvE1_clEvEUliiE_EESt5arrayIPcLm2EELi4E23TrivialOffsetCalculatorILi1EjESD_NS0_6memory15LoadWithoutCastENSE_16StoreWithoutCastEEEviT_T0_T2_T3_T4_T5_
        .type           _ZN2at6native27unrolled_elementwise_kernelINS0_13AUnaryFunctorIiiiZZZNS0_18rshift_kernel_cudaERNS_18TensorIteratorBaseEENKUlvE_clEvENKUlvE1_clEvEUliiE_EESt5arrayIPcLm2EELi4E23TrivialOffsetCalculatorILi1EjESD_NS0_6memory15LoadWithoutCastENSE_16StoreWithoutCastEEEviT_T0_T2_T3_T4_T5_,@function
        .size           _ZN2at6native27unrolled_elementwise_kernelINS0_13AUnaryFunctorIiiiZZZNS0_18rshift_kernel_cudaERNS_18TensorIteratorBaseEENKUlvE_clEvENKUlvE1_clEvEUliiE_EESt5arrayIPcLm2EELi4E23TrivialOffsetCalculatorILi1EjESD_NS0_6memory15LoadWithoutCastENSE_16StoreWithoutCastEEEviT_T0_T2_T3_T4_T5_,(.L_x_19679 - _ZN2at6native27unrolled_elementwise_kernelINS0_13AUnaryFunctorIiiiZZZNS0_18rshift_kernel_cudaERNS_18TensorIteratorBaseEENKUlvE_clEvENKUlvE1_clEvEUliiE_EESt5arrayIPcLm2EELi4E23TrivialOffsetCalculatorILi1EjESD_NS0_6memory15LoadWithoutCastENSE_16StoreWithoutCastEEEviT_T0_T2_T3_T4_T5_)
        .other          _ZN2at6native27unrolled_elementwise_kernelINS0_13AUnaryFunctorIiiiZZZNS0_18rshift_kernel_cudaERNS_18TensorIteratorBaseEENKUlvE_clEvENKUlvE1_clEvEUliiE_EESt5arrayIPcLm2EELi4E23TrivialOffsetCalculatorILi1EjESD_NS0_6memory15LoadWithoutCastENSE_16StoreWithoutCastEEEviT_T0_T2_T3_T4_T5_,@"STO_CUDA_ENTRY STV_DEFAULT"
_ZN2at6native27unrolled_elementwise_kernelINS0_13AUnaryFunctorIiiiZZZNS0_18rshift_kernel_cudaERNS_18TensorIteratorBaseEENKUlvE_clEvENKUlvE1_clEvEUliiE_EESt5arrayIPcLm2EELi4E23TrivialOffsetCalculatorILi1EjESD_NS0_6memory15LoadWithoutCastENSE_16StoreWithoutCastEEEviT_T0_T2_T3_T4_T5_:
.text._ZN2at6native27unrolled_elementwise_kernelINS0_13AUnaryFunctorIiiiZZZNS0_18rshift_kernel_cudaERNS_18TensorIteratorBaseEENKUlvE_clEvENKUlvE1_clEvEUliiE_EESt5arrayIPcLm2EELi4E23TrivialOffsetCalculatorILi1EjESD_NS0_6memory15LoadWithoutCastENSE_16StoreWithoutCastEEEviT_T0_T2_T3_T4_T5_:
        /* <DEDUP_REMOVED lines=14> */
[----:B------:R0:W2:Y:S09]  /*00e0*/  @!P0 LDG.E R13, [R4.64] ;  /* 0x00000004040d8981 */ /* 0x0000b2000c1e1900 */
[----:B------:R-:W-:Y:S01]  /*00f0*/  @!P1 IMAD R8, R0, 0x200, R7 ;  /* 0x0000020000089824 */ /* 0x000fe200078e0207 */
[----:B------:R-:W-:-:S04]  /*0100*/  @!P1 IADD3 R7, R7, 0x80, RZ ;  /* 0x0000008007079810 */ /* 0x000fc80007ffe0ff */
[----:B------:R-:W-:Y:S01]  /*0110*/  ISETP.GE.AND P3, PT, R7, R2, PT ;  /* 0x000000020700720c */ /* 0x000fe20003f66270 */
[----:B------:R-:W-:Y:S02]  /*0120*/  @!P1 IMAD.MOV.U32 R9, RZ, RZ, 0x4 ;  /* 0x00000004ff099424 */ /* 0x000fe400078e00ff */
[----:B------:R-:W-:Y:S02]  /*0130*/  IMAD.MOV.U32 R3, RZ, RZ, RZ ;  /* 0x000000ffff037224 */ /* 0x000fe400078e00ff */
[----:B------:R-:W-:-:S05]  /*0140*/  @!P1 IMAD.WIDE.U32 R8, R8, R9, c[0x0][0x178] ;  /* 0x00005e0008089625 */ /* 0x000fca00078e0009 */
[----:B------:R1:W3:Y:S03]  /*0150*/  @!P1 LDG.E R12, [R8.64] ;  /* 0x00000004080c9981 */ /* 0x0002e6000c1e1900 */
[----:B------:R-:W-:Y:S01]  /*0160*/  @!P3 LEA R10, R0, R7, 0x9 ;  /* 0x00000007000ab211 */ /* 0x000fe200078e48ff */
[----:B------:R-:W-:-:S04]  /*0170*/  @!P3 IMAD.MOV.U32 R11, RZ, RZ, 0x4 ;  /* 0x00000004ff0bb424 */ /* 0x000fc800078e00ff */
[----:B------:R-:W-:-:S05]  /*0180*/  @!P3 IMAD.WIDE.U32 R10, R10, R11, c[0x0][0x178] ;  /* 0x00005e000a0ab625 */ /* 0x000fca00078e000b */
[----:B------:R4:W4:Y:S01]  /*0190*/  @!P3 LDG.E R3, [R10.64] ;  /* 0x000000040a03b981 */ /* 0x000922000c1e1900 */
[----:B------:R-:W-:-:S04]  /*01a0*/  @!P3 IADD3 R7, R7, 0x80, RZ ;  /* 0x000000800707b810 */ /* 0x000fc80007ffe0ff */
[----:B------:R-:W-:Y:S02]  /*01b0*/  ISETP.GE.AND P2, PT, R7, R2, PT ;  /* 0x000000020700720c */ /* 0x000fe40003f46270 */
[----:B0-----:R-:W-:Y:S01]  /*01c0*/  IADD3 R5, R15, 0x80, RZ ;  /* 0x000000800f057810 */ /* 0x001fe20007ffe0ff */
[----:B------:R-:W-:Y:S01]  /*01d0*/  @!P0 IMAD R14, R0, 0x200, R15 ;  /* 0x00000200000e8824 */ /* 0x000fe200078e020f */
[----:B------:R-:W-:-:S03]  /*01e0*/  @!P0 MOV R17, 0x4 ;  /* 0x0000000400118802 */ /* 0x000fc60000000f00 */
[----:B------:R-:W-:Y:S02]  /*01f0*/  @!P0 IMAD.MOV.U32 R15, RZ, RZ, R5 ;  /* 0x000000ffff0f8224 */ /* 0x000fe400078e0005 */
[----:B------:R-:W-:-:S04]  /*0200*/  IMAD.MOV.U32 R5, RZ, RZ, c[0x0][0x168] ;  /* 0x00005a00ff057624 */ /* 0x000fc800078e00ff */
[----:B------:R-:W-:Y:S01]  /*0210*/  @!P2 IMAD R6, R0, 0x200, R7 ;  /* 0x000002000006a824 */ /* 0x000fe200078e0207 */
[----:B------:R-:W-:Y:S01]  /*0220*/  @!P2 MOV R7, 0x4 ;  /* 0x000000040007a802 */ /* 0x000fe20000000f00 */
[----:B------:R-:W-:Y:S02]  /*0230*/  IMAD.MOV.U32 R4, RZ, RZ, RZ ;  /* 0x000000ffff047224 */ /* 0x000fe400078e00ff */
[----:B-1----:R-:W-:-:S04]  /*0240*/  @!P0 IMAD.WIDE.U32 R8, R14, R17, c[0x0][0x170] ;  /* 0x00005c000e088625 */ /* 0x002fc800078e0011 */
[----:B------:R-:W-:-:S05]  /*0250*/  @!P2 IMAD.WIDE.U32 R6, R6, R7, c[0x0][0x178] ;  /* 0x00005e000606a625 */ /* 0x000fca00078e0007 */
[----:B------:R0:W5:Y:S01]  /*0260*/  @!P2 LDG.E R4, [R6.64] ;  /* 0x000000040604a981 */ /* 0x000162000c1e1900 */
[----:B------:R-:W-:Y:S01]  /*0270*/  ISETP.GE.AND P1, PT, R15, R2, PT ;  /* 0x000000020f00720c */ /* 0x000fe20003f26270 */
[----:B------:R-:W-:Y:S01]  /*0280*/  BSSY B0, `(.L_x_5843) ;  /* 0x0000013000007945 */ /* 0x000fe20003800000 */
[----:B--2---:R-:W-:-:S04]  /*0290*/  IMNMX.U32 R13, R13, 0x1f, PT ;  /* 0x0000001f0d0d7817 */ /* 0x004fc80003800000 */
[----:B------:R-:W-:-:S05]  /*02a0*/  SHF.R.S32.HI R13, RZ, R13, R5 ;  /* 0x0000000dff0d7219 */ /* 0x000fca0000011405 */
[----:B------:R0:W-:Y:S01]  /*02b0*/  @!P0 STG.E [R8.64], R13 ;  /* 0x0000000d08008986 */ /* 0x0001e2000c101904 */
[----:B---3--:R-:W-:-:S04]  /*02c0*/  IMNMX.U32 R12, R12, 0x1f, PT ;  /* 0x0000001f0c0c7817 */ /* 0x008fc80003800000 */
[----:B----4-:R-:W-:Y:S02]  /*02d0*/  SHF.R.S32.HI R11, RZ, R12, R5 ;  /* 0x0000000cff0b7219 */ /* 0x010fe40000011405 */
        /* <DEDUP_REMOVED lines=8> */
[----:B------:R0:W-:Y:S09]  /*0360*/  STG.E [R6.64], R11 ;  /* 0x0000000b06007986 */ /* 0x0001f2000c101904 */
[----:B------:R-:W-:Y:S01]  /*0370*/  @!P0 IMAD R8, R0, 0x200, R15 ;  /* 0x0000020000088824 */ /* 0x000fe200078e020f */
[----:B------:R-:W-:-:S03]  /*0380*/  @!P0 IADD3 R15, R15, 0x80, RZ ;  /* 0x000000800f0f8810 */ /* 0x000fc60007ffe0ff */
[----:B------:R-:W-:-:S05]  /*0390*/  @!P0 IMAD.WIDE.U32 R8, R8, R9, c[0x0][0x170] ;  /* 0x00005c0008088625 */ /* 0x000fca00078e0009 */
[----:B------:R0:W-:Y:S02]  /*03a0*/  @!P0 STG.E [R8.64], R3 ;  /* 0x0000000308008986 */ /* 0x0001e4000c101904 */
.L_x_5844:
[----:B0-----:R-:W-:Y:S05]  /*03b0*/  BSYNC B0 ;  /* 0x0000000000007941 */ /* 0x001fea0003800000 */
.L_x_5843:
[----:B------:R-:W-:Y:S02]  /*03c0*/  ISETP.GE.AND P0, PT, R15, R2, PT ;  /* 0x000000020f00720c */ /* 0x000fe40003f06270 */
[----:B-----5:R-:W-:-:S11]  /*03d0*/  IMNMX.U32 R4, R4, 0x1f, PT ;  /* 0x0000001f04047817 */ /* 0x020fd60003800000 */
[----:B------:R-:W-:Y:S05]  /*03e0*/  @P0 EXIT ;  /* 0x000000000000094d */ /* 0x000fea0003800000 */
[----:B------:R-:W-:Y:S01]  /*03f0*/  LEA R2, R0, R15, 0x9 ;  /* 0x0000000f00027211 */ /* 0x000fe200078e48ff */
[----:B------:R-:W-:Y:S01]  /*0400*/  IMAD.MOV.U32 R3, RZ, RZ, 0x4 ;  /* 0x00000004ff037424 */ /* 0x000fe200078e00ff */
[----:B------:R-:W-:-:S03]  /*0410*/  SHF.R.S32.HI R5, RZ, R4, R5 ;  /* 0x00000004ff057219 */ /* 0x000fc60000011405 */
[----:B------:R-:W-:-:S05]  /*0420*/  IMAD.WIDE.U32 R2, R2, R3, c[0x0][0x170] ;  /* 0x00005c0002027625 */ /* 0x000fca00078e0003 */
[----:B------:R-:W-:Y:S01]  /*0430*/  STG.E [R2.64], R5 ;  /* 0x0000000502007986 */ /* 0x000fe2000c101904 */
[----:B------:R-:W-:Y:S05]  /*0440*/  EXIT ;  /* 0x000000000000794d */ /* 0x000fea0003800000 */
.L_x_5845:
        /* <DEDUP_REMOVED lines=11> */
.L_x_19679:


//--------------------- .text._ZN2at6native29vectorized_elementwise_kernelILi2ENS0_13AUnaryFunctorIiiiZZZNS0_18rshift_kernel_cudaERNS_18TensorIteratorBaseEENKUlvE_clEvENKUlvE1_clEvEUliiE_EESt5arrayIPcLm2EEEEviT0_T1_ --------------------------
	.section	.text._ZN2at6native29vectorized_elementwise_kernelILi2ENS0_13AUnaryFunctorIiiiZZZNS0_18rshift_kernel_cudaERNS_18TensorIteratorBaseEENKUlvE_clEvENKUlvE1_clEvEUliiE_EESt5arrayIPcLm2EEEEviT0_T1_,"ax",@progbits
	.sectioninfo	@"SHI_REGISTERS=29"
	.align	128
        .global         _ZN2at6native29vectorized_elementwise_kernelILi2ENS0_13AUnaryFunctorIiiiZZZNS0_18rshift_kernel_cudaERNS_18TensorIteratorBaseEENKUlvE_clEvENKUlvE1_clEvEUliiE_EESt5arrayIPcLm2EEEEviT0_T1_
        .type           _ZN2at6native29vectorized_elementwise_kernelILi2ENS0_13AUnaryFunctorIiiiZZZNS0_18rshift_kernel_cudaERNS_18TensorIteratorBaseEENKUlvE_clEvENKUlvE1_clEvEUliiE_EESt5arrayIPcLm2EEEEviT0_T1_,@function
        .size           _ZN2at6native29vectorized_elementwise_kernelILi2ENS0_13AUnaryFunctorIiiiZZZNS0_18rshift_kernel_cudaERNS_18TensorIteratorBaseEENKUlvE_clEvENKUlvE1_clEvEUliiE_EESt5arrayIPcLm2EEEEviT0_T1_,(.L_x_19680 - _ZN2at6native29vectorized_elementwise_kernelILi2ENS0_13AUnaryFunctorIiiiZZZNS0_18rshift_kernel_cudaERNS_18TensorIteratorBaseEENKUlvE_clEvENKUlvE1_clEvEUliiE_EESt5arrayIPcLm2EEEEviT0_T1_)
        .other          _ZN2at6native29vectorized_elementwise_kernelILi2ENS0_13AUnaryFunctorIiiiZZZNS0_18rshift_kernel_cudaERNS_18TensorIteratorBaseEENKUlvE_clEvENKUlvE1_clEvEUliiE_EESt5arrayIPcLm2EEEEviT0_T1_,@"STO_CUDA_ENTRY STV_DEFAULT"
_ZN2at6native29vectorized_elementwise_kernelILi2ENS0_13AUnaryFunctorIiiiZZZNS0_18rshift_kernel_cudaERNS_18TensorIteratorBaseEENKUlvE_clEvENKUlvE1_clEvEUliiE_EESt5arrayIPcLm2EEEEviT0_T1_:
.text._ZN2at6native29vectorized_elementwise_kernelILi2ENS0_13AUnaryFunctorIiiiZZZNS0_18rshift_kernel_cudaERNS_18TensorIteratorBaseEENKUlvE_clEvENKUlvE1_clEvEUliiE_EESt5arrayIPcLm2EEEEviT0_T1_:
        /* <DEDUP_REMOVED lines=15> */
[----:B------:R-:W-:-:S04]  /*00f0*/  IMAD.WIDE.U32 R2, R0, R17, c[0x0][0x170] ;  /* 0x00005c0000027625 */ /* 0x000fc800078e0011 */
[----:B------:R-:W-:Y:S02]  /*0100*/  IMAD.MOV.U32 R0, RZ, RZ, c[0x0][0x168] ;  /* 0x00005a00ff007624 */ /* 0x000fe400078e00ff */
[----:B------:R-:W-:Y:S01]  /*0110*/  IMAD.WIDE R2, R15, 0x8, R2 ;  /* 0x000000080f027825 */ /* 0x000fe200078e0202 */
[----:B--2---:R-:W-:Y:S02]  /*0120*/  IMNMX.U32 R10, R10, 0x1f, PT ;  /* 0x0000001f0a0a7817 */ /* 0x004fe40003800000 */
[----:B------:R-:W-:Y:S02]  /*0130*/  IMNMX.U32 R11, R11, 0x1f, PT ;  /* 0x0000001f0b0b7817 */ /* 0x000fe40003800000 */
[----:B---3--:R-:W-:Y:S02]  /*0140*/  IMNMX.U32 R12, R12, 0x1f, PT ;  /* 0x0000001f0c0c7817 */ /* 0x008fe40003800000 */
[----:B------:R-:W-:Y:S02]  /*0150*/  IMNMX.U32 R13, R13, 0x1f, PT ;  /* 0x0000001f0d0d7817 */ /* 0x000fe40003800000 */
[----:B----4-:R-:W-:-:S02]  /*0160*/  IMNMX.U32 R6, R6, 0x1f, PT ;  /* 0x0000001f06067817 */ /* 0x010fc40003800000 */
[----:B------:R-:W-:Y:S02]  /*0170*/  IMNMX.U32 R7, R7, 0x1f, PT ;  /* 0x0000001f07077817 */ /* 0x000fe40003800000 */
[----:B-----5:R-:W-:Y:S02]  /*0180*/  IMNMX.U32 R4, R4, 0x1f, PT ;  /* 0x0000001f04047817 */ /* 0x020fe40003800000 */
[----:B------:R-:W-:Y:S02]  /*0190*/  IMNMX.U32 R5, R5, 0x1f, PT ;  /* 0x0000001f05057817 */ /* 0x000fe40003800000 */
[--C-:B------:R-:W-:Y:S02]  /*01a0*/  SHF.R.S32.HI R11, RZ, R11, R0.reuse ;  /* 0x0000000bff0b7219 */ /* 0x100fe40000011400 */
[--C-:B------:R-:W-:Y:S02]  /*01b0*/  SHF.R.S32.HI R10, RZ, R10, R0.reuse ;  /* 0x0000000aff0a7219 */ /* 0x100fe40000011400 */
[----:B------:R-:W-:-:S02]  /*01c0*/  SHF.R.S32.HI R13, RZ, R13, R0 ;  /* 0x0000000dff0d7219 */ /* 0x000fc40000011400 */
[--C-:B------:R-:W-:Y:S01]  /*01d0*/  SHF.R.S32.HI R12, RZ, R12, R0.reuse ;  /* 0x0000000cff0c7219 */ /* 0x100fe20000011400 */
[----:B------:R-:W-:Y:S01]  /*01e0*/  STG.E.64 [R2.64], R10 ;  /* 0x0000000a02007986 */ /* 0x000fe2000c101b04 */
[--C-:B------:R-:W-:Y:S02]  /*01f0*/  SHF.R.S32.HI R7, RZ, R7, R0.reuse ;  /* 0x00000007ff077219 */ /* 0x100fe40000011400 */
[--C-:B------:R-:W-:Y:S01]  /*0200*/  SHF.R.S32.HI R6, RZ, R6, R0.reuse ;  /* 0x00000006ff067219 */ /* 0x100fe20000011400 */
[----:B------:R-:W-:Y:S01]  /*0210*/  STG.E.64 [R2.64+0x400], R12 ;  /* 0x0004000c02007986 */ /* 0x000fe2000c101b04 */
[--C-:B------:R-:W-:Y:S02]  /*0220*/  SHF.R.S32.HI R5, RZ, R5, R0.reuse ;  /* 0x00000005ff057219 */ /* 0x100fe40000011400 */
[----:B------:R-:W-:Y:S01]  /*0230*/  SHF.R.S32.HI R4, RZ, R4, R0 ;  /* 0x00000004ff047219 */ /* 0x000fe20000011400 */
[----:B------:R-:W-:Y:S04]  /*0240*/  STG.E.64 [R2.64+0x800], R6 ;  /* 0x0008000602007986 */ /* 0x000fe8000c101b04 */
[----:B------:R-:W-:Y:S01]  /*0250*/  STG.E.64 [R2.64+0xc00], R4 ;  /* 0x000c000402007986 */ /* 0x000fe2000c101b04 */
[----:B------:R-:W-:Y:S05]  /*0260*/  EXIT ;  /* 0x000000000000794d */ /* 0x000fea0003800000 */
.L_x_5846:
        /* <DEDUP_REMOVED lines=17> */
[----:B------:R0:W2:Y:S02]  /*0380*/  @!P6 LDG.E R13, [R6.64] ;  /* 0x00000004060de981 */ /* 0x0000a4000c1e1900 */
        /* <DEDUP_REMOVED lines=11> */
[----:B------:R1:W3:Y:S07]  /*0440*/  @!P0 LDG.E R14, [R2.64] ;  /* 0x00000004020e8981 */ /* 0x0002ee000c1e1900 */
        /* <DEDUP_REMOVED lines=8> */
[----:B------:R0:W4:Y:S03]  /*04d0*/  @!P5 LDG.E R12, [R4.64] ;  /* 0x00000004040cd981 */ /* 0x000126000c1e1900 */
[----:B------:R-:W-:Y:S01]  /*04e0*/  @!P3 IMAD.MOV.U32 R24, RZ, RZ, 0x4 ;  /* 0x00000004ff18b424 */ /* 0x000fe200078e00ff */
[----:B------:R5:W4:Y:S01]  /*04f0*/  @!P4 LDG.E R11, [R6.64] ;  /* 0x00000004060bc981 */ /* 0x000b22000c1e1900 */
        /* <DEDUP_REMOVED lines=8> */
[----:B------:R2:W4:Y:S03]  /*0580*/  @!P3 LDG.E R16, [R2.64] ;  /* 0x000000040210b981 */ /* 0x000526000c1e1900 */
[----:B-----5:R-:W-:Y:S01]  /*0590*/  @!P1 IMAD.WIDE.U32 R6, R20, R25, c[0x0][0x178] ;  /* 0x00005e0014069625 */ /* 0x020fe200078e0019 */
[----:B------:R4:W5:Y:S03]  /*05a0*/  @!P2 LDG.E R18, [R4.64] ;  /* 0x000000040412a981 */ /* 0x000966000c1e1900 */
[----:B------:R-:W-:Y:S01]  /*05b0*/  @!P6 IMAD.WIDE.U32 R8, R21, R26, c[0x0][0x178] ;  /* 0x00005e001508e625 */ /* 0x000fe200078e001a */
[----:B------:R-:W5:Y:S04]  /*05c0*/  @!P1 LDG.E R17, [R6.64] ;  /* 0x0000000406119981 */ /* 0x000f68000c1e1900 */
[----:B------:R0:W5:Y:S01]  /*05d0*/  @!P6 LDG.E R19, [R8.64] ;  /* 0x000000040813e981 */ /* 0x000162000c1e1900 */
[----:B------:R-:W-:-:S02]  /*05e0*/  IMAD.MOV.U32 R23, RZ, RZ, c[0x0][0x168] ;  /* 0x00005a00ff177624 */ /* 0x000fc400078e00ff */
[----:B------:R-:W-:Y:S02]  /*05f0*/  @!P0 IMAD.IADD R20, R0, 0x1, R15 ;  /* 0x0000000100148824 */ /* 0x000fe400078e020f */
[----:B------:R-:W-:Y:S02]  /*0600*/  @!P0 IMAD.MOV.U32 R21, RZ, RZ, 0x4 ;  /* 0x00000004ff158424 */ /* 0x000fe400078e00ff */
[----:B------:R-:W-:Y:S02]  /*0610*/  @!P0 IMAD.MOV.U32 R15, RZ, RZ, R22 ;  /* 0x000000ffff0f8224 */ /* 0x000fe400078e0016 */
[----:B------:R-:W-:Y:S01]  /*0620*/  @!P0 IMAD.WIDE.U32 R20, R20, R21, c[0x0][0x170] ;  /* 0x00005c0014148625 */ /* 0x000fe200078e0015 */
[----:B------:R-:W-:Y:S01]  /*0630*/  BSSY B0, `(.L_x_5847) ;  /* 0x000003e000007945 */ /* 0x000fe20003800000 */
[----:B------:R-:W-:Y:S01]  /*0640*/  BSSY B1, `(.L_x_5848) ;  /* 0x0000036000017945 */ /* 0x000fe20003800000 */
[----:B--2---:R-:W-:-:S04]  /*0650*/  IMNMX.U32 R2, R13, 0x1f, PT ;  /* 0x0000001f0d027817 */ /* 0x004fc80003800000 */
[----:B0-----:R-:W-:Y:S02]  /*0660*/  SHF.R.S32.HI R9, RZ, R2, R23 ;  /* 0x00000002ff097219 */ /* 0x001fe40000011417 */
[----:B---3--:R-:W-:-:S04]  /*0670*/  IMNMX.U32 R14, R14, 0x1f, PT ;  /* 0x0000001f0e0e7817 */ /* 0x008fc80003800000 */
[----:B------:R-:W-:-:S05]  /*0680*/  SHF.R.S32.HI R25, RZ, R14, R23 ;  /* 0x0000000eff197219 */ /* 0x000fca0000011417 */
[----:B------:R0:W-:Y:S01]  /*0690*/  @!P0 STG.E [R20.64], R25 ;  /* 0x0000001914008986 */ /* 0x0001e2000c101904 */
        /* <DEDUP_REMOVED lines=11> */
[----:B------:R-:W-:-:S02]  /*0750*/  SHF.R.S32.HI R3, RZ, R6, R23 ;  /* 0x00000006ff037219 */ /* 0x000fc40000011417 */
        /* <DEDUP_REMOVED lines=9> */
[----:B0-----:R-:W-:Y:S01]  /*07f0*/  IMAD.IADD R6, R0, 0x1, R15 ;  /* 0x0000000100067824 */ /* 0x001fe200078e020f */
[----:B------:R-:W-:Y:S01]  /*0800*/  IADD3 R15, R15, 0x80, RZ ;  /* 0x000000800f0f7810 */ /* 0x000fe20007ffe0ff */
[----:B------:R-:W-:-:S04]  /*0810*/  IMAD.MOV.U32 R7, RZ, RZ, 0x4 ;  /* 0x00000004ff077424 */ /* 0x000fc800078e00ff */
[----:B------:R-:W-:-:S05]  /*0820*/  IMAD.WIDE.U32 R6, R6, R7, c[0x0][0x170] ;  /* 0x00005c0006067625 */ /* 0x000fca00078e0007 */
[----:B------:R0:W-:Y:S02]  /*0830*/  STG.E [R6.64], R11 ;  /* 0x0000000b06007986 */ /* 0x0001e4000c101904 */
.L_x_5849:
[----:B0-----:R-:W-:-:S13]  /*0840*/  ISETP.GE.AND P0, PT, R15, R10, PT ;  /* 0x0000000a0f00720c */ /* 0x001fda0003f06270 */
[----:B------:R-:W-:Y:S05]  /*0850*/  @P0 BRA `(.L_x_5851) ;  /* 0x000000c000000947 */ /* 0x000fea0003800000 */
[----:B------:R-:W-:Y:S01]  /*0860*/  IMAD.IADD R6, R0, 0x1, R15 ;  /* 0x0000000100067824 */ /* 0x000fe200078e020f */
[----:B------:R-:W-:Y:S01]  /*0870*/  IADD3 R15, R15, 0x80, RZ ;  /* 0x000000800f0f7810 */ /* 0x000fe20007ffe0ff */
[----:B------:R-:W-:-:S04]  /*0880*/  IMAD.MOV.U32 R7, RZ, RZ, 0x4 ;  /* 0x00000004ff077424 */ /* 0x000fc800078e00ff */
[----:B------:R-:W-:-:S05]  /*0890*/  IMAD.WIDE.U32 R6, R6, R7, c[0x0][0x170] ;  /* 0x00005c0006067625 */ /* 0x000fca00078e0007 */
[----:B------:R0:W-:Y:S02]  /*08a0*/  STG.E [R6.64], R2 ;  /* 0x0000000206007986 */ /* 0x0001e4000c101904 */
.L_x_5850:
[----:B------:R-:W-:-:S13]  /*08b0*/  ISETP.GE.AND P0, PT, R15, R10, PT ;  /* 0x0000000a0f00720c */ /* 0x000fda0003f06270 */
[----:B------:R-:W-:Y:S05]  /*08c0*/  @P0 BRA `(.L_x_5852) ;  /* 0x000000d000000947 */ /* 0x000fea0003800000 */
[----:B0-----:R-:W-:Y:S01]  /*08d0*/  IMAD.IADD R6, R0, 0x1, R15 ;  /* 0x0000000100067824 */ /* 0x001fe200078e020f */
[----:B------:R-:W-:Y:S01]  /*08e0*/  IADD3 R15, R15, 0x80, RZ ;  /* 0x000000800f0f7810 */ /* 0x000fe20007ffe0ff */
[----:B------:R-:W-:-:S04]  /*08f0*/  IMAD.MOV.U32 R7, RZ, RZ, 0x4 ;  /* 0x00000004ff077424 */ /* 0x000fc800078e00ff */
[----:B------:R-:W-:-:S05]  /*0900*/  IMAD.WIDE.U32 R6, R6, R7, c[0x0][0x170] ;  /* 0x00005c0006067625 */ /* 0x000fca00078e0007 */
[----:B------:R0:W-:Y:S02]  /*0910*/  STG.E [R6.64], R5 ;  /* 0x0000000506007986 */ /* 0x0001e4000c101904 */
.L_x_5851:
        /* <DEDUP_REMOVED lines=8> */
.L_x_5852:
[----:B------:R-:W-:Y:S05]  /*09a0*/  BSYNC B1 ;  /* 0x0000000000017941 */ /* 0x000fea0003800000 */
.L_x_5848:
[----:B------:R-:W-:-:S13]  /*09b0*/  ISETP.GE.AND P0, PT, R15, R10, PT ;  /* 0x0000000a0f00720c */ /* 0x000fda0003f06270 */
[----:B0-----:R-:W-:Y:S01]  /*09c0*/  @!P0 IMAD.IADD R4, R0, 0x1, R15 ;  /* 0x0000000100048824 */ /* 0x001fe200078e020f */
[----:B------:R-:W-:Y:S01]  /*09d0*/  @!P0 IADD3 R15, R15, 0x80, RZ ;  /* 0x000000800f0f8810 */ /* 0x000fe20007ffe0ff */
[----:B------:R-:W-:-:S04]  /*09e0*/  @!P0 IMAD.MOV.U32 R5, RZ, RZ, 0x4 ;  /* 0x00000004ff058424 */ /* 0x000fc800078e00ff */
[----:B------:R-:W-:-:S05]  /*09f0*/  @!P0 IMAD.WIDE.U32 R4, R4, R5, c[0x0][0x170] ;  /* 0x00005c0004048625 */ /* 0x000fca00078e0005 */
[----:B------:R0:W-:Y:S02]  /*0a00*/  @!P0 STG.E [R4.64], R3 ;  /* 0x0000000304008986 */ /* 0x0001e4000c101904 */
.L_x_5853:
[----:B------:R-:W-:Y:S05]  /*0a10*/  BSYNC B0 ;  /* 0x0000000000007941 */ /* 0x000fea0003800000 */
.L_x_5847:
[----:B------:R-:W-:Y:S01]  /*0a20*/  WARPSYNC 0xffffffff ;  /* 0xffffffff00007948 */ /* 0x000fe20003800000 */
[----:B------:R-:W-:-:S13]  /*0a30*/  ISETP.GE.AND P0, PT, R15, R10, PT ;  /* 0x0000000a0f00720c */ /* 0x000fda0003f06270 */
[----:B------:R-:W-:Y:S05]  /*0a40*/  @P0 EXIT ;  /* 0x000000000000094d */ /* 0x000fea0003800000 */
[----:B------:R-:W-:Y:S02]  /*0a50*/  IMAD.IADD R2, R0, 0x1, R15 ;  /* 0x0000000100027824 */ /* 0x000fe400078e020f */
[----:B0-----:R-:W-:-:S04]  /*0a60*/  IMAD.MOV.U32 R3, RZ, RZ, 0x4 ;  /* 0x00000004ff037424 */ /* 0x001fc800078e00ff */
[----:B------:R-:W-:-:S05]  /*0a70*/  IMAD.WIDE.U32 R2, R2, R3, c[0x0][0x170] ;  /* 0x00005c0002027625 */ /* 0x000fca00078e0003 */
[----:B------:R-:W-:Y:S01]  /*0a80*/  STG.E [R2.64], R23 ;  /* 0x0000001702007986 */ /* 0x000fe2000c101904 */
[----:B------:R-:W-:Y:S05]  /*0a90*/  EXIT ;  /* 0x000000000000794d */ /* 0x000fea0003800000 */
.L_x_5854:
        /* <DEDUP_REMOVED lines=14> */
.L_x_19680:


//--------------------- .text._ZN2at6native29vectorized_elementwise_kernelILi4ENS0_13AUnaryFunctorIiiiZZZNS0_18rshift_kernel_cudaERNS_18TensorIteratorBaseEENKUlvE_clEvENKUlvE1_clEvEUliiE_EESt5arrayIPcLm2EEEEviT0_T1_ --------------------------
	.section	.text._ZN2at6native29vectorized_elementwise_kernelILi4ENS0_13AUnaryFunctorIiiiZZZNS0_18rshift_kernel_cudaERNS_18TensorIteratorBaseEENKUlvE_clEvENKUlvE1_clEvEUliiE_EESt5arrayIPcLm2EEEEviT0_T1_,"ax",@progbits
	.sectioninfo	@"SHI_REGISTERS=29"
	.align	128
        .global         _ZN2at6native29vectorized_elementwise_kernelILi4ENS0_13AUnaryFunctorIiiiZZZNS0_18rshift_kernel_cudaERNS_18TensorIteratorBaseEENKUlvE_clEvENKUlvE1_clEvEUliiE_EESt5arrayIPcLm2EEEEviT0_T1_
        .type           _ZN2at6native29vectorized_elementwise_kernelILi4ENS0_13AUnaryFunctorIiiiZZZNS0_18rshift_kernel_cudaERNS_18TensorIteratorBaseEENKUlvE_clEvENKUlvE1_clEvEUliiE_EESt5arrayIPcLm2EEEEviT0_T1_,@function
        .size           _ZN2at6native29vectorized_elementwise_kernelILi4ENS0_13AUnaryFunctorIiiiZZZNS0_18rshift_kernel_cudaERNS_18TensorIteratorBaseEENKUlvE_clEvENKUlvE1_clEvEUliiE_EESt5arrayIPcLm2EEEEviT0_T1_,(.L_x_19681 - _ZN2at6native29vectorized_elementwise_kernelILi4ENS0_13AUnaryFunctorIiiiZZZNS0_18rshift_kernel_cudaERNS_18TensorIteratorBaseEENKUlvE_clEvENKUlvE1_clEvEUliiE_EESt5arrayIPcLm2EEEEviT0_T1_)
        .other          _ZN2at6native29vectorized_elementwise_kernelILi4ENS0_13AUnaryFunctorIiiiZZZNS0_18rshift_kernel_cudaERNS_18TensorIteratorBaseEENKUlvE_clEvENKUlvE1_clEvEUliiE_EESt5arrayIPcLm2EEEEviT0_T1_,@"STO_CUDA_ENTRY STV_DEFAULT"
_ZN2at6native29vectorized_elementwise_kernelILi4ENS0_13AUnaryFunctorIiiiZZZNS0_18rshift_kernel_cudaERNS_18TensorIteratorBaseEENKUlvE_clEvENKUlvE1_clEvEUliiE_EESt5arrayIPcLm2EEEEviT0_T1_:
.text._ZN2at6native29vectorized_elementwise_kernelILi4ENS0_13AUnaryFunctorIiiiZZZNS0_18rshift_kernel_cudaERNS_18TensorIteratorBaseEENKUlvE_clEvENKUlvE1_clEvEUliiE_EESt5arrayIPcLm2EEEEviT0_T1_:
        /* <DEDUP_REMOVED lines=13> */
[----:B------:R-:W-:-:S04]  /*00d0*/  IMAD.WIDE.U32 R2, R0, R17, c[0x0][0x170] ;  /* 0x00005c0000027625 */ /* 0x000fc800078e0011 */
[----:B------:R-:W-:Y:S02]  /*00e0*/  IMAD.MOV.U32 R0, RZ, RZ, c[0x0][0x168] ;  /* 0x00005a00ff007624 */ /* 0x000fe400078e00ff */
[----:B------:R-:W-:Y:S01]  /*00f0*/  IMAD.WIDE R2, R15, 0x10, R2 ;  /* 0x000000100f027825 */ /* 0x000fe200078e0202 */
[----:B--2---:R-:W-:Y:S02]  /*0100*/  IMNMX.U32 R4, R4, 0x1f, PT ;  /* 0x0000001f04047817 */ /* 0x004fe40003800000 */
[----:B------:R-:W-:Y:S02]  /*0110*/  IMNMX.U32 R5, R5, 0x1f, PT ;  /* 0x0000001f05057817 */ /* 0x000fe40003800000 */
[----:B------:R-:W-:Y:S02]  /*0120*/  IMNMX.U32 R6, R6, 0x1f, PT ;  /* 0x0000001f06067817 */ /* 0x000fe40003800000 */
[----:B------:R-:W-:Y:S02]  /*0130*/  IMNMX.U32 R7, R7, 0x1f, PT ;  /* 0x0000001f07077817 */ /* 0x000fe40003800000 */
[----:B---3--:R-:W-:-:S02]  /*0140*/  IMNMX.U32 R8, R8, 0x1f, PT ;  /* 0x0000001f08087817 */ /* 0x008fc40003800000 */
[----:B------:R-:W-:Y:S02]  /*0150*/  IMNMX.U32 R9, R9, 0x1f, PT ;  /* 0x0000001f09097817 */ /* 0x000fe40003800000 */
[----:B------:R-:W-:Y:S02]  /*0160*/  IMNMX.U32 R10, R10, 0x1f, PT ;  /* 0x0000001f0a0a7817 */ /* 0x000fe40003800000 */
[----:B------:R-:W-:Y:S02]  /*0170*/  IMNMX.U32 R11, R11, 0x1f, PT ;  /* 0x0000001f0b0b7817 */ /* 0x000fe40003800000 */
[--C-:B------:R-:W-:Y:S02]  /*0180*/  SHF.R.S32.HI R7, RZ, R7, R0.reuse ;  /* 0x00000007ff077219 */ /* 0x100fe40000011400 */
[--C-:B------:R-:W-:Y:S02]  /*0190*/  SHF.R.S32.HI R6, RZ, R6, R0.reuse ;  /* 0x00000006ff067219 */ /* 0x100fe40000011400 */
[----:B------:R-:W-:-:S02]  /*01a0*/  SHF.R.S32.HI R5, RZ, R5, R0 ;  /* 0x00000005ff057219 */ /* 0x000fc40000011400 */
[--C-:B------:R-:W-:Y:S02]  /*01b0*/  SHF.R.S32.HI R4, RZ, R4, R0.reuse ;  /* 0x00000004ff047219 */ /* 0x100fe40000011400 */
[--C-:B------:R-:W-:Y:S02]  /*01c0*/  SHF.R.S32.HI R11, RZ, R11, R0.reuse ;  /* 0x0000000bff0b7219 */ /* 0x100fe40000011400 */
[--C-:B------:R-:W-:Y:S01]  /*01d0*/  SHF.R.S32.HI R10, RZ, R10, R0.reuse ;  /* 0x0000000aff0a7219 */ /* 0x100fe20000011400 */
[----:B------:R-:W-:Y:S01]  /*01e0*/  STG.E.128 [R2.64], R4 ;  /* 0x0000000402007986 */ /* 0x000fe2000c101d04 */
[--C-:B------:R-:W-:Y:S02]  /*01f0*/  SHF.R.S32.HI R9, RZ, R9, R0.reuse ;  /* 0x00000009ff097219 */ /* 0x100fe40000011400 */
[----:B------:R-:W-:-:S05]  /*0200*/  SHF.R.S32.HI R8, RZ, R8, R0 ;  /* 0x00000008ff087219 */ /* 0x000fca0000011400 */
[----:B------:R-:W-:Y:S01]  /*0210*/  STG.E.128 [R2.64+0x800], R8 ;  /* 0x0008000802007986 */ /* 0x000fe2000c101d04 */
[----:B------:R-:W-:Y:S05]  /*0220*/  EXIT ;  /* 0x000000000000794d */ /* 0x000fea0003800000 */
.L_x_5855:
        /* <DEDUP_REMOVED lines=93> */
.L_x_5858:
[----:B0-----:R-:W-:-:S13]  /*0800*/  ISETP.GE.AND P0, PT, R15, R10, PT ;  /* 0x0000000a0f00720c */ /* 0x001fda0003f06270 */
[----:B------:R-:W-:Y:S05]  /*0810*/  @P0 BRA `(.L_x_5860) ;  /* 0x000000c000000947 */ /* 0x000fea0003800000 */
[----:B------:R-:W-:Y:S01]  /*0820*/  IMAD.IADD R6, R0, 0x1, R15 ;  /* 0x0000000100067824 */ /* 0x000fe200078e020f */
[----:B------:R-:W-:Y:S01]  /*0830*/  IADD3 R15, R15, 0x80, RZ ;  /* 0x000000800f0f7810 */ /* 0x000fe20007ffe0ff */
[----:B------:R-:W-:-:S04]  /*0840*/  IMAD.MOV.U32 R7, RZ, RZ, 0x4 ;  /* 0x00000004ff077424 */ /* 0x000fc800078e00ff */
[----:B------:R-:W-:-:S05]  /*0850*/  IMAD.WIDE.U32 R6, R6, R7, c[0x0][0x170] ;  /* 0x00005c0006067625 */ /* 0x000fca00078e0007 */
[----:B------:R0:W-:Y:S02]  /*0860*/  STG.E [R6.64], R2 ;  /* 0x0000000206007986 */ /* 0x0001e4000c101904 */
.L_x_5859:
[----:B------:R-:W-:-:S13]  /*0870*/  ISETP.GE.AND P0, PT, R15, R10, PT ;  /* 0x0000000a0f00720c */ /* 0x000fda0003f06270 */
[----:B------:R-:W-:Y:S05]  /*0880*/  @P0 BRA `(.L_x_5861) ;  /* 0x000000d000000947 */ /* 0x000fea0003800000 */
[----:B0-----:R-:W-:Y:S01]  /*0890*/  IMAD.IADD R6, R0, 0x1, R15 ;  /* 0x0000000100067824 */ /* 0x001fe200078e020f */
[----:B------:R-:W-:Y:S01]  /*08a0*/  IADD3 R15, R15, 0x80, RZ ;  /* 0x000000800f0f7810 */ /* 0x000fe20007ffe0ff */
[----:B------:R-:W-:-:S04]  /*08b0*/  IMAD.MOV.U32 R7, RZ, RZ, 0x4 ;  /* 0x00000004ff077424 */ /* 0x000fc800078e00ff */
[----:B------:R-:W-:-:S05]  /*08c0*/  IMAD.WIDE.U32 R6, R6, R7, c[0x0][0x170] ;  /* 0x00005c0006067625 */ /* 0x000fca00078e0007 */
[----:B------:R0:W-:Y:S02]  /*08d0*/  STG.E [R6.64], R5 ;  /* 0x0000000506007986 */ /* 0x0001e4000c101904 */
.L_x_5860:
        /* <DEDUP_REMOVED lines=8> */
.L_x_5861:
[----:B------:R-:W-:Y:S05]  /*0960*/  BSYNC B1 ;  /* 0x0000000000017941 */ /* 0x000fea0003800000 */
.L_x_5857:
[----:B------:R-:W-:-:S13]  /*0970*/  ISETP.GE.AND P0, PT, R15, R10, PT ;  /* 0x0000000a0f00720c */ /* 0x000fda0003f06270 */
[----:B0-----:R-:W-:Y:S01]  /*0980*/  @!P0 IMAD.IADD R4, R0, 0x1, R15 ;  /* 0x0000000100048824 */ /* 0x001fe200078e020f */
[----:B------:R-:W-:Y:S01]  /*0990*/  @!P0 IADD3 R15, R15, 0x80, RZ ;  /* 0x000000800f0f8810 */ /* 0x000fe20007ffe0ff */
[----:B------:R-:W-:-:S04]  /*09a0*/  @!P0 IMAD.MOV.U32 R5, RZ, RZ, 0x4 ;  /* 0x00000004ff058424 */ /* 0x000fc800078e00ff */
[----:B------:R-:W-:-:S05]  /*09b0*/  @!P0 IMAD.WIDE.U32 R4, R4, R5, c[0x0][0x170] ;  /* 0x00005c0004048625 */ /* 0x000fca00078e0005 */
[----:B------:R0:W-:Y:S02]  /*09c0*/  @!P0 STG.E [R4.64], R3 ;  /* 0x0000000304008986 */ /* 0x0001e4000c101904 */
.L_x_5862:
[----:B------:R-:W-:Y:S05]  /*09d0*/  BSYNC B0 ;  /* 0x0000000000007941 */ /* 0x000fea0003800000 */
.L_x_5856:
        /* <DEDUP_REMOVED lines=8> */
.L_x_5863:
        /* <DEDUP_REMOVED lines=10> */
.L_x_19681:


//--------------------- .text._ZN2at6native29vectorized_elementwise_kernelILi8ENS0_13AUnaryFunctorIiiiZZZNS0_18rshift_kernel_cudaERNS_18TensorIteratorBaseEENKUlvE_clEvENKUlvE1_clEvEUliiE_EESt5arrayIPcLm2EEEEviT0_T1_ --------------------------
	.section	.text._ZN2at6native29vectorized_elementwise_kernelILi8ENS0_13AUnaryFunctorIiiiZZZNS0_18rshift_kernel_cudaERNS_18TensorIteratorBaseEENKUlvE_clEvENKUlvE1_clEvEUliiE_EESt5arrayIPcLm2EEEEviT0_T1_,"ax",@progbits
	.sectioninfo	@"SHI_REGISTERS=4"
	.align	128
        .global         _ZN2at6native29vectorized_elementwise_kernelILi8ENS0_13AUnaryFunctorIiiiZZZNS0_18rshift_kernel_cudaERNS_18TensorIteratorBaseEENKUlvE_clEvENKUlvE1_clEvEUliiE_EESt5arrayIPcLm2EEEEviT0_T1_
        .type           _ZN2at6native29vectorized_elementwise_kernelILi8ENS0_13AUnaryFunctorIiiiZZZNS0_18rshift_kernel_cudaERNS_18TensorIteratorBaseEENKUlvE_clEvENKUlvE1_clEvEUliiE_EESt5arrayIPcLm2EEEEviT0_T1_,@function
        .size           _ZN2at6native29vectorized_elementwise_kernelILi8ENS0_13AUnaryFunctorIiiiZZZNS0_18rshift_kernel_cudaERNS_18TensorIteratorBaseEENKUlvE_clEvENKUlvE1_clEvEUliiE_EESt5arrayIPcLm2EEEEviT0_T1_,(.L_x_19682 - _ZN2at6native29vectorized_elementwise_kernelILi8ENS0_13AUnaryFunctorIiiiZZZNS0_18rshift_kernel_cudaERNS_18TensorIteratorBaseEENKUlvE_clEvENKUlvE1_clEvEUliiE_EESt5arrayIPcLm2EEEEviT0_T1_)
        .other          _ZN2at6native29vectorized_elementwise_kernelILi8ENS0_13AUnaryFunctorIiiiZZZNS0_18rshift_kernel_cudaERNS_18TensorIteratorBaseEENKUlvE_clEvENKUlvE1_clEvEUliiE_EESt5arrayIPcLm2EEEEviT0_T1_,@"STO_CUDA_ENTRY STV_DEFAULT"
_ZN2at6native29vectorized_elementwise_kernelILi8ENS0_13AUnaryFunctorIiiiZZZNS0_18rshift_kernel_cudaERNS_18TensorIteratorBaseEENKUlvE_clEvENKUlvE1_clEvEUliiE_EESt5arrayIPcLm2EEEEviT0_T1_:
.text._ZN2at6native29vectorized_elementwise_kernelILi8ENS0_13AUnaryFunctorIiiiZZZNS0_18rshift_kernel_cudaERNS_18TensorIteratorBaseEENKUlvE_clEvENKUlvE1_clEvEUliiE_EESt5arrayIPcLm2EEEEviT0_T1_:
[----:B------:R-:W-:Y:S02]  /*0000*/  MOV R1, c[0x0][0x28] ;  /* 0x00000a0000017a02 */ /* 0x000fe40000000f00 */
[----:B------:R-:W-:Y:S05]  /*0010*/  EXIT ;  /* 0x000000000000794d */ /* 0x000fea0003800000 */
.L_x_5864:
        /* <DEDUP_REMOVED lines=14> */
.L_x_19682:


//--------------------- .text._ZN2at6native18elementwise_kernelILi128ELi4EZNS0_15gpu_kernel_implINS0_13BinaryFunctorIaaaZZZNS0_18rshift_kernel_cudaERNS_18TensorIteratorBaseEENKUlvE_clEvENKUlvE0_clEvEUlaaE_EEEEvS5_RKT_EUliE_EEviT1_ --------------------------
	.section	.text._ZN2at6native18elementwise_kernelILi128ELi4EZNS0_15gpu_kernel_implINS0_13BinaryFunctorIaaaZZZNS0_18rshift_kernel_cudaERNS_18TensorIteratorBaseEENKUlvE_clEvENKUlvE0_clEvEUlaaE_EEEEvS5_RKT_EUliE_EEviT1_,"ax",@progbits
	.sectioninfo	@"SHI_REGISTERS=26"
	.align	128
        .global         _ZN2at6native18elementwise_kernelILi128ELi4EZNS0_15gpu_kernel_implINS0_13BinaryFunctorIaaaZZZNS0_18rshift_kernel_cudaERNS_18TensorIteratorBaseEENKUlvE_clEvENKUlvE0_clEvEUlaaE_EEEEvS5_RKT_EUliE_EEviT1_
        .type           _ZN2at6native18elementwise_kernelILi128ELi4EZNS0_15gpu_kernel_implINS0_13BinaryFunctorIaaaZZZNS0_18rshift_kernel_cudaERNS_18TensorIteratorBaseEENKUlvE_clEvENKUlvE0_clEvEUlaaE_EEEEvS5_RKT_EUliE_EEviT1_,@function
        .size           _ZN2at6native18elementwise_kernelILi128ELi4EZNS0_15gpu_kernel_implINS0_13BinaryFunctorIaaaZZZNS0_18rshift_kernel_cudaERNS_18TensorIteratorBaseEENKUlvE_clEvENKUlvE0_clEvEUlaaE_EEEEvS5_RKT_EUliE_EEviT1_,(.L_x_19683 - _ZN2at6native18elementwise_kernelILi128ELi4EZNS0_15gpu_kernel_implINS0_13BinaryFunctorIaaaZZZNS0_18rshift_kernel_cudaERNS_18TensorIteratorBaseEENKUlvE_clEvENKUlvE0_clEvEUlaaE_EEEEvS5_RKT_EUliE_EEviT1_)
        .other          _ZN2at6native18elementwise_kernelILi128ELi4EZNS0_15gpu_kernel_implINS0_13BinaryFunctorIaaaZZZNS0_18rshift_kernel_cudaERNS_18TensorIteratorBaseEENKUlvE_clEvENKUlvE0_clEvEUlaaE_EEEEvS5_RKT_EUliE_EEviT1_,@"STO_CUDA_ENTRY STV_DEFAULT"
_ZN2at6native18elementwise_kernelILi128ELi4EZNS0_15gpu_kernel_implINS0_13BinaryFunctorIaaaZZZNS0_18rshift_kernel_cudaERNS_18TensorIteratorBaseEENKUlvE_clEvENKUlvE0_clEvEUlaaE_EEEEvS5_RKT_EUliE_EEviT1_:
.text._ZN2at6native18elementwise_kernelILi128ELi4EZNS0_15gpu_kernel_implINS0_13BinaryFunctorIaaaZZZNS0_18rshift_kernel_cudaERNS_18TensorIteratorBaseEENKUlvE_clEvENKUlvE0_clEvEUlaaE_EEEEvS5_RKT_EUliE_EEviT1_:
        /* <DEDUP_REMOVED lines=263> */
.L_x_5867:
        /* <DEDUP_REMOVED lines=16> */
[----:B------:R0:W5:Y:S01]  /*1170*/  LDG.E.U8 R23, [R2.64] ;  /* 0x0000002402177981 */ /* 0x000162000c1e1100 */
[----:B------:R-:W-:Y:S05]  /*1180*/  BRA `(.L_x_5873) ;  /* 0x00000da000007947 */ /* 0x000fea0003800000 */
.L_x_5871:
[----:B------:R0:W5:Y:S01]  /*1190*/  LDG.E.U8 R23, [R2.64] ;  /* 0x0000002402177981 */ /* 0x000162000c1e1100 */
[----:B------:R-:W-:Y:S05]  /*11a0*/  BRA `(.L_x_5873) ;  /* 0x00000d8000007947 */ /* 0x000fea0003800000 */
.L_x_5870:
[----:B------:R-:W-:-:S13]  /*11b0*/  ISETP.NE.AND P0, PT, R4, 0x2, PT ;  /* 0x000000020400780c */ /* 0x000fda0003f05270 */
[----:B------:R-:W-:Y:S05]  /*11c0*/  @!P0 BRA `(.L_x_5874) ;  /* 0x0000008000008947 */ /* 0x000fea0003800000 */
[----:B------:R-:W-:-:S13]  /*11d0*/  ISETP.NE.AND P0, PT, R4, 0x3, PT ;  /* 0x000000030400780c */ /* 0x000fda0003f05270 */
[----:B------:R-:W-:Y:S05]  /*11e0*/  @!P0 BRA `(.L_x_5875) ;  /* 0x0000004000008947 */ /* 0x000fea0003800000 */
[----:B------:R-:W-:-:S13]  /*11f0*/  ISETP.NE.AND P0, PT, R4, 0x4, PT ;  /* 0x000000040400780c */ /* 0x000fda0003f05270 */
[----:B------:R-:W-:Y:S05]  /*1200*/  @P0 BRA `(.L_x_5872) ;  /* 0x00000ba000000947 */ /* 0x000fea0003800000 */
[----:B------:R0:W5:Y:S01]  /*1210*/  LDG.E.U8 R23, [R2.64] ;  /* 0x0000002402177981 */ /* 0x000162000c1e1100 */
[----:B------:R-:W-:Y:S05]  /*1220*/  BRA `(.L_x_5873) ;  /* 0x00000d0000007947 */ /* 0x000fea0003800000 */
.L_x_5875:
[----:B------:R0:W5:Y:S01]  /*1230*/  LDG.E.U8 R23, [R2.64] ;  /* 0x0000002402177981 */ /* 0x000162000c1e1100 */
[----:B------:R-:W-:Y:S05]  /*1240*/  BRA `(.L_x_5873) ;  /* 0x00000ce000007947 */ /* 0x000fea0003800000 */
.L_x_5874:
[----:B------:R0:W5:Y:S01]  /*1250*/  LDG.E.U16 R23, [R2.64] ;  /* 0x0000002402177981 */ /* 0x000162000c1e1500 */
[----:B------:R-:W-:Y:S05]  /*1260*/  BRA `(.L_x_5873) ;  /* 0x00000cc000007947 */ /* 0x000fea0003800000 */
.L_x_5869:
        /* <DEDUP_REMOVED lines=9> */
.L_x_5877:
[----:B------:R-:W2:Y:S02]  /*1300*/  LDG.E.U16 R0, [R2.64] ;  /* 0x0000002402007981 */ /* 0x000ea4000c1e1500 */
[----:B--2---:R-:W-:-:S06]  /*1310*/  HADD2.F32 R0, -RZ, R0.H0_H0 ;  /* 0x20000000ff007230 */ /* 0x004fcc0000004100 */
[----:B------:R-:W0:Y:S02]  /*1320*/  F2I.FTZ.TRUNC.NTZ R0, R0 ;  /* 0x0000000000007305 */ /* 0x000e24000021f100 */
[----:B0-----:R-:W-:Y:S01]  /*1330*/  PRMT R23, R0, 0x7610, R23 ;  /* 0x0000761000177816 */ /* 0x001fe20000000017 */
[----:B------:R-:W-:Y:S05]  /*1340*/  BRA `(.L_x_5873) ;  /* 0x00000be000007947 */ /* 0x000fea0003800000 */
.L_x_5876:
        /* <DEDUP_REMOVED lines=9> */
.L_x_5879:
[----:B------:R-:W2:Y:S02]  /*13e0*/  LDG.E.U16 R2, [R2.64] ;  /* 0x0000002402027981 */ /* 0x000ea4000c1e1500 */
[----:B--2---:R-:W-:-:S06]  /*13f0*/  HADD2.F32 R0, -RZ, R2.H0_H0 ;  /* 0x20000002ff007230 */ /* 0x004fcc0000004100 */
[----:B------:R-:W0:Y:S02]  /*1400*/  F2I.FTZ.TRUNC.NTZ R0, R0 ;  /* 0x0000000000007305 */ /* 0x000e24000021f100 */
[----:B0-----:R-:W-:Y:S01]  /*1410*/  PRMT R23, R0, 0x7610, R23 ;  /* 0x0000761000177816 */ /* 0x001fe20000000017 */
[----:B------:R-:W-:Y:S05]  /*1420*/  BRA `(.L_x_5873) ;  /* 0x00000b0000007947 */ /* 0x000fea0003800000 */
.L_x_5878:
[----:B------:R-:W2:Y:S02]  /*1430*/  LDG.E.64 R2, [R2.64] ;  /* 0x0000002402027981 */ /* 0x000ea4000c1e1b00 */
[----:B--2---:R0:W1:Y:S01]  /*1440*/  F2I.F64.TRUNC R23, R2 ;  /* 0x0000000200177311 */ /* 0x004062000030d100 */
[----:B------:R-:W-:Y:S05]  /*1450*/  BRA `(.L_x_5873) ;  /* 0x00000ad000007947 */ /* 0x000fea0003800000 */
.L_x_5868:
        /* <DEDUP_REMOVED lines=12> */
.L_x_5882:
[----:B------:R-:W2:Y:S02]  /*1520*/  LDG.E.64 R2, [R2.64] ;  /* 0x0000002402027981 */ /* 0x000ea4000c1e1b00 */
[----:B--2---:R0:W1:Y:S01]  /*1530*/  F2I.F64.TRUNC R23, R2 ;  /* 0x0000000200177311 */ /* 0x004062000030d100 */
[----:B------:R-:W-:Y:S05]  /*1540*/  BRA `(.L_x_5873) ;  /* 0x000009e000007947 */ /* 0x000fea0003800000 */
.L_x_5881:
        /* <DEDUP_REMOVED lines=28> */
.L_x_5884:
        /* <DEDUP_REMOVED lines=15> */
.L_x_5883:
[----:B------:R-:W2:Y:S02]  /*1800*/  LDG.E.U16 R0, [R2.64] ;  /* 0x0000002402007981 */ /* 0x000ea4000c1e1500 */
[----:B--2---:R-:W-:-:S06]  /*1810*/  PRMT R0, RZ, 0x5410, R0 ;  /* 0x00005410ff007816 */ /* 0x004fcc0000000000 */
[----:B------:R-:W0:Y:S02]  /*1820*/  F2I.FTZ.TRUNC.NTZ R0, R0 ;  /* 0x0000000000007305 */ /* 0x000e24000021f100 */
[----:B0-----:R-:W-:Y:S01]  /*1830*/  PRMT R23, R0, 0x7610, R23 ;  /* 0x0000761000177816 */ /* 0x001fe20000000017 */
[----:B------:R-:W-:Y:S05]  /*1840*/  BRA `(.L_x_5873) ;  /* 0x000006e000007947 */ /* 0x000fea0003800000 */
.L_x_5880:
        /* <DEDUP_REMOVED lines=10> */
.L_x_5887:
        /* <DEDUP_REMOVED lines=21> */
.L_x_5891:
[----:B------:R-:W-:Y:S05]  /*1a40*/  BSYNC B1 ;  /* 0x0000000000017941 */ /* 0x000fea0003800000 */
.L_x_5890:
[----:B------:R-:W-:Y:S01]  /*1a50*/  LEA R3, R0, 0x3b800000, 0x17 ;  /* 0x3b80000000037811 */ /* 0x000fe200078eb8ff */
[----:B------:R-:W-:-:S05]  /*1a60*/  IMAD.SHL.U32 R0, R2, 0x100000, RZ ;  /* 0x0010000002007824 */ /* 0x000fca00078e00ff */
[----:B------:R-:W-:Y:S02]  /*1a70*/  LOP3.LUT R0, R3, R0, R4, 0xfe, !PT ;  /* 0x0000000003007212 */ /* 0x000fe400078efe04 */
.L_x_5889:
[----:B------:R-:W-:Y:S05]  /*1a80*/  BSYNC B0 ;  /* 0x0000000000007941 */ /* 0x000fea0003800000 */
.L_x_5888:
[----:B------:R-:W0:Y:S02]  /*1a90*/  F2I.FTZ.TRUNC.NTZ R0, R0 ;  /* 0x0000000000007305 */ /* 0x000e24000021f100 */
[----:B0-----:R-:W-:Y:S01]  /*1aa0*/  PRMT R23, R0, 0x7610, R23 ;  /* 0x0000761000177816 */ /* 0x001fe20000000017 */
[----:B------:R-:W-:Y:S05]  /*1ab0*/  BRA `(.L_x_5873) ;  /* 0x0000047000007947 */ /* 0x000fea0003800000 */
.L_x_5886:
        /* <DEDUP_REMOVED lines=21> */
.L_x_5895:
[----:B------:R-:W-:Y:S05]  /*1c10*/  BSYNC B1 ;  /* 0x0000000000017941 */ /* 0x000fea0003800000 */
.L_x_5894:
[----:B------:R-:W-:Y:S01]  /*1c20*/  LEA R3, R0, 0x37800000, 0x17 ;  /* 0x3780000000037811 */ /* 0x000fe200078eb8ff */
[----:B------:R-:W-:-:S05]  /*1c30*/  IMAD.SHL.U32 R0, R2, 0x200000, RZ ;  /* 0x0020000002007824 */ /* 0x000fca00078e00ff */
[----:B------:R-:W-:Y:S02]  /*1c40*/  LOP3.LUT R0, R3, R0, R4, 0xfe, !PT ;  /* 0x0000000003007212 */ /* 0x000fe400078efe04 */
.L_x_5893:
[----:B------:R-:W-:Y:S05]  /*1c50*/  BSYNC B0 ;  /* 0x0000000000007941 */ /* 0x000fea0003800000 */
.L_x_5892:
[----:B------:R-:W0:Y:S02]  /*1c60*/  F2I.FTZ.TRUNC.NTZ R0, R0 ;  /* 0x0000000000007305 */ /* 0x000e24000021f100 */
[----:B0-----:R-:W-:Y:S01]  /*1c70*/  PRMT R23, R0, 0x7610, R23 ;  /* 0x0000761000177816 */ /* 0x001fe20000000017 */
[----:B------:R-:W-:Y:S05]  /*1c80*/  BRA `(.L_x_5873) ;  /* 0x000002a000007947 */ /* 0x000fea0003800000 */
.L_x_5885:
        /* <DEDUP_REMOVED lines=14> */
.L_x_5899:
[----:B------:R-:W-:Y:S05]  /*1d70*/  BSYNC B0 ;  /* 0x0000000000007941 */ /* 0x000fea0003800000 */
.L_x_5898:
[----:B------:R-:W0:Y:S02]  /*1d80*/  F2I.FTZ.TRUNC.NTZ R0, R0 ;  /* 0x0000000000007305 */ /* 0x000e24000021f100 */
[----:B0-----:R-:W-:Y:S01]  /*1d90*/  PRMT R23, R0, 0x7610, R23 ;  /* 0x0000761000177816 */ /* 0x001fe20000000017 */
[----:B------:R-:W-:Y:S05]  /*1da0*/  BRA `(.L_x_5873) ;  /* 0x0000018000007947 */ /* 0x000fea0003800000 */
.L_x_5872:
        /* <DEDUP_REMOVED lines=21> */
.L_x_5897:
[----:B------:R0:W5:Y:S01]  /*1f00*/  LDG.E.U8 R23, [R2.64] ;  /* 0x0000002402177981 */ /* 0x000162000c1e1100 */
[----:B------:R-:W-:Y:S05]  /*1f10*/  BRA `(.L_x_5873) ;  /* 0x0000001000007947 */ /* 0x000fea0003800000 */
.L_x_5896:
[----:B------:R0:W5:Y:S02]  /*1f20*/  LDG.E.U8 R23, [R2.64] ;  /* 0x0000002402177981 */ /* 0x000164000c1e1100 */
.L_x_5873:
        /* <DEDUP_REMOVED lines=16> */
.L_x_5903:
[----:B------:R0:W5:Y:S01]  /*2030*/  LDG.E.U8 R0, [R2.64] ;  /* 0x0000002402007981 */ /* 0x000162000c1e1100 */
[----:B------:R-:W-:Y:S05]  /*2040*/  BRA `(.L_x_5905) ;  /* 0x00000d7000007947 */ /* 0x000fea0003800000 */
.L_x_5902:
        /* <DEDUP_REMOVED lines=8> */
.L_x_5907:
[----:B------:R0:W5:Y:S01]  /*20d0*/  LDG.E.U8 R0, [R2.64] ;  /* 0x0000002402007981 */ /* 0x000162000c1e1100 */
[----:B------:R-:W-:Y:S05]  /*20e0*/  BRA `(.L_x_5905) ;  /* 0x00000cd000007947 */ /* 0x000fea0003800000 */
.L_x_5906:
[----:B------:R0:W5:Y:S01]  /*20f0*/  LDG.E.U16 R0, [R2.64] ;  /* 0x0000002402007981 */ /* 0x000162000c1e1500 */
[----:B------:R-:W-:Y:S05]  /*2100*/  BRA `(.L_x_5905) ;  /* 0x00000cb000007947 */ /* 0x000fea0003800000 */
.L_x_5901:
        /* <DEDUP_REMOVED lines=9> */
.L_x_5909:
[----:B------:R-:W2:Y:S02]  /*21a0*/  LDG.E.U16 R4, [R2.64] ;  /* 0x0000002402047981 */ /* 0x000ea4000c1e1500 */
[----:B--2---:R-:W-:-:S06]  /*21b0*/  HADD2.F32 R4, -RZ, R4.H0_H0 ;  /* 0x20000004ff047230 */ /* 0x004fcc0000004100 */
[----:B------:R-:W0:Y:S02]  /*21c0*/  F2I.FTZ.TRUNC.NTZ R4, R4 ;  /* 0x0000000400047305 */ /* 0x000e24000021f100 */
[----:B0-----:R-:W-:Y:S01]  /*21d0*/  PRMT R0, R4, 0x7610, R0 ;  /* 0x0000761004007816 */ /* 0x001fe20000000000 */
[----:B------:R-:W-:Y:S05]  /*21e0*/  BRA `(.L_x_5905) ;  /* 0x00000bd000007947 */ /* 0x000fea0003800000 */
.L_x_5908:
        /* <DEDUP_REMOVED lines=9> */
.L_x_5911:
[----:B------:R-:W2:Y:S02]  /*2280*/  LDG.E.U16 R2, [R2.64] ;  /* 0x0000002402027981 */ /* 0x000ea4000c1e1500 */
[----:B--2---:R-:W-:-:S06]  /*2290*/  HADD2.F32 R4, -RZ, R2.H0_H0 ;  /* 0x20000002ff047230 */ /* 0x004fcc0000004100 */
[----:B------:R-:W0:Y:S02]  /*22a0*/  F2I.FTZ.TRUNC.NTZ R4, R4 ;  /* 0x0000000400047305 */ /* 0x000e24000021f100 */
[----:B0-----:R-:W-:Y:S01]  /*22b0*/  PRMT R0, R4, 0x7610, R0 ;  /* 0x0000761004007816 */ /* 0x001fe20000000000 */
[----:B------:R-:W-:Y:S05]  /*22c0*/  BRA `(.L_x_5905) ;  /* 0x00000af000007947 */ /* 0x000fea0003800000 */
.L_x_5910:
[----:B------:R-:W2:Y:S02]  /*22d0*/  LDG.E.64 R2, [R2.64] ;  /* 0x0000002402027981 */ /* 0x000ea4000c1e1b00 */
[----:B--2---:R0:W2:Y:S01]  /*22e0*/  F2I.F64.TRUNC R0, R2 ;  /* 0x0000000200007311 */ /* 0x0040a2000030d100 */
[----:B------:R-:W-:Y:S05]  /*22f0*/  BRA `(.L_x_5905) ;  /* 0x00000ac000007947 */ /* 0x000fea0003800000 */
.L_x_5900:
        /* <DEDUP_REMOVED lines=12> */
.L_x_5914:
[----:B------:R-:W2:Y:S02]  /*23c0*/  LDG.E.64 R2, [R2.64] ;  /* 0x0000002402027981 */ /* 0x000ea4000c1e1b00 */
[----:B--2---:R0:W2:Y:S01]  /*23d0*/  F2I.F64.TRUNC R0, R2 ;  /* 0x0000000200007311 */ /* 0x0040a2000030d100 */
[----:B------:R-:W-:Y:S05]  /*23e0*/  BRA `(.L_x_5905) ;  /* 0x000009d000007947 */ /* 0x000fea0003800000 */
.L_x_5913:
        /* <DEDUP_REMOVED lines=28> */
.L_x_5916:
        /* <DEDUP_REMOVED lines=15> */
.L_x_5915:
[----:B------:R-:W2:Y:S02]  /*26a0*/  LDG.E.U16 R2, [R2.64] ;  /* 0x0000002402027981 */ /* 0x000ea4000c1e1500 */
[----:B--2---:R-:W-:-:S04]  /*26b0*/  PRMT R2, RZ, 0x5410, R2 ;  /* 0x00005410ff027816 */ /* 0x004fc80000000002 */
[----:B------:R0:W2:Y:S01]  /*26c0*/  F2I.FTZ.TRUNC.NTZ R0, R2 ;  /* 0x0000000200007305 */ /* 0x0000a2000021f100 */
[----:B------:R-:W-:Y:S05]  /*26d0*/  BRA `(.L_x_5905) ;  /* 0x000006e000007947 */ /* 0x000fea0003800000 */
.L_x_5912:
        /* <DEDUP_REMOVED lines=10> */
.L_x_5919:
        /* <DEDUP_REMOVED lines=21> */
.L_x_5923:
[----:B------:R-:W-:Y:S05]  /*28d0*/  BSYNC B1 ;  /* 0x0000000000017941 */ /* 0x000fea0003800000 */
.L_x_5922:
[----:B------:R-:W-:Y:S01]  /*28e0*/  IMAD.SHL.U32 R2, R2, 0x100000, RZ ;  /* 0x0010000002027824 */ /* 0x000fe200078e00ff */
[----:B------:R-:W-:-:S04]  /*28f0*/  LEA R3, R0, 0x3b800000, 0x17 ;  /* 0x3b80000000037811 */ /* 0x000fc800078eb8ff */
[----:B------:R-:W-:Y:S02]  /*2900*/  LOP3.LUT R4, R3, R2, R4, 0xfe, !PT ;  /* 0x0000000203047212 */ /* 0x000fe400078efe04 */
.L_x_5921:
[----:B------:R-:W-:Y:S05]  /*2910*/  BSYNC B0 ;  /* 0x0000000000007941 */ /* 0x000fea0003800000 */
.L_x_5920:
[----:B------:R-:W0:Y:S02]  /*2920*/  F2I.FTZ.TRUNC.NTZ R4, R4 ;  /* 0x0000000400047305 */ /* 0x000e24000021f100 */
[----:B0-----:R-:W-:Y:S01]  /*2930*/  PRMT R0, R4, 0x7610, R0 ;  /* 0x0000761004007816 */ /* 0x001fe20000000000 */
[----:B------:R-:W-:Y:S05]  /*2940*/  BRA `(.L_x_5905) ;  /* 0x0000047000007947 */ /* 0x000fea0003800000 */
.L_x_5918:
        /* <DEDUP_REMOVED lines=21> */
.L_x_5927:
[----:B------:R-:W-:Y:S05]  /*2aa0*/  BSYNC B1 ;  /* 0x0000000000017941 */ /* 0x000fea0003800000 */
.L_x_5926:
[----:B------:R-:W-:Y:S01]  /*2ab0*/  IMAD.SHL.U32 R2, R2, 0x200000, RZ ;  /* 0x0020000002027824 */ /* 0x000fe200078e00ff */
[----:B------:R-:W-:-:S04]  /*2ac0*/  LEA R3, R0, 0x37800000, 0x17 ;  /* 0x3780000000037811 */ /* 0x000fc800078eb8ff */
[----:B------:R-:W-:Y:S02]  /*2ad0*/  LOP3.LUT R4, R3, R2, R4, 0xfe, !PT ;  /* 0x0000000203047212 */ /* 0x000fe400078efe04 */
.L_x_5925:
[----:B------:R-:W-:Y:S05]  /*2ae0*/  BSYNC B0 ;  /* 0x0000000000007941 */ /* 0x000fea0003800000 */
.L_x_5924:
[----:B------:R-:W0:Y:S02]  /*2af0*/  F2I.FTZ.TRUNC.NTZ R4, R4 ;  /* 0x0000000400047305 */ /* 0x000e24000021f100 */
[----:B0-----:R-:W-:Y:S01]  /*2b00*/  PRMT R0, R4, 0x7610, R0 ;  /* 0x0000761004007816 */ /* 0x001fe20000000000 */
[----:B------:R-:W-:Y:S05]  /*2b10*/  BRA `(.L_x_5905) ;  /* 0x000002a000007947 */ /* 0x000fea0003800000 */
.L_x_5917:
        /* <DEDUP_REMOVED lines=14> */
.L_x_5931:
[----:B------:R-:W-:Y:S05]  /*2c00*/  BSYNC B0 ;  /* 0x0000000000007941 */ /* 0x000fea0003800000 */
.L_x_5930:
[----:B------:R-:W0:Y:S02]  /*2c10*/  F2I.FTZ.TRUNC.NTZ R4, R4 ;  /* 0x0000000400047305 */ /* 0x000e24000021f100 */
[----:B0-----:R-:W-:Y:S01]  /*2c20*/  PRMT R0, R4, 0x7610, R0 ;  /* 0x0000761004007816 */ /* 0x001fe20000000000 */
[----:B------:R-:W-:Y:S05]  /*2c30*/  BRA `(.L_x_5905) ;  /* 0x0000018000007947 */ /* 0x000fea0003800000 */
.L_x_5904:
        /* <DEDUP_REMOVED lines=21> */
.L_x_5929:
[----:B------:R0:W5:Y:S01]  /*2d90*/  LDG.E.U8 R0, [R2.64] ;  /* 0x0000002402007981 */ /* 0x000162000c1e1100 */
[----:B------:R-:W-:Y:S05]  /*2da0*/  BRA `(.L_x_5905) ;  /* 0x0000001000007947 */ /* 0x000fea0003800000 */
.L_x_5928:
[----:B------:R0:W5:Y:S02]  /*2db0*/  LDG.E.U8 R0, [R2.64] ;  /* 0x0000002402007981 */ /* 0x000164000c1e1100 */
.L_x_5905:
[----:B------:R-:W3:Y:S01]  /*2dc0*/  LDC.U8 R4, c[0x0][0x3e1] ;  /* 0x0000f840ff047b82 */ /* 0x000ee20000000000 */
[----:B--2--5:R-:W-:Y:S02]  /*2dd0*/  LOP3.LUT R0, R0, 0xffff, RZ, 0xc0, !PT ;  /* 0x0000ffff00007812 */ /* 0x024fe400078ec0ff */
[----:B-1----:R-:W-:Y:S02]  /*2de0*/  LOP3.LUT R23, R23, 0xffff, RZ, 0xc0, !PT ;  /* 0x0000ffff17177812 */ /* 0x002fe400078ec0ff */
[----:B------:R-:W-:Y:S02]  /*2df0*/  PRMT R0, R0, 0x8880, RZ ;  /* 0x0000888000007816 */ /* 0x000fe400000000ff */
[----:B0-----:R-:W-:Y:S02]  /*2e00*/  PRMT R3, R23, 0x8880, RZ ;  /* 0x0000888017037816 */ /* 0x001fe400000000ff */
        /* <DEDUP_REMOVED lines=15> */
.L_x_5935:
[----:B------:R0:W-:Y:S01]  /*2f00*/  STG.E.U8 [R16.64], R5 ;  /* 0x0000000510007986 */ /* 0x0001e2000c101124 */
[----:B------:R-:W-:Y:S05]  /*2f10*/  BRA `(.L_x_5937) ;  /* 0x00000da000007947 */ /* 0x000fea0003800000 */
.L_x_5934:
        /* <DEDUP_REMOVED lines=10> */
.L_x_5939:
[----:B------:R0:W-:Y:S01]  /*2fc0*/  STG.E [R16.64], R5 ;  /* 0x0000000510007986 */ /* 0x0001e2000c101924 */
[----:B------:R-:W-:Y:S05]  /*2fd0*/  BRA `(.L_x_5937) ;  /* 0x00000ce000007947 */ /* 0x000fea0003800000 */
.L_x_5938:
[----:B------:R0:W-:Y:S01]  /*2fe0*/  STG.E.U16 [R16.64], R5 ;  /* 0x0000000510007986 */ /* 0x0001e2000c101524 */
[----:B------:R-:W-:Y:S05]  /*2ff0*/  BRA `(.L_x_5937) ;  /* 0x00000cc000007947 */ /* 0x000fea0003800000 */
.L_x_5933:
        /* <DEDUP_REMOVED lines=9> */
.L_x_5941:
[----:B------:R-:W0:Y:S02]  /*3090*/  I2F.S16 R0, R5 ;  /* 0x0000000500007306 */ /* 0x000e240000101400 */
[----:B0-----:R-:W-:-:S05]  /*30a0*/  F2FP.PACK_AB R0, RZ, R0 ;  /* 0x00000000ff00723e */ /* 0x001fca00000000ff */
[----:B------:R0:W-:Y:S01]  /*30b0*/  STG.E.U16 [R16.64], R0 ;  /* 0x0000000010007986 */ /* 0x0001e2000c101524 */
[----:B------:R-:W-:Y:S05]  /*30c0*/  BRA `(.L_x_5937) ;  /* 0x00000bf000007947 */ /* 0x000fea0003800000 */
.L_x_5940:
        /* <DEDUP_REMOVED lines=10> */
.L_x_5943:
[----:B------:R-:W0:Y:S02]  /*3170*/  I2F.S16 R5, R5 ;  /* 0x0000000500057306 */ /* 0x000e240000101400 */
[----:B0-----:R-:W-:-:S04]  /*3180*/  F2FP.PACK_AB R3, RZ, R5 ;  /* 0x00000005ff03723e */ /* 0x001fc800000000ff */
[----:B------:R-:W-:-:S05]  /*3190*/  PRMT R3, R3, 0x5410, RZ ;  /* 0x0000541003037816 */ /* 0x000fca00000000ff */
[----:B------:R0:W-:Y:S01]  /*31a0*/  STG.E [R16.64], R3 ;  /* 0x0000000310007986 */ /* 0x0001e2000c101924 */
[----:B------:R-:W-:Y:S05]  /*31b0*/  BRA `(.L_x_5937) ;  /* 0x00000b0000007947 */ /* 0x000fea0003800000 */
.L_x_5942:
[----:B------:R-:W0:Y:S02]  /*31c0*/  I2F.F64.S16 R2, R5 ;  /* 0x0000000500027312 */ /* 0x000e240000101c00 */
[----:B0-----:R0:W-:Y:S01]  /*31d0*/  STG.E.64 [R16.64], R2 ;  /* 0x0000000210007986 */ /* 0x0011e2000c101b24 */
[----:B------:R-:W-:Y:S05]  /*31e0*/  BRA `(.L_x_5937) ;  /* 0x00000ad000007947 */ /* 0x000fea0003800000 */
.L_x_5932:
        /* <DEDUP_REMOVED lines=13> */
.L_x_5946:
[----:B------:R-:W0:Y:S01]  /*32c0*/  I2F.F64.S16 R4, R5 ;  /* 0x0000000500047312 */ /* 0x000e220000101c00 */
[----:B------:R-:W-:-:S05]  /*32d0*/  CS2R R6, SRZ ;  /* 0x0000000000067805 */ /* 0x000fca000001ff00 */
[----:B0-----:R0:W-:Y:S01]  /*32e0*/  STG.E.128 [R16.64], R4 ;  /* 0x0000000410007986 */ /* 0x0011e2000c101d24 */
[----:B------:R-:W-:Y:S05]  /*32f0*/  BRA `(.L_x_5937) ;  /* 0x000009c000007947 */ /* 0x000fea0003800000 */
.L_x_5945:
        /* <DEDUP_REMOVED lines=21> */
.L_x_5950:
[----:B------:R-:W-:Y:S05]  /*3450*/  BSYNC B0 ;  /* 0x0000000000007941 */ /* 0x000fea0003800000 */
.L_x_5949:
[----:B------:R-:W-:-:S05]  /*3460*/  LOP3.LUT R3, R0, R3, RZ, 0xfc, !PT ;  /* 0x0000000300037212 */ /* 0x000fca00078efcff */
[----:B------:R0:W-:Y:S01]  /*3470*/  STG.E.U8 [R16.64], R3 ;  /* 0x0000000310007986 */ /* 0x0001e2000c101124 */
[----:B------:R-:W-:Y:S05]  /*3480*/  BRA `(.L_x_5937) ;  /* 0x0000083000007947 */ /* 0x000fea0003800000 */
.L_x_5948:
        /* <DEDUP_REMOVED lines=13> */
.L_x_5952:
[----:B------:R-:W-:Y:S01]  /*3560*/  IMAD.MOV.U32 R0, RZ, RZ, 0x7f ;  /* 0x0000007fff007424 */ /* 0x000fe200078e00ff */
[----:B------:R-:W-:-:S04]  /*3570*/  ISETP.GT.U32.AND P0, PT, R2, 0x7f800000, PT ;  /* 0x7f8000000200780c */ /* 0x000fc80003f04070 */
[----:B------:R-:W-:-:S04]  /*3580*/  SEL R0, R0, 0x7c, P0 ;  /* 0x0000007c00007807 */ /* 0x000fc80000000000 */
.L_x_5953:
[----:B------:R-:W-:Y:S05]  /*3590*/  BSYNC B0 ;  /* 0x0000000000007941 */ /* 0x000fea0003800000 */
.L_x_5951:
[----:B------:R-:W-:-:S04]  /*35a0*/  LOP3.LUT R2, R5, 0x80000000, RZ, 0xc0, !PT ;  /* 0x8000000005027812 */ /* 0x000fc800078ec0ff */
[----:B------:R-:W-:-:S04]  /*35b0*/  SHF.R.U32.HI R3, RZ, 0x18, R2 ;  /* 0x00000018ff037819 */ /* 0x000fc80000011602 */
[----:B------:R-:W-:-:S05]  /*35c0*/  LOP3.LUT R3, R0, R3, RZ, 0xfc, !PT ;  /* 0x0000000300037212 */ /* 0x000fca00078efcff */
[----:B------:R0:W-:Y:S01]  /*35d0*/  STG.E.U8 [R16.64], R3 ;  /* 0x0000000310007986 */ /* 0x0001e2000c101124 */
[----:B------:R-:W-:Y:S05]  /*35e0*/  BRA `(.L_x_5937) ;  /* 0x000006d000007947 */ /* 0x000fea0003800000 */
.L_x_5947:
[----:B------:R-:W0:Y:S02]  /*35f0*/  I2F.S16 R0, R5 ;  /* 0x0000000500007306 */ /* 0x000e240000101400 */
[----:B0-----:R-:W-:-:S05]  /*3600*/  F2FP.BF16.PACK_AB R0, RZ, R0 ;  /* 0x00000000ff00723e */ /* 0x001fca00000010ff */
[----:B------:R0:W-:Y:S01]  /*3610*/  STG.E.U16 [R16.64], R0 ;  /* 0x0000000010007986 */ /* 0x0001e2000c101524 */
[----:B------:R-:W-:Y:S05]  /*3620*/  BRA `(.L_x_5937) ;  /* 0x0000069000007947 */ /* 0x000fea0003800000 */
.L_x_5944:
        /* <DEDUP_REMOVED lines=10> */
.L_x_5956:
        /* <DEDUP_REMOVED lines=17> */
.L_x_5959:
[----:B------:R-:W-:-:S04]  /*37e0*/  LOP3.LUT R2, R5, 0x80000000, RZ, 0xc0, !PT ;  /* 0x8000000005027812 */ /* 0x000fc800078ec0ff */
[----:B------:R-:W-:-:S04]  /*37f0*/  SHF.R.U32.HI R3, RZ, 0x18, R2 ;  /* 0x00000018ff037819 */ /* 0x000fc80000011602 */
[----:B------:R-:W-:-:S04]  /*3800*/  LOP3.LUT R0, R0, R3, RZ, 0xfc, !PT ;  /* 0x0000000300007212 */ /* 0x000fc800078efcff */
[----:B------:R-:W-:Y:S02]  /*3810*/  PRMT R8, R0, 0x7610, R8 ;  /* 0x0000761000087816 */ /* 0x000fe40000000008 */
.L_x_5958:
[----:B------:R-:W-:Y:S05]  /*3820*/  BSYNC B0 ;  /* 0x0000000000007941 */ /* 0x000fea0003800000 */
.L_x_5957:
[----:B------:R0:W-:Y:S01]  /*3830*/  STG.E.U8 [R16.64], R8 ;  /* 0x0000000810007986 */ /* 0x0001e2000c101124 */
[----:B------:R-:W-:Y:S05]  /*3840*/  BRA `(.L_x_5937) ;  /* 0x0000047000007947 */ /* 0x000fea0003800000 */
.L_x_5955:
        /* <DEDUP_REMOVED lines=17> */
.L_x_5962:
[----:B------:R-:W-:-:S04]  /*3960*/  LOP3.LUT R2, R5, 0x80000000, RZ, 0xc0, !PT ;  /* 0x8000000005027812 */ /* 0x000fc800078ec0ff */
[----:B------:R-:W-:-:S04]  /*3970*/  SHF.R.U32.HI R3, RZ, 0x18, R2 ;  /* 0x00000018ff037819 */ /* 0x000fc80000011602 */
[----:B------:R-:W-:-:S04]  /*3980*/  LOP3.LUT R0, R0, R3, RZ, 0xfc, !PT ;  /* 0x0000000300007212 */ /* 0x000fc800078efcff */
[----:B------:R-:W-:Y:S02]  /*3990*/  PRMT R8, R0, 0x7610, R8 ;  /* 0x0000761000087816 */ /* 0x000fe40000000008 */
.L_x_5961:
[----:B------:R-:W-:Y:S05]  /*39a0*/  BSYNC B0 ;  /* 0x0000000000007941 */ /* 0x000fea0003800000 */
.L_x_5960:
[----:B------:R0:W-:Y:S01]  /*39b0*/  STG.E.U8 [R16.64], R8 ;  /* 0x0000000810007986 */ /* 0x0001e2000c101124 */
[----:B------:R-:W-:Y:S05]  /*39c0*/  BRA `(.L_x_5937) ;  /* 0x000002f000007947 */ /* 0x000fea0003800000 */
.L_x_5954:
        /* <DEDUP_REMOVED lines=22> */
.L_x_5936:
        /* <DEDUP_REMOVED lines=20> */
.L_x_5964:
[----:B------:R-:W-:-:S04]  /*3c70*/  PRMT R2, R5, 0x9910, RZ ;  /* 0x0000991005027816 */ /* 0x000fc800000000ff */
[----:B------:R-:W-:-:S05]  /*3c80*/  SHF.R.S32.HI R3, RZ, 0x1f, R2 ;  /* 0x0000001fff037819 */ /* 0x000fca0000011402 */
[----:B------:R0:W-:Y:S01]  /*3c90*/  STG.E.64 [R16.64], R2 ;  /* 0x0000000210007986 */ /* 0x0001e2000c101b24 */
[----:B------:R-:W-:Y:S05]  /*3ca0*/  BRA `(.L_x_5937) ;  /* 0x0000001000007947 */ /* 0x000fea0003800000 */
.L_x_5963:
[----:B------:R0:W-:Y:S02]  /*3cb0*/  STG.E [R16.64], R5 ;  /* 0x0000000510007986 */ /* 0x0001e4000c101924 */
.L_x_5937:
[----:B------:R-:W-:-:S05]  /*3cc0*/  IMAD R18, R19, 0x200, R18 ;  /* 0x0000020013127824 */ /* 0x000fca00078e0212 */
[----:B------:R-:W-:Y:S02]  /*3cd0*/  IADD3 R23, R18, 0x80, RZ ;  /* 0x0000008012177810 */ /* 0x000fe40007ffe0ff */
.L_x_5866:
[----:B------:R-:W-:Y:S05]  /*3ce0*/  BSYNC B6 ;  /* 0x0000000000067941 */ /* 0x000fea0003800000 */
.L_x_5865:
        /* <DEDUP_REMOVED lines=258> */
.L_x_5967:
        /* <DEDUP_REMOVED lines=18> */
.L_x_5971:
[----:B------:R0:W5:Y:S01]  /*4e30*/  LDG.E.U8 R19, [R2.64] ;  /* 0x0000002402137981 */ /* 0x000162000c1e1100 */
[----:B------:R-:W-:Y:S05]  /*4e40*/  BRA `(.L_x_5973) ;  /* 0x00000d8000007947 */ /* 0x000fea0003800000 */
.L_x_5970:
        /* <DEDUP_REMOVED lines=8> */
.L_x_5975:
[----:B------:R0:W5:Y:S01]  /*4ed0*/  LDG.E.U8 R19, [R2.64] ;  /* 0x0000002402137981 */ /* 0x000162000c1e1100 */
[----:B------:R-:W-:Y:S05]  /*4ee0*/  BRA `(.L_x_5973) ;  /* 0x00000ce000007947 */ /* 0x000fea0003800000 */
.L_x_5974:
[----:B------:R0:W5:Y:S01]  /*4ef0*/  LDG.E.U16 R19, [R2.64] ;  /* 0x0000002402137981 */ /* 0x000162000c1e1500 */
[----:B------:R-:W-:Y:S05]  /*4f00*/  BRA `(.L_x_5973) ;  /* 0x00000cc000007947 */ /* 0x000fea0003800000 */
.L_x_5969:
        /* <DEDUP_REMOVED lines=9> */
.L_x_5977:
[----:B------:R-:W2:Y:S02]  /*4fa0*/  LDG.E.U16 R0, [R2.64] ;  /* 0x0000002402007981 */ /* 0x000ea4000c1e1500 */
[----:B--2---:R-:W-:-:S06]  /*4fb0*/  HADD2.F32 R0, -RZ, R0.H0_H0 ;  /* 0x20000000ff007230 */ /* 0x004fcc0000004100 */
[----:B------:R-:W0:Y:S02]  /*4fc0*/  F2I.FTZ.TRUNC.NTZ R0, R0 ;  /* 0x0000000000007305 */ /* 0x000e24000021f100 */
[----:B0-----:R-:W-:Y:S01]  /*4fd0*/  PRMT R19, R0, 0x7610, R19 ;  /* 0x0000761000137816 */ /* 0x001fe20000000013 */
[----:B------:R-:W-:Y:S05]  /*4fe0*/  BRA `(.L_x_5973) ;  /* 0x00000be000007947 */ /* 0x000fea0003800000 */
.L_x_5976:
        /* <DEDUP_REMOVED lines=9> */
.L_x_5979:
[----:B------:R-:W2:Y:S02]  /*5080*/  LDG.E.U16 R2, [R2.64] ;  /* 0x0000002402027981 */ /* 0x000ea4000c1e1500 */
[----:B--2---:R-:W-:-:S06]  /*5090*/  HADD2.F32 R0, -RZ, R2.H0_H0 ;  /* 0x20000002ff007230 */ /* 0x004fcc0000004100 */
[----:B------:R-:W0:Y:S02]  /*50a0*/  F2I.FTZ.TRUNC.NTZ R0, R0 ;  /* 0x0000000000007305 */ /* 0x000e24000021f100 */
[----:B0-----:R-:W-:Y:S01]  /*50b0*/  PRMT R19, R0, 0x7610, R19 ;  /* 0x0000761000137816 */ /* 0x001fe20000000013 */
[----:B------:R-:W-:Y:S05]  /*50c0*/  BRA `(.L_x_5973) ;  /* 0x00000b0000007947 */ /* 0x000fea0003800000 */
.L_x_5978:
[----:B------:R-:W2:Y:S02]  /*50d0*/  LDG.E.64 R2, [R2.64] ;  /* 0x0000002402027981 */ /* 0x000ea4000c1e1b00 */
[----:B--2---:R0:W1:Y:S01]  /*50e0*/  F2I.F64.TRUNC R19, R2 ;  /* 0x0000000200137311 */ /* 0x004062000030d100 */
[----:B------:R-:W-:Y:S05]  /*50f0*/  BRA `(.L_x_5973) ;  /* 0x00000ad000007947 */ /* 0x000fea0003800000 */
.L_x_5968:
        /* <DEDUP_REMOVED lines=12> */
.L_x_5982:
[----:B------:R-:W2:Y:S02]  /*51c0*/  LDG.E.64 R2, [R2.64] ;  /* 0x0000002402027981 */ /* 0x000ea4000c1e1b00 */
[----:B--2---:R0:W1:Y:S01]  /*51d0*/  F2I.F64.TRUNC R19, R2 ;  /* 0x0000000200137311 */ /* 0x004062000030d100 */
[----:B------:R-:W-:Y:S05]  /*51e0*/  BRA `(.L_x_5973) ;  /* 0x000009e000007947 */ /* 0x000fea0003800000 */
.L_x_5981:
        /* <DEDUP_REMOVED lines=28> */
.L_x_5984:
        /* <DEDUP_REMOVED lines=15> */
.L_x_5983:
[----:B------:R-:W2:Y:S02]  /*54a0*/  LDG.E.U16 R0, [R2.64] ;  /* 0x0000002402007981 */ /* 0x000ea4000c1e1500 */
[----:B--2---:R-:W-:-:S06]  /*54b0*/  PRMT R0, RZ, 0x5410, R0 ;  /* 0x00005410ff007816 */ /* 0x004fcc0000000000 */
[----:B------:R-:W0:Y:S02]  /*54c0*/  F2I.FTZ.TRUNC.NTZ R0, R0 ;  /* 0x0000000000007305 */ /* 0x000e24000021f100 */
[----:B0-----:R-:W-:Y:S01]  /*54d0*/  PRMT R19, R0, 0x7610, R19 ;  /* 0x0000761000137816 */ /* 0x001fe20000000013 */
[----:B------:R-:W-:Y:S05]  /*54e0*/  BRA `(.L_x_5973) ;  /* 0x000006e000007947 */ /* 0x000fea0003800000 */
.L_x_5980:
        /* <DEDUP_REMOVED lines=10> */
.L_x_5987:
        /* <DEDUP_REMOVED lines=21> */
.L_x_5991:
[----:B------:R-:W-:Y:S05]  /*56e0*/  BSYNC B1 ;  /* 0x0000000000017941 */ /* 0x000fea0003800000 */
.L_x_5990:
[----:B------:R-:W-:Y:S01]  /*56f0*/  LEA R3, R0, 0x3b800000, 0x17 ;  /* 0x3b80000000037811 */ /* 0x000fe200078eb8ff */
[----:B------:R-:W-:-:S05]  /*5700*/  IMAD.SHL.U32 R0, R2, 0x100000, RZ ;  /* 0x0010000002007824 */ /* 0x000fca00078e00ff */
[----:B------:R-:W-:Y:S02]  /*5710*/  LOP3.LUT R0, R3, R0, R4, 0xfe, !PT ;  /* 0x0000000003007212 */ /* 0x000fe400078efe04 */
.L_x_5989:
[----:B------:R-:W-:Y:S05]  /*5720*/  BSYNC B0 ;  /* 0x0000000000007941 */ /* 0x000fea0003800000 */
.L_x_5988:
[----:B------:R-:W0:Y:S02]  /*5730*/  F2I.FTZ.TRUNC.NTZ R0, R0 ;  /* 0x0000000000007305 */ /* 0x000e24000021f100 */
[----:B0-----:R-:W-:Y:S01]  /*5740*/  PRMT R19, R0, 0x7610, R19 ;  /* 0x0000761000137816 */ /* 0x001fe20000000013 */
[----:B------:R-:W-:Y:S05]  /*5750*/  BRA `(.L_x_5973) ;  /* 0x0000047000007947 */ /* 0x000fea0003800000 */
.L_x_5986:
        /* <DEDUP_REMOVED lines=21> */
.L_x_5995:
[----:B------:R-:W-:Y:S05]  /*58b0*/  BSYNC B1 ;  /* 0x0000000000017941 */ /* 0x000fea0003800000 */
.L_x_5994:
[----:B------:R-:W-:Y:S01]  /*58c0*/  LEA R3, R0, 0x37800000, 0x17 ;  /* 0x3780000000037811 */ /* 0x000fe200078eb8ff */
[----:B------:R-:W-:-:S05]  /*58d0*/  IMAD.SHL.U32 R0, R2, 0x200000, RZ ;  /* 0x0020000002007824 */ /* 0x000fca00078e00ff */
[----:B------:R-:W-:Y:S02]  /*58e0*/  LOP3.LUT R0, R3, R0, R4, 0xfe, !PT ;  /* 0x0000000003007212 */ /* 0x000fe400078efe04 */
.L_x_5993:
[----:B------:R-:W-:Y:S05]  /*58f0*/  BSYNC B0 ;  /* 0x0000000000007941 */ /* 0x000fea0003800000 */
.L_x_5992:
[----:B------:R-:W0:Y:S02]  /*5900*/  F2I.FTZ.TRUNC.NTZ R0, R0 ;  /* 0x0000000000007305 */ /* 0x000e24000021f100 */
[----:B0-----:R-:W-:Y:S01]  /*5910*/  PRMT R19, R0, 0x7610, R19 ;  /* 0x0000761000137816 */ /* 0x001fe20000000013 */
[----:B------:R-:W-:Y:S05]  /*5920*/  BRA `(.L_x_5973) ;  /* 0x000002a000007947 */ /* 0x000fea0003800000 */
.L_x_5985:
        /* <DEDUP_REMOVED lines=14> */
.L_x_5999:
[----:B------:R-:W-:Y:S05]  /*5a10*/  BSYNC B0 ;  /* 0x0000000000007941 */ /* 0x000fea0003800000 */
.L_x_5998:
[----:B------:R-:W0:Y:S02]  /*5a20*/  F2I.FTZ.TRUNC.NTZ R0, R0 ;  /* 0x0000000000007305 */ /* 0x000e24000021f100 */
[----:B0-----:R-:W-:Y:S01]  /*5a30*/  PRMT R19, R0, 0x7610, R19 ;  /* 0x0000761000137816 */ /* 0x001fe20000000013 */
[----:B------:R-:W-:Y:S05]  /*5a40*/  BRA `(.L_x_5973) ;  /* 0x0000018000007947 */ /* 0x000fea0003800000 */
.L_x_5972:
        /* <DEDUP_REMOVED lines=21> */
.L_x_5997:
[----:B------:R0:W5:Y:S01]  /*5ba0*/  LDG.E.U8 R19, [R2.64] ;  /* 0x0000002402137981 */ /* 0x000162000c1e1100 */
[----:B------:R-:W-:Y:S05]  /*5bb0*/  BRA `(.L_x_5973) ;  /* 0x0000001000007947 */ /* 0x000fea0003800000 */
.L_x_5996:
[----:B------:R0:W5:Y:S02]  /*5bc0*/  LDG.E.U8 R19, [R2.64] ;  /* 0x0000002402137981 */ /* 0x000164000c1e1100 */
.L_x_5973:
        /* <DEDUP_REMOVED lines=16> */
.L_x_6003:
[----:B------:R0:W5:Y:S01]  /*5cd0*/  LDG.E.U8 R0, [R2.64] ;  /* 0x0000002402007981 */ /* 0x000162000c1e1100 */
[----:B------:R-:W-:Y:S05]  /*5ce0*/  BRA `(.L_x_6005) ;  /* 0x00000d7000007947 */ /* 0x000fea0003800000 */
.L_x_6002:
        /* <DEDUP_REMOVED lines=8> */
.L_x_6007:
[----:B------:R0:W5:Y:S01]  /*5d70*/  LDG.E.U8 R0, [R2.64] ;  /* 0x0000002402007981 */ /* 0x000162000c1e1100 */
[----:B------:R-:W-:Y:S05]  /*5d80*/  BRA `(.L_x_6005) ;  /* 0x00000cd000007947 */ /* 0x000fea0003800000 */
.L_x_6006:
[----:B------:R0:W5:Y:S01]  /*5d90*/  LDG.E.U16 R0, [R2.64] ;  /* 0x0000002402007981 */ /* 0x000162000c1e1500 */
[----:B------:R-:W-:Y:S05]  /*5da0*/  BRA `(.L_x_6005) ;  /* 0x00000cb000007947 */ /* 0x000fea0003800000 */
.L_x_6001:
        /* <DEDUP_REMOVED lines=9> */
.L_x_6009:
[----:B------:R-:W2:Y:S02]  /*5e40*/  LDG.E.U16 R4, [R2.64] ;  /* 0x0000002402047981 */ /* 0x000ea4000c1e1500 */
[----:B--2---:R-:W-:-:S06]  /*5e50*/  HADD2.F32 R4, -RZ, R4.H0_H0 ;  /* 0x20000004ff047230 */ /* 0x004fcc0000004100 */
[----:B------:R-:W0:Y:S02]  /*5e60*/  F2I.FTZ.TRUNC.NTZ R4, R4 ;  /* 0x0000000400047305 */ /* 0x000e24000021f100 */
[----:B0-----:R-:W-:Y:S01]  /*5e70*/  PRMT R0, R4, 0x7610, R0 ;  /* 0x0000761004007816 */ /* 0x001fe20000000000 */
[----:B------:R-:W-:Y:S05]  /*5e80*/  BRA `(.L_x_6005) ;  /* 0x00000bd000007947 */ /* 0x000fea0003800000 */
.L_x_6008:
        /* <DEDUP_REMOVED lines=9> */
.L_x_6011:
[----:B------:R-:W2:Y:S02]  /*5f20*/  LDG.E.U16 R2, [R2.64] ;  /* 0x0000002402027981 */ /* 0x000ea4000c1e1500 */
[----:B--2---:R-:W-:-:S06]  /*5f30*/  HADD2.F32 R4, -RZ, R2.H0_H0 ;  /* 0x20000002ff047230 */ /* 0x004fcc0000004100 */
[----:B------:R-:W0:Y:S02]  /*5f40*/  F2I.FTZ.TRUNC.NTZ R4, R4 ;  /* 0x0000000400047305 */ /* 0x000e24000021f100 */
[----:B0-----:R-:W-:Y:S01]  /*5f50*/  PRMT R0, R4, 0x7610, R0 ;  /* 0x0000761004007816 */ /* 0x001fe20000000000 */
[----:B------:R-:W-:Y:S05]  /*5f60*/  BRA `(.L_x_6005) ;  /* 0x00000af000007947 */ /* 0x000fea0003800000 */
.L_x_6010:
[----:B------:R-:W2:Y:S02]  /*5f70*/  LDG.E.64 R2, [R2.64] ;  /* 0x0000002402027981 */ /* 0x000ea4000c1e1b00 */
[----:B--2---:R0:W2:Y:S01]  /*5f80*/  F2I.F64.TRUNC R0, R2 ;  /* 0x0000000200007311 */ /* 0x0040a2000030d100 */
[----:B------:R-:W-:Y:S05]  /*5f90*/  BRA `(.L_x_6005) ;  /* 0x00000ac000007947 */ /* 0x000fea0003800000 */
.L_x_6000:
        /* <DEDUP_REMOVED lines=12> */
.L_x_6014:
[----:B------:R-:W2:Y:S02]  /*6060*/  LDG.E.64 R2, [R2.64] ;  /* 0x0000002402027981 */ /* 0x000ea4000c1e1b00 */
[----:B--2---:R0:W2:Y:S01]  /*6070*/  F2I.F64.TRUNC R0, R2 ;  /* 0x0000000200007311 */ /* 0x0040a2000030d100 */
[----:B------:R-:W-:Y:S05]  /*6080*/  BRA `(.L_x_6005) ;  /* 0x000009d000007947 */ /* 0x000fea0003800000 */
.L_x_6013:
        /* <DEDUP_REMOVED lines=28> */
.L_x_6016:
        /* <DEDUP_REMOVED lines=15> */
.L_x_6015:
[----:B------:R-:W2:Y:S02]  /*6340*/  LDG.E.U16 R2, [R2.64] ;  /* 0x0000002402027981 */ /* 0x000ea4000c1e1500 */
[----:B--2---:R-:W-:-:S04]  /*6350*/  PRMT R2, RZ, 0x5410, R2 ;  /* 0x00005410ff027816 */ /* 0x004fc80000000002 */
[----:B------:R0:W2:Y:S01]  /*6360*/  F2I.FTZ.TRUNC.NTZ R0, R2 ;  /* 0x0000000200007305 */ /* 0x0000a2000021f100 */
[----:B------:R-:W-:Y:S05]  /*6370*/  BRA `(.L_x_6005) ;  /* 0x000006e000007947 */ /* 0x000fea0003800000 */
.L_x_6012:
        /* <DEDUP_REMOVED lines=10> */
.L_x_6019:
        /* <DEDUP_REMOVED lines=21> */
.L_x_6023:
[----:B------:R-:W-:Y:S05]  /*6570*/  BSYNC B1 ;  /* 0x0000000000017941 */ /* 0x000fea0003800000 */
.L_x_6022:
[----:B------:R-:W-:Y:S01]  /*6580*/  IMAD.SHL.U32 R2, R2, 0x100000, RZ ;  /* 0x0010000002027824 */ /* 0x000fe200078e00ff */
[----:B------:R-:W-:-:S04]  /*6590*/  LEA R3, R0, 0x3b800000, 0x17 ;  /* 0x3b80000000037811 */ /* 0x000fc800078eb8ff */
[----:B------:R-:W-:Y:S02]  /*65a0*/  LOP3.LUT R4, R3, R2, R4, 0xfe, !PT ;  /* 0x0000000203047212 */ /* 0x000fe400078efe04 */
.L_x_6021:
[----:B------:R-:W-:Y:S05]  /*65b0*/  BSYNC B0 ;  /* 0x0000000000007941 */ /* 0x000fea0003800000 */
.L_x_6020:
[----:B------:R-:W0:Y:S02]  /*65c0*/  F2I.FTZ.TRUNC.NTZ R4, R4 ;  /* 0x0000000400047305 */ /* 0x000e24000021f100 */
[----:B0-----:R-:W-:Y:S01]  /*65d0*/  PRMT R0, R4, 0x7610, R0 ;  /* 0x0000761004007816 */ /* 0x001fe20000000000 */
[----:B------:R-:W-:Y:S05]  /*65e0*/  BRA `(.L_x_6005) ;  /* 0x0000047000007947 */ /* 0x000fea0003800000 */
.L_x_6018:
        /* <DEDUP_REMOVED lines=21> */
.L_x_6027:
[----:B------:R-:W-:Y:S05]  /*6740*/  BSYNC B1 ;  /* 0x0000000000017941 */ /* 0x000fea0003800000 */
.L_x_6026:
[----:B------:R-:W-:Y:S01]  /*6750*/  IMAD.SHL.U32 R2, R2, 0x200000, RZ ;  /* 0x0020000002027824 */ /* 0x000fe200078e00ff */
[----:B------:R-:W-:-:S04]  /*6760*/  LEA R3, R0, 0x37800000, 0x17 ;  /* 0x3780000000037811 */ /* 0x000fc800078eb8ff */
[----:B------:R-:W-:Y:S02]  /*6770*/  LOP3.LUT R4, R3, R2, R4, 0xfe, !PT ;  /* 0x0000000203047212 */ /* 0x000fe400078efe04 */
.L_x_6025:
[----:B------:R-:W-:Y:S05]  /*6780*/  BSYNC B0 ;  /* 0x0000000000007941 */ /* 0x000fea0003800000 */
.L_x_6024:
[----:B------:R-:W0:Y:S02]  /*6790*/  F2I.FTZ.TRUNC.NTZ R4, R4 ;  /* 0x0000000400047305 */ /* 0x000e24000021f100 */
[----:B0-----:R-:W-:Y:S01]  /*67a0*/  PRMT R0, R4, 0x7610, R0 ;  /* 0x0000761004007816 */ /* 0x001fe20000000000 */
[----:B------:R-:W-:Y:S05]  /*67b0*/  BRA `(.L_x_6005) ;  /* 0x000002a000007947 */ /* 0x000fea0003800000 */
.L_x_6017:
        /* <DEDUP_REMOVED lines=14> */
.L_x_6031:
[----:B------:R-:W-:Y:S05]  /*68a0*/  BSYNC B0 ;  /* 0x0000000000007941 */ /* 0x000fea0003800000 */
.L_x_6030:
[----:B------:R-:W0:Y:S02]  /*68b0*/  F2I.FTZ.TRUNC.NTZ R4, R4 ;  /* 0x0000000400047305 */ /* 0x000e24000021f100 */
[----:B0-----:R-:W-:Y:S01]  /*68c0*/  PRMT R0, R4, 0x7610, R0 ;  /* 0x0000761004007816 */ /* 0x001fe20000000000 */
[----:B------:R-:W-:Y:S05]  /*68d0*/  BRA `(.L_x_6005) ;  /* 0x0000018000007947 */ /* 0x000fea0003800000 */
.L_x_6004:
        /* <DEDUP_REMOVED lines=21> */
.L_x_6029:
[----:B------:R0:W5:Y:S01]  /*6a30*/  LDG.E.U8 R0, [R2.64] ;  /* 0x0000002402007981 */ /* 0x000162000c1e1100 */
[----:B------:R-:W-:Y:S05]  /*6a40*/  BRA `(.L_x_6005) ;  /* 0x0000001000007947 */ /* 0x000fea0003800000 */
.L_x_6028:
[----:B------:R0:W5:Y:S02]  /*6a50*/  LDG.E.U8 R0, [R2.64] ;  /* 0x0000002402007981 */ /* 0x000164000c1e1100 */
.L_x_6005:
        /* <DEDUP_REMOVED lines=20> */
.L_x_6035:
[----:B------:R0:W-:Y:S01]  /*6ba0*/  STG.E.U8 [R16.64], R5 ;  /* 0x0000000510007986 */ /* 0x0001e2000c101124 */
[----:B------:R-:W-:Y:S05]  /*6bb0*/  BRA `(.L_x_6037) ;  /* 0x00000da000007947 */ /* 0x000fea0003800000 */
.L_x_6034:
        /* <DEDUP_REMOVED lines=10> */
.L_x_6039:
[----:B------:R0:W-:Y:S01]  /*6c60*/  STG.E [R16.64], R5 ;  /* 0x0000000510007986 */ /* 0x0001e2000c101924 */
[----:B------:R-:W-:Y:S05]  /*6c70*/  BRA `(.L_x_6037) ;  /* 0x00000ce000007947 */ /* 0x000fea0003800000 */
.L_x_6038:
[----:B------:R0:W-:Y:S01]  /*6c80*/  STG.E.U16 [R16.64], R5 ;  /* 0x0000000510007986 */ /* 0x0001e2000c101524 */
[----:B------:R-:W-:Y:S05]  /*6c90*/  BRA `(.L_x_6037) ;  /* 0x00000cc000007947 */ /* 0x000fea0003800000 */
.L_x_6033:
        /* <DEDUP_REMOVED lines=9> */
.L_x_6041:
[----:B------:R-:W0:Y:S02]  /*6d30*/  I2F.S16 R0, R5 ;  /* 0x0000000500007306 */ /* 0x000e240000101400 */
[----:B0-----:R-:W-:-:S05]  /*6d40*/  F2FP.PACK_AB R0, RZ, R0 ;  /* 0x00000000ff00723e */ /* 0x001fca00000000ff */
[----:B------:R0:W-:Y:S01]  /*6d50*/  STG.E.U16 [R16.64], R0 ;  /* 0x0000000010007986 */ /* 0x0001e2000c101524 */
[----:B------:R-:W-:Y:S05]  /*6d60*/  BRA `(.L_x_6037) ;  /* 0x00000bf000007947 */ /* 0x000fea0003800000 */
.L_x_6040:
        /* <DEDUP_REMOVED lines=10> */
.L_x_6043:
[----:B------:R-:W0:Y:S02]  /*6e10*/  I2F.S16 R5, R5 ;  /* 0x0000000500057306 */ /* 0x000e240000101400 */
[----:B0-----:R-:W-:-:S04]  /*6e20*/  F2FP.PACK_AB R3, RZ, R5 ;  /* 0x00000005ff03723e */ /* 0x001fc800000000ff */
[----:B------:R-:W-:-:S05]  /*6e30*/  PRMT R3, R3, 0x5410, RZ ;  /* 0x0000541003037816 */ /* 0x000fca00000000ff */
[----:B------:R0:W-:Y:S01]  /*6e40*/  STG.E [R16.64], R3 ;  /* 0x0000000310007986 */ /* 0x0001e2000c101924 */
[----:B------:R-:W-:Y:S05]  /*6e50*/  BRA `(.L_x_6037) ;  /* 0x00000b0000007947 */ /* 0x000fea0003800000 */
.L_x_6042:
[----:B------:R-:W0:Y:S02]  /*6e60*/  I2F.F64.S16 R2, R5 ;  /* 0x0000000500027312 */ /* 0x000e240000101c00 */
[----:B0-----:R0:W-:Y:S01]  /*6e70*/  STG.E.64 [R16.64], R2 ;  /* 0x0000000210007986 */ /* 0x0011e2000c101b24 */
[----:B------:R-:W-:Y:S05]  /*6e80*/  BRA `(.L_x_6037) ;  /* 0x00000ad000007947 */ /* 0x000fea0003800000 */
.L_x_6032:
        /* <DEDUP_REMOVED lines=13> */
.L_x_6046:
[----:B------:R-:W0:Y:S01]  /*6f60*/  I2F.F64.S16 R4, R5 ;  /* 0x0000000500047312 */ /* 0x000e220000101c00 */
[----:B------:R-:W-:-:S05]  /*6f70*/  CS2R R6, SRZ ;  /* 0x0000000000067805 */ /* 0x000fca000001ff00 */
[----:B0-----:R0:W-:Y:S01]  /*6f80*/  STG.E.128 [R16.64], R4 ;  /* 0x0000000410007986 */ /* 0x0011e2000c101d24 */
[----:B------:R-:W-:Y:S05]  /*6f90*/  BRA `(.L_x_6037) ;  /* 0x000009c000007947 */ /* 0x000fea0003800000 */
.L_x_6045:
        /* <DEDUP_REMOVED lines=21> */
.L_x_6050:
[----:B------:R-:W-:Y:S05]  /*70f0*/  BSYNC B0 ;  /* 0x0000000000007941 */ /* 0x000fea0003800000 */
.L_x_6049:
[----:B------:R-:W-:-:S05]  /*7100*/  LOP3.LUT R3, R0, R3, RZ, 0xfc, !PT ;  /* 0x0000000300037212 */ /* 0x000fca00078efcff */
[----:B------:R0:W-:Y:S01]  /*7110*/  STG.E.U8 [R16.64], R3 ;  /* 0x0000000310007986 */ /* 0x0001e2000c101124 */
[----:B------:R-:W-:Y:S05]  /*7120*/  BRA `(.L_x_6037) ;  /* 0x0000083000007947 */ /* 0x000fea0003800000 */
.L_x_6048:
        /* <DEDUP_REMOVED lines=13> */
.L_x_6052:
[----:B------:R-:W-:Y:S01]  /*7200*/  IMAD.MOV.U32 R0, RZ, RZ, 0x7f ;  /* 0x0000007fff007424 */ /* 0x000fe200078e00ff */
[----:B------:R-:W-:-:S04]  /*7210*/  ISETP.GT.U32.AND P0, PT, R2, 0x7f800000, PT ;  /* 0x7f8000000200780c */ /* 0x000fc80003f04070 */
[----:B------:R-:W-:-:S04]  /*7220*/  SEL R0, R0, 0x7c, P0 ;  /* 0x0000007c00007807 */ /* 0x000fc80000000000 */
.L_x_6053:
[----:B------:R-:W-:Y:S05]  /*7230*/  BSYNC B0 ;  /* 0x0000000000007941 */ /* 0x000fea0003800000 */
.L_x_6051:
[----:B------:R-:W-:-:S04]  /*7240*/  LOP3.LUT R2, R5, 0x80000000, RZ, 0xc0, !PT ;  /* 0x8000000005027812 */ /* 0x000fc800078ec0ff */
[----:B------:R-:W-:-:S04]  /*7250*/  SHF.R.U32.HI R3, RZ, 0x18, R2 ;  /* 0x00000018ff037819 */ /* 0x000fc80000011602 */
[----:B------:R-:W-:-:S05]  /*7260*/  LOP3.LUT R3, R0, R3, RZ, 0xfc, !PT ;  /* 0x0000000300037212 */ /* 0x000fca00078efcff */
[----:B------:R0:W-:Y:S01]  /*7270*/  STG.E.U8 [R16.64], R3 ;  /* 0x0000000310007986 */ /* 0x0001e2000c101124 */
[----:B------:R-:W-:Y:S05]  /*7280*/  BRA `(.L_x_6037) ;  /* 0x000006d000007947 */ /* 0x000fea0003800000 */
.L_x_6047:
[----:B------:R-:W0:Y:S02]  /*7290*/  I2F.S16 R0, R5 ;  /* 0x0000000500007306 */ /* 0x000e240000101400 */
[----:B0-----:R-:W-:-:S05]  /*72a0*/  F2FP.BF16.PACK_AB R0, RZ, R0 ;  /* 0x00000000ff00723e */ /* 0x001fca00000010ff */
[----:B------:R0:W-:Y:S01]  /*72b0*/  STG.E.U16 [R16.64], R0 ;  /* 0x0000000010007986 */ /* 0x0001e2000c101524 */
[----:B------:R-:W-:Y:S05]  /*72c0*/  BRA `(.L_x_6037) ;  /* 0x0000069000007947 */ /* 0x000fea0003800000 */
.L_x_6044:
        /* <DEDUP_REMOVED lines=10> */
.L_x_6056:
        /* <DEDUP_REMOVED lines=17> */
.L_x_6059:
[----:B------:R-:W-:-:S04]  /*7480*/  LOP3.LUT R2, R5, 0x80000000, RZ, 0xc0, !PT ;  /* 0x8000000005027812 */ /* 0x000fc800078ec0ff */
[----:B------:R-:W-:-:S04]  /*7490*/  SHF.R.U32.HI R3, RZ, 0x18, R2 ;  /* 0x00000018ff037819 */ /* 0x000fc80000011602 */
[----:B------:R-:W-:-:S04]  /*74a0*/  LOP3.LUT R0, R0, R3, RZ, 0xfc, !PT ;  /* 0x0000000300007212 */ /* 0x000fc800078efcff */
[----:B------:R-:W-:Y:S02]  /*74b0*/  PRMT R8, R0, 0x7610, R8 ;  /* 0x0000761000087816 */ /* 0x000fe40000000008 */
.L_x_6058:
[----:B------:R-:W-:Y:S05]  /*74c0*/  BSYNC B0 ;  /* 0x0000000000007941 */ /* 0x000fea0003800000 */
.L_x_6057:
[----:B------:R0:W-:Y:S01]  /*74d0*/  STG.E.U8 [R16.64], R8 ;  /* 0x0000000810007986 */ /* 0x0001e2000c101124 */
[----:B------:R-:W-:Y:S05]  /*74e0*/  BRA `(.L_x_6037) ;  /* 0x0000047000007947 */ /* 0x000fea0003800000 */
.L_x_6055:
        /* <DEDUP_REMOVED lines=17> */
.L_x_6062:
[----:B------:R-:W-:-:S04]  /*7600*/  LOP3.LUT R2, R5, 0x80000000, RZ, 0xc0, !PT ;  /* 0x8000000005027812 */ /* 0x000fc800078ec0ff */
[----:B------:R-:W-:-:S04]  /*7610*/  SHF.R.U32.HI R3, RZ, 0x18, R2 ;  /* 0x00000018ff037819 */ /* 0x000fc80000011602 */
[----:B------:R-:W-:-:S04]  /*7620*/  LOP3.LUT R0, R0, R3, RZ, 0xfc, !PT ;  /* 0x0000000300007212 */ /* 0x000fc800078efcff */
[----:B------:R-:W-:Y:S02]  /*7630*/  PRMT R8, R0, 0x7610, R8 ;  /* 0x0000761000087816 */ /* 0x000fe40000000008 */
.L_x_6061:
[----:B------:R-:W-:Y:S05]  /*7640*/  BSYNC B0 ;  /* 0x0000000000007941 */ /* 0x000fea0003800000 */
.L_x_6060:
[----:B------:R0:W-:Y:S01]  /*7650*/  STG.E.U8 [R16.64], R8 ;  /* 0x0000000810007986 */ /* 0x0001e2000c101124 */
[----:B------:R-:W-:Y:S05]  /*7660*/  BRA `(.L_x_6037) ;  /* 0x000002f000007947 */ /* 0x000fea0003800000 */
.L_x_6054:
        /* <DEDUP_REMOVED lines=22> */
.L_x_6036:
        /* <DEDUP_REMOVED lines=20> */
.L_x_6064:
[----:B------:R-:W-:-:S04]  /*7910*/  PRMT R2, R5, 0x9910, RZ ;  /* 0x0000991005027816 */ /* 0x000fc800000000ff */
[----:B------:R-:W-:-:S05]  /*7920*/  SHF.R.S32.HI R3, RZ, 0x1f, R2 ;  /* 0x0000001fff037819 */ /* 0x000fca0000011402 */
[----:B------:R0:W-:Y:S01]  /*7930*/  STG.E.64 [R16.64], R2 ;  /* 0x0000000210007986 */ /* 0x0001e2000c101b24 */
[----:B------:R-:W-:Y:S05]  /*7940*/  BRA `(.L_x_6037) ;  /* 0x0000001000007947 */ /* 0x000fea0003800000 */
.L_x_6063:
[----:B------:R0:W-:Y:S02]  /*7950*/  STG.E [R16.64], R5 ;  /* 0x0000000510007986 */ /* 0x0001e4000c101924 */
.L_x_6037:
        /* <DEDUP_REMOVED lines=258> */
.L_x_6065:
        /* <DEDUP_REMOVED lines=18> */
.L_x_6069:
[----:B------:R0:W5:Y:S01]  /*8aa0*/  LDG.E.U8 R19, [R2.64] ;  /* 0x0000002402137981 */ /* 0x000162000c1e1100 */
[----:B------:R-:W-:Y:S05]  /*8ab0*/  BRA `(.L_x_6071) ;  /* 0x00000d8000007947 */ /* 0x000fea0003800000 */
.L_x_6068:
        /* <DEDUP_REMOVED lines=8> */
.L_x_6073:
[----:B------:R0:W5:Y:S01]  /*8b40*/  LDG.E.U8 R19, [R2.64] ;  /* 0x0000002402137981 */ /* 0x000162000c1e1100 */
[----:B------:R-:W-:Y:S05]  /*8b50*/  BRA `(.L_x_6071) ;  /* 0x00000ce000007947 */ /* 0x000fea0003800000 */
.L_x_6072:
[----:B------:R0:W5:Y:S01]  /*8b60*/  LDG.E.U16 R19, [R2.64] ;  /* 0x0000002402137981 */ /* 0x000162000c1e1500 */
[----:B------:R-:W-:Y:S05]  /*8b70*/  BRA `(.L_x_6071) ;  /* 0x00000cc000007947 */ /* 0x000fea0003800000 */
.L_x_6067:
        /* <DEDUP_REMOVED lines=9> */
.L_x_6075:
[----:B------:R-:W2:Y:S02]  /*8c10*/  LDG.E.U16 R0, [R2.64] ;  /* 0x0000002402007981 */ /* 0x000ea4000c1e1500 */
[----:B--2---:R-:W-:-:S06]  /*8c20*/  HADD2.F32 R0, -RZ, R0.H0_H0 ;  /* 0x20000000ff007230 */ /* 0x004fcc0000004100 */
[----:B------:R-:W0:Y:S02]  /*8c30*/  F2I.FTZ.TRUNC.NTZ R0, R0 ;  /* 0x0000000000007305 */ /* 0x000e24000021f100 */
[----:B0-----:R-:W-:Y:S01]  /*8c40*/  PRMT R19, R0, 0x7610, R19 ;  /* 0x0000761000137816 */ /* 0x001fe20000000013 */
[----:B------:R-:W-:Y:S05]  /*8c50*/  BRA `(.L_x_6071) ;  /* 0x00000be000007947 */ /* 0x000fea0003800000 */
.L_x_6074:
        /* <DEDUP_REMOVED lines=9> */
.L_x_6077:
[----:B------:R-:W2:Y:S02]  /*8cf0*/  LDG.E.U16 R2, [R2.64] ;  /* 0x0000002402027981 */ /* 0x000ea4000c1e1500 */
[----:B--2---:R-:W-:-:S06]  /*8d00*/  HADD2.F32 R0, -RZ, R2.H0_H0 ;  /* 0x20000002ff007230 */ /* 0x004fcc0000004100 */
[----:B------:R-:W0:Y:S02]  /*8d10*/  F2I.FTZ.TRUNC.NTZ R0, R0 ;  /* 0x0000000000007305 */ /* 0x000e24000021f100 */
[----:B0-----:R-:W-:Y:S01]  /*8d20*/  PRMT R19, R0, 0x7610, R19 ;  /* 0x0000761000137816 */ /* 0x001fe20000000013 */
[----:B------:R-:W-:Y:S05]  /*8d30*/  BRA `(.L_x_6071) ;  /* 0x00000b0000007947 */ /* 0x000fea0003800000 */
.L_x_6076:
[----:B------:R-:W2:Y:S02]  /*8d40*/  LDG.E.64 R2, [R2.64] ;  /* 0x0000002402027981 */ /* 0x000ea4000c1e1b00 */
[----:B--2---:R0:W1:Y:S01]  /*8d50*/  F2I.F64.TRUNC R19, R2 ;  /* 0x0000000200137311 */ /* 0x004062000030d100 */
[----:B------:R-:W-:Y:S05]  /*8d60*/  BRA `(.L_x_6071) ;  /* 0x00000ad000007947 */ /* 0x000fea0003800000 */
.L_x_6066:
        /* <DEDUP_REMOVED lines=12> */
.L_x_6080:
[----:B------:R-:W2:Y:S02]  /*8e30*/  LDG.E.64 R2, [R2.64] ;  /* 0x0000002402027981 */ /* 0x000ea4000c1e1b00 */
[----:B--2---:R0:W1:Y:S01]  /*8e40*/  F2I.F64.TRUNC R19, R2 ;  /* 0x0000000200137311 */ /* 0x004062000030d100 */
[----:B------:R-:W-:Y:S05]  /*8e50*/  BRA `(.L_x_6071) ;  /* 0x000009e000007947 */ /* 0x000fea0003800000 */
.L_x_6079:
        /* <DEDUP_REMOVED lines=28> */
.L_x_6082:
        /* <DEDUP_REMOVED lines=15> */
.L_x_6081:
[----:B------:R-:W2:Y:S02]  /*9110*/  LDG.E.U16 R0, [R2.64] ;  /* 0x0000002402007981 */ /* 0x000ea4000c1e1500 */
[----:B--2---:R-:W-:-:S06]  /*9120*/  PRMT R0, RZ, 0x5410, R0 ;  /* 0x00005410ff007816 */ /* 0x004fcc0000000000 */
[----:B------:R-:W0:Y:S02]  /*9130*/  F2I.FTZ.TRUNC.NTZ R0, R0 ;  /* 0x0000000000007305 */ /* 0x000e24000021f100 */
[----:B0-----:R-:W-:Y:S01]  /*9140*/  PRMT R19, R0, 0x7610, R19 ;  /* 0x0000761000137816 */ /* 0x001fe20000000013 */
[----:B------:R-:W-:Y:S05]  /*9150*/  BRA `(.L_x_6071) ;  /* 0x000006e000007947 */ /* 0x000fea0003800000 */
.L_x_6078:
        /* <DEDUP_REMOVED lines=10> */
.L_x_6085:
        /* <DEDUP_REMOVED lines=21> */
.L_x_6089:
[----:B------:R-:W-:Y:S05]  /*9350*/  BSYNC B1 ;  /* 0x0000000000017941 */ /* 0x000fea0003800000 */
.L_x_6088:
[----:B------:R-:W-:Y:S01]  /*9360*/  LEA R3, R0, 0x3b800000, 0x17 ;  /* 0x3b80000000037811 */ /* 0x000fe200078eb8ff */
[----:B------:R-:W-:-:S05]  /*9370*/  IMAD.SHL.U32 R0, R2, 0x100000, RZ ;  /* 0x0010000002007824 */ /* 0x000fca00078e00ff */
[----:B------:R-:W-:Y:S02]  /*9380*/  LOP3.LUT R0, R3, R0, R4, 0xfe, !PT ;  /* 0x0000000003007212 */ /* 0x000fe400078efe04 */
.L_x_6087:
[----:B------:R-:W-:Y:S05]  /*9390*/  BSYNC B0 ;  /* 0x0000000000007941 */ /* 0x000fea0003800000 */
.L_x_6086:
[----:B------:R-:W0:Y:S02]  /*93a0*/  F2I.FTZ.TRUNC.NTZ R0, R0 ;  /* 0x0000000000007305 */ /* 0x000e24000021f100 */
[----:B0-----:R-:W-:Y:S01]  /*93b0*/  PRMT R19, R0, 0x7610, R19 ;  /* 0x0000761000137816 */ /* 0x001fe20000000013 */
[----:B------:R-:W-:Y:S05]  /*93c0*/  BRA `(.L_x_6071) ;  /* 0x0000047000007947 */ /* 0x000fea0003800000 */
.L_x_6084:
        /* <DEDUP_REMOVED lines=21> */
.L_x_6093:
[----:B------:R-:W-:Y:S05]  /*9520*/  BSYNC B1 ;  /* 0x0000000000017941 */ /* 0x000fea0003800000 */
.L_x_6092:
[----:B------:R-:W-:Y:S01]  /*9530*/  LEA R3, R0, 0x37800000, 0x17 ;  /* 0x3780000000037811 */ /* 0x000fe200078eb8ff */
[----:B------:R-:W-:-:S05]  /*9540*/  IMAD.SHL.U32 R0, R2, 0x200000, RZ ;  /* 0x0020000002007824 */ /* 0x000fca00078e00ff */
[----:B------:R-:W-:Y:S02]  /*9550*/  LOP3.LUT R0, R3, R0, R4, 0xfe, !PT ;  /* 0x0000000003007212 */ /* 0x000fe400078efe04 */
.L_x_6091:
[----:B------:R-:W-:Y:S05]  /*9560*/  BSYNC B0 ;  /* 0x0000000000007941 */ /* 0x000fea0003800000 */
.L_x_6090:
[----:B------:R-:W0:Y:S02]  /*9570*/  F2I.FTZ.TRUNC.NTZ R0, R0 ;  /* 0x0000000000007305 */ /* 0x000e24000021f100 */
[----:B0-----:R-:W-:Y:S01]  /*9580*/  PRMT R19, R0, 0x7610, R19 ;  /* 0x0000761000137816 */ /* 0x001fe20000000013 */
[----:B------:R-:W-:Y:S05]  /*9590*/  BRA `(.L_x_6071) ;  /* 0x000002a000007947 */ /* 0x000fea0003800000 */
.L_x_6083:
        /* <DEDUP_REMOVED lines=14> */
.L_x_6097:
[----:B------:R-:W-:Y:S05]  /*9680*/  BSYNC B0 ;  /* 0x0000000000007941 */ /* 0x000fea0003800000 */
.L_x_6096:
[----:B------:R-:W0:Y:S02]  /*9690*/  F2I.FTZ.TRUNC.NTZ R0, R0 ;  /* 0x0000000000007305 */ /* 0x000e24000021f100 */
[----:B0-----:R-:W-:Y:S01]  /*96a0*/  PRMT R19, R0, 0x7610, R19 ;  /* 0x0000761000137816 */ /* 0x001fe20000000013 */
[----:B------:R-:W-:Y:S05]  /*96b0*/  BRA `(.L_x_6071) ;  /* 0x0000018000007947 */ /* 0x000fea0003800000 */
.L_x_6070:
        /* <DEDUP_REMOVED lines=21> */
.L_x_6095:
[----:B------:R0:W5:Y:S01]  /*9810*/  LDG.E.U8 R19, [R2.64] ;  /* 0x0000002402137981 */ /* 0x000162000c1e1100 */
[----:B------:R-:W-:Y:S05]  /*9820*/  BRA `(.L_x_6071) ;  /* 0x0000001000007947 */ /* 0x000fea0003800000 */
.L_x_6094:
[----:B------:R0:W5:Y:S02]  /*9830*/  LDG.E.U8 R19, [R2.64] ;  /* 0x0000002402137981 */ /* 0x000164000c1e1100 */
.L_x_6071:
        /* <DEDUP_REMOVED lines=16> */
.L_x_6101:
[----:B------:R0:W5:Y:S01]  /*9940*/  LDG.E.U8 R0, [R2.64] ;  /* 0x0000002402007981 */ /* 0x000162000c1e1100 */
[----:B------:R-:W-:Y:S05]  /*9950*/  BRA `(.L_x_6103) ;  /* 0x00000d7000007947 */ /* 0x000fea0003800000 */
.L_x_6100:
        /* <DEDUP_REMOVED lines=8> */
.L_x_6105:
[----:B------:R0:W5:Y:S01]  /*99e0*/  LDG.E.U8 R0, [R2.64] ;  /* 0x0000002402007981 */ /* 0x000162000c1e1100 */
[----:B------:R-:W-:Y:S05]  /*99f0*/  BRA `(.L_x_6103) ;  /* 0x00000cd000007947 */ /* 0x000fea0003800000 */
.L_x_6104:
[----:B------:R0:W5:Y:S01]  /*9a00*/  LDG.E.U16 R0, [R2.64] ;  /* 0x0000002402007981 */ /* 0x000162000c1e1500 */
[----:B------:R-:W-:Y:S05]  /*9a10*/  BRA `(.L_x_6103) ;  /* 0x00000cb000007947 */ /* 0x000fea0003800000 */
.L_x_6099:
        /* <DEDUP_REMOVED lines=9> */
.L_x_6107:
[----:B------:R-:W2:Y:S02]  /*9ab0*/  LDG.E.U16 R4, [R2.64] ;  /* 0x0000002402047981 */ /* 0x000ea4000c1e1500 */
[----:B--2---:R-:W-:-:S06]  /*9ac0*/  HADD2.F32 R4, -RZ, R4.H0_H0 ;  /* 0x20000004ff047230 */ /* 0x004fcc0000004100 */
[----:B------:R-:W0:Y:S02]  /*9ad0*/  F2I.FTZ.TRUNC.NTZ R4, R4 ;  /* 0x0000000400047305 */ /* 0x000e24000021f100 */
[----:B0-----:R-:W-:Y:S01]  /*9ae0*/  PRMT R0, R4, 0x7610, R0 ;  /* 0x0000761004007816 */ /* 0x001fe20000000000 */
[----:B------:R-:W-:Y:S05]  /*9af0*/  BRA `(.L_x_6103) ;  /* 0x00000bd000007947 */ /* 0x000fea0003800000 */
.L_x_6106:
        /* <DEDUP_REMOVED lines=9> */
.L_x_6109:
[----:B------:R-:W2:Y:S02]  /*9b90*/  LDG.E.U16 R2, [R2.64] ;  /* 0x0000002402027981 */ /* 0x000ea4000c1e1500 */
[----:B--2---:R-:W-:-:S06]  /*9ba0*/  HADD2.F32 R4, -RZ, R2.H0_H0 ;  /* 0x20000002ff047230 */ /* 0x004fcc0000004100 */
[----:B------:R-:W0:Y:S02]  /*9bb0*/  F2I.FTZ.TRUNC.NTZ R4, R4 ;  /* 0x0000000400047305 */ /* 0x000e24000021f100 */
[----:B0-----:R-:W-:Y:S01]  /*9bc0*/  PRMT R0, R4, 0x7610, R0 ;  /* 0x0000761004007816 */ /* 0x001fe20000000000 */
[----:B------:R-:W-:Y:S05]  /*9bd0*/  BRA `(.L_x_6103) ;  /* 0x00000af000007947 */ /* 0x000fea0003800000 */
.L_x_6108:
[----:B------:R-:W2:Y:S02]  /*9be0*/  LDG.E.64 R2, [R2.64] ;  /* 0x0000002402027981 */ /* 0x000ea4000c1e1b00 */
[----:B--2---:R0:W2:Y:S01]  /*9bf0*/  F2I.F64.TRUNC R0, R2 ;  /* 0x0000000200007311 */ /* 0x0040a2000030d100 */
[----:B------:R-:W-:Y:S05]  /*9c00*/  BRA `(.L_x_6103) ;  /* 0x00000ac000007947 */ /* 0x000fea0003800000 */
.L_x_6098:
        /* <DEDUP_REMOVED lines=12> */
.L_x_6112:
[----:B------:R-:W2:Y:S02]  /*9cd0*/  LDG.E.64 R2, [R2.64] ;  /* 0x0000002402027981 */ /* 0x000ea4000c1e1b00 */
[----:B--2---:R0:W2:Y:S01]  /*9ce0*/  F2I.F64.TRUNC R0, R2 ;  /* 0x0000000200007311 */ /* 0x0040a2000030d100 */
[----:B------:R-:W-:Y:S05]  /*9cf0*/  BRA `(.L_x_6103) ;  /* 0x000009d000007947 */ /* 0x000fea0003800000 */
.L_x_6111:
        /* <DEDUP_REMOVED lines=28> */
.L_x_6114:
        /* <DEDUP_REMOVED lines=15> */
.L_x_6113:
[----:B------:R-:W2:Y:S02]  /*9fb0*/  LDG.E.U16 R2, [R2.64] ;  /* 0x0000002402027981 */ /* 0x000ea4000c1e1500 */
[----:B--2---:R-:W-:-:S04]  /*9fc0*/  PRMT R2, RZ, 0x5410, R2 ;  /* 0x00005410ff027816 */ /* 0x004fc80000000002 */
[----:B------:R0:W2:Y:S01]  /*9fd0*/  F2I.FTZ.TRUNC.NTZ R0, R2 ;  /* 0x0000000200007305 */ /* 0x0000a2000021f100 */
[----:B------:R-:W-:Y:S05]  /*9fe0*/  BRA `(.L_x_6103) ;  /* 0x000006e000007947 */ /* 0x000fea0003800000 */
.L_x_6110:
        /* <DEDUP_REMOVED lines=10> */
.L_x_6117:
        /* <DEDUP_REMOVED lines=21> */
.L_x_6121:
[----:B------:R-:W-:Y:S05]  /*a1e0*/  BSYNC B1 ;  /* 0x0000000000017941 */ /* 0x000fea0003800000 */
.L_x_6120:
[----:B------:R-:W-:Y:S01]  /*a1f0*/  IMAD.SHL.U32 R2, R2, 0x100000, RZ ;  /* 0x0010000002027824 */ /* 0x000fe200078e00ff */
[----:B------:R-:W-:-:S04]  /*a200*/  LEA R3, R0, 0x3b800000, 0x17 ;  /* 0x3b80000000037811 */ /* 0x000fc800078eb8ff */
[----:B------:R-:W-:Y:S02]  /*a210*/  LOP3.LUT R4, R3, R2, R4, 0xfe, !PT ;  /* 0x0000000203047212 */ /* 0x000fe400078efe04 */
.L_x_6119:
[----:B------:R-:W-:Y:S05]  /*a220*/  BSYNC B0 ;  /* 0x0000000000007941 */ /* 0x000fea0003800000 */
.L_x_6118:
[----:B------:R-:W0:Y:S02]  /*a230*/  F2I.FTZ.TRUNC.NTZ R4, R4 ;  /* 0x0000000400047305 */ /* 0x000e24000021f100 */
[----:B0-----:R-:W-:Y:S01]  /*a240*/  PRMT R0, R4, 0x7610, R0 ;  /* 0x0000761004007816 */ /* 0x001fe20000000000 */
[----:B------:R-:W-:Y:S05]  /*a250*/  BRA `(.L_x_6103) ;  /* 0x0000047000007947 */ /* 0x000fea0003800000 */
.L_x_6116:
        /* <DEDUP_REMOVED lines=21> */
.L_x_6125:
[----:B------:R-:W-:Y:S05]  /*a3b0*/  BSYNC B1 ;  /* 0x0000000000017941 */ /* 0x000fea0003800000 */
.L_x_6124:
[----:B------:R-:W-:Y:S01]  /*a3c0*/  IMAD.SHL.U32 R2, R2, 0x200000, RZ ;  /* 0x0020000002027824 */ /* 0x000fe200078e00ff */
[----:B------:R-:W-:-:S04]  /*a3d0*/  LEA R3, R0, 0x37800000, 0x17 ;  /* 0x3780000000037811 */ /* 0x000fc800078eb8ff */
[----:B------:R-:W-:Y:S02]  /*a3e0*/  LOP3.LUT R4, R3, R2, R4, 0xfe, !PT ;  /* 0x0000000203047212 */ /* 0x000fe400078efe04 */
.L_x_6123:
[----:B------:R-:W-:Y:S05]  /*a3f0*/  BSYNC B0 ;  /* 0x0000000000007941 */ /* 0x000fea0003800000 */
.L_x_6122:
[----:B------:R-:W0:Y:S02]  /*a400*/  F2I.FTZ.TRUNC.NTZ R4, R4 ;  /* 0x0000000400047305 */ /* 0x000e24000021f100 */
[----:B0-----:R-:W-:Y:S01]  /*a410*/  PRMT R0, R4, 0x7610, R0 ;  /* 0x0000761004007816 */ /* 0x001fe20000000000 */
[----:B------:R-:W-:Y:S05]  /*a420*/  BRA `(.L_x_6103) ;  /* 0x000002a000007947 */ /* 0x000fea0003800000 */
.L_x_6115:
        /* <DEDUP_REMOVED lines=14> */
.L_x_6129:
[----:B------:R-:W-:Y:S05]  /*a510*/  BSYNC B0 ;  /* 0x0000000000007941 */ /* 0x000fea0003800000 */
.L_x_6128:
[----:B------:R-:W0:Y:S02]  /*a520*/  F2I.FTZ.TRUNC.NTZ R4, R4 ;  /* 0x0000000400047305 */ /* 0x000e24000021f100 */
[----:B0-----:R-:W-:Y:S01]  /*a530*/  PRMT R0, R4, 0x7610, R0 ;  /* 0x0000761004007816 */ /* 0x001fe20000000000 */
[----:B------:R-:W-:Y:S05]  /*a540*/  BRA `(.L_x_6103) ;  /* 0x0000018000007947 */ /* 0x000fea0003800000 */
.L_x_6102:
        /* <DEDUP_REMOVED lines=21> */
.L_x_6127:
[----:B------:R0:W5:Y:S01]  /*a6a0*/  LDG.E.U8 R0, [R2.64] ;  /* 0x0000002402007981 */ /* 0x000162000c1e1100 */
[----:B------:R-:W-:Y:S05]  /*a6b0*/  BRA `(.L_x_6103) ;  /* 0x0000001000007947 */ /* 0x000fea0003800000 */
.L_x_6126:
[----:B------:R0:W5:Y:S02]  /*a6c0*/  LDG.E.U8 R0, [R2.64] ;  /* 0x0000002402007981 */ /* 0x000164000c1e1100 */
.L_x_6103:
        /* <DEDUP_REMOVED lines=20> */
.L_x_6133:
[----:B------:R0:W-:Y:S01]  /*a810*/  STG.E.U8 [R16.64], R5 ;  /* 0x0000000510007986 */ /* 0x0001e2000c101124 */
[----:B------:R-:W-:Y:S05]  /*a820*/  BRA `(.L_x_6135) ;  /* 0x00000da000007947 */ /* 0x000fea0003800000 */
.L_x_6132:
        /* <DEDUP_REMOVED lines=10> */
.L_x_6137:
[----:B------:R0:W-:Y:S01]  /*a8d0*/  STG.E [R16.64], R5 ;  /* 0x0000000510007986 */ /* 0x0001e2000c101924 */
[----:B------:R-:W-:Y:S05]  /*a8e0*/  BRA `(.L_x_6135) ;  /* 0x00000ce000007947 */ /* 0x000fea0003800000 */
.L_x_6136:
[----:B------:R0:W-:Y:S01]  /*a8f0*/  STG.E.U16 [R16.64], R5 ;  /* 0x0000000510007986 */ /* 0x0001e2000c101524 */
[----:B------:R-:W-:Y:S05]  /*a900*/  BRA `(.L_x_6135) ;  /* 0x00000cc000007947 */ /* 0x000fea0003800000 */
.L_x_6131:
        /* <DEDUP_REMOVED lines=9> */
.L_x_6139:
[----:B------:R-:W0:Y:S02]  /*a9a0*/  I2F.S16 R0, R5 ;  /* 0x0000000500007306 */ /* 0x000e240000101400 */
[----:B0-----:R-:W-:-:S05]  /*a9b0*/  F2FP.PACK_AB R0, RZ, R0 ;  /* 0x00000000ff00723e */ /* 0x001fca00000000ff */
[----:B------:R0:W-:Y:S01]  /*a9c0*/  STG.E.U16 [R16.64], R0 ;  /* 0x0000000010007986 */ /* 0x0001e2000c101524 */
[----:B------:R-:W-:Y:S05]  /*a9d0*/  BRA `(.L_x_6135) ;  /* 0x00000bf000007947 */ /* 0x000fea0003800000 */
.L_x_6138:
        /* <DEDUP_REMOVED lines=10> */
.L_x_6141:
[----:B------:R-:W0:Y:S02]  /*aa80*/  I2F.S16 R5, R5 ;  /* 0x0000000500057306 */ /* 0x000e240000101400 */
[----:B0-----:R-:W-:-:S04]  /*aa90*/  F2FP.PACK_AB R3, RZ, R5 ;  /* 0x00000005ff03723e */ /* 0x001fc800000000ff */
[----:B------:R-:W-:-:S05]  /*aaa0*/  PRMT R3, R3, 0x5410, RZ ;  /* 0x0000541003037816 */ /* 0x000fca00000000ff */
[----:B------:R0:W-:Y:S01]  /*aab0*/  STG.E [R16.64], R3 ;  /* 0x0000000310007986 */ /* 0x0001e2000c101924 */
[----:B------:R-:W-:Y:S05]  /*aac0*/  BRA `(.L_x_6135) ;  /* 0x00000b0000007947 */ /* 0x000fea0003800000 */
.L_x_6140:
[----:B------:R-:W0:Y:S02]  /*aad0*/  I2F.F64.S16 R2, R5 ;  /* 0x0000000500027312 */ /* 0x000e240000101c00 */
[----:B0-----:R0:W-:Y:S01]  /*aae0*/  STG.E.64 [R16.64], R2 ;  /* 0x0000000210007986 */ /* 0x0011e2000c101b24 */
[----:B------:R-:W-:Y:S05]  /*aaf0*/  BRA `(.L_x_6135) ;  /* 0x00000ad000007947 */ /* 0x000fea0003800000 */
.L_x_6130:
        /* <DEDUP_REMOVED lines=13> */
.L_x_6144:
[----:B------:R-:W0:Y:S01]  /*abd0*/  I2F.F64.S16 R4, R5 ;  /* 0x0000000500047312 */ /* 0x000e220000101c00 */
[----:B------:R-:W-:-:S05]  /*abe0*/  CS2R R6, SRZ ;  /* 0x0000000000067805 */ /* 0x000fca000001ff00 */
[----:B0-----:R0:W-:Y:S01]  /*abf0*/  STG.E.128 [R16.64], R4 ;  /* 0x0000000410007986 */ /* 0x0011e2000c101d24 */
[----:B------:R-:W-:Y:S05]  /*ac00*/  BRA `(.L_x_6135) ;  /* 0x000009c000007947 */ /* 0x000fea0003800000 */
.L_x_6143:
        /* <DEDUP_REMOVED lines=21> */
.L_x_6148:
[----:B------:R-:W-:Y:S05]  /*ad60*/  BSYNC B0 ;  /* 0x0000000000007941 */ /* 0x000fea0003800000 */
.L_x_6147:
[----:B------:R-:W-:-:S05]  /*ad70*/  LOP3.LUT R3, R0, R3, RZ, 0xfc, !PT ;  /* 0x0000000300037212 */ /* 0x000fca00078efcff */
[----:B------:R0:W-:Y:S01]  /*ad80*/  STG.E.U8 [R16.64], R3 ;  /* 0x0000000310007986 */ /* 0x0001e2000c101124 */
[----:B------:R-:W-:Y:S05]  /*ad90*/  BRA `(.L_x_6135) ;  /* 0x0000083000007947 */ /* 0x000fea0003800000 */
.L_x_6146:
        /* <DEDUP_REMOVED lines=13> */
.L_x_6150:
[----:B------:R-:W-:Y:S01]  /*ae70*/  IMAD.MOV.U32 R0, RZ, RZ, 0x7f ;  /* 0x0000007fff007424 */ /* 0x000fe200078e00ff */
[----:B------:R-:W-:-:S04]  /*ae80*/  ISETP.GT.U32.AND P0, PT, R2, 0x7f800000, PT ;  /* 0x7f8000000200780c */ /* 0x000fc80003f04070 */
[----:B------:R-:W-:-:S04]  /*ae90*/  SEL R0, R0, 0x7c, P0 ;  /* 0x0000007c00007807 */ /* 0x000fc80000000000 */
.L_x_6151:
[----:B------:R-:W-:Y:S05]  /*aea0*/  BSYNC B0 ;  /* 0x0000000000007941 */ /* 0x000fea0003800000 */
.L_x_6149:
[----:B------:R-:W-:-:S04]  /*aeb0*/  LOP3.LUT R2, R5, 0x80000000, RZ, 0xc0, !PT ;  /* 0x8000000005027812 */ /* 0x000fc800078ec0ff */
[----:B------:R-:W-:-:S04]  /*aec0*/  SHF.R.U32.HI R3, RZ, 0x18, R2 ;  /* 0x00000018ff037819 */ /* 0x000fc80000011602 */
[----:B------:R-:W-:-:S05]  /*aed0*/  LOP3.LUT R3, R0, R3, RZ, 0xfc, !PT ;  /* 0x0000000300037212 */ /* 0x000fca00078efcff */
[----:B------:R0:W-:Y:S01]  /*aee0*/  STG.E.U8 [R16.64], R3 ;  /* 0x0000000310007986 */ /* 0x0001e2000c101124 */
[----:B------:R-:W-:Y:S05]  /*aef0*/  BRA `(.L_x_6135) ;  /* 0x000006d000007947 */ /* 0x000fea0003800000 */
.L_x_6145:
[----:B------:R-:W0:Y:S02]  /*af00*/  I2F.S16 R0, R5 ;  /* 0x0000000500007306 */ /* 0x000e240000101400 */
[----:B0-----:R-:W-:-:S05]  /*af10*/  F2FP.BF16.PACK_AB R0, RZ, R0 ;  /* 0x00000000ff00723e */ /* 0x001fca00000010ff */
[----:B------:R0:W-:Y:S01]  /*af20*/  STG.E.U16 [R16.64], R0 ;  /* 0x0000000010007986 */ /* 0x0001e2000c101524 */
[----:B------:R-:W-:Y:S05]  /*af30*/  BRA `(.L_x_6135) ;  /* 0x0000069000007947 */ /* 0x000fea0003800000 */
.L_x_6142:
        /* <DEDUP_REMOVED lines=10> */
.L_x_6154:
        /* <DEDUP_REMOVED lines=17> */
.L_x_6157:
[----:B------:R-:W-:-:S04]  /*b0f0*/  LOP3.LUT R2, R5, 0x80000000, RZ, 0xc0, !PT ;  /* 0x8000000005027812 */ /* 0x000fc800078ec0ff */
[----:B------:R-:W-:-:S04]  /*b100*/  SHF.R.U32.HI R3, RZ, 0x18, R2 ;  /* 0x00000018ff037819 */ /* 0x000fc80000011602 */
[----:B------:R-:W-:-:S04]  /*b110*/  LOP3.LUT R0, R0, R3, RZ, 0xfc, !PT ;  /* 0x0000000300007212 */ /* 0x000fc800078efcff */
[----:B------:R-:W-:Y:S02]  /*b120*/  PRMT R8, R0, 0x7610, R8 ;  /* 0x0000761000087816 */ /* 0x000fe40000000008 */
.L_x_6156:
[----:B------:R-:W-:Y:S05]  /*b130*/  BSYNC B0 ;  /* 0x0000000000007941 */ /* 0x000fea0003800000 */
.L_x_6155:
[----:B------:R0:W-:Y:S01]  /*b140*/  STG.E.U8 [R16.64], R8 ;  /* 0x0000000810007986 */ /* 0x0001e2000c101124 */
[----:B------:R-:W-:Y:S05]  /*b150*/  BRA `(.L_x_6135) ;  /* 0x0000047000007947 */ /* 0x000fea0003800000 */
.L_x_6153:
        /* <DEDUP_REMOVED lines=17> */
.L_x_6160:
[----:B------:R-:W-:-:S04]  /*b270*/  LOP3.LUT R2, R5, 0x80000000, RZ, 0xc0, !PT ;  /* 0x8000000005027812 */ /* 0x000fc800078ec0ff */
[----:B------:R-:W-:-:S04]  /*b280*/  SHF.R.U32.HI R3, RZ, 0x18, R2 ;  /* 0x00000018ff037819 */ /* 0x000fc80000011602 */
[----:B------:R-:W-:-:S04]  /*b290*/  LOP3.LUT R0, R0, R3, RZ, 0xfc, !PT ;  /* 0x0000000300007212 */ /* 0x000fc800078efcff */
[----:B------:R-:W-:Y:S02]  /*b2a0*/  PRMT R8, R0, 0x7610, R8 ;  /* 0x0000761000087816 */ /* 0x000fe40000000008 */
.L_x_6159:
[----:B------:R-:W-:Y:S05]  /*b2b0*/  BSYNC B0 ;  /* 0x0000000000007941 */ /* 0x000fea0003800000 */
.L_x_6158:
[----:B------:R0:W-:Y:S01]  /*b2c0*/  STG.E.U8 [R16.64], R8 ;  /* 0x0000000810007986 */ /* 0x0001e2000c101124 */
[----:B------:R-:W-:Y:S05]  /*b2d0*/  BRA `(.L_x_6135) ;  /* 0x000002f000007947 */ /* 0x000fea0003800000 */
.L_x_6152:
        /* <DEDUP_REMOVED lines=22> */
.L_x_6134:
        /* <DEDUP_REMOVED lines=20> */
.L_x_6162:
[----:B------:R-:W-:-:S04]  /*b580*/  PRMT R2, R5, 0x9910, RZ ;  /* 0x0000991005027816 */ /* 0x000fc800000000ff */
[----:B------:R-:W-:-:S05]  /*b590*/  SHF.R.S32.HI R3, RZ, 0x1f, R2 ;  /* 0x0000001fff037819 */ /* 0x000fca0000011402 */
[----:B------:R0:W-:Y:S01]  /*b5a0*/  STG.E.64 [R16.64], R2 ;  /* 0x0000000210007986 */ /* 0x0001e2000c101b24 */
[----:B------:R-:W-:Y:S05]  /*b5b0*/  BRA `(.L_x_6135) ;  /* 0x0000001000007947 */ /* 0x000fea0003800000 */
.L_x_6161:
[----:B------:R0:W-:Y:S02]  /*b5c0*/  STG.E [R16.64], R5 ;  /* 0x0000000510007986 */ /* 0x0001e4000c101924 */
.L_x_6135:
[----:B------:R-:W-:Y:S02]  /*b5d0*/  IADD3 R23, R23, 0x80, RZ ;  /* 0x0000008017177810 */ /* 0x000fe40007ffe0ff */
.L_x_5966:
[----:B------:R-:W-:Y:S05]  /*b5e0*/  BSYNC B6 ;  /* 0x0000000000067941 */ /* 0x000fea0003800000 */
.L_x_5965:
        /* <DEDUP_REMOVED lines=257> */
.L_x_6163:
        /* <DEDUP_REMOVED lines=18> */
.L_x_6167:
[----:B------:R0:W5:Y:S01]  /*c720*/  LDG.E.U8 R19, [R2.64] ;  /* 0x0000002402137981 */ /* 0x000162000c1e1100 */
[----:B------:R-:W-:Y:S05]  /*c730*/  BRA `(.L_x_6169) ;  /* 0x00000d8000007947 */ /* 0x000fea0003800000 */
.L_x_6166:
        /* <DEDUP_REMOVED lines=8> */
.L_x_6171:
[----:B------:R0:W5:Y:S01]  /*c7c0*/  LDG.E.U8 R19, [R2.64] ;  /* 0x0000002402137981 */ /* 0x000162000c1e1100 */
[----:B------:R-:W-:Y:S05]  /*c7d0*/  BRA `(.L_x_6169) ;  /* 0x00000ce000007947 */ /* 0x000fea0003800000 */
.L_x_6170:
[----:B------:R0:W5:Y:S01]  /*c7e0*/  LDG.E.U16 R19, [R2.64] ;  /* 0x0000002402137981 */ /* 0x000162000c1e1500 */
[----:B------:R-:W-:Y:S05]  /*c7f0*/  BRA `(.L_x_6169) ;  /* 0x00000cc000007947 */ /* 0x000fea0003800000 */
.L_x_6165:
        /* <DEDUP_REMOVED lines=9> */
.L_x_6173:
[----:B------:R-:W2:Y:S02]  /*c890*/  LDG.E.U16 R0, [R2.64] ;  /* 0x0000002402007981 */ /* 0x000ea4000c1e1500 */
[----:B--2---:R-:W-:-:S06]  /*c8a0*/  HADD2.F32 R0, -RZ, R0.H0_H0 ;  /* 0x20000000ff007230 */ /* 0x004fcc0000004100 */
[----:B------:R-:W0:Y:S02]  /*c8b0*/  F2I.FTZ.TRUNC.NTZ R0, R0 ;  /* 0x0000000000007305 */ /* 0x000e24000021f100 */
[----:B0-----:R-:W-:Y:S01]  /*c8c0*/  PRMT R19, R0, 0x7610, R19 ;  /* 0x0000761000137816 */ /* 0x001fe20000000013 */
[----:B------:R-:W-:Y:S05]  /*c8d0*/  BRA `(.L_x_6169) ;  /* 0x00000be000007947 */ /* 0x000fea0003800000 */
.L_x_6172:
        /* <DEDUP_REMOVED lines=9> */
.L_x_6175:
[----:B------:R-:W2:Y:S02]  /*c970*/  LDG.E.U16 R2, [R2.64] ;  /* 0x0000002402027981 */ /* 0x000ea4000c1e1500 */
[----:B--2---:R-:W-:-:S06]  /*c980*/  HADD2.F32 R0, -RZ, R2.H0_H0 ;  /* 0x20000002ff007230 */ /* 0x004fcc0000004100 */
[----:B------:R-:W0:Y:S02]  /*c990*/  F2I.FTZ.TRUNC.NTZ R0, R0 ;  /* 0x0000000000007305 */ /* 0x000e24000021f100 */
[----:B0-----:R-:W-:Y:S01]  /*c9a0*/  PRMT R19, R0, 0x7610, R19 ;  /* 0x0000761000137816 */ /* 0x001fe20000000013 */
[----:B------:R-:W-:Y:S05]  /*c9b0*/  BRA `(.L_x_6169) ;  /* 0x00000b0000007947 */ /* 0x000fea0003800000 */
.L_x_6174:
[----:B------:R-:W2:Y:S02]  /*c9c0*/  LDG.E.64 R2, [R2.64] ;  /* 0x0000002402027981 */ /* 0x000ea4000c1e1b00 */
[----:B--2---:R0:W1:Y:S01]  /*c9d0*/  F2I.F64.TRUNC R19, R2 ;  /* 0x0000000200137311 */ /* 0x004062000030d100 */
[----:B------:R-:W-:Y:S05]  /*c9e0*/  BRA `(.L_x_6169) ;  /* 0x00000ad000007947 */ /* 0x000fea0003800000 */
.L_x_6164:
        /* <DEDUP_REMOVED lines=12> */
.L_x_6178:
[----:B------:R-:W2:Y:S02]  /*cab0*/  LDG.E.64 R2, [R2.64] ;  /* 0x0000002402027981 */ /* 0x000ea4000c1e1b00 */
[----:B--2---:R0:W1:Y:S01]  /*cac0*/  F2I.F64.TRUNC R19, R2 ;  /* 0x0000000200137311 */ /* 0x004062000030d100 */
[----:B------:R-:W-:Y:S05]  /*cad0*/  BRA `(.L_x_6169) ;  /* 0x000009e000007947 */ /* 0x000fea0003800000 */
.L_x_6177:
        /* <DEDUP_REMOVED lines=28> */
.L_x_6180:
        /* <DEDUP_REMOVED lines=15> */
.L_x_6179:
[----:B------:R-:W2:Y:S02]  /*cd90*/  LDG.E.U16 R0, [R2.64] ;  /* 0x0000002402007981 */ /* 0x000ea4000c1e1500 */
[----:B--2---:R-:W-:-:S06]  /*cda0*/  PRMT R0, RZ, 0x5410, R0 ;  /* 0x00005410ff007816 */ /* 0x004fcc0000000000 */
[----:B------:R-:W0:Y:S02]  /*cdb0*/  F2I.FTZ.TRUNC.NTZ R0, R0 ;  /* 0x0000000000007305 */ /* 0x000e24000021f100 */
[----:B0-----:R-:W-:Y:S01]  /*cdc0*/  PRMT R19, R0, 0x7610, R19 ;  /* 0x0000761000137816 */ /* 0x001fe20000000013 */
[----:B------:R-:W-:Y:S05]  /*cdd0*/  BRA `(.L_x_6169) ;  /* 0x000006e000007947 */ /* 0x000fea0003800000 */
.L_x_6176:
        /* <DEDUP_REMOVED lines=10> */
.L_x_6183:
        /* <DEDUP_REMOVED lines=21> */
.L_x_6187:
[----:B------:R-:W-:Y:S05]  /*cfd0*/  BSYNC B1 ;  /* 0x0000000000017941 */ /* 0x000fea0003800000 */
.L_x_6186:
[----:B------:R-:W-:Y:S01]  /*cfe0*/  LEA R3, R0, 0x3b800000, 0x17 ;  /* 0x3b80000000037811 */ /* 0x000fe200078eb8ff */
[----:B------:R-:W-:-:S05]  /*cff0*/  IMAD.SHL.U32 R0, R2, 0x100000, RZ ;  /* 0x0010000002007824 */ /* 0x000fca00078e00ff */
[----:B------:R-:W-:Y:S02]  /*d000*/  LOP3.LUT R0, R3, R0, R4, 0xfe, !PT ;  /* 0x0000000003007212 */ /* 0x000fe400078efe04 */
.L_x_6185:
[----:B------:R-:W-:Y:S05]  /*d010*/  BSYNC B0 ;  /* 0x0000000000007941 */ /* 0x000fea0003800000 */
.L_x_6184:
[----:B------:R-:W0:Y:S02]  /*d020*/  F2I.FTZ.TRUNC.NTZ R0, R0 ;  /* 0x0000000000007305 */ /* 0x000e24000021f100 */
[----:B0-----:R-:W-:Y:S01]  /*d030*/  PRMT R19, R0, 0x7610, R19 ;  /* 0x0000761000137816 */ /* 0x001fe20000000013 */
[----:B------:R-:W-:Y:S05]  /*d040*/  BRA `(.L_x_6169) ;  /* 0x0000047000007947 */ /* 0x000fea0003800000 */
.L_x_6182:
        /* <DEDUP_REMOVED lines=21> */
.L_x_6191:
[----:B------:R-:W-:Y:S05]  /*d1a0*/  BSYNC B1 ;  /* 0x0000000000017941 */ /* 0x000fea0003800000 */
.L_x_6190:
[----:B------:R-:W-:Y:S01]  /*d1b0*/  LEA R3, R0, 0x37800000, 0x17 ;  /* 0x3780000000037811 */ /* 0x000fe200078eb8ff */
[----:B------:R-:W-:-:S05]  /*d1c0*/  IMAD.SHL.U32 R0, R2, 0x200000, RZ ;  /* 0x0020000002007824 */ /* 0x000fca00078e00ff */
[----:B------:R-:W-:Y:S02]  /*d1d0*/  LOP3.LUT R0, R3, R0, R4, 0xfe, !PT ;  /* 0x0000000003007212 */ /* 0x000fe400078efe04 */
.L_x_6189:
[----:B------:R-:W-:Y:S05]  /*d1e0*/  BSYNC B0 ;  /* 0x0000000000007941 */ /* 0x000fea0003800000 */
.L_x_6188:
[----:B------:R-:W0:Y:S02]  /*d1f0*/  F2I.FTZ.TRUNC.NTZ R0, R0 ;  /* 0x0000000000007305 */ /* 0x000e24000021f100 */
[----:B0-----:R-:W-:Y:S01]  /*d200*/  PRMT R19, R0, 0x7610, R19 ;  /* 0x0000761000137816 */ /* 0x001fe20000000013 */
[----:B------:R-:W-:Y:S05]  /*d210*/  BRA `(.L_x_6169) ;  /* 0x000002a000007947 */ /* 0x000fea0003800000 */
.L_x_6181:
        /* <DEDUP_REMOVED lines=14> */
.L_x_6195:
[----:B------:R-:W-:Y:S05]  /*d300*/  BSYNC B0 ;  /* 0x0000000000007941 */ /* 0x000fea0003800000 */
.L_x_6194:
[----:B------:R-:W0:Y:S02]  /*d310*/  F2I.FTZ.TRUNC.NTZ R0, R0 ;  /* 0x0000000000007305 */ /* 0x000e24000021f100 */
[----:B0-----:R-:W-:Y:S01]  /*d320*/  PRMT R19, R0, 0x7610, R19 ;  /* 0x0000761000137816 */ /* 0x001fe20000000013 */
[----:B------:R-:W-:Y:S05]  /*d330*/  BRA `(.L_x_6169) ;  /* 0x0000018000007947 */ /* 0x000fea0003800000 */
.L_x_6168:
        /* <DEDUP_REMOVED lines=21> */
.L_x_6193:
[----:B------:R0:W5:Y:S01]  /*d490*/  LDG.E.U8 R19, [R2.64] ;  /* 0x0000002402137981 */ /* 0x000162000c1e1100 */
[----:B------:R-:W-:Y:S05]  /*d4a0*/  BRA `(.L_x_6169) ;  /* 0x0000001000007947 */ /* 0x000fea0003800000 */
.L_x_6192:
[----:B------:R0:W5:Y:S02]  /*d4b0*/  LDG.E.U8 R19, [R2.64] ;  /* 0x0000002402137981 */ /* 0x000164000c1e1100 */
.L_x_6169:
        /* <DEDUP_REMOVED lines=16> */
.L_x_6199:
[----:B------:R0:W5:Y:S01]  /*d5c0*/  LDG.E.U8 R0, [R2.64] ;  /* 0x0000002402007981 */ /* 0x000162000c1e1100 */
[----:B------:R-:W-:Y:S05]  /*d5d0*/  BRA `(.L_x_6201) ;  /* 0x00000d7000007947 */ /* 0x000fea0003800000 */
.L_x_6198:
        /* <DEDUP_REMOVED lines=8> */
.L_x_6203:
[----:B------:R0:W5:Y:S01]  /*d660*/  LDG.E.U8 R0, [R2.64] ;  /* 0x0000002402007981 */ /* 0x000162000c1e1100 */
[----:B------:R-:W-:Y:S05]  /*d670*/  BRA `(.L_x_6201) ;  /* 0x00000cd000007947 */ /* 0x000fea0003800000 */
.L_x_6202:
[----:B------:R0:W5:Y:S01]  /*d680*/  LDG.E.U16 R0, [R2.64] ;  /* 0x0000002402007981 */ /* 0x000162000c1e1500 */
[----:B------:R-:W-:Y:S05]  /*d690*/  BRA `(.L_x_6201) ;  /* 0x00000cb000007947 */ /* 0x000fea0003800000 */
.L_x_6197:
        /* <DEDUP_REMOVED lines=9> */
.L_x_6205:
[----:B------:R-:W2:Y:S02]  /*d730*/  LDG.E.U16 R4, [R2.64] ;  /* 0x0000002402047981 */ /* 0x000ea4000c1e1500 */
[----:B--2---:R-:W-:-:S06]  /*d740*/  HADD2.F32 R4, -RZ, R4.H0_H0 ;  /* 0x20000004ff047230 */ /* 0x004fcc0000004100 */
[----:B------:R-:W0:Y:S02]  /*d750*/  F2I.FTZ.TRUNC.NTZ R4, R4 ;  /* 0x0000000400047305 */ /* 0x000e24000021f100 */
[----:B0-----:R-:W-:Y:S01]  /*d760*/  PRMT R0, R4, 0x7610, R0 ;  /* 0x0000761004007816 */ /* 0x001fe20000000000 */
[----:B------:R-:W-:Y:S05]  /*d770*/  BRA `(.L_x_6201) ;  /* 0x00000bd000007947 */ /* 0x000fea0003800000 */
.L_x_6204:
        /* <DEDUP_REMOVED lines=9> */
.L_x_6207:
[----:B------:R-:W2:Y:S02]  /*d810*/  LDG.E.U16 R2, [R2.64] ;  /* 0x0000002402027981 */ /* 0x000ea4000c1e1500 */
[----:B--2---:R-:W-:-:S06]  /*d820*/  HADD2.F32 R4, -RZ, R2.H0_H0 ;  /* 0x20000002ff047230 */ /* 0x004fcc0000004100 */
[----:B------:R-:W0:Y:S02]  /*d830*/  F2I.FTZ.TRUNC.NTZ R4, R4 ;  /* 0x0000000400047305 */ /* 0x000e24000021f100 */
[----:B0-----:R-:W-:Y:S01]  /*d840*/  PRMT R0, R4, 0x7610, R0 ;  /* 0x0000761004007816 */ /* 0x001fe20000000000 */
[----:B------:R-:W-:Y:S05]  /*d850*/  BRA `(.L_x_6201) ;  /* 0x00000af000007947 */ /* 0x000fea0003800000 */
.L_x_6206:
[----:B------:R-:W2:Y:S02]  /*d860*/  LDG.E.64 R2, [R2.64] ;  /* 0x0000002402027981 */ /* 0x000ea4000c1e1b00 */
[----:B--2---:R0:W2:Y:S01]  /*d870*/  F2I.F64.TRUNC R0, R2 ;  /* 0x0000000200007311 */ /* 0x0040a2000030d100 */
[----:B------:R-:W-:Y:S05]  /*d880*/  BRA `(.L_x_6201) ;  /* 0x00000ac000007947 */ /* 0x000fea0003800000 */
.L_x_6196:
        /* <DEDUP_REMOVED lines=12> */
.L_x_6210:
[----:B------:R-:W2:Y:S02]  /*d950*/  LDG.E.64 R2, [R2.64] ;  /* 0x0000002402027981 */ /* 0x000ea4000c1e1b00 */
[----:B--2---:R0:W2:Y:S01]  /*d960*/  F2I.F64.TRUNC R0, R2 ;  /* 0x0000000200007311 */ /* 0x0040a2000030d100 */
[----:B------:R-:W-:Y:S05]  /*d970*/  BRA `(.L_x_6201) ;  /* 0x000009d000007947 */ /* 0x000fea0003800000 */
.L_x_6209:
        /* <DEDUP_REMOVED lines=28> */
.L_x_6212:
        /* <DEDUP_REMOVED lines=15> */
.L_x_6211:
[----:B------:R-:W2:Y:S02]  /*dc30*/  LDG.E.U16 R2, [R2.64] ;  /* 0x0000002402027981 */ /* 0x000ea4000c1e1500 */
[----:B--2---:R-:W-:-:S04]  /*dc40*/  PRMT R2, RZ, 0x5410, R2 ;  /* 0x00005410ff027816 */ /* 0x004fc80000000002 */
[----:B------:R0:W2:Y:S01]  /*dc50*/  F2I.FTZ.TRUNC.NTZ R0, R2 ;  /* 0x0000000200007305 */ /* 0x0000a2000021f100 */
[----:B------:R-:W-:Y:S05]  /*dc60*/  BRA `(.L_x_6201) ;  /* 0x000006e000007947 */ /* 0x000fea0003800000 */
.L_x_6208:
        /* <DEDUP_REMOVED lines=10> */
.L_x_6215:
        /* <DEDUP_REMOVED lines=21> */
.L_x_6219:
[----:B------:R-:W-:Y:S05]  /*de60*/  BSYNC B1 ;  /* 0x0000000000017941 */ /* 0x000fea0003800000 */
.L_x_6218:
[----:B------:R-:W-:Y:S01]  /*de70*/  IMAD.SHL.U32 R2, R2, 0x100000, RZ ;  /* 0x0010000002027824 */ /* 0x000fe200078e00ff */
[----:B------:R-:W-:-:S04]  /*de80*/  LEA R3, R0, 0x3b800000, 0x17 ;  /* 0x3b80000000037811 */ /* 0x000fc800078eb8ff */
[----:B------:R-:W-:Y:S02]  /*de90*/  LOP3.LUT R4, R3, R2, R4, 0xfe, !PT ;  /* 0x0000000203047212 */ /* 0x000fe400078efe04 */
.L_x_6217:
[----:B------:R-:W-:Y:S05]  /*dea0*/  BSYNC B0 ;  /* 0x0000000000007941 */ /* 0x000fea0003800000 */
.L_x_6216:
[----:B------:R-:W0:Y:S02]  /*deb0*/  F2I.FTZ.TRUNC.NTZ R4, R4 ;  /* 0x0000000400047305 */ /* 0x000e24000021f100 */
[----:B0-----:R-:W-:Y:S01]  /*dec0*/  PRMT R0, R4, 0x7610, R0 ;  /* 0x0000761004007816 */ /* 0x001fe20000000000 */
[----:B------:R-:W-:Y:S05]  /*ded0*/  BRA `(.L_x_6201) ;  /* 0x0000047000007947 */ /* 0x000fea0003800000 */
.L_x_6214:
        /* <DEDUP_REMOVED lines=21> */
.L_x_6223:
[----:B------:R-:W-:Y:S05]  /*e030*/  BSYNC B1 ;  /* 0x0000000000017941 */ /* 0x000fea0003800000 */
.L_x_6222:
[----:B------:R-:W-:Y:S01]  /*e040*/  IMAD.SHL.U32 R2, R2, 0x200000, RZ ;  /* 0x0020000002027824 */ /* 0x000fe200078e00ff */
[----:B------:R-:W-:-:S04]  /*e050*/  LEA R3, R0, 0x37800000, 0x17 ;  /* 0x3780000000037811 */ /* 0x000fc800078eb8ff */
[----:B------:R-:W-:Y:S02]  /*e060*/  LOP3.LUT R4, R3, R2, R4, 0xfe, !PT ;  /* 0x0000000203047212 */ /* 0x000fe400078efe04 */
.L_x_6221:
[----:B------:R-:W-:Y:S05]  /*e070*/  BSYNC B0 ;  /* 0x0000000000007941 */ /* 0x000fea0003800000 */
.L_x_6220:
[----:B------:R-:W0:Y:S02]  /*e080*/  F2I.FTZ.TRUNC.NTZ R4, R4 ;  /* 0x0000000400047305 */ /* 0x000e24000021f100 */
[----:B0-----:R-:W-:Y:S01]  /*e090*/  PRMT R0, R4, 0x7610, R0 ;  /* 0x0000761004007816 */ /* 0x001fe20000000000 */
[----:B------:R-:W-:Y:S05]  /*e0a0*/  BRA `(.L_x_6201) ;  /* 0x000002a000007947 */ /* 0x000fea0003800000 */
.L_x_6213:
        /* <DEDUP_REMOVED lines=14> */
.L_x_6227:
[----:B------:R-:W-:Y:S05]  /*e190*/  BSYNC B0 ;  /* 0x0000000000007941 */ /* 0x000fea0003800000 */
.L_x_6226:
[----:B------:R-:W0:Y:S02]  /*e1a0*/  F2I.FTZ.TRUNC.NTZ R4, R4 ;  /* 0x0000000400047305 */ /* 0x000e24000021f100 */
[----:B0-----:R-:W-:Y:S01]  /*e1b0*/  PRMT R0, R4, 0x7610, R0 ;  /* 0x0000761004007816 */ /* 0x001fe20000000000 */
[----:B------:R-:W-:Y:S05]  /*e1c0*/  BRA `(.L_x_6201) ;  /* 0x0000018000007947 */ /* 0x000fea0003800000 */
.L_x_6200:
        /* <DEDUP_REMOVED lines=21> */
.L_x_6225:
[----:B------:R0:W5:Y:S01]  /*e320*/  LDG.E.U8 R0, [R2.64] ;  /* 0x0000002402007981 */ /* 0x000162000c1e1100 */
[----:B------:R-:W-:Y:S05]  /*e330*/  BRA `(.L_x_6201) ;  /* 0x0000001000007947 */ /* 0x000fea0003800000 */
.L_x_6224:
[----:B------:R0:W5:Y:S02]  /*e340*/  LDG.E.U8 R0, [R2.64] ;  /* 0x0000002402007981 */ /* 0x000164000c1e1100 */
.L_x_6201:
        /* <DEDUP_REMOVED lines=20> */
.L_x_6231:
[----:B------:R-:W-:Y:S01]  /*e490*/  STG.E.U8 [R16.64], R5 ;  /* 0x0000000510007986 */ /* 0x000fe2000c101124 */
[----:B------:R-:W-:Y:S05]  /*e4a0*/  EXIT ;  /* 0x000000000000794d */ /* 0x000fea0003800000 */
.L_x_6230:
        /* <DEDUP_REMOVED lines=10> */
.L_x_6234:
[----:B------:R-:W-:Y:S01]  /*e550*/  STG.E [R16.64], R5 ;  /* 0x0000000510007986 */ /* 0x000fe2000c101924 */
[----:B------:R-:W-:Y:S05]  /*e560*/  EXIT ;  /* 0x000000000000794d */ /* 0x000fea0003800000 */
.L_x_6233:
[----:B------:R-:W-:Y:S01]  /*e570*/  STG.E.U16 [R16.64], R5 ;  /* 0x0000000510007986 */ /* 0x000fe2000c101524 */
[----:B------:R-:W-:Y:S05]  /*e580*/  EXIT ;  /* 0x000000000000794d */ /* 0x000fea0003800000 */
.L_x_6229:
        /* <DEDUP_REMOVED lines=9> */
.L_x_6236:
[----:B------:R-:W0:Y:S02]  /*e620*/  I2F.S16 R0, R5 ;  /* 0x0000000500007306 */ /* 0x000e240000101400 */
[----:B0-----:R-:W-:-:S05]  /*e630*/  F2FP.PACK_AB R0, RZ, R0 ;  /* 0x00000000ff00723e */ /* 0x001fca00000000ff */
[----:B------:R-:W-:Y:S01]  /*e640*/  STG.E.U16 [R16.64], R0 ;  /* 0x0000000010007986 */ /* 0x000fe2000c101524 */
[----:B------:R-:W-:Y:S05]  /*e650*/  EXIT ;  /* 0x000000000000794d */ /* 0x000fea0003800000 */
.L_x_6235:
        /* <DEDUP_REMOVED lines=10> */
.L_x_6238:
[----:B------:R-:W0:Y:S02]  /*e700*/  I2F.S16 R5, R5 ;  /* 0x0000000500057306 */ /* 0x000e240000101400 */
[----:B0-----:R-:W-:-:S04]  /*e710*/  F2FP.PACK_AB R3, RZ, R5 ;  /* 0x00000005ff03723e */ /* 0x001fc800000000ff */
[----:B------:R-:W-:-:S05]  /*e720*/  PRMT R3, R3, 0x5410, RZ ;  /* 0x0000541003037816 */ /* 0x000fca00000000ff */
[----:B------:R-:W-:Y:S01]  /*e730*/  STG.E [R16.64], R3 ;  /* 0x0000000310007986 */ /* 0x000fe2000c101924 */
[----:B------:R-:W-:Y:S05]  /*e740*/  EXIT ;  /* 0x000000000000794d */ /* 0x000fea0003800000 */
.L_x_6237:
[----:B------:R-:W0:Y:S02]  /*e750*/  I2F.F64.S16 R2, R5 ;  /* 0x0000000500027312 */ /* 0x000e240000101c00 */
[----:B0-----:R-:W-:Y:S01]  /*e760*/  STG.E.64 [R16.64], R2 ;  /* 0x0000000210007986 */ /* 0x001fe2000c101b24 */
[----:B------:R-:W-:Y:S05]  /*e770*/  EXIT ;  /* 0x000000000000794d */ /* 0x000fea0003800000 */
.L_x_6228:
        /* <DEDUP_REMOVED lines=13> */
.L_x_6241:
[----:B------:R-:W0:Y:S01]  /*e850*/  I2F.F64.S16 R4, R5 ;  /* 0x0000000500047312 */ /* 0x000e220000101c00 */
[----:B------:R-:W-:-:S05]  /*e860*/  CS2R R6, SRZ ;  /* 0x0000000000067805 */ /* 0x000fca000001ff00 */
[----:B0-----:R-:W-:Y:S01]  /*e870*/  STG.E.128 [R16.64], R4 ;  /* 0x0000000410007986 */ /* 0x001fe2000c101d24 */
[----:B------:R-:W-:Y:S05]  /*e880*/  EXIT ;  /* 0x000000000000794d */ /* 0x000fea0003800000 */
.L_x_6240:
        /* <DEDUP_REMOVED lines=21> */
.L_x_6245:
[----:B------:R-:W-:Y:S05]  /*e9e0*/  BSYNC B0 ;  /* 0x0000000000007941 */ /* 0x000fea0003800000 */
.L_x_6244:
[----:B------:R-:W-:-:S05]  /*e9f0*/  LOP3.LUT R3, R0, R3, RZ, 0xfc, !PT ;  /* 0x0000000300037212 */ /* 0x000fca00078efcff */
[----:B------:R-:W-:Y:S01]  /*ea00*/  STG.E.U8 [R16.64], R3 ;  /* 0x0000000310007986 */ /* 0x000fe2000c101124 */
[----:B------:R-:W-:Y:S05]  /*ea10*/  EXIT ;  /* 0x000000000000794d */ /* 0x000fea0003800000 */
.L_x_6243:
        /* <DEDUP_REMOVED lines=13> */
.L_x_6247:
[----:B------:R-:W-:Y:S01]  /*eaf0*/  IMAD.MOV.U32 R0, RZ, RZ, 0x7f ;  /* 0x0000007fff007424 */ /* 0x000fe200078e00ff */
[----:B------:R-:W-:-:S04]  /*eb00*/  ISETP.GT.U32.AND P0, PT, R2, 0x7f800000, PT ;  /* 0x7f8000000200780c */ /* 0x000fc80003f04070 */
[----:B------:R-:W-:-:S04]  /*eb10*/  SEL R0, R0, 0x7c, P0 ;  /* 0x0000007c00007807 */ /* 0x000fc80000000000 */
.L_x_6248:
[----:B------:R-:W-:Y:S05]  /*eb20*/  BSYNC B0 ;  /* 0x0000000000007941 */ /* 0x000fea0003800000 */
.L_x_6246:
[----:B------:R-:W-:-:S04]  /*eb30*/  LOP3.LUT R2, R5, 0x80000000, RZ, 0xc0, !PT ;  /* 0x8000000005027812 */ /* 0x000fc800078ec0ff */
[----:B------:R-:W-:-:S04]  /*eb40*/  SHF.R.U32.HI R3, RZ, 0x18, R2 ;  /* 0x00000018ff037819 */ /* 0x000fc80000011602 */
[----:B------:R-:W-:-:S05]  /*eb50*/  LOP3.LUT R3, R0, R3, RZ, 0xfc, !PT ;  /* 0x0000000300037212 */ /* 0x000fca00078efcff */
[----:B------:R-:W-:Y:S01]  /*eb60*/  STG.E.U8 [R16.64], R3 ;  /* 0x0000000310007986 */ /* 0x000fe2000c101124 */
[----:B------:R-:W-:Y:S05]  /*eb70*/  EXIT ;  /* 0x000000000000794d */ /* 0x000fea0003800000 */
.L_x_6242:
[----:B------:R-:W0:Y:S02]  /*eb80*/  I2F.S16 R0, R5 ;  /* 0x0000000500007306 */ /* 0x000e240000101400 */
[----:B0-----:R-:W-:-:S05]  /*eb90*/  F2FP.BF16.PACK_AB R0, RZ, R0 ;  /* 0x00000000ff00723e */ /* 0x001fca00000010ff */
[----:B------:R-:W-:Y:S01]  /*eba0*/  STG.E.U16 [R16.64], R0 ;  /* 0x0000000010007986 */ /* 0x000fe2000c101524 */
[----:B------:R-:W-:Y:S05]  /*ebb0*/  EXIT ;  /* 0x000000000000794d */ /* 0x000fea0003800000 */
.L_x_6239:
        /* <DEDUP_REMOVED lines=10> */
.L_x_6251:
        /* <DEDUP_REMOVED lines=17> */
.L_x_6254:
[----:B------:R-:W-:-:S04]  /*ed70*/  LOP3.LUT R2, R5, 0x80000000, RZ, 0xc0, !PT ;  /* 0x8000000005027812 */ /* 0x000fc800078ec0ff */
[----:B------:R-:W-:-:S04]  /*ed80*/  SHF.R.U32.HI R3, RZ, 0x18, R2 ;  /* 0x00000018ff037819 */ /* 0x000fc80000011602 */
[----:B------:R-:W-:-:S04]  /*ed90*/  LOP3.LUT R0, R0, R3, RZ, 0xfc, !PT ;  /* 0x0000000300007212 */ /* 0x000fc800078efcff */
[----:B------:R-:W-:Y:S02]  /*eda0*/  PRMT R8, R0, 0x7610, R8 ;  /* 0x0000761000087816 */ /* 0x000fe40000000008 */
.L_x_6253:
[----:B------:R-:W-:Y:S05]  /*edb0*/  BSYNC B0 ;  /* 0x0000000000007941 */ /* 0x000fea0003800000 */
.L_x_6252:
[----:B------:R-:W-:Y:S01]  /*edc0*/  STG.E.U8 [R16.64], R8 ;  /* 0x0000000810007986 */ /* 0x000fe2000c101124 */
[----:B------:R-:W-:Y:S05]  /*edd0*/  EXIT ;  /* 0x000000000000794d */ /* 0x000fea0003800000 */
.L_x_6250:
        /* <DEDUP_REMOVED lines=17> */
.L_x_6257:
[----:B------:R-:W-:-:S04]  /*eef0*/  LOP3.LUT R2, R5, 0x80000000, RZ, 0xc0, !PT ;  /* 0x8000000005027812 */ /* 0x000fc800078ec0ff */
[----:B------:R-:W-:-:S04]  /*ef00*/  SHF.R.U32.HI R3, RZ, 0x18, R2 ;  /* 0x00000018ff037819 */ /* 0x000fc80000011602 */
[----:B------:R-:W-:-:S04]  /*ef10*/  LOP3.LUT R0, R0, R3, RZ, 0xfc, !PT ;  /* 0x0000000300007212 */ /* 0x000fc800078efcff */
[----:B------:R-:W-:Y:S02]  /*ef20*/  PRMT R8, R0, 0x7610, R8 ;  /* 0x0000761000087816 */ /* 0x000fe40000000008 */
.L_x_6256:
[----:B------:R-:W-:Y:S05]  /*ef30*/  BSYNC B0 ;  /* 0x0000000000007941 */ /* 0x000fea0003800000 */
.L_x_6255:
[----:B------:R-:W-:Y:S01]  /*ef40*/  STG.E.U8 [R16.64], R8 ;  /* 0x0000000810007986 */ /* 0x000fe2000c101124 */
[----:B------:R-:W-:Y:S05]  /*ef50*/  EXIT ;  /* 0x000000000000794d */ /* 0x000fea0003800000 */
.L_x_6249:
        /* <DEDUP_REMOVED lines=22> */
.L_x_6232:
        /* <DEDUP_REMOVED lines=20> */
.L_x_6259:
[----:B------:R-:W-:-:S04]  /*f200*/  PRMT R2, R5, 0x9910, RZ ;  /* 0x0000991005027816 */ /* 0x000fc800000000ff */
[----:B------:R-:W-:-:S05]  /*f210*/  SHF.R.S32.HI R3, RZ, 0x1f, R2 ;  /* 0x0000001fff037819 */ /* 0x000fca0000011402 */
[----:B------:R-:W-:Y:S01]  /*f220*/  STG.E.64 [R16.64], R2 ;  /* 0x0000000210007986 */ /* 0x000fe2000c101b24 */
[----:B------:R-:W-:Y:S05]  /*f230*/  EXIT ;  /* 0x000000000000794d */ /* 0x000fea0003800000 */
.L_x_6258:
[----:B------:R-:W-:Y:S01]  /*f240*/  STG.E [R16.64], R5 ;  /* 0x0000000510007986 */ /* 0x000fe2000c101924 */
[----:B------:R-:W-:Y:S05]  /*f250*/  EXIT ;  /* 0x000000000000794d */ /* 0x000fea0003800000 */
.L_x_6260:
        /* <DEDUP_REMOVED lines=10> */
.L_x_19683:


//--------------------- .text._ZN2at6native27unrolled_elementwise_kernelINS0_13BinaryFunctorIaaaZZZNS0_18rshift_kernel_cudaERNS_18TensorIteratorBaseEENKUlvE_clEvENKUlvE0_clEvEUlaaE_EESt5arrayIPcLm3EELi4E23TrivialOffsetCalculatorILi2EjESC_ILi1EjENS0_6memory12LoadWithCastILi2EEENSF_13StoreWithCastILi1EEEEEviT_T0_T2_T3_T4_T5_ --------------------------
	.section	.text._ZN2at6native27unrolled_elementwise_kernelINS0_13BinaryFunctorIaaaZZZNS0_18rshift_kernel_cudaERNS_18TensorIteratorBaseEENKUlvE_clEvENKUlvE0_clEvEUlaaE_EESt5arrayIPcLm3EELi4E23TrivialOffsetCalculatorILi2EjESC_ILi1EjENS0_6memory12LoadWithCastILi2EEENSF_13StoreWithCastILi1EEEEEviT_T0_T2_T3_T4_T5_,"ax",@progbits
	.sectioninfo	@"SHI_REGISTERS=32"
	.align	128
        .global         _ZN2at6native27unrolled_elementwise_kernelINS0_13BinaryFunctorIaaaZZZNS0_18rshift_kernel_cudaERNS_18TensorIteratorBaseEENKUlvE_clEvENKUlvE0_clEvEUlaaE_EESt5arrayIPcLm3EELi4E23TrivialOffsetCalculatorILi2EjESC_ILi1EjENS0_6memory12LoadWithCastILi2EEENSF_13StoreWithCastILi1EEEEEviT_T0_T2_T3_T4_T5_
        .type           _ZN2at6native27unrolled_elementwise_kernelINS0_13BinaryFunctorIaaaZZZNS0_18rshift_kernel_cudaERNS_18TensorIteratorBaseEENKUlvE_clEvENKUlvE0_clEvEUlaaE_EESt5arrayIPcLm3EELi4E23TrivialOffsetCalculatorILi2EjESC_ILi1EjENS0_6memory12LoadWithCastILi2EEENSF_13StoreWithCastILi1EEEEEviT_T0_T2_T3_T4_T5_,@function
        .size           _ZN2at6native27unrolled_elementwise_kernelINS0_13BinaryFunctorIaaaZZZNS0_18rshift_kernel_cudaERNS_18TensorIteratorBaseEENKUlvE_clEvENKUlvE0_clEvEUlaaE_EESt5arrayIPcLm3EELi4E23TrivialOffsetCalculatorILi2EjESC_ILi1EjENS0_6memory12LoadWithCastILi2EEENSF_13StoreWithCastILi1EEEEEviT_T0_T2_T3_T4_T5_,(.L_x_19684 - _ZN2at6native27unrolled_elementwise_kernelINS0_13BinaryFunctorIaaaZZZNS0_18rshift_kernel_cudaERNS_18TensorIteratorBaseEENKUlvE_clEvENKUlvE0_clEvEUlaaE_EESt5arrayIPcLm3EELi4E23TrivialOffsetCalculatorILi2EjESC_ILi1EjENS0_6memory12LoadWithCastILi2EEENSF_13StoreWithCastILi1EEEEEviT_T0_T2_T3_T4_T5_)
        .other          _ZN2at6native27unrolled_elementwise_kernelINS0_13BinaryFunctorIaaaZZZNS0_18rshift_kernel_cudaERNS_18TensorIteratorBaseEENKUlvE_clEvENKUlvE0_clEvEUlaaE_EESt5arrayIPcLm3EELi4E23TrivialOffsetCalculatorILi2EjESC_ILi1EjENS0_6memory12LoadWithCastILi2EEENSF_13StoreWithCastILi1EEEEEviT_T0_T2_T3_T4_T5_,@"STO_CUDA_ENTRY STV_DEFAULT"
_ZN2at6native27unrolled_elementwise_kernelINS0_13BinaryFunctorIaaaZZZNS0_18rshift_kernel_cudaERNS_18TensorIteratorBaseEENKUlvE_clEvENKUlvE0_clEvEUlaaE_EESt5arrayIPcLm3EELi4E23TrivialOffsetCalculatorILi2EjESC_ILi1EjENS0_6memory12LoadWithCastILi2EEENSF_13StoreWithCastILi1EEEEEviT_T0_T2_T3_T4_T5_:
.text._ZN2at6native27unrolled_elementwise_kernelINS0_13BinaryFunctorIaaaZZZNS0_18rshift_kernel_cudaERNS_18TensorIteratorBaseEENKUlvE_clEvENKUlvE0_clEvEUlaaE_EESt5arrayIPcLm3EELi4E23TrivialOffsetCalculatorILi2EjESC_ILi1EjENS0_6memory12LoadWithCastILi2EEENSF_13StoreWithCastILi1EEEEEviT_T0_T2_T3_T4_T5_:
        /* <DEDUP_REMOVED lines=31> */
.L_x_6266:
[----:B------:R0:W5:Y:S01]  /*01f0*/  LDG.E.U8 R17, [R4.64] ;  /* 0x0000002404117981 */ /* 0x000162000c1e1100 */
[----:B------:R-:W-:Y:S05]  /*0200*/  BRA `(.L_x_6268) ;  /* 0x00000d9000007947 */ /* 0x000fea0003800000 */
.L_x_6265:
        /* <DEDUP_REMOVED lines=8> */
.L_x_6270:
[----:B------:R0:W5:Y:S01]  /*0290*/  LDG.E.U8 R17, [R4.64] ;  /* 0x0000002404117981 */ /* 0x000162000c1e1100 */
[----:B------:R-:W-:Y:S05]  /*02a0*/  BRA `(.L_x_6268) ;  /* 0x00000cf000007947 */ /* 0x000fea0003800000 */
.L_x_6269:
[----:B------:R0:W5:Y:S01]  /*02b0*/  LDG.E.U16 R17, [R4.64] ;  /* 0x0000002404117981 */ /* 0x000162000c1e1500 */
[----:B------:R-:W-:Y:S05]  /*02c0*/  BRA `(.L_x_6268) ;  /* 0x00000cd000007947 */ /* 0x000fea0003800000 */
.L_x_6264:
        /* <DEDUP_REMOVED lines=9> */
.L_x_6272:
[----:B------:R-:W2:Y:S02]  /*0360*/  LDG.E.U16 R0, [R4.64] ;  /* 0x0000002404007981 */ /* 0x000ea4000c1e1500 */
[----:B--2---:R-:W-:-:S06]  /*0370*/  HADD2.F32 R0, -RZ, R0.H0_H0 ;  /* 0x20000000ff007230 */ /* 0x004fcc0000004100 */
[----:B------:R-:W0:Y:S02]  /*0380*/  F2I.FTZ.TRUNC.NTZ R0, R0 ;  /* 0x0000000000007305 */ /* 0x000e24000021f100 */
[----:B0-----:R-:W-:Y:S01]  /*0390*/  PRMT R17, R0, 0x7610, R17 ;  /* 0x0000761000117816 */ /* 0x001fe20000000011 */
[----:B------:R-:W-:Y:S05]  /*03a0*/  BRA `(.L_x_6268) ;  /* 0x00000bf000007947 */ /* 0x000fea0003800000 */
.L_x_6271:
        /* <DEDUP_REMOVED lines=9> */
.L_x_6274:
[----:B------:R-:W2:Y:S02]  /*0440*/  LDG.E.U16 R4, [R4.64] ;  /* 0x0000002404047981 */ /* 0x000ea4000c1e1500 */
[----:B--2---:R-:W-:-:S06]  /*0450*/  HADD2.F32 R0, -RZ, R4.H0_H0 ;  /* 0x20000004ff007230 */ /* 0x004fcc0000004100 */
[----:B------:R-:W0:Y:S02]  /*0460*/  F2I.FTZ.TRUNC.NTZ R0, R0 ;  /* 0x0000000000007305 */ /* 0x000e24000021f100 */
[----:B0-----:R-:W-:Y:S01]  /*0470*/  PRMT R17, R0, 0x7610, R17 ;  /* 0x0000761000117816 */ /* 0x001fe20000000011 */
[----:B------:R-:W-:Y:S05]  /*0480*/  BRA `(.L_x_6268) ;  /* 0x00000b1000007947 */ /* 0x000fea0003800000 */
.L_x_6273:
[----:B------:R-:W2:Y:S02]  /*0490*/  LDG.E.64 R4, [R4.64] ;  /* 0x0000002404047981 */ /* 0x000ea4000c1e1b00 */
[----:B--2---:R0:W1:Y:S01]  /*04a0*/  F2I.F64.TRUNC R17, R4 ;  /* 0x0000000400117311 */ /* 0x004062000030d100 */
[----:B------:R-:W-:Y:S05]  /*04b0*/  BRA `(.L_x_6268) ;  /* 0x00000ae000007947 */ /* 0x000fea0003800000 */
.L_x_6263:
        /* <DEDUP_REMOVED lines=12> */
.L_x_6277:
[----:B------:R-:W2:Y:S02]  /*0580*/  LDG.E.64 R4, [R4.64] ;  /* 0x0000002404047981 */ /* 0x000ea4000c1e1b00 */
[----:B--2---:R0:W1:Y:S01]  /*0590*/  F2I.F64.TRUNC R17, R4 ;  /* 0x0000000400117311 */ /* 0x004062000030d100 */
[----:B------:R-:W-:Y:S05]  /*05a0*/  BRA `(.L_x_6268) ;  /* 0x000009f000007947 */ /* 0x000fea0003800000 */
.L_x_6276:
        /* <DEDUP_REMOVED lines=28> */
.L_x_6279:
        /* <DEDUP_REMOVED lines=16> */
.L_x_6278:
[----:B------:R-:W2:Y:S02]  /*0870*/  LDG.E.U16 R0, [R4.64] ;  /* 0x0000002404007981 */ /* 0x000ea4000c1e1500 */
[----:B--2---:R-:W-:-:S06]  /*0880*/  PRMT R0, RZ, 0x5410, R0 ;  /* 0x00005410ff007816 */ /* 0x004fcc0000000000 */
[----:B------:R-:W0:Y:S02]  /*0890*/  F2I.FTZ.TRUNC.NTZ R0, R0 ;  /* 0x0000000000007305 */ /* 0x000e24000021f100 */
[----:B0-----:R-:W-:Y:S01]  /*08a0*/  PRMT R17, R0, 0x7610, R17 ;  /* 0x0000761000117816 */ /* 0x001fe20000000011 */
[----:B------:R-:W-:Y:S05]  /*08b0*/  BRA `(.L_x_6268) ;  /* 0x000006e000007947 */ /* 0x000fea0003800000 */
.L_x_6275:
        /* <DEDUP_REMOVED lines=10> */
.L_x_6282:
        /* <DEDUP_REMOVED lines=21> */
.L_x_6286:
[----:B------:R-:W-:Y:S05]  /*0ab0*/  BSYNC B1 ;  /* 0x0000000000017941 */ /* 0x000fea0003800000 */
.L_x_6285:
[----:B------:R-:W-:Y:S01]  /*0ac0*/  LEA R5, R0, 0x3b800000, 0x17 ;  /* 0x3b80000000057811 */ /* 0x000fe200078eb8ff */
[----:B------:R-:W-:-:S05]  /*0ad0*/  IMAD.SHL.U32 R0, R3, 0x100000, RZ ;  /* 0x0010000003007824 */ /* 0x000fca00078e00ff */
[----:B------:R-:W-:Y:S02]  /*0ae0*/  LOP3.LUT R0, R5, R0, R6, 0xfe, !PT ;  /* 0x0000000005007212 */ /* 0x000fe400078efe06 */
.L_x_6284:
[----:B------:R-:W-:Y:S05]  /*0af0*/  BSYNC B0 ;  /* 0x0000000000007941 */ /* 0x000fea0003800000 */
.L_x_6283:
[----:B------:R-:W0:Y:S02]  /*0b00*/  F2I.FTZ.TRUNC.NTZ R0, R0 ;  /* 0x0000000000007305 */ /* 0x000e24000021f100 */
[----:B0-----:R-:W-:Y:S01]  /*0b10*/  PRMT R17, R0, 0x7610, R17 ;  /* 0x0000761000117816 */ /* 0x001fe20000000011 */
[----:B------:R-:W-:Y:S05]  /*0b20*/  BRA `(.L_x_6268) ;  /* 0x0000047000007947 */ /* 0x000fea0003800000 */
.L_x_6281:
        /* <DEDUP_REMOVED lines=21> */
.L_x_6290:
[----:B------:R-:W-:Y:S05]  /*0c80*/  BSYNC B1 ;  /* 0x0000000000017941 */ /* 0x000fea0003800000 */
.L_x_6289:
[----:B------:R-:W-:Y:S01]  /*0c90*/  LEA R5, R0, 0x37800000, 0x17 ;  /* 0x3780000000057811 */ /* 0x000fe200078eb8ff */
[----:B------:R-:W-:-:S05]  /*0ca0*/  IMAD.SHL.U32 R0, R3, 0x200000, RZ ;  /* 0x0020000003007824 */ /* 0x000fca00078e00ff */
[----:B------:R-:W-:Y:S02]  /*0cb0*/  LOP3.LUT R0, R5, R0, R6, 0xfe, !PT ;  /* 0x0000000005007212 */ /* 0x000fe400078efe06 */
.L_x_6288:
[----:B------:R-:W-:Y:S05]  /*0cc0*/  BSYNC B0 ;  /* 0x0000000000007941 */ /* 0x000fea0003800000 */
.L_x_6287:
[----:B------:R-:W0:Y:S02]  /*0cd0*/  F2I.FTZ.TRUNC.NTZ R0, R0 ;  /* 0x0000000000007305 */ /* 0x000e24000021f100 */
[----:B0-----:R-:W-:Y:S01]  /*0ce0*/  PRMT R17, R0, 0x7610, R17 ;  /* 0x0000761000117816 */ /* 0x001fe20000000011 */
[----:B------:R-:W-:Y:S05]  /*0cf0*/  BRA `(.L_x_6268) ;  /* 0x000002a000007947 */ /* 0x000fea0003800000 */
.L_x_6280:
        /* <DEDUP_REMOVED lines=14> */
.L_x_6294:
[----:B------:R-:W-:Y:S05]  /*0de0*/  BSYNC B0 ;  /* 0x0000000000007941 */ /* 0x000fea0003800000 */
.L_x_6293:
[----:B------:R-:W0:Y:S02]  /*0df0*/  F2I.FTZ.TRUNC.NTZ R0, R0 ;  /* 0x0000000000007305 */ /* 0x000e24000021f100 */
[----:B0-----:R-:W-:Y:S01]  /*0e00*/  PRMT R17, R0, 0x7610, R17 ;  /* 0x0000761000117816 */ /* 0x001fe20000000011 */
[----:B------:R-:W-:Y:S05]  /*0e10*/  BRA `(.L_x_6268) ;  /* 0x0000018000007947 */ /* 0x000fea0003800000 */
.L_x_6267:
        /* <DEDUP_REMOVED lines=21> */
.L_x_6292:
[----:B------:R0:W5:Y:S01]  /*0f70*/  LDG.E.U8 R17, [R4.64] ;  /* 0x0000002404117981 */ /* 0x000162000c1e1100 */
[----:B------:R-:W-:Y:S05]  /*0f80*/  BRA `(.L_x_6268) ;  /* 0x0000001000007947 */ /* 0x000fea0003800000 */
.L_x_6291:
[----:B------:R0:W5:Y:S02]  /*0f90*/  LDG.E.U8 R17, [R4.64] ;  /* 0x0000002404117981 */ /* 0x000164000c1e1100 */
.L_x_6268:
        /* <DEDUP_REMOVED lines=16> */
.L_x_6298:
[----:B------:R0:W5:Y:S01]  /*10a0*/  LDG.E.U8 R28, [R4.64] ;  /* 0x00000024041c7981 */ /* 0x000162000c1e1100 */
[----:B------:R-:W-:Y:S05]  /*10b0*/  BRA `(.L_x_6300) ;  /* 0x00000d8000007947 */ /* 0x000fea0003800000 */
.L_x_6297:
        /* <DEDUP_REMOVED lines=8> */
.L_x_6302:
[----:B------:R0:W5:Y:S01]  /*1140*/  LDG.E.U8 R28, [R4.64] ;  /* 0x00000024041c7981 */ /* 0x000162000c1e1100 */
[----:B------:R-:W-:Y:S05]  /*1150*/  BRA `(.L_x_6300) ;  /* 0x00000ce000007947 */ /* 0x000fea0003800000 */
.L_x_6301:
[----:B------:R0:W5:Y:S01]  /*1160*/  LDG.E.U16 R28, [R4.64] ;  /* 0x00000024041c7981 */ /* 0x000162000c1e1500 */
[----:B------:R-:W-:Y:S05]  /*1170*/  BRA `(.L_x_6300) ;  /* 0x00000cc000007947 */ /* 0x000fea0003800000 */
.L_x_6296:
        /* <DEDUP_REMOVED lines=9> */
.L_x_6304:
[----:B------:R-:W2:Y:S02]  /*1210*/  LDG.E.U16 R0, [R4.64] ;  /* 0x0000002404007981 */ /* 0x000ea4000c1e1500 */
[----:B--2---:R-:W-:-:S06]  /*1220*/  HADD2.F32 R0, -RZ, R0.H0_H0 ;  /* 0x20000000ff007230 */ /* 0x004fcc0000004100 */
[----:B------:R-:W0:Y:S02]  /*1230*/  F2I.FTZ.TRUNC.NTZ R0, R0 ;  /* 0x0000000000007305 */ /* 0x000e24000021f100 */
[----:B0-----:R-:W-:Y:S01]  /*1240*/  PRMT R28, R0, 0x7610, R28 ;  /* 0x00007610001c7816 */ /* 0x001fe2000000001c */
[----:B------:R-:W-:Y:S05]  /*1250*/  BRA `(.L_x_6300) ;  /* 0x00000be000007947 */ /* 0x000fea0003800000 */
.L_x_6303:
        /* <DEDUP_REMOVED lines=9> */
.L_x_6306:
[----:B------:R-:W2:Y:S02]  /*12f0*/  LDG.E.U16 R4, [R4.64] ;  /* 0x0000002404047981 */ /* 0x000ea4000c1e1500 */
[----:B--2---:R-:W-:-:S06]  /*1300*/  HADD2.F32 R0, -RZ, R4.H0_H0 ;  /* 0x20000004ff007230 */ /* 0x004fcc0000004100 */
[----:B------:R-:W0:Y:S02]  /*1310*/  F2I.FTZ.TRUNC.NTZ R0, R0 ;  /* 0x0000000000007305 */ /* 0x000e24000021f100 */
[----:B0-----:R-:W-:Y:S01]  /*1320*/  PRMT R28, R0, 0x7610, R28 ;  /* 0x00007610001c7816 */ /* 0x001fe2000000001c */
[----:B------:R-:W-:Y:S05]  /*1330*/  BRA `(.L_x_6300) ;  /* 0x00000b0000007947 */ /* 0x000fea0003800000 */
.L_x_6305:
[----:B------:R-:W2:Y:S02]  /*1340*/  LDG.E.64 R4, [R4.64] ;  /* 0x0000002404047981 */ /* 0x000ea4000c1e1b00 */
[----:B--2---:R0:W2:Y:S01]  /*1350*/  F2I.F64.TRUNC R28, R4 ;  /* 0x00000004001c7311 */ /* 0x0040a2000030d100 */
[----:B------:R-:W-:Y:S05]  /*1360*/  BRA `(.L_x_6300) ;  /* 0x00000ad000007947 */ /* 0x000fea0003800000 */
.L_x_6295:
        /* <DEDUP_REMOVED lines=12> */
.L_x_6309:
[----:B------:R-:W2:Y:S02]  /*1430*/  LDG.E.64 R4, [R4.64] ;  /* 0x0000002404047981 */ /* 0x000ea4000c1e1b00 */
[----:B--2---:R0:W2:Y:S01]  /*1440*/  F2I.F64.TRUNC R28, R4 ;  /* 0x00000004001c7311 */ /* 0x0040a2000030d100 */
[----:B------:R-:W-:Y:S05]  /*1450*/  BRA `(.L_x_6300) ;  /* 0x000009e000007947 */ /* 0x000fea0003800000 */
.L_x_6308:
        /* <DEDUP_REMOVED lines=28> */
.L_x_6311:
        /* <DEDUP_REMOVED lines=15> */
.L_x_6310:
[----:B------:R-:W2:Y:S02]  /*1710*/  LDG.E.U16 R0, [R4.64] ;  /* 0x0000002404007981 */ /* 0x000ea4000c1e1500 */
[----:B--2---:R-:W-:-:S06]  /*1720*/  PRMT R0, RZ, 0x5410, R0 ;  /* 0x00005410ff007816 */ /* 0x004fcc0000000000 */
[----:B------:R-:W0:Y:S02]  /*1730*/  F2I.FTZ.TRUNC.NTZ R0, R0 ;  /* 0x0000000000007305 */ /* 0x000e24000021f100 */
[----:B0-----:R-:W-:Y:S01]  /*1740*/  PRMT R28, R0, 0x7610, R28 ;  /* 0x00007610001c7816 */ /* 0x001fe2000000001c */
[----:B------:R-:W-:Y:S05]  /*1750*/  BRA `(.L_x_6300) ;  /* 0x000006e000007947 */ /* 0x000fea0003800000 */
.L_x_6307:
        /* <DEDUP_REMOVED lines=10> */
.L_x_6314:
        /* <DEDUP_REMOVED lines=21> */
.L_x_6318:
[----:B------:R-:W-:Y:S05]  /*1950*/  BSYNC B1 ;  /* 0x0000000000017941 */ /* 0x000fea0003800000 */
.L_x_6317:
[----:B------:R-:W-:Y:S01]  /*1960*/  LEA R5, R0, 0x3b800000, 0x17 ;  /* 0x3b80000000057811 */ /* 0x000fe200078eb8ff */
[----:B------:R-:W-:-:S05]  /*1970*/  IMAD.SHL.U32 R0, R3, 0x100000, RZ ;  /* 0x0010000003007824 */ /* 0x000fca00078e00ff */
[----:B------:R-:W-:Y:S02]  /*1980*/  LOP3.LUT R0, R5, R0, R6, 0xfe, !PT ;  /* 0x0000000005007212 */ /* 0x000fe400078efe06 */
.L_x_6316:
[----:B------:R-:W-:Y:S05]  /*1990*/  BSYNC B0 ;  /* 0x0000000000007941 */ /* 0x000fea0003800000 */
.L_x_6315:
[----:B------:R-:W0:Y:S02]  /*19a0*/  F2I.FTZ.TRUNC.NTZ R0, R0 ;  /* 0x0000000000007305 */ /* 0x000e24000021f100 */
[----:B0-----:R-:W-:Y:S01]  /*19b0*/  PRMT R28, R0, 0x7610, R28 ;  /* 0x00007610001c7816 */ /* 0x001fe2000000001c */
[----:B------:R-:W-:Y:S05]  /*19c0*/  BRA `(.L_x_6300) ;  /* 0x0000047000007947 */ /* 0x000fea0003800000 */
.L_x_6313:
        /* <DEDUP_REMOVED lines=21> */
.L_x_6322:
[----:B------:R-:W-:Y:S05]  /*1b20*/  BSYNC B1 ;  /* 0x0000000000017941 */ /* 0x000fea0003800000 */
.L_x_6321:
[----:B------:R-:W-:Y:S01]  /*1b30*/  LEA R5, R0, 0x37800000, 0x17 ;  /* 0x3780000000057811 */ /* 0x000fe200078eb8ff */
[----:B------:R-:W-:-:S05]  /*1b40*/  IMAD.SHL.U32 R0, R3, 0x200000, RZ ;  /* 0x0020000003007824 */ /* 0x000fca00078e00ff */
[----:B------:R-:W-:Y:S02]  /*1b50*/  LOP3.LUT R0, R5, R0, R6, 0xfe, !PT ;  /* 0x0000000005007212 */ /* 0x000fe400078efe06 */
.L_x_6320:
[----:B------:R-:W-:Y:S05]  /*1b60*/  BSYNC B0 ;  /* 0x0000000000007941 */ /* 0x000fea0003800000 */
.L_x_6319:
[----:B------:R-:W0:Y:S02]  /*1b70*/  F2I.FTZ.TRUNC.NTZ R0, R0 ;  /* 0x0000000000007305 */ /* 0x000e24000021f100 */
[----:B0-----:R-:W-:Y:S01]  /*1b80*/  PRMT R28, R0, 0x7610, R28 ;  /* 0x00007610001c7816 */ /* 0x001fe2000000001c */
[----:B------:R-:W-:Y:S05]  /*1b90*/  BRA `(.L_x_6300) ;  /* 0x000002a000007947 */ /* 0x000fea0003800000 */
.L_x_6312:
        /* <DEDUP_REMOVED lines=14> */
.L_x_6326:
[----:B------:R-:W-:Y:S05]  /*1c80*/  BSYNC B0 ;  /* 0x0000000000007941 */ /* 0x000fea0003800000 */
.L_x_6325:
[----:B------:R-:W0:Y:S02]  /*1c90*/  F2I.FTZ.TRUNC.NTZ R0, R0 ;  /* 0x0000000000007305 */ /* 0x000e24000021f100 */
[----:B0-----:R-:W-:Y:S01]  /*1ca0*/  PRMT R28, R0, 0x7610, R28 ;  /* 0x00007610001c7816 */ /* 0x001fe2000000001c */
[----:B------:R-:W-:Y:S05]  /*1cb0*/  BRA `(.L_x_6300) ;  /* 0x0000018000007947 */ /* 0x000fea0003800000 */
.L_x_6299:
        /* <DEDUP_REMOVED lines=21> */
.L_x_6324:
[----:B------:R0:W5:Y:S01]  /*1e10*/  LDG.E.U8 R28, [R4.64] ;  /* 0x00000024041c7981 */ /* 0x000162000c1e1100 */
[----:B------:R-:W-:Y:S05]  /*1e20*/  BRA `(.L_x_6300) ;  /* 0x0000001000007947 */ /* 0x000fea0003800000 */
.L_x_6323:
[----:B------:R0:W5:Y:S02]  /*1e30*/  LDG.E.U8 R28, [R4.64] ;  /* 0x00000024041c7981 */ /* 0x000164000c1e1100 */
.L_x_6300:
[----:B------:R-:W3:Y:S02]  /*1e40*/  S2R R23, SR_TID.X ;  /* 0x0000000000177919 */ /* 0x000ee40000002100 */
[----:B---3--:R-:W-:Y:S02]  /*1e50*/  IADD3 R23, R23, 0x80, RZ ;  /* 0x0000008017177810 */ /* 0x008fe40007ffe0ff */
.L_x_6262:
[----:B-1-3--:R-:W-:Y:S05]  /*1e60*/  BSYNC B6 ;  /* 0x0000000000067941 */ /* 0x00afea0003800000 */
.L_x_6261:
        /* <DEDUP_REMOVED lines=21> */
.L_x_6332:
[----:B------:R0:W5:Y:S01]  /*1fc0*/  LDG.E.U8 R27, [R4.64] ;  /* 0x00000024041b7981 */ /* 0x000162000c1e1100 */
[----:B------:R-:W-:Y:S05]  /*1fd0*/  BRA `(.L_x_6334) ;  /* 0x00000d8000007947 */ /* 0x000fea0003800000 */
.L_x_6331:
        /* <DEDUP_REMOVED lines=8> */
.L_x_6336:
[----:B------:R0:W5:Y:S01]  /*2060*/  LDG.E.U8 R27, [R4.64] ;  /* 0x00000024041b7981 */ /* 0x000162000c1e1100 */
[----:B------:R-:W-:Y:S05]  /*2070*/  BRA `(.L_x_6334) ;  /* 0x00000ce000007947 */ /* 0x000fea0003800000 */
.L_x_6335:
[----:B------:R0:W5:Y:S01]  /*2080*/  LDG.E.U16 R27, [R4.64] ;  /* 0x00000024041b7981 */ /* 0x000162000c1e1500 */
[----:B------:R-:W-:Y:S05]  /*2090*/  BRA `(.L_x_6334) ;  /* 0x00000cc000007947 */ /* 0x000fea0003800000 */
.L_x_6330:
        /* <DEDUP_REMOVED lines=9> */
.L_x_6338:
[----:B------:R-:W3:Y:S02]  /*2130*/  LDG.E.U16 R0, [R4.64] ;  /* 0x0000002404007981 */ /* 0x000ee4000c1e1500 */
[----:B---3--:R-:W-:-:S06]  /*2140*/  HADD2.F32 R0, -RZ, R0.H0_H0 ;  /* 0x20000000ff007230 */ /* 0x008fcc0000004100 */
[----:B------:R-:W0:Y:S02]  /*2150*/  F2I.FTZ.TRUNC.NTZ R0, R0 ;  /* 0x0000000000007305 */ /* 0x000e24000021f100 */
[----:B0-----:R-:W-:Y:S01]  /*2160*/  PRMT R27, R0, 0x7610, R27 ;  /* 0x00007610001b7816 */ /* 0x001fe2000000001b */
[----:B------:R-:W-:Y:S05]  /*2170*/  BRA `(.L_x_6334) ;  /* 0x00000be000007947 */ /* 0x000fea0003800000 */
.L_x_6337:
        /* <DEDUP_REMOVED lines=9> */
.L_x_6340:
[----:B------:R-:W3:Y:S02]  /*2210*/  LDG.E.U16 R4, [R4.64] ;  /* 0x0000002404047981 */ /* 0x000ee4000c1e1500 */
[----:B---3--:R-:W-:-:S06]  /*2220*/  HADD2.F32 R0, -RZ, R4.H0_H0 ;  /* 0x20000004ff007230 */ /* 0x008fcc0000004100 */
[----:B------:R-:W0:Y:S02]  /*2230*/  F2I.FTZ.TRUNC.NTZ R0, R0 ;  /* 0x0000000000007305 */ /* 0x000e24000021f100 */
[----:B0-----:R-:W-:Y:S01]  /*2240*/  PRMT R27, R0, 0x7610, R27 ;  /* 0x00007610001b7816 */ /* 0x001fe2000000001b */
[----:B------:R-:W-:Y:S05]  /*2250*/  BRA `(.L_x_6334) ;  /* 0x00000b0000007947 */ /* 0x000fea0003800000 */
.L_x_6339:
[----:B------:R-:W3:Y:S02]  /*2260*/  LDG.E.64 R4, [R4.64] ;  /* 0x0000002404047981 */ /* 0x000ee4000c1e1b00 */
[----:B---3--:R0:W1:Y:S01]  /*2270*/  F2I.F64.TRUNC R27, R4 ;  /* 0x00000004001b7311 */ /* 0x008062000030d100 */
[----:B------:R-:W-:Y:S05]  /*2280*/  BRA `(.L_x_6334) ;  /* 0x00000ad000007947 */ /* 0x000fea0003800000 */
.L_x_6329:
        /* <DEDUP_REMOVED lines=12> */
.L_x_6343:
[----:B------:R-:W3:Y:S02]  /*2350*/  LDG.E.64 R4, [R4.64] ;  /* 0x0000002404047981 */ /* 0x000ee4000c1e1b00 */
[----:B---3--:R0:W1:Y:S01]  /*2360*/  F2I.F64.TRUNC R27, R4 ;  /* 0x00000004001b7311 */ /* 0x008062000030d100 */
[----:B------:R-:W-:Y:S05]  /*2370*/  BRA `(.L_x_6334) ;  /* 0x000009e000007947 */ /* 0x000fea0003800000 */
.L_x_6342:
        /* <DEDUP_REMOVED lines=28> */
.L_x_6345:
        /* <DEDUP_REMOVED lines=15> */
.L_x_6344:
[----:B------:R-:W3:Y:S02]  /*2630*/  LDG.E.U16 R0, [R4.64] ;  /* 0x0000002404007981 */ /* 0x000ee4000c1e1500 */
[----:B---3--:R-:W-:-:S06]  /*2640*/  PRMT R0, RZ, 0x5410, R0 ;  /* 0x00005410ff007816 */ /* 0x008fcc0000000000 */
[----:B------:R-:W0:Y:S02]  /*2650*/  F2I.FTZ.TRUNC.NTZ R0, R0 ;  /* 0x0000000000007305 */ /* 0x000e24000021f100 */
[----:B0-----:R-:W-:Y:S01]  /*2660*/  PRMT R27, R0, 0x7610, R27 ;  /* 0x00007610001b7816 */ /* 0x001fe2000000001b */
[----:B------:R-:W-:Y:S05]  /*2670*/  BRA `(.L_x_6334) ;  /* 0x000006e000007947 */ /* 0x000fea0003800000 */
.L_x_6341:
        /* <DEDUP_REMOVED lines=10> */
.L_x_6348:
        /* <DEDUP_REMOVED lines=21> */
.L_x_6352:
[----:B------:R-:W-:Y:S05]  /*2870*/  BSYNC B1 ;  /* 0x0000000000017941 */ /* 0x000fea0003800000 */
.L_x_6351:
[----:B------:R-:W-:Y:S01]  /*2880*/  LEA R5, R0, 0x3b800000, 0x17 ;  /* 0x3b80000000057811 */ /* 0x000fe200078eb8ff */
[----:B------:R-:W-:-:S05]  /*2890*/  IMAD.SHL.U32 R0, R3, 0x100000, RZ ;  /* 0x0010000003007824 */ /* 0x000fca00078e00ff */
[----:B------:R-:W-:Y:S02]  /*28a0*/  LOP3.LUT R0, R5, R0, R6, 0xfe, !PT ;  /* 0x0000000005007212 */ /* 0x000fe400078efe06 */
.L_x_6350:
[----:B------:R-:W-:Y:S05]  /*28b0*/  BSYNC B0 ;  /* 0x0000000000007941 */ /* 0x000fea0003800000 */
.L_x_6349:
[----:B------:R-:W0:Y:S02]  /*28c0*/  F2I.FTZ.TRUNC.NTZ R0, R0 ;  /* 0x0000000000007305 */ /* 0x000e24000021f100 */
[----:B0-----:R-:W-:Y:S01]  /*28d0*/  PRMT R27, R0, 0x7610, R27 ;  /* 0x00007610001b7816 */ /* 0x001fe2000000001b */
[----:B------:R-:W-:Y:S05]  /*28e0*/  BRA `(.L_x_6334) ;  /* 0x0000047000007947 */ /* 0x000fea0003800000 */
.L_x_6347:
        /* <DEDUP_REMOVED lines=21> */
.L_x_6356:
[----:B------:R-:W-:Y:S05]  /*2a40*/  BSYNC B1 ;  /* 0x0000000000017941 */ /* 0x000fea0003800000 */
.L_x_6355:
[----:B------:R-:W-:Y:S01]  /*2a50*/  LEA R5, R0, 0x37800000, 0x17 ;  /* 0x3780000000057811 */ /* 0x000fe200078eb8ff */
[----:B------:R-:W-:-:S05]  /*2a60*/  IMAD.SHL.U32 R0, R3, 0x200000, RZ ;  /* 0x0020000003007824 */ /* 0x000fca00078e00ff */
[----:B------:R-:W-:Y:S02]  /*2a70*/  LOP3.LUT R0, R5, R0, R6, 0xfe, !PT ;  /* 0x0000000005007212 */ /* 0x000fe400078efe06 */
.L_x_6354:
[----:B------:R-:W-:Y:S05]  /*2a80*/  BSYNC B0 ;  /* 0x0000000000007941 */ /* 0x000fea0003800000 */
.L_x_6353:
[----:B------:R-:W0:Y:S02]  /*2a90*/  F2I.FTZ.TRUNC.NTZ R0, R0 ;  /* 0x0000000000007305 */ /* 0x000e24000021f100 */
[----:B0-----:R-:W-:Y:S01]  /*2aa0*/  PRMT R27, R0, 0x7610, R27 ;  /* 0x00007610001b7816 */ /* 0x001fe2000000001b */
[----:B------:R-:W-:Y:S05]  /*2ab0*/  BRA `(.L_x_6334) ;  /* 0x000002a000007947 */ /* 0x000fea0003800000 */
.L_x_6346:
        /* <DEDUP_REMOVED lines=14> */
.L_x_6360:
[----:B------:R-:W-:Y:S05]  /*2ba0*/  BSYNC B0 ;  /* 0x0000000000007941 */ /* 0x000fea0003800000 */
.L_x_6359:
[----:B------:R-:W0:Y:S02]  /*2bb0*/  F2I.FTZ.TRUNC.NTZ R0, R0 ;  /* 0x0000000000007305 */ /* 0x000e24000021f100 */
[----:B0-----:R-:W-:Y:S01]  /*2bc0*/  PRMT R27, R0, 0x7610, R27 ;  /* 0x00007610001b7816 */ /* 0x001fe2000000001b */
[----:B------:R-:W-:Y:S05]  /*2bd0*/  BRA `(.L_x_6334) ;  /* 0x0000018000007947 */ /* 0x000fea0003800000 */
.L_x_6333:
        /* <DEDUP_REMOVED lines=21> */
.L_x_6358:
[----:B------:R0:W5:Y:S01]  /*2d30*/  LDG.E.U8 R27, [R4.64] ;  /* 0x00000024041b7981 */ /* 0x000162000c1e1100 */
[----:B------:R-:W-:Y:S05]  /*2d40*/  BRA `(.L_x_6334) ;  /* 0x0000001000007947 */ /* 0x000fea0003800000 */
.L_x_6357:
[----:B------:R0:W5:Y:S02]  /*2d50*/  LDG.E.U8 R27, [R4.64] ;  /* 0x00000024041b7981 */ /* 0x000164000c1e1100 */
.L_x_6334:
        /* <DEDUP_REMOVED lines=16> */
.L_x_6364:
[----:B------:R0:W5:Y:S01]  /*2e60*/  LDG.E.U8 R26, [R4.64] ;  /* 0x00000024041a7981 */ /* 0x000162000c1e1100 */
[----:B------:R-:W-:Y:S05]  /*2e70*/  BRA `(.L_x_6366) ;  /* 0x00000d8000007947 */ /* 0x000fea0003800000 */
.L_x_6363:
        /* <DEDUP_REMOVED lines=8> */
.L_x_6368:
[----:B------:R0:W5:Y:S01]  /*2f00*/  LDG.E.U8 R26, [R4.64] ;  /* 0x00000024041a7981 */ /* 0x000162000c1e1100 */
[----:B------:R-:W-:Y:S05]  /*2f10*/  BRA `(.L_x_6366) ;  /* 0x00000ce000007947 */ /* 0x000fea0003800000 */
.L_x_6367:
[----:B------:R0:W5:Y:S01]  /*2f20*/  LDG.E.U16 R26, [R4.64] ;  /* 0x00000024041a7981 */ /* 0x000162000c1e1500 */
[----:B------:R-:W-:Y:S05]  /*2f30*/  BRA `(.L_x_6366) ;  /* 0x00000cc000007947 */ /* 0x000fea0003800000 */
.L_x_6362:
        /* <DEDUP_REMOVED lines=9> */
.L_x_6370:
[----:B------:R-:W3:Y:S02]  /*2fd0*/  LDG.E.U16 R0, [R4.64] ;  /* 0x0000002404007981 */ /* 0x000ee4000c1e1500 */
[----:B---3--:R-:W-:-:S06]  /*2fe0*/  HADD2.F32 R0, -RZ, R0.H0_H0 ;  /* 0x20000000ff007230 */ /* 0x008fcc0000004100 */
[----:B------:R-:W0:Y:S02]  /*2ff0*/  F2I.FTZ.TRUNC.NTZ R0, R0 ;  /* 0x0000000000007305 */ /* 0x000e24000021f100 */
[----:B0-----:R-:W-:Y:S01]  /*3000*/  PRMT R26, R0, 0x7610, R26 ;  /* 0x00007610001a7816 */ /* 0x001fe2000000001a */
[----:B------:R-:W-:Y:S05]  /*3010*/  BRA `(.L_x_6366) ;  /* 0x00000be000007947 */ /* 0x000fea0003800000 */
.L_x_6369:
        /* <DEDUP_REMOVED lines=9> */
.L_x_6372:
[----:B------:R-:W3:Y:S02]  /*30b0*/  LDG.E.U16 R4, [R4.64] ;  /* 0x0000002404047981 */ /* 0x000ee4000c1e1500 */
[----:B---3--:R-:W-:-:S06]  /*30c0*/  HADD2.F32 R0, -RZ, R4.H0_H0 ;  /* 0x20000004ff007230 */ /* 0x008fcc0000004100 */
[----:B------:R-:W0:Y:S02]  /*30d0*/  F2I.FTZ.TRUNC.NTZ R0, R0 ;  /* 0x0000000000007305 */ /* 0x000e24000021f100 */
[----:B0-----:R-:W-:Y:S01]  /*30e0*/  PRMT R26, R0, 0x7610, R26 ;  /* 0x00007610001a7816 */ /* 0x001fe2000000001a */
[----:B------:R-:W-:Y:S05]  /*30f0*/  BRA `(.L_x_6366) ;  /* 0x00000b0000007947 */ /* 0x000fea0003800000 */
.L_x_6371:
[----:B------:R-:W3:Y:S02]  /*3100*/  LDG.E.64 R4, [R4.64] ;  /* 0x0000002404047981 */ /* 0x000ee4000c1e1b00 */
[----:B---3--:R0:W3:Y:S01]  /*3110*/  F2I.F64.TRUNC R26, R4 ;  /* 0x00000004001a7311 */ /* 0x0080e2000030d100 */
[----:B------:R-:W-:Y:S05]  /*3120*/  BRA `(.L_x_6366) ;  /* 0x00000ad000007947 */ /* 0x000fea0003800000 */
.L_x_6361:
        /* <DEDUP_REMOVED lines=12> */
.L_x_6375:
[----:B------:R-:W3:Y:S02]  /*31f0*/  LDG.E.64 R4, [R4.64] ;  /* 0x0000002404047981 */ /* 0x000ee4000c1e1b00 */
[----:B---3--:R0:W3:Y:S01]  /*3200*/  F2I.F64.TRUNC R26, R4 ;  /* 0x00000004001a7311 */ /* 0x0080e2000030d100 */
[----:B------:R-:W-:Y:S05]  /*3210*/  BRA `(.L_x_6366) ;  /* 0x000009e000007947 */ /* 0x000fea0003800000 */
.L_x_6374:
        /* <DEDUP_REMOVED lines=28> */
.L_x_6377:
        /* <DEDUP_REMOVED lines=15> */
.L_x_6376:
[----:B------:R-:W3:Y:S02]  /*34d0*/  LDG.E.U16 R0, [R4.64] ;  /* 0x0000002404007981 */ /* 0x000ee4000c1e1500 */
[----:B---3--:R-:W-:-:S06]  /*34e0*/  PRMT R0, RZ, 0x5410, R0 ;  /* 0x00005410ff007816 */ /* 0x008fcc0000000000 */
[----:B------:R-:W0:Y:S02]  /*34f0*/  F2I.FTZ.TRUNC.NTZ R0, R0 ;  /* 0x0000000000007305 */ /* 0x000e24000021f100 */
[----:B0-----:R-:W-:Y:S01]  /*3500*/  PRMT R26, R0, 0x7610, R26 ;  /* 0x00007610001a7816 */ /* 0x001fe2000000001a */
[----:B------:R-:W-:Y:S05]  /*3510*/  BRA `(.L_x_6366) ;  /* 0x000006e000007947 */ /* 0x000fea0003800000 */
.L_x_6373:
        /* <DEDUP_REMOVED lines=10> */
.L_x_6380:
        /* <DEDUP_REMOVED lines=21> */
.L_x_6384:
[----:B------:R-:W-:Y:S05]  /*3710*/  BSYNC B1 ;  /* 0x0000000000017941 */ /* 0x000fea0003800000 */
.L_x_6383:
[----:B------:R-:W-:Y:S01]  /*3720*/  LEA R5, R0, 0x3b800000, 0x17 ;  /* 0x3b80000000057811 */ /* 0x000fe200078eb8ff */
[----:B------:R-:W-:-:S05]  /*3730*/  IMAD.SHL.U32 R0, R3, 0x100000, RZ ;  /* 0x0010000003007824 */ /* 0x000fca00078e00ff */
[----:B------:R-:W-:Y:S02]  /*3740*/  LOP3.LUT R0, R5, R0, R6, 0xfe, !PT ;  /* 0x0000000005007212 */ /* 0x000fe400078efe06 */
.L_x_6382:
[----:B------:R-:W-:Y:S05]  /*3750*/  BSYNC B0 ;  /* 0x0000000000007941 */ /* 0x000fea0003800000 */
.L_x_6381:
[----:B------:R-:W0:Y:S02]  /*3760*/  F2I.FTZ.TRUNC.NTZ R0, R0 ;  /* 0x0000000000007305 */ /* 0x000e24000021f100 */
[----:B0-----:R-:W-:Y:S01]  /*3770*/  PRMT R26, R0, 0x7610, R26 ;  /* 0x00007610001a7816 */ /* 0x001fe2000000001a */
[----:B------:R-:W-:Y:S05]  /*3780*/  BRA `(.L_x_6366) ;  /* 0x0000047000007947 */ /* 0x000fea0003800000 */
.L_x_6379:
        /* <DEDUP_REMOVED lines=21> */
.L_x_6388:
[----:B------:R-:W-:Y:S05]  /*38e0*/  BSYNC B1 ;  /* 0x0000000000017941 */ /* 0x000fea0003800000 */
.L_x_6387:
[----:B------:R-:W-:Y:S01]  /*38f0*/  LEA R5, R0, 0x37800000, 0x17 ;  /* 0x3780000000057811 */ /* 0x000fe200078eb8ff */
[----:B------:R-:W-:-:S05]  /*3900*/  IMAD.SHL.U32 R0, R3, 0x200000, RZ ;  /* 0x0020000003007824 */ /* 0x000fca00078e00ff */
[----:B------:R-:W-:Y:S02]  /*3910*/  LOP3.LUT R0, R5, R0, R6, 0xfe, !PT ;  /* 0x0000000005007212 */ /* 0x000fe400078efe06 */
.L_x_6386:
[----:B------:R-:W-:Y:S05]  /*3920*/  BSYNC B0 ;  /* 0x0000000000007941 */ /* 0x000fea0003800000 */
.L_x_6385:
[----:B------:R-:W0:Y:S02]  /*3930*/  F2I.FTZ.TRUNC.NTZ R0, R0 ;  /* 0x0000000000007305 */ /* 0x000e24000021f100 */
[----:B0-----:R-:W-:Y:S01]  /*3940*/  PRMT R26, R0, 0x7610, R26 ;  /* 0x00007610001a7816 */ /* 0x001fe2000000001a */
[----:B------:R-:W-:Y:S05]  /*3950*/  BRA `(.L_x_6366) ;  /* 0x000002a000007947 */ /* 0x000fea0003800000 */
.L_x_6378:
        /* <DEDUP_REMOVED lines=14> */
.L_x_6392:
[----:B------:R-:W-:Y:S05]  /*3a40*/  BSYNC B0 ;  /* 0x0000000000007941 */ /* 0x000fea0003800000 */
.L_x_6391:
[----:B------:R-:W0:Y:S02]  /*3a50*/  F2I.FTZ.TRUNC.NTZ R0, R0 ;  /* 0x0000000000007305 */ /* 0x000e24000021f100 */
[----:B0-----:R-:W-:Y:S01]  /*3a60*/  PRMT R26, R0, 0x7610, R26 ;  /* 0x00007610001a7816 */ /* 0x001fe2000000001a */
[----:B------:R-:W-:Y:S05]  /*3a70*/  BRA `(.L_x_6366) ;  /* 0x0000018000007947 */ /* 0x000fea0003800000 */
.L_x_6365:
        /* <DEDUP_REMOVED lines=21> */
.L_x_6390:
[----:B------:R0:W5:Y:S01]  /*3bd0*/  LDG.E.U8 R26, [R4.64] ;  /* 0x00000024041a7981 */ /* 0x000162000c1e1100 */
[----:B------:R-:W-:Y:S05]  /*3be0*/  BRA `(.L_x_6366) ;  /* 0x0000001000007947 */ /* 0x000fea0003800000 */
.L_x_6389:
[----:B------:R0:W5:Y:S02]  /*3bf0*/  LDG.E.U8 R26, [R4.64] ;  /* 0x00000024041a7981 */ /* 0x000164000c1e1100 */
.L_x_6366:
[----:B------:R-:W-:-:S03]  /*3c00*/  IADD3 R23, R23, 0x80, RZ ;  /* 0x0000008017177810 */ /* 0x000fc60007ffe0ff */
.L_x_6328:
[----:B------:R-:W-:Y:S05]  /*3c10*/  BSYNC B6 ;  /* 0x0000000000067941 */ /* 0x000fea0003800000 */
.L_x_6327:
        /* <DEDUP_REMOVED lines=23> */
.L_x_6398:
[----:B------:R0:W5:Y:S01]  /*3d90*/  LDG.E.U8 R22, [R4.64] ;  /* 0x0000002404167981 */ /* 0x000162000c1e1100 */
[----:B------:R-:W-:Y:S05]  /*3da0*/  BRA `(.L_x_6400) ;  /* 0x00000d8000007947 */ /* 0x000fea0003800000 */
.L_x_6397:
        /* <DEDUP_REMOVED lines=8> */
.L_x_6402:
[----:B------:R0:W5:Y:S01]  /*3e30*/  LDG.E.U8 R22, [R4.64] ;  /* 0x0000002404167981 */ /* 0x000162000c1e1100 */
[----:B------:R-:W-:Y:S05]  /*3e40*/  BRA `(.L_x_6400) ;  /* 0x00000ce000007947 */ /* 0x000fea0003800000 */
.L_x_6401:
[----:B------:R0:W5:Y:S01]  /*3e50*/  LDG.E.U16 R22, [R4.64] ;  /* 0x0000002404167981 */ /* 0x000162000c1e1500 */
[----:B------:R-:W-:Y:S05]  /*3e60*/  BRA `(.L_x_6400) ;  /* 0x00000cc000007947 */ /* 0x000fea0003800000 */
.L_x_6396:
        /* <DEDUP_REMOVED lines=9> */
.L_x_6404:
[----:B------:R-:W4:Y:S02]  /*3f00*/  LDG.E.U16 R0, [R4.64] ;  /* 0x0000002404007981 */ /* 0x000f24000c1e1500 */
[----:B----4-:R-:W-:-:S06]  /*3f10*/  HADD2.F32 R0, -RZ, R0.H0_H0 ;  /* 0x20000000ff007230 */ /* 0x010fcc0000004100 */
[----:B------:R-:W0:Y:S02]  /*3f20*/  F2I.FTZ.TRUNC.NTZ R0, R0 ;  /* 0x0000000000007305 */ /* 0x000e24000021f100 */
[----:B0-----:R-:W-:Y:S01]  /*3f30*/  PRMT R22, R0, 0x7610, R22 ;  /* 0x0000761000167816 */ /* 0x001fe20000000016 */
[----:B------:R-:W-:Y:S05]  /*3f40*/  BRA `(.L_x_6400) ;  /* 0x00000be000007947 */ /* 0x000fea0003800000 */
.L_x_6403:
        /* <DEDUP_REMOVED lines=9> */
.L_x_6406:
[----:B------:R-:W4:Y:S02]  /*3fe0*/  LDG.E.U16 R4, [R4.64] ;  /* 0x0000002404047981 */ /* 0x000f24000c1e1500 */
[----:B----4-:R-:W-:-:S06]  /*3ff0*/  HADD2.F32 R0, -RZ, R4.H0_H0 ;  /* 0x20000004ff007230 */ /* 0x010fcc0000004100 */
[----:B------:R-:W0:Y:S02]  /*4000*/  F2I.FTZ.TRUNC.NTZ R0, R0 ;  /* 0x0000000000007305 */ /* 0x000e24000021f100 */
[----:B0-----:R-:W-:Y:S01]  /*4010*/  PRMT R22, R0, 0x7610, R22 ;  /* 0x0000761000167816 */ /* 0x001fe20000000016 */
[----:B------:R-:W-:Y:S05]  /*4020*/  BRA `(.L_x_6400) ;  /* 0x00000b0000007947 */ /* 0x000fea0003800000 */
.L_x_6405:
[----:B------:R-:W4:Y:S02]  /*4030*/  LDG.E.64 R4, [R4.64] ;  /* 0x0000002404047981 */ /* 0x000f24000c1e1b00 */
[----:B----4-:R0:W4:Y:S01]  /*4040*/  F2I.F64.TRUNC R22, R4 ;  /* 0x0000000400167311 */ /* 0x010122000030d100 */
[----:B------:R-:W-:Y:S05]  /*4050*/  BRA `(.L_x_6400) ;  /* 0x00000ad000007947 */ /* 0x000fea0003800000 */
.L_x_6395:
        /* <DEDUP_REMOVED lines=12> */
.L_x_6409:
[----:B------:R-:W4:Y:S02]  /*4120*/  LDG.E.64 R4, [R4.64] ;  /* 0x0000002404047981 */ /* 0x000f24000c1e1b00 */
[----:B----4-:R0:W4:Y:S01]  /*4130*/  F2I.F64.TRUNC R22, R4 ;  /* 0x0000000400167311 */ /* 0x010122000030d100 */
[----:B------:R-:W-:Y:S05]  /*4140*/  BRA `(.L_x_6400) ;  /* 0x000009e000007947 */ /* 0x000fea0003800000 */
.L_x_6408:
        /* <DEDUP_REMOVED lines=28> */
.L_x_6411:
        /* <DEDUP_REMOVED lines=15> */
.L_x_6410:
[----:B------:R-:W4:Y:S02]  /*4400*/  LDG.E.U16 R0, [R4.64] ;  /* 0x0000002404007981 */ /* 0x000f24000c1e1500 */
[----:B----4-:R-:W-:-:S06]  /*4410*/  PRMT R0, RZ, 0x5410, R0 ;  /* 0x00005410ff007816 */ /* 0x010fcc0000000000 */
[----:B------:R-:W0:Y:S02]  /*4420*/  F2I.FTZ.TRUNC.NTZ R0, R0 ;  /* 0x0000000000007305 */ /* 0x000e24000021f100 */
[----:B0-----:R-:W-:Y:S01]  /*4430*/  PRMT R22, R0, 0x7610, R22 ;  /* 0x0000761000167816 */ /* 0x001fe20000000016 */
[----:B------:R-:W-:Y:S05]  /*4440*/  BRA `(.L_x_6400) ;  /* 0x000006e000007947 */ /* 0x000fea0003800000 */
.L_x_6407:
        /* <DEDUP_REMOVED lines=10> */
.L_x_6414:
        /* <DEDUP_REMOVED lines=21> */
.L_x_6418:
[----:B------:R-:W-:Y:S05]  /*4640*/  BSYNC B1 ;  /* 0x0000000000017941 */ /* 0x000fea0003800000 */
.L_x_6417:
[----:B------:R-:W-:Y:S01]  /*4650*/  LEA R5, R0, 0x3b800000, 0x17 ;  /* 0x3b80000000057811 */ /* 0x000fe200078eb8ff */
[----:B------:R-:W-:-:S05]  /*4660*/  IMAD.SHL.U32 R0, R3, 0x100000, RZ ;  /* 0x0010000003007824 */ /* 0x000fca00078e00ff */
[----:B------:R-:W-:Y:S02]  /*4670*/  LOP3.LUT R0, R5, R0, R6, 0xfe, !PT ;  /* 0x0000000005007212 */ /* 0x000fe400078efe06 */
.L_x_6416:
[----:B------:R-:W-:Y:S05]  /*4680*/  BSYNC B0 ;  /* 0x0000000000007941 */ /* 0x000fea0003800000 */
.L_x_6415:
[----:B------:R-:W0:Y:S02]  /*4690*/  F2I.FTZ.TRUNC.NTZ R0, R0 ;  /* 0x0000000000007305 */ /* 0x000e24000021f100 */
[----:B0-----:R-:W-:Y:S01]  /*46a0*/  PRMT R22, R0, 0x7610, R22 ;  /* 0x0000761000167816 */ /* 0x001fe20000000016 */
[----:B------:R-:W-:Y:S05]  /*46b0*/  BRA `(.L_x_6400) ;  /* 0x0000047000007947 */ /* 0x000fea0003800000 */
.L_x_6413:
        /* <DEDUP_REMOVED lines=21> */
.L_x_6422:
[----:B------:R-:W-:Y:S05]  /*4810*/  BSYNC B1 ;  /* 0x0000000000017941 */ /* 0x000fea0003800000 */
.L_x_6421:
[----:B------:R-:W-:Y:S01]  /*4820*/  LEA R5, R0, 0x37800000, 0x17 ;  /* 0x3780000000057811 */ /* 0x000fe200078eb8ff */
[----:B------:R-:W-:-:S05]  /*4830*/  IMAD.SHL.U32 R0, R3, 0x200000, RZ ;  /* 0x0020000003007824 */ /* 0x000fca00078e00ff */
[----:B------:R-:W-:Y:S02]  /*4840*/  LOP3.LUT R0, R5, R0, R6, 0xfe, !PT ;  /* 0x0000000005007212 */ /* 0x000fe400078efe06 */
.L_x_6420:
[----:B------:R-:W-:Y:S05]  /*4850*/  BSYNC B0 ;  /* 0x0000000000007941 */ /* 0x000fea0003800000 */
.L_x_6419:
[----:B------:R-:W0:Y:S02]  /*4860*/  F2I.FTZ.TRUNC.NTZ R0, R0 ;  /* 0x0000000000007305 */ /* 0x000e24000021f100 */
[----:B0-----:R-:W-:Y:S01]  /*4870*/  PRMT R22, R0, 0x7610, R22 ;  /* 0x0000761000167816 */ /* 0x001fe20000000016 */
[----:B------:R-:W-:Y:S05]  /*4880*/  BRA `(.L_x_6400) ;  /* 0x000002a000007947 */ /* 0x000fea0003800000 */
.L_x_6412:
        /* <DEDUP_REMOVED lines=14> */
.L_x_6426:
[----:B------:R-:W-:Y:S05]  /*4970*/  BSYNC B0 ;  /* 0x0000000000007941 */ /* 0x000fea0003800000 */
.L_x_6425:
[----:B------:R-:W0:Y:S02]  /*4980*/  F2I.FTZ.TRUNC.NTZ R0, R0 ;  /* 0x0000000000007305 */ /* 0x000e24000021f100 */
[----:B0-----:R-:W-:Y:S01]  /*4990*/  PRMT R22, R0, 0x7610, R22 ;  /* 0x0000761000167816 */ /* 0x001fe20000000016 */
[----:B------:R-:W-:Y:S05]  /*49a0*/  BRA `(.L_x_6400) ;  /* 0x0000018000007947 */ /* 0x000fea0003800000 */
.L_x_6399:
        /* <DEDUP_REMOVED lines=21> */
.L_x_6424:
[----:B------:R0:W5:Y:S01]  /*4b00*/  LDG.E.U8 R22, [R4.64] ;  /* 0x0000002404167981 */ /* 0x000162000c1e1100 */
[----:B------:R-:W-:Y:S05]  /*4b10*/  BRA `(.L_x_6400) ;  /* 0x0000001000007947 */ /* 0x000fea0003800000 */
.L_x_6423:
[----:B------:R0:W5:Y:S02]  /*4b20*/  LDG.E.U8 R22, [R4.64] ;  /* 0x0000002404167981 */ /* 0x000164000c1e1100 */
.L_x_6400:
        /* <DEDUP_REMOVED lines=16> */
.L_x_6430:
[----:B------:R0:W5:Y:S01]  /*4c30*/  LDG.E.U8 R19, [R4.64] ;  /* 0x0000002404137981 */ /* 0x000162000c1e1100 */
[----:B------:R-:W-:Y:S05]  /*4c40*/  BRA `(.L_x_6432) ;  /* 0x00000d8000007947 */ /* 0x000fea0003800000 */
.L_x_6429:
        /* <DEDUP_REMOVED lines=8> */
.L_x_6434:
[----:B------:R0:W5:Y:S01]  /*4cd0*/  LDG.E.U8 R19, [R4.64] ;  /* 0x0000002404137981 */ /* 0x000162000c1e1100 */
[----:B------:R-:W-:Y:S05]  /*4ce0*/  BRA `(.L_x_6432) ;  /* 0x00000ce000007947 */ /* 0x000fea0003800000 */
.L_x_6433:
[----:B------:R0:W5:Y:S01]  /*4cf0*/  LDG.E.U16 R19, [R4.64] ;  /* 0x0000002404137981 */ /* 0x000162000c1e1500 */
[----:B------:R-:W-:Y:S05]  /*4d00*/  BRA `(.L_x_6432) ;  /* 0x00000cc000007947 */ /* 0x000fea0003800000 */
.L_x_6428:
        /* <DEDUP_REMOVED lines=9> */
.L_x_6436:
[----:B----4-:R-:W4:Y:S02]  /*4da0*/  LDG.E.U16 R0, [R4.64] ;  /* 0x0000002404007981 */ /* 0x010f24000c1e1500 */
[----:B----4-:R-:W-:-:S06]  /*4db0*/  HADD2.F32 R0, -RZ, R0.H0_H0 ;  /* 0x20000000ff007230 */ /* 0x010fcc0000004100 */
[----:B------:R-:W0:Y:S02]  /*4dc0*/  F2I.FTZ.TRUNC.NTZ R0, R0 ;  /* 0x0000000000007305 */ /* 0x000e24000021f100 */
[----:B0-----:R-:W-:Y:S01]  /*4dd0*/  PRMT R19, R0, 0x7610, R19 ;  /* 0x0000761000137816 */ /* 0x001fe20000000013 */
[----:B------:R-:W-:Y:S05]  /*4de0*/  BRA `(.L_x_6432) ;  /* 0x00000be000007947 */ /* 0x000fea0003800000 */
.L_x_6435:
        /* <DEDUP_REMOVED lines=9> */
.L_x_6438:
[----:B----4-:R-:W4:Y:S02]  /*4e80*/  LDG.E.U16 R4, [R4.64] ;  /* 0x0000002404047981 */ /* 0x010f24000c1e1500 */
[----:B----4-:R-:W-:-:S06]  /*4e90*/  HADD2.F32 R0, -RZ, R4.H0_H0 ;  /* 0x20000004ff007230 */ /* 0x010fcc0000004100 */
[----:B------:R-:W0:Y:S02]  /*4ea0*/  F2I.FTZ.TRUNC.NTZ R0, R0 ;  /* 0x0000000000007305 */ /* 0x000e24000021f100 */
[----:B0-----:R-:W-:Y:S01]  /*4eb0*/  PRMT R19, R0, 0x7610, R19 ;  /* 0x0000761000137816 */ /* 0x001fe20000000013 */
[----:B------:R-:W-:Y:S05]  /*4ec0*/  BRA `(.L_x_6432) ;  /* 0x00000b0000007947 */ /* 0x000fea0003800000 */
.L_x_6437:
[----:B----4-:R-:W4:Y:S02]  /*4ed0*/  LDG.E.64 R4, [R4.64] ;  /* 0x0000002404047981 */ /* 0x010f24000c1e1b00 */
[----:B----4-:R0:W4:Y:S01]  /*4ee0*/  F2I.F64.TRUNC R19, R4 ;  /* 0x0000000400137311 */ /* 0x010122000030d100 */
[----:B------:R-:W-:Y:S05]  /*4ef0*/  BRA `(.L_x_6432) ;  /* 0x00000ad000007947 */ /* 0x000fea0003800000 */
.L_x_6427:
        /* <DEDUP_REMOVED lines=12> */
.L_x_6441:
[----:B----4-:R-:W4:Y:S02]  /*4fc0*/  LDG.E.64 R4, [R4.64] ;  /* 0x0000002404047981 */ /* 0x010f24000c1e1b00 */
[----:B----4-:R0:W4:Y:S01]  /*4fd0*/  F2I.F64.TRUNC R19, R4 ;  /* 0x0000000400137311 */ /* 0x010122000030d100 */
[----:B------:R-:W-:Y:S05]  /*4fe0*/  BRA `(.L_x_6432) ;  /* 0x000009e000007947 */ /* 0x000fea0003800000 */
.L_x_6440:
        /* <DEDUP_REMOVED lines=28> */
.L_x_6443:
        /* <DEDUP_REMOVED lines=15> */
.L_x_6442:
[----:B----4-:R-:W4:Y:S02]  /*52a0*/  LDG.E.U16 R0, [R4.64] ;  /* 0x0000002404007981 */ /* 0x010f24000c1e1500 */
[----:B----4-:R-:W-:-:S06]  /*52b0*/  PRMT R0, RZ, 0x5410, R0 ;  /* 0x00005410ff007816 */ /* 0x010fcc0000000000 */
[----:B------:R-:W0:Y:S02]  /*52c0*/  F2I.FTZ.TRUNC.NTZ R0, R0 ;  /* 0x0000000000007305 */ /* 0x000e24000021f100 */
[----:B0-----:R-:W-:Y:S01]  /*52d0*/  PRMT R19, R0, 0x7610, R19 ;  /* 0x0000761000137816 */ /* 0x001fe20000000013 */
[----:B------:R-:W-:Y:S05]  /*52e0*/  BRA `(.L_x_6432) ;  /* 0x000006e000007947 */ /* 0x000fea0003800000 */
.L_x_6439:
        /* <DEDUP_REMOVED lines=10> */
.L_x_6446:
        /* <DEDUP_REMOVED lines=21> */
.L_x_6450:
[----:B------:R-:W-:Y:S05]  /*54e0*/  BSYNC B1 ;  /* 0x0000000000017941 */ /* 0x000fea0003800000 */
.L_x_6449:
[----:B------:R-:W-:Y:S01]  /*54f0*/  LEA R5, R0, 0x3b800000, 0x17 ;  /* 0x3b80000000057811 */ /* 0x000fe200078eb8ff */
[----:B------:R-:W-:-:S05]  /*5500*/  IMAD.SHL.U32 R0, R3, 0x100000, RZ ;  /* 0x0010000003007824 */ /* 0x000fca00078e00ff */
[----:B------:R-:W-:Y:S02]  /*5510*/  LOP3.LUT R0, R5, R0, R6, 0xfe, !PT ;  /* 0x0000000005007212 */ /* 0x000fe400078efe06 */
.L_x_6448:
[----:B------:R-:W-:Y:S05]  /*5520*/  BSYNC B0 ;  /* 0x0000000000007941 */ /* 0x000fea0003800000 */
.L_x_6447:
[----:B------:R-:W0:Y:S02]  /*5530*/  F2I.FTZ.TRUNC.NTZ R0, R0 ;  /* 0x0000000000007305 */ /* 0x000e24000021f100 */
[----:B0-----:R-:W-:Y:S01]  /*5540*/  PRMT R19, R0, 0x7610, R19 ;  /* 0x0000761000137816 */ /* 0x001fe20000000013 */
[----:B------:R-:W-:Y:S05]  /*5550*/  BRA `(.L_x_6432) ;  /* 0x0000047000007947 */ /* 0x000fea0003800000 */
.L_x_6445:
        /* <DEDUP_REMOVED lines=21> */
.L_x_6454:
[----:B------:R-:W-:Y:S05]  /*56b0*/  BSYNC B1 ;  /* 0x0000000000017941 */ /* 0x000fea0003800000 */
.L_x_6453:
[----:B------:R-:W-:Y:S01]  /*56c0*/  LEA R5, R0, 0x37800000, 0x17 ;  /* 0x3780000000057811 */ /* 0x000fe200078eb8ff */
[----:B------:R-:W-:-:S05]  /*56d0*/  IMAD.SHL.U32 R0, R3, 0x200000, RZ ;  /* 0x0020000003007824 */ /* 0x000fca00078e00ff */
[----:B------:R-:W-:Y:S02]  /*56e0*/  LOP3.LUT R0, R5, R0, R6, 0xfe, !PT ;  /* 0x0000000005007212 */ /* 0x000fe400078efe06 */
.L_x_6452:
[----:B------:R-:W-:Y:S05]  /*56f0*/  BSYNC B0 ;  /* 0x0000000000007941 */ /* 0x000fea0003800000 */
.L_x_6451:
[----:B------:R-:W0:Y:S02]  /*5700*/  F2I.FTZ.TRUNC.NTZ R0, R0 ;  /* 0x0000000000007305 */ /* 0x000e24000021f100 */
[----:B0-----:R-:W-:Y:S01]  /*5710*/  PRMT R19, R0, 0x7610, R19 ;  /* 0x0000761000137816 */ /* 0x001fe20000000013 */
[----:B------:R-:W-:Y:S05]  /*5720*/  BRA `(.L_x_6432) ;  /* 0x000002a000007947 */ /* 0x000fea0003800000 */
.L_x_6444:
        /* <DEDUP_REMOVED lines=14> */
.L_x_6458:
[----:B------:R-:W-:Y:S05]  /*5810*/  BSYNC B0 ;  /* 0x0000000000007941 */ /* 0x000fea0003800000 */
.L_x_6457:
[----:B------:R-:W0:Y:S02]  /*5820*/  F2I.FTZ.TRUNC.NTZ R0, R0 ;  /* 0x0000000000007305 */ /* 0x000e24000021f100 */
[----:B0-----:R-:W-:Y:S01]  /*5830*/  PRMT R19, R0, 0x7610, R19 ;  /* 0x0000761000137816 */ /* 0x001fe20000000013 */
[----:B------:R-:W-:Y:S05]  /*5840*/  BRA `(.L_x_6432) ;  /* 0x0000018000007947 */ /* 0x000fea0003800000 */
.L_x_6431:
        /* <DEDUP_REMOVED lines=21> */
.L_x_6456:
[----:B------:R0:W5:Y:S01]  /*59a0*/  LDG.E.U8 R19, [R4.64] ;  /* 0x0000002404137981 */ /* 0x000162000c1e1100 */
[----:B------:R-:W-:Y:S05]  /*59b0*/  BRA `(.L_x_6432) ;  /* 0x0000001000007947 */ /* 0x000fea0003800000 */
.L_x_6455:
[----:B------:R0:W5:Y:S02]  /*59c0*/  LDG.E.U8 R19, [R4.64] ;  /* 0x0000002404137981 */ /* 0x000164000c1e1100 */
.L_x_6432:
[----:B------:R-:W-:-:S03]  /*59d0*/  IADD3 R23, R23, 0x80, RZ ;  /* 0x0000008017177810 */ /* 0x000fc60007ffe0ff */
.L_x_6394:
[----:B------:R-:W-:Y:S05]  /*59e0*/  BSYNC B6 ;  /* 0x0000000000067941 */ /* 0x000fea0003800000 */
.L_x_6393:
        /* <DEDUP_REMOVED lines=21> */
.L_x_6464:
[----:B------:R0:W5:Y:S01]  /*5b40*/  LDG.E.U8 R18, [R4.64] ;  /* 0x0000002404127981 */ /* 0x000162000c1e1100 */
[----:B------:R-:W-:Y:S05]  /*5b50*/  BRA `(.L_x_6466) ;  /* 0x00000d8000007947 */ /* 0x000fea0003800000 */
.L_x_6463:
        /* <DEDUP_REMOVED lines=8> */
.L_x_6468:
[----:B------:R0:W5:Y:S01]  /*5be0*/  LDG.E.U8 R18, [R4.64] ;  /* 0x0000002404127981 */ /* 0x000162000c1e1100 */
[----:B------:R-:W-:Y:S05]  /*5bf0*/  BRA `(.L_x_6466) ;  /* 0x00000ce000007947 */ /* 0x000fea0003800000 */
.L_x_6467:
[----:B------:R0:W5:Y:S01]  /*5c00*/  LDG.E.U16 R18, [R4.64] ;  /* 0x0000002404127981 */ /* 0x000162000c1e1500 */
[----:B------:R-:W-:Y:S05]  /*5c10*/  BRA `(.L_x_6466) ;  /* 0x00000cc000007947 */ /* 0x000fea0003800000 */
.L_x_6462:
        /* <DEDUP_REMOVED lines=9> */
.L_x_6470:
[----:B----4-:R-:W4:Y:S02]  /*5cb0*/  LDG.E.U16 R0, [R4.64] ;  /* 0x0000002404007981 */ /* 0x010f24000c1e1500 */
[----:B----4-:R-:W-:-:S06]  /*5cc0*/  HADD2.F32 R0, -RZ, R0.H0_H0 ;  /* 0x20000000ff007230 */ /* 0x010fcc0000004100 */
[----:B------:R-:W0:Y:S02]  /*5cd0*/  F2I.FTZ.TRUNC.NTZ R0, R0 ;  /* 0x0000000000007305 */ /* 0x000e24000021f100 */
[----:B0-----:R-:W-:Y:S01]  /*5ce0*/  PRMT R18, R0, 0x7610, R18 ;  /* 0x0000761000127816 */ /* 0x001fe20000000012 */
[----:B------:R-:W-:Y:S05]  /*5cf0*/  BRA `(.L_x_6466) ;  /* 0x00000be000007947 */ /* 0x000fea0003800000 */
.L_x_6469:
        /* <DEDUP_REMOVED lines=9> */
.L_x_6472:
[----:B----4-:R-:W4:Y:S02]  /*5d90*/  LDG.E.U16 R4, [R4.64] ;  /* 0x0000002404047981 */ /* 0x010f24000c1e1500 */
[----:B----4-:R-:W-:-:S06]  /*5da0*/  HADD2.F32 R0, -RZ, R4.H0_H0 ;  /* 0x20000004ff007230 */ /* 0x010fcc0000004100 */
[----:B------:R-:W0:Y:S02]  /*5db0*/  F2I.FTZ.TRUNC.NTZ R0, R0 ;  /* 0x0000000000007305 */ /* 0x000e24000021f100 */
[----:B0-----:R-:W-:Y:S01]  /*5dc0*/  PRMT R18, R0, 0x7610, R18 ;  /* 0x0000761000127816 */ /* 0x001fe20000000012 */
[----:B------:R-:W-:Y:S05]  /*5dd0*/  BRA `(.L_x_6466) ;  /* 0x00000b0000007947 */ /* 0x000fea0003800000 */
.L_x_6471:
[----:B----4-:R-:W4:Y:S02]  /*5de0*/  LDG.E.64 R4, [R4.64] ;  /* 0x0000002404047981 */ /* 0x010f24000c1e1b00 */
[----:B----4-:R0:W4:Y:S01]  /*5df0*/  F2I.F64.TRUNC R18, R4 ;  /* 0x0000000400127311 */ /* 0x010122000030d100 */
[----:B------:R-:W-:Y:S05]  /*5e00*/  BRA `(.L_x_6466) ;  /* 0x00000ad000007947 */ /* 0x000fea0003800000 */
.L_x_6461:
        /* <DEDUP_REMOVED lines=12> */
.L_x_6475:
[----:B----4-:R-:W4:Y:S02]  /*5ed0*/  LDG.E.64 R4, [R4.64] ;  /* 0x0000002404047981 */ /* 0x010f24000c1e1b00 */
[----:B----4-:R0:W4:Y:S01]  /*5ee0*/  F2I.F64.TRUNC R18, R4 ;  /* 0x0000000400127311 */ /* 0x010122000030d100 */
[----:B------:R-:W-:Y:S05]  /*5ef0*/  BRA `(.L_x_6466) ;  /* 0x000009e000007947 */ /* 0x000fea0003800000 */
.L_x_6474:
        /* <DEDUP_REMOVED lines=28> */
.L_x_6477:
        /* <DEDUP_REMOVED lines=15> */
.L_x_6476:
[----:B----4-:R-:W4:Y:S02]  /*61b0*/  LDG.E.U16 R0, [R4.64] ;  /* 0x0000002404007981 */ /* 0x010f24000c1e1500 */
[----:B----4-:R-:W-:-:S06]  /*61c0*/  PRMT R0, RZ, 0x5410, R0 ;  /* 0x00005410ff007816 */ /* 0x010fcc0000000000 */
[----:B------:R-:W0:Y:S02]  /*61d0*/  F2I.FTZ.TRUNC.NTZ R0, R0 ;  /* 0x0000000000007305 */ /* 0x000e24000021f100 */
[----:B0-----:R-:W-:Y:S01]  /*61e0*/  PRMT R18, R0, 0x7610, R18 ;  /* 0x0000761000127816 */ /* 0x001fe20000000012 */
[----:B------:R-:W-:Y:S05]  /*61f0*/  BRA `(.L_x_6466) ;  /* 0x000006e000007947 */ /* 0x000fea0003800000 */
.L_x_6473:
        /* <DEDUP_REMOVED lines=10> */
.L_x_6480:
        /* <DEDUP_REMOVED lines=21> */
.L_x_6484:
[----:B------:R-:W-:Y:S05]  /*63f0*/  BSYNC B1 ;  /* 0x0000000000017941 */ /* 0x000fea0003800000 */
.L_x_6483:
[----:B------:R-:W-:Y:S01]  /*6400*/  LEA R5, R0, 0x3b800000, 0x17 ;  /* 0x3b80000000057811 */ /* 0x000fe200078eb8ff */
[----:B------:R-:W-:-:S05]  /*6410*/  IMAD.SHL.U32 R0, R3, 0x100000, RZ ;  /* 0x0010000003007824 */ /* 0x000fca00078e00ff */
[----:B------:R-:W-:Y:S02]  /*6420*/  LOP3.LUT R0, R5, R0, R6, 0xfe, !PT ;  /* 0x0000000005007212 */ /* 0x000fe400078efe06 */
.L_x_6482:
[----:B------:R-:W-:Y:S05]  /*6430*/  BSYNC B0 ;  /* 0x0000000000007941 */ /* 0x000fea0003800000 */
.L_x_6481:
[----:B------:R-:W0:Y:S02]  /*6440*/  F2I.FTZ.TRUNC.NTZ R0, R0 ;  /* 0x0000000000007305 */ /* 0x000e24000021f100 */
[----:B0-----:R-:W-:Y:S01]  /*6450*/  PRMT R18, R0, 0x7610, R18 ;  /* 0x0000761000127816 */ /* 0x001fe20000000012 */
[----:B------:R-:W-:Y:S05]  /*6460*/  BRA `(.L_x_6466) ;  /* 0x0000047000007947 */ /* 0x000fea0003800000 */
.L_x_6479:
        /* <DEDUP_REMOVED lines=21> */
.L_x_6488:
[----:B------:R-:W-:Y:S05]  /*65c0*/  BSYNC B1 ;  /* 0x0000000000017941 */ /* 0x000fea0003800000 */
.L_x_6487:
[----:B------:R-:W-:Y:S01]  /*65d0*/  LEA R5, R0, 0x37800000, 0x17 ;  /* 0x3780000000057811 */ /* 0x000fe200078eb8ff */
[----:B------:R-:W-:-:S05]  /*65e0*/  IMAD.SHL.U32 R0, R3, 0x200000, RZ ;  /* 0x0020000003007824 */ /* 0x000fca00078e00ff */
[----:B------:R-:W-:Y:S02]  /*65f0*/  LOP3.LUT R0, R5, R0, R6, 0xfe, !PT ;  /* 0x0000000005007212 */ /* 0x000fe400078efe06 */
.L_x_6486:
[----:B------:R-:W-:Y:S05]  /*6600*/  BSYNC B0 ;  /* 0x0000000000007941 */ /* 0x000fea0003800000 */
.L_x_6485:
[----:B------:R-:W0:Y:S02]  /*6610*/  F2I.FTZ.TRUNC.NTZ R0, R0 ;  /* 0x0000000000007305 */ /* 0x000e24000021f100 */
[----:B0-----:R-:W-:Y:S01]  /*6620*/  PRMT R18, R0, 0x7610, R18 ;  /* 0x0000761000127816 */ /* 0x001fe20000000012 */
[----:B------:R-:W-:Y:S05]  /*6630*/  BRA `(.L_x_6466) ;  /* 0x000002a000007947 */ /* 0x000fea0003800000 */
.L_x_6478:
        /* <DEDUP_REMOVED lines=14> */
.L_x_6492:
[----:B------:R-:W-:Y:S05]  /*6720*/  BSYNC B0 ;  /* 0x0000000000007941 */ /* 0x000fea0003800000 */
.L_x_6491:
[----:B------:R-:W0:Y:S02]  /*6730*/  F2I.FTZ.TRUNC.NTZ R0, R0 ;  /* 0x0000000000007305 */ /* 0x000e24000021f100 */
[----:B0-----:R-:W-:Y:S01]  /*6740*/  PRMT R18, R0, 0x7610, R18 ;  /* 0x0000761000127816 */ /* 0x001fe20000000012 */
[----:B------:R-:W-:Y:S05]  /*6750*/  BRA `(.L_x_6466) ;  /* 0x0000018000007947 */ /* 0x000fea0003800000 */
.L_x_6465:
        /* <DEDUP_REMOVED lines=21> */
.L_x_6490:
[----:B------:R0:W5:Y:S01]  /*68b0*/  LDG.E.U8 R18, [R4.64] ;  /* 0x0000002404127981 */ /* 0x000162000c1e1100 */
[----:B------:R-:W-:Y:S05]  /*68c0*/  BRA `(.L_x_6466) ;  /* 0x0000001000007947 */ /* 0x000fea0003800000 */
.L_x_6489:
[----:B------:R0:W5:Y:S02]  /*68d0*/  LDG.E.U8 R18, [R4.64] ;  /* 0x0000002404127981 */ /* 0x000164000c1e1100 */
.L_x_6466:
        /* <DEDUP_REMOVED lines=16> */
.L_x_6496:
[----:B------:R0:W5:Y:S01]  /*69e0*/  LDG.E.U8 R24, [R4.64] ;  /* 0x0000002404187981 */ /* 0x000162000c1e1100 */
[----:B------:R-:W-:Y:S05]  /*69f0*/  BRA `(.L_x_6460) ;  /* 0x00000d7000007947 */ /* 0x000fea0003800000 */
.L_x_6495:
        /* <DEDUP_REMOVED lines=8> */
.L_x_6499:
[----:B------:R0:W5:Y:S01]  /*6a80*/  LDG.E.U8 R24, [R4.64] ;  /* 0x0000002404187981 */ /* 0x000162000c1e1100 */
[----:B------:R-:W-:Y:S05]  /*6a90*/  BRA `(.L_x_6460) ;  /* 0x00000cd000007947 */ /* 0x000fea0003800000 */
.L_x_6498:
[----:B------:R0:W5:Y:S01]  /*6aa0*/  LDG.E.U16 R24, [R4.64] ;  /* 0x0000002404187981 */ /* 0x000162000c1e1500 */
[----:B------:R-:W-:Y:S05]  /*6ab0*/  BRA `(.L_x_6460) ;  /* 0x00000cb000007947 */ /* 0x000fea0003800000 */
.L_x_6494:
        /* <DEDUP_REMOVED lines=9> */
.L_x_6501:
[----:B----4-:R-:W4:Y:S02]  /*6b50*/  LDG.E.U16 R0, [R4.64] ;  /* 0x0000002404007981 */ /* 0x010f24000c1e1500 */
[----:B----4-:R-:W-:-:S06]  /*6b60*/  HADD2.F32 R0, -RZ, R0.H0_H0 ;  /* 0x20000000ff007230 */ /* 0x010fcc0000004100 */
[----:B------:R-:W0:Y:S02]  /*6b70*/  F2I.FTZ.TRUNC.NTZ R0, R0 ;  /* 0x0000000000007305 */ /* 0x000e24000021f100 */
[----:B0-----:R-:W-:Y:S01]  /*6b80*/  PRMT R24, R0, 0x7610, R24 ;  /* 0x0000761000187816 */ /* 0x001fe20000000018 */
[----:B------:R-:W-:Y:S05]  /*6b90*/  BRA `(.L_x_6460) ;  /* 0x00000bd000007947 */ /* 0x000fea0003800000 */
.L_x_6500:
        /* <DEDUP_REMOVED lines=9> */
.L_x_6503:
[----:B----4-:R-:W4:Y:S02]  /*6c30*/  LDG.E.U16 R4, [R4.64] ;  /* 0x0000002404047981 */ /* 0x010f24000c1e1500 */
[----:B----4-:R-:W-:-:S06]  /*6c40*/  HADD2.F32 R0, -RZ, R4.H0_H0 ;  /* 0x20000004ff007230 */ /* 0x010fcc0000004100 */
[----:B------:R-:W0:Y:S02]  /*6c50*/  F2I.FTZ.TRUNC.NTZ R0, R0 ;  /* 0x0000000000007305 */ /* 0x000e24000021f100 */
[----:B0-----:R-:W-:Y:S01]  /*6c60*/  PRMT R24, R0, 0x7610, R24 ;  /* 0x0000761000187816 */ /* 0x001fe20000000018 */
[----:B------:R-:W-:Y:S05]  /*6c70*/  BRA `(.L_x_6460) ;  /* 0x00000af000007947 */ /* 0x000fea0003800000 */
.L_x_6502:
[----:B----4-:R-:W4:Y:S02]  /*6c80*/  LDG.E.64 R4, [R4.64] ;  /* 0x0000002404047981 */ /* 0x010f24000c1e1b00 */
[----:B----4-:R0:W4:Y:S01]  /*6c90*/  F2I.F64.TRUNC R24, R4 ;  /* 0x0000000400187311 */ /* 0x010122000030d100 */
[----:B------:R-:W-:Y:S05]  /*6ca0*/  BRA `(.L_x_6460) ;  /* 0x00000ac000007947 */ /* 0x000fea0003800000 */
.L_x_6493:
        /* <DEDUP_REMOVED lines=12> */
.L_x_6506:
[----:B----4-:R-:W4:Y:S02]  /*6d70*/  LDG.E.64 R4, [R4.64] ;  /* 0x0000002404047981 */ /* 0x010f24000c1e1b00 */
[----:B----4-:R0:W4:Y:S01]  /*6d80*/  F2I.F64.TRUNC R24, R4 ;  /* 0x0000000400187311 */ /* 0x010122000030d100 */
[----:B------:R-:W-:Y:S05]  /*6d90*/  BRA `(.L_x_6460) ;  /* 0x000009d000007947 */ /* 0x000fea0003800000 */
.L_x_6505:
        /* <DEDUP_REMOVED lines=28> */
.L_x_6508:
        /* <DEDUP_REMOVED lines=15> */
.L_x_6507:
[----:B----4-:R-:W4:Y:S02]  /*7050*/  LDG.E.U16 R0, [R4.64] ;  /* 0x0000002404007981 */ /* 0x010f24000c1e1500 */
[----:B----4-:R-:W-:-:S06]  /*7060*/  PRMT R0, RZ, 0x5410, R0 ;  /* 0x00005410ff007816 */ /* 0x010fcc0000000000 */
[----:B------:R-:W0:Y:S02]  /*7070*/  F2I.FTZ.TRUNC.NTZ R0, R0 ;  /* 0x0000000000007305 */ /* 0x000e24000021f100 */
[----:B0-----:R-:W-:Y:S01]  /*7080*/  PRMT R24, R0, 0x7610, R24 ;  /* 0x0000761000187816 */ /* 0x001fe20000000018 */
[----:B------:R-:W-:Y:S05]  /*7090*/  BRA `(.L_x_6460) ;  /* 0x000006d000007947 */ /* 0x000fea0003800000 */
.L_x_6504:
        /* <DEDUP_REMOVED lines=10> */
.L_x_6511:
        /* <DEDUP_REMOVED lines=21> */
.L_x_6515:
[----:B------:R-:W-:Y:S05]  /*7290*/  BSYNC B1 ;  /* 0x0000000000017941 */ /* 0x000fea0003800000 */
.L_x_6514:
[----:B------:R-:W-:Y:S01]  /*72a0*/  LEA R5, R0, 0x3b800000, 0x17 ;  /* 0x3b80000000057811 */ /* 0x000fe200078eb8ff */
[----:B------:R-:W-:-:S05]  /*72b0*/  IMAD.SHL.U32 R0, R3, 0x100000, RZ ;  /* 0x0010000003007824 */ /* 0x000fca00078e00ff */
[----:B------:R-:W-:Y:S02]  /*72c0*/  LOP3.LUT R0, R5, R0, R6, 0xfe, !PT ;  /* 0x0000000005007212 */ /* 0x000fe400078efe06 */
.L_x_6513:
[----:B------:R-:W-:Y:S05]  /*72d0*/  BSYNC B0 ;  /* 0x0000000000007941 */ /* 0x000fea0003800000 */
.L_x_6512:
[----:B------:R-:W0:Y:S02]  /*72e0*/  F2I.FTZ.TRUNC.NTZ R0, R0 ;  /* 0x0000000000007305 */ /* 0x000e24000021f100 */
[----:B0-----:R-:W-:Y:S01]  /*72f0*/  PRMT R24, R0, 0x7610, R24 ;  /* 0x0000761000187816 */ /* 0x001fe20000000018 */
[----:B------:R-:W-:Y:S05]  /*7300*/  BRA `(.L_x_6460) ;  /* 0x0000046000007947 */ /* 0x000fea0003800000 */
.L_x_6510:
        /* <DEDUP_REMOVED lines=21> */
.L_x_6519:
[----:B------:R-:W-:Y:S05]  /*7460*/  BSYNC B1 ;  /* 0x0000000000017941 */ /* 0x000fea0003800000 */
.L_x_6518:
[----:B------:R-:W-:Y:S01]  /*7470*/  LEA R5, R0, 0x37800000, 0x17 ;  /* 0x3780000000057811 */ /* 0x000fe200078eb8ff */
[----:B------:R-:W-:-:S05]  /*7480*/  IMAD.SHL.U32 R0, R3, 0x200000, RZ ;  /* 0x0020000003007824 */ /* 0x000fca00078e00ff */
[----:B------:R-:W-:Y:S02]  /*7490*/  LOP3.LUT R0, R5, R0, R6, 0xfe, !PT ;  /* 0x0000000005007212 */ /* 0x000fe400078efe06 */
.L_x_6517:
[----:B------:R-:W-:Y:S05]  /*74a0*/  BSYNC B0 ;  /* 0x0000000000007941 */ /* 0x000fea0003800000 */
.L_x_6516:
[----:B------:R-:W0:Y:S02]  /*74b0*/  F2I.FTZ.TRUNC.NTZ R0, R0 ;  /* 0x0000000000007305 */ /* 0x000e24000021f100 */
[----:B0-----:R-:W-:Y:S01]  /*74c0*/  PRMT R24, R0, 0x7610, R24 ;  /* 0x0000761000187816 */ /* 0x001fe20000000018 */
[----:B------:R-:W-:Y:S05]  /*74d0*/  BRA `(.L_x_6460) ;  /* 0x0000029000007947 */ /* 0x000fea0003800000 */
.L_x_6509:
        /* <DEDUP_REMOVED lines=14> */
.L_x_6523:
[----:B------:R-:W-:Y:S05]  /*75c0*/  BSYNC B0 ;  /* 0x0000000000007941 */ /* 0x000fea0003800000 */
.L_x_6522:
[----:B------:R-:W0:Y:S02]  /*75d0*/  F2I.FTZ.TRUNC.NTZ R0, R0 ;  /* 0x0000000000007305 */ /* 0x000e24000021f100 */
[----:B0-----:R-:W-:Y:S01]  /*75e0*/  PRMT R24, R0, 0x7610, R24 ;  /* 0x0000761000187816 */ /* 0x001fe20000000018 */
[----:B------:R-:W-:Y:S05]  /*75f0*/  BRA `(.L_x_6460) ;  /* 0x0000017000007947 */ /* 0x000fea0003800000 */
.L_x_6497:
        /* <DEDUP_REMOVED lines=20> */
.L_x_6521:
[----:B------:R0:W5:Y:S01]  /*7740*/  LDG.E.U8 R24, [R4.64] ;  /* 0x0000002404187981 */ /* 0x000162000c1e1100 */
[----:B------:R-:W-:Y:S05]  /*7750*/  BRA `(.L_x_6460) ;  /* 0x0000001000007947 */ /* 0x000fea0003800000 */
.L_x_6520:
[----:B------:R0:W5:Y:S02]  /*7760*/  LDG.E.U8 R24, [R4.64] ;  /* 0x0000002404187981 */ /* 0x000164000c1e1100 */
.L_x_6460:
[----:B------:R-:W-:Y:S05]  /*7770*/  BSYNC B6 ;  /* 0x0000000000067941 */ /* 0x000fea0003800000 */
.L_x_6459:
        /* <DEDUP_REMOVED lines=8> */
[----:B-----5:R-:W-:Y:S02]  /*7800*/  @!P3 LOP3.LUT R17, R17, 0xffff, RZ, 0xc0, !PT ;  /* 0x0000ffff1111b812 */ /* 0x020fe400078ec0ff */
[----:B------:R-:W-:Y:S02]  /*7810*/  ISETP.GE.AND P0, PT, R25, R16, PT ;  /* 0x000000101900720c */ /* 0x000fe40003f06270 */
[----:B------:R-:W-:Y:S02]  /*7820*/  @!P3 PRMT R0, R17, 0x8880, RZ ;  /* 0x000088801100b816 */ /* 0x000fe400000000ff */
[----:B----4-:R-:W-:Y:S01]  /*7830*/  @!P1 LOP3.LUT R22, R22, 0xffff, RZ, 0xc0, !PT ;  /* 0x0000ffff16169812 */ /* 0x010fe200078ec0ff */
[----:B------:R-:W0:Y:S01]  /*7840*/  LDC.U8 R17, c[0x0][0x190] ;  /* 0x00006400ff117b82 */ /* 0x000e220000000000 */
[----:B------:R-:W-:Y:S02]  /*7850*/  @!P1 LOP3.LUT R19, R19, 0xffff, RZ, 0xc0, !PT ;  /* 0x0000ffff13139812 */ /* 0x000fe400078ec0ff */
[----:B------:R-:W-:-:S02]  /*7860*/  @!P2 LOP3.LUT R18, R18, 0xffff, RZ, 0xc0, !PT ;  /* 0x0000ffff1212a812 */ /* 0x000fc400078ec0ff */
[----:B------:R-:W-:Y:S02]  /*7870*/  @!P2 LOP3.LUT R24, R24, 0xffff, RZ, 0xc0, !PT ;  /* 0x0000ffff1818a812 */ /* 0x000fe400078ec0ff */
[----:B------:R-:W-:Y:S02]  /*7880*/  @!P1 PRMT R5, R22, 0x8880, RZ ;  /* 0x0000888016059816 */ /* 0x000fe400000000ff */
[----:B------:R-:W-:Y:S02]  /*7890*/  @!P1 PRMT R19, R19, 0x8880, RZ ;  /* 0x0000888013139816 */ /* 0x000fe400000000ff */
[----:B------:R-:W-:Y:S01]  /*78a0*/  @!P2 PRMT R6, R18, 0x8880, RZ ;  /* 0x000088801206a816 */ /* 0x000fe200000000ff */
[----:B------:R-:W-:Y:S01]  /*78b0*/  @!P1 IMAD.MOV.U32 R18, RZ, RZ, R5 ;  /* 0x000000ffff129224 */ /* 0x000fe200078e0005 */
[----:B------:R-:W-:Y:S01]  /*78c0*/  @!P2 PRMT R24, R24, 0x8880, RZ ;  /* 0x000088801818a816 */ /* 0x000fe200000000ff */
[----:B------:R-:W-:Y:S01]  /*78d0*/  @!P1 IMAD.MOV.U32 R5, RZ, RZ, R19 ;  /* 0x000000ffff059224 */ /* 0x000fe200078e0013 */
[----:B--2---:R-:W-:Y:S01]  /*78e0*/  @!P3 LOP3.LUT R28, R28, 0xffff, RZ, 0xc0, !PT ;  /* 0x0000ffff1c1cb812 */ /* 0x004fe200078ec0ff */
[----:B------:R-:W-:Y:S01]  /*78f0*/  @!P2 IMAD.MOV.U32 R19, RZ, RZ, R6 ;  /* 0x000000ffff13a224 */ /* 0x000fe200078e0006 */
[----:B---3--:R-:W-:Y:S01]  /*7900*/  @!P0 LOP3.LUT R26, R26, 0xffff, RZ, 0xc0, !PT ;  /* 0x0000ffff1a1a8812 */ /* 0x008fe200078ec0ff */
[----:B------:R-:W-:Y:S01]  /*7910*/  @!P2 IMAD.MOV.U32 R6, RZ, RZ, R24 ;  /* 0x000000ffff06a224 */ /* 0x000fe200078e0018 */
[----:B------:R-:W-:-:S02]  /*7920*/  @!P3 PRMT R3, R28, 0x8880, RZ ;  /* 0x000088801c03b816 */ /* 0x000fc400000000ff */
[----:B-1----:R-:W-:Y:S02]  /*7930*/  @!P0 LOP3.LUT R27, R27, 0xffff, RZ, 0xc0, !PT ;  /* 0x0000ffff1b1b8812 */ /* 0x002fe400078ec0ff */
[----:B------:R-:W-:Y:S02]  /*7940*/  @!P0 PRMT R4, R26, 0x8880, RZ ;  /* 0x000088801a048816 */ /* 0x000fe400000000ff */
[----:B------:R-:W-:Y:S02]  /*7950*/  @!P1 IMNMX.U32 R7, R5, 0x7, PT ;  /* 0x0000000705079817 */ /* 0x000fe40003800000 */
[----:B------:R-:W-:Y:S02]  /*7960*/  @!P3 IMNMX.U32 R3, R3, 0x7, PT ;  /* 0x000000070303b817 */ /* 0x000fe40003800000 */
[----:B------:R-:W-:Y:S02]  /*7970*/  @!P0 PRMT R22, R27, 0x8880, RZ ;  /* 0x000088801b168816 */ /* 0x000fe400000000ff */
[----:B------:R-:W-:-:S02]  /*7980*/  @!P2 IMNMX.U32 R6, R6, 0x7, PT ;  /* 0x000000070606a817 */ /* 0x000fc40003800000 */
[----:B------:R-:W-:Y:S02]  /*7990*/  @!P0 IMNMX.U32 R5, R4, 0x7, PT ;  /* 0x0000000704058817 */ /* 0x000fe40003800000 */
[----:B------:R-:W-:Y:S02]  /*79a0*/  @!P3 SHF.R.S32.HI R3, RZ, R3, R0 ;  /* 0x00000003ff03b219 */ /* 0x000fe40000011400 */
[----:B------:R-:W-:Y:S02]  /*79b0*/  @!P1 SHF.R.S32.HI R18, RZ, R7, R18 ;  /* 0x00000007ff129219 */ /* 0x000fe40000011412 */
[----:B------:R-:W-:Y:S02]  /*79c0*/  @!P2 SHF.R.S32.HI R19, RZ, R6, R19 ;  /* 0x00000006ff13a219 */ /* 0x000fe40000011413 */
        /* <DEDUP_REMOVED lines=20> */
.L_x_6529:
[----:B------:R0:W-:Y:S01]  /*7b10*/  STG.E.U8 [R8.64], R3 ;  /* 0x0000000308007986 */ /* 0x0001e2000c101124 */
[----:B------:R-:W-:Y:S01]  /*7b20*/  IMAD.MOV.U32 R23, RZ, RZ, R25 ;  /* 0x000000ffff177224 */ /* 0x000fe200078e0019 */
[----:B------:R-:W-:Y:S05]  /*7b30*/  BRA `(.L_x_6525) ;  /* 0x00000fe000007947 */ /* 0x000fea0003800000 */
.L_x_6528:
[----:B------:R-:W-:-:S13]  /*7b40*/  ISETP.NE.AND P0, PT, R0, 0x2, PT ;  /* 0x000000020000780c */ /* 0x000fda0003f05270 */
[----:B------:R-:W-:Y:S05]  /*7b50*/  @!P0 BRA `(.L_x_6531) ;  /* 0x0000010000008947 */ /* 0x000fea0003800000 */
[----:B------:R-:W-:-:S13]  /*7b60*/  ISETP.NE.AND P0, PT, R0, 0x3, PT ;  /* 0x000000030000780c */ /* 0x000fda0003f05270 */
[----:B------:R-:W-:Y:S05]  /*7b70*/  @!P0 BRA `(.L_x_6532) ;  /* 0x0000009000008947 */ /* 0x000fea0003800000 */
[----:B------:R-:W-:-:S13]  /*7b80*/  ISETP.NE.AND P0, PT, R0, 0x4, PT ;  /* 0x000000040000780c */ /* 0x000fda0003f05270 */
[----:B------:R-:W-:Y:S05]  /*7b90*/  @P0 BRA `(.L_x_6530) ;  /* 0x00000d8000000947 */ /* 0x000fea0003800000 */
[----:B------:R-:W-:Y:S01]  /*7ba0*/  LOP3.LUT R0, R3, 0xffff, RZ, 0xc0, !PT ;  /* 0x0000ffff03007812 */ /* 0x000fe200078ec0ff */
[----:B------:R-:W-:-:S03]  /*7bb0*/  IMAD.MOV.U32 R23, RZ, RZ, R25 ;  /* 0x000000ffff177224 */ /* 0x000fc600078e0019 */
[----:B------:R-:W-:-:S05]  /*7bc0*/  PRMT R0, R0, 0x8880, RZ ;  /* 0x0000888000007816 */ /* 0x000fca00000000ff */
[----:B------:R-:W-:-:S05]  /*7bd0*/  IMAD.MOV.U32 R4, RZ, RZ, R0 ;  /* 0x000000ffff047224 */ /* 0x000fca00078e0000 */
[----:B------:R-:W-:-:S05]  /*7be0*/  SHF.R.S32.HI R5, RZ, 0x1f, R4 ;  /* 0x0000001fff057819 */ /* 0x000fca0000011404 */
[----:B------:R0:W-:Y:S01]  /*7bf0*/  STG.E.64 [R8.64], R4 ;  /* 0x0000000408007986 */ /* 0x0001e2000c101b24 */
[----:B------:R-:W-:Y:S05]  /*7c00*/  BRA `(.L_x_6525) ;  /* 0x00000f1000007947 */ /* 0x000fea0003800000 */
.L_x_6532:
[----:B------:R-:W-:Y:S01]  /*7c10*/  LOP3.LUT R3, R3, 0xffff, RZ, 0xc0, !PT ;  /* 0x0000ffff03037812 */ /* 0x000fe200078ec0ff */
[----:B------:R-:W-:-:S03]  /*7c20*/  IMAD.MOV.U32 R23, RZ, RZ, R25 ;  /* 0x000000ffff177224 */ /* 0x000fc600078e0019 */
[----:B------:R-:W-:-:S05]  /*7c30*/  PRMT R3, R3, 0x8880, RZ ;  /* 0x0000888003037816 */ /* 0x000fca00000000ff */
[----:B------:R0:W-:Y:S01]  /*7c40*/  STG.E [R8.64], R3 ;  /* 0x0000000308007986 */ /* 0x0001e2000c101924 */
[----:B------:R-:W-:Y:S05]  /*7c50*/  BRA `(.L_x_6525) ;  /* 0x00000ec000007947 */ /* 0x000fea0003800000 */
.L_x_6531:
[----:B------:R-:W-:Y:S01]  /*7c60*/  PRMT R3, R3, 0x8880, RZ ;  /* 0x0000888003037816 */ /* 0x000fe200000000ff */
[----:B------:R-:W-:-:S03]  /*7c70*/  IMAD.MOV.U32 R23, RZ, RZ, R25 ;  /* 0x000000ffff177224 */ /* 0x000fc600078e0019 */
[----:B------:R-:W-:-:S05]  /*7c80*/  PRMT R3, R3, 0x7710, RZ ;  /* 0x0000771003037816 */ /* 0x000fca00000000ff */
[----:B------:R0:W-:Y:S01]  /*7c90*/  STG.E.U16 [R8.64], R3 ;  /* 0x0000000308007986 */ /* 0x0001e2000c101524 */
[----:B------:R-:W-:Y:S05]  /*7ca0*/  BRA `(.L_x_6525) ;  /* 0x00000e7000007947 */ /* 0x000fea0003800000 */
.L_x_6527:
[----:B------:R-:W-:-:S13]  /*7cb0*/  ISETP.GT.AND P0, PT, R0, 0x6, PT ;  /* 0x000000060000780c */ /* 0x000fda0003f04270 */
[----:B------:R-:W-:Y:S05]  /*7cc0*/  @P0 BRA `(.L_x_6533) ;  /* 0x000000d000000947 */ /* 0x000fea0003800000 */
[----:B------:R-:W-:-:S13]  /*7cd0*/  ISETP.NE.AND P0, PT, R0, 0x5, PT ;  /* 0x000000050000780c */ /* 0x000fda0003f05270 */
[----:B------:R-:W-:Y:S05]  /*7ce0*/  @!P0 BRA `(.L_x_6534) ;  /* 0x0000006000008947 */ /* 0x000fea0003800000 */
[----:B------:R-:W-:-:S13]  /*7cf0*/  ISETP.NE.AND P0, PT, R0, 0x6, PT ;  /* 0x000000060000780c */ /* 0x000fda0003f05270 */
[----:B------:R-:W-:Y:S05]  /*7d00*/  @P0 BRA `(.L_x_6530) ;  /* 0x00000c1000000947 */ /* 0x000fea0003800000 */
[----:B------:R-:W0:Y:S01]  /*7d10*/  I2F.S8 R3, R3 ;  /* 0x0000000300037306 */ /* 0x000e220000001400 */
[----:B------:R-:W-:Y:S01]  /*7d20*/  IMAD.MOV.U32 R23, RZ, RZ, R25 ;  /* 0x000000ffff177224 */ /* 0x000fe200078e0019 */
[----:B0-----:R0:W-:Y:S01]  /*7d30*/  STG.E [R8.64], R3 ;  /* 0x0000000308007986 */ /* 0x0011e2000c101924 */
[----:B------:R-:W-:Y:S05]  /*7d40*/  BRA `(.L_x_6525) ;  /* 0x00000dd000007947 */ /* 0x000fea0003800000 */
.L_x_6534:
[----:B------:R-:W0:Y:S01]  /*7d50*/  I2F.S8 R0, R3 ;  /* 0x0000000300007306 */ /* 0x000e220000001400 */
[----:B------:R-:W-:Y:S01]  /*7d60*/  IMAD.MOV.U32 R23, RZ, RZ, R25 ;  /* 0x000000ffff177224 */ /* 0x000fe200078e0019 */
[----:B0-----:R-:W-:-:S05]  /*7d70*/  F2FP.PACK_AB R0, RZ, R0 ;  /* 0x00000000ff00723e */ /* 0x001fca00000000ff */
[----:B------:R0:W-:Y:S01]  /*7d80*/  STG.E.U16 [R8.64], R0 ;  /* 0x0000000008007986 */ /* 0x0001e2000c101524 */
[----:B------:R-:W-:Y:S05]  /*7d90*/  BRA `(.L_x_6525) ;  /* 0x00000d8000007947 */ /* 0x000fea0003800000 */
.L_x_6533:
[----:B------:R-:W-:-:S13]  /*7da0*/  ISETP.NE.AND P0, PT, R0, 0x7, PT ;  /* 0x000000070000780c */ /* 0x000fda0003f05270 */
[----:B------:R-:W-:Y:S05]  /*7db0*/  @!P0 BRA `(.L_x_6535) ;  /* 0x000000f000008947 */ /* 0x000fea0003800000 */
[----:B------:R-:W-:-:S13]  /*7dc0*/  ISETP.NE.AND P0, PT, R0, 0x8, PT ;  /* 0x000000080000780c */ /* 0x000fda0003f05270 */
[----:B------:R-:W-:Y:S05]  /*7dd0*/  @!P0 BRA `(.L_x_6536) ;  /* 0x0000007000008947 */ /* 0x000fea0003800000 */
[----:B------:R-:W-:-:S13]  /*7de0*/  ISETP.NE.AND P0, PT, R0, 0x9, PT ;  /* 0x000000090000780c */ /* 0x000fda0003f05270 */
[----:B------:R-:W-:Y:S05]  /*7df0*/  @P0 BRA `(.L_x_6530) ;  /* 0x00000b2000000947 */ /* 0x000fea0003800000 */
[----:B------:R-:W0:Y:S01]  /*7e00*/  I2F.S8 R4, R3 ;  /* 0x0000000300047306 */ /* 0x000e220000001400 */
[----:B------:R-:W-:Y:S02]  /*7e10*/  IMAD.MOV.U32 R5, RZ, RZ, RZ ;  /* 0x000000ffff057224 */ /* 0x000fe400078e00ff */
[----:B------:R-:W-:-:S03]  /*7e20*/  IMAD.MOV.U32 R23, RZ, RZ, R25 ;  /* 0x000000ffff177224 */ /* 0x000fc600078e0019 */
[----:B0-----:R0:W-:Y:S01]  /*7e30*/  STG.E.64 [R8.64], R4 ;  /* 0x0000000408007986 */ /* 0x0011e2000c101b24 */
[----:B------:R-:W-:Y:S05]  /*7e40*/  BRA `(.L_x_6525) ;  /* 0x00000cd000007947 */ /* 0x000fea0003800000 */
.L_x_6536:
[----:B------:R-:W0:Y:S01]  /*7e50*/  I2F.S8 R3, R3 ;  /* 0x0000000300037306 */ /* 0x000e220000001400 */
[----:B------:R-:W-:Y:S01]  /*7e60*/  IMAD.MOV.U32 R23, RZ, RZ, R25 ;  /* 0x000000ffff177224 */ /* 0x000fe200078e0019 */
[----:B0-----:R-:W-:-:S04]  /*7e70*/  F2FP.PACK_AB R3, RZ, R3 ;  /* 0x00000003ff03723e */ /* 0x001fc800000000ff */
[----:B------:R-:W-:-:S05]  /*7e80*/  PRMT R3, R3, 0x5410, RZ ;  /* 0x0000541003037816 */ /* 0x000fca00000000ff */
[----:B------:R0:W-:Y:S01]  /*7e90*/  STG.E [R8.64], R3 ;  /* 0x0000000308007986 */ /* 0x0001e2000c101924 */
[----:B------:R-:W-:Y:S05]  /*7ea0*/  BRA `(.L_x_6525) ;  /* 0x00000c7000007947 */ /* 0x000fea0003800000 */
.L_x_6535:
[----:B------:R-:W-:Y:S01]  /*7eb0*/  PRMT R4, R3, 0x8880, RZ ;  /* 0x0000888003047816 */ /* 0x000fe200000000ff */
[----:B------:R-:W-:-:S03]  /*7ec0*/  IMAD.MOV.U32 R23, RZ, RZ, R25 ;  /* 0x000000ffff177224 */ /* 0x000fc600078e0019 */
[----:B------:R-:W-:-:S06]  /*7ed0*/  PRMT R4, R4, 0x7710, RZ ;  /* 0x0000771004047816 */ /* 0x000fcc00000000ff */
[----:B------:R-:W0:Y:S02]  /*7ee0*/  I2F.F64.S16 R4, R4 ;  /* 0x0000000400047312 */ /* 0x000e240000101c00 */
[----:B0-----:R0:W-:Y:S01]  /*7ef0*/  STG.E.64 [R8.64], R4 ;  /* 0x0000000408007986 */ /* 0x0011e2000c101b24 */
[----:B------:R-:W-:Y:S05]  /*7f00*/  BRA `(.L_x_6525) ;  /* 0x00000c1000007947 */ /* 0x000fea0003800000 */
.L_x_6526:
        /* <DEDUP_REMOVED lines=8> */
[----:B------:R-:W-:Y:S01]  /*7f90*/  LOP3.LUT P0, RZ, R3, 0xff, RZ, 0xc0, !PT ;  /* 0x000000ff03ff7812 */ /* 0x000fe2000780c0ff */
[----:B------:R-:W-:-:S03]  /*7fa0*/  IMAD.MOV.U32 R23, RZ, RZ, R25 ;  /* 0x000000ffff177224 */ /* 0x000fc600078e0019 */
[----:B------:R-:W-:-:S05]  /*7fb0*/  SEL R3, RZ, 0x1, !P0 ;  /* 0x00000001ff037807 */ /* 0x000fca0004000000 */
[----:B------:R0:W-:Y:S01]  /*7fc0*/  STG.E.U8 [R8.64], R3 ;  /* 0x0000000308007986 */ /* 0x0001e2000c101124 */
[----:B------:R-:W-:Y:S05]  /*7fd0*/  BRA `(.L_x_6525) ;  /* 0x00000b4000007947 */ /* 0x000fea0003800000 */
.L_x_6539:
[----:B------:R-:W-:Y:S01]  /*7fe0*/  PRMT R4, R3, 0x8880, RZ ;  /* 0x0000888003047816 */ /* 0x000fe200000000ff */
[----:B------:R-:W-:Y:S01]  /*7ff0*/  CS2R R6, SRZ ;  /* 0x0000000000067805 */ /* 0x000fe2000001ff00 */
[----:B------:R-:W-:Y:S02]  /*8000*/  IMAD.MOV.U32 R23, RZ, RZ, R25 ;  /* 0x000000ffff177224 */ /* 0x000fe400078e0019 */
[----:B------:R-:W-:-:S06]  /*8010*/  PRMT R4, R4, 0x7710, RZ ;  /* 0x0000771004047816 */ /* 0x000fcc00000000ff */
[----:B------:R-:W0:Y:S02]  /*8020*/  I2F.F64.S16 R4, R4 ;  /* 0x0000000400047312 */ /* 0x000e240000101c00 */
[----:B0-----:R0:W-:Y:S01]  /*8030*/  STG.E.128 [R8.64], R4 ;  /* 0x0000000408007986 */ /* 0x0011e2000c101d24 */
[----:B------:R-:W-:Y:S05]  /*8040*/  BRA `(.L_x_6525) ;  /* 0x00000ad000007947 */ /* 0x000fea0003800000 */
.L_x_6538:
[----:B------:R-:W-:-:S13]  /*8050*/  ISETP.NE.AND P0, PT, R0, 0xf, PT ;  /* 0x0000000f0000780c */ /* 0x000fda0003f05270 */
[----:B------:R-:W-:Y:S05]  /*8060*/  @!P0 BRA `(.L_x_6540) ;  /* 0x000002f000008947 */ /* 0x000fea0003800000 */
[----:B------:R-:W-:-:S13]  /*8070*/  ISETP.NE.AND P0, PT, R0, 0x17, PT ;  /* 0x000000170000780c */ /* 0x000fda0003f05270 */
[----:B------:R-:W-:Y:S05]  /*8080*/  @!P0 BRA `(.L_x_6541) ;  /* 0x0000016000008947 */ /* 0x000fea0003800000 */
[----:B------:R-:W-:-:S13]  /*8090*/  ISETP.NE.AND P0, PT, R0, 0x18, PT ;  /* 0x000000180000780c */ /* 0x000fda0003f05270 */
[----:B------:R-:W-:Y:S05]  /*80a0*/  @P0 BRA `(.L_x_6530) ;  /* 0x0000087000000947 */ /* 0x000fea0003800000 */
[----:B------:R-:W0:Y:S01]  /*80b0*/  I2F.S8 R3, R3 ;  /* 0x0000000300037306 */ /* 0x000e220000001400 */
        /* <DEDUP_REMOVED lines=14> */
.L_x_6543:
[----:B------:R-:W-:Y:S05]  /*81a0*/  BSYNC B0 ;  /* 0x0000000000007941 */ /* 0x000fea0003800000 */
.L_x_6542:
[----:B------:R-:W-:Y:S01]  /*81b0*/  LOP3.LUT R5, R0, R5, RZ, 0xfc, !PT ;  /* 0x0000000500057212 */ /* 0x000fe200078efcff */
[----:B------:R-:W-:-:S04]  /*81c0*/  IMAD.MOV.U32 R23, RZ, RZ, R25 ;  /* 0x000000ffff177224 */ /* 0x000fc800078e0019 */
[----:B------:R0:W-:Y:S01]  /*81d0*/  STG.E.U8 [R8.64], R5 ;  /* 0x0000000508007986 */ /* 0x0001e2000c101124 */
[----:B------:R-:W-:Y:S05]  /*81e0*/  BRA `(.L_x_6525) ;  /* 0x0000093000007947 */ /* 0x000fea0003800000 */
.L_x_6541:
[----:B------:R-:W0:Y:S01]  /*81f0*/  I2F.S8 R5, R3 ;  /* 0x0000000300057306 */ /* 0x000e220000001400 */
        /* <DEDUP_REMOVED lines=12> */
.L_x_6545:
[----:B------:R-:W-:Y:S01]  /*82c0*/  IMAD.MOV.U32 R0, RZ, RZ, 0x7f ;  /* 0x0000007fff007424 */ /* 0x000fe200078e00ff */
[----:B------:R-:W-:-:S04]  /*82d0*/  ISETP.GT.U32.AND P0, PT, R4, 0x7f800000, PT ;  /* 0x7f8000000400780c */ /* 0x000fc80003f04070 */
[----:B------:R-:W-:-:S04]  /*82e0*/  SEL R0, R0, 0x7c, P0 ;  /* 0x0000007c00007807 */ /* 0x000fc80000000000 */
.L_x_6546:
[----:B------:R-:W-:Y:S05]  /*82f0*/  BSYNC B0 ;  /* 0x0000000000007941 */ /* 0x000fea0003800000 */
.L_x_6544:
[----:B------:R-:W-:Y:S01]  /*8300*/  LOP3.LUT R3, R5, 0x80000000, RZ, 0xc0, !PT ;  /* 0x8000000005037812 */ /* 0x000fe200078ec0ff */
[----:B------:R-:W-:-:S03]  /*8310*/  IMAD.MOV.U32 R23, RZ, RZ, R25 ;  /* 0x000000ffff177224 */ /* 0x000fc600078e0019 */
[----:B------:R-:W-:-:S04]  /*8320*/  SHF.R.U32.HI R3, RZ, 0x18, R3 ;  /* 0x00000018ff037819 */ /* 0x000fc80000011603 */
[----:B------:R-:W-:-:S05]  /*8330*/  LOP3.LUT R3, R0, R3, RZ, 0xfc, !PT ;  /* 0x0000000300037212 */ /* 0x000fca00078efcff */
[----:B------:R0:W-:Y:S01]  /*8340*/  STG.E.U8 [R8.64], R3 ;  /* 0x0000000308007986 */ /* 0x0001e2000c101124 */
[----:B------:R-:W-:Y:S05]  /*8350*/  BRA `(.L_x_6525) ;  /* 0x000007c000007947 */ /* 0x000fea0003800000 */
.L_x_6540:
[----:B------:R-:W0:Y:S01]  /*8360*/  I2F.S8 R0, R3 ;  /* 0x0000000300007306 */ /* 0x000e220000001400 */
[----:B------:R-:W-:Y:S01]  /*8370*/  IMAD.MOV.U32 R23, RZ, RZ, R25 ;  /* 0x000000ffff177224 */ /* 0x000fe200078e0019 */
[----:B0-----:R-:W-:-:S05]  /*8380*/  F2FP.BF16.PACK_AB R0, RZ, R0 ;  /* 0x00000000ff00723e */ /* 0x001fca00000010ff */
[----:B------:R0:W-:Y:S01]  /*8390*/  STG.E.U16 [R8.64], R0 ;  /* 0x0000000008007986 */ /* 0x0001e2000c101524 */
[----:B------:R-:W-:Y:S05]  /*83a0*/  BRA `(.L_x_6525) ;  /* 0x0000077000007947 */ /* 0x000fea0003800000 */
.L_x_6537:
        /* <DEDUP_REMOVED lines=8> */
[----:B------:R-:W-:Y:S01]  /*8430*/  PRMT R3, R3, 0x8880, RZ ;  /* 0x0000888003037816 */ /* 0x000fe200000000ff */
[----:B------:R-:W-:-:S03]  /*8440*/  IMAD.MOV.U32 R23, RZ, RZ, R25 ;  /* 0x000000ffff177224 */ /* 0x000fc600078e0019 */
[----:B------:R-:W-:-:S05]  /*8450*/  PRMT R3, R3, 0x7710, RZ ;  /* 0x0000771003037816 */ /* 0x000fca00000000ff */
[----:B------:R0:W-:Y:S01]  /*8460*/  STG.E.U16 [R8.64], R3 ;  /* 0x0000000308007986 */ /* 0x0001e2000c101524 */
[----:B------:R-:W-:Y:S05]  /*8470*/  BRA `(.L_x_6525) ;  /* 0x000006a000007947 */ /* 0x000fea0003800000 */
.L_x_6549:
[----:B------:R-:W0:Y:S01]  /*8480*/  I2F.S8 R3, R3 ;  /* 0x0000000300037306 */ /* 0x000e220000001400 */
        /* <DEDUP_REMOVED lines=16> */
.L_x_6552:
[----:B------:R-:W-:-:S04]  /*8590*/  LOP3.LUT R3, R3, 0x80000000, RZ, 0xc0, !PT ;  /* 0x8000000003037812 */ /* 0x000fc800078ec0ff */
[----:B------:R-:W-:-:S04]  /*85a0*/  SHF.R.U32.HI R3, RZ, 0x18, R3 ;  /* 0x00000018ff037819 */ /* 0x000fc80000011603 */
[----:B------:R-:W-:-:S04]  /*85b0*/  LOP3.LUT R0, R0, R3, RZ, 0xfc, !PT ;  /* 0x0000000300007212 */ /* 0x000fc800078efcff */
[----:B------:R-:W-:Y:S02]  /*85c0*/  PRMT R4, R0, 0x7610, R4 ;  /* 0x0000761000047816 */ /* 0x000fe40000000004 */
.L_x_6551:
[----:B------:R-:W-:Y:S05]  /*85d0*/  BSYNC B0 ;  /* 0x0000000000007941 */ /* 0x000fea0003800000 */
.L_x_6550:
[----:B------:R0:W-:Y:S01]  /*85e0*/  STG.E.U8 [R8.64], R4 ;  /* 0x0000000408007986 */ /* 0x0001e2000c101124 */
[----:B------:R-:W-:Y:S01]  /*85f0*/  IMAD.MOV.U32 R23, RZ, RZ, R25 ;  /* 0x000000ffff177224 */ /* 0x000fe200078e0019 */
[----:B------:R-:W-:Y:S05]  /*8600*/  BRA `(.L_x_6525) ;  /* 0x0000051000007947 */ /* 0x000fea0003800000 */
.L_x_6548:
        /* <DEDUP_REMOVED lines=17> */
.L_x_6555:
[----:B------:R-:W-:-:S04]  /*8720*/  LOP3.LUT R3, R3, 0x80000000, RZ, 0xc0, !PT ;  /* 0x8000000003037812 */ /* 0x000fc800078ec0ff */
[----:B------:R-:W-:-:S04]  /*8730*/  SHF.R.U32.HI R3, RZ, 0x18, R3 ;  /* 0x00000018ff037819 */ /* 0x000fc80000011603 */
[----:B------:R-:W-:-:S04]  /*8740*/  LOP3.LUT R0, R0, R3, RZ, 0xfc, !PT ;  /* 0x0000000300007212 */ /* 0x000fc800078efcff */
[----:B------:R-:W-:Y:S02]  /*8750*/  PRMT R4, R0, 0x7610, R4 ;  /* 0x0000761000047816 */ /* 0x000fe40000000004 */
.L_x_6554:
[----:B------:R-:W-:Y:S05]  /*8760*/  BSYNC B0 ;  /* 0x0000000000007941 */ /* 0x000fea0003800000 */
.L_x_6553:
[----:B------:R0:W-:Y:S01]  /*8770*/  STG.E.U8 [R8.64], R4 ;  /* 0x0000000408007986 */ /* 0x0001e2000c101124 */
[----:B------:R-:W-:Y:S01]  /*8780*/  IMAD.MOV.U32 R23, RZ, RZ, R25 ;  /* 0x000000ffff177224 */ /* 0x000fe200078e0019 */
[----:B------:R-:W-:Y:S05]  /*8790*/  BRA `(.L_x_6525) ;  /* 0x0000038000007947 */ /* 0x000fea0003800000 */
.L_x_6547:
[----:B------:R-:W-:-:S13]  /*87a0*/  ISETP.NE.AND P0, PT, R0, 0x1c, PT ;  /* 0x0000001c0000780c */ /* 0x000fda0003f05270 */
[----:B------:R-:W-:Y:S05]  /*87b0*/  @!P0 BRA `(.L_x_6556) ;  /* 0x0000032000008947 */ /* 0x000fea0003800000 */
[----:B------:R-:W-:-:S13]  /*87c0*/  ISETP.NE.AND P0, PT, R0, 0x1d, PT ;  /* 0x0000001d0000780c */ /* 0x000fda0003f05270 */
[----:B------:R-:W-:Y:S05]  /*87d0*/  @!P0 BRA `(.L_x_6557) ;  /* 0x0000029000008947 */ /* 0x000fea0003800000 */
[----:B------:R-:W-:-:S13]  /*87e0*/  ISETP.NE.AND P0, PT, R0, 0x2c, PT ;  /* 0x0000002c0000780c */ /* 0x000fda0003f05270 */
[----:B------:R-:W-:Y:S05]  /*87f0*/  @P0 BRA `(.L_x_6530) ;  /* 0x0000012000000947 */ /* 0x000fea0003800000 */
[----:B------:R-:W0:Y:S01]  /*8800*/  I2F.S8 R6, R3 ;  /* 0x0000000300067306 */ /* 0x000e220000001400 */
        /* <DEDUP_REMOVED lines=17> */
.L_x_6530:
        /* <DEDUP_REMOVED lines=21> */
.L_x_6557:
[----:B------:R-:W-:Y:S01]  /*8a70*/  LOP3.LUT R3, R3, 0xffff, RZ, 0xc0, !PT ;  /* 0x0000ffff03037812 */ /* 0x000fe200078ec0ff */
[----:B------:R-:W-:-:S03]  /*8a80*/  IMAD.MOV.U32 R23, RZ, RZ, R25 ;  /* 0x000000ffff177224 */ /* 0x000fc600078e0019 */
[----:B------:R-:W-:-:S05]  /*8a90*/  PRMT R3, R3, 0x8880, RZ ;  /* 0x0000888003037816 */ /* 0x000fca00000000ff */
[----:B------:R-:W-:-:S05]  /*8aa0*/  IMAD.MOV.U32 R4, RZ, RZ, R3 ;  /* 0x000000ffff047224 */ /* 0x000fca00078e0003 */
[----:B------:R-:W-:-:S05]  /*8ab0*/  SHF.R.S32.HI R5, RZ, 0x1f, R4 ;  /* 0x0000001fff057819 */ /* 0x000fca0000011404 */
[----:B------:R0:W-:Y:S01]  /*8ac0*/  STG.E.64 [R8.64], R4 ;  /* 0x0000000408007986 */ /* 0x0001e2000c101b24 */
[----:B------:R-:W-:Y:S05]  /*8ad0*/  BRA `(.L_x_6525) ;  /* 0x0000004000007947 */ /* 0x000fea0003800000 */
.L_x_6556:
[----:B------:R-:W-:Y:S01]  /*8ae0*/  LOP3.LUT R3, R3, 0xffff, RZ, 0xc0, !PT ;  /* 0x0000ffff03037812 */ /* 0x000fe200078ec0ff */
[----:B------:R-:W-:-:S03]  /*8af0*/  IMAD.MOV.U32 R23, RZ, RZ, R25 ;  /* 0x000000ffff177224 */ /* 0x000fc600078e0019 */
[----:B------:R-:W-:-:S05]  /*8b00*/  PRMT R3, R3, 0x8880, RZ ;  /* 0x0000888003037816 */ /* 0x000fca00000000ff */
[----:B------:R0:W-:Y:S02]  /*8b10*/  STG.E [R8.64], R3 ;  /* 0x0000000308007986 */ /* 0x0001e4000c101924 */
.L_x_6525:
[----:B0-----:R-:W-:Y:S05]  /*8b20*/  BSYNC B6 ;  /* 0x0000000000067941 */ /* 0x001fea0003800000 */
.L_x_6524:
        /* <DEDUP_REMOVED lines=21> */
.L_x_6563:
[----:B------:R0:W-:Y:S01]  /*8c80*/  STG.E.U8 [R8.64], R22 ;  /* 0x0000001608007986 */ /* 0x0001e2000c101124 */
[----:B------:R-:W-:Y:S05]  /*8c90*/  BRA `(.L_x_6565) ;  /* 0x00000e9000007947 */ /* 0x000fea0003800000 */
.L_x_6562:
[----:B------:R-:W-:-:S13]  /*8ca0*/  ISETP.NE.AND P0, PT, R0, 0x2, PT ;  /* 0x000000020000780c */ /* 0x000fda0003f05270 */
[----:B------:R-:W-:Y:S05]  /*8cb0*/  @!P0 BRA `(.L_x_6566) ;  /* 0x000000e000008947 */ /* 0x000fea0003800000 */
[----:B------:R-:W-:-:S13]  /*8cc0*/  ISETP.NE.AND P0, PT, R0, 0x3, PT ;  /* 0x000000030000780c */ /* 0x000fda0003f05270 */
[----:B------:R-:W-:Y:S05]  /*8cd0*/  @!P0 BRA `(.L_x_6567) ;  /* 0x0000008000008947 */ /* 0x000fea0003800000 */
[----:B------:R-:W-:-:S13]  /*8ce0*/  ISETP.NE.AND P0, PT, R0, 0x4, PT ;  /* 0x000000040000780c */ /* 0x000fda0003f05270 */
[----:B------:R-:W-:Y:S05]  /*8cf0*/  @P0 BRA `(.L_x_6564) ;  /* 0x00000c6000000947 */ /* 0x000fea0003800000 */
[----:B------:R-:W-:-:S04]  /*8d00*/  LOP3.LUT R22, R22, 0xffff, RZ, 0xc0, !PT ;  /* 0x0000ffff16167812 */ /* 0x000fc800078ec0ff */
[----:B------:R-:W-:-:S05]  /*8d10*/  PRMT R22, R22, 0x8880, RZ ;  /* 0x0000888016167816 */ /* 0x000fca00000000ff */
[----:B------:R-:W-:-:S05]  /*8d20*/  IMAD.MOV.U32 R4, RZ, RZ, R22 ;  /* 0x000000ffff047224 */ /* 0x000fca00078e0016 */
[----:B------:R-:W-:-:S05]  /*8d30*/  SHF.R.S32.HI R5, RZ, 0x1f, R4 ;  /* 0x0000001fff057819 */ /* 0x000fca0000011404 */
[----:B------:R0:W-:Y:S01]  /*8d40*/  STG.E.64 [R8.64], R4 ;  /* 0x0000000408007986 */ /* 0x0001e2000c101b24 */
[----:B------:R-:W-:Y:S05]  /*8d50*/  BRA `(.L_x_6565) ;  /* 0x00000dd000007947 */ /* 0x000fea0003800000 */
.L_x_6567:
[----:B------:R-:W-:-:S04]  /*8d60*/  LOP3.LUT R22, R22, 0xffff, RZ, 0xc0, !PT ;  /* 0x0000ffff16167812 */ /* 0x000fc800078ec0ff */
[----:B------:R-:W-:-:S05]  /*8d70*/  PRMT R3, R22, 0x8880, RZ ;  /* 0x0000888016037816 */ /* 0x000fca00000000ff */
[----:B------:R0:W-:Y:S01]  /*8d80*/  STG.E [R8.64], R3 ;  /* 0x0000000308007986 */ /* 0x0001e2000c101924 */
[----:B------:R-:W-:Y:S05]  /*8d90*/  BRA `(.L_x_6565) ;  /* 0x00000d9000007947 */ /* 0x000fea0003800000 */
.L_x_6566:
[----:B------:R-:W-:-:S04]  /*8da0*/  PRMT R3, R22, 0x8880, RZ ;  /* 0x0000888016037816 */ /* 0x000fc800000000ff */
[----:B------:R-:W-:-:S05]  /*8db0*/  PRMT R3, R3, 0x7710, RZ ;  /* 0x0000771003037816 */ /* 0x000fca00000000ff */
[----:B------:R0:W-:Y:S01]  /*8dc0*/  STG.E.U16 [R8.64], R3 ;  /* 0x0000000308007986 */ /* 0x0001e2000c101524 */
[----:B------:R-:W-:Y:S05]  /*8dd0*/  BRA `(.L_x_6565) ;  /* 0x00000d5000007947 */ /* 0x000fea0003800000 */
.L_x_6561:
[----:B------:R-:W-:-:S13]  /*8de0*/  ISETP.GT.AND P0, PT, R0, 0x6, PT ;  /* 0x000000060000780c */ /* 0x000fda0003f04270 */
[----:B------:R-:W-:Y:S05]  /*8df0*/  @P0 BRA `(.L_x_6568) ;  /* 0x000000b000000947 */ /* 0x000fea0003800000 */
[----:B------:R-:W-:-:S13]  /*8e00*/  ISETP.NE.AND P0, PT, R0, 0x5, PT ;  /* 0x000000050000780c */ /* 0x000fda0003f05270 */
[----:B------:R-:W-:Y:S05]  /*8e10*/  @!P0 BRA `(.L_x_6569) ;  /* 0x0000005000008947 */ /* 0x000fea0003800000 */
[----:B------:R-:W-:-:S13]  /*8e20*/  ISETP.NE.AND P0, PT, R0, 0x6, PT ;  /* 0x000000060000780c */ /* 0x000fda0003f05270 */
[----:B------:R-:W-:Y:S05]  /*8e30*/  @P0 BRA `(.L_x_6564) ;  /* 0x00000b2000000947 */ /* 0x000fea0003800000 */
[----:B------:R-:W0:Y:S02]  /*8e40*/  I2F.S8 R3, R22 ;  /* 0x0000001600037306 */ /* 0x000e240000001400 */
[----:B0-----:R0:W-:Y:S01]  /*8e50*/  STG.E [R8.64], R3 ;  /* 0x0000000308007986 */ /* 0x0011e2000c101924 */
[----:B------:R-:W-:Y:S05]  /*8e60*/  BRA `(.L_x_6565) ;  /* 0x00000cc000007947 */ /* 0x000fea0003800000 */
.L_x_6569:
[----:B------:R-:W0:Y:S02]  /*8e70*/  I2F.S8 R0, R22 ;  /* 0x0000001600007306 */ /* 0x000e240000001400 */
[----:B0-----:R-:W-:-:S05]  /*8e80*/  F2FP.PACK_AB R0, RZ, R0 ;  /* 0x00000000ff00723e */ /* 0x001fca00000000ff */
[----:B------:R0:W-:Y:S01]  /*8e90*/  STG.E.U16 [R8.64], R0 ;  /* 0x0000000008007986 */ /* 0x0001e2000c101524 */
[----:B------:R-:W-:Y:S05]  /*8ea0*/  BRA `(.L_x_6565) ;  /* 0x00000c8000007947 */ /* 0x000fea0003800000 */
.L_x_6568:
[----:B------:R-:W-:-:S13]  /*8eb0*/  ISETP.NE.AND P0, PT, R0, 0x7, PT ;  /* 0x000000070000780c */ /* 0x000fda0003f05270 */
[----:B------:R-:W-:Y:S05]  /*8ec0*/  @!P0 BRA `(.L_x_6570) ;  /* 0x000000d000008947 */ /* 0x000fea0003800000 */
[----:B------:R-:W-:-:S13]  /*8ed0*/  ISETP.NE.AND P0, PT, R0, 0x8, PT ;  /* 0x000000080000780c */ /* 0x000fda0003f05270 */
[----:B------:R-:W-:Y:S05]  /*8ee0*/  @!P0 BRA `(.L_x_6571) ;  /* 0x0000006000008947 */ /* 0x000fea0003800000 */
[----:B------:R-:W-:-:S13]  /*8ef0*/  ISETP.NE.AND P0, PT, R0, 0x9, PT ;  /* 0x000000090000780c */ /* 0x000fda0003f05270 */
[----:B------:R-:W-:Y:S05]  /*8f00*/  @P0 BRA `(.L_x_6564) ;  /* 0x00000a5000000947 */ /* 0x000fea0003800000 */
[----:B------:R-:W0:Y:S01]  /*8f10*/  I2F.S8 R4, R22 ;  /* 0x0000001600047306 */ /* 0x000e220000001400 */
[----:B------:R-:W-:-:S05]  /*8f20*/  IMAD.MOV.U32 R5, RZ, RZ, RZ ;  /* 0x000000ffff057224 */ /* 0x000fca00078e00ff */
[----:B0-----:R0:W-:Y:S01]  /*8f30*/  STG.E.64 [R8.64], R4 ;  /* 0x0000000408007986 */ /* 0x0011e2000c101b24 */
[----:B------:R-:W-:Y:S05]  /*8f40*/  BRA `(.L_x_6565) ;  /* 0x00000be000007947 */ /* 0x000fea0003800000 */
.L_x_6571:
[----:B------:R-:W0:Y:S02]  /*8f50*/  I2F.S8 R22, R22 ;  /* 0x0000001600167306 */ /* 0x000e240000001400 */
[----:B0-----:R-:W-:-:S04]  /*8f60*/  F2FP.PACK_AB R3, RZ, R22 ;  /* 0x00000016ff03723e */ /* 0x001fc800000000ff */
[----:B------:R-:W-:-:S05]  /*8f70*/  PRMT R3, R3, 0x5410, RZ ;  /* 0x0000541003037816 */ /* 0x000fca00000000ff */
[----:B------:R0:W-:Y:S01]  /*8f80*/  STG.E [R8.64], R3 ;  /* 0x0000000308007986 */ /* 0x0001e2000c101924 */
[----:B------:R-:W-:Y:S05]  /*8f90*/  BRA `(.L_x_6565) ;  /* 0x00000b9000007947 */ /* 0x000fea0003800000 */
.L_x_6570:
[----:B------:R-:W-:-:S04]  /*8fa0*/  PRMT R4, R22, 0x8880, RZ ;  /* 0x0000888016047816 */ /* 0x000fc800000000ff */
[----:B------:R-:W-:-:S06]  /*8fb0*/  PRMT R4, R4, 0x7710, RZ ;  /* 0x0000771004047816 */ /* 0x000fcc00000000ff */
[----:B------:R-:W0:Y:S02]  /*8fc0*/  I2F.F64.S16 R4, R4 ;  /* 0x0000000400047312 */ /* 0x000e240000101c00 */
[----:B0-----:R0:W-:Y:S01]  /*8fd0*/  STG.E.64 [R8.64], R4 ;  /* 0x0000000408007986 */ /* 0x0011e2000c101b24 */
[----:B------:R-:W-:Y:S05]  /*8fe0*/  BRA `(.L_x_6565) ;  /* 0x00000b4000007947 */ /* 0x000fea0003800000 */
.L_x_6560:
        /* <DEDUP_REMOVED lines=8> */
[----:B------:R-:W-:-:S04]  /*9070*/  LOP3.LUT P0, RZ, R22, 0xff, RZ, 0xc0, !PT ;  /* 0x000000ff16ff7812 */ /* 0x000fc8000780c0ff */
[----:B------:R-:W-:-:S05]  /*9080*/  SEL R3, RZ, 0x1, !P0 ;  /* 0x00000001ff037807 */ /* 0x000fca0004000000 */
[----:B------:R0:W-:Y:S01]  /*9090*/  STG.E.U8 [R8.64], R3 ;  /* 0x0000000308007986 */ /* 0x0001e2000c101124 */
[----:B------:R-:W-:Y:S05]  /*90a0*/  BRA `(.L_x_6565) ;  /* 0x00000a8000007947 */ /* 0x000fea0003800000 */
.L_x_6574:
[----:B------:R-:W-:Y:S01]  /*90b0*/  PRMT R4, R22, 0x8880, RZ ;  /* 0x0000888016047816 */ /* 0x000fe200000000ff */
[----:B------:R-:W-:-:S03]  /*90c0*/  CS2R R6, SRZ ;  /* 0x0000000000067805 */ /* 0x000fc6000001ff00 */
[----:B------:R-:W-:-:S06]  /*90d0*/  PRMT R4, R4, 0x7710, RZ ;  /* 0x0000771004047816 */ /* 0x000fcc00000000ff */
[----:B------:R-:W0:Y:S02]  /*90e0*/  I2F.F64.S16 R4, R4 ;  /* 0x0000000400047312 */ /* 0x000e240000101c00 */
[----:B0-----:R0:W-:Y:S01]  /*90f0*/  STG.E.128 [R8.64], R4 ;  /* 0x0000000408007986 */ /* 0x0011e2000c101d24 */
[----:B------:R-:W-:Y:S05]  /*9100*/  BRA `(.L_x_6565) ;  /* 0x00000a2000007947 */ /* 0x000fea0003800000 */
.L_x_6573:
        /* <DEDUP_REMOVED lines=21> */
.L_x_6578:
[----:B------:R-:W-:Y:S05]  /*9260*/  BSYNC B0 ;  /* 0x0000000000007941 */ /* 0x000fea0003800000 */
.L_x_6577:
[----:B------:R-:W-:-:S05]  /*9270*/  LOP3.LUT R5, R0, R5, RZ, 0xfc, !PT ;  /* 0x0000000500057212 */ /* 0x000fca00078efcff */
[----:B------:R0:W-:Y:S01]  /*9280*/  STG.E.U8 [R8.64], R5 ;  /* 0x0000000508007986 */ /* 0x0001e2000c101124 */
[----:B------:R-:W-:Y:S05]  /*9290*/  BRA `(.L_x_6565) ;  /* 0x0000089000007947 */ /* 0x000fea0003800000 */
.L_x_6576:
        /* <DEDUP_REMOVED lines=13> */
.L_x_6580:
[----:B------:R-:W-:Y:S01]  /*9370*/  IMAD.MOV.U32 R0, RZ, RZ, 0x7f ;  /* 0x0000007fff007424 */ /* 0x000fe200078e00ff */
[----:B------:R-:W-:-:S04]  /*9380*/  ISETP.GT.U32.AND P0, PT, R3, 0x7f800000, PT ;  /* 0x7f8000000300780c */ /* 0x000fc80003f04070 */
[----:B------:R-:W-:-:S04]  /*9390*/  SEL R0, R0, 0x7c, P0 ;  /* 0x0000007c00007807 */ /* 0x000fc80000000000 */
.L_x_6581:
[----:B------:R-:W-:Y:S05]  /*93a0*/  BSYNC B0 ;  /* 0x0000000000007941 */ /* 0x000fea0003800000 */
.L_x_6579:
[----:B------:R-:W-:-:S04]  /*93b0*/  LOP3.LUT R3, R5, 0x80000000, RZ, 0xc0, !PT ;  /* 0x8000000005037812 */ /* 0x000fc800078ec0ff */
[----:B------:R-:W-:-:S04]  /*93c0*/  SHF.R.U32.HI R3, RZ, 0x18, R3 ;  /* 0x00000018ff037819 */ /* 0x000fc80000011603 */
[----:B------:R-:W-:-:S05]  /*93d0*/  LOP3.LUT R3, R0, R3, RZ, 0xfc, !PT ;  /* 0x0000000300037212 */ /* 0x000fca00078efcff */
[----:B------:R0:W-:Y:S01]  /*93e0*/  STG.E.U8 [R8.64], R3 ;  /* 0x0000000308007986 */ /* 0x0001e2000c101124 */
[----:B------:R-:W-:Y:S05]  /*93f0*/  BRA `(.L_x_6565) ;  /* 0x0000073000007947 */ /* 0x000fea0003800000 */
.L_x_6575:
[----:B------:R-:W0:Y:S02]  /*9400*/  I2F.S8 R0, R22 ;  /* 0x0000001600007306 */ /* 0x000e240000001400 */
[----:B0-----:R-:W-:-:S05]  /*9410*/  F2FP.BF16.PACK_AB R0, RZ, R0 ;  /* 0x00000000ff00723e */ /* 0x001fca00000010ff */
[----:B------:R0:W-:Y:S01]  /*9420*/  STG.E.U16 [R8.64], R0 ;  /* 0x0000000008007986 */ /* 0x0001e2000c101524 */
[----:B------:R-:W-:Y:S05]  /*9430*/  BRA `(.L_x_6565) ;  /* 0x000006f000007947 */ /* 0x000fea0003800000 */
.L_x_6572:
        /* <DEDUP_REMOVED lines=8> */
[----:B------:R-:W-:-:S04]  /*94c0*/  PRMT R3, R22, 0x8880, RZ ;  /* 0x0000888016037816 */ /* 0x000fc800000000ff */
[----:B------:R-:W-:-:S05]  /*94d0*/  PRMT R3, R3, 0x7710, RZ ;  /* 0x0000771003037816 */ /* 0x000fca00000000ff */
[----:B------:R0:W-:Y:S01]  /*94e0*/  STG.E.U16 [R8.64], R3 ;  /* 0x0000000308007986 */ /* 0x0001e2000c101524 */
[----:B------:R-:W-:Y:S05]  /*94f0*/  BRA `(.L_x_6565) ;  /* 0x0000063000007947 */ /* 0x000fea0003800000 */
.L_x_6584:
        /* <DEDUP_REMOVED lines=17> */
.L_x_6587:
[----:B------:R-:W-:-:S04]  /*9610*/  LOP3.LUT R3, R5, 0x80000000, RZ, 0xc0, !PT ;  /* 0x8000000005037812 */ /* 0x000fc800078ec0ff */
[----:B------:R-:W-:-:S04]  /*9620*/  SHF.R.U32.HI R3, RZ, 0x18, R3 ;  /* 0x00000018ff037819 */ /* 0x000fc80000011603 */
[----:B------:R-:W-:-:S04]  /*9630*/  LOP3.LUT R0, R0, R3, RZ, 0xfc, !PT ;  /* 0x0000000300007212 */ /* 0x000fc800078efcff */
[----:B------:R-:W-:Y:S02]  /*9640*/  PRMT R4, R0, 0x7610, R4 ;  /* 0x0000761000047816 */ /* 0x000fe40000000004 */
.L_x_6586:
[----:B------:R-:W-:Y:S05]  /*9650*/  BSYNC B0 ;  /* 0x0000000000007941 */ /* 0x000fea0003800000 */
.L_x_6585:
[----:B------:R0:W-:Y:S01]  /*9660*/  STG.E.U8 [R8.64], R4 ;  /* 0x0000000408007986 */ /* 0x0001e2000c101124 */
[----:B------:R-:W-:Y:S05]  /*9670*/  BRA `(.L_x_6565) ;  /* 0x000004b000007947 */ /* 0x000fea0003800000 */
.L_x_6583:
        /* <DEDUP_REMOVED lines=17> */
.L_x_6590:
[----:B------:R-:W-:-:S04]  /*9790*/  LOP3.LUT R3, R5, 0x80000000, RZ, 0xc0, !PT ;  /* 0x8000000005037812 */ /* 0x000fc800078ec0ff */
[----:B------:R-:W-:-:S04]  /*97a0*/  SHF.R.U32.HI R3, RZ, 0x18, R3 ;  /* 0x00000018ff037819 */ /* 0x000fc80000011603 */
[----:B------:R-:W-:-:S04]  /*97b0*/  LOP3.LUT R0, R0, R3, RZ, 0xfc, !PT ;  /* 0x0000000300007212 */ /* 0x000fc800078efcff */
[----:B------:R-:W-:Y:S02]  /*97c0*/  PRMT R4, R0, 0x7610, R4 ;  /* 0x0000761000047816 */ /* 0x000fe40000000004 */
.L_x_6589:
[----:B------:R-:W-:Y:S05]  /*97d0*/  BSYNC B0 ;  /* 0x0000000000007941 */ /* 0x000fea0003800000 */
.L_x_6588:
[----:B------:R0:W-:Y:S01]  /*97e0*/  STG.E.U8 [R8.64], R4 ;  /* 0x0000000408007986 */ /* 0x0001e2000c101124 */
[----:B------:R-:W-:Y:S05]  /*97f0*/  BRA `(.L_x_6565) ;  /* 0x0000033000007947 */ /* 0x000fea0003800000 */
.L_x_6582:
[----:B------:R-:W-:-:S13]  /*9800*/  ISETP.NE.AND P0, PT, R0, 0x1c, PT ;  /* 0x0000001c0000780c */ /* 0x000fda0003f05270 */
[----:B------:R-:W-:Y:S05]  /*9810*/  @!P0 BRA `(.L_x_6591) ;  /* 0x000002e000008947 */ /* 0x000fea0003800000 */
[----:B------:R-:W-:-:S13]  /*9820*/  ISETP.NE.AND P0, PT, R0, 0x1d, PT ;  /* 0x0000001d0000780c */ /* 0x000fda0003f05270 */
[----:B------:R-:W-:Y:S05]  /*9830*/  @!P0 BRA `(.L_x_6592) ;  /* 0x0000026000008947 */ /* 0x000fea0003800000 */
[----:B------:R-:W-:-:S13]  /*9840*/  ISETP.NE.AND P0, PT, R0, 0x2c, PT ;  /* 0x0000002c0000780c */ /* 0x000fda0003f05270 */
[----:B------:R-:W-:Y:S05]  /*9850*/  @P0 BRA `(.L_x_6564) ;  /* 0x0000010000000947 */ /* 0x000fea0003800000 */
[----:B------:R-:W0:Y:S01]  /*9860*/  I2F.S8 R22, R22 ;  /* 0x0000001600167306 */ /* 0x000e220000001400 */
        /* <DEDUP_REMOVED lines=15> */
.L_x_6564:
        /* <DEDUP_REMOVED lines=20> */
.L_x_6592:
[----:B------:R-:W-:-:S04]  /*9aa0*/  LOP3.LUT R22, R22, 0xffff, RZ, 0xc0, !PT ;  /* 0x0000ffff16167812 */ /* 0x000fc800078ec0ff */
[----:B------:R-:W-:-:S05]  /*9ab0*/  PRMT R22, R22, 0x8880, RZ ;  /* 0x0000888016167816 */ /* 0x000fca00000000ff */
[----:B------:R-:W-:-:S05]  /*9ac0*/  IMAD.MOV.U32 R4, RZ, RZ, R22 ;  /* 0x000000ffff047224 */ /* 0x000fca00078e0016 */
[----:B------:R-:W-:-:S05]  /*9ad0*/  SHF.R.S32.HI R5, RZ, 0x1f, R4 ;  /* 0x0000001fff057819 */ /* 0x000fca0000011404 */
[----:B------:R0:W-:Y:S01]  /*9ae0*/  STG.E.64 [R8.64], R4 ;  /* 0x0000000408007986 */ /* 0x0001e2000c101b24 */
[----:B------:R-:W-:Y:S05]  /*9af0*/  BRA `(.L_x_6565) ;  /* 0x0000003000007947 */ /* 0x000fea0003800000 */
.L_x_6591:
[----:B------:R-:W-:-:S04]  /*9b00*/  LOP3.LUT R22, R22, 0xffff, RZ, 0xc0, !PT ;  /* 0x0000ffff16167812 */ /* 0x000fc800078ec0ff */
[----:B------:R-:W-:-:S05]  /*9b10*/  PRMT R3, R22, 0x8880, RZ ;  /* 0x0000888016037816 */ /* 0x000fca00000000ff */
[----:B------:R0:W-:Y:S02]  /*9b20*/  STG.E [R8.64], R3 ;  /* 0x0000000308007986 */ /* 0x0001e4000c101924 */
.L_x_6565:
        /* <DEDUP_REMOVED lines=21> */
.L_x_6596:
[----:B------:R0:W-:Y:S01]  /*9c80*/  STG.E.U8 [R8.64], R18 ;  /* 0x0000001208007986 */ /* 0x0001e2000c101124 */
[----:B------:R-:W-:Y:S05]  /*9c90*/  BRA `(.L_x_6598) ;  /* 0x00000e9000007947 */ /* 0x000fea0003800000 */
.L_x_6595:
        /* <DEDUP_REMOVED lines=12> */
.L_x_6600:
[----:B------:R-:W-:-:S04]  /*9d60*/  LOP3.LUT R18, R18, 0xffff, RZ, 0xc0, !PT ;  /* 0x0000ffff12127812 */ /* 0x000fc800078ec0ff */
[----:B------:R-:W-:-:S05]  /*9d70*/  PRMT R3, R18, 0x8880, RZ ;  /* 0x0000888012037816 */ /* 0x000fca00000000ff */
[----:B------:R0:W-:Y:S01]  /*9d80*/  STG.E [R8.64], R3 ;  /* 0x0000000308007986 */ /* 0x0001e2000c101924 */
[----:B------:R-:W-:Y:S05]  /*9d90*/  BRA `(.L_x_6598) ;  /* 0x00000d9000007947 */ /* 0x000fea0003800000 */
.L_x_6599:
[----:B------:R-:W-:-:S04]  /*9da0*/  PRMT R3, R18, 0x8880, RZ ;  /* 0x0000888012037816 */ /* 0x000fc800000000ff */
[----:B------:R-:W-:-:S05]  /*9db0*/  PRMT R3, R3, 0x7710, RZ ;  /* 0x0000771003037816 */ /* 0x000fca00000000ff */
[----:B------:R0:W-:Y:S01]  /*9dc0*/  STG.E.U16 [R8.64], R3 ;  /* 0x0000000308007986 */ /* 0x0001e2000c101524 */
[----:B------:R-:W-:Y:S05]  /*9dd0*/  BRA `(.L_x_6598) ;  /* 0x00000d5000007947 */ /* 0x000fea0003800000 */
.L_x_6594:
        /* <DEDUP_REMOVED lines=9> */
.L_x_6602:
[----:B------:R-:W0:Y:S02]  /*9e70*/  I2F.S8 R0, R18 ;  /* 0x0000001200007306 */ /* 0x000e240000001400 */
[----:B0-----:R-:W-:-:S05]  /*9e80*/  F2FP.PACK_AB R0, RZ, R0 ;  /* 0x00000000ff00723e */ /* 0x001fca00000000ff */
[----:B------:R0:W-:Y:S01]  /*9e90*/  STG.E.U16 [R8.64], R0 ;  /* 0x0000000008007986 */ /* 0x0001e2000c101524 */
[----:B------:R-:W-:Y:S05]  /*9ea0*/  BRA `(.L_x_6598) ;  /* 0x00000c8000007947 */ /* 0x000fea0003800000 */
.L_x_6601:
        /* <DEDUP_REMOVED lines=10> */
.L_x_6604:
[----:B------:R-:W0:Y:S02]  /*9f50*/  I2F.S8 R18, R18 ;  /* 0x0000001200127306 */ /* 0x000e240000001400 */
[----:B0-----:R-:W-:-:S04]  /*9f60*/  F2FP.PACK_AB R3, RZ, R18 ;  /* 0x00000012ff03723e */ /* 0x001fc800000000ff */
[----:B------:R-:W-:-:S05]  /*9f70*/  PRMT R3, R3, 0x5410, RZ ;  /* 0x0000541003037816 */ /* 0x000fca00000000ff */
[----:B------:R0:W-:Y:S01]  /*9f80*/  STG.E [R8.64], R3 ;  /* 0x0000000308007986 */ /* 0x0001e2000c101924 */
[----:B------:R-:W-:Y:S05]  /*9f90*/  BRA `(.L_x_6598) ;  /* 0x00000b9000007947 */ /* 0x000fea0003800000 */
.L_x_6603:
[----:B------:R-:W-:-:S04]  /*9fa0*/  PRMT R4, R18, 0x8880, RZ ;  /* 0x0000888012047816 */ /* 0x000fc800000000ff */
[----:B------:R-:W-:-:S06]  /*9fb0*/  PRMT R4, R4, 0x7710, RZ ;  /* 0x0000771004047816 */ /* 0x000fcc00000000ff */
[----:B------:R-:W0:Y:S02]  /*9fc0*/  I2F.F64.S16 R4, R4 ;  /* 0x0000000400047312 */ /* 0x000e240000101c00 */
[----:B0-----:R0:W-:Y:S01]  /*9fd0*/  STG.E.64 [R8.64], R4 ;  /* 0x0000000408007986 */ /* 0x0011e2000c101b24 */
[----:B------:R-:W-:Y:S05]  /*9fe0*/  BRA `(.L_x_6598) ;  /* 0x00000b4000007947 */ /* 0x000fea0003800000 */
.L_x_6593:
        /* <DEDUP_REMOVED lines=12> */
.L_x_6607:
[----:B------:R-:W-:Y:S01]  /*a0b0*/  PRMT R4, R18, 0x8880, RZ ;  /* 0x0000888012047816 */ /* 0x000fe200000000ff */
[----:B------:R-:W-:-:S03]  /*a0c0*/  CS2R R6, SRZ ;  /* 0x0000000000067805 */ /* 0x000fc6000001ff00 */
[----:B------:R-:W-:-:S06]  /*a0d0*/  PRMT R4, R4, 0x7710, RZ ;  /* 0x0000771004047816 */ /* 0x000fcc00000000ff */
[----:B------:R-:W0:Y:S02]  /*a0e0*/  I2F.F64.S16 R4, R4 ;  /* 0x0000000400047312 */ /* 0x000e240000101c00 */
[----:B0-----:R0:W-:Y:S01]  /*a0f0*/  STG.E.128 [R8.64], R4 ;  /* 0x0000000408007986 */ /* 0x0011e2000c101d24 */
[----:B------:R-:W-:Y:S05]  /*a100*/  BRA `(.L_x_6598) ;  /* 0x00000a2000007947 */ /* 0x000fea0003800000 */
.L_x_6606:
        /* <DEDUP_REMOVED lines=21> */
.L_x_6611:
[----:B------:R-:W-:Y:S05]  /*a260*/  BSYNC B0 ;  /* 0x0000000000007941 */ /* 0x000fea0003800000 */
.L_x_6610:
[----:B------:R-:W-:-:S05]  /*a270*/  LOP3.LUT R5, R0, R5, RZ, 0xfc, !PT ;  /* 0x0000000500057212 */ /* 0x000fca00078efcff */
[----:B------:R0:W-:Y:S01]  /*a280*/  STG.E.U8 [R8.64], R5 ;  /* 0x0000000508007986 */ /* 0x0001e2000c101124 */
[----:B------:R-:W-:Y:S05]  /*a290*/  BRA `(.L_x_6598) ;  /* 0x0000089000007947 */ /* 0x000fea0003800000 */
.L_x_6609:
        /* <DEDUP_REMOVED lines=13> */
.L_x_6613:
[----:B------:R-:W-:Y:S01]  /*a370*/  IMAD.MOV.U32 R0, RZ, RZ, 0x7f ;  /* 0x0000007fff007424 */ /* 0x000fe200078e00ff */
[----:B------:R-:W-:-:S04]  /*a380*/  ISETP.GT.U32.AND P0, PT, R3, 0x7f800000, PT ;  /* 0x7f8000000300780c */ /* 0x000fc80003f04070 */
[----:B------:R-:W-:-:S04]  /*a390*/  SEL R0, R0, 0x7c, P0 ;  /* 0x0000007c00007807 */ /* 0x000fc80000000000 */
.L_x_6614:
[----:B------:R-:W-:Y:S05]  /*a3a0*/  BSYNC B0 ;  /* 0x0000000000007941 */ /* 0x000fea0003800000 */
.L_x_6612:
[----:B------:R-:W-:-:S04]  /*a3b0*/  LOP3.LUT R3, R5, 0x80000000, RZ, 0xc0, !PT ;  /* 0x8000000005037812 */ /* 0x000fc800078ec0ff */
[----:B------:R-:W-:-:S04]  /*a3c0*/  SHF.R.U32.HI R3, RZ, 0x18, R3 ;  /* 0x00000018ff037819 */ /* 0x000fc80000011603 */
[----:B------:R-:W-:-:S05]  /*a3d0*/  LOP3.LUT R3, R0, R3, RZ, 0xfc, !PT ;  /* 0x0000000300037212 */ /* 0x000fca00078efcff */
[----:B------:R0:W-:Y:S01]  /*a3e0*/  STG.E.U8 [R8.64], R3 ;  /* 0x0000000308007986 */ /* 0x0001e2000c101124 */
[----:B------:R-:W-:Y:S05]  /*a3f0*/  BRA `(.L_x_6598) ;  /* 0x0000073000007947 */ /* 0x000fea0003800000 */
.L_x_6608:
[----:B------:R-:W0:Y:S02]  /*a400*/  I2F.S8 R0, R18 ;  /* 0x0000001200007306 */ /* 0x000e240000001400 */
[----:B0-----:R-:W-:-:S05]  /*a410*/  F2FP.BF16.PACK_AB R0, RZ, R0 ;  /* 0x00000000ff00723e */ /* 0x001fca00000010ff */
[----:B------:R0:W-:Y:S01]  /*a420*/  STG.E.U16 [R8.64], R0 ;  /* 0x0000000008007986 */ /* 0x0001e2000c101524 */
[----:B------:R-:W-:Y:S05]  /*a430*/  BRA `(.L_x_6598) ;  /* 0x000006f000007947 */ /* 0x000fea0003800000 */
.L_x_6605:
        /* <DEDUP_REMOVED lines=12> */
.L_x_6617:
        /* <DEDUP_REMOVED lines=17> */
.L_x_6620:
[----:B------:R-:W-:-:S04]  /*a610*/  LOP3.LUT R3, R5, 0x80000000, RZ, 0xc0, !PT ;  /* 0x8000000005037812 */ /* 0x000fc800078ec0ff */
[----:B------:R-:W-:-:S04]  /*a620*/  SHF.R.U32.HI R3, RZ, 0x18, R3 ;  /* 0x00000018ff037819 */ /* 0x000fc80000011603 */
[----:B------:R-:W-:-:S04]  /*a630*/  LOP3.LUT R0, R0, R3, RZ, 0xfc, !PT ;  /* 0x0000000300007212 */ /* 0x000fc800078efcff */
[----:B------:R-:W-:Y:S02]  /*a640*/  PRMT R4, R0, 0x7610, R4 ;  /* 0x0000761000047816 */ /* 0x000fe40000000004 */
.L_x_6619:
[----:B------:R-:W-:Y:S05]  /*a650*/  BSYNC B0 ;  /* 0x0000000000007941 */ /* 0x000fea0003800000 */
.L_x_6618:
[----:B------:R0:W-:Y:S01]  /*a660*/  STG.E.U8 [R8.64], R4 ;  /* 0x0000000408007986 */ /* 0x0001e2000c101124 */
[----:B------:R-:W-:Y:S05]  /*a670*/  BRA `(.L_x_6598) ;  /* 0x000004b000007947 */ /* 0x000fea0003800000 */
.L_x_6616:
        /* <DEDUP_REMOVED lines=17> */
.L_x_6623:
[----:B------:R-:W-:-:S04]  /*a790*/  LOP3.LUT R3, R5, 0x80000000, RZ, 0xc0, !PT ;  /* 0x8000000005037812 */ /* 0x000fc800078ec0ff */
[----:B------:R-:W-:-:S04]  /*a7a0*/  SHF.R.U32.HI R3, RZ, 0x18, R3 ;  /* 0x00000018ff037819 */ /* 0x000fc80000011603 */
[----:B------:R-:W-:-:S04]  /*a7b0*/  LOP3.LUT R0, R0, R3, RZ, 0xfc, !PT ;  /* 0x0000000300007212 */ /* 0x000fc800078efcff */
[----:B------:R-:W-:Y:S02]  /*a7c0*/  PRMT R4, R0, 0x7610, R4 ;  /* 0x0000761000047816 */ /* 0x000fe40000000004 */
.L_x_6622:
[----:B------:R-:W-:Y:S05]  /*a7d0*/  BSYNC B0 ;  /* 0x0000000000007941 */ /* 0x000fea0003800000 */
.L_x_6621:
[----:B------:R0:W-:Y:S01]  /*a7e0*/  STG.E.U8 [R8.64], R4 ;  /* 0x0000000408007986 */ /* 0x0001e2000c101124 */
[----:B------:R-:W-:Y:S05]  /*a7f0*/  BRA `(.L_x_6598) ;  /* 0x0000033000007947 */ /* 0x000fea0003800000 */
.L_x_6615:
        /* <DEDUP_REMOVED lines=22> */
.L_x_6597:
        /* <DEDUP_REMOVED lines=20> */
.L_x_6625:
[----:B------:R-:W-:-:S04]  /*aaa0*/  LOP3.LUT R18, R18, 0xffff, RZ, 0xc0, !PT ;  /* 0x0000ffff12127812 */ /* 0x000fc800078ec0ff */
[----:B------:R-:W-:-:S05]  /*aab0*/  PRMT R18, R18, 0x8880, RZ ;  /* 0x0000888012127816 */ /* 0x000fca00000000ff */
[----:B------:R-:W-:-:S05]  /*aac0*/  IMAD.MOV.U32 R4, RZ, RZ, R18 ;  /* 0x000000ffff047224 */ /* 0x000fca00078e0012 */
[----:B------:R-:W-:-:S05]  /*aad0*/  SHF.R.S32.HI R5, RZ, 0x1f, R4 ;  /* 0x0000001fff057819 */ /* 0x000fca0000011404 */
[----:B------:R0:W-:Y:S01]  /*aae0*/  STG.E.64 [R8.64], R4 ;  /* 0x0000000408007986 */ /* 0x0001e2000c101b24 */
[----:B------:R-:W-:Y:S05]  /*aaf0*/  BRA `(.L_x_6598) ;  /* 0x0000003000007947 */ /* 0x000fea0003800000 */
.L_x_6624:
[----:B------:R-:W-:-:S04]  /*ab00*/  LOP3.LUT R18, R18, 0xffff, RZ, 0xc0, !PT ;  /* 0x0000ffff12127812 */ /* 0x000fc800078ec0ff */
[----:B------:R-:W-:-:S05]  /*ab10*/  PRMT R3, R18, 0x8880, RZ ;  /* 0x0000888012037816 */ /* 0x000fca00000000ff */
[----:B------:R0:W-:Y:S02]  /*ab20*/  STG.E [R8.64], R3 ;  /* 0x0000000308007986 */ /* 0x0001e4000c101924 */
.L_x_6598:
[----:B------:R-:W-:Y:S02]  /*ab30*/  IADD3 R23, R23, 0x80, RZ ;  /* 0x0000008017177810 */ /* 0x000fe40007ffe0ff */
.L_x_6559:
[----:B------:R-:W-:Y:S05]  /*ab40*/  BSYNC B6 ;  /* 0x0000000000067941 */ /* 0x000fea0003800000 */
.L_x_6558:
        /* <DEDUP_REMOVED lines=19> */
.L_x_6629:
[----:B------:R-:W-:Y:S01]  /*ac80*/  STG.E.U8 [R2.64], R19 ;  /* 0x0000001302007986 */ /* 0x000fe2000c101124 */
[----:B------:R-:W-:Y:S05]  /*ac90*/  EXIT ;  /* 0x000000000000794d */ /* 0x000fea0003800000 */
.L_x_6628:
        /* <DEDUP_REMOVED lines=10> */
[----:B------:R-:W-:Y:S01]  /*ad40*/  STG.E.64 [R2.64], R4 ;  /* 0x0000000402007986 */ /* 0x000fe2000c101b24 */
[----:B------:R-:W-:Y:S05]  /*ad50*/  EXIT ;  /* 0x000000000000794d */ /* 0x000fea0003800000 */
.L_x_6632:
[----:B------:R-:W-:-:S04]  /*ad60*/  LOP3.LUT R19, R19, 0xffff, RZ, 0xc0, !PT ;  /* 0x0000ffff13137812 */ /* 0x000fc800078ec0ff */
[----:B------:R-:W-:-:S05]  /*ad70*/  PRMT R5, R19, 0x8880, RZ ;  /* 0x0000888013057816 */ /* 0x000fca00000000ff */
[----:B------:R-:W-:Y:S01]  /*ad80*/  STG.E [R2.64], R5 ;  /* 0x0000000502007986 */ /* 0x000fe2000c101924 */
[----:B------:R-:W-:Y:S05]  /*ad90*/  EXIT ;  /* 0x000000000000794d */ /* 0x000fea0003800000 */
.L_x_6631:
[----:B------:R-:W-:-:S04]  /*ada0*/  PRMT R5, R19, 0x8880, RZ ;  /* 0x0000888013057816 */ /* 0x000fc800000000ff */
[----:B------:R-:W-:-:S05]  /*adb0*/  PRMT R5, R5, 0x7710, RZ ;  /* 0x0000771005057816 */ /* 0x000fca00000000ff */
[----:B------:R-:W-:Y:S01]  /*adc0*/  STG.E.U16 [R2.64], R5 ;  /* 0x0000000502007986 */ /* 0x000fe2000c101524 */
[----:B------:R-:W-:Y:S05]  /*add0*/  EXIT ;  /* 0x000000000000794d */ /* 0x000fea0003800000 */
.L_x_6627:
[----:B------:R-:W-:-:S13]  /*ade0*/  ISETP.GT.AND P0, PT, R0, 0x6, PT ;  /* 0x000000060000780c */ /* 0x000fda0003f04270 */
[----:B------:R-:W-:Y:S05]  /*adf0*/  @P0 BRA `(.L_x_6633) ;  /* 0x000000b000000947 */ /* 0x000fea0003800000 */
[----:B------:R-:W-:-:S13]  /*ae00*/  ISETP.NE.AND P0, PT, R0, 0x5, PT ;  /* 0x000000050000780c */ /* 0x000fda0003f05270 */
[----:B------:R-:W-:Y:S05]  /*ae10*/  @!P0 BRA `(.L_x_6634) ;  /* 0x0000005000008947 */ /* 0x000fea0003800000 */
[----:B------:R-:W-:-:S13]  /*ae20*/  ISETP.NE.AND P0, PT, R0, 0x6, PT ;  /* 0x000000060000780c */ /* 0x000fda0003f05270 */
[----:B------:R-:W-:Y:S05]  /*ae30*/  @P0 BRA `(.L_x_6630) ;  /* 0x00000b2000000947 */ /* 0x000fea0003800000 */
[----:B------:R-:W0:Y:S02]  /*ae40*/  I2F.S8 R19, R19 ;  /* 0x0000001300137306 */ /* 0x000e240000001400 */
[----:B0-----:R-:W-:Y:S01]  /*ae50*/  STG.E [R2.64], R19 ;  /* 0x0000001302007986 */ /* 0x001fe2000c101924 */
[----:B------:R-:W-:Y:S05]  /*ae60*/  EXIT ;  /* 0x000000000000794d */ /* 0x000fea0003800000 */
.L_x_6634:
[----:B------:R-:W0:Y:S02]  /*ae70*/  I2F.S8 R0, R19 ;  /* 0x0000001300007306 */ /* 0x000e240000001400 */
[----:B0-----:R-:W-:-:S05]  /*ae80*/  F2FP.PACK_AB R0, RZ, R0 ;  /* 0x00000000ff00723e */ /* 0x001fca00000000ff */
[----:B------:R-:W-:Y:S01]  /*ae90*/  STG.E.U16 [R2.64], R0 ;  /* 0x0000000002007986 */ /* 0x000fe2000c101524 */
[----:B------:R-:W-:Y:S05]  /*aea0*/  EXIT ;  /* 0x000000000000794d */ /* 0x000fea0003800000 */
.L_x_6633:
        /* <DEDUP_REMOVED lines=8> */
[----:B0-----:R-:W-:Y:S01]  /*af30*/  STG.E.64 [R2.64], R4 ;  /* 0x0000000402007986 */ /* 0x001fe2000c101b24 */
[----:B------:R-:W-:Y:S05]  /*af40*/  EXIT ;  /* 0x000000000000794d */ /* 0x000fea0003800000 */
.L_x_6636:
[----:B------:R-:W0:Y:S02]  /*af50*/  I2F.S8 R19, R19 ;  /* 0x0000001300137306 */ /* 0x000e240000001400 */
[----:B0-----:R-:W-:-:S04]  /*af60*/  F2FP.PACK_AB R5, RZ, R19 ;  /* 0x00000013ff05723e */ /* 0x001fc800000000ff */
[----:B------:R-:W-:-:S05]  /*af70*/  PRMT R5, R5, 0x5410, RZ ;  /* 0x0000541005057816 */ /* 0x000fca00000000ff */
[----:B------:R-:W-:Y:S01]  /*af80*/  STG.E [R2.64], R5 ;  /* 0x0000000502007986 */ /* 0x000fe2000c101924 */
[----:B------:R-:W-:Y:S05]  /*af90*/  EXIT ;  /* 0x000000000000794d */ /* 0x000fea0003800000 */
.L_x_6635:
[----:B------:R-:W-:-:S04]  /*afa0*/  PRMT R4, R19, 0x8880, RZ ;  /* 0x0000888013047816 */ /* 0x000fc800000000ff */
[----:B------:R-:W-:-:S06]  /*afb0*/  PRMT R4, R4, 0x7710, RZ ;  /* 0x0000771004047816 */ /* 0x000fcc00000000ff */
[----:B------:R-:W0:Y:S02]  /*afc0*/  I2F.F64.S16 R4, R4 ;  /* 0x0000000400047312 */ /* 0x000e240000101c00 */
[----:B0-----:R-:W-:Y:S01]  /*afd0*/  STG.E.64 [R2.64], R4 ;  /* 0x0000000402007986 */ /* 0x001fe2000c101b24 */
[----:B------:R-:W-:Y:S05]  /*afe0*/  EXIT ;  /* 0x000000000000794d */ /* 0x000fea0003800000 */
.L_x_6626:
        /* <DEDUP_REMOVED lines=10> */
[----:B------:R-:W-:Y:S01]  /*b090*/  STG.E.U8 [R2.64], R5 ;  /* 0x0000000502007986 */ /* 0x000fe2000c101124 */
[----:B------:R-:W-:Y:S05]  /*b0a0*/  EXIT ;  /* 0x000000000000794d */ /* 0x000fea0003800000 */
.L_x_6639:
[----:B------:R-:W-:Y:S01]  /*b0b0*/  PRMT R4, R19, 0x8880, RZ ;  /* 0x0000888013047816 */ /* 0x000fe200000000ff */
[----:B------:R-:W-:-:S03]  /*b0c0*/  CS2R R6, SRZ ;  /* 0x0000000000067805 */ /* 0x000fc6000001ff00 */
[----:B------:R-:W-:-:S06]  /*b0d0*/  PRMT R4, R4, 0x7710, RZ ;  /* 0x0000771004047816 */ /* 0x000fcc00000000ff */
[----:B------:R-:W0:Y:S02]  /*b0e0*/  I2F.F64.S16 R4, R4 ;  /* 0x0000000400047312 */ /* 0x000e240000101c00 */
[----:B0-----:R-:W-:Y:S01]  /*b0f0*/  STG.E.128 [R2.64], R4 ;  /* 0x0000000402007986 */ /* 0x001fe2000c101d24 */
[----:B------:R-:W-:Y:S05]  /*b100*/  EXIT ;  /* 0x000000000000794d */ /* 0x000fea0003800000 */
.L_x_6638:
        /* <DEDUP_REMOVED lines=21> */
.L_x_6643:
[----:B------:R-:W-:Y:S05]  /*b260*/  BSYNC B0 ;  /* 0x0000000000007941 */ /* 0x000fea0003800000 */
.L_x_6642:
[----:B------:R-:W-:-:S05]  /*b270*/  LOP3.LUT R5, R0, R5, RZ, 0xfc, !PT ;  /* 0x0000000500057212 */ /* 0x000fca00078efcff */
[----:B------:R-:W-:Y:S01]  /*b280*/  STG.E.U8 [R2.64], R5 ;  /* 0x0000000502007986 */ /* 0x000fe2000c101124 */
[----:B------:R-:W-:Y:S05]  /*b290*/  EXIT ;  /* 0x000000000000794d */ /* 0x000fea0003800000 */
.L_x_6641:
        /* <DEDUP_REMOVED lines=13> */
.L_x_6645:
[----:B------:R-:W-:Y:S01]  /*b370*/  IMAD.MOV.U32 R0, RZ, RZ, 0x7f ;  /* 0x0000007fff007424 */ /* 0x000fe200078e00ff */
[----:B------:R-:W-:-:S04]  /*b380*/  ISETP.GT.U32.AND P0, PT, R4, 0x7f800000, PT ;  /* 0x7f8000000400780c */ /* 0x000fc80003f04070 */
[----:B------:R-:W-:-:S04]  /*b390*/  SEL R0, R0, 0x7c, P0 ;  /* 0x0000007c00007807 */ /* 0x000fc80000000000 */
.L_x_6646:
[----:B------:R-:W-:Y:S05]  /*b3a0*/  BSYNC B0 ;  /* 0x0000000000007941 */ /* 0x000fea0003800000 */
.L_x_6644:
[----:B------:R-:W-:-:S04]  /*b3b0*/  LOP3.LUT R4, R19, 0x80000000, RZ, 0xc0, !PT ;  /* 0x8000000013047812 */ /* 0x000fc800078ec0ff */
[----:B------:R-:W-:-:S04]  /*b3c0*/  SHF.R.U32.HI R5, RZ, 0x18, R4 ;  /* 0x00000018ff057819 */ /* 0x000fc80000011604 */
[----:B------:R-:W-:-:S05]  /*b3d0*/  LOP3.LUT R5, R0, R5, RZ, 0xfc, !PT ;  /* 0x0000000500057212 */ /* 0x000fca00078efcff */
[----:B------:R-:W-:Y:S01]  /*b3e0*/  STG.E.U8 [R2.64], R5 ;  /* 0x0000000502007986 */ /* 0x000fe2000c101124 */
[----:B------:R-:W-:Y:S05]  /*b3f0*/  EXIT ;  /* 0x000000000000794d */ /* 0x000fea0003800000 */
.L_x_6640:
[----:B------:R-:W0:Y:S02]  /*b400*/  I2F.S8 R0, R19 ;  /* 0x0000001300007306 */ /* 0x000e240000001400 */
[----:B0-----:R-:W-:-:S05]  /*b410*/  F2FP.BF16.PACK_AB R0, RZ, R0 ;  /* 0x00000000ff00723e */ /* 0x001fca00000010ff */
[----:B------:R-:W-:Y:S01]  /*b420*/  STG.E.U16 [R2.64], R0 ;  /* 0x0000000002007986 */ /* 0x000fe2000c101524 */
[----:B------:R-:W-:Y:S05]  /*b430*/  EXIT ;  /* 0x000000000000794d */ /* 0x000fea0003800000 */
.L_x_6637:
        /* <DEDUP_REMOVED lines=10> */
[----:B------:R-:W-:Y:S01]  /*b4e0*/  STG.E.U16 [R2.64], R5 ;  /* 0x0000000502007986 */ /* 0x000fe2000c101524 */
[----:B------:R-:W-:Y:S05]  /*b4f0*/  EXIT ;  /* 0x000000000000794d */ /* 0x000fea0003800000 */
.L_x_6649:
        /* <DEDUP_REMOVED lines=17> */
.L_x_6652:
[----:B------:R-:W-:-:S04]  /*b610*/  LOP3.LUT R0, R19, 0x80000000, RZ, 0xc0, !PT ;  /* 0x8000000013007812 */ /* 0x000fc800078ec0ff */
[----:B------:R-:W-:-:S04]  /*b620*/  SHF.R.U32.HI R5, RZ, 0x18, R0 ;  /* 0x00000018ff057819 */ /* 0x000fc80000011600 */
[----:B------:R-:W-:-:S04]  /*b630*/  LOP3.LUT R4, R4, R5, RZ, 0xfc, !PT ;  /* 0x0000000504047212 */ /* 0x000fc800078efcff */
[----:B------:R-:W-:Y:S02]  /*b640*/  PRMT R0, R4, 0x7610, R0 ;  /* 0x0000761004007816 */ /* 0x000fe40000000000 */
.L_x_6651:
[----:B------:R-:W-:Y:S05]  /*b650*/  BSYNC B0 ;  /* 0x0000000000007941 */ /* 0x000fea0003800000 */
.L_x_6650:
[----:B------:R-:W-:Y:S01]  /*b660*/  STG.E.U8 [R2.64], R0 ;  /* 0x0000000002007986 */ /* 0x000fe2000c101124 */
[----:B------:R-:W-:Y:S05]  /*b670*/  EXIT ;  /* 0x000000000000794d */ /* 0x000fea0003800000 */
.L_x_6648:
        /* <DEDUP_REMOVED lines=17> */
.L_x_6655:
[----:B------:R-:W-:-:S04]  /*b790*/  LOP3.LUT R0, R19, 0x80000000, RZ, 0xc0, !PT ;  /* 0x8000000013007812 */ /* 0x000fc800078ec0ff */
[----:B------:R-:W-:-:S04]  /*b7a0*/  SHF.R.U32.HI R5, RZ, 0x18, R0 ;  /* 0x00000018ff057819 */ /* 0x000fc80000011600 */
[----:B------:R-:W-:-:S04]  /*b7b0*/  LOP3.LUT R4, R4, R5, RZ, 0xfc, !PT ;  /* 0x0000000504047212 */ /* 0x000fc800078efcff */
[----:B------:R-:W-:Y:S02]  /*b7c0*/  PRMT R0, R4, 0x7610, R0 ;  /* 0x0000761004007816 */ /* 0x000fe40000000000 */
.L_x_6654:
[----:B------:R-:W-:Y:S05]  /*b7d0*/  BSYNC B0 ;  /* 0x0000000000007941 */ /* 0x000fea0003800000 */
.L_x_6653:
[----:B------:R-:W-:Y:S01]  /*b7e0*/  STG.E.U8 [R2.64], R0 ;  /* 0x0000000002007986 */ /* 0x000fe2000c101124 */
[----:B------:R-:W-:Y:S05]  /*b7f0*/  EXIT ;  /* 0x000000000000794d */ /* 0x000fea0003800000 */
.L_x_6647:
        /* <DEDUP_REMOVED lines=22> */
.L_x_6630:
        /* <DEDUP_REMOVED lines=20> */
.L_x_6657:
[----:B------:R-:W-:-:S04]  /*baa0*/  LOP3.LUT R19, R19, 0xffff, RZ, 0xc0, !PT ;  /* 0x0000ffff13137812 */ /* 0x000fc800078ec0ff */
[----:B------:R-:W-:-:S05]  /*bab0*/  PRMT R19, R19, 0x8880, RZ ;  /* 0x0000888013137816 */ /* 0x000fca00000000ff */
[----:B------:R-:W-:-:S05]  /*bac0*/  IMAD.MOV.U32 R4, RZ, RZ, R19 ;  /* 0x000000ffff047224 */ /* 0x000fca00078e0013 */
[----:B------:R-:W-:-:S05]  /*bad0*/  SHF.R.S32.HI R5, RZ, 0x1f, R4 ;  /* 0x0000001fff057819 */ /* 0x000fca0000011404 */
[----:B------:R-:W-:Y:S01]  /*bae0*/  STG.E.64 [R2.64], R4 ;  /* 0x0000000402007986 */ /* 0x000fe2000c101b24 */
[----:B------:R-:W-:Y:S05]  /*baf0*/  EXIT ;  /* 0x000000000000794d */ /* 0x000fea0003800000 */
.L_x_6656:
[----:B------:R-:W-:-:S04]  /*bb00*/  LOP3.LUT R19, R19, 0xffff, RZ, 0xc0, !PT ;  /* 0x0000ffff13137812 */ /* 0x000fc800078ec0ff */
[----:B------:R-:W-:-:S05]  /*bb10*/  PRMT R5, R19, 0x8880, RZ ;  /* 0x0000888013057816 */ /* 0x000fca00000000ff */
[----:B------:R-:W-:Y:S01]  /*bb20*/  STG.E [R2.64], R5 ;  /* 0x0000000502007986 */ /* 0x000fe2000c101924 */
[----:B------:R-:W-:Y:S05]  /*bb30*/  EXIT ;  /* 0x000000000000794d */ /* 0x000fea0003800000 */
.L_x_6658:
        /* <DEDUP_REMOVED lines=12> */
.L_x_19684:


//--------------------- .text._ZN2at6native18elementwise_kernelILi128ELi4EZNS0_22gpu_kernel_impl_nocastINS0_13BinaryFunctorIaaaZZZNS0_18rshift_kernel_cudaERNS_18TensorIteratorBaseEENKUlvE_clEvENKUlvE0_clEvEUlaaE_EEEEvS5_RKT_EUliE_EEviT1_ --------------------------
	.section	.text._ZN2at6native18elementwise_kernelILi128ELi4EZNS0_22gpu_kernel_impl_nocastINS0_13BinaryFunctorIaaaZZZNS0_18rshift_kernel_cudaERNS_18TensorIteratorBaseEENKUlvE_clEvENKUlvE0_clEvEUlaaE_EEEEvS5_RKT_EUliE_EEviT1_,"ax",@progbits
	.sectioninfo	@"SHI_REGISTERS=12"
	.align	128
        .global         _ZN2at6native18elementwise_kernelILi128ELi4EZNS0_22gpu_kernel_impl_nocastINS0_13BinaryFunctorIaaaZZZNS0_18rshift_kernel_cudaERNS_18TensorIteratorBaseEENKUlvE_clEvENKUlvE0_clEvEUlaaE_EEEEvS5_RKT_EUliE_EEviT1_
        .type           _ZN2at6native18elementwise_kernelILi128ELi4EZNS0_22gpu_kernel_impl_nocastINS0_13BinaryFunctorIaaaZZZNS0_18rshift_kernel_cudaERNS_18TensorIteratorBaseEENKUlvE_clEvENKUlvE0_clEvEUlaaE_EEEEvS5_RKT_EUliE_EEviT1_,@function
        .size           _ZN2at6native18elementwise_kernelILi128ELi4EZNS0_22gpu_kernel_impl_nocastINS0_13BinaryFunctorIaaaZZZNS0_18rshift_kernel_cudaERNS_18TensorIteratorBaseEENKUlvE_clEvENKUlvE0_clEvEUlaaE_EEEEvS5_RKT_EUliE_EEviT1_,(.L_x_19685 - _ZN2at6native18elementwise_kernelILi128ELi4EZNS0_22gpu_kernel_impl_nocastINS0_13BinaryFunctorIaaaZZZNS0_18rshift_kernel_cudaERNS_18TensorIteratorBaseEENKUlvE_clEvENKUlvE0_clEvEUlaaE_EEEEvS5_RKT_EUliE_EEviT1_)
        .other          _ZN2at6native18elementwise_kernelILi128ELi4EZNS0_22gpu_kernel_impl_nocastINS0_13BinaryFunctorIaaaZZZNS0_18rshift_kernel_cudaERNS_18TensorIteratorBaseEENKUlvE_clEvENKUlvE0_clEvEUlaaE_EEEEvS5_RKT_EUliE_EEviT1_,@"STO_CUDA_ENTRY STV_DEFAULT"
_ZN2at6native18elementwise_kernelILi128ELi4EZNS0_22gpu_kernel_impl_nocastINS0_13BinaryFunctorIaaaZZZNS0_18rshift_kernel_cudaERNS_18TensorIteratorBaseEENKUlvE_clEvENKUlvE0_clEvEUlaaE_EEEEvS5_RKT_EUliE_EEviT1_:
.text._ZN2at6native18elementwise_kernelILi128ELi4EZNS0_22gpu_kernel_impl_nocastINS0_13BinaryFunctorIaaaZZZNS0_18rshift_kernel_cudaERNS_18TensorIteratorBaseEENKUlvE_clEvENKUlvE0_clEvEUlaaE_EEEEvS5_RKT_EUliE_EEviT1_:
        /* <DEDUP_REMOVED lines=261> */
.L_x_6661:
[----:B------:R-:W-:Y:S02]  /*1050*/  IADD3 R6, P1, R4, c[0x0][0x3d8], RZ ;  /* 0x0000f60004067a10 */ /* 0x000fe40007f3e0ff */
[----:B------:R-:W-:Y:S02]  /*1060*/  IADD3 R4, P0, R3, c[0x0][0x3d0], RZ ;  /* 0x0000f40003047a10 */ /* 0x000fe40007f1e0ff */
[----:B------:R-:W-:Y:S02]  /*1070*/  IADD3.X R7, RZ, c[0x0][0x3dc], RZ, P1, !PT ;  /* 0x0000f700ff077a10 */ /* 0x000fe40000ffe4ff */
[----:B------:R-:W-:-:S03]  /*1080*/  IADD3.X R5, RZ, c[0x0][0x3d4], RZ, P0, !PT ;  /* 0x0000f500ff057a10 */ /* 0x000fc600007fe4ff */
[----:B------:R-:W2:Y:S04]  /*1090*/  LDG.E.S8 R6, [R6.64] ;  /* 0x0000000406067981 */ /* 0x000ea8000c1e1300 */
[----:B------:R-:W3:Y:S01]  /*10a0*/  LDG.E.S8 R4, [R4.64] ;  /* 0x0000000404047981 */ /* 0x000ee2000c1e1300 */
[----:B------:R-:W-:Y:S02]  /*10b0*/  IADD3 R2, P0, R2, c[0x0][0x3c8], RZ ;  /* 0x0000f20002027a10 */ /* 0x000fe40007f1e0ff */
[----:B------:R-:W-:Y:S02]  /*10c0*/  IADD3 R0, R0, 0x80, RZ ;  /* 0x0000008000007810 */ /* 0x000fe40007ffe0ff */
[----:B------:R-:W-:Y:S02]  /*10d0*/  IADD3.X R3, RZ, c[0x0][0x3cc], RZ, P0, !PT ;  /* 0x0000f300ff037a10 */ /* 0x000fe400007fe4ff */
[----:B--2---:R-:W-:-:S04]  /*10e0*/  IMNMX.U32 R9, R6, 0x7, PT ;  /* 0x0000000706097817 */ /* 0x004fc80003800000 */
[----:B---3--:R-:W-:-:S05]  /*10f0*/  SHF.R.S32.HI R9, RZ, R9, R4 ;  /* 0x00000009ff097219 */ /* 0x008fca0000011404 */
[----:B------:R0:W-:Y:S02]  /*1100*/  STG.E.U8 [R2.64], R9 ;  /* 0x0000000902007986 */ /* 0x0001e4000c101104 */
.L_x_6660:
[----:B------:R-:W-:Y:S05]  /*1110*/  BSYNC B0 ;  /* 0x0000000000007941 */ /* 0x000fea0003800000 */
.L_x_6659:
        /* <DEDUP_REMOVED lines=256> */
.L_x_6664:
        /* <DEDUP_REMOVED lines=9> */
[----:B------:R-:W-:-:S02]  /*21b0*/  ISETP.GE.AND P0, PT, R0, c[0x0][0x160], PT ;  /* 0x0000580000007a0c */ /* 0x000fc40003f06270 */
[----:B--2---:R-:W-:-:S04]  /*21c0*/  IMNMX.U32 R9, R6, 0x7, PT ;  /* 0x0000000706097817 */ /* 0x004fc80003800000 */
[----:B---3--:R-:W-:-:S05]  /*21d0*/  SHF.R.S32.HI R9, RZ, R9, R4 ;  /* 0x00000009ff097219 */ /* 0x008fca0000011404 */
[----:B------:R0:W-:Y:S02]  /*21e0*/  STG.E.U8 [R2.64], R9 ;  /* 0x0000000902007986 */ /* 0x0001e4000c101104 */
        /* <DEDUP_REMOVED lines=254> */
.L_x_6665:
        /* <DEDUP_REMOVED lines=12> */
.L_x_6663:
[----:B------:R-:W-:Y:S05]  /*3290*/  BSYNC B0 ;  /* 0x0000000000007941 */ /* 0x000fea0003800000 */
.L_x_6662:
        /* <DEDUP_REMOVED lines=255> */
.L_x_6666:
[----:B------:R-:W-:Y:S02]  /*4290*/  IADD3 R6, P1, R4, c[0x0][0x3d8], RZ ;  /* 0x0000f60004067a10 */ /* 0x000fe40007f3e0ff */
[----:B------:R-:W-:Y:S02]  /*42a0*/  IADD3 R4, P0, R3, c[0x0][0x3d0], RZ ;  /* 0x0000f40003047a10 */ /* 0x000fe40007f1e0ff */
[----:B------:R-:W-:Y:S02]  /*42b0*/  IADD3.X R7, RZ, c[0x0][0x3dc], RZ, P1, !PT ;  /* 0x0000f700ff077a10 */ /* 0x000fe40000ffe4ff */
[----:B------:R-:W-:-:S03]  /*42c0*/  IADD3.X R5, RZ, c[0x0][0x3d4], RZ, P0, !PT ;  /* 0x0000f500ff057a10 */ /* 0x000fc600007fe4ff */
[----:B------:R-:W2:Y:S04]  /*42d0*/  LDG.E.S8 R6, [R6.64] ;  /* 0x0000000406067981 */ /* 0x000ea8000c1e1300 */
[----:B------:R-:W3:Y:S01]  /*42e0*/  LDG.E.S8 R4, [R4.64] ;  /* 0x0000000404047981 */ /* 0x000ee2000c1e1300 */
[----:B------:R-:W-:-:S04]  /*42f0*/  IADD3 R2, P0, R2, c[0x0][0x3c8], RZ ;  /* 0x0000f20002027a10 */ /* 0x000fc80007f1e0ff */
[----:B------:R-:W-:Y:S02]  /*4300*/  IADD3.X R3, RZ, c[0x0][0x3cc], RZ, P0, !PT ;  /* 0x0000f300ff037a10 */ /* 0x000fe400007fe4ff */
[----:B--2---:R-:W-:-:S04]  /*4310*/  IMNMX.U32 R9, R6, 0x7, PT ;  /* 0x0000000706097817 */ /* 0x004fc80003800000 */
[----:B---3--:R-:W-:-:S05]  /*4320*/  SHF.R.S32.HI R9, RZ, R9, R4 ;  /* 0x00000009ff097219 */ /* 0x008fca0000011404 */
[----:B------:R-:W-:Y:S01]  /*4330*/  STG.E.U8 [R2.64], R9 ;  /* 0x0000000902007986 */ /* 0x000fe2000c101104 */
[----:B------:R-:W-:Y:S05]  /*4340*/  EXIT ;  /* 0x000000000000794d */ /* 0x000fea0003800000 */
.L_x_6667:
        /* <DEDUP_REMOVED lines=11> */
.L_x_19685:


//--------------------- .text._ZN2at6native27unrolled_elementwise_kernelINS0_13BinaryFunctorIaaaZZZNS0_18rshift_kernel_cudaERNS_18TensorIteratorBaseEENKUlvE_clEvENKUlvE0_clEvEUlaaE_EESt5arrayIPcLm3EELi4E23TrivialOffsetCalculatorILi2EjESC_ILi1EjENS0_6memory15LoadWithoutCastENSF_16StoreWithoutCastEEEviT_T0_T2_T3_T4_T5_ --------------------------
	.section	.text._ZN2at6native27unrolled_elementwise_kernelINS0_13BinaryFunctorIaaaZZZNS0_18rshift_kernel_cudaERNS_18TensorIteratorBaseEENKUlvE_clEvENKUlvE0_clEvEUlaaE_EESt5arrayIPcLm3EELi4E23TrivialOffsetCalculatorILi2EjESC_ILi1EjENS0_6memory15LoadWithoutCastENSF_16StoreWithoutCastEEEviT_T0_T2_T3_T4_T5_,"ax",@progbits
	.sectioninfo	@"SHI_REGISTERS=24"
	.align	128
        .global         _ZN2at6native27unrolled_elementwise_kernelINS0_13BinaryFunctorIaaaZZZNS0_18rshift_kernel_cudaERNS_18TensorIteratorBaseEENKUlvE_clEvENKUlvE0_clEvEUlaaE_EESt5arrayIPcLm3EELi4E23TrivialOffsetCalculatorILi2EjESC_ILi1EjENS0_6memory15LoadWithoutCastENSF_16StoreWithoutCastEEEviT_T0_T2_T3_T4_T5_
        .type           _ZN2at6native27unrolled_elementwise_kernelINS0_13BinaryFunctorIaaaZZZNS0_18rshift_kernel_cudaERNS_18TensorIteratorBaseEENKUlvE_clEvENKUlvE0_clEvEUlaaE_EESt5arrayIPcLm3EELi4E23TrivialOffsetCalculatorILi2EjESC_ILi1EjENS0_6memory15LoadWithoutCastENSF_16StoreWithoutCastEEEviT_T0_T2_T3_T4_T5_,@function
        .size           _ZN2at6native27unrolled_elementwise_kernelINS0_13BinaryFunctorIaaaZZZNS0_18rshift_kernel_cudaERNS_18TensorIteratorBaseEENKUlvE_clEvENKUlvE0_clEvEUlaaE_EESt5arrayIPcLm3EELi4E23TrivialOffsetCalculatorILi2EjESC_ILi1EjENS0_6memory15LoadWithoutCastENSF_16StoreWithoutCastEEEviT_T0_T2_T3_T4_T5_,(.L_x_19686 - _ZN2at6native27unrolled_elementwise_kernelINS0_13BinaryFunctorIaaaZZZNS0_18rshift_kernel_cudaERNS_18TensorIteratorBaseEENKUlvE_clEvENKUlvE0_clEvEUlaaE_EESt5arrayIPcLm3EELi4E23TrivialOffsetCalculatorILi2EjESC_ILi1EjENS0_6memory15LoadWithoutCastENSF_16StoreWithoutCastEEEviT_T0_T2_T3_T4_T5_)
        .other          _ZN2at6native27unrolled_elementwise_kernelINS0_13BinaryFunctorIaaaZZZNS0_18rshift_kernel_cudaERNS_18TensorIteratorBaseEENKUlvE_clEvENKUlvE0_clEvEUlaaE_EESt5arrayIPcLm3EELi4E23TrivialOffsetCalculatorILi2EjESC_ILi1EjENS0_6memory15LoadWithoutCastENSF_16StoreWithoutCastEEEviT_T0_T2_T3_T4_T5_,@"STO_CUDA_ENTRY STV_DEFAULT"
_ZN2at6native27unrolled_elementwise_kernelINS0_13BinaryFunctorIaaaZZZNS0_18rshift_kernel_cudaERNS_18TensorIteratorBaseEENKUlvE_clEvENKUlvE0_clEvEUlaaE_EESt5arrayIPcLm3EELi4E23TrivialOffsetCalculatorILi2EjESC_ILi1EjENS0_6memory15LoadWithoutCastENSF_16StoreWithoutCastEEEviT_T0_T2_T3_T4_T5_:
.text._ZN2at6native27unrolled_elementwise_kernelINS0_13BinaryFunctorIaaaZZZNS0_18rshift_kernel_cudaERNS_18TensorIteratorBaseEENKUlvE_clEvENKUlvE0_clEvEUlaaE_EESt5arrayIPcLm3EELi4E23TrivialOffsetCalculatorILi2EjESC_ILi1EjENS0_6memory15LoadWithoutCastENSF_16StoreWithoutCastEEEviT_T0_T2_T3_T4_T5_:
[----:B------:R-:W-:Y:S02]  /*0000*/  IMAD.MOV.U32 R1, RZ, RZ, c[0x0][0x28] ;  /* 0x00000a00ff017624 */ /* 0x000fe400078e00ff */
[----:B------:R-:W0:Y:S01]  /*0010*/  S2R R0, SR_CTAID.X ;  /* 0x0000000000007919 */ /* 0x000e220000002500 */
[----:B------:R-:W-:Y:S01]  /*0020*/  IMAD.MOV.U32 R3, RZ, RZ, -0x200 ;  /* 0xfffffe00ff037424 */ /* 0x000fe200078e00ff */
[----:B------:R-:W-:Y:S02]  /*0030*/  ULDC.64 UR4, c[0x0][0x118] ;  /* 0x0000460000047ab9 */ /* 0x000fe40000000a00 */
[----:B------:R-:W1:Y:S01]  /*0040*/  S2R R5, SR_TID.X ;  /* 0x0000000000057919 */ /* 0x000e620000002100 */
[----:B0-----:R-:W-:Y:S01]  /*0050*/  IMAD R2, R0, R3, c[0x0][0x160] ;  /* 0x0000580000027624 */ /* 0x001fe200078e0203 */
[----:B------:R-:W-:Y:S01]  /*0060*/  CS2R R6, SRZ ;  /* 0x0000000000067805 */ /* 0x000fe2000001ff00 */
[----:B------:R-:W-:Y:S02]  /*0070*/  IMAD.MOV.U32 R3, RZ, RZ, RZ ;  /* 0x000000ffff037224 */ /* 0x000fe400078e00ff */
[----:B-1----:R-:W-:Y:S01]  /*0080*/  IMAD.MOV.U32 R17, RZ, RZ, R5 ;  /* 0x000000ffff117224 */ /* 0x002fe200078e0005 */
[----:B------:R-:W-:-:S13]  /*0090*/  ISETP.GE.AND P0, PT, R5, R2, PT ;  /* 0x000000020500720c */ /* 0x000fda0003f06270 */
[----:B------:R-:W-:Y:S01]  /*00a0*/  @!P0 IMAD R12, R0, 0x200, R17 ;  /* 0x00000200000c8824 */ /* 0x000fe200078e0211 */
[----:B------:R-:W-:-:S04]  /*00b0*/  @!P0 IADD3 R17, R17, 0x80, RZ ;  /* 0x0000008011118810 */ /* 0x000fc80007ffe0ff */
[----:B------:R-:W-:Y:S02]  /*00c0*/  ISETP.GE.AND P2, PT, R17, R2, PT ;  /* 0x000000021100720c */ /* 0x000fe40003f46270 */
[----:B------:R-:W-:-:S05]  /*00d0*/  @!P0 IADD3 R10, P3, R12, c[0x0][0x170], RZ ;  /* 0x00005c000c0a8a10 */ /* 0x000fca0007f7e0ff */
[----:B------:R-:W-:Y:S01]  /*00e0*/  @!P0 IMAD.X R11, RZ, RZ, c[0x0][0x174], P3 ;  /* 0x00005d00ff0b8624 */ /* 0x000fe200018e06ff */
[----:B------:R-:W-:-:S04]  /*00f0*/  @!P0 IADD3 R12, P3, R12, c[0x0][0x178], RZ ;  /* 0x00005e000c0c8a10 */ /* 0x000fc80007f7e0ff */
[----:B------:R0:W2:Y:S01]  /*0100*/  @!P0 LDG.E.S8 R3, [R10.64] ;  /* 0x000000040a038981 */ /* 0x0000a2000c1e1300 */
[----:B------:R-:W-:Y:S01]  /*0110*/  @!P2 IMAD R18, R0, 0x200, R17 ;  /* 0x000002000012a824 */ /* 0x000fe200078e0211 */
[----:B------:R-:W-:Y:S01]  /*0120*/  @!P2 IADD3 R17, R17, 0x80, RZ ;  /* 0x000000801111a810 */ /* 0x000fe20007ffe0ff */
[----:B------:R-:W-:-:S03]  /*0130*/  @!P0 IMAD.X R13, RZ, RZ, c[0x0][0x17c], P3 ;  /* 0x00005f00ff0d8624 */ /* 0x000fc600018e06ff */
[----:B------:R-:W-:Y:S02]  /*0140*/  ISETP.GE.AND P1, PT, R17, R2, PT ;  /* 0x000000021100720c */ /* 0x000fe40003f26270 */
[----:B------:R1:W3:Y:S01]  /*0150*/  @!P0 LDG.E.S8 R6, [R12.64] ;  /* 0x000000040c068981 */ /* 0x0002e2000c1e1300 */
[----:B------:R-:W-:-:S05]  /*0160*/  @!P2 IADD3 R14, P4, R18, c[0x0][0x178], RZ ;  /* 0x00005e00120eaa10 */ /* 0x000fca0007f9e0ff */
[----:B------:R-:W-:-:S05]  /*0170*/  @!P2 IMAD.X R15, RZ, RZ, c[0x0][0x17c], P4 ;  /* 0x00005f00ff0fa624 */ /* 0x000fca00020e06ff */
[----:B------:R-:W-:-:S05]  /*0180*/  @!P1 IMAD R20, R0, 0x200, R17 ;  /* 0x0000020000149824 */ /* 0x000fca00078e0211 */
[----:B------:R-:W-:Y:S01]  /*0190*/  @!P1 IADD3 R8, P4, R20, c[0x0][0x178], RZ ;  /* 0x00005e0014089a10 */ /* 0x000fe20007f9e0ff */
[----:B------:R-:W-:Y:S01]  /*01a0*/  IMAD.MOV.U32 R4, RZ, RZ, RZ ;  /* 0x000000ffff047224 */ /* 0x000fe200078e00ff */
[----:B------:R-:W-:Y:S01]  /*01b0*/  @!P2 IADD3 R18, P3, R18, c[0x0][0x170], RZ ;  /* 0x00005c001212aa10 */ /* 0x000fe20007f7e0ff */
[----:B0-----:R-:W-:Y:S02]  /*01c0*/  CS2R R10, SRZ ;  /* 0x00000000000a7805 */ /* 0x001fe4000001ff00 */
[----:B------:R-:W-:Y:S01]  /*01d0*/  @!P1 IMAD.X R9, RZ, RZ, c[0x0][0x17c], P4 ;  /* 0x00005f00ff099624 */ /* 0x000fe200020e06ff */
[----:B------:R-:W-:Y:S01]  /*01e0*/  @!P1 IADD3 R20, P4, R20, c[0x0][0x170], RZ ;  /* 0x00005c0014149a10 */ /* 0x000fe20007f9e0ff */
[----:B-1----:R-:W-:Y:S01]  /*01f0*/  CS2R R12, SRZ ;  /* 0x00000000000c7805 */ /* 0x002fe2000001ff00 */
[----:B------:R-:W-:Y:S01]  /*0200*/  @!P2 IMAD.X R19, RZ, RZ, c[0x0][0x174], P3 ;  /* 0x00005d00ff13a624 */ /* 0x000fe200018e06ff */
[----:B------:R0:W4:Y:S02]  /*0210*/  @!P2 LDG.E.S8 R4, [R14.64] ;  /* 0x000000040e04a981 */ /* 0x000124000c1e1300 */
[----:B------:R-:W-:-:S02]  /*0220*/  @!P1 IMAD.X R21, RZ, RZ, c[0x0][0x174], P4 ;  /* 0x00005d00ff159624 */ /* 0x000fc400020e06ff */
[----:B------:R1:W4:Y:S04]  /*0230*/  @!P1 LDG.E.S8 R11, [R8.64] ;  /* 0x00000004080b9981 */ /* 0x000328000c1e1300 */
[----:B------:R0:W4:Y:S04]  /*0240*/  @!P2 LDG.E.S8 R7, [R18.64] ;  /* 0x000000041207a981 */ /* 0x000128000c1e1300 */
[----:B------:R-:W4:Y:S01]  /*0250*/  @!P1 LDG.E.S8 R13, [R20.64] ;  /* 0x00000004140d9981 */ /* 0x000f22000c1e1300 */
[----:B------:R-:W-:-:S04]  /*0260*/  @!P1 IADD3 R17, R17, 0x80, RZ ;  /* 0x0000008011119810 */ /* 0x000fc80007ffe0ff */
[----:B------:R-:W-:Y:S01]  /*0270*/  ISETP.GE.AND P1, PT, R17, R2, PT ;  /* 0x000000021100720c */ /* 0x000fe20003f26270 */
[--C-:B-1----:R-:W-:Y:S01]  /*0280*/  @!P0 IMAD R9, R0, 0x200, R5.reuse ;  /* 0x0000020000098824 */ /* 0x102fe200078e0205 */
[----:B------:R-:W-:Y:S01]  /*0290*/  IADD3 R8, R5, 0x80, RZ ;  /* 0x0000008005087810 */ /* 0x000fe20007ffe0ff */
[----:B0-----:R-:W-:-:S10]  /*02a0*/  IMAD.MOV.U32 R19, RZ, RZ, R5 ;  /* 0x000000ffff137224 */ /* 0x001fd400078e0005 */
[----:B------:R-:W-:-:S05]  /*02b0*/  @!P1 IMAD R14, R0, 0x200, R17 ;  /* 0x00000200000e9824 */ /* 0x000fca00078e0211 */
[C---:B------:R-:W-:Y:S02]  /*02c0*/  @!P1 IADD3 R16, P3, R14.reuse, c[0x0][0x178], RZ ;  /* 0x00005e000e109a10 */ /* 0x040fe40007f7e0ff */
[----:B------:R-:W-:Y:S01]  /*02d0*/  @!P1 IADD3 R14, P2, R14, c[0x0][0x170], RZ ;  /* 0x00005c000e0e9a10 */ /* 0x000fe20007f5e0ff */
[----:B------:R-:W-:-:S04]  /*02e0*/  @!P0 IMAD.MOV.U32 R19, RZ, RZ, R8 ;  /* 0x000000ffff138224 */ /* 0x000fc800078e0008 */
[----:B------:R-:W-:Y:S01]  /*02f0*/  @!P1 IMAD.X R15, RZ, RZ, c[0x0][0x174], P2 ;  /* 0x00005d00ff0f9624 */ /* 0x000fe200010e06ff */
[----:B------:R-:W-:Y:S01]  /*0300*/  @!P0 IADD3 R8, P2, R9, c[0x0][0x168], RZ ;  /* 0x00005a0009088a10 */ /* 0x000fe20007f5e0ff */
[----:B------:R-:W-:-:S03]  /*0310*/  @!P1 IMAD.X R17, RZ, RZ, c[0x0][0x17c], P3 ;  /* 0x00005f00ff119624 */ /* 0x000fc600018e06ff */
[----:B------:R0:W5:Y:S01]  /*0320*/  @!P1 LDG.E.S8 R10, [R14.64] ;  /* 0x000000040e0a9981 */ /* 0x000162000c1e1300 */
[----:B------:R-:W-:-:S03]  /*0330*/  @!P0 IMAD.X R9, RZ, RZ, c[0x0][0x16c], P2 ;  /* 0x00005b00ff098624 */ /* 0x000fc600010e06ff */
[----:B------:R1:W5:Y:S01]  /*0340*/  @!P1 LDG.E.S8 R12, [R16.64] ;  /* 0x00000004100c9981 */ /* 0x000362000c1e1300 */
[----:B------:R-:W-:Y:S01]  /*0350*/  ISETP.GE.AND P1, PT, R19, R2, PT ;  /* 0x000000021300720c */ /* 0x000fe20003f26270 */
[----:B------:R-:W-:Y:S01]  /*0360*/  BSSY B0, `(.L_x_6668) ;  /* 0x0000014000007945 */ /* 0x000fe20003800000 */
[----:B---3--:R-:W-:-:S04]  /*0370*/  IMNMX.U32 R6, R6, 0x7, PT ;  /* 0x0000000706067817 */ /* 0x008fc80003800000 */
[----:B--2---:R-:W-:-:S05]  /*0380*/  SHF.R.S32.HI R3, RZ, R6, R3 ;  /* 0x00000006ff037219 */ /* 0x004fca0000011403 */
[----:B------:R0:W-:Y:S01]  /*0390*/  @!P0 STG.E.U8 [R8.64], R3 ;  /* 0x0000000308008986 */ /* 0x0001e2000c101104 */
[----:B----4-:R-:W-:Y:S02]  /*03a0*/  IMNMX.U32 R4, R4, 0x7, PT ;  /* 0x0000000704047817 */ /* 0x010fe40003800000 */
[----:B-1----:R-:W-:Y:S02]  /*03b0*/  IMNMX.U32 R16, R11, 0x7, PT ;  /* 0x000000070b107817 */ /* 0x002fe40003800000 */
[----:B------:R-:W-:Y:S02]  /*03c0*/  SHF.R.S32.HI R11, RZ, R4, R7 ;  /* 0x00000004ff0b7219 */ /* 0x000fe40000011407 */
[----:B------:R-:W-:Y:S01]  /*03d0*/  SHF.R.S32.HI R13, RZ, R16, R13 ;  /* 0x00000010ff0d7219 */ /* 0x000fe2000001140d */
[----:B------:R-:W-:Y:S05]  /*03e0*/  @P1 BRA `(.L_x_6669) ;  /* 0x000000b000001947 */ /* 0x000fea0003800000 */
[----:B0-----:R-:W-:Y:S01]  /*03f0*/  IMAD R4, R0, 0x200, R19 ;  /* 0x0000020000047824 */ /* 0x001fe200078e0213 */
[----:B------:R-:W-:-:S04]  /*0400*/  IADD3 R19, R19, 0x80, RZ ;  /* 0x0000008013137810 */ /* 0x000fc80007ffe0ff */
[----:B------:R-:W-:Y:S02]  /*0410*/  ISETP.GE.AND P1, PT, R19, R2, PT ;  /* 0x000000021300720c */ /* 0x000fe40003f26270 */
[----:B------:R-:W-:-:S05]  /*0420*/  IADD3 R4, P0, R4, c[0x0][0x168], RZ ;  /* 0x00005a0004047a10 */ /* 0x000fca0007f1e0ff */
[----:B------:R-:W-:-:S05]  /*0430*/  IMAD.X R5, RZ, RZ, c[0x0][0x16c], P0 ;  /* 0x00005b00ff057624 */ /* 0x000fca00000e06ff */
[----:B------:R0:W-:Y:S01]  /*0440*/  STG.E.U8 [R4.64], R11 ;  /* 0x0000000b04007986 */ /* 0x0001e2000c101104 */
[----:B------:R-:W-:Y:S01]  /*0450*/  @!P1 IMAD R6, R0, 0x200, R19 ;  /* 0x0000020000069824 */ /* 0x000fe200078e0213 */
[----:B------:R-:W-:-:S04]  /*0460*/  @!P1 IADD3 R19, R19, 0x80, RZ ;  /* 0x0000008013139810 */ /* 0x000fc80007ffe0ff */
[----:B------:R-:W-:-:S05]  /*0470*/  @!P1 IADD3 R6, P2, R6, c[0x0][0x168], RZ ;  /* 0x00005a0006069a10 */ /* 0x000fca0007f5e0ff */
[----:B------:R-:W-:-:S05]  /*0480*/  @!P1 IMAD.X R7, RZ, RZ, c[0x0][0x16c], P2 ;  /* 0x00005b00ff079624 */ /* 0x000fca00010e06ff */
[----:B------:R0:W-:Y:S03]  /*0490*/  @!P1 STG.E.U8 [R6.64], R13 ;  /* 0x0000000d06009986 */ /* 0x0001e6000c101104 */
.L_x_6669:
[----:B0-----:R-:W-:Y:S05]  /*04a0*/  BSYNC B0 ;  /* 0x0000000000007941 */ /* 0x001fea0003800000 */
.L_x_6668:
[----:B------:R-:W-:-:S13]  /*04b0*/  ISETP.GE.AND P0, PT, R19, R2, PT ;  /* 0x000000021300720c */ /* 0x000fda0003f06270 */
[----:B------:R-:W-:Y:S05]  /*04c0*/  @P0 EXIT ;  /* 0x000000000000094d */ /* 0x000fea0003800000 */
[----:B------:R-:W-:Y:S01]  /*04d0*/  IMAD R0, R0, 0x200, R19 ;  /* 0x0000020000007824 */ /* 0x000fe200078e0213 */
[----:B-----5:R-:W-:-:S04]  /*04e0*/  IMNMX.U32 R5, R12, 0x7, PT ;  /* 0x000000070c057817 */ /* 0x020fc80003800000 */
[----:B------:R-:W-:Y:S02]  /*04f0*/  IADD3 R2, P0, R0, c[0x0][0x168], RZ ;  /* 0x00005a0000027a10 */ /* 0x000fe40007f1e0ff */
[----:B------:R-:W-:-:S03]  /*0500*/  SHF.R.S32.HI R5, RZ, R5, R10 ;  /* 0x00000005ff057219 */ /* 0x000fc6000001140a */
[----:B------:R-:W-:-:S05]  /*0510*/  IMAD.X R3, RZ, RZ, c[0x0][0x16c], P0 ;  /* 0x00005b00ff037624 */ /* 0x000fca00000e06ff */
[----:B------:R-:W-:Y:S01]  /*0520*/  STG.E.U8 [R2.64], R5 ;  /* 0x0000000502007986 */ /* 0x000fe2000c101104 */
[----:B------:R-:W-:Y:S05]  /*0530*/  EXIT ;  /* 0x000000000000794d */ /* 0x000fea0003800000 */
.L_x_6670:
        /* <DEDUP_REMOVED lines=12> */
.L_x_19686:


//--------------------- .text._ZN2at6native29vectorized_elementwise_kernelILi2ENS0_13BinaryFunctorIaaaZZZNS0_18rshift_kernel_cudaERNS_18TensorIteratorBaseEENKUlvE_clEvENKUlvE0_clEvEUlaaE_EESt5arrayIPcLm3EEEEviT0_T1_ --------------------------
	.section	.text._ZN2at6native29vectorized_elementwise_kernelILi2ENS0_13BinaryFunctorIaaaZZZNS0_18rshift_kernel_cudaERNS_18TensorIteratorBaseEENKUlvE_clEvENKUlvE0_clEvEUlaaE_EESt5arrayIPcLm3EEEEviT0_T1_,"ax",@progbits
	.sectioninfo	@"SHI_REGISTERS=32"
	.align	128
        .global         _ZN2at6native29vectorized_elementwise_kernelILi2ENS0_13BinaryFunctorIaaaZZZNS0_18rshift_kernel_cudaERNS_18TensorIteratorBaseEENKUlvE_clEvENKUlvE0_clEvEUlaaE_EESt5arrayIPcLm3EEEEviT0_T1_
        .type           _ZN2at6native29vectorized_elementwise_kernelILi2ENS0_13BinaryFunctorIaaaZZZNS0_18rshift_kernel_cudaERNS_18TensorIteratorBaseEENKUlvE_clEvENKUlvE0_clEvEUlaaE_EESt5arrayIPcLm3EEEEviT0_T1_,@function
        .size           _ZN2at6native29vectorized_elementwise_kernelILi2ENS0_13BinaryFunctorIaaaZZZNS0_18rshift_kernel_cudaERNS_18TensorIteratorBaseEENKUlvE_clEvENKUlvE0_clEvEUlaaE_EESt5arrayIPcLm3EEEEviT0_T1_,(.L_x_19687 - _ZN2at6native29vectorized_elementwise_kernelILi2ENS0_13BinaryFunctorIaaaZZZNS0_18rshift_kernel_cudaERNS_18TensorIteratorBaseEENKUlvE_clEvENKUlvE0_clEvEUlaaE_EESt5arrayIPcLm3EEEEviT0_T1_)
        .other          _ZN2at6native29vectorized_elementwise_kernelILi2ENS0_13BinaryFunctorIaaaZZZNS0_18rshift_kernel_cudaERNS_18TensorIteratorBaseEENKUlvE_clEvENKUlvE0_clEvEUlaaE_EESt5arrayIPcLm3EEEEviT0_T1_,@"STO_CUDA_ENTRY STV_DEFAULT"
_ZN2at6native29vectorized_elementwise_kernelILi2ENS0_13BinaryFunctorIaaaZZZNS0_18rshift_kernel_cudaERNS_18TensorIteratorBaseEENKUlvE_clEvENKUlvE0_clEvEUlaaE_EESt5arrayIPcLm3EEEEviT0_T1_:
.text._ZN2at6native29vectorized_elementwise_kernelILi2ENS0_13BinaryFunctorIaaaZZZNS0_18rshift_kernel_cudaERNS_18TensorIteratorBaseEENKUlvE_clEvENKUlvE0_clEvEUlaaE_EESt5arrayIPcLm3EEEEviT0_T1_:
        /* <DEDUP_REMOVED lines=8> */
[----:B------:R-:W-:Y:S02]  /*0080*/  SHF.R.S32.HI R0, RZ, 0x1f, R13 ;  /* 0x0000001fff007819 */ /* 0x000fe4000001140d */
[C---:B------:R-:W-:Y:S02]  /*0090*/  IADD3 R14, P1, R13.reuse, c[0x0][0x178], RZ ;  /* 0x00005e000d0e7a10 */ /* 0x040fe40007f3e0ff */
[----:B------:R-:W-:Y:S02]  /*00a0*/  IADD3 R10, P0, R13, c[0x0][0x170], RZ ;  /* 0x00005c000d0a7a10 */ /* 0x000fe40007f1e0ff */
[C---:B------:R-:W-:Y:S02]  /*00b0*/  IADD3.X R15, R0.reuse, c[0x0][0x17c], RZ, P1, !PT ;  /* 0x00005f00000f7a10 */ /* 0x040fe40000ffe4ff */
[----:B------:R-:W-:-:S03]  /*00c0*/  IADD3.X R11, R0, c[0x0][0x174], RZ, P0, !PT ;  /* 0x00005d00000b7a10 */ /* 0x000fc600007fe4ff */
[----:B0-----:R-:W-:-:S04]  /*00d0*/  IMAD.WIDE.U32 R14, R17, 0x2, R14 ;  /* 0x00000002110e7825 */ /* 0x001fc800078e000e */
[----:B------:R-:W-:Y:S01]  /*00e0*/  IMAD.WIDE.U32 R10, R17, 0x2, R10 ;  /* 0x00000002110a7825 */ /* 0x000fe200078e000a */
[----:B------:R-:W2:Y:S04]  /*00f0*/  LDG.E.U16 R9, [R14.64] ;  /* 0x000000040e097981 */ /* 0x000ea8000c1e1500 */
[----:B------:R-:W3:Y:S04]  /*0100*/  LDG.E.U16 R12, [R14.64+0x100] ;  /* 0x000100040e0c7981 */ /* 0x000ee8000c1e1500 */
[----:B------:R-:W4:Y:S04]  /*0110*/  LDG.E.U16 R0, [R10.64] ;  /* 0x000000040a007981 */ /* 0x000f28000c1e1500 */
[----:B------:R0:W5:Y:S04]  /*0120*/  LDG.E.U16 R5, [R10.64+0x100] ;  /* 0x000100040a057981 */ /* 0x000168000c1e1500 */
[----:B------:R0:W5:Y:S04]  /*0130*/  LDG.E.U16 R4, [R10.64+0x200] ;  /* 0x000200040a047981 */ /* 0x000168000c1e1500 */
[----:B------:R0:W5:Y:S04]  /*0140*/  LDG.E.U16 R6, [R10.64+0x300] ;  /* 0x000300040a067981 */ /* 0x000168000c1e1500 */
[----:B------:R1:W5:Y:S04]  /*0150*/  LDG.E.U16 R7, [R14.64+0x200] ;  /* 0x000200040e077981 */ /* 0x000368000c1e1500 */
[----:B------:R1:W5:Y:S01]  /*0160*/  LDG.E.U16 R8, [R14.64+0x300] ;  /* 0x000300040e087981 */ /* 0x000362000c1e1500 */
[----:B------:R-:W-:-:S05]  /*0170*/  IADD3 R2, P0, R13, c[0x0][0x168], RZ ;  /* 0x00005a000d027a10 */ /* 0x000fca0007f1e0ff */
[----:B------:R-:W-:-:S04]  /*0180*/  IMAD.X R3, RZ, RZ, c[0x0][0x16c], P0 ;  /* 0x00005b00ff037624 */ /* 0x000fc800000e06ff */
[----:B------:R-:W-:Y:S01]  /*0190*/  IMAD.WIDE R2, R17, 0x2, R2 ;  /* 0x0000000211027825 */ /* 0x000fe200078e0202 */
[C---:B--2---:R-:W-:Y:S02]  /*01a0*/  PRMT R13, R9.reuse, 0x8880, RZ ;  /* 0x00008880090d7816 */ /* 0x044fe400000000ff */
[----:B------:R-:W-:Y:S02]  /*01b0*/  PRMT R17, R9, 0x9991, RZ ;  /* 0x0000999109117816 */ /* 0x000fe400000000ff */
[C---:B---3--:R-:W-:Y:S02]  /*01c0*/  PRMT R18, R12.reuse, 0x8880, RZ ;  /* 0x000088800c127816 */ /* 0x048fe400000000ff */
[----:B------:R-:W-:Y:S02]  /*01d0*/  PRMT R19, R12, 0x9991, RZ ;  /* 0x000099910c137816 */ /* 0x000fe400000000ff */
[C---:B----4-:R-:W-:Y:S01]  /*01e0*/  PRMT R9, R0.reuse, 0x8880, RZ ;  /* 0x0000888000097816 */ /* 0x050fe200000000ff */
[----:B0-----:R-:W-:Y:S01]  /*01f0*/  IMAD.MOV.U32 R10, RZ, RZ, R17 ;  /* 0x000000ffff0a7224 */ /* 0x001fe200078e0011 */
[----:B------:R-:W-:-:S02]  /*0200*/  PRMT R16, R0, 0x9991, RZ ;  /* 0x0000999100107816 */ /* 0x000fc400000000ff */
[C---:B-----5:R-:W-:Y:S02]  /*0210*/  PRMT R11, R5.reuse, 0x8880, RZ ;  /* 0x00008880050b7816 */ /* 0x060fe400000000ff */
[----:B-1----:R-:W-:Y:S01]  /*0220*/  PRMT R15, R5, 0x9991, RZ ;  /* 0x00009991050f7816 */ /* 0x002fe200000000ff */
[----:B------:R-:W-:Y:S02]  /*0230*/  IMAD.MOV.U32 R5, RZ, RZ, R13 ;  /* 0x000000ffff057224 */ /* 0x000fe400078e000d */
[----:B------:R-:W-:Y:S02]  /*0240*/  IMAD.MOV.U32 R12, RZ, RZ, R18 ;  /* 0x000000ffff0c7224 */ /* 0x000fe400078e0012 */
        /* <DEDUP_REMOVED lines=14> */
[----:B------:R-:W-:Y:S02]  /*0330*/  PRMT R14, R6, 0x9991, RZ ;  /* 0x00009991060e7816 */ /* 0x000fe400000000ff */
[----:B------:R-:W-:Y:S02]  /*0340*/  PRMT R11, R4, 0x8880, RZ ;  /* 0x00008880040b7816 */ /* 0x000fe400000000ff */
[C---:B------:R-:W-:Y:S02]  /*0350*/  PRMT R6, R7.reuse, 0x8880, RZ ;  /* 0x0000888007067816 */ /* 0x040fe400000000ff */
[C---:B------:R-:W-:Y:S02]  /*0360*/  PRMT R15, R8.reuse, 0x8880, RZ ;  /* 0x00008880080f7816 */ /* 0x040fe400000000ff */
[----:B------:R-:W-:Y:S02]  /*0370*/  PRMT R7, R7, 0x9991, RZ ;  /* 0x0000999107077816 */ /* 0x000fe400000000ff */
[----:B------:R-:W-:Y:S01]  /*0380*/  PRMT R16, R8, 0x9991, RZ ;  /* 0x0000999108107816 */ /* 0x000fe200000000ff */
[----:B------:R-:W-:-:S02]  /*0390*/  IMAD.MOV.U32 R8, RZ, RZ, R12 ;  /* 0x000000ffff087224 */ /* 0x000fc400078e000c */
[----:B------:R-:W-:Y:S02]  /*03a0*/  IMAD.MOV.U32 R12, RZ, RZ, R13 ;  /* 0x000000ffff0c7224 */ /* 0x000fe400078e000d */
[----:B------:R-:W-:Y:S02]  /*03b0*/  IMAD.MOV.U32 R4, RZ, RZ, R11 ;  /* 0x000000ffff047224 */ /* 0x000fe400078e000b */
[----:B------:R-:W-:Y:S02]  /*03c0*/  IMAD.MOV.U32 R13, RZ, RZ, R15 ;  /* 0x000000ffff0d7224 */ /* 0x000fe400078e000f */
[----:B------:R-:W-:Y:S02]  /*03d0*/  IMAD.MOV.U32 R11, RZ, RZ, R7 ;  /* 0x000000ffff0b7224 */ /* 0x000fe400078e0007 */
[----:B------:R-:W-:Y:S01]  /*03e0*/  IMAD.MOV.U32 R15, RZ, RZ, R16 ;  /* 0x000000ffff0f7224 */ /* 0x000fe200078e0010 */
[----:B------:R-:W-:Y:S02]  /*03f0*/  IMNMX.U32 R7, R6, 0x7, PT ;  /* 0x0000000706077817 */ /* 0x000fe40003800000 */
[----:B------:R-:W-:-:S02]  /*0400*/  IMNMX.U32 R11, R11, 0x7, PT ;  /* 0x000000070b0b7817 */ /* 0x000fc40003800000 */
[----:B------:R-:W-:Y:S02]  /*0410*/  IMNMX.U32 R13, R13, 0x7, PT ;  /* 0x000000070d0d7817 */ /* 0x000fe40003800000 */
[----:B------:R-:W-:Y:S02]  /*0420*/  IMNMX.U32 R15, R15, 0x7, PT ;  /* 0x000000070f0f7817 */ /* 0x000fe40003800000 */
[----:B------:R-:W-:Y:S02]  /*0430*/  SHF.R.S32.HI R4, RZ, R7, R4 ;  /* 0x00000007ff047219 */ /* 0x000fe40000011404 */
[----:B------:R-:W-:Y:S02]  /*0440*/  SHF.R.S32.HI R11, RZ, R11, R8 ;  /* 0x0000000bff0b7219 */ /* 0x000fe40000011408 */
[----:B------:R-:W-:Y:S02]  /*0450*/  SHF.R.S32.HI R12, RZ, R13, R12 ;  /* 0x0000000dff0c7219 */ /* 0x000fe4000001140c */
[----:B------:R-:W-:-:S02]  /*0460*/  SHF.R.S32.HI R15, RZ, R15, R14 ;  /* 0x0000000fff0f7219 */ /* 0x000fc4000001140e */
[----:B------:R-:W-:Y:S02]  /*0470*/  PRMT R5, R5, 0x7604, R0 ;  /* 0x0000760405057816 */ /* 0x000fe40000000000 */
[----:B------:R-:W-:Y:S02]  /*0480*/  PRMT R9, R10, 0x7604, R9 ;  /* 0x000076040a097816 */ /* 0x000fe40000000009 */
[----:B------:R-:W-:Y:S02]  /*0490*/  PRMT R11, R11, 0x7604, R4 ;  /* 0x000076040b0b7816 */ /* 0x000fe40000000004 */
[----:B------:R-:W-:Y:S01]  /*04a0*/  PRMT R15, R15, 0x7604, R12 ;  /* 0x000076040f0f7816 */ /* 0x000fe2000000000c */
[----:B------:R-:W-:Y:S04]  /*04b0*/  STG.E.U16 [R2.64], R5 ;  /* 0x0000000502007986 */ /* 0x000fe8000c101504 */
[----:B------:R-:W-:Y:S04]  /*04c0*/  STG.E.U16 [R2.64+0x100], R9 ;  /* 0x0001000902007986 */ /* 0x000fe8000c101504 */
[----:B------:R-:W-:Y:S04]  /*04d0*/  STG.E.U16 [R2.64+0x200], R11 ;  /* 0x0002000b02007986 */ /* 0x000fe8000c101504 */
[----:B------:R-:W-:Y:S01]  /*04e0*/  STG.E.U16 [R2.64+0x300], R15 ;  /* 0x0003000f02007986 */ /* 0x000fe2000c101504 */
[----:B------:R-:W-:Y:S05]  /*04f0*/  EXIT ;  /* 0x000000000000794d */ /* 0x000fea0003800000 */
.L_x_6671:
[----:B------:R-:W0:Y:S01]  /*0500*/  S2R R12, SR_TID.X ;  /* 0x00000000000c7919 */ /* 0x000e220000002100 */
[----:B------:R-:W-:Y:S01]  /*0510*/  CS2R R22, SRZ ;  /* 0x0000000000167805 */ /* 0x000fe2000001ff00 */
[----:B0-----:R-:W-:Y:S01]  /*0520*/  ISETP.GE.AND P0, PT, R12, R15, PT ;  /* 0x0000000f0c00720c */ /* 0x001fe20003f06270 */
[----:B------:R-:W-:-:S12]  /*0530*/  IMAD.MOV.U32 R26, RZ, RZ, R12 ;  /* 0x000000ffff1a7224 */ /* 0x000fd800078e000c */
[----:B------:R-:W-:Y:S01]  /*0540*/  @!P0 IMAD.IADD R7, R13, 0x1, R26 ;  /* 0x000000010d078824 */ /* 0x000fe200078e021a */
[----:B------:R-:W-:-:S04]  /*0550*/  @!P0 IADD3 R26, R26, 0x80, RZ ;  /* 0x000000801a1a8810 */ /* 0x000fc80007ffe0ff */
[----:B------:R-:W-:-:S13]  /*0560*/  ISETP.GE.AND P3, PT, R26, R15, PT ;  /* 0x0000000f1a00720c */ /* 0x000fda0003f66270 */
[----:B------:R-:W-:Y:S01]  /*0570*/  @!P3 IMAD.IADD R10, R13, 0x1, R26 ;  /* 0x000000010d0ab824 */ /* 0x000fe200078e021a */
[----:B------:R-:W-:-:S04]  /*0580*/  @!P3 IADD3 R26, R26, 0x80, RZ ;  /* 0x000000801a1ab810 */ /* 0x000fc80007ffe0ff */
[----:B------:R-:W-:Y:S02]  /*0590*/  ISETP.GE.AND P4, PT, R26, R15, PT ;  /* 0x0000000f1a00720c */ /* 0x000fe40003f86270 */
[C---:B------:R-:W-:Y:S02]  /*05a0*/  @!P3 IADD3 R8, P5, R10.reuse, c[0x0][0x170], RZ ;  /* 0x00005c000a08ba10 */ /* 0x040fe40007fbe0ff */
[----:B------:R-:W-:-:S03]  /*05b0*/  @!P3 IADD3 R10, P6, R10, c[0x0][0x178], RZ ;  /* 0x00005e000a0aba10 */ /* 0x000fc60007fde0ff */
[----:B------:R-:W-:Y:S02]  /*05c0*/  @!P3 IMAD.X R9, RZ, RZ, c[0x0][0x174], P5 ;  /* 0x00005d00ff09b624 */ /* 0x000fe400028e06ff */
[----:B------:R-:W-:-:S04]  /*05d0*/  @!P3 IMAD.X R11, RZ, RZ, c[0x0][0x17c], P6 ;  /* 0x00005f00ff0bb624 */ /* 0x000fc800030e06ff */
[----:B------:R-:W-:Y:S01]  /*05e0*/  @!P4 IMAD.IADD R4, R13, 0x1, R26 ;  /* 0x000000010d04c824 */ /* 0x000fe200078e021a */
[----:B------:R-:W-:Y:S01]  /*05f0*/  @!P4 IADD3 R26, R26, 0x80, RZ ;  /* 0x000000801a1ac810 */ /* 0x000fe20007ffe0ff */
[----:B------:R0:W2:Y:S03]  /*0600*/  @!P3 LDG.E.S8 R22, [R8.64] ;  /* 0x000000040816b981 */ /* 0x0000a6000c1e1300 */
[----:B------:R-:W-:Y:S01]  /*0610*/  ISETP.GE.AND P2, PT, R26, R15, PT ;  /* 0x0000000f1a00720c */ /* 0x000fe20003f46270 */
[----:B------:R1:W3:-:S12]  /*0620*/  @!P3 LDG.E.S8 R23, [R10.64] ;  /* 0x000000040a17b981 */ /* 0x0002d8000c1e1300 */
[----:B------:R-:W-:Y:S01]  /*0630*/  @!P2 IMAD.IADD R0, R13, 0x1, R26 ;  /* 0x000000010d00a824 */ /* 0x000fe200078e021a */
[----:B------:R-:W-:-:S04]  /*0640*/  @!P2 IADD3 R26, R26, 0x80, RZ ;  /* 0x000000801a1aa810 */ /* 0x000fc80007ffe0ff */
[----:B------:R-:W-:Y:S02]  /*0650*/  ISETP.GE.AND P1, PT, R26, R15, PT ;  /* 0x0000000f1a00720c */ /* 0x000fe40003f26270 */
[----:B------:R-:W-:-:S11]  /*0660*/  @!P0 IADD3 R2, P5, R7, c[0x0][0x170], RZ ;  /* 0x00005c0007028a10 */ /* 0x000fd60007fbe0ff */
[----:B------:R-:W-:Y:S01]  /*0670*/  @!P1 IMAD.IADD R6, R13, 0x1, R26 ;  /* 0x000000010d069824 */ /* 0x000fe200078e021a */
[----:B------:R-:W-:-:S04]  /*0680*/  @!P1 IADD3 R26, R26, 0x80, RZ ;  /* 0x000000801a1a9810 */ /* 0x000fc80007ffe0ff */
[----:B------:R-:W-:Y:S01]  /*0690*/  ISETP.GE.AND P3, PT, R26, R15, PT ;  /* 0x0000000f1a00720c */ /* 0x000fe20003f66270 */
[----:B------:R-:W-:Y:S01]  /*06a0*/  @!P0 IMAD.X R3, RZ, RZ, c[0x0][0x174], P5 ;  /* 0x00005d00ff038624 */ /* 0x000fe200028e06ff */
[C---:B------:R-:W-:Y:S02]  /*06b0*/  @!P4 IADD3 R24, P5, R4.reuse, c[0x0][0x170], RZ ;  /* 0x00005c000418ca10 */ /* 0x040fe40007fbe0ff */
[----:B------:R-:W-:Y:S01]  /*06c0*/  @!P4 IADD3 R4, P6, R4, c[0x0][0x178], RZ ;  /* 0x00005e000404ca10 */ /* 0x000fe20007fde0ff */
[----:B------:R-:W-:Y:S01]  /*06d0*/  CS2R R16, SRZ ;  /* 0x0000000000107805 */ /* 0x000fe2000001ff00 */
[----:B------:R-:W-:Y:S01]  /*06e0*/  CS2R R20, SRZ ;  /* 0x0000000000147805 */ /* 0x000fe2000001ff00 */
[----:B------:R-:W-:Y:S01]  /*06f0*/  @!P4 IMAD.X R25, RZ, RZ, c[0x0][0x174], P5 ;  /* 0x00005d00ff19c624 */ /* 0x000fe200028e06ff */
[----:B0-----:R-:W-:Y:S01]  /*0700*/  @!P0 IADD3 R8, P5, R7, c[0x0][0x178], RZ ;  /* 0x00005e0007088a10 */ /* 0x001fe20007fbe0ff */
[----:B------:R-:W-:Y:S02]  /*0710*/  @!P4 IMAD.X R5, RZ, RZ, c[0x0][0x17c], P6 ;  /* 0x00005f00ff05c624 */ /* 0x000fe400030e06ff */
[----:B------:R0:W4:Y:S02]  /*0720*/  @!P0 LDG.E.S8 R17, [R2.64] ;  /* 0x0000000402118981 */ /* 0x000124000c1e1300 */
[----:B------:R-:W-:Y:S01]  /*0730*/  @!P3 IMAD.IADD R27, R13, 0x1, R26 ;  /* 0x000000010d1bb824 */ /* 0x000fe200078e021a */
[----:B------:R-:W-:Y:S01]  /*0740*/  @!P3 IADD3 R26, R26, 0x80, RZ ;  /* 0x000000801a1ab810 */ /* 0x000fe20007ffe0ff */
[----:B------:R5:W4:Y:S01]  /*0750*/  @!P4 LDG.E.S8 R21, [R24.64] ;  /* 0x000000041815c981 */ /* 0x000b22000c1e1300 */
[----:B------:R-:W-:Y:S01]  /*0760*/  @!P0 IMAD.X R9, RZ, RZ, c[0x0][0x17c], P5 ;  /* 0x00005f00ff098624 */ /* 0x000fe200028e06ff */
[----:B-1----:R-:W-:-:S02]  /*0770*/  @!P2 IADD3 R10, P5, R0, c[0x0][0x170], RZ ;  /* 0x00005c00000aaa10 */ /* 0x002fc40007fbe0ff */
[----:B------:R1:W4:Y:S01]  /*0780*/  @!P4 LDG.E.S8 R16, [R4.64] ;  /* 0x000000040410c981 */ /* 0x000322000c1e1300 */
[----:B------:R-:W-:Y:S02]  /*0790*/  ISETP.GE.AND P4, PT, R26, R15, PT ;  /* 0x0000000f1a00720c */ /* 0x000fe40003f86270 */
[----:B0-----:R-:W-:Y:S01]  /*07a0*/  @!P2 IADD3 R2, P6, R0, c[0x0][0x178], RZ ;  /* 0x00005e000002aa10 */ /* 0x001fe20007fde0ff */
[----:B------:R-:W-:Y:S02]  /*07b0*/  IMAD.MOV.U32 R14, RZ, RZ, RZ ;  /* 0x000000ffff0e7224 */ /* 0x000fe400078e00ff */
[----:B------:R-:W-:Y:S02]  /*07c0*/  @!P2 IMAD.X R11, RZ, RZ, c[0x0][0x174], P5 ;  /* 0x00005d00ff0ba624 */ /* 0x000fe400028e06ff */
[----:B------:R-:W-:Y:S01]  /*07d0*/  @!P2 IMAD.X R3, RZ, RZ, c[0x0][0x17c], P6 ;  /* 0x00005f00ff03a624 */ /* 0x000fe200030e06ff */
[C---:B-1----:R-:W-:Y:S02]  /*07e0*/  @!P1 IADD3 R4, P5, R6.reuse, c[0x0][0x170], RZ ;  /* 0x00005c0006049a10 */ /* 0x042fe40007fbe0ff */
[----:B------:R0:W4:Y:S04]  /*07f0*/  @!P2 LDG.E.S8 R20, [R10.64] ;  /* 0x000000040a14a981 */ /* 0x000128000c1e1300 */
[----:B------:R1:W4:Y:S01]  /*0800*/  @!P2 LDG.E.S8 R14, [R2.64] ;  /* 0x00000004020ea981 */ /* 0x000322000c1e1300 */
[----:B------:R-:W-:Y:S01]  /*0810*/  @!P1 IADD3 R6, P2, R6, c[0x0][0x178], RZ ;  /* 0x00005e0006069a10 */ /* 0x000fe20007f5e0ff */
[----:B-----5:R-:W-:Y:S01]  /*0820*/  @!P4 IMAD.IADD R25, R13, 0x1, R26 ;  /* 0x000000010d19c824 */ /* 0x020fe200078e021a */
[----:B------:R-:W-:Y:S01]  /*0830*/  @!P4 IADD3 R26, R26, 0x80, RZ ;  /* 0x000000801a1ac810 */ /* 0x000fe20007ffe0ff */
[----:B------:R-:W-:-:S02]  /*0840*/  CS2R R18, SRZ ;  /* 0x0000000000127805 */ /* 0x000fc4000001ff00 */
[----:B------:R-:W-:Y:S01]  /*0850*/  @!P1 IMAD.X R7, RZ, RZ, c[0x0][0x17c], P2 ;  /* 0x00005f00ff079624 */ /* 0x000fe200010e06ff */
[----:B------:R-:W-:Y:S01]  /*0860*/  ISETP.GE.AND P2, PT, R26, R15, PT ;  /* 0x0000000f1a00720c */ /* 0x000fe20003f46270 */
[----:B------:R-:W-:Y:S02]  /*0870*/  IMAD.MOV.U32 R0, RZ, RZ, RZ ;  /* 0x000000ffff007224 */ /* 0x000fe400078e00ff */
[----:B------:R5:W4:Y:S01]  /*0880*/  @!P0 LDG.E.S8 R18, [R8.64] ;  /* 0x0000000408128981 */ /* 0x000b22000c1e1300 */
[----:B------:R-:W-:-:S03]  /*0890*/  @!P1 IMAD.X R5, RZ, RZ, c[0x0][0x174], P5 ;  /* 0x00005d00ff059624 */ /* 0x000fc600028e06ff */
[----:B------:R1:W4:Y:S04]  /*08a0*/  @!P1 LDG.E.S8 R0, [R6.64] ;  /* 0x0000000406009981 */ /* 0x000328000c1e1300 */
[----:B------:R1:W4:Y:S01]  /*08b0*/  @!P1 LDG.E.S8 R19, [R4.64] ;  /* 0x0000000404139981 */ /* 0x000322000c1e1300 */
[----:B-----5:R-:W-:Y:S01]  /*08c0*/  @!P3 IADD3 R8, P5, R27, c[0x0][0x170], RZ ;  /* 0x00005c001b08ba10 */ /* 0x020fe20007fbe0ff */
[----:B------:R-:W-:Y:S01]  /*08d0*/  @!P2 IMAD.IADD R29, R13, 0x1, R26 ;  /* 0x000000010d1da824 */ /* 0x000fe200078e021a */
[----:B0-----:R-:W-:-:S03]  /*08e0*/  @!P4 IADD3 R10, P1, R25, c[0x0][0x178], RZ ;  /* 0x00005e00190aca10 */ /* 0x001fc60007f3e0ff */
[----:B------:R-:W-:Y:S01]  /*08f0*/  @!P3 IMAD.X R9, RZ, RZ, c[0x0][0x174], P5 ;  /* 0x00005d00ff09b624 */ /* 0x000fe200028e06ff */
[----:B-1----:R-:W-:Y:S01]  /*0900*/  @!P3 IADD3 R2, P5, R27, c[0x0][0x178], RZ ;  /* 0x00005e001b02ba10 */ /* 0x002fe20007fbe0ff */
[----:B------:R-:W-:Y:S01]  /*0910*/  IMAD.MOV.U32 R24, RZ, RZ, RZ ;  /* 0x000000ffff187224 */ /* 0x000fe200078e00ff */
[----:B------:R-:W-:Y:S01]  /*0920*/  CS2R R26, SRZ ;  /* 0x00000000001a7805 */ /* 0x000fe2000001ff00 */
[----:B------:R-:W-:Y:S01]  /*0930*/  @!P4 IMAD.X R11, RZ, RZ, c[0x0][0x17c], P1 ;  /* 0x00005f00ff0bc624 */ /* 0x000fe200008e06ff */
[----:B------:R-:W-:Y:S01]  /*0940*/  @!P2 IADD3 R4, P1, R29, c[0x0][0x178], RZ ;  /* 0x00005e001d04aa10 */ /* 0x000fe20007f3e0ff */
[----:B------:R-:W-:Y:S02]  /*0950*/  @!P3 IMAD.X R3, RZ, RZ, c[0x0][0x17c], P5 ;  /* 0x00005f00ff03b624 */ /* 0x000fe400028e06ff */
[----:B------:R0:W5:Y:S01]  /*0960*/  @!P3 LDG.E.S8 R24, [R8.64] ;  /* 0x000000040818b981 */ /* 0x000162000c1e1300 */
[----:B------:R-:W-:Y:S02]  /*0970*/  IMAD.MOV.U32 R28, RZ, RZ, RZ ;  /* 0x000000ffff1c7224 */ /* 0x000fe400078e00ff */
[----:B------:R-:W-:Y:S01]  /*0980*/  @!P2 IMAD.X R5, RZ, RZ, c[0x0][0x17c], P1 ;  /* 0x00005f00ff05a624 */ /* 0x000fe200008e06ff */
[----:B------:R1:W5:Y:S01]  /*0990*/  @!P3 LDG.E.S8 R27, [R2.64] ;  /* 0x00000004021bb981 */ /* 0x000362000c1e1300 */
[----:B------:R-:W-:Y:S01]  /*09a0*/  @!P4 IADD3 R6, P3, R25, c[0x0][0x170], RZ ;  /* 0x00005c001906ca10 */ /* 0x000fe20007f7e0ff */
[----:B------:R-:W-:-:S02]  /*09b0*/  IMAD.MOV.U32 R25, RZ, RZ, RZ ;  /* 0x000000ffff197224 */ /* 0x000fc400078e00ff */
[----:B------:R-:W5:Y:S01]  /*09c0*/  @!P4 LDG.E.S8 R26, [R10.64] ;  /* 0x000000040a1ac981 */ /* 0x000f62000c1e1300 */
[----:B0-----:R-:W-:Y:S01]  /*09d0*/  @!P2 IADD3 R8, P1, R29, c[0x0][0x170], RZ ;  /* 0x00005c001d08aa10 */ /* 0x001fe20007f3e0ff */
[----:B------:R-:W-:Y:S02]  /*09e0*/  IMAD.MOV.U32 R29, RZ, RZ, RZ ;  /* 0x000000ffff1d7224 */ /* 0x000fe400078e00ff */
[----:B------:R0:W5:Y:S01]  /*09f0*/  @!P2 LDG.E.S8 R28, [R4.64] ;  /* 0x00000004041ca981 */ /* 0x000162000c1e1300 */
[----:B------:R-:W-:Y:S02]  /*0a00*/  @!P4 IMAD.X R7, RZ, RZ, c[0x0][0x174], P3 ;  /* 0x00005d00ff07c624 */ /* 0x000fe400018e06ff */
[----:B------:R-:W-:-:S03]  /*0a10*/  @!P2 IMAD.X R9, RZ, RZ, c[0x0][0x174], P1 ;  /* 0x00005d00ff09a624 */ /* 0x000fc600008e06ff */
[----:B------:R-:W5:Y:S04]  /*0a20*/  @!P4 LDG.E.S8 R29, [R6.64] ;  /* 0x00000004061dc981 */ /* 0x000f68000c1e1300 */
[----:B------:R-:W5:Y:S01]  /*0a30*/  @!P2 LDG.E.S8 R25, [R8.64] ;  /* 0x000000040819a981 */ /* 0x000f62000c1e1300 */
[----:B-1----:R-:W-:-:S05]  /*0a40*/  @!P0 IMAD.IADD R2, R13, 0x1, R12 ;  /* 0x000000010d028824 */ /* 0x002fca00078e020c */
[----:B------:R-:W-:Y:S02]  /*0a50*/  @!P0 IADD3 R2, P1, R2, c[0x0][0x168], RZ ;  /* 0x00005a0002028a10 */ /* 0x000fe40007f3e0ff */
[----:B------:R-:W-:-:S03]  /*0a60*/  @!P0 IADD3 R12, R12, 0x80, RZ ;  /* 0x000000800c0c8810 */ /* 0x000fc60007ffe0ff */
[----:B------:R-:W-:Y:S01]  /*0a70*/  @!P0 IMAD.X R3, RZ, RZ, c[0x0][0x16c], P1 ;  /* 0x00005b00ff038624 */ /* 0x000fe200008e06ff */
[----:B------:R-:W-:Y:S01]  /*0a80*/  BSSY B0, `(.L_x_6672) ;  /* 0x000003e000007945 */ /* 0x000fe20003800000 */
[----:B------:R-:W-:Y:S01]  /*0a90*/  BSSY B1, `(.L_x_6673) ;  /* 0x0000036000017945 */ /* 0x000fe20003800000 */
[----:B---3--:R-:W-:-:S04]  /*0aa0*/  IMNMX.U32 R23, R23, 0x7, PT ;  /* 0x0000000717177817 */ /* 0x008fc80003800000 */
[----:B--2---:R-:W-:Y:S02]  /*0ab0*/  SHF.R.S32.HI R23, RZ, R23, R22 ;  /* 0x00000017ff177219 */ /* 0x004fe40000011416 */
[----:B----4-:R-:W-:Y:S02]  /*0ac0*/  IMNMX.U32 R16, R16, 0x7, PT ;  /* 0x0000000710107817 */ /* 0x010fe40003800000 */
[----:B------:R-:W-:-:S04]  /*0ad0*/  @!P0 IMNMX.U32 R18, R18, 0x7, PT ;  /* 0x0000000712128817 */ /* 0x000fc80003800000 */
[----:B------:R-:W-:-:S05]  /*0ae0*/  @!P0 SHF.R.S32.HI R17, RZ, R18, R17 ;  /* 0x00000012ff118219 */ /* 0x000fca0000011411 */
[----:B------:R1:W-:Y:S01]  /*0af0*/  @!P0 STG.E.U8 [R2.64], R17 ;  /* 0x0000001102008986 */ /* 0x0003e2000c101104 */
[----:B------:R-:W-:Y:S02]  /*0b00*/  ISETP.GE.AND P0, PT, R12, R15, PT ;  /* 0x0000000f0c00720c */ /* 0x000fe40003f06270 */
[----:B0-----:R-:W-:Y:S02]  /*0b10*/  IMNMX.U32 R5, R14, 0x7, PT ;  /* 0x000000070e057817 */ /* 0x001fe40003800000 */
[----:B------:R-:W-:Y:S02]  /*0b20*/  IMNMX.U32 R0, R0, 0x7, PT ;  /* 0x0000000700007817 */ /* 0x000fe40003800000 */
[----:B------:R-:W-:Y:S02]  /*0b30*/  SHF.R.S32.HI R21, RZ, R16, R21 ;  /* 0x00000010ff157219 */ /* 0x000fe40000011415 */
[----:B------:R-:W-:Y:S02]  /*0b40*/  SHF.R.S32.HI R20, RZ, R5, R20 ;  /* 0x00000005ff147219 */ /* 0x000fe40000011414 */
[----:B------:R-:W-:-:S02]  /*0b50*/  SHF.R.S32.HI R19, RZ, R0, R19 ;  /* 0x00000000ff137219 */ /* 0x000fc40000011413 */
[----:B-----5:R-:W-:Y:S02]  /*0b60*/  IMNMX.U32 R27, R27, 0x7, PT ;  /* 0x000000071b1b7817 */ /* 0x020fe40003800000 */
[----:B------:R-:W-:Y:S02]  /*0b70*/  IMNMX.U32 R26, R26, 0x7, PT ;  /* 0x000000071a1a7817 */ /* 0x000fe40003800000 */
[----:B------:R-:W-:Y:S02]  /*0b80*/  IMNMX.U32 R28, R28, 0x7, PT ;  /* 0x000000071c1c7817 */ /* 0x000fe40003800000 */
[----:B------:R-:W-:Y:S02]  /*0b90*/  SHF.R.S32.HI R27, RZ, R27, R24 ;  /* 0x0000001bff1b7219 */ /* 0x000fe40000011418 */
[----:B------:R-:W-:Y:S02]  /*0ba0*/  SHF.R.S32.HI R29, RZ, R26, R29 ;  /* 0x0000001aff1d7219 */ /* 0x000fe4000001141d */
[----:B------:R-:W-:Y:S01]  /*0bb0*/  SHF.R.S32.HI R25, RZ, R28, R25 ;  /* 0x0000001cff197219 */ /* 0x000fe20000011419 */
[----:B------:R-:W-:Y:S05]  /*0bc0*/  @P0 BRA `(.L_x_6674) ;  /* 0x000000c000000947 */ /* 0x000fea0003800000 */
[----:B-1----:R-:W-:Y:S01]  /*0bd0*/  IMAD.IADD R2, R13, 0x1, R12 ;  /* 0x000000010d027824 */ /* 0x002fe200078e020c */
[----:B------:R-:W-:-:S04]  /*0be0*/  IADD3 R12, R12, 0x80, RZ ;  /* 0x000000800c0c7810 */ /* 0x000fc80007ffe0ff */
[----:B------:R-:W-:-:S05]  /*0bf0*/  IADD3 R2, P0, R2, c[0x0][0x168], RZ ;  /* 0x00005a0002027a10 */ /* 0x000fca0007f1e0ff */
[----:B------:R-:W-:Y:S01]  /*0c00*/  IMAD.X R3, RZ, RZ, c[0x0][0x16c], P0 ;  /* 0x00005b00ff037624 */ /* 0x000fe200000e06ff */
[----:B------:R-:W-:-:S04]  /*0c10*/  ISETP.GE.AND P0, PT, R12, R15, PT ;  /* 0x0000000f0c00720c */ /* 0x000fc80003f06270 */
[----:B------:R0:W-:Y:S09]  /*0c20*/  STG.E.U8 [R2.64], R23 ;  /* 0x0000001702007986 */ /* 0x0001f2000c101104 */
[----:B------:R-:W-:Y:S05]  /*0c30*/  @P0 BRA `(.L_x_6675) ;  /* 0x000000c000000947 */ /* 0x000fea0003800000 */
[----:B0-----:R-:W-:Y:S01]  /*0c40*/  IMAD.IADD R2, R13, 0x1, R12 ;  /* 0x000000010d027824 */ /* 0x001fe200078e020c */
[----:B------:R-:W-:-:S04]  /*0c50*/  IADD3 R12, R12, 0x80, RZ ;  /* 0x000000800c0c7810 */ /* 0x000fc80007ffe0ff */
[----:B------:R-:W-:-:S05]  /*0c60*/  IADD3 R2, P0, R2, c[0x0][0x168], RZ ;  /* 0x00005a0002027a10 */ /* 0x000fca0007f1e0ff */
[----:B------:R-:W-:-:S05]  /*0c70*/  IMAD.X R3, RZ, RZ, c[0x0][0x16c], P0 ;  /* 0x00005b00ff037624 */ /* 0x000fca00000e06ff */
[----:B------:R0:W-:Y:S03]  /*0c80*/  STG.E.U8 [R2.64], R21 ;  /* 0x0000001502007986 */ /* 0x0001e6000c101104 */
.L_x_6674:
[----:B-1----:R-:W-:-:S13]  /*0c90*/  ISETP.GE.AND P0, PT, R12, R15, PT ;  /* 0x0000000f0c00720c */ /* 0x002fda0003f06270 */
[----:B------:R-:W-:Y:S05]  /*0ca0*/  @P0 BRA `(.L_x_6676) ;  /* 0x000000c000000947 */ /* 0x000fea0003800000 */
[----:B0-----:R-:W-:Y:S01]  /*0cb0*/  IMAD.IADD R2, R13, 0x1, R12 ;  /* 0x000000010d027824 */ /* 0x001fe200078e020c */
[----:B------:R-:W-:-:S04]  /*0cc0*/  IADD3 R12, R12, 0x80, RZ ;  /* 0x000000800c0c7810 */ /* 0x000fc80007ffe0ff */
[----:B------:R-:W-:-:S05]  /*0cd0*/  IADD3 R2, P0, R2, c[0x0][0x168], RZ ;  /* 0x00005a0002027a10 */ /* 0x000fca0007f1e0ff */
[----:B------:R-:W-:-:S05]  /*0ce0*/  IMAD.X R3, RZ, RZ, c[0x0][0x16c], P0 ;  /* 0x00005b00ff037624 */ /* 0x000fca00000e06ff */
[----:B------:R0:W-:Y:S03]  /*0cf0*/  STG.E.U8 [R2.64], R20 ;  /* 0x0000001402007986 */ /* 0x0001e6000c101104 */
.L_x_6675:
[----:B------:R-:W-:-:S13]  /*0d00*/  ISETP.GE.AND P0, PT, R12, R15, PT ;  /* 0x0000000f0c00720c */ /* 0x000fda0003f06270 */
[----:B------:R-:W-:Y:S05]  /*0d10*/  @P0 BRA `(.L_x_6677) ;  /* 0x000000d000000947 */ /* 0x000fea0003800000 */
[----:B0-----:R-:W-:Y:S01]  /*0d20*/  IMAD.IADD R2, R13, 0x1, R12 ;  /* 0x000000010d027824 */ /* 0x001fe200078e020c */
[----:B------:R-:W-:-:S04]  /*0d30*/  IADD3 R12, R12, 0x80, RZ ;  /* 0x000000800c0c7810 */ /* 0x000fc80007ffe0ff */
[----:B------:R-:W-:-:S05]  /*0d40*/  IADD3 R2, P0, R2, c[0x0][0x168], RZ ;  /* 0x00005a0002027a10 */ /* 0x000fca0007f1e0ff */
[----:B------:R-:W-:-:S05]  /*0d50*/  IMAD.X R3, RZ, RZ, c[0x0][0x16c], P0 ;  /* 0x00005b00ff037624 */ /* 0x000fca00000e06ff */
[----:B------:R0:W-:Y:S03]  /*0d60*/  STG.E.U8 [R2.64], R19 ;  /* 0x0000001302007986 */ /* 0x0001e6000c101104 */
.L_x_6676:
[----:B------:R-:W-:-:S13]  /*0d70*/  ISETP.GE.AND P0, PT, R12, R15, PT ;  /* 0x0000000f0c00720c */ /* 0x000fda0003f06270 */
[----:B------:R-:W-:Y:S01]  /*0d80*/  @P0 BREAK B1 ;  /* 0x0000000000010942 */ /* 0x000fe20003800000 */
[----:B------:R-:W-:Y:S05]  /*0d90*/  @P0 BRA `(.L_x_6678) ;  /* 0x000000c000000947 */ /* 0x000fea0003800000 */
[----:B0-----:R-:W-:Y:S01]  /*0da0*/  IMAD.IADD R2, R13, 0x1, R12 ;  /* 0x000000010d027824 */ /* 0x001fe200078e020c */
[----:B------:R-:W-:-:S04]  /*0db0*/  IADD3 R12, R12, 0x80, RZ ;  /* 0x000000800c0c7810 */ /* 0x000fc80007ffe0ff */
[----:B------:R-:W-:-:S05]  /*0dc0*/  IADD3 R2, P0, R2, c[0x0][0x168], RZ ;  /* 0x00005a0002027a10 */ /* 0x000fca0007f1e0ff */
[----:B------:R-:W-:-:S05]  /*0dd0*/  IMAD.X R3, RZ, RZ, c[0x0][0x16c], P0 ;  /* 0x00005b00ff037624 */ /* 0x000fca00000e06ff */
[----:B------:R0:W-:Y:S03]  /*0de0*/  STG.E.U8 [R2.64], R27 ;  /* 0x0000001b02007986 */ /* 0x0001e6000c101104 */
.L_x_6677:
[----:B------:R-:W-:Y:S05]  /*0df0*/  BSYNC B1 ;  /* 0x0000000000017941 */ /* 0x000fea0003800000 */
.L_x_6673:
[----:B------:R-:W-:-:S13]  /*0e00*/  ISETP.GE.AND P0, PT, R12, R15, PT ;  /* 0x0000000f0c00720c */ /* 0x000fda0003f06270 */
[----:B0-----:R-:W-:Y:S01]  /*0e10*/  @!P0 IMAD.IADD R2, R13, 0x1, R12 ;  /* 0x000000010d028824 */ /* 0x001fe200078e020c */
[----:B------:R-:W-:-:S04]  /*0e20*/  @!P0 IADD3 R12, R12, 0x80, RZ ;  /* 0x000000800c0c8810 */ /* 0x000fc80007ffe0ff */
[----:B------:R-:W-:-:S05]  /*0e30*/  @!P0 IADD3 R2, P1, R2, c[0x0][0x168], RZ ;  /* 0x00005a0002028a10 */ /* 0x000fca0007f3e0ff */
[----:B------:R-:W-:-:S05]  /*0e40*/  @!P0 IMAD.X R3, RZ, RZ, c[0x0][0x16c], P1 ;  /* 0x00005b00ff038624 */ /* 0x000fca00008e06ff */
[----:B------:R0:W-:Y:S03]  /*0e50*/  @!P0 STG.E.U8 [R2.64], R29 ;  /* 0x0000001d02008986 */ /* 0x0001e6000c101104 */
.L_x_6678:
[----:B------:R-:W-:Y:S05]  /*0e60*/  BSYNC B0 ;  /* 0x0000000000007941 */ /* 0x000fea0003800000 */
.L_x_6672:
[----:B------:R-:W-:Y:S01]  /*0e70*/  WARPSYNC 0xffffffff ;  /* 0xffffffff00007948 */ /* 0x000fe20003800000 */
[----:B------:R-:W-:-:S13]  /*0e80*/  ISETP.GE.AND P0, PT, R12, R15, PT ;  /* 0x0000000f0c00720c */ /* 0x000fda0003f06270 */
[----:B------:R-:W-:Y:S05]  /*0e90*/  @P0 EXIT ;  /* 0x000000000000094d */ /* 0x000fea0003800000 */
[----:B0-----:R-:W-:-:S05]  /*0ea0*/  IMAD.IADD R2, R13, 0x1, R12 ;  /* 0x000000010d027824 */ /* 0x001fca00078e020c */
[----:B------:R-:W-:-:S05]  /*0eb0*/  IADD3 R2, P0, R2, c[0x0][0x168], RZ ;  /* 0x00005a0002027a10 */ /* 0x000fca0007f1e0ff */
[----:B------:R-:W-:-:S05]  /*0ec0*/  IMAD.X R3, RZ, RZ, c[0x0][0x16c], P0 ;  /* 0x00005b00ff037624 */ /* 0x000fca00000e06ff */
[----:B------:R-:W-:Y:S01]  /*0ed0*/  STG.E.U8 [R2.64], R25 ;  /* 0x0000001902007986 */ /* 0x000fe2000c101104 */
[----:B------:R-:W-:Y:S05]  /*0ee0*/  EXIT ;  /* 0x000000000000794d */ /* 0x000fea0003800000 */
.L_x_6679:
        /* <DEDUP_REMOVED lines=9> */
.L_x_19687:


//--------------------- .text._ZN2at6native29vectorized_elementwise_kernelILi4ENS0_13BinaryFunctorIaaaZZZNS0_18rshift_kernel_cudaERNS_18TensorIteratorBaseEENKUlvE_clEvENKUlvE0_clEvEUlaaE_EESt5arrayIPcLm3EEEEviT0_T1_ --------------------------
	.section	.text._ZN2at6native29vectorized_elementwise_kernelILi4ENS0_13BinaryFunctorIaaaZZZNS0_18rshift_kernel_cudaERNS_18TensorIteratorBaseEENKUlvE_clEvENKUlvE0_clEvEUlaaE_EESt5arrayIPcLm3EEEEviT0_T1_,"ax",@progbits
	.sectioninfo	@"SHI_REGISTERS=32"
	.align	128
        .global         _ZN2at6native29vectorized_elementwise_kernelILi4ENS0_13BinaryFunctorIaaaZZZNS0_18rshift_kernel_cudaERNS_18TensorIteratorBaseEENKUlvE_clEvENKUlvE0_clEvEUlaaE_EESt5arrayIPcLm3EEEEviT0_T1_
        .type           _ZN2at6native29vectorized_elementwise_kernelILi4ENS0_13BinaryFunctorIaaaZZZNS0_18rshift_kernel_cudaERNS_18TensorIteratorBaseEENKUlvE_clEvENKUlvE0_clEvEUlaaE_EESt5arrayIPcLm3EEEEviT0_T1_,@function
        .size           _ZN2at6native29vectorized_elementwise_kernelILi4ENS0_13BinaryFunctorIaaaZZZNS0_18rshift_kernel_cudaERNS_18TensorIteratorBaseEENKUlvE_clEvENKUlvE0_clEvEUlaaE_EESt5arrayIPcLm3EEEEviT0_T1_,(.L_x_19688 - _ZN2at6native29vectorized_elementwise_kernelILi4ENS0_13BinaryFunctorIaaaZZZNS0_18rshift_kernel_cudaERNS_18TensorIteratorBaseEENKUlvE_clEvENKUlvE0_clEvEUlaaE_EESt5arrayIPcLm3EEEEviT0_T1_)
        .other          _ZN2at6native29vectorized_elementwise_kernelILi4ENS0_13BinaryFunctorIaaaZZZNS0_18rshift_kernel_cudaERNS_18TensorIteratorBaseEENKUlvE_clEvENKUlvE0_clEvEUlaaE_EESt5arrayIPcLm3EEEEviT0_T1_,@"STO_CUDA_ENTRY STV_DEFAULT"
_ZN2at6native29vectorized_elementwise_kernelILi4ENS0_13BinaryFunctorIaaaZZZNS0_18rshift_kernel_cudaERNS_18TensorIteratorBaseEENKUlvE_clEvENKUlvE0_clEvEUlaaE_EESt5arrayIPcLm3EEEEviT0_T1_:
.text._ZN2at6native29vectorized_elementwise_kernelILi4ENS0_13BinaryFunctorIaaaZZZNS0_18rshift_kernel_cudaERNS_18TensorIteratorBaseEENKUlvE_clEvENKUlvE0_clEvEUlaaE_EESt5arrayIPcLm3EEEEviT0_T1_:
        /* <DEDUP_REMOVED lines=15> */
[----:B------:R-:W2:Y:S04]  /*00f0*/  LDG.E R5, [R8.64] ;  /* 0x0000000408057981 */ /* 0x000ea8000c1e1900 */
[----:B------:R-:W3:Y:S04]  /*0100*/  LDG.E R4, [R8.64+0x200] ;  /* 0x0002000408047981 */ /* 0x000ee8000c1e1900 */
[----:B------:R0:W4:Y:S04]  /*0110*/  LDG.E R2, [R6.64] ;  /* 0x0000000406027981 */ /* 0x000128000c1e1900 */
[----:B------:R0:W5:Y:S01]  /*0120*/  LDG.E R3, [R6.64+0x200] ;  /* 0x0002000406037981 */ /* 0x000162000c1e1900 */
[----:B--2---:R-:W-:-:S02]  /*0130*/  PRMT R12, R5, 0x8880, RZ ;  /* 0x00008880050c7816 */ /* 0x004fc400000000ff */
[----:B------:R-:W-:-:S03]  /*0140*/  PRMT R14, R5, 0x9991, RZ ;  /* 0x00009991050e7816 */ /* 0x000fc600000000ff */
[----:B0-----:R-:W-:Y:S02]  /*0150*/  IMAD.MOV.U32 R6, RZ, RZ, R12 ;  /* 0x000000ffff067224 */ /* 0x001fe400078e000c */
[----:B------:R-:W-:Y:S01]  /*0160*/  IMAD.MOV.U32 R12, RZ, RZ, R14 ;  /* 0x000000ffff0c7224 */ /* 0x000fe200078e000e */
[----:B---3--:R-:W-:Y:S02]  /*0170*/  PRMT R16, R4, 0x8880, RZ ;  /* 0x0000888004107816 */ /* 0x008fe400000000ff */
[----:B----4-:R-:W-:Y:S02]  /*0180*/  PRMT R11, R2, 0x9991, RZ ;  /* 0x00009991020b7816 */ /* 0x010fe400000000ff */
[----:B------:R-:W-:Y:S01]  /*0190*/  IMNMX.U32 R12, R12, 0x7, PT ;  /* 0x000000070c0c7817 */ /* 0x000fe20003800000 */
[----:B------:R-:W-:Y:S01]  /*01a0*/  IMAD.MOV.U32 R9, RZ, RZ, R16 ;  /* 0x000000ffff097224 */ /* 0x000fe200078e0010 */
[----:B-----5:R-:W-:Y:S02]  /*01b0*/  PRMT R15, R3, 0x8880, RZ ;  /* 0x00008880030f7816 */ /* 0x020fe400000000ff */
[----:B------:R-:W-:-:S02]  /*01c0*/  PRMT R10, R2, 0x8880, RZ ;  /* 0x00008880020a7816 */ /* 0x000fc400000000ff */
[----:B------:R-:W-:Y:S02]  /*01d0*/  IMNMX.U32 R7, R6, 0x7, PT ;  /* 0x0000000706077817 */ /* 0x000fe40003800000 */
[----:B------:R-:W-:Y:S02]  /*01e0*/  SHF.R.S32.HI R11, RZ, R12, R11 ;  /* 0x0000000cff0b7219 */ /* 0x000fe4000001140b */
[----:B------:R-:W-:Y:S01]  /*01f0*/  PRMT R12, R4, 0x9991, RZ ;  /* 0x00009991040c7816 */ /* 0x000fe200000000ff */
[----:B------:R-:W-:Y:S01]  /*0200*/  IMAD.MOV.U32 R8, RZ, RZ, R15 ;  /* 0x000000ffff087224 */ /* 0x000fe200078e000f */
[----:B------:R-:W-:Y:S02]  /*0210*/  IMNMX.U32 R9, R9, 0x7, PT ;  /* 0x0000000709097817 */ /* 0x000fe40003800000 */
[----:B------:R-:W-:Y:S02]  /*0220*/  SHF.R.S32.HI R6, RZ, R7, R10 ;  /* 0x00000007ff067219 */ /* 0x000fe4000001140a */
[----:B------:R-:W-:-:S02]  /*0230*/  PRMT R10, R3, 0x9991, RZ ;  /* 0x00009991030a7816 */ /* 0x000fc400000000ff */
[----:B------:R-:W-:Y:S02]  /*0240*/  IMNMX.U32 R15, R12, 0x7, PT ;  /* 0x000000070c0f7817 */ /* 0x000fe40003800000 */
[----:B------:R-:W-:Y:S02]  /*0250*/  SHF.R.S32.HI R9, RZ, R9, R8 ;  /* 0x00000009ff097219 */ /* 0x000fe40000011408 */
[C---:B------:R-:W-:Y:S02]  /*0260*/  PRMT R8, R5.reuse, 0xaaa2, RZ ;  /* 0x0000aaa205087816 */ /* 0x040fe400000000ff */
[----:B------:R-:W-:Y:S02]  /*0270*/  SHF.R.S32.HI R10, RZ, R15, R10 ;  /* 0x0000000fff0a7219 */ /* 0x000fe4000001140a */
[----:B------:R-:W-:Y:S02]  /*0280*/  PRMT R5, R5, 0xbbb3, RZ ;  /* 0x0000bbb305057816 */ /* 0x000fe400000000ff */
[----:B------:R-:W-:-:S02]  /*0290*/  PRMT R7, R2, 0xaaa2, RZ ;  /* 0x0000aaa202077816 */ /* 0x000fc400000000ff */
[----:B------:R-:W-:Y:S02]  /*02a0*/  IMNMX.U32 R8, R8, 0x7, PT ;  /* 0x0000000708087817 */ /* 0x000fe40003800000 */
[----:B------:R-:W-:Y:S02]  /*02b0*/  PRMT R9, R10, 0x7604, R9 ;  /* 0x000076040a097816 */ /* 0x000fe40000000009 */
[C---:B------:R-:W-:Y:S02]  /*02c0*/  PRMT R16, R3.reuse, 0xaaa2, RZ ;  /* 0x0000aaa203107816 */ /* 0x040fe400000000ff */
[C---:B------:R-:W-:Y:S02]  /*02d0*/  PRMT R10, R4.reuse, 0xbbb3, RZ ;  /* 0x0000bbb3040a7816 */ /* 0x040fe400000000ff */
[----:B------:R-:W-:Y:S01]  /*02e0*/  PRMT R14, R4, 0xaaa2, RZ ;  /* 0x0000aaa2040e7816 */ /* 0x000fe200000000ff */
[----:B------:R-:W-:Y:S01]  /*02f0*/  IMAD.MOV.U32 R4, RZ, RZ, R5 ;  /* 0x000000ffff047224 */ /* 0x000fe200078e0005 */
[----:B------:R-:W-:Y:S01]  /*0300*/  SHF.R.S32.HI R8, RZ, R8, R7 ;  /* 0x00000008ff087219 */ /* 0x000fe20000011407 */
[----:B------:R-:W-:Y:S01]  /*0310*/  IMAD.MOV.U32 R12, RZ, RZ, R16 ;  /* 0x000000ffff0c7224 */ /* 0x000fe200078e0010 */
[----:B------:R-:W-:Y:S01]  /*0320*/  PRMT R7, R3, 0xbbb3, RZ ;  /* 0x0000bbb303077816 */ /* 0x000fe200000000ff */
[----:B------:R-:W-:Y:S01]  /*0330*/  IMAD.MOV.U32 R5, RZ, RZ, R10 ;  /* 0x000000ffff057224 */ /* 0x000fe200078e000a */
[----:B------:R-:W-:-:S02]  /*0340*/  IMNMX.U32 R17, R14, 0x7, PT ;  /* 0x000000070e117817 */ /* 0x000fc40003800000 */
[----:B------:R-:W-:Y:S02]  /*0350*/  PRMT R11, R11, 0x7604, R6 ;  /* 0x000076040b0b7816 */ /* 0x000fe40000000006 */
[----:B------:R-:W-:Y:S01]  /*0360*/  IMNMX.U32 R3, R4, 0x7, PT ;  /* 0x0000000704037817 */ /* 0x000fe20003800000 */
[----:B------:R-:W-:Y:S01]  /*0370*/  IMAD.MOV.U32 R4, RZ, RZ, R7 ;  /* 0x000000ffff047224 */ /* 0x000fe200078e0007 */
[----:B------:R-:W-:Y:S02]  /*0380*/  IADD3 R6, P0, R13, c[0x0][0x168], RZ ;  /* 0x00005a000d067a10 */ /* 0x000fe40007f1e0ff */
[----:B------:R-:W-:Y:S02]  /*0390*/  SHF.R.S32.HI R12, RZ, R17, R12 ;  /* 0x00000011ff0c7219 */ /* 0x000fe4000001140c */
[----:B------:R-:W-:Y:S02]  /*03a0*/  PRMT R2, R2, 0xbbb3, RZ ;  /* 0x0000bbb302027816 */ /* 0x000fe400000000ff */
[----:B------:R-:W-:Y:S01]  /*03b0*/  IMNMX.U32 R5, R5, 0x7, PT ;  /* 0x0000000705057817 */ /* 0x000fe20003800000 */
[----:B------:R-:W-:Y:S01]  /*03c0*/  IMAD.X R7, RZ, RZ, c[0x0][0x16c], P0 ;  /* 0x00005b00ff077624 */ /* 0x000fe200000e06ff */
[----:B------:R-:W-:-:S02]  /*03d0*/  SHF.R.S32.HI R2, RZ, R3, R2 ;  /* 0x00000003ff027219 */ /* 0x000fc40000011402 */
[----:B------:R-:W-:Y:S02]  /*03e0*/  PRMT R11, R8, 0x7054, R11 ;  /* 0x00007054080b7816 */ /* 0x000fe4000000000b */
[----:B------:R-:W-:Y:S02]  /*03f0*/  SHF.R.S32.HI R4, RZ, R5, R4 ;  /* 0x00000005ff047219 */ /* 0x000fe40000011404 */
[----:B------:R-:W-:Y:S01]  /*0400*/  PRMT R9, R12, 0x7054, R9 ;  /* 0x000070540c097816 */ /* 0x000fe20000000009 */
[----:B------:R-:W-:Y:S01]  /*0410*/  IMAD.WIDE R6, R0, 0x4, R6 ;  /* 0x0000000400067825 */ /* 0x000fe200078e0206 */
[----:B------:R-:W-:Y:S02]  /*0420*/  PRMT R11, R2, 0x654, R11 ;  /* 0x00000654020b7816 */ /* 0x000fe4000000000b */
[----:B------:R-:W-:-:S03]  /*0430*/  PRMT R9, R4, 0x654, R9 ;  /* 0x0000065404097816 */ /* 0x000fc60000000009 */
[----:B------:R-:W-:Y:S04]  /*0440*/  STG.E [R6.64], R11 ;  /* 0x0000000b06007986 */ /* 0x000fe8000c101904 */
[----:B------:R-:W-:Y:S01]  /*0450*/  STG.E [R6.64+0x200], R9 ;  /* 0x0002000906007986 */ /* 0x000fe2000c101904 */
[----:B------:R-:W-:Y:S05]  /*0460*/  EXIT ;  /* 0x000000000000794d */ /* 0x000fea0003800000 */
.L_x_6680:
        /* <DEDUP_REMOVED lines=121> */
.L_x_6683:
[----:B-1----:R-:W-:-:S13]  /*0c00*/  ISETP.GE.AND P0, PT, R12, R15, PT ;  /* 0x0000000f0c00720c */ /* 0x002fda0003f06270 */
[----:B------:R-:W-:Y:S05]  /*0c10*/  @P0 BRA `(.L_x_6685) ;  /* 0x000000c000000947 */ /* 0x000fea0003800000 */
[----:B0-----:R-:W-:Y:S01]  /*0c20*/  IMAD.IADD R2, R13, 0x1, R12 ;  /* 0x000000010d027824 */ /* 0x001fe200078e020c */
[----:B------:R-:W-:-:S04]  /*0c30*/  IADD3 R12, R12, 0x80, RZ ;  /* 0x000000800c0c7810 */ /* 0x000fc80007ffe0ff */
[----:B------:R-:W-:-:S05]  /*0c40*/  IADD3 R2, P0, R2, c[0x0][0x168], RZ ;  /* 0x00005a0002027a10 */ /* 0x000fca0007f1e0ff */
[----:B------:R-:W-:-:S05]  /*0c50*/  IMAD.X R3, RZ, RZ, c[0x0][0x16c], P0 ;  /* 0x00005b00ff037624 */ /* 0x000fca00000e06ff */
[----:B------:R0:W-:Y:S03]  /*0c60*/  STG.E.U8 [R2.64], R20 ;  /* 0x0000001402007986 */ /* 0x0001e6000c101104 */
.L_x_6684:
[----:B------:R-:W-:-:S13]  /*0c70*/  ISETP.GE.AND P0, PT, R12, R15, PT ;  /* 0x0000000f0c00720c */ /* 0x000fda0003f06270 */
[----:B------:R-:W-:Y:S05]  /*0c80*/  @P0 BRA `(.L_x_6686) ;  /* 0x000000d000000947 */ /* 0x000fea0003800000 */
[----:B0-----:R-:W-:Y:S01]  /*0c90*/  IMAD.IADD R2, R13, 0x1, R12 ;  /* 0x000000010d027824 */ /* 0x001fe200078e020c */
[----:B------:R-:W-:-:S04]  /*0ca0*/  IADD3 R12, R12, 0x80, RZ ;  /* 0x000000800c0c7810 */ /* 0x000fc80007ffe0ff */
[----:B------:R-:W-:-:S05]  /*0cb0*/  IADD3 R2, P0, R2, c[0x0][0x168], RZ ;  /* 0x00005a0002027a10 */ /* 0x000fca0007f1e0ff */
[----:B------:R-:W-:-:S05]  /*0cc0*/  IMAD.X R3, RZ, RZ, c[0x0][0x16c], P0 ;  /* 0x00005b00ff037624 */ /* 0x000fca00000e06ff */
[----:B------:R0:W-:Y:S03]  /*0cd0*/  STG.E.U8 [R2.64], R19 ;  /* 0x0000001302007986 */ /* 0x0001e6000c101104 */
.L_x_6685:
        /* <DEDUP_REMOVED lines=8> */
.L_x_6686:
[----:B------:R-:W-:Y:S05]  /*0d60*/  BSYNC B1 ;  /* 0x0000000000017941 */ /* 0x000fea0003800000 */
.L_x_6682:
[----:B------:R-:W-:-:S13]  /*0d70*/  ISETP.GE.AND P0, PT, R12, R15, PT ;  /* 0x0000000f0c00720c */ /* 0x000fda0003f06270 */
[----:B0-----:R-:W-:Y:S01]  /*0d80*/  @!P0 IMAD.IADD R2, R13, 0x1, R12 ;  /* 0x000000010d028824 */ /* 0x001fe200078e020c */
[----:B------:R-:W-:-:S04]  /*0d90*/  @!P0 IADD3 R12, R12, 0x80, RZ ;  /* 0x000000800c0c8810 */ /* 0x000fc80007ffe0ff */
[----:B------:R-:W-:-:S05]  /*0da0*/  @!P0 IADD3 R2, P1, R2, c[0x0][0x168], RZ ;  /* 0x00005a0002028a10 */ /* 0x000fca0007f3e0ff */
[----:B------:R-:W-:-:S05]  /*0db0*/  @!P0 IMAD.X R3, RZ, RZ, c[0x0][0x16c], P1 ;  /* 0x00005b00ff038624 */ /* 0x000fca00008e06ff */
[----:B------:R0:W-:Y:S03]  /*0dc0*/  @!P0 STG.E.U8 [R2.64], R29 ;  /* 0x0000001d02008986 */ /* 0x0001e6000c101104 */
.L_x_6687:
[----:B------:R-:W-:Y:S05]  /*0dd0*/  BSYNC B0 ;  /* 0x0000000000007941 */ /* 0x000fea0003800000 */
.L_x_6681:
        /* <DEDUP_REMOVED lines=8> */
.L_x_6688:
        /* <DEDUP_REMOVED lines=10> */
.L_x_19688:


//--------------------- .text._ZN2at6native29vectorized_elementwise_kernelILi8ENS0_13BinaryFunctorIaaaZZZNS0_18rshift_kernel_cudaERNS_18TensorIteratorBaseEENKUlvE_clEvENKUlvE0_clEvEUlaaE_EESt5arrayIPcLm3EEEEviT0_T1_ --------------------------
	.section	.text._ZN2at6native29vectorized_elementwise_kernelILi8ENS0_13BinaryFunctorIaaaZZZNS0_18rshift_kernel_cudaERNS_18TensorIteratorBaseEENKUlvE_clEvENKUlvE0_clEvEUlaaE_EESt5arrayIPcLm3EEEEviT0_T1_,"ax",@progbits
	.sectioninfo	@"SHI_REGISTERS=4"
	.align	128
        .global         _ZN2at6native29vectorized_elementwise_kernelILi8ENS0_13BinaryFunctorIaaaZZZNS0_18rshift_kernel_cudaERNS_18TensorIteratorBaseEENKUlvE_clEvENKUlvE0_clEvEUlaaE_EESt5arrayIPcLm3EEEEviT0_T1_
        .type           _ZN2at6native29vectorized_elementwise_kernelILi8ENS0_13BinaryFunctorIaaaZZZNS0_18rshift_kernel_cudaERNS_18TensorIteratorBaseEENKUlvE_clEvENKUlvE0_clEvEUlaaE_EESt5arrayIPcLm3EEEEviT0_T1_,@function
        .size           _ZN2at6native29vectorized_elementwise_kernelILi8ENS0_13BinaryFunctorIaaaZZZNS0_18rshift_kernel_cudaERNS_18TensorIteratorBaseEENKUlvE_clEvENKUlvE0_clEvEUlaaE_EESt5arrayIPcLm3EEEEviT0_T1_,(.L_x_19689 - _ZN2at6native29vectorized_elementwise_kernelILi8ENS0_13BinaryFunctorIaaaZZZNS0_18rshift_kernel_cudaERNS_18TensorIteratorBaseEENKUlvE_clEvENKUlvE0_clEvEUlaaE_EESt5arrayIPcLm3EEEEviT0_T1_)
        .other          _ZN2at6native29vectorized_elementwise_kernelILi8ENS0_13BinaryFunctorIaaaZZZNS0_18rshift_kernel_cudaERNS_18TensorIteratorBaseEENKUlvE_clEvENKUlvE0_clEvEUlaaE_EESt5arrayIPcLm3EEEEviT0_T1_,@"STO_CUDA_ENTRY STV_DEFAULT"
_ZN2at6native29vectorized_elementwise_kernelILi8ENS0_13BinaryFunctorIaaaZZZNS0_18rshift_kernel_cudaERNS_18TensorIteratorBaseEENKUlvE_clEvENKUlvE0_clEvEUlaaE_EESt5arrayIPcLm3EEEEviT0_T1_:
.text._ZN2at6native29vectorized_elementwise_kernelILi8ENS0_13BinaryFunctorIaaaZZZNS0_18rshift_kernel_cudaERNS_18TensorIteratorBaseEENKUlvE_clEvENKUlvE0_clEvEUlaaE_EESt5arrayIPcLm3EEEEviT0_T1_:
[----:B------:R-:W-:Y:S02]  /*0000*/  MOV R1, c[0x0][0x28] ;  /* 0x00000a0000017a02 */ /* 0x000fe40000000f00 */
[----:B------:R-:W-:Y:S05]  /*0010*/  EXIT ;  /* 0x000000000000794d */ /* 0x000fea0003800000 */
.L_x_6689:
        /* <DEDUP_REMOVED lines=14> */
.L_x_19689:


//--------------------- .text._ZN2at6native18elementwise_kernelILi128ELi4EZNS0_15gpu_kernel_implINS0_13BUnaryFunctorIaaaZZZNS0_18rshift_kernel_cudaERNS_18TensorIteratorBaseEENKUlvE_clEvENKUlvE0_clEvEUlaaE_EEEEvS5_RKT_EUliE_EEviT1_ --------------------------
	.section	.text._ZN2at6native18elementwise_kernelILi128ELi4EZNS0_15gpu_kernel_implINS0_13BUnaryFunctorIaaaZZZNS0_18rshift_kernel_cudaERNS_18TensorIteratorBaseEENKUlvE_clEvENKUlvE0_clEvEUlaaE_EEEEvS5_RKT_EUliE_EEviT1_,"ax",@progbits
	.sectioninfo	@"SHI_REGISTERS=26"
	.align	128
        .global         _ZN2at6native18elementwise_kernelILi128ELi4EZNS0_15gpu_kernel_implINS0_13BUnaryFunctorIaaaZZZNS0_18rshift_kernel_cudaERNS_18TensorIteratorBaseEENKUlvE_clEvENKUlvE0_clEvEUlaaE_EEEEvS5_RKT_EUliE_EEviT1_
        .type           _ZN2at6native18elementwise_kernelILi128ELi4EZNS0_15gpu_kernel_implINS0_13BUnaryFunctorIaaaZZZNS0_18rshift_kernel_cudaERNS_18TensorIteratorBaseEENKUlvE_clEvENKUlvE0_clEvEUlaaE_EEEEvS5_RKT_EUliE_EEviT1_,@function
        .size           _ZN2at6native18elementwise_kernelILi128ELi4EZNS0_15gpu_kernel_implINS0_13BUnaryFunctorIaaaZZZNS0_18rshift_kernel_cudaERNS_18TensorIteratorBaseEENKUlvE_clEvENKUlvE0_clEvEUlaaE_EEEEvS5_RKT_EUliE_EEviT1_,(.L_x_19690 - _ZN2at6native18elementwise_kernelILi128ELi4EZNS0_15gpu_kernel_implINS0_13BUnaryFunctorIaaaZZZNS0_18rshift_kernel_cudaERNS_18TensorIteratorBaseEENKUlvE_clEvENKUlvE0_clEvEUlaaE_EEEEvS5_RKT_EUliE_EEviT1_)
        .other          _ZN2at6native18elementwise_kernelILi128ELi4EZNS0_15gpu_kernel_implINS0_13BUnaryFunctorIaaaZZZNS0_18rshift_kernel_cudaERNS_18TensorIteratorBaseEENKUlvE_clEvENKUlvE0_clEvEUlaaE_EEEEvS5_RKT_EUliE_EEviT1_,@"STO_CUDA_ENTRY STV_DEFAULT"
_ZN2at6native18elementwise_kernelILi128ELi4EZNS0_15gpu_kernel_implINS0_13BUnaryFunctorIaaaZZZNS0_18rshift_kernel_cudaERNS_18TensorIteratorBaseEENKUlvE_clEvENKUlvE0_clEvEUlaaE_EEEEvS5_RKT_EUliE_EEviT1_:
.text._ZN2at6native18elementwise_kernelILi128ELi4EZNS0_15gpu_kernel_implINS0_13BUnaryFunctorIaaaZZZNS0_18rshift_kernel_cudaERNS_18TensorIteratorBaseEENKUlvE_clEvENKUlvE0_clEvEUlaaE_EEEEvS5_RKT_EUliE_EEviT1_:
        /* <DEDUP_REMOVED lines=237> */
.L_x_6692:
        /* <DEDUP_REMOVED lines=18> */
.L_x_6696:
[----:B------:R0:W5:Y:S01]  /*0ff0*/  LDG.E.U8 R0, [R2.64] ;  /* 0x0000002402007981 */ /* 0x000162000c1e1100 */
[----:B------:R-:W-:Y:S05]  /*1000*/  BRA `(.L_x_6698) ;  /* 0x00000d7000007947 */ /* 0x000fea0003800000 */
.L_x_6695:
        /* <DEDUP_REMOVED lines=8> */
.L_x_6700:
[----:B------:R0:W5:Y:S01]  /*1090*/  LDG.E.U8 R0, [R2.64] ;  /* 0x0000002402007981 */ /* 0x000162000c1e1100 */
[----:B------:R-:W-:Y:S05]  /*10a0*/  BRA `(.L_x_6698) ;  /* 0x00000cd000007947 */ /* 0x000fea0003800000 */
.L_x_6699:
[----:B------:R0:W5:Y:S01]  /*10b0*/  LDG.E.U16 R0, [R2.64] ;  /* 0x0000002402007981 */ /* 0x000162000c1e1500 */
[----:B------:R-:W-:Y:S05]  /*10c0*/  BRA `(.L_x_6698) ;  /* 0x00000cb000007947 */ /* 0x000fea0003800000 */
.L_x_6694:
        /* <DEDUP_REMOVED lines=9> */
.L_x_6702:
[----:B------:R-:W2:Y:S02]  /*1160*/  LDG.E.U16 R4, [R2.64] ;  /* 0x0000002402047981 */ /* 0x000ea4000c1e1500 */
[----:B--2---:R-:W-:-:S06]  /*1170*/  HADD2.F32 R4, -RZ, R4.H0_H0 ;  /* 0x20000004ff047230 */ /* 0x004fcc0000004100 */
[----:B------:R-:W0:Y:S02]  /*1180*/  F2I.FTZ.TRUNC.NTZ R4, R4 ;  /* 0x0000000400047305 */ /* 0x000e24000021f100 */
[----:B0-----:R-:W-:Y:S01]  /*1190*/  PRMT R0, R4, 0x7610, R0 ;  /* 0x0000761004007816 */ /* 0x001fe20000000000 */
[----:B------:R-:W-:Y:S05]  /*11a0*/  BRA `(.L_x_6698) ;  /* 0x00000bd000007947 */ /* 0x000fea0003800000 */
.L_x_6701:
        /* <DEDUP_REMOVED lines=9> */
.L_x_6704:
[----:B------:R-:W2:Y:S02]  /*1240*/  LDG.E.U16 R2, [R2.64] ;  /* 0x0000002402027981 */ /* 0x000ea4000c1e1500 */
[----:B--2---:R-:W-:-:S06]  /*1250*/  HADD2.F32 R4, -RZ, R2.H0_H0 ;  /* 0x20000002ff047230 */ /* 0x004fcc0000004100 */
[----:B------:R-:W0:Y:S02]  /*1260*/  F2I.FTZ.TRUNC.NTZ R4, R4 ;  /* 0x0000000400047305 */ /* 0x000e24000021f100 */
[----:B0-----:R-:W-:Y:S01]  /*1270*/  PRMT R0, R4, 0x7610, R0 ;  /* 0x0000761004007816 */ /* 0x001fe20000000000 */
[----:B------:R-:W-:Y:S05]  /*1280*/  BRA `(.L_x_6698) ;  /* 0x00000af000007947 */ /* 0x000fea0003800000 */
.L_x_6703:
[----:B------:R-:W2:Y:S02]  /*1290*/  LDG.E.64 R2, [R2.64] ;  /* 0x0000002402027981 */ /* 0x000ea4000c1e1b00 */
[----:B--2---:R0:W1:Y:S01]  /*12a0*/  F2I.F64.TRUNC R0, R2 ;  /* 0x0000000200007311 */ /* 0x004062000030d100 */
[----:B------:R-:W-:Y:S05]  /*12b0*/  BRA `(.L_x_6698) ;  /* 0x00000ac000007947 */ /* 0x000fea0003800000 */
.L_x_6693:
        /* <DEDUP_REMOVED lines=12> */
.L_x_6707:
[----:B------:R-:W2:Y:S02]  /*1380*/  LDG.E.64 R2, [R2.64] ;  /* 0x0000002402027981 */ /* 0x000ea4000c1e1b00 */
[----:B--2---:R0:W1:Y:S01]  /*1390*/  F2I.F64.TRUNC R0, R2 ;  /* 0x0000000200007311 */ /* 0x004062000030d100 */
[----:B------:R-:W-:Y:S05]  /*13a0*/  BRA `(.L_x_6698) ;  /* 0x000009d000007947 */ /* 0x000fea0003800000 */
.L_x_6706:
        /* <DEDUP_REMOVED lines=28> */
.L_x_6709:
        /* <DEDUP_REMOVED lines=15> */
.L_x_6708:
[----:B------:R-:W2:Y:S02]  /*1660*/  LDG.E.U16 R2, [R2.64] ;  /* 0x0000002402027981 */ /* 0x000ea4000c1e1500 */
[----:B--2---:R-:W-:-:S04]  /*1670*/  PRMT R2, RZ, 0x5410, R2 ;  /* 0x00005410ff027816 */ /* 0x004fc80000000002 */
[----:B------:R0:W1:Y:S01]  /*1680*/  F2I.FTZ.TRUNC.NTZ R0, R2 ;  /* 0x0000000200007305 */ /* 0x000062000021f100 */
[----:B------:R-:W-:Y:S05]  /*1690*/  BRA `(.L_x_6698) ;  /* 0x000006e000007947 */ /* 0x000fea0003800000 */
.L_x_6705:
        /* <DEDUP_REMOVED lines=10> */
.L_x_6712:
        /* <DEDUP_REMOVED lines=21> */
.L_x_6716:
[----:B------:R-:W-:Y:S05]  /*1890*/  BSYNC B1 ;  /* 0x0000000000017941 */ /* 0x000fea0003800000 */
.L_x_6715:
[----:B------:R-:W-:Y:S01]  /*18a0*/  IMAD.SHL.U32 R2, R2, 0x100000, RZ ;  /* 0x0010000002027824 */ /* 0x000fe200078e00ff */
[----:B------:R-:W-:-:S04]  /*18b0*/  LEA R3, R0, 0x3b800000, 0x17 ;  /* 0x3b80000000037811 */ /* 0x000fc800078eb8ff */
[----:B------:R-:W-:Y:S02]  /*18c0*/  LOP3.LUT R4, R3, R2, R4, 0xfe, !PT ;  /* 0x0000000203047212 */ /* 0x000fe400078efe04 */
.L_x_6714:
[----:B------:R-:W-:Y:S05]  /*18d0*/  BSYNC B0 ;  /* 0x0000000000007941 */ /* 0x000fea0003800000 */
.L_x_6713:
[----:B------:R-:W0:Y:S02]  /*18e0*/  F2I.FTZ.TRUNC.NTZ R4, R4 ;  /* 0x0000000400047305 */ /* 0x000e24000021f100 */
[----:B0-----:R-:W-:Y:S01]  /*18f0*/  PRMT R0, R4, 0x7610, R0 ;  /* 0x0000761004007816 */ /* 0x001fe20000000000 */
[----:B------:R-:W-:Y:S05]  /*1900*/  BRA `(.L_x_6698) ;  /* 0x0000047000007947 */ /* 0x000fea0003800000 */
.L_x_6711:
        /* <DEDUP_REMOVED lines=21> */
.L_x_6720:
[----:B------:R-:W-:Y:S05]  /*1a60*/  BSYNC B1 ;  /* 0x0000000000017941 */ /* 0x000fea0003800000 */
.L_x_6719:
[----:B------:R-:W-:Y:S01]  /*1a70*/  IMAD.SHL.U32 R2, R2, 0x200000, RZ ;  /* 0x0020000002027824 */ /* 0x000fe200078e00ff */
[----:B------:R-:W-:-:S04]  /*1a80*/  LEA R3, R0, 0x37800000, 0x17 ;  /* 0x3780000000037811 */ /* 0x000fc800078eb8ff */
[----:B------:R-:W-:Y:S02]  /*1a90*/  LOP3.LUT R4, R3, R2, R4, 0xfe, !PT ;  /* 0x0000000203047212 */ /* 0x000fe400078efe04 */
.L_x_6718:
[----:B------:R-:W-:Y:S05]  /*1aa0*/  BSYNC B0 ;  /* 0x0000000000007941 */ /* 0x000fea0003800000 */
.L_x_6717:
[----:B------:R-:W0:Y:S02]  /*1ab0*/  F2I.FTZ.TRUNC.NTZ R4, R4 ;  /* 0x0000000400047305 */ /* 0x000e24000021f100 */
[----:B0-----:R-:W-:Y:S01]  /*1ac0*/  PRMT R0, R4, 0x7610, R0 ;  /* 0x0000761004007816 */ /* 0x001fe20000000000 */
[----:B------:R-:W-:Y:S05]  /*1ad0*/  BRA `(.L_x_6698) ;  /* 0x000002a000007947 */ /* 0x000fea0003800000 */
.L_x_6710:
        /* <DEDUP_REMOVED lines=14> */
.L_x_6724:
[----:B------:R-:W-:Y:S05]  /*1bc0*/  BSYNC B0 ;  /* 0x0000000000007941 */ /* 0x000fea0003800000 */
.L_x_6723:
[----:B------:R-:W0:Y:S02]  /*1bd0*/  F2I.FTZ.TRUNC.NTZ R4, R4 ;  /* 0x0000000400047305 */ /* 0x000e24000021f100 */
[----:B0-----:R-:W-:Y:S01]  /*1be0*/  PRMT R0, R4, 0x7610, R0 ;  /* 0x0000761004007816 */ /* 0x001fe20000000000 */
[----:B------:R-:W-:Y:S05]  /*1bf0*/  BRA `(.L_x_6698) ;  /* 0x0000018000007947 */ /* 0x000fea0003800000 */
.L_x_6697:
        /* <DEDUP_REMOVED lines=21> */
.L_x_6722:
[----:B------:R0:W5:Y:S01]  /*1d50*/  LDG.E.U8 R0, [R2.64] ;  /* 0x0000002402007981 */ /* 0x000162000c1e1100 */
[----:B------:R-:W-:Y:S05]  /*1d60*/  BRA `(.L_x_6698) ;  /* 0x0000001000007947 */ /* 0x000fea0003800000 */
.L_x_6721:
[----:B------:R0:W5:Y:S02]  /*1d70*/  LDG.E.U8 R0, [R2.64] ;  /* 0x0000002402007981 */ /* 0x000164000c1e1100 */
.L_x_6698:
[----:B0-----:R-:W0:Y:S01]  /*1d80*/  LDC.U8 R3, c[0x0][0x372] ;  /* 0x0000dc80ff037b82 */ /* 0x001e220000000000 */
[----:B------:R-:W-:Y:S01]  /*1d90*/  ULDC.S8 UR4, c[0x0][0x371] ;  /* 0x0000dc4000047ab9 */ /* 0x000fe20000000200 */
[----:B-1---5:R-:W-:Y:S01]  /*1da0*/  LOP3.LUT R0, R0, 0xffff, RZ, 0xc0, !PT ;  /* 0x0000ffff00007812 */ /* 0x022fe200078ec0ff */
[----:B------:R-:W-:-:S03]  /*1db0*/  UISETP.LT.U32.AND UP0, UPT, UR4, 0x7, UPT ;  /* 0x000000070400788c */ /* 0x000fc6000bf01070 */
[----:B------:R-:W-:Y:S01]  /*1dc0*/  PRMT R0, R0, 0x8880, RZ ;  /* 0x0000888000007816 */ /* 0x000fe200000000ff */
        /* <DEDUP_REMOVED lines=15> */
.L_x_6728:
[----:B------:R0:W-:Y:S01]  /*1ec0*/  STG.E.U8 [R16.64], R5 ;  /* 0x0000000510007986 */ /* 0x0001e2000c101124 */
[----:B------:R-:W-:Y:S05]  /*1ed0*/  BRA `(.L_x_6730) ;  /* 0x00000da000007947 */ /* 0x000fea0003800000 */
.L_x_6727:
        /* <DEDUP_REMOVED lines=10> */
.L_x_6732:
[----:B------:R0:W-:Y:S01]  /*1f80*/  STG.E [R16.64], R5 ;  /* 0x0000000510007986 */ /* 0x0001e2000c101924 */
[----:B------:R-:W-:Y:S05]  /*1f90*/  BRA `(.L_x_6730) ;  /* 0x00000ce000007947 */ /* 0x000fea0003800000 */
.L_x_6731:
[----:B------:R0:W-:Y:S01]  /*1fa0*/  STG.E.U16 [R16.64], R5 ;  /* 0x0000000510007986 */ /* 0x0001e2000c101524 */
[----:B------:R-:W-:Y:S05]  /*1fb0*/  BRA `(.L_x_6730) ;  /* 0x00000cc000007947 */ /* 0x000fea0003800000 */
.L_x_6726:
        /* <DEDUP_REMOVED lines=9> */
.L_x_6734:
[----:B------:R-:W0:Y:S02]  /*2050*/  I2F.S16 R0, R5 ;  /* 0x0000000500007306 */ /* 0x000e240000101400 */
[----:B0-----:R-:W-:-:S05]  /*2060*/  F2FP.PACK_AB R0, RZ, R0 ;  /* 0x00000000ff00723e */ /* 0x001fca00000000ff */
[----:B------:R0:W-:Y:S01]  /*2070*/  STG.E.U16 [R16.64], R0 ;  /* 0x0000000010007986 */ /* 0x0001e2000c101524 */
[----:B------:R-:W-:Y:S05]  /*2080*/  BRA `(.L_x_6730) ;  /* 0x00000bf000007947 */ /* 0x000fea0003800000 */
.L_x_6733:
        /* <DEDUP_REMOVED lines=10> */
.L_x_6736:
[----:B------:R-:W0:Y:S02]  /*2130*/  I2F.S16 R5, R5 ;  /* 0x0000000500057306 */ /* 0x000e240000101400 */
[----:B0-----:R-:W-:-:S04]  /*2140*/  F2FP.PACK_AB R3, RZ, R5 ;  /* 0x00000005ff03723e */ /* 0x001fc800000000ff */
[----:B------:R-:W-:-:S05]  /*2150*/  PRMT R3, R3, 0x5410, RZ ;  /* 0x0000541003037816 */ /* 0x000fca00000000ff */
[----:B------:R0:W-:Y:S01]  /*2160*/  STG.E [R16.64], R3 ;  /* 0x0000000310007986 */ /* 0x0001e2000c101924 */
[----:B------:R-:W-:Y:S05]  /*2170*/  BRA `(.L_x_6730) ;  /* 0x00000b0000007947 */ /* 0x000fea0003800000 */
.L_x_6735:
[----:B------:R-:W0:Y:S02]  /*2180*/  I2F.F64.S16 R2, R5 ;  /* 0x0000000500027312 */ /* 0x000e240000101c00 */
[----:B0-----:R0:W-:Y:S01]  /*2190*/  STG.E.64 [R16.64], R2 ;  /* 0x0000000210007986 */ /* 0x0011e2000c101b24 */
[----:B------:R-:W-:Y:S05]  /*21a0*/  BRA `(.L_x_6730) ;  /* 0x00000ad000007947 */ /* 0x000fea0003800000 */
.L_x_6725:
        /* <DEDUP_REMOVED lines=13> */
.L_x_6739:
[----:B------:R-:W0:Y:S01]  /*2280*/  I2F.F64.S16 R4, R5 ;  /* 0x0000000500047312 */ /* 0x000e220000101c00 */
[----:B------:R-:W-:-:S05]  /*2290*/  CS2R R6, SRZ ;  /* 0x0000000000067805 */ /* 0x000fca000001ff00 */
[----:B0-----:R0:W-:Y:S01]  /*22a0*/  STG.E.128 [R16.64], R4 ;  /* 0x0000000410007986 */ /* 0x0011e2000c101d24 */
[----:B------:R-:W-:Y:S05]  /*22b0*/  BRA `(.L_x_6730) ;  /* 0x000009c000007947 */ /* 0x000fea0003800000 */
.L_x_6738:
        /* <DEDUP_REMOVED lines=21> */
.L_x_6743:
[----:B------:R-:W-:Y:S05]  /*2410*/  BSYNC B0 ;  /* 0x0000000000007941 */ /* 0x000fea0003800000 */
.L_x_6742:
[----:B------:R-:W-:-:S05]  /*2420*/  LOP3.LUT R3, R0, R3, RZ, 0xfc, !PT ;  /* 0x0000000300037212 */ /* 0x000fca00078efcff */
[----:B------:R0:W-:Y:S01]  /*2430*/  STG.E.U8 [R16.64], R3 ;  /* 0x0000000310007986 */ /* 0x0001e2000c101124 */
[----:B------:R-:W-:Y:S05]  /*2440*/  BRA `(.L_x_6730) ;  /* 0x0000083000007947 */ /* 0x000fea0003800000 */
.L_x_6741:
        /* <DEDUP_REMOVED lines=13> */
.L_x_6745:
[----:B------:R-:W-:Y:S01]  /*2520*/  IMAD.MOV.U32 R0, RZ, RZ, 0x7f ;  /* 0x0000007fff007424 */ /* 0x000fe200078e00ff */
[----:B------:R-:W-:-:S04]  /*2530*/  ISETP.GT.U32.AND P0, PT, R2, 0x7f800000, PT ;  /* 0x7f8000000200780c */ /* 0x000fc80003f04070 */
[----:B------:R-:W-:-:S04]  /*2540*/  SEL R0, R0, 0x7c, P0 ;  /* 0x0000007c00007807 */ /* 0x000fc80000000000 */
.L_x_6746:
[----:B------:R-:W-:Y:S05]  /*2550*/  BSYNC B0 ;  /* 0x0000000000007941 */ /* 0x000fea0003800000 */
.L_x_6744:
[----:B------:R-:W-:-:S04]  /*2560*/  LOP3.LUT R2, R5, 0x80000000, RZ, 0xc0, !PT ;  /* 0x8000000005027812 */ /* 0x000fc800078ec0ff */
[----:B------:R-:W-:-:S04]  /*2570*/  SHF.R.U32.HI R3, RZ, 0x18, R2 ;  /* 0x00000018ff037819 */ /* 0x000fc80000011602 */
[----:B------:R-:W-:-:S05]  /*2580*/  LOP3.LUT R3, R0, R3, RZ, 0xfc, !PT ;  /* 0x0000000300037212 */ /* 0x000fca00078efcff */
[----:B------:R0:W-:Y:S01]  /*2590*/  STG.E.U8 [R16.64], R3 ;  /* 0x0000000310007986 */ /* 0x0001e2000c101124 */
[----:B------:R-:W-:Y:S05]  /*25a0*/  BRA `(.L_x_6730) ;  /* 0x000006d000007947 */ /* 0x000fea0003800000 */
.L_x_6740:
[----:B------:R-:W0:Y:S02]  /*25b0*/  I2F.S16 R0, R5 ;  /* 0x0000000500007306 */ /* 0x000e240000101400 */
[----:B0-----:R-:W-:-:S05]  /*25c0*/  F2FP.BF16.PACK_AB R0, RZ, R0 ;  /* 0x00000000ff00723e */ /* 0x001fca00000010ff */
[----:B------:R0:W-:Y:S01]  /*25d0*/  STG.E.U16 [R16.64], R0 ;  /* 0x0000000010007986 */ /* 0x0001e2000c101524 */
[----:B------:R-:W-:Y:S05]  /*25e0*/  BRA `(.L_x_6730) ;  /* 0x0000069000007947 */ /* 0x000fea0003800000 */
.L_x_6737:
        /* <DEDUP_REMOVED lines=10> */
.L_x_6749:
        /* <DEDUP_REMOVED lines=17> */
.L_x_6752:
[----:B------:R-:W-:-:S04]  /*27a0*/  LOP3.LUT R2, R5, 0x80000000, RZ, 0xc0, !PT ;  /* 0x8000000005027812 */ /* 0x000fc800078ec0ff */
[----:B------:R-:W-:-:S04]  /*27b0*/  SHF.R.U32.HI R3, RZ, 0x18, R2 ;  /* 0x00000018ff037819 */ /* 0x000fc80000011602 */
[----:B------:R-:W-:-:S04]  /*27c0*/  LOP3.LUT R0, R0, R3, RZ, 0xfc, !PT ;  /* 0x0000000300007212 */ /* 0x000fc800078efcff */
[----:B------:R-:W-:Y:S02]  /*27d0*/  PRMT R8, R0, 0x7610, R8 ;  /* 0x0000761000087816 */ /* 0x000fe40000000008 */
.L_x_6751:
[----:B------:R-:W-:Y:S05]  /*27e0*/  BSYNC B0 ;  /* 0x0000000000007941 */ /* 0x000fea0003800000 */
.L_x_6750:
[----:B------:R0:W-:Y:S01]  /*27f0*/  STG.E.U8 [R16.64], R8 ;  /* 0x0000000810007986 */ /* 0x0001e2000c101124 */
[----:B------:R-:W-:Y:S05]  /*2800*/  BRA `(.L_x_6730) ;  /* 0x0000047000007947 */ /* 0x000fea0003800000 */
.L_x_6748:
        /* <DEDUP_REMOVED lines=17> */
.L_x_6755:
[----:B------:R-:W-:-:S04]  /*2920*/  LOP3.LUT R2, R5, 0x80000000, RZ, 0xc0, !PT ;  /* 0x8000000005027812 */ /* 0x000fc800078ec0ff */
[----:B------:R-:W-:-:S04]  /*2930*/  SHF.R.U32.HI R3, RZ, 0x18, R2 ;  /* 0x00000018ff037819 */ /* 0x000fc80000011602 */
[----:B------:R-:W-:-:S04]  /*2940*/  LOP3.LUT R0, R0, R3, RZ, 0xfc, !PT ;  /* 0x0000000300007212 */ /* 0x000fc800078efcff */
[----:B------:R-:W-:Y:S02]  /*2950*/  PRMT R8, R0, 0x7610, R8 ;  /* 0x0000761000087816 */ /* 0x000fe40000000008 */
.L_x_6754:
[----:B------:R-:W-:Y:S05]  /*2960*/  BSYNC B0 ;  /* 0x0000000000007941 */ /* 0x000fea0003800000 */
.L_x_6753:
[----:B------:R0:W-:Y:S01]  /*2970*/  STG.E.U8 [R16.64], R8 ;  /* 0x0000000810007986 */ /* 0x0001e2000c101124 */
[----:B------:R-:W-:Y:S05]  /*2980*/  BRA `(.L_x_6730) ;  /* 0x000002f000007947 */ /* 0x000fea0003800000 */
.L_x_6747:
        /* <DEDUP_REMOVED lines=22> */
.L_x_6729:
        /* <DEDUP_REMOVED lines=20> */
.L_x_6757:
[----:B------:R-:W-:-:S04]  /*2c30*/  PRMT R2, R5, 0x9910, RZ ;  /* 0x0000991005027816 */ /* 0x000fc800000000ff */
[----:B------:R-:W-:-:S05]  /*2c40*/  SHF.R.S32.HI R3, RZ, 0x1f, R2 ;  /* 0x0000001fff037819 */ /* 0x000fca0000011402 */
[----:B------:R0:W-:Y:S01]  /*2c50*/  STG.E.64 [R16.64], R2 ;  /* 0x0000000210007986 */ /* 0x0001e2000c101b24 */
[----:B------:R-:W-:Y:S05]  /*2c60*/  BRA `(.L_x_6730) ;  /* 0x0000001000007947 */ /* 0x000fea0003800000 */
.L_x_6756:
[----:B------:R0:W-:Y:S02]  /*2c70*/  STG.E [R16.64], R5 ;  /* 0x0000000510007986 */ /* 0x0001e4000c101924 */
.L_x_6730:
[----:B------:R-:W-:-:S05]  /*2c80*/  IMAD R18, R18, 0x200, R23 ;  /* 0x0000020012127824 */ /* 0x000fca00078e0217 */
[----:B------:R-:W-:Y:S02]  /*2c90*/  IADD3 R19, R18, 0x80, RZ ;  /* 0x0000008012137810 */ /* 0x000fe40007ffe0ff */
.L_x_6691:
[----:B------:R-:W-:Y:S05]  /*2ca0*/  BSYNC B6 ;  /* 0x0000000000067941 */ /* 0x000fea0003800000 */
.L_x_6690:
        /* <DEDUP_REMOVED lines=231> */
.L_x_6760:
        /* <DEDUP_REMOVED lines=18> */
.L_x_6764:
[----:B------:R0:W5:Y:S01]  /*3c40*/  LDG.E.U8 R0, [R2.64] ;  /* 0x0000002402007981 */ /* 0x000162000c1e1100 */
[----:B------:R-:W-:Y:S05]  /*3c50*/  BRA `(.L_x_6766) ;  /* 0x00000d7000007947 */ /* 0x000fea0003800000 */
.L_x_6763:
        /* <DEDUP_REMOVED lines=8> */
.L_x_6768:
[----:B------:R0:W5:Y:S01]  /*3ce0*/  LDG.E.U8 R0, [R2.64] ;  /* 0x0000002402007981 */ /* 0x000162000c1e1100 */
[----:B------:R-:W-:Y:S05]  /*3cf0*/  BRA `(.L_x_6766) ;  /* 0x00000cd000007947 */ /* 0x000fea0003800000 */
.L_x_6767:
[----:B------:R0:W5:Y:S01]  /*3d00*/  LDG.E.U16 R0, [R2.64] ;  /* 0x0000002402007981 */ /* 0x000162000c1e1500 */
[----:B------:R-:W-:Y:S05]  /*3d10*/  BRA `(.L_x_6766) ;  /* 0x00000cb000007947 */ /* 0x000fea0003800000 */
.L_x_6762:
        /* <DEDUP_REMOVED lines=9> */
.L_x_6770:
[----:B------:R-:W2:Y:S02]  /*3db0*/  LDG.E.U16 R4, [R2.64] ;  /* 0x0000002402047981 */ /* 0x000ea4000c1e1500 */
[----:B--2---:R-:W-:-:S06]  /*3dc0*/  HADD2.F32 R4, -RZ, R4.H0_H0 ;  /* 0x20000004ff047230 */ /* 0x004fcc0000004100 */
[----:B------:R-:W0:Y:S02]  /*3dd0*/  F2I.FTZ.TRUNC.NTZ R4, R4 ;  /* 0x0000000400047305 */ /* 0x000e24000021f100 */
[----:B0-----:R-:W-:Y:S01]  /*3de0*/  PRMT R0, R4, 0x7610, R0 ;  /* 0x0000761004007816 */ /* 0x001fe20000000000 */
[----:B------:R-:W-:Y:S05]  /*3df0*/  BRA `(.L_x_6766) ;  /* 0x00000bd000007947 */ /* 0x000fea0003800000 */
.L_x_6769:
        /* <DEDUP_REMOVED lines=9> */
.L_x_6772:
[----:B------:R-:W2:Y:S02]  /*3e90*/  LDG.E.U16 R2, [R2.64] ;  /* 0x0000002402027981 */ /* 0x000ea4000c1e1500 */
[----:B--2---:R-:W-:-:S06]  /*3ea0*/  HADD2.F32 R4, -RZ, R2.H0_H0 ;  /* 0x20000002ff047230 */ /* 0x004fcc0000004100 */
[----:B------:R-:W0:Y:S02]  /*3eb0*/  F2I.FTZ.TRUNC.NTZ R4, R4 ;  /* 0x0000000400047305 */ /* 0x000e24000021f100 */
[----:B0-----:R-:W-:Y:S01]  /*3ec0*/  PRMT R0, R4, 0x7610, R0 ;  /* 0x0000761004007816 */ /* 0x001fe20000000000 */
[----:B------:R-:W-:Y:S05]  /*3ed0*/  BRA `(.L_x_6766) ;  /* 0x00000af000007947 */ /* 0x000fea0003800000 */
.L_x_6771:
[----:B------:R-:W2:Y:S02]  /*3ee0*/  LDG.E.64 R2, [R2.64] ;  /* 0x0000002402027981 */ /* 0x000ea4000c1e1b00 */
[----:B--2---:R0:W1:Y:S01]  /*3ef0*/  F2I.F64.TRUNC R0, R2 ;  /* 0x0000000200007311 */ /* 0x004062000030d100 */
[----:B------:R-:W-:Y:S05]  /*3f00*/  BRA `(.L_x_6766) ;  /* 0x00000ac000007947 */ /* 0x000fea0003800000 */
.L_x_6761:
        /* <DEDUP_REMOVED lines=12> */
.L_x_6775:
[----:B------:R-:W2:Y:S02]  /*3fd0*/  LDG.E.64 R2, [R2.64] ;  /* 0x0000002402027981 */ /* 0x000ea4000c1e1b00 */
[----:B--2---:R0:W1:Y:S01]  /*3fe0*/  F2I.F64.TRUNC R0, R2 ;  /* 0x0000000200007311 */ /* 0x004062000030d100 */
[----:B------:R-:W-:Y:S05]  /*3ff0*/  BRA `(.L_x_6766) ;  /* 0x000009d000007947 */ /* 0x000fea0003800000 */
.L_x_6774:
        /* <DEDUP_REMOVED lines=28> */
.L_x_6777:
        /* <DEDUP_REMOVED lines=15> */
.L_x_6776:
[----:B------:R-:W2:Y:S02]  /*42b0*/  LDG.E.U16 R2, [R2.64] ;  /* 0x0000002402027981 */ /* 0x000ea4000c1e1500 */
[----:B--2---:R-:W-:-:S04]  /*42c0*/  PRMT R2, RZ, 0x5410, R2 ;  /* 0x00005410ff027816 */ /* 0x004fc80000000002 */
[----:B------:R0:W1:Y:S01]  /*42d0*/  F2I.FTZ.TRUNC.NTZ R0, R2 ;  /* 0x0000000200007305 */ /* 0x000062000021f100 */
[----:B------:R-:W-:Y:S05]  /*42e0*/  BRA `(.L_x_6766) ;  /* 0x000006e000007947 */ /* 0x000fea0003800000 */
.L_x_6773:
        /* <DEDUP_REMOVED lines=10> */
.L_x_6780:
        /* <DEDUP_REMOVED lines=21> */
.L_x_6784:
[----:B------:R-:W-:Y:S05]  /*44e0*/  BSYNC B1 ;  /* 0x0000000000017941 */ /* 0x000fea0003800000 */
.L_x_6783:
[----:B------:R-:W-:Y:S01]  /*44f0*/  IMAD.SHL.U32 R2, R2, 0x100000, RZ ;  /* 0x0010000002027824 */ /* 0x000fe200078e00ff */
[----:B------:R-:W-:-:S04]  /*4500*/  LEA R3, R0, 0x3b800000, 0x17 ;  /* 0x3b80000000037811 */ /* 0x000fc800078eb8ff */
[----:B------:R-:W-:Y:S02]  /*4510*/  LOP3.LUT R4, R3, R2, R4, 0xfe, !PT ;  /* 0x0000000203047212 */ /* 0x000fe400078efe04 */
.L_x_6782:
[----:B------:R-:W-:Y:S05]  /*4520*/  BSYNC B0 ;  /* 0x0000000000007941 */ /* 0x000fea0003800000 */
.L_x_6781:
[----:B------:R-:W0:Y:S02]  /*4530*/  F2I.FTZ.TRUNC.NTZ R4, R4 ;  /* 0x0000000400047305 */ /* 0x000e24000021f100 */
[----:B0-----:R-:W-:Y:S01]  /*4540*/  PRMT R0, R4, 0x7610, R0 ;  /* 0x0000761004007816 */ /* 0x001fe20000000000 */
[----:B------:R-:W-:Y:S05]  /*4550*/  BRA `(.L_x_6766) ;  /* 0x0000047000007947 */ /* 0x000fea0003800000 */
.L_x_6779:
        /* <DEDUP_REMOVED lines=21> */
.L_x_6788:
[----:B------:R-:W-:Y:S05]  /*46b0*/  BSYNC B1 ;  /* 0x0000000000017941 */ /* 0x000fea0003800000 */
.L_x_6787:
[----:B------:R-:W-:Y:S01]  /*46c0*/  IMAD.SHL.U32 R2, R2, 0x200000, RZ ;  /* 0x0020000002027824 */ /* 0x000fe200078e00ff */
[----:B------:R-:W-:-:S04]  /*46d0*/  LEA R3, R0, 0x37800000, 0x17 ;  /* 0x3780000000037811 */ /* 0x000fc800078eb8ff */
[----:B------:R-:W-:Y:S02]  /*46e0*/  LOP3.LUT R4, R3, R2, R4, 0xfe, !PT ;  /* 0x0000000203047212 */ /* 0x000fe400078efe04 */
.L_x_6786:
[----:B------:R-:W-:Y:S05]  /*46f0*/  BSYNC B0 ;  /* 0x0000000000007941 */ /* 0x000fea0003800000 */
.L_x_6785:
[----:B------:R-:W0:Y:S02]  /*4700*/  F2I.FTZ.TRUNC.NTZ R4, R4 ;  /* 0x0000000400047305 */ /* 0x000e24000021f100 */
[----:B0-----:R-:W-:Y:S01]  /*4710*/  PRMT R0, R4, 0x7610, R0 ;  /* 0x0000761004007816 */ /* 0x001fe20000000000 */
[----:B------:R-:W-:Y:S05]  /*4720*/  BRA `(.L_x_6766) ;  /* 0x000002a000007947 */ /* 0x000fea0003800000 */
.L_x_6778:
        /* <DEDUP_REMOVED lines=14> */
.L_x_6792:
[----:B------:R-:W-:Y:S05]  /*4810*/  BSYNC B0 ;  /* 0x0000000000007941 */ /* 0x000fea0003800000 */
.L_x_6791:
[----:B------:R-:W0:Y:S02]  /*4820*/  F2I.FTZ.TRUNC.NTZ R4, R4 ;  /* 0x0000000400047305 */ /* 0x000e24000021f100 */
[----:B0-----:R-:W-:Y:S01]  /*4830*/  PRMT R0, R4, 0x7610, R0 ;  /* 0x0000761004007816 */ /* 0x001fe20000000000 */
[----:B------:R-:W-:Y:S05]  /*4840*/  BRA `(.L_x_6766) ;  /* 0x0000018000007947 */ /* 0x000fea0003800000 */
.L_x_6765:
        /* <DEDUP_REMOVED lines=21> */
.L_x_6790:
[----:B------:R0:W5:Y:S01]  /*49a0*/  LDG.E.U8 R0, [R2.64] ;  /* 0x0000002402007981 */ /* 0x000162000c1e1100 */
[----:B------:R-:W-:Y:S05]  /*49b0*/  BRA `(.L_x_6766) ;  /* 0x0000001000007947 */ /* 0x000fea0003800000 */
.L_x_6789:
[----:B------:R0:W5:Y:S02]  /*49c0*/  LDG.E.U8 R0, [R2.64] ;  /* 0x0000002402007981 */ /* 0x000164000c1e1100 */
.L_x_6766:
        /* <DEDUP_REMOVED lines=20> */
.L_x_6796:
[----:B------:R0:W-:Y:S01]  /*4b10*/  STG.E.U8 [R16.64], R5 ;  /* 0x0000000510007986 */ /* 0x0001e2000c101124 */
[----:B------:R-:W-:Y:S05]  /*4b20*/  BRA `(.L_x_6798) ;  /* 0x00000da000007947 */ /* 0x000fea0003800000 */
.L_x_6795:
        /* <DEDUP_REMOVED lines=10> */
.L_x_6800:
[----:B------:R0:W-:Y:S01]  /*4bd0*/  STG.E [R16.64], R5 ;  /* 0x0000000510007986 */ /* 0x0001e2000c101924 */
[----:B------:R-:W-:Y:S05]  /*4be0*/  BRA `(.L_x_6798) ;  /* 0x00000ce000007947 */ /* 0x000fea0003800000 */
.L_x_6799:
[----:B------:R0:W-:Y:S01]  /*4bf0*/  STG.E.U16 [R16.64], R5 ;  /* 0x0000000510007986 */ /* 0x0001e2000c101524 */
[----:B------:R-:W-:Y:S05]  /*4c00*/  BRA `(.L_x_6798) ;  /* 0x00000cc000007947 */ /* 0x000fea0003800000 */
.L_x_6794:
        /* <DEDUP_REMOVED lines=9> */
.L_x_6802:
[----:B------:R-:W0:Y:S02]  /*4ca0*/  I2F.S16 R0, R5 ;  /* 0x0000000500007306 */ /* 0x000e240000101400 */
[----:B0-----:R-:W-:-:S05]  /*4cb0*/  F2FP.PACK_AB R0, RZ, R0 ;  /* 0x00000000ff00723e */ /* 0x001fca00000000ff */
[----:B------:R0:W-:Y:S01]  /*4cc0*/  STG.E.U16 [R16.64], R0 ;  /* 0x0000000010007986 */ /* 0x0001e2000c101524 */
[----:B------:R-:W-:Y:S05]  /*4cd0*/  BRA `(.L_x_6798) ;  /* 0x00000bf000007947 */ /* 0x000fea0003800000 */
.L_x_6801:
        /* <DEDUP_REMOVED lines=10> */
.L_x_6804:
[----:B------:R-:W0:Y:S02]  /*4d80*/  I2F.S16 R5, R5 ;  /* 0x0000000500057306 */ /* 0x000e240000101400 */
[----:B0-----:R-:W-:-:S04]  /*4d90*/  F2FP.PACK_AB R3, RZ, R5 ;  /* 0x00000005ff03723e */ /* 0x001fc800000000ff */
[----:B------:R-:W-:-:S05]  /*4da0*/  PRMT R3, R3, 0x5410, RZ ;  /* 0x0000541003037816 */ /* 0x000fca00000000ff */
[----:B------:R0:W-:Y:S01]  /*4db0*/  STG.E [R16.64], R3 ;  /* 0x0000000310007986 */ /* 0x0001e2000c101924 */
[----:B------:R-:W-:Y:S05]  /*4dc0*/  BRA `(.L_x_6798) ;  /* 0x00000b0000007947 */ /* 0x000fea0003800000 */
.L_x_6803:
[----:B------:R-:W0:Y:S02]  /*4dd0*/  I2F.F64.S16 R2, R5 ;  /* 0x0000000500027312 */ /* 0x000e240000101c00 */
[----:B0-----:R0:W-:Y:S01]  /*4de0*/  STG.E.64 [R16.64], R2 ;  /* 0x0000000210007986 */ /* 0x0011e2000c101b24 */
[----:B------:R-:W-:Y:S05]  /*4df0*/  BRA `(.L_x_6798) ;  /* 0x00000ad000007947 */ /* 0x000fea0003800000 */
.L_x_6793:
        /* <DEDUP_REMOVED lines=13> */
.L_x_6807:
[----:B------:R-:W0:Y:S01]  /*4ed0*/  I2F.F64.S16 R4, R5 ;  /* 0x0000000500047312 */ /* 0x000e220000101c00 */
[----:B------:R-:W-:-:S05]  /*4ee0*/  CS2R R6, SRZ ;  /* 0x0000000000067805 */ /* 0x000fca000001ff00 */
[----:B0-----:R0:W-:Y:S01]  /*4ef0*/  STG.E.128 [R16.64], R4 ;  /* 0x0000000410007986 */ /* 0x0011e2000c101d24 */
[----:B------:R-:W-:Y:S05]  /*4f00*/  BRA `(.L_x_6798) ;  /* 0x000009c000007947 */ /* 0x000fea0003800000 */
.L_x_6806:
        /* <DEDUP_REMOVED lines=21> */
.L_x_6811:
[----:B------:R-:W-:Y:S05]  /*5060*/  BSYNC B0 ;  /* 0x0000000000007941 */ /* 0x000fea0003800000 */
.L_x_6810:
[----:B------:R-:W-:-:S05]  /*5070*/  LOP3.LUT R3, R0, R3, RZ, 0xfc, !PT ;  /* 0x0000000300037212 */ /* 0x000fca00078efcff */
[----:B------:R0:W-:Y:S01]  /*5080*/  STG.E.U8 [R16.64], R3 ;  /* 0x0000000310007986 */ /* 0x0001e2000c101124 */
[----:B------:R-:W-:Y:S05]  /*5090*/  BRA `(.L_x_6798) ;  /* 0x0000083000007947 */ /* 0x000fea0003800000 */
.L_x_6809:
        /* <DEDUP_REMOVED lines=13> */
.L_x_6813:
[----:B------:R-:W-:Y:S01]  /*5170*/  IMAD.MOV.U32 R0, RZ, RZ, 0x7f ;  /* 0x0000007fff007424 */ /* 0x000fe200078e00ff */
[----:B------:R-:W-:-:S04]  /*5180*/  ISETP.GT.U32.AND P0, PT, R2, 0x7f800000, PT ;  /* 0x7f8000000200780c */ /* 0x000fc80003f04070 */
[----:B------:R-:W-:-:S04]  /*5190*/  SEL R0, R0, 0x7c, P0 ;  /* 0x0000007c00007807 */ /* 0x000fc80000000000 */
.L_x_6814:
[----:B------:R-:W-:Y:S05]  /*51a0*/  BSYNC B0 ;  /* 0x0000000000007941 */ /* 0x000fea0003800000 */
.L_x_6812:
[----:B------:R-:W-:-:S04]  /*51b0*/  LOP3.LUT R2, R5, 0x80000000, RZ, 0xc0, !PT ;  /* 0x8000000005027812 */ /* 0x000fc800078ec0ff */
[----:B------:R-:W-:-:S04]  /*51c0*/  SHF.R.U32.HI R3, RZ, 0x18, R2 ;  /* 0x00000018ff037819 */ /* 0x000fc80000011602 */
[----:B------:R-:W-:-:S05]  /*51d0*/  LOP3.LUT R3, R0, R3, RZ, 0xfc, !PT ;  /* 0x0000000300037212 */ /* 0x000fca00078efcff */
[----:B------:R0:W-:Y:S01]  /*51e0*/  STG.E.U8 [R16.64], R3 ;  /* 0x0000000310007986 */ /* 0x0001e2000c101124 */
[----:B------:R-:W-:Y:S05]  /*51f0*/  BRA `(.L_x_6798) ;  /* 0x000006d000007947 */ /* 0x000fea0003800000 */
.L_x_6808:
[----:B------:R-:W0:Y:S02]  /*5200*/  I2F.S16 R0, R5 ;  /* 0x0000000500007306 */ /* 0x000e240000101400 */
[----:B0-----:R-:W-:-:S05]  /*5210*/  F2FP.BF16.PACK_AB R0, RZ, R0 ;  /* 0x00000000ff00723e */ /* 0x001fca00000010ff */
[----:B------:R0:W-:Y:S01]  /*5220*/  STG.E.U16 [R16.64], R0 ;  /* 0x0000000010007986 */ /* 0x0001e2000c101524 */
[----:B------:R-:W-:Y:S05]  /*5230*/  BRA `(.L_x_6798) ;  /* 0x0000069000007947 */ /* 0x000fea0003800000 */
.L_x_6805:
        /* <DEDUP_REMOVED lines=10> */
.L_x_6817:
        /* <DEDUP_REMOVED lines=17> */
.L_x_6820:
[----:B------:R-:W-:-:S04]  /*53f0*/  LOP3.LUT R2, R5, 0x80000000, RZ, 0xc0, !PT ;  /* 0x8000000005027812 */ /* 0x000fc800078ec0ff */
[----:B------:R-:W-:-:S04]  /*5400*/  SHF.R.U32.HI R3, RZ, 0x18, R2 ;  /* 0x00000018ff037819 */ /* 0x000fc80000011602 */
[----:B------:R-:W-:-:S04]  /*5410*/  LOP3.LUT R0, R0, R3, RZ, 0xfc, !PT ;  /* 0x0000000300007212 */ /* 0x000fc800078efcff */
[----:B------:R-:W-:Y:S02]  /*5420*/  PRMT R8, R0, 0x7610, R8 ;  /* 0x0000761000087816 */ /* 0x000fe40000000008 */
.L_x_6819:
[----:B------:R-:W-:Y:S05]  /*5430*/  BSYNC B0 ;  /* 0x0000000000007941 */ /* 0x000fea0003800000 */
.L_x_6818:
[----:B------:R0:W-:Y:S01]  /*5440*/  STG.E.U8 [R16.64], R8 ;  /* 0x0000000810007986 */ /* 0x0001e2000c101124 */
[----:B------:R-:W-:Y:S05]  /*5450*/  BRA `(.L_x_6798) ;  /* 0x0000047000007947 */ /* 0x000fea0003800000 */
.L_x_6816:
        /* <DEDUP_REMOVED lines=17> */
.L_x_6823:
[----:B------:R-:W-:-:S04]  /*5570*/  LOP3.LUT R2, R5, 0x80000000, RZ, 0xc0, !PT ;  /* 0x8000000005027812 */ /* 0x000fc800078ec0ff */
[----:B------:R-:W-:-:S04]  /*5580*/  SHF.R.U32.HI R3, RZ, 0x18, R2 ;  /* 0x00000018ff037819 */ /* 0x000fc80000011602 */
[----:B------:R-:W-:-:S04]  /*5590*/  LOP3.LUT R0, R0, R3, RZ, 0xfc, !PT ;  /* 0x0000000300007212 */ /* 0x000fc800078efcff */
[----:B------:R-:W-:Y:S02]  /*55a0*/  PRMT R8, R0, 0x7610, R8 ;  /* 0x0000761000087816 */ /* 0x000fe40000000008 */
.L_x_6822:
[----:B------:R-:W-:Y:S05]  /*55b0*/  BSYNC B0 ;  /* 0x0000000000007941 */ /* 0x000fea0003800000 */
.L_x_6821:
[----:B------:R0:W-:Y:S01]  /*55c0*/  STG.E.U8 [R16.64], R8 ;  /* 0x0000000810007986 */ /* 0x0001e2000c101124 */
[----:B------:R-:W-:Y:S05]  /*55d0*/  BRA `(.L_x_6798) ;  /* 0x000002f000007947 */ /* 0x000fea0003800000 */
.L_x_6815:
        /* <DEDUP_REMOVED lines=22> */
.L_x_6797:
        /* <DEDUP_REMOVED lines=20> */
.L_x_6825:
[----:B------:R-:W-:-:S04]  /*5880*/  PRMT R2, R5, 0x9910, RZ ;  /* 0x0000991005027816 */ /* 0x000fc800000000ff */
[----:B------:R-:W-:-:S05]  /*5890*/  SHF.R.S32.HI R3, RZ, 0x1f, R2 ;  /* 0x0000001fff037819 */ /* 0x000fca0000011402 */
[----:B------:R0:W-:Y:S01]  /*58a0*/  STG.E.64 [R16.64], R2 ;  /* 0x0000000210007986 */ /* 0x0001e2000c101b24 */
[----:B------:R-:W-:Y:S05]  /*58b0*/  BRA `(.L_x_6798) ;  /* 0x0000001000007947 */ /* 0x000fea0003800000 */
.L_x_6824:
[----:B------:R0:W-:Y:S02]  /*58c0*/  STG.E [R16.64], R5 ;  /* 0x0000000510007986 */ /* 0x0001e4000c101924 */
.L_x_6798:
        /* <DEDUP_REMOVED lines=231> */
.L_x_6826:
        /* <DEDUP_REMOVED lines=18> */
.L_x_6830:
[----:B------:R0:W5:Y:S01]  /*6860*/  LDG.E.U8 R0, [R2.64] ;  /* 0x0000002402007981 */ /* 0x000162000c1e1100 */
[----:B------:R-:W-:Y:S05]  /*6870*/  BRA `(.L_x_6832) ;  /* 0x00000d7000007947 */ /* 0x000fea0003800000 */
.L_x_6829:
        /* <DEDUP_REMOVED lines=8> */
.L_x_6834:
[----:B------:R0:W5:Y:S01]  /*6900*/  LDG.E.U8 R0, [R2.64] ;  /* 0x0000002402007981 */ /* 0x000162000c1e1100 */
[----:B------:R-:W-:Y:S05]  /*6910*/  BRA `(.L_x_6832) ;  /* 0x00000cd000007947 */ /* 0x000fea0003800000 */
.L_x_6833:
[----:B------:R0:W5:Y:S01]  /*6920*/  LDG.E.U16 R0, [R2.64] ;  /* 0x0000002402007981 */ /* 0x000162000c1e1500 */
[----:B------:R-:W-:Y:S05]  /*6930*/  BRA `(.L_x_6832) ;  /* 0x00000cb000007947 */ /* 0x000fea0003800000 */
.L_x_6828:
        /* <DEDUP_REMOVED lines=9> */
.L_x_6836:
[----:B------:R-:W2:Y:S02]  /*69d0*/  LDG.E.U16 R4, [R2.64] ;  /* 0x0000002402047981 */ /* 0x000ea4000c1e1500 */
[----:B--2---:R-:W-:-:S06]  /*69e0*/  HADD2.F32 R4, -RZ, R4.H0_H0 ;  /* 0x20000004ff047230 */ /* 0x004fcc0000004100 */
[----:B------:R-:W0:Y:S02]  /*69f0*/  F2I.FTZ.TRUNC.NTZ R4, R4 ;  /* 0x0000000400047305 */ /* 0x000e24000021f100 */
[----:B0-----:R-:W-:Y:S01]  /*6a00*/  PRMT R0, R4, 0x7610, R0 ;  /* 0x0000761004007816 */ /* 0x001fe20000000000 */
[----:B------:R-:W-:Y:S05]  /*6a10*/  BRA `(.L_x_6832) ;  /* 0x00000bd000007947 */ /* 0x000fea0003800000 */
.L_x_6835:
        /* <DEDUP_REMOVED lines=9> */
.L_x_6838:
[----:B------:R-:W2:Y:S02]  /*6ab0*/  LDG.E.U16 R2, [R2.64] ;  /* 0x0000002402027981 */ /* 0x000ea4000c1e1500 */
[----:B--2---:R-:W-:-:S06]  /*6ac0*/  HADD2.F32 R4, -RZ, R2.H0_H0 ;  /* 0x20000002ff047230 */ /* 0x004fcc0000004100 */
[----:B------:R-:W0:Y:S02]  /*6ad0*/  F2I.FTZ.TRUNC.NTZ R4, R4 ;  /* 0x0000000400047305 */ /* 0x000e24000021f100 */
[----:B0-----:R-:W-:Y:S01]  /*6ae0*/  PRMT R0, R4, 0x7610, R0 ;  /* 0x0000761004007816 */ /* 0x001fe20000000000 */
[----:B------:R-:W-:Y:S05]  /*6af0*/  BRA `(.L_x_6832) ;  /* 0x00000af000007947 */ /* 0x000fea0003800000 */
.L_x_6837:
[----:B------:R-:W2:Y:S02]  /*6b00*/  LDG.E.64 R2, [R2.64] ;  /* 0x0000002402027981 */ /* 0x000ea4000c1e1b00 */
[----:B--2---:R0:W1:Y:S01]  /*6b10*/  F2I.F64.TRUNC R0, R2 ;  /* 0x0000000200007311 */ /* 0x004062000030d100 */
[----:B------:R-:W-:Y:S05]  /*6b20*/  BRA `(.L_x_6832) ;  /* 0x00000ac000007947 */ /* 0x000fea0003800000 */
.L_x_6827:
        /* <DEDUP_REMOVED lines=12> */
.L_x_6841:
[----:B------:R-:W2:Y:S02]  /*6bf0*/  LDG.E.64 R2, [R2.64] ;  /* 0x0000002402027981 */ /* 0x000ea4000c1e1b00 */
[----:B--2---:R0:W1:Y:S01]  /*6c00*/  F2I.F64.TRUNC R0, R2 ;  /* 0x0000000200007311 */ /* 0x004062000030d100 */
[----:B------:R-:W-:Y:S05]  /*6c10*/  BRA `(.L_x_6832) ;  /* 0x000009d000007947 */ /* 0x000fea0003800000 */
.L_x_6840:
        /* <DEDUP_REMOVED lines=28> */
.L_x_6843:
        /* <DEDUP_REMOVED lines=15> */
.L_x_6842:
[----:B------:R-:W2:Y:S02]  /*6ed0*/  LDG.E.U16 R2, [R2.64] ;  /* 0x0000002402027981 */ /* 0x000ea4000c1e1500 */
[----:B--2---:R-:W-:-:S04]  /*6ee0*/  PRMT R2, RZ, 0x5410, R2 ;  /* 0x00005410ff027816 */ /* 0x004fc80000000002 */
[----:B------:R0:W1:Y:S01]  /*6ef0*/  F2I.FTZ.TRUNC.NTZ R0, R2 ;  /* 0x0000000200007305 */ /* 0x000062000021f100 */
[----:B------:R-:W-:Y:S05]  /*6f00*/  BRA `(.L_x_6832) ;  /* 0x000006e000007947 */ /* 0x000fea0003800000 */
.L_x_6839:
        /* <DEDUP_REMOVED lines=10> */
.L_x_6846:
        /* <DEDUP_REMOVED lines=21> */
.L_x_6850:
[----:B------:R-:W-:Y:S05]  /*7100*/  BSYNC B1 ;  /* 0x0000000000017941 */ /* 0x000fea0003800000 */
.L_x_6849:
[----:B------:R-:W-:Y:S01]  /*7110*/  IMAD.SHL.U32 R2, R2, 0x100000, RZ ;  /* 0x0010000002027824 */ /* 0x000fe200078e00ff */
[----:B------:R-:W-:-:S04]  /*7120*/  LEA R3, R0, 0x3b800000, 0x17 ;  /* 0x3b80000000037811 */ /* 0x000fc800078eb8ff */
[----:B------:R-:W-:Y:S02]  /*7130*/  LOP3.LUT R4, R3, R2, R4, 0xfe, !PT ;  /* 0x0000000203047212 */ /* 0x000fe400078efe04 */
.L_x_6848:
[----:B------:R-:W-:Y:S05]  /*7140*/  BSYNC B0 ;  /* 0x0000000000007941 */ /* 0x000fea0003800000 */
.L_x_6847:
[----:B------:R-:W0:Y:S02]  /*7150*/  F2I.FTZ.TRUNC.NTZ R4, R4 ;  /* 0x0000000400047305 */ /* 0x000e24000021f100 */
[----:B0-----:R-:W-:Y:S01]  /*7160*/  PRMT R0, R4, 0x7610, R0 ;  /* 0x0000761004007816 */ /* 0x001fe20000000000 */
[----:B------:R-:W-:Y:S05]  /*7170*/  BRA `(.L_x_6832) ;  /* 0x0000047000007947 */ /* 0x000fea0003800000 */
.L_x_6845:
        /* <DEDUP_REMOVED lines=21> */
.L_x_6854:
[----:B------:R-:W-:Y:S05]  /*72d0*/  BSYNC B1 ;  /* 0x0000000000017941 */ /* 0x000fea0003800000 */
.L_x_6853:
[----:B------:R-:W-:Y:S01]  /*72e0*/  IMAD.SHL.U32 R2, R2, 0x200000, RZ ;  /* 0x0020000002027824 */ /* 0x000fe200078e00ff */
[----:B------:R-:W-:-:S04]  /*72f0*/  LEA R3, R0, 0x37800000, 0x17 ;  /* 0x3780000000037811 */ /* 0x000fc800078eb8ff */
[----:B------:R-:W-:Y:S02]  /*7300*/  LOP3.LUT R4, R3, R2, R4, 0xfe, !PT ;  /* 0x0000000203047212 */ /* 0x000fe400078efe04 */
.L_x_6852:
[----:B------:R-:W-:Y:S05]  /*7310*/  BSYNC B0 ;  /* 0x0000000000007941 */ /* 0x000fea0003800000 */
.L_x_6851:
[----:B------:R-:W0:Y:S02]  /*7320*/  F2I.FTZ.TRUNC.NTZ R4, R4 ;  /* 0x0000000400047305 */ /* 0x000e24000021f100 */
[----:B0-----:R-:W-:Y:S01]  /*7330*/  PRMT R0, R4, 0x7610, R0 ;  /* 0x0000761004007816 */ /* 0x001fe20000000000 */
[----:B------:R-:W-:Y:S05]  /*7340*/  BRA `(.L_x_6832) ;  /* 0x000002a000007947 */ /* 0x000fea0003800000 */
.L_x_6844:
        /* <DEDUP_REMOVED lines=14> */
.L_x_6858:
[----:B------:R-:W-:Y:S05]  /*7430*/  BSYNC B0 ;  /* 0x0000000000007941 */ /* 0x000fea0003800000 */
.L_x_6857:
[----:B------:R-:W0:Y:S02]  /*7440*/  F2I.FTZ.TRUNC.NTZ R4, R4 ;  /* 0x0000000400047305 */ /* 0x000e24000021f100 */
[----:B0-----:R-:W-:Y:S01]  /*7450*/  PRMT R0, R4, 0x7610, R0 ;  /* 0x0000761004007816 */ /* 0x001fe20000000000 */
[----:B------:R-:W-:Y:S05]  /*7460*/  BRA `(.L_x_6832) ;  /* 0x0000018000007947 */ /* 0x000fea0003800000 */
.L_x_6831:
        /* <DEDUP_REMOVED lines=21> */
.L_x_6856:
[----:B------:R0:W5:Y:S01]  /*75c0*/  LDG.E.U8 R0, [R2.64] ;  /* 0x0000002402007981 */ /* 0x000162000c1e1100 */
[----:B------:R-:W-:Y:S05]  /*75d0*/  BRA `(.L_x_6832) ;  /* 0x0000001000007947 */ /* 0x000fea0003800000 */
.L_x_6855:
[----:B------:R0:W5:Y:S02]  /*75e0*/  LDG.E.U8 R0, [R2.64] ;  /* 0x0000002402007981 */ /* 0x000164000c1e1100 */
.L_x_6832:
        /* <DEDUP_REMOVED lines=20> */
.L_x_6862:
[----:B------:R0:W-:Y:S01]  /*7730*/  STG.E.U8 [R16.64], R5 ;  /* 0x0000000510007986 */ /* 0x0001e2000c101124 */
[----:B------:R-:W-:Y:S05]  /*7740*/  BRA `(.L_x_6864) ;  /* 0x00000da000007947 */ /* 0x000fea0003800000 */
.L_x_6861:
        /* <DEDUP_REMOVED lines=10> */
.L_x_6866:
[----:B------:R0:W-:Y:S01]  /*77f0*/  STG.E [R16.64], R5 ;  /* 0x0000000510007986 */ /* 0x0001e2000c101924 */
[----:B------:R-:W-:Y:S05]  /*7800*/  BRA `(.L_x_6864) ;  /* 0x00000ce000007947 */ /* 0x000fea0003800000 */
.L_x_6865:
[----:B------:R0:W-:Y:S01]  /*7810*/  STG.E.U16 [R16.64], R5 ;  /* 0x0000000510007986 */ /* 0x0001e2000c101524 */
[----:B------:R-:W-:Y:S05]  /*7820*/  BRA `(.L_x_6864) ;  /* 0x00000cc000007947 */ /* 0x000fea0003800000 */
.L_x_6860:
        /* <DEDUP_REMOVED lines=9> */
.L_x_6868:
[----:B------:R-:W0:Y:S02]  /*78c0*/  I2F.S16 R0, R5 ;  /* 0x0000000500007306 */ /* 0x000e240000101400 */
[----:B0-----:R-:W-:-:S05]  /*78d0*/  F2FP.PACK_AB R0, RZ, R0 ;  /* 0x00000000ff00723e */ /* 0x001fca00000000ff */
[----:B------:R0:W-:Y:S01]  /*78e0*/  STG.E.U16 [R16.64], R0 ;  /* 0x0000000010007986 */ /* 0x0001e2000c101524 */
[----:B------:R-:W-:Y:S05]  /*78f0*/  BRA `(.L_x_6864) ;  /* 0x00000bf000007947 */ /* 0x000fea0003800000 */
.L_x_6867:
        /* <DEDUP_REMOVED lines=10> */
.L_x_6870:
[----:B------:R-:W0:Y:S02]  /*79a0*/  I2F.S16 R5, R5 ;  /* 0x0000000500057306 */ /* 0x000e240000101400 */
[----:B0-----:R-:W-:-:S04]  /*79b0*/  F2FP.PACK_AB R3, RZ, R5 ;  /* 0x00000005ff03723e */ /* 0x001fc800000000ff */
[----:B------:R-:W-:-:S05]  /*79c0*/  PRMT R3, R3, 0x5410, RZ ;  /* 0x0000541003037816 */ /* 0x000fca00000000ff */
[----:B------:R0:W-:Y:S01]  /*79d0*/  STG.E [R16.64], R3 ;  /* 0x0000000310007986 */ /* 0x0001e2000c101924 */
[----:B------:R-:W-:Y:S05]  /*79e0*/  BRA `(.L_x_6864) ;  /* 0x00000b0000007947 */ /* 0x000fea0003800000 */
.L_x_6869:
[----:B------:R-:W0:Y:S02]  /*79f0*/  I2F.F64.S16 R2, R5 ;  /* 0x0000000500027312 */ /* 0x000e240000101c00 */
[----:B0-----:R0:W-:Y:S01]  /*7a00*/  STG.E.64 [R16.64], R2 ;  /* 0x0000000210007986 */ /* 0x0011e2000c101b24 */
[----:B------:R-:W-:Y:S05]  /*7a10*/  BRA `(.L_x_6864) ;  /* 0x00000ad000007947 */ /* 0x000fea0003800000 */
.L_x_6859:
        /* <DEDUP_REMOVED lines=13> */
.L_x_6873:
[----:B------:R-:W0:Y:S01]  /*7af0*/  I2F.F64.S16 R4, R5 ;  /* 0x0000000500047312 */ /* 0x000e220000101c00 */
[----:B------:R-:W-:-:S05]  /*7b00*/  CS2R R6, SRZ ;  /* 0x0000000000067805 */ /* 0x000fca000001ff00 */
[----:B0-----:R0:W-:Y:S01]  /*7b10*/  STG.E.128 [R16.64], R4 ;  /* 0x0000000410007986 */ /* 0x0011e2000c101d24 */
[----:B------:R-:W-:Y:S05]  /*7b20*/  BRA `(.L_x_6864) ;  /* 0x000009c000007947 */ /* 0x000fea0003800000 */
.L_x_6872:
        /* <DEDUP_REMOVED lines=21> */
.L_x_6877:
[----:B------:R-:W-:Y:S05]  /*7c80*/  BSYNC B0 ;  /* 0x0000000000007941 */ /* 0x000fea0003800000 */
.L_x_6876:
[----:B------:R-:W-:-:S05]  /*7c90*/  LOP3.LUT R3, R0, R3, RZ, 0xfc, !PT ;  /* 0x0000000300037212 */ /* 0x000fca00078efcff */
[----:B------:R0:W-:Y:S01]  /*7ca0*/  STG.E.U8 [R16.64], R3 ;  /* 0x0000000310007986 */ /* 0x0001e2000c101124 */
[----:B------:R-:W-:Y:S05]  /*7cb0*/  BRA `(.L_x_6864) ;  /* 0x0000083000007947 */ /* 0x000fea0003800000 */
.L_x_6875:
        /* <DEDUP_REMOVED lines=13> */
.L_x_6879:
[----:B------:R-:W-:Y:S01]  /*7d90*/  IMAD.MOV.U32 R0, RZ, RZ, 0x7f ;  /* 0x0000007fff007424 */ /* 0x000fe200078e00ff */
[----:B------:R-:W-:-:S04]  /*7da0*/  ISETP.GT.U32.AND P0, PT, R2, 0x7f800000, PT ;  /* 0x7f8000000200780c */ /* 0x000fc80003f04070 */
[----:B------:R-:W-:-:S04]  /*7db0*/  SEL R0, R0, 0x7c, P0 ;  /* 0x0000007c00007807 */ /* 0x000fc80000000000 */
.L_x_6880:
[----:B------:R-:W-:Y:S05]  /*7dc0*/  BSYNC B0 ;  /* 0x0000000000007941 */ /* 0x000fea0003800000 */
.L_x_6878:
[----:B------:R-:W-:-:S04]  /*7dd0*/  LOP3.LUT R2, R5, 0x80000000, RZ, 0xc0, !PT ;  /* 0x8000000005027812 */ /* 0x000fc800078ec0ff */
[----:B------:R-:W-:-:S04]  /*7de0*/  SHF.R.U32.HI R3, RZ, 0x18, R2 ;  /* 0x00000018ff037819 */ /* 0x000fc80000011602 */
[----:B------:R-:W-:-:S05]  /*7df0*/  LOP3.LUT R3, R0, R3, RZ, 0xfc, !PT ;  /* 0x0000000300037212 */ /* 0x000fca00078efcff */
[----:B------:R0:W-:Y:S01]  /*7e00*/  STG.E.U8 [R16.64], R3 ;  /* 0x0000000310007986 */ /* 0x0001e2000c101124 */
[----:B------:R-:W-:Y:S05]  /*7e10*/  BRA `(.L_x_6864) ;  /* 0x000006d000007947 */ /* 0x000fea0003800000 */
.L_x_6874:
[----:B------:R-:W0:Y:S02]  /*7e20*/  I2F.S16 R0, R5 ;  /* 0x0000000500007306 */ /* 0x000e240000101400 */
[----:B0-----:R-:W-:-:S05]  /*7e30*/  F2FP.BF16.PACK_AB R0, RZ, R0 ;  /* 0x00000000ff00723e */ /* 0x001fca00000010ff */
[----:B------:R0:W-:Y:S01]  /*7e40*/  STG.E.U16 [R16.64], R0 ;  /* 0x0000000010007986 */ /* 0x0001e2000c101524 */
[----:B------:R-:W-:Y:S05]  /*7e50*/  BRA `(.L_x_6864) ;  /* 0x0000069000007947 */ /* 0x000fea0003800000 */
.L_x_6871:
        /* <DEDUP_REMOVED lines=10> */
.L_x_6883:
        /* <DEDUP_REMOVED lines=17> */
.L_x_6886:
[----:B------:R-:W-:-:S04]  /*8010*/  LOP3.LUT R2, R5, 0x80000000, RZ, 0xc0, !PT ;  /* 0x8000000005027812 */ /* 0x000fc800078ec0ff */
[----:B------:R-:W-:-:S04]  /*8020*/  SHF.R.U32.HI R3, RZ, 0x18, R2 ;  /* 0x00000018ff037819 */ /* 0x000fc80000011602 */
[----:B------:R-:W-:-:S04]  /*8030*/  LOP3.LUT R0, R0, R3, RZ, 0xfc, !PT ;  /* 0x0000000300007212 */ /* 0x000fc800078efcff */
[----:B------:R-:W-:Y:S02]  /*8040*/  PRMT R8, R0, 0x7610, R8 ;  /* 0x0000761000087816 */ /* 0x000fe40000000008 */
.L_x_6885:
[----:B------:R-:W-:Y:S05]  /*8050*/  BSYNC B0 ;  /* 0x0000000000007941 */ /* 0x000fea0003800000 */
.L_x_6884:
[----:B------:R0:W-:Y:S01]  /*8060*/  STG.E.U8 [R16.64], R8 ;  /* 0x0000000810007986 */ /* 0x0001e2000c101124 */
[----:B------:R-:W-:Y:S05]  /*8070*/  BRA `(.L_x_6864) ;  /* 0x0000047000007947 */ /* 0x000fea0003800000 */
.L_x_6882:
        /* <DEDUP_REMOVED lines=17> */
.L_x_6889:
[----:B------:R-:W-:-:S04]  /*8190*/  LOP3.LUT R2, R5, 0x80000000, RZ, 0xc0, !PT ;  /* 0x8000000005027812 */ /* 0x000fc800078ec0ff */
[----:B------:R-:W-:-:S04]  /*81a0*/  SHF.R.U32.HI R3, RZ, 0x18, R2 ;  /* 0x00000018ff037819 */ /* 0x000fc80000011602 */
[----:B------:R-:W-:-:S04]  /*81b0*/  LOP3.LUT R0, R0, R3, RZ, 0xfc, !PT ;  /* 0x0000000300007212 */ /* 0x000fc800078efcff */
[----:B------:R-:W-:Y:S02]  /*81c0*/  PRMT R8, R0, 0x7610, R8 ;  /* 0x0000761000087816 */ /* 0x000fe40000000008 */
.L_x_6888:
[----:B------:R-:W-:Y:S05]  /*81d0*/  BSYNC B0 ;  /* 0x0000000000007941 */ /* 0x000fea0003800000 */
.L_x_6887:
[----:B------:R0:W-:Y:S01]  /*81e0*/  STG.E.U8 [R16.64], R8 ;  /* 0x0000000810007986 */ /* 0x0001e2000c101124 */
[----:B------:R-:W-:Y:S05]  /*81f0*/  BRA `(.L_x_6864) ;  /* 0x000002f000007947 */ /* 0x000fea0003800000 */
.L_x_6881:
        /* <DEDUP_REMOVED lines=22> */
.L_x_6863:
        /* <DEDUP_REMOVED lines=20> */
.L_x_6891:
[----:B------:R-:W-:-:S04]  /*84a0*/  PRMT R2, R5, 0x9910, RZ ;  /* 0x0000991005027816 */ /* 0x000fc800000000ff */
[----:B------:R-:W-:-:S05]  /*84b0*/  SHF.R.S32.HI R3, RZ, 0x1f, R2 ;  /* 0x0000001fff037819 */ /* 0x000fca0000011402 */
[----:B------:R0:W-:Y:S01]  /*84c0*/  STG.E.64 [R16.64], R2 ;  /* 0x0000000210007986 */ /* 0x0001e2000c101b24 */
[----:B------:R-:W-:Y:S05]  /*84d0*/  BRA `(.L_x_6864) ;  /* 0x0000001000007947 */ /* 0x000fea0003800000 */
.L_x_6890:
[----:B------:R0:W-:Y:S02]  /*84e0*/  STG.E [R16.64], R5 ;  /* 0x0000000510007986 */ /* 0x0001e4000c101924 */
.L_x_6864:
[----:B------:R-:W-:Y:S02]  /*84f0*/  IADD3 R19, R19, 0x80, RZ ;  /* 0x0000008013137810 */ /* 0x000fe40007ffe0ff */
.L_x_6759:
[----:B------:R-:W-:Y:S05]  /*8500*/  BSYNC B6 ;  /* 0x0000000000067941 */ /* 0x000fea0003800000 */
.L_x_6758:
        /* <DEDUP_REMOVED lines=230> */
.L_x_6892:
        /* <DEDUP_REMOVED lines=18> */
.L_x_6896:
[----:B------:R0:W5:Y:S01]  /*9490*/  LDG.E.U8 R0, [R2.64] ;  /* 0x0000002402007981 */ /* 0x000162000c1e1100 */
[----:B------:R-:W-:Y:S05]  /*94a0*/  BRA `(.L_x_6898) ;  /* 0x00000d7000007947 */ /* 0x000fea0003800000 */
.L_x_6895:
        /* <DEDUP_REMOVED lines=8> */
.L_x_6900:
[----:B------:R0:W5:Y:S01]  /*9530*/  LDG.E.U8 R0, [R2.64] ;  /* 0x0000002402007981 */ /* 0x000162000c1e1100 */
[----:B------:R-:W-:Y:S05]  /*9540*/  BRA `(.L_x_6898) ;  /* 0x00000cd000007947 */ /* 0x000fea0003800000 */
.L_x_6899:
[----:B------:R0:W5:Y:S01]  /*9550*/  LDG.E.U16 R0, [R2.64] ;  /* 0x0000002402007981 */ /* 0x000162000c1e1500 */
[----:B------:R-:W-:Y:S05]  /*9560*/  BRA `(.L_x_6898) ;  /* 0x00000cb000007947 */ /* 0x000fea0003800000 */
.L_x_6894:
        /* <DEDUP_REMOVED lines=9> */
.L_x_6902:
[----:B------:R-:W2:Y:S02]  /*9600*/  LDG.E.U16 R4, [R2.64] ;  /* 0x0000002402047981 */ /* 0x000ea4000c1e1500 */
[----:B--2---:R-:W-:-:S06]  /*9610*/  HADD2.F32 R4, -RZ, R4.H0_H0 ;  /* 0x20000004ff047230 */ /* 0x004fcc0000004100 */
[----:B------:R-:W0:Y:S02]  /*9620*/  F2I.FTZ.TRUNC.NTZ R4, R4 ;  /* 0x0000000400047305 */ /* 0x000e24000021f100 */
[----:B0-----:R-:W-:Y:S01]  /*9630*/  PRMT R0, R4, 0x7610, R0 ;  /* 0x0000761004007816 */ /* 0x001fe20000000000 */
[----:B------:R-:W-:Y:S05]  /*9640*/  BRA `(.L_x_6898) ;  /* 0x00000bd000007947 */ /* 0x000fea0003800000 */
.L_x_6901:
        /* <DEDUP_REMOVED lines=9> */
.L_x_6904:
[----:B------:R-:W2:Y:S02]  /*96e0*/  LDG.E.U16 R2, [R2.64] ;  /* 0x0000002402027981 */ /* 0x000ea4000c1e1500 */
[----:B--2---:R-:W-:-:S06]  /*96f0*/  HADD2.F32 R4, -RZ, R2.H0_H0 ;  /* 0x20000002ff047230 */ /* 0x004fcc0000004100 */
[----:B------:R-:W0:Y:S02]  /*9700*/  F2I.FTZ.TRUNC.NTZ R4, R4 ;  /* 0x0000000400047305 */ /* 0x000e24000021f100 */
[----:B0-----:R-:W-:Y:S01]  /*9710*/  PRMT R0, R4, 0x7610, R0 ;  /* 0x0000761004007816 */ /* 0x001fe20000000000 */
[----:B------:R-:W-:Y:S05]  /*9720*/  BRA `(.L_x_6898) ;  /* 0x00000af000007947 */ /* 0x000fea0003800000 */
.L_x_6903:
[----:B------:R-:W2:Y:S02]  /*9730*/  LDG.E.64 R2, [R2.64] ;  /* 0x0000002402027981 */ /* 0x000ea4000c1e1b00 */
[----:B--2---:R0:W1:Y:S01]  /*9740*/  F2I.F64.TRUNC R0, R2 ;  /* 0x0000000200007311 */ /* 0x004062000030d100 */
[----:B------:R-:W-:Y:S05]  /*9750*/  BRA `(.L_x_6898) ;  /* 0x00000ac000007947 */ /* 0x000fea0003800000 */
.L_x_6893:
        /* <DEDUP_REMOVED lines=12> */
.L_x_6907:
[----:B------:R-:W2:Y:S02]  /*9820*/  LDG.E.64 R2, [R2.64] ;  /* 0x0000002402027981 */ /* 0x000ea4000c1e1b00 */
[----:B--2---:R0:W1:Y:S01]  /*9830*/  F2I.F64.TRUNC R0, R2 ;  /* 0x0000000200007311 */ /* 0x004062000030d100 */
[----:B------:R-:W-:Y:S05]  /*9840*/  BRA `(.L_x_6898) ;  /* 0x000009d000007947 */ /* 0x000fea0003800000 */
.L_x_6906:
        /* <DEDUP_REMOVED lines=28> */
.L_x_6909:
        /* <DEDUP_REMOVED lines=15> */
.L_x_6908:
[----:B------:R-:W2:Y:S02]  /*9b00*/  LDG.E.U16 R2, [R2.64] ;  /* 0x0000002402027981 */ /* 0x000ea4000c1e1500 */
[----:B--2---:R-:W-:-:S04]  /*9b10*/  PRMT R2, RZ, 0x5410, R2 ;  /* 0x00005410ff027816 */ /* 0x004fc80000000002 */
[----:B------:R0:W1:Y:S01]  /*9b20*/  F2I.FTZ.TRUNC.NTZ R0, R2 ;  /* 0x0000000200007305 */ /* 0x000062000021f100 */
[----:B------:R-:W-:Y:S05]  /*9b30*/  BRA `(.L_x_6898) ;  /* 0x000006e000007947 */ /* 0x000fea0003800000 */
.L_x_6905:
        /* <DEDUP_REMOVED lines=10> */
.L_x_6912:
        /* <DEDUP_REMOVED lines=21> */
.L_x_6916:
[----:B------:R-:W-:Y:S05]  /*9d30*/  BSYNC B1 ;  /* 0x0000000000017941 */ /* 0x000fea0003800000 */
.L_x_6915:
[----:B------:R-:W-:Y:S01]  /*9d40*/  IMAD.SHL.U32 R2, R2, 0x100000, RZ ;  /* 0x0010000002027824 */ /* 0x000fe200078e00ff */
[----:B------:R-:W-:-:S04]  /*9d50*/  LEA R3, R0, 0x3b800000, 0x17 ;  /* 0x3b80000000037811 */ /* 0x000fc800078eb8ff */
[----:B------:R-:W-:Y:S02]  /*9d60*/  LOP3.LUT R4, R3, R2, R4, 0xfe, !PT ;  /* 0x0000000203047212 */ /* 0x000fe400078efe04 */
.L_x_6914:
[----:B------:R-:W-:Y:S05]  /*9d70*/  BSYNC B0 ;  /* 0x0000000000007941 */ /* 0x000fea0003800000 */
.L_x_6913:
[----:B------:R-:W0:Y:S02]  /*9d80*/  F2I.FTZ.TRUNC.NTZ R4, R4 ;  /* 0x0000000400047305 */ /* 0x000e24000021f100 */
[----:B0-----:R-:W-:Y:S01]  /*9d90*/  PRMT R0, R4, 0x7610, R0 ;  /* 0x0000761004007816 */ /* 0x001fe20000000000 */
[----:B------:R-:W-:Y:S05]  /*9da0*/  BRA `(.L_x_6898) ;  /* 0x0000047000007947 */ /* 0x000fea0003800000 */
.L_x_6911:
        /* <DEDUP_REMOVED lines=21> */
.L_x_6920:
[----:B------:R-:W-:Y:S05]  /*9f00*/  BSYNC B1 ;  /* 0x0000000000017941 */ /* 0x000fea0003800000 */
.L_x_6919:
[----:B------:R-:W-:Y:S01]  /*9f10*/  IMAD.SHL.U32 R2, R2, 0x200000, RZ ;  /* 0x0020000002027824 */ /* 0x000fe200078e00ff */
[----:B------:R-:W-:-:S04]  /*9f20*/  LEA R3, R0, 0x37800000, 0x17 ;  /* 0x3780000000037811 */ /* 0x000fc800078eb8ff */
[----:B------:R-:W-:Y:S02]  /*9f30*/  LOP3.LUT R4, R3, R2, R4, 0xfe, !PT ;  /* 0x0000000203047212 */ /* 0x000fe400078efe04 */
.L_x_6918:
[----:B------:R-:W-:Y:S05]  /*9f40*/  BSYNC B0 ;  /* 0x0000000000007941 */ /* 0x000fea0003800000 */
.L_x_6917:
[----:B------:R-:W0:Y:S02]  /*9f50*/  F2I.FTZ.TRUNC.NTZ R4, R4 ;  /* 0x0000000400047305 */ /* 0x000e24000021f100 */
[----:B0-----:R-:W-:Y:S01]  /*9f60*/  PRMT R0, R4, 0x7610, R0 ;  /* 0x0000761004007816 */ /* 0x001fe20000000000 */
[----:B------:R-:W-:Y:S05]  /*9f70*/  BRA `(.L_x_6898) ;  /* 0x000002a000007947 */ /* 0x000fea0003800000 */
.L_x_6910:
        /* <DEDUP_REMOVED lines=14> */
.L_x_6924:
[----:B------:R-:W-:Y:S05]  /*a060*/  BSYNC B0 ;  /* 0x0000000000007941 */ /* 0x000fea0003800000 */
.L_x_6923:
[----:B------:R-:W0:Y:S02]  /*a070*/  F2I.FTZ.TRUNC.NTZ R4, R4 ;  /* 0x0000000400047305 */ /* 0x000e24000021f100 */
[----:B0-----:R-:W-:Y:S01]  /*a080*/  PRMT R0, R4, 0x7610, R0 ;  /* 0x0000761004007816 */ /* 0x001fe20000000000 */
[----:B------:R-:W-:Y:S05]  /*a090*/  BRA `(.L_x_6898) ;  /* 0x0000018000007947 */ /* 0x000fea0003800000 */
.L_x_6897:
        /* <DEDUP_REMOVED lines=21> */
.L_x_6922:
[----:B------:R0:W5:Y:S01]  /*a1f0*/  LDG.E.U8 R0, [R2.64] ;  /* 0x0000002402007981 */ /* 0x000162000c1e1100 */
[----:B------:R-:W-:Y:S05]  /*a200*/  BRA `(.L_x_6898) ;  /* 0x0000001000007947 */ /* 0x000fea0003800000 */
.L_x_6921:
[----:B------:R0:W5:Y:S02]  /*a210*/  LDG.E.U8 R0, [R2.64] ;  /* 0x0000002402007981 */ /* 0x000164000c1e1100 */
.L_x_6898:
        /* <DEDUP_REMOVED lines=20> */
.L_x_6928:
[----:B------:R-:W-:Y:S01]  /*a360*/  STG.E.U8 [R16.64], R5 ;  /* 0x0000000510007986 */ /* 0x000fe2000c101124 */
[----:B------:R-:W-:Y:S05]  /*a370*/  EXIT ;  /* 0x000000000000794d */ /* 0x000fea0003800000 */
.L_x_6927:
        /* <DEDUP_REMOVED lines=10> */
.L_x_6931:
[----:B------:R-:W-:Y:S01]  /*a420*/  STG.E [R16.64], R5 ;  /* 0x0000000510007986 */ /* 0x000fe2000c101924 */
[----:B------:R-:W-:Y:S05]  /*a430*/  EXIT ;  /* 0x000000000000794d */ /* 0x000fea0003800000 */
.L_x_6930:
[----:B------:R-:W-:Y:S01]  /*a440*/  STG.E.U16 [R16.64], R5 ;  /* 0x0000000510007986 */ /* 0x000fe2000c101524 */
[----:B------:R-:W-:Y:S05]  /*a450*/  EXIT ;  /* 0x000000000000794d */ /* 0x000fea0003800000 */
.L_x_6926:
        /* <DEDUP_REMOVED lines=9> */
.L_x_6933:
[----:B------:R-:W0:Y:S02]  /*a4f0*/  I2F.S16 R0, R5 ;  /* 0x0000000500007306 */ /* 0x000e240000101400 */
[----:B0-----:R-:W-:-:S05]  /*a500*/  F2FP.PACK_AB R0, RZ, R0 ;  /* 0x00000000ff00723e */ /* 0x001fca00000000ff */
[----:B------:R-:W-:Y:S01]  /*a510*/  STG.E.U16 [R16.64], R0 ;  /* 0x0000000010007986 */ /* 0x000fe2000c101524 */
[----:B------:R-:W-:Y:S05]  /*a520*/  EXIT ;  /* 0x000000000000794d */ /* 0x000fea0003800000 */
.L_x_6932:
        /* <DEDUP_REMOVED lines=10> */
.L_x_6935:
[----:B------:R-:W0:Y:S02]  /*a5d0*/  I2F.S16 R5, R5 ;  /* 0x0000000500057306 */ /* 0x000e240000101400 */
[----:B0-----:R-:W-:-:S04]  /*a5e0*/  F2FP.PACK_AB R3, RZ, R5 ;  /* 0x00000005ff03723e */ /* 0x001fc800000000ff */
[----:B------:R-:W-:-:S05]  /*a5f0*/  PRMT R3, R3, 0x5410, RZ ;  /* 0x0000541003037816 */ /* 0x000fca00000000ff */
[----:B------:R-:W-:Y:S01]  /*a600*/  STG.E [R16.64], R3 ;  /* 0x0000000310007986 */ /* 0x000fe2000c101924 */
[----:B------:R-:W-:Y:S05]  /*a610*/  EXIT ;  /* 0x000000000000794d */ /* 0x000fea0003800000 */
.L_x_6934:
[----:B------:R-:W0:Y:S02]  /*a620*/  I2F.F64.S16 R2, R5 ;  /* 0x0000000500027312 */ /* 0x000e240000101c00 */
[----:B0-----:R-:W-:Y:S01]  /*a630*/  STG.E.64 [R16.64], R2 ;  /* 0x0000000210007986 */ /* 0x001fe2000c101b24 */
[----:B------:R-:W-:Y:S05]  /*a640*/  EXIT ;  /* 0x000000000000794d */ /* 0x000fea0003800000 */
.L_x_6925:
        /* <DEDUP_REMOVED lines=13> */
.L_x_6938:
[----:B------:R-:W0:Y:S01]  /*a720*/  I2F.F64.S16 R4, R5 ;  /* 0x0000000500047312 */ /* 0x000e220000101c00 */
[----:B------:R-:W-:-:S05]  /*a730*/  CS2R R6, SRZ ;  /* 0x0000000000067805 */ /* 0x000fca000001ff00 */
[----:B0-----:R-:W-:Y:S01]  /*a740*/  STG.E.128 [R16.64], R4 ;  /* 0x0000000410007986 */ /* 0x001fe2000c101d24 */
[----:B------:R-:W-:Y:S05]  /*a750*/  EXIT ;  /* 0x000000000000794d */ /* 0x000fea0003800000 */
.L_x_6937:
        /* <DEDUP_REMOVED lines=21> */
.L_x_6942:
[----:B------:R-:W-:Y:S05]  /*a8b0*/  BSYNC B0 ;  /* 0x0000000000007941 */ /* 0x000fea0003800000 */
.L_x_6941:
[----:B------:R-:W-:-:S05]  /*a8c0*/  LOP3.LUT R3, R0, R3, RZ, 0xfc, !PT ;  /* 0x0000000300037212 */ /* 0x000fca00078efcff */
[----:B------:R-:W-:Y:S01]  /*a8d0*/  STG.E.U8 [R16.64], R3 ;  /* 0x0000000310007986 */ /* 0x000fe2000c101124 */
[----:B------:R-:W-:Y:S05]  /*a8e0*/  EXIT ;  /* 0x000000000000794d */ /* 0x000fea0003800000 */
.L_x_6940:
        /* <DEDUP_REMOVED lines=13> */
.L_x_6944:
[----:B------:R-:W-:Y:S01]  /*a9c0*/  IMAD.MOV.U32 R0, RZ, RZ, 0x7f ;  /* 0x0000007fff007424 */ /* 0x000fe200078e00ff */
[----:B------:R-:W-:-:S04]  /*a9d0*/  ISETP.GT.U32.AND P0, PT, R2, 0x7f800000, PT ;  /* 0x7f8000000200780c */ /* 0x000fc80003f04070 */
[----:B------:R-:W-:-:S04]  /*a9e0*/  SEL R0, R0, 0x7c, P0 ;  /* 0x0000007c00007807 */ /* 0x000fc80000000000 */
.L_x_6945:
[----:B------:R-:W-:Y:S05]  /*a9f0*/  BSYNC B0 ;  /* 0x0000000000007941 */ /* 0x000fea0003800000 */
.L_x_6943:
[----:B------:R-:W-:-:S04]  /*aa00*/  LOP3.LUT R2, R5, 0x80000000, RZ, 0xc0, !PT ;  /* 0x8000000005027812 */ /* 0x000fc800078ec0ff */
[----:B------:R-:W-:-:S04]  /*aa10*/  SHF.R.U32.HI R3, RZ, 0x18, R2 ;  /* 0x00000018ff037819 */ /* 0x000fc80000011602 */
[----:B------:R-:W-:-:S05]  /*aa20*/  LOP3.LUT R3, R0, R3, RZ, 0xfc, !PT ;  /* 0x0000000300037212 */ /* 0x000fca00078efcff */
[----:B------:R-:W-:Y:S01]  /*aa30*/  STG.E.U8 [R16.64], R3 ;  /* 0x0000000310007986 */ /* 0x000fe2000c101124 */
[----:B------:R-:W-:Y:S05]  /*aa40*/  EXIT ;  /* 0x000000000000794d */ /* 0x000fea0003800000 */
.L_x_6939:
[----:B------:R-:W0:Y:S02]  /*aa50*/  I2F.S16 R0, R5 ;  /* 0x0000000500007306 */ /* 0x000e240000101400 */
[----:B0-----:R-:W-:-:S05]  /*aa60*/  F2FP.BF16.PACK_AB R0, RZ, R0 ;  /* 0x00000000ff00723e */ /* 0x001fca00000010ff */
[----:B------:R-:W-:Y:S01]  /*aa70*/  STG.E.U16 [R16.64], R0 ;  /* 0x0000000010007986 */ /* 0x000fe2000c101524 */
[----:B------:R-:W-:Y:S05]  /*aa80*/  EXIT ;  /* 0x000000000000794d */ /* 0x000fea0003800000 */
.L_x_6936:
        /* <DEDUP_REMOVED lines=10> */
.L_x_6948:
        /* <DEDUP_REMOVED lines=17> */
.L_x_6951:
[----:B------:R-:W-:-:S04]  /*ac40*/  LOP3.LUT R2, R5, 0x80000000, RZ, 0xc0, !PT ;  /* 0x8000000005027812 */ /* 0x000fc800078ec0ff */
[----:B------:R-:W-:-:S04]  /*ac50*/  SHF.R.U32.HI R3, RZ, 0x18, R2 ;  /* 0x00000018ff037819 */ /* 0x000fc80000011602 */
[----:B------:R-:W-:-:S04]  /*ac60*/  LOP3.LUT R0, R0, R3, RZ, 0xfc, !PT ;  /* 0x0000000300007212 */ /* 0x000fc800078efcff */
[----:B------:R-:W-:Y:S02]  /*ac70*/  PRMT R8, R0, 0x7610, R8 ;  /* 0x0000761000087816 */ /* 0x000fe40000000008 */
.L_x_6950:
[----:B------:R-:W-:Y:S05]  /*ac80*/  BSYNC B0 ;  /* 0x0000000000007941 */ /* 0x000fea0003800000 */
.L_x_6949:
[----:B------:R-:W-:Y:S01]  /*ac90*/  STG.E.U8 [R16.64], R8 ;  /* 0x0000000810007986 */ /* 0x000fe2000c101124 */
[----:B------:R-:W-:Y:S05]  /*aca0*/  EXIT ;  /* 0x000000000000794d */ /* 0x000fea0003800000 */
.L_x_6947:
        /* <DEDUP_REMOVED lines=17> */
.L_x_6954:
[----:B------:R-:W-:-:S04]  /*adc0*/  LOP3.LUT R2, R5, 0x80000000, RZ, 0xc0, !PT ;  /* 0x8000000005027812 */ /* 0x000fc800078ec0ff */
[----:B------:R-:W-:-:S04]  /*add0*/  SHF.R.U32.HI R3, RZ, 0x18, R2 ;  /* 0x00000018ff037819 */ /* 0x000fc80000011602 */
[----:B------:R-:W-:-:S04]  /*ade0*/  LOP3.LUT R0, R0, R3, RZ, 0xfc, !PT ;  /* 0x0000000300007212 */ /* 0x000fc800078efcff */
[----:B------:R-:W-:Y:S02]  /*adf0*/  PRMT R8, R0, 0x7610, R8 ;  /* 0x0000761000087816 */ /* 0x000fe40000000008 */
.L_x_6953:
[----:B------:R-:W-:Y:S05]  /*ae00*/  BSYNC B0 ;  /* 0x0000000000007941 */ /* 0x000fea0003800000 */
.L_x_6952:
[----:B------:R-:W-:Y:S01]  /*ae10*/  STG.E.U8 [R16.64], R8 ;  /* 0x0000000810007986 */ /* 0x000fe2000c101124 */
[----:B------:R-:W-:Y:S05]  /*ae20*/  EXIT ;  /* 0x000000000000794d */ /* 0x000fea0003800000 */
.L_x_6946:
        /* <DEDUP_REMOVED lines=22> */
.L_x_6929:
        /* <DEDUP_REMOVED lines=20> */
.L_x_6956:
[----:B------:R-:W-:-:S04]  /*b0d0*/  PRMT R2, R5, 0x9910, RZ ;  /* 0x0000991005027816 */ /* 0x000fc800000000ff */
[----:B------:R-:W-:-:S05]  /*b0e0*/  SHF.R.S32.HI R3, RZ, 0x1f, R2 ;  /* 0x0000001fff037819 */ /* 0x000fca0000011402 */
[----:B------:R-:W-:Y:S01]  /*b0f0*/  STG.E.64 [R16.64], R2 ;  /* 0x0000000210007986 */ /* 0x000fe2000c101b24 */
[----:B------:R-:W-:Y:S05]  /*b100*/  EXIT ;  /* 0x000000000000794d */ /* 0x000fea0003800000 */
.L_x_6955:
[----:B------:R-:W-:Y:S01]  /*b110*/  STG.E [R16.64], R5 ;  /* 0x0000000510007986 */ /* 0x000fe2000c101924 */
[----:B------:R-:W-:Y:S05]  /*b120*/  EXIT ;  /* 0x000000000000794d */ /* 0x000fea0003800000 */
.L_x_6957:
        /* <DEDUP_REMOVED lines=13> */
.L_x_19690:


//--------------------- .text._ZN2at6native27unrolled_elementwise_kernelINS0_13BUnaryFunctorIaaaZZZNS0_18rshift_kernel_cudaERNS_18TensorIteratorBaseEENKUlvE_clEvENKUlvE0_clEvEUlaaE_EESt5arrayIPcLm2EELi4E23TrivialOffsetCalculatorILi1EjESD_NS0_6memory12LoadWithCastILi1EEENSE_13StoreWithCastILi1EEEEEviT_T0_T2_T3_T4_T5_ --------------------------
	.section	.text._ZN2at6native27unrolled_elementwise_kernelINS0_13BUnaryFunctorIaaaZZZNS0_18rshift_kernel_cudaERNS_18TensorIteratorBaseEENKUlvE_clEvENKUlvE0_clEvEUlaaE_EESt5arrayIPcLm2EELi4E23TrivialOffsetCalculatorILi1EjESD_NS0_6memory12LoadWithCastILi1EEENSE_13StoreWithCastILi1EEEEEviT_T0_T2_T3_T4_T5_,"ax",@progbits
	.sectioninfo	@"SHI_REGISTERS=29"
	.align	128
        .global         _ZN2at6native27unrolled_elementwise_kernelINS0_13BUnaryFunctorIaaaZZZNS0_18rshift_kernel_cudaERNS_18TensorIteratorBaseEENKUlvE_clEvENKUlvE0_clEvEUlaaE_EESt5arrayIPcLm2EELi4E23TrivialOffsetCalculatorILi1EjESD_NS0_6memory12LoadWithCastILi1EEENSE_13StoreWithCastILi1EEEEEviT_T0_T2_T3_T4_T5_
        .type           _ZN2at6native27unrolled_elementwise_kernelINS0_13BUnaryFunctorIaaaZZZNS0_18rshift_kernel_cudaERNS_18TensorIteratorBaseEENKUlvE_clEvENKUlvE0_clEvEUlaaE_EESt5arrayIPcLm2EELi4E23TrivialOffsetCalculatorILi1EjESD_NS0_6memory12LoadWithCastILi1EEENSE_13StoreWithCastILi1EEEEEviT_T0_T2_T3_T4_T5_,@function
        .size           _ZN2at6native27unrolled_elementwise_kernelINS0_13BUnaryFunctorIaaaZZZNS0_18rshift_kernel_cudaERNS_18TensorIteratorBaseEENKUlvE_clEvENKUlvE0_clEvEUlaaE_EESt5arrayIPcLm2EELi4E23TrivialOffsetCalculatorILi1EjESD_NS0_6memory12LoadWithCastILi1EEENSE_13StoreWithCastILi1EEEEEviT_T0_T2_T3_T4_T5_,(.L_x_19691 - _ZN2at6native27unrolled_elementwise_kernelINS0_13BUnaryFunctorIaaaZZZNS0_18rshift_kernel_cudaERNS_18TensorIteratorBaseEENKUlvE_clEvENKUlvE0_clEvEUlaaE_EESt5arrayIPcLm2EELi4E23TrivialOffsetCalculatorILi1EjESD_NS0_6memory12LoadWithCastILi1EEENSE_13StoreWithCastILi1EEEEEviT_T0_T2_T3_T4_T5_)
        .other          _ZN2at6native27unrolled_elementwise_kernelINS0_13BUnaryFunctorIaaaZZZNS0_18rshift_kernel_cudaERNS_18TensorIteratorBaseEENKUlvE_clEvENKUlvE0_clEvEUlaaE_EESt5arrayIPcLm2EELi4E23TrivialOffsetCalculatorILi1EjESD_NS0_6memory12LoadWithCastILi1EEENSE_13StoreWithCastILi1EEEEEviT_T0_T2_T3_T4_T5_,@"STO_CUDA_ENTRY STV_DEFAULT"
_ZN2at6native27unrolled_elementwise_kernelINS0_13BUnaryFunctorIaaaZZZNS0_18rshift_kernel_cudaERNS_18TensorIteratorBaseEENKUlvE_clEvENKUlvE0_clEvEUlaaE_EESt5arrayIPcLm2EELi4E23TrivialOffsetCalculatorILi1EjESD_NS0_6memory12LoadWithCastILi1EEENSE_13StoreWithCastILi1EEEEEviT_T0_T2_T3_T4_T5_:
.text._ZN2at6native27unrolled_elementwise_kernelINS0_13BUnaryFunctorIaaaZZZNS0_18rshift_kernel_cudaERNS_18TensorIteratorBaseEENKUlvE_clEvENKUlvE0_clEvEUlaaE_EESt5arrayIPcLm2EELi4E23TrivialOffsetCalculatorILi1EjESD_NS0_6memory12LoadWithCastILi1EEENSE_13StoreWithCastILi1EEEEEviT_T0_T2_T3_T4_T5_:
        /* <DEDUP_REMOVED lines=29> */
.L_x_6963:
[----:B------:R0:W5:Y:S01]  /*01d0*/  LDG.E.U8 R18, [R2.64] ;  /* 0x0000002402127981 */ /* 0x000162000c1e1100 */
[----:B------:R-:W-:Y:S05]  /*01e0*/  BRA `(.L_x_6965) ;  /* 0x00000d9000007947 */ /* 0x000fea0003800000 */
.L_x_6962:
        /* <DEDUP_REMOVED lines=8> */
.L_x_6967:
[----:B------:R0:W5:Y:S01]  /*0270*/  LDG.E.U8 R18, [R2.64] ;  /* 0x0000002402127981 */ /* 0x000162000c1e1100 */
[----:B------:R-:W-:Y:S05]  /*0280*/  BRA `(.L_x_6965) ;  /* 0x00000cf000007947 */ /* 0x000fea0003800000 */
.L_x_6966:
[----:B------:R0:W5:Y:S01]  /*0290*/  LDG.E.U16 R18, [R2.64] ;  /* 0x0000002402127981 */ /* 0x000162000c1e1500 */
[----:B------:R-:W-:Y:S05]  /*02a0*/  BRA `(.L_x_6965) ;  /* 0x00000cd000007947 */ /* 0x000fea0003800000 */
.L_x_6961:
        /* <DEDUP_REMOVED lines=9> */
.L_x_6969:
[----:B------:R-:W2:Y:S02]  /*0340*/  LDG.E.U16 R0, [R2.64] ;  /* 0x0000002402007981 */ /* 0x000ea4000c1e1500 */
[----:B--2---:R-:W-:-:S06]  /*0350*/  HADD2.F32 R0, -RZ, R0.H0_H0 ;  /* 0x20000000ff007230 */ /* 0x004fcc0000004100 */
[----:B------:R-:W0:Y:S02]  /*0360*/  F2I.FTZ.TRUNC.NTZ R0, R0 ;  /* 0x0000000000007305 */ /* 0x000e24000021f100 */
[----:B0-----:R-:W-:Y:S01]  /*0370*/  PRMT R18, R0, 0x7610, R18 ;  /* 0x0000761000127816 */ /* 0x001fe20000000012 */
[----:B------:R-:W-:Y:S05]  /*0380*/  BRA `(.L_x_6965) ;  /* 0x00000bf000007947 */ /* 0x000fea0003800000 */
.L_x_6968:
        /* <DEDUP_REMOVED lines=9> */
.L_x_6971:
[----:B------:R-:W2:Y:S02]  /*0420*/  LDG.E.U16 R2, [R2.64] ;  /* 0x0000002402027981 */ /* 0x000ea4000c1e1500 */
[----:B--2---:R-:W-:-:S06]  /*0430*/  HADD2.F32 R0, -RZ, R2.H0_H0 ;  /* 0x20000002ff007230 */ /* 0x004fcc0000004100 */
[----:B------:R-:W0:Y:S02]  /*0440*/  F2I.FTZ.TRUNC.NTZ R0, R0 ;  /* 0x0000000000007305 */ /* 0x000e24000021f100 */
[----:B0-----:R-:W-:Y:S01]  /*0450*/  PRMT R18, R0, 0x7610, R18 ;  /* 0x0000761000127816 */ /* 0x001fe20000000012 */
[----:B------:R-:W-:Y:S05]  /*0460*/  BRA `(.L_x_6965) ;  /* 0x00000b1000007947 */ /* 0x000fea0003800000 */
.L_x_6970:
[----:B------:R-:W2:Y:S02]  /*0470*/  LDG.E.64 R2, [R2.64] ;  /* 0x0000002402027981 */ /* 0x000ea4000c1e1b00 */
[----:B--2---:R0:W1:Y:S01]  /*0480*/  F2I.F64.TRUNC R18, R2 ;  /* 0x0000000200127311 */ /* 0x004062000030d100 */
[----:B------:R-:W-:Y:S05]  /*0490*/  BRA `(.L_x_6965) ;  /* 0x00000ae000007947 */ /* 0x000fea0003800000 */
.L_x_6960:
        /* <DEDUP_REMOVED lines=12> */
.L_x_6974:
[----:B------:R-:W2:Y:S02]  /*0560*/  LDG.E.64 R2, [R2.64] ;  /* 0x0000002402027981 */ /* 0x000ea4000c1e1b00 */
[----:B--2---:R0:W1:Y:S01]  /*0570*/  F2I.F64.TRUNC R18, R2 ;  /* 0x0000000200127311 */ /* 0x004062000030d100 */
[----:B------:R-:W-:Y:S05]  /*0580*/  BRA `(.L_x_6965) ;  /* 0x000009f000007947 */ /* 0x000fea0003800000 */
.L_x_6973:
        /* <DEDUP_REMOVED lines=28> */
.L_x_6976:
        /* <DEDUP_REMOVED lines=16> */
.L_x_6975:
[----:B------:R-:W2:Y:S02]  /*0850*/  LDG.E.U16 R0, [R2.64] ;  /* 0x0000002402007981 */ /* 0x000ea4000c1e1500 */
[----:B--2---:R-:W-:-:S06]  /*0860*/  PRMT R0, RZ, 0x5410, R0 ;  /* 0x00005410ff007816 */ /* 0x004fcc0000000000 */
[----:B------:R-:W0:Y:S02]  /*0870*/  F2I.FTZ.TRUNC.NTZ R0, R0 ;  /* 0x0000000000007305 */ /* 0x000e24000021f100 */
[----:B0-----:R-:W-:Y:S01]  /*0880*/  PRMT R18, R0, 0x7610, R18 ;  /* 0x0000761000127816 */ /* 0x001fe20000000012 */
[----:B------:R-:W-:Y:S05]  /*0890*/  BRA `(.L_x_6965) ;  /* 0x000006e000007947 */ /* 0x000fea0003800000 */
.L_x_6972:
        /* <DEDUP_REMOVED lines=10> */
.L_x_6979:
        /* <DEDUP_REMOVED lines=21> */
.L_x_6983:
[----:B------:R-:W-:Y:S05]  /*0a90*/  BSYNC B1 ;  /* 0x0000000000017941 */ /* 0x000fea0003800000 */
.L_x_6982:
[----:B------:R-:W-:Y:S01]  /*0aa0*/  LEA R3, R0, 0x3b800000, 0x17 ;  /* 0x3b80000000037811 */ /* 0x000fe200078eb8ff */
[----:B------:R-:W-:-:S05]  /*0ab0*/  IMAD.SHL.U32 R0, R2, 0x100000, RZ ;  /* 0x0010000002007824 */ /* 0x000fca00078e00ff */
[----:B------:R-:W-:Y:S02]  /*0ac0*/  LOP3.LUT R0, R3, R0, R4, 0xfe, !PT ;  /* 0x0000000003007212 */ /* 0x000fe400078efe04 */
.L_x_6981:
[----:B------:R-:W-:Y:S05]  /*0ad0*/  BSYNC B0 ;  /* 0x0000000000007941 */ /* 0x000fea0003800000 */
.L_x_6980:
[----:B------:R-:W0:Y:S02]  /*0ae0*/  F2I.FTZ.TRUNC.NTZ R0, R0 ;  /* 0x0000000000007305 */ /* 0x000e24000021f100 */
[----:B0-----:R-:W-:Y:S01]  /*0af0*/  PRMT R18, R0, 0x7610, R18 ;  /* 0x0000761000127816 */ /* 0x001fe20000000012 */
[----:B------:R-:W-:Y:S05]  /*0b00*/  BRA `(.L_x_6965) ;  /* 0x0000047000007947 */ /* 0x000fea0003800000 */
.L_x_6978:
        /* <DEDUP_REMOVED lines=21> */
.L_x_6987:
[----:B------:R-:W-:Y:S05]  /*0c60*/  BSYNC B1 ;  /* 0x0000000000017941 */ /* 0x000fea0003800000 */
.L_x_6986:
[----:B------:R-:W-:Y:S01]  /*0c70*/  LEA R3, R0, 0x37800000, 0x17 ;  /* 0x3780000000037811 */ /* 0x000fe200078eb8ff */
[----:B------:R-:W-:-:S05]  /*0c80*/  IMAD.SHL.U32 R0, R2, 0x200000, RZ ;  /* 0x0020000002007824 */ /* 0x000fca00078e00ff */
[----:B------:R-:W-:Y:S02]  /*0c90*/  LOP3.LUT R0, R3, R0, R4, 0xfe, !PT ;  /* 0x0000000003007212 */ /* 0x000fe400078efe04 */
.L_x_6985:
[----:B------:R-:W-:Y:S05]  /*0ca0*/  BSYNC B0 ;  /* 0x0000000000007941 */ /* 0x000fea0003800000 */
.L_x_6984:
[----:B------:R-:W0:Y:S02]  /*0cb0*/  F2I.FTZ.TRUNC.NTZ R0, R0 ;  /* 0x0000000000007305 */ /* 0x000e24000021f100 */
[----:B0-----:R-:W-:Y:S01]  /*0cc0*/  PRMT R18, R0, 0x7610, R18 ;  /* 0x0000761000127816 */ /* 0x001fe20000000012 */
[----:B------:R-:W-:Y:S05]  /*0cd0*/  BRA `(.L_x_6965) ;  /* 0x000002a000007947 */ /* 0x000fea0003800000 */
.L_x_6977:
        /* <DEDUP_REMOVED lines=14> */
.L_x_6991:
[----:B------:R-:W-:Y:S05]  /*0dc0*/  BSYNC B0 ;  /* 0x0000000000007941 */ /* 0x000fea0003800000 */
.L_x_6990:
[----:B------:R-:W0:Y:S02]  /*0dd0*/  F2I.FTZ.TRUNC.NTZ R0, R0 ;  /* 0x0000000000007305 */ /* 0x000e24000021f100 */
[----:B0-----:R-:W-:Y:S01]  /*0de0*/  PRMT R18, R0, 0x7610, R18 ;  /* 0x0000761000127816 */ /* 0x001fe20000000012 */
[----:B------:R-:W-:Y:S05]  /*0df0*/  BRA `(.L_x_6965) ;  /* 0x0000018000007947 */ /* 0x000fea0003800000 */
.L_x_6964:
        /* <DEDUP_REMOVED lines=21> */
.L_x_6989:
[----:B------:R0:W5:Y:S01]  /*0f50*/  LDG.E.U8 R18, [R2.64] ;  /* 0x0000002402127981 */ /* 0x000162000c1e1100 */
[----:B------:R-:W-:Y:S05]  /*0f60*/  BRA `(.L_x_6965) ;  /* 0x0000001000007947 */ /* 0x000fea0003800000 */
.L_x_6988:
[----:B------:R0:W5:Y:S02]  /*0f70*/  LDG.E.U8 R18, [R2.64] ;  /* 0x0000002402127981 */ /* 0x000164000c1e1100 */
.L_x_6965:
[----:B------:R-:W2:Y:S02]  /*0f80*/  S2R R24, SR_TID.X ;  /* 0x0000000000187919 */ /* 0x000ea40000002100 */
[----:B--2---:R-:W-:Y:S02]  /*0f90*/  IADD3 R24, R24, 0x80, RZ ;  /* 0x0000008018187810 */ /* 0x004fe40007ffe0ff */
.L_x_6959:
[----:B-1----:R-:W-:Y:S05]  /*0fa0*/  BSYNC B6 ;  /* 0x0000000000067941 */ /* 0x002fea0003800000 */
.L_x_6958:
        /* <DEDUP_REMOVED lines=21> */
.L_x_6997:
[----:B------:R0:W5:Y:S01]  /*1100*/  LDG.E.U8 R19, [R2.64] ;  /* 0x0000002402137981 */ /* 0x000162000c1e1100 */
[----:B------:R-:W-:Y:S05]  /*1110*/  BRA `(.L_x_6999) ;  /* 0x00000d8000007947 */ /* 0x000fea0003800000 */
.L_x_6996:
        /* <DEDUP_REMOVED lines=8> */
.L_x_7001:
[----:B------:R0:W5:Y:S01]  /*11a0*/  LDG.E.U8 R19, [R2.64] ;  /* 0x0000002402137981 */ /* 0x000162000c1e1100 */
[----:B------:R-:W-:Y:S05]  /*11b0*/  BRA `(.L_x_6999) ;  /* 0x00000ce000007947 */ /* 0x000fea0003800000 */
.L_x_7000:
[----:B------:R0:W5:Y:S01]  /*11c0*/  LDG.E.U16 R19, [R2.64] ;  /* 0x0000002402137981 */ /* 0x000162000c1e1500 */
[----:B------:R-:W-:Y:S05]  /*11d0*/  BRA `(.L_x_6999) ;  /* 0x00000cc000007947 */ /* 0x000fea0003800000 */
.L_x_6995:
        /* <DEDUP_REMOVED lines=9> */
.L_x_7003:
[----:B------:R-:W2:Y:S02]  /*1270*/  LDG.E.U16 R0, [R2.64] ;  /* 0x0000002402007981 */ /* 0x000ea4000c1e1500 */
[----:B--2---:R-:W-:-:S06]  /*1280*/  HADD2.F32 R0, -RZ, R0.H0_H0 ;  /* 0x20000000ff007230 */ /* 0x004fcc0000004100 */
[----:B------:R-:W0:Y:S02]  /*1290*/  F2I.FTZ.TRUNC.NTZ R0, R0 ;  /* 0x0000000000007305 */ /* 0x000e24000021f100 */
[----:B0-----:R-:W-:Y:S01]  /*12a0*/  PRMT R19, R0, 0x7610, R19 ;  /* 0x0000761000137816 */ /* 0x001fe20000000013 */
[----:B------:R-:W-:Y:S05]  /*12b0*/  BRA `(.L_x_6999) ;  /* 0x00000be000007947 */ /* 0x000fea0003800000 */
.L_x_7002:
        /* <DEDUP_REMOVED lines=9> */
.L_x_7005:
[----:B------:R-:W2:Y:S02]  /*1350*/  LDG.E.U16 R2, [R2.64] ;  /* 0x0000002402027981 */ /* 0x000ea4000c1e1500 */
[----:B--2---:R-:W-:-:S06]  /*1360*/  HADD2.F32 R0, -RZ, R2.H0_H0 ;  /* 0x20000002ff007230 */ /* 0x004fcc0000004100 */
[----:B------:R-:W0:Y:S02]  /*1370*/  F2I.FTZ.TRUNC.NTZ R0, R0 ;  /* 0x0000000000007305 */ /* 0x000e24000021f100 */
[----:B0-----:R-:W-:Y:S01]  /*1380*/  PRMT R19, R0, 0x7610, R19 ;  /* 0x0000761000137816 */ /* 0x001fe20000000013 */
[----:B------:R-:W-:Y:S05]  /*1390*/  BRA `(.L_x_6999) ;  /* 0x00000b0000007947 */ /* 0x000fea0003800000 */
.L_x_7004:
[----:B------:R-:W2:Y:S02]  /*13a0*/  LDG.E.64 R2, [R2.64] ;  /* 0x0000002402027981 */ /* 0x000ea4000c1e1b00 */
[----:B--2---:R0:W1:Y:S01]  /*13b0*/  F2I.F64.TRUNC R19, R2 ;  /* 0x0000000200137311 */ /* 0x004062000030d100 */
[----:B------:R-:W-:Y:S05]  /*13c0*/  BRA `(.L_x_6999) ;  /* 0x00000ad000007947 */ /* 0x000fea0003800000 */
.L_x_6994:
        /* <DEDUP_REMOVED lines=12> */
.L_x_7008:
[----:B------:R-:W2:Y:S02]  /*1490*/  LDG.E.64 R2, [R2.64] ;  /* 0x0000002402027981 */ /* 0x000ea4000c1e1b00 */
[----:B--2---:R0:W1:Y:S01]  /*14a0*/  F2I.F64.TRUNC R19, R2 ;  /* 0x0000000200137311 */ /* 0x004062000030d100 */
[----:B------:R-:W-:Y:S05]  /*14b0*/  BRA `(.L_x_6999) ;  /* 0x000009e000007947 */ /* 0x000fea0003800000 */
.L_x_7007:
        /* <DEDUP_REMOVED lines=28> */
.L_x_7010:
        /* <DEDUP_REMOVED lines=15> */
.L_x_7009:
[----:B------:R-:W2:Y:S02]  /*1770*/  LDG.E.U16 R0, [R2.64] ;  /* 0x0000002402007981 */ /* 0x000ea4000c1e1500 */
[----:B--2---:R-:W-:-:S06]  /*1780*/  PRMT R0, RZ, 0x5410, R0 ;  /* 0x00005410ff007816 */ /* 0x004fcc0000000000 */
[----:B------:R-:W0:Y:S02]  /*1790*/  F2I.FTZ.TRUNC.NTZ R0, R0 ;  /* 0x0000000000007305 */ /* 0x000e24000021f100 */
[----:B0-----:R-:W-:Y:S01]  /*17a0*/  PRMT R19, R0, 0x7610, R19 ;  /* 0x0000761000137816 */ /* 0x001fe20000000013 */
[----:B------:R-:W-:Y:S05]  /*17b0*/  BRA `(.L_x_6999) ;  /* 0x000006e000007947 */ /* 0x000fea0003800000 */
.L_x_7006:
        /* <DEDUP_REMOVED lines=10> */
.L_x_7013:
        /* <DEDUP_REMOVED lines=21> */
.L_x_7017:
[----:B------:R-:W-:Y:S05]  /*19b0*/  BSYNC B1 ;  /* 0x0000000000017941 */ /* 0x000fea0003800000 */
.L_x_7016:
[----:B------:R-:W-:Y:S01]  /*19c0*/  LEA R3, R0, 0x3b800000, 0x17 ;  /* 0x3b80000000037811 */ /* 0x000fe200078eb8ff */
[----:B------:R-:W-:-:S05]  /*19d0*/  IMAD.SHL.U32 R0, R2, 0x100000, RZ ;  /* 0x0010000002007824 */ /* 0x000fca00078e00ff */
[----:B------:R-:W-:Y:S02]  /*19e0*/  LOP3.LUT R0, R3, R0, R4, 0xfe, !PT ;  /* 0x0000000003007212 */ /* 0x000fe400078efe04 */
.L_x_7015:
[----:B------:R-:W-:Y:S05]  /*19f0*/  BSYNC B0 ;  /* 0x0000000000007941 */ /* 0x000fea0003800000 */
.L_x_7014:
[----:B------:R-:W0:Y:S02]  /*1a00*/  F2I.FTZ.TRUNC.NTZ R0, R0 ;  /* 0x0000000000007305 */ /* 0x000e24000021f100 */
[----:B0-----:R-:W-:Y:S01]  /*1a10*/  PRMT R19, R0, 0x7610, R19 ;  /* 0x0000761000137816 */ /* 0x001fe20000000013 */
[----:B------:R-:W-:Y:S05]  /*1a20*/  BRA `(.L_x_6999) ;  /* 0x0000047000007947 */ /* 0x000fea0003800000 */
.L_x_7012:
        /* <DEDUP_REMOVED lines=21> */
.L_x_7021:
[----:B------:R-:W-:Y:S05]  /*1b80*/  BSYNC B1 ;  /* 0x0000000000017941 */ /* 0x000fea0003800000 */
.L_x_7020:
[----:B------:R-:W-:Y:S01]  /*1b90*/  LEA R3, R0, 0x37800000, 0x17 ;  /* 0x3780000000037811 */ /* 0x000fe200078eb8ff */
[----:B------:R-:W-:-:S05]  /*1ba0*/  IMAD.SHL.U32 R0, R2, 0x200000, RZ ;  /* 0x0020000002007824 */ /* 0x000fca00078e00ff */
[----:B------:R-:W-:Y:S02]  /*1bb0*/  LOP3.LUT R0, R3, R0, R4, 0xfe, !PT ;  /* 0x0000000003007212 */ /* 0x000fe400078efe04 */
.L_x_7019:
[----:B------:R-:W-:Y:S05]  /*1bc0*/  BSYNC B0 ;  /* 0x0000000000007941 */ /* 0x000fea0003800000 */
.L_x_7018:
[----:B------:R-:W0:Y:S02]  /*1bd0*/  F2I.FTZ.TRUNC.NTZ R0, R0 ;  /* 0x0000000000007305 */ /* 0x000e24000021f100 */
[----:B0-----:R-:W-:Y:S01]  /*1be0*/  PRMT R19, R0, 0x7610, R19 ;  /* 0x0000761000137816 */ /* 0x001fe20000000013 */
[----:B------:R-:W-:Y:S05]  /*1bf0*/  BRA `(.L_x_6999) ;  /* 0x000002a000007947 */ /* 0x000fea0003800000 */
.L_x_7011:
        /* <DEDUP_REMOVED lines=14> */
.L_x_7025:
[----:B------:R-:W-:Y:S05]  /*1ce0*/  BSYNC B0 ;  /* 0x0000000000007941 */ /* 0x000fea0003800000 */
.L_x_7024:
[----:B------:R-:W0:Y:S02]  /*1cf0*/  F2I.FTZ.TRUNC.NTZ R0, R0 ;  /* 0x0000000000007305 */ /* 0x000e24000021f100 */
[----:B0-----:R-:W-:Y:S01]  /*1d00*/  PRMT R19, R0, 0x7610, R19 ;  /* 0x0000761000137816 */ /* 0x001fe20000000013 */
[----:B------:R-:W-:Y:S05]  /*1d10*/  BRA `(.L_x_6999) ;  /* 0x0000018000007947 */ /* 0x000fea0003800000 */
.L_x_6998:
        /* <DEDUP_REMOVED lines=21> */
.L_x_7023:
[----:B------:R0:W5:Y:S01]  /*1e70*/  LDG.E.U8 R19, [R2.64] ;  /* 0x0000002402137981 */ /* 0x000162000c1e1100 */
[----:B------:R-:W-:Y:S05]  /*1e80*/  BRA `(.L_x_6999) ;  /* 0x0000001000007947 */ /* 0x000fea0003800000 */
.L_x_7022:
[----:B------:R0:W5:Y:S02]  /*1e90*/  LDG.E.U8 R19, [R2.64] ;  /* 0x0000002402137981 */ /* 0x000164000c1e1100 */
.L_x_6999:
[----:B------:R-:W-:-:S03]  /*1ea0*/  IADD3 R24, R24, 0x80, RZ ;  /* 0x0000008018187810 */ /* 0x000fc60007ffe0ff */
.L_x_6993:
[----:B------:R-:W-:Y:S05]  /*1eb0*/  BSYNC B6 ;  /* 0x0000000000067941 */ /* 0x000fea0003800000 */
.L_x_6992:
        /* <DEDUP_REMOVED lines=23> */
.L_x_7031:
[----:B------:R0:W5:Y:S01]  /*2030*/  LDG.E.U8 R23, [R2.64] ;  /* 0x0000002402177981 */ /* 0x000162000c1e1100 */
[----:B------:R-:W-:Y:S05]  /*2040*/  BRA `(.L_x_7033) ;  /* 0x00000d8000007947 */ /* 0x000fea0003800000 */
.L_x_7030:
        /* <DEDUP_REMOVED lines=8> */
.L_x_7035:
[----:B------:R0:W5:Y:S01]  /*20d0*/  LDG.E.U8 R23, [R2.64] ;  /* 0x0000002402177981 */ /* 0x000162000c1e1100 */
[----:B------:R-:W-:Y:S05]  /*20e0*/  BRA `(.L_x_7033) ;  /* 0x00000ce000007947 */ /* 0x000fea0003800000 */
.L_x_7034:
[----:B------:R0:W5:Y:S01]  /*20f0*/  LDG.E.U16 R23, [R2.64] ;  /* 0x0000002402177981 */ /* 0x000162000c1e1500 */
[----:B------:R-:W-:Y:S05]  /*2100*/  BRA `(.L_x_7033) ;  /* 0x00000cc000007947 */ /* 0x000fea0003800000 */
.L_x_7029:
        /* <DEDUP_REMOVED lines=9> */
.L_x_7037:
[----:B------:R-:W2:Y:S02]  /*21a0*/  LDG.E.U16 R0, [R2.64] ;  /* 0x0000002402007981 */ /* 0x000ea4000c1e1500 */
[----:B--2---:R-:W-:-:S06]  /*21b0*/  HADD2.F32 R0, -RZ, R0.H0_H0 ;  /* 0x20000000ff007230 */ /* 0x004fcc0000004100 */
[----:B------:R-:W0:Y:S02]  /*21c0*/  F2I.FTZ.TRUNC.NTZ R0, R0 ;  /* 0x0000000000007305 */ /* 0x000e24000021f100 */
[----:B0-----:R-:W-:Y:S01]  /*21d0*/  PRMT R23, R0, 0x7610, R23 ;  /* 0x0000761000177816 */ /* 0x001fe20000000017 */
[----:B------:R-:W-:Y:S05]  /*21e0*/  BRA `(.L_x_7033) ;  /* 0x00000be000007947 */ /* 0x000fea0003800000 */
.L_x_7036:
        /* <DEDUP_REMOVED lines=9> */
.L_x_7039:
[----:B------:R-:W2:Y:S02]  /*2280*/  LDG.E.U16 R2, [R2.64] ;  /* 0x0000002402027981 */ /* 0x000ea4000c1e1500 */
[----:B--2---:R-:W-:-:S06]  /*2290*/  HADD2.F32 R0, -RZ, R2.H0_H0 ;  /* 0x20000002ff007230 */ /* 0x004fcc0000004100 */
[----:B------:R-:W0:Y:S02]  /*22a0*/  F2I.FTZ.TRUNC.NTZ R0, R0 ;  /* 0x0000000000007305 */ /* 0x000e24000021f100 */
[----:B0-----:R-:W-:Y:S01]  /*22b0*/  PRMT R23, R0, 0x7610, R23 ;  /* 0x0000761000177816 */ /* 0x001fe20000000017 */
[----:B------:R-:W-:Y:S05]  /*22c0*/  BRA `(.L_x_7033) ;  /* 0x00000b0000007947 */ /* 0x000fea0003800000 */
.L_x_7038:
[----:B------:R-:W2:Y:S02]  /*22d0*/  LDG.E.64 R2, [R2.64] ;  /* 0x0000002402027981 */ /* 0x000ea4000c1e1b00 */
[----:B--2---:R0:W2:Y:S01]  /*22e0*/  F2I.F64.TRUNC R23, R2 ;  /* 0x0000000200177311 */ /* 0x0040a2000030d100 */
[----:B------:R-:W-:Y:S05]  /*22f0*/  BRA `(.L_x_7033) ;  /* 0x00000ad000007947 */ /* 0x000fea0003800000 */
.L_x_7028:
        /* <DEDUP_REMOVED lines=12> */
.L_x_7042:
[----:B------:R-:W2:Y:S02]  /*23c0*/  LDG.E.64 R2, [R2.64] ;  /* 0x0000002402027981 */ /* 0x000ea4000c1e1b00 */
[----:B--2---:R0:W2:Y:S01]  /*23d0*/  F2I.F64.TRUNC R23, R2 ;  /* 0x0000000200177311 */ /* 0x0040a2000030d100 */
[----:B------:R-:W-:Y:S05]  /*23e0*/  BRA `(.L_x_7033) ;  /* 0x000009e000007947 */ /* 0x000fea0003800000 */
.L_x_7041:
        /* <DEDUP_REMOVED lines=28> */
.L_x_7044:
        /* <DEDUP_REMOVED lines=15> */
.L_x_7043:
[----:B------:R-:W2:Y:S02]  /*26a0*/  LDG.E.U16 R0, [R2.64] ;  /* 0x0000002402007981 */ /* 0x000ea4000c1e1500 */
[----:B--2---:R-:W-:-:S06]  /*26b0*/  PRMT R0, RZ, 0x5410, R0 ;  /* 0x00005410ff007816 */ /* 0x004fcc0000000000 */
[----:B------:R-:W0:Y:S02]  /*26c0*/  F2I.FTZ.TRUNC.NTZ R0, R0 ;  /* 0x0000000000007305 */ /* 0x000e24000021f100 */
[----:B0-----:R-:W-:Y:S01]  /*26d0*/  PRMT R23, R0, 0x7610, R23 ;  /* 0x0000761000177816 */ /* 0x001fe20000000017 */
[----:B------:R-:W-:Y:S05]  /*26e0*/  BRA `(.L_x_7033) ;  /* 0x000006e000007947 */ /* 0x000fea0003800000 */
.L_x_7040:
        /* <DEDUP_REMOVED lines=10> */
.L_x_7047:
        /* <DEDUP_REMOVED lines=21> */
.L_x_7051:
[----:B------:R-:W-:Y:S05]  /*28e0*/  BSYNC B1 ;  /* 0x0000000000017941 */ /* 0x000fea0003800000 */
.L_x_7050:
[----:B------:R-:W-:Y:S01]  /*28f0*/  LEA R3, R0, 0x3b800000, 0x17 ;  /* 0x3b80000000037811 */ /* 0x000fe200078eb8ff */
[----:B------:R-:W-:-:S05]  /*2900*/  IMAD.SHL.U32 R0, R2, 0x100000, RZ ;  /* 0x0010000002007824 */ /* 0x000fca00078e00ff */
[----:B------:R-:W-:Y:S02]  /*2910*/  LOP3.LUT R0, R3, R0, R4, 0xfe, !PT ;  /* 0x0000000003007212 */ /* 0x000fe400078efe04 */
.L_x_7049:
[----:B------:R-:W-:Y:S05]  /*2920*/  BSYNC B0 ;  /* 0x0000000000007941 */ /* 0x000fea0003800000 */
.L_x_7048:
[----:B------:R-:W0:Y:S02]  /*2930*/  F2I.FTZ.TRUNC.NTZ R0, R0 ;  /* 0x0000000000007305 */ /* 0x000e24000021f100 */
[----:B0-----:R-:W-:Y:S01]  /*2940*/  PRMT R23, R0, 0x7610, R23 ;  /* 0x0000761000177816 */ /* 0x001fe20000000017 */
[----:B------:R-:W-:Y:S05]  /*2950*/  BRA `(.L_x_7033) ;  /* 0x0000047000007947 */ /* 0x000fea0003800000 */
.L_x_7046:
        /* <DEDUP_REMOVED lines=21> */
.L_x_7055:
[----:B------:R-:W-:Y:S05]  /*2ab0*/  BSYNC B1 ;  /* 0x0000000000017941 */ /* 0x000fea0003800000 */
.L_x_7054:
[----:B------:R-:W-:Y:S01]  /*2ac0*/  LEA R3, R0, 0x37800000, 0x17 ;  /* 0x3780000000037811 */ /* 0x000fe200078eb8ff */
[----:B------:R-:W-:-:S05]  /*2ad0*/  IMAD.SHL.U32 R0, R2, 0x200000, RZ ;  /* 0x0020000002007824 */ /* 0x000fca00078e00ff */
[----:B------:R-:W-:Y:S02]  /*2ae0*/  LOP3.LUT R0, R3, R0, R4, 0xfe, !PT ;  /* 0x0000000003007212 */ /* 0x000fe400078efe04 */
.L_x_7053:
[----:B------:R-:W-:Y:S05]  /*2af0*/  BSYNC B0 ;  /* 0x0000000000007941 */ /* 0x000fea0003800000 */
.L_x_7052:
[----:B------:R-:W0:Y:S02]  /*2b00*/  F2I.FTZ.TRUNC.NTZ R0, R0 ;  /* 0x0000000000007305 */ /* 0x000e24000021f100 */
[----:B0-----:R-:W-:Y:S01]  /*2b10*/  PRMT R23, R0, 0x7610, R23 ;  /* 0x0000761000177816 */ /* 0x001fe20000000017 */
[----:B------:R-:W-:Y:S05]  /*2b20*/  BRA `(.L_x_7033) ;  /* 0x000002a000007947 */ /* 0x000fea0003800000 */
.L_x_7045:
        /* <DEDUP_REMOVED lines=14> */
.L_x_7059:
[----:B------:R-:W-:Y:S05]  /*2c10*/  BSYNC B0 ;  /* 0x0000000000007941 */ /* 0x000fea0003800000 */
.L_x_7058:
[----:B------:R-:W0:Y:S02]  /*2c20*/  F2I.FTZ.TRUNC.NTZ R0, R0 ;  /* 0x0000000000007305 */ /* 0x000e24000021f100 */
[----:B0-----:R-:W-:Y:S01]  /*2c30*/  PRMT R23, R0, 0x7610, R23 ;  /* 0x0000761000177816 */ /* 0x001fe20000000017 */
[----:B------:R-:W-:Y:S05]  /*2c40*/  BRA `(.L_x_7033) ;  /* 0x0000018000007947 */ /* 0x000fea0003800000 */
.L_x_7032:
        /* <DEDUP_REMOVED lines=21> */
.L_x_7057:
[----:B------:R0:W5:Y:S01]  /*2da0*/  LDG.E.U8 R23, [R2.64] ;  /* 0x0000002402177981 */ /* 0x000162000c1e1100 */
[----:B------:R-:W-:Y:S05]  /*2db0*/  BRA `(.L_x_7033) ;  /* 0x0000001000007947 */ /* 0x000fea0003800000 */
.L_x_7056:
[----:B------:R0:W5:Y:S02]  /*2dc0*/  LDG.E.U8 R23, [R2.64] ;  /* 0x0000002402177981 */ /* 0x000164000c1e1100 */
.L_x_7033:
[----:B------:R-:W-:-:S03]  /*2dd0*/  IADD3 R24, R24, 0x80, RZ ;  /* 0x0000008018187810 */ /* 0x000fc60007ffe0ff */
.L_x_7027:
[----:B------:R-:W-:Y:S05]  /*2de0*/  BSYNC B6 ;  /* 0x0000000000067941 */ /* 0x000fea0003800000 */
.L_x_7026:
[----:B------:R-:W3:Y:S01]  /*2df0*/  LDC.S8 R25, c[0x0][0x165] ;  /* 0x00005940ff197b82 */ /* 0x000ee20000000200 */
        /* <DEDUP_REMOVED lines=20> */
.L_x_7065:
[----:B------:R0:W5:Y:S01]  /*2f40*/  LDG.E.U8 R22, [R2.64] ;  /* 0x0000002402167981 */ /* 0x000162000c1e1100 */
[----:B------:R-:W-:Y:S05]  /*2f50*/  BRA `(.L_x_7061) ;  /* 0x00000d7000007947 */ /* 0x000fea0003800000 */
.L_x_7064:
        /* <DEDUP_REMOVED lines=8> */
.L_x_7068:
[----:B------:R0:W5:Y:S01]  /*2fe0*/  LDG.E.U8 R22, [R2.64] ;  /* 0x0000002402167981 */ /* 0x000162000c1e1100 */
[----:B------:R-:W-:Y:S05]  /*2ff0*/  BRA `(.L_x_7061) ;  /* 0x00000cd000007947 */ /* 0x000fea0003800000 */
.L_x_7067:
[----:B------:R0:W5:Y:S01]  /*3000*/  LDG.E.U16 R22, [R2.64] ;  /* 0x0000002402167981 */ /* 0x000162000c1e1500 */
[----:B------:R-:W-:Y:S05]  /*3010*/  BRA `(.L_x_7061) ;  /* 0x00000cb000007947 */ /* 0x000fea0003800000 */
.L_x_7063:
        /* <DEDUP_REMOVED lines=9> */
.L_x_7070:
[----:B------:R-:W4:Y:S02]  /*30b0*/  LDG.E.U16 R0, [R2.64] ;  /* 0x0000002402007981 */ /* 0x000f24000c1e1500 */
[----:B----4-:R-:W-:-:S06]  /*30c0*/  HADD2.F32 R0, -RZ, R0.H0_H0 ;  /* 0x20000000ff007230 */ /* 0x010fcc0000004100 */
[----:B------:R-:W0:Y:S02]  /*30d0*/  F2I.FTZ.TRUNC.NTZ R0, R0 ;  /* 0x0000000000007305 */ /* 0x000e24000021f100 */
[----:B0-----:R-:W-:Y:S01]  /*30e0*/  PRMT R22, R0, 0x7610, R22 ;  /* 0x0000761000167816 */ /* 0x001fe20000000016 */
[----:B------:R-:W-:Y:S05]  /*30f0*/  BRA `(.L_x_7061) ;  /* 0x00000bd000007947 */ /* 0x000fea0003800000 */
.L_x_7069:
        /* <DEDUP_REMOVED lines=9> */
.L_x_7072:
[----:B------:R-:W4:Y:S02]  /*3190*/  LDG.E.U16 R2, [R2.64] ;  /* 0x0000002402027981 */ /* 0x000f24000c1e1500 */
[----:B----4-:R-:W-:-:S06]  /*31a0*/  HADD2.F32 R0, -RZ, R2.H0_H0 ;  /* 0x20000002ff007230 */ /* 0x010fcc0000004100 */
[----:B------:R-:W0:Y:S02]  /*31b0*/  F2I.FTZ.TRUNC.NTZ R0, R0 ;  /* 0x0000000000007305 */ /* 0x000e24000021f100 */
[----:B0-----:R-:W-:Y:S01]  /*31c0*/  PRMT R22, R0, 0x7610, R22 ;  /* 0x0000761000167816 */ /* 0x001fe20000000016 */
[----:B------:R-:W-:Y:S05]  /*31d0*/  BRA `(.L_x_7061) ;  /* 0x00000af000007947 */ /* 0x000fea0003800000 */
.L_x_7071:
[----:B------:R-:W4:Y:S02]  /*31e0*/  LDG.E.64 R2, [R2.64] ;  /* 0x0000002402027981 */ /* 0x000f24000c1e1b00 */
[----:B----4-:R0:W4:Y:S01]  /*31f0*/  F2I.F64.TRUNC R22, R2 ;  /* 0x0000000200167311 */ /* 0x010122000030d100 */
[----:B------:R-:W-:Y:S05]  /*3200*/  BRA `(.L_x_7061) ;  /* 0x00000ac000007947 */ /* 0x000fea0003800000 */
.L_x_7062:
        /* <DEDUP_REMOVED lines=12> */
.L_x_7075:
[----:B------:R-:W4:Y:S02]  /*32d0*/  LDG.E.64 R2, [R2.64] ;  /* 0x0000002402027981 */ /* 0x000f24000c1e1b00 */
[----:B----4-:R0:W4:Y:S01]  /*32e0*/  F2I.F64.TRUNC R22, R2 ;  /* 0x0000000200167311 */ /* 0x010122000030d100 */
[----:B------:R-:W-:Y:S05]  /*32f0*/  BRA `(.L_x_7061) ;  /* 0x000009d000007947 */ /* 0x000fea0003800000 */
.L_x_7074:
        /* <DEDUP_REMOVED lines=28> */
.L_x_7077:
[----:B------:R-:W4:Y:S02]  /*34c0*/  LDG.E.U8 R2, [R2.64] ;  /* 0x0000002402027981 */ /* 0x000f24000c1e1100 */
        /* <DEDUP_REMOVED lines=14> */
.L_x_7076:
[----:B------:R-:W4:Y:S02]  /*35b0*/  LDG.E.U16 R0, [R2.64] ;  /* 0x0000002402007981 */ /* 0x000f24000c1e1500 */
[----:B----4-:R-:W-:-:S06]  /*35c0*/  PRMT R0, RZ, 0x5410, R0 ;  /* 0x00005410ff007816 */ /* 0x010fcc0000000000 */
[----:B------:R-:W0:Y:S02]  /*35d0*/  F2I.FTZ.TRUNC.NTZ R0, R0 ;  /* 0x0000000000007305 */ /* 0x000e24000021f100 */
[----:B0-----:R-:W-:Y:S01]  /*35e0*/  PRMT R22, R0, 0x7610, R22 ;  /* 0x0000761000167816 */ /* 0x001fe20000000016 */
[----:B------:R-:W-:Y:S05]  /*35f0*/  BRA `(.L_x_7061) ;  /* 0x000006d000007947 */ /* 0x000fea0003800000 */
.L_x_7073:
        /* <DEDUP_REMOVED lines=10> */
.L_x_7080:
        /* <DEDUP_REMOVED lines=21> */
.L_x_7084:
[----:B------:R-:W-:Y:S05]  /*37f0*/  BSYNC B1 ;  /* 0x0000000000017941 */ /* 0x000fea0003800000 */
.L_x_7083:
[----:B------:R-:W-:Y:S01]  /*3800*/  LEA R3, R0, 0x3b800000, 0x17 ;  /* 0x3b80000000037811 */ /* 0x000fe200078eb8ff */
[----:B------:R-:W-:-:S05]  /*3810*/  IMAD.SHL.U32 R0, R2, 0x100000, RZ ;  /* 0x0010000002007824 */ /* 0x000fca00078e00ff */
[----:B------:R-:W-:Y:S02]  /*3820*/  LOP3.LUT R0, R3, R0, R4, 0xfe, !PT ;  /* 0x0000000003007212 */ /* 0x000fe400078efe04 */
.L_x_7082:
[----:B------:R-:W-:Y:S05]  /*3830*/  BSYNC B0 ;  /* 0x0000000000007941 */ /* 0x000fea0003800000 */
.L_x_7081:
[----:B------:R-:W0:Y:S02]  /*3840*/  F2I.FTZ.TRUNC.NTZ R0, R0 ;  /* 0x0000000000007305 */ /* 0x000e24000021f100 */
[----:B0-----:R-:W-:Y:S01]  /*3850*/  PRMT R22, R0, 0x7610, R22 ;  /* 0x0000761000167816 */ /* 0x001fe20000000016 */
[----:B------:R-:W-:Y:S05]  /*3860*/  BRA `(.L_x_7061) ;  /* 0x0000046000007947 */ /* 0x000fea0003800000 */
.L_x_7079:
        /* <DEDUP_REMOVED lines=21> */
.L_x_7088:
[----:B------:R-:W-:Y:S05]  /*39c0*/  BSYNC B1 ;  /* 0x0000000000017941 */ /* 0x000fea0003800000 */
.L_x_7087:
[----:B------:R-:W-:Y:S01]  /*39d0*/  LEA R3, R0, 0x37800000, 0x17 ;  /* 0x3780000000037811 */ /* 0x000fe200078eb8ff */
[----:B------:R-:W-:-:S05]  /*39e0*/  IMAD.SHL.U32 R0, R2, 0x200000, RZ ;  /* 0x0020000002007824 */ /* 0x000fca00078e00ff */
[----:B------:R-:W-:Y:S02]  /*39f0*/  LOP3.LUT R0, R3, R0, R4, 0xfe, !PT ;  /* 0x0000000003007212 */ /* 0x000fe400078efe04 */
.L_x_7086:
[----:B------:R-:W-:Y:S05]  /*3a00*/  BSYNC B0 ;  /* 0x0000000000007941 */ /* 0x000fea0003800000 */
.L_x_7085:
[----:B------:R-:W0:Y:S02]  /*3a10*/  F2I.FTZ.TRUNC.NTZ R0, R0 ;  /* 0x0000000000007305 */ /* 0x000e24000021f100 */
[----:B0-----:R-:W-:Y:S01]  /*3a20*/  PRMT R22, R0, 0x7610, R22 ;  /* 0x0000761000167816 */ /* 0x001fe20000000016 */
[----:B------:R-:W-:Y:S05]  /*3a30*/  BRA `(.L_x_7061) ;  /* 0x0000029000007947 */ /* 0x000fea0003800000 */
.L_x_7078:
        /* <DEDUP_REMOVED lines=14> */
.L_x_7092:
[----:B------:R-:W-:Y:S05]  /*3b20*/  BSYNC B0 ;  /* 0x0000000000007941 */ /* 0x000fea0003800000 */
.L_x_7091:
[----:B------:R-:W0:Y:S02]  /*3b30*/  F2I.FTZ.TRUNC.NTZ R0, R0 ;  /* 0x0000000000007305 */ /* 0x000e24000021f100 */
[----:B0-----:R-:W-:Y:S01]  /*3b40*/  PRMT R22, R0, 0x7610, R22 ;  /* 0x0000761000167816 */ /* 0x001fe20000000016 */
[----:B------:R-:W-:Y:S05]  /*3b50*/  BRA `(.L_x_7061) ;  /* 0x0000017000007947 */ /* 0x000fea0003800000 */
.L_x_7066:
        /* <DEDUP_REMOVED lines=19> */
[----:B------:R-:W-:Y:S05]  /*3c90*/  BRA `(.L_x_7061) ;  /* 0x0000003000007947 */ /* 0x000fea0003800000 */
.L_x_7090:
[----:B------:R0:W5:Y:S01]  /*3ca0*/  LDG.E.U8 R22, [R2.64] ;  /* 0x0000002402167981 */ /* 0x000162000c1e1100 */
[----:B------:R-:W-:Y:S05]  /*3cb0*/  BRA `(.L_x_7061) ;  /* 0x0000001000007947 */ /* 0x000fea0003800000 */
.L_x_7089:
[----:B------:R0:W5:Y:S02]  /*3cc0*/  LDG.E.U8 R22, [R2.64] ;  /* 0x0000002402167981 */ /* 0x000164000c1e1100 */
.L_x_7061:
[----:B------:R-:W-:Y:S05]  /*3cd0*/  BSYNC B6 ;  /* 0x0000000000067941 */ /* 0x000fea0003800000 */
.L_x_7060:
[----:B------:R-:W0:Y:S01]  /*3ce0*/  S2R R24, SR_TID.X ;  /* 0x0000000000187919 */ /* 0x000e220000002100 */
[----:B-----5:R-:W-:Y:S01]  /*3cf0*/  LOP3.LUT R0, R18, 0xffff, RZ, 0xc0, !PT ;  /* 0x0000ffff12007812 */ /* 0x020fe200078ec0ff */
[----:B------:R-:W-:Y:S01]  /*3d00*/  BSSY B6, `(.L_x_7093) ;  /* 0x0000102000067945 */ /* 0x000fe20003800000 */
[----:B------:R-:W4:Y:S01]  /*3d10*/  LDC.U8 R18, c[0x0][0x184] ;  /* 0x00006100ff127b82 */ /* 0x000f220000000000 */
[----:B--2---:R-:W-:Y:S02]  /*3d20*/  LOP3.LUT R23, R23, 0xffff, RZ, 0xc0, !PT ;  /* 0x0000ffff17177812 */ /* 0x004fe400078ec0ff */
[----:B----4-:R-:W-:Y:S02]  /*3d30*/  LOP3.LUT R22, R22, 0xffff, RZ, 0xc0, !PT ;  /* 0x0000ffff16167812 */ /* 0x010fe400078ec0ff */
[----:B------:R-:W-:Y:S02]  /*3d40*/  PRMT R23, R23, 0x8880, RZ ;  /* 0x0000888017177816 */ /* 0x000fe400000000ff */
[----:B-1----:R-:W-:-:S02]  /*3d50*/  LOP3.LUT R19, R19, 0xffff, RZ, 0xc0, !PT ;  /* 0x0000ffff13137812 */ /* 0x002fc400078ec0ff */
[----:B------:R-:W-:Y:S01]  /*3d60*/  PRMT R4, R22, 0x8880, RZ ;  /* 0x0000888016047816 */ /* 0x000fe200000000ff */
[----:B------:R-:W-:Y:S01]  /*3d70*/  IMAD.MOV.U32 R22, RZ, RZ, R23 ;  /* 0x000000ffff167224 */ /* 0x000fe200078e0017 */
[----:B---3--:R-:W-:Y:S02]  /*3d80*/  IMNMX.U32 R25, R25, 0x7, PT ;  /* 0x0000000719197817 */ /* 0x008fe40003800000 */
[----:B------:R-:W-:Y:S02]  /*3d90*/  PRMT R0, R0, 0x8880, RZ ;  /* 0x0000888000007816 */ /* 0x000fe400000000ff */
[----:B0-----:R-:W-:Y:S02]  /*3da0*/  PRMT R2, R19, 0x8880, RZ ;  /* 0x0000888013027816 */ /* 0x001fe400000000ff */
[-C--:B------:R-:W-:Y:S02]  /*3db0*/  SHF.R.S32.HI R9, RZ, R25.reuse, R0 ;  /* 0x00000019ff097219 */ /* 0x080fe40000011400 */
[----:B------:R-:W-:-:S02]  /*3dc0*/  SHF.R.S32.HI R19, RZ, R25, R2 ;  /* 0x00000019ff137219 */ /* 0x000fc40000011402 */
[----:B------:R-:W-:Y:S02]  /*3dd0*/  ISETP.GE.AND P0, PT, R24, R17, PT ;  /* 0x000000111800720c */ /* 0x000fe40003f06270 */
[-C--:B------:R-:W-:Y:S02]  /*3de0*/  SHF.R.S32.HI R22, RZ, R25.reuse, R22 ;  /* 0x00000019ff167219 */ /* 0x080fe40000011416 */
[----:B------:R-:W-:-:S09]  /*3df0*/  SHF.R.S32.HI R23, RZ, R25, R4 ;  /* 0x00000019ff177219 */ /* 0x000fd20000011404 */
        /* <DEDUP_REMOVED lines=20> */
.L_x_7098:
[----:B------:R0:W-:Y:S01]  /*3f40*/  STG.E.U8 [R2.64], R9 ;  /* 0x0000000902007986 */ /* 0x0001e2000c101124 */
[----:B------:R-:W-:Y:S05]  /*3f50*/  BRA `(.L_x_7094) ;  /* 0x00000dc000007947 */ /* 0x000fea0003800000 */
.L_x_7097:
        /* <DEDUP_REMOVED lines=10> */
.L_x_7101:
[----:B------:R-:W-:-:S05]  /*4000*/  PRMT R5, R9, 0x9910, RZ ;  /* 0x0000991009057816 */ /* 0x000fca00000000ff */
[----:B------:R0:W-:Y:S01]  /*4010*/  STG.E [R2.64], R5 ;  /* 0x0000000502007986 */ /* 0x0001e2000c101924 */
[----:B------:R-:W-:Y:S05]  /*4020*/  BRA `(.L_x_7094) ;  /* 0x00000cf000007947 */ /* 0x000fea0003800000 */
.L_x_7100:
[----:B------:R0:W-:Y:S01]  /*4030*/  STG.E.U16 [R2.64], R9 ;  /* 0x0000000902007986 */ /* 0x0001e2000c101524 */
[----:B------:R-:W-:Y:S05]  /*4040*/  BRA `(.L_x_7094) ;  /* 0x00000cd000007947 */ /* 0x000fea0003800000 */
.L_x_7096:
        /* <DEDUP_REMOVED lines=9> */
.L_x_7103:
[----:B------:R-:W0:Y:S02]  /*40e0*/  I2F.S16 R0, R9 ;  /* 0x0000000900007306 */ /* 0x000e240000101400 */
[----:B0-----:R-:W-:-:S05]  /*40f0*/  F2FP.PACK_AB R0, RZ, R0 ;  /* 0x00000000ff00723e */ /* 0x001fca00000000ff */
[----:B------:R0:W-:Y:S01]  /*4100*/  STG.E.U16 [R2.64], R0 ;  /* 0x0000000002007986 */ /* 0x0001e2000c101524 */
[----:B------:R-:W-:Y:S05]  /*4110*/  BRA `(.L_x_7094) ;  /* 0x00000c0000007947 */ /* 0x000fea0003800000 */
.L_x_7102:
        /* <DEDUP_REMOVED lines=10> */
.L_x_7105:
[----:B------:R-:W0:Y:S02]  /*41c0*/  I2F.S16 R9, R9 ;  /* 0x0000000900097306 */ /* 0x000e240000101400 */
[----:B0-----:R-:W-:-:S04]  /*41d0*/  F2FP.PACK_AB R5, RZ, R9 ;  /* 0x00000009ff05723e */ /* 0x001fc800000000ff */
[----:B------:R-:W-:-:S05]  /*41e0*/  PRMT R5, R5, 0x5410, RZ ;  /* 0x0000541005057816 */ /* 0x000fca00000000ff */
[----:B------:R0:W-:Y:S01]  /*41f0*/  STG.E [R2.64], R5 ;  /* 0x0000000502007986 */ /* 0x0001e2000c101924 */
[----:B------:R-:W-:Y:S05]  /*4200*/  BRA `(.L_x_7094) ;  /* 0x00000b1000007947 */ /* 0x000fea0003800000 */
.L_x_7104:
[----:B------:R-:W0:Y:S02]  /*4210*/  I2F.F64.S16 R4, R9 ;  /* 0x0000000900047312 */ /* 0x000e240000101c00 */
[----:B0-----:R0:W-:Y:S01]  /*4220*/  STG.E.64 [R2.64], R4 ;  /* 0x0000000402007986 */ /* 0x0011e2000c101b24 */
[----:B------:R-:W-:Y:S05]  /*4230*/  BRA `(.L_x_7094) ;  /* 0x00000ae000007947 */ /* 0x000fea0003800000 */
.L_x_7095:
        /* <DEDUP_REMOVED lines=13> */
.L_x_7108:
[----:B------:R-:W0:Y:S01]  /*4310*/  I2F.F64.S16 R4, R9 ;  /* 0x0000000900047312 */ /* 0x000e220000101c00 */
[----:B------:R-:W-:-:S05]  /*4320*/  CS2R R6, SRZ ;  /* 0x0000000000067805 */ /* 0x000fca000001ff00 */
[----:B0-----:R0:W-:Y:S01]  /*4330*/  STG.E.128 [R2.64], R4 ;  /* 0x0000000402007986 */ /* 0x0011e2000c101d24 */
[----:B------:R-:W-:Y:S05]  /*4340*/  BRA `(.L_x_7094) ;  /* 0x000009d000007947 */ /* 0x000fea0003800000 */
.L_x_7107:
        /* <DEDUP_REMOVED lines=21> */
.L_x_7112:
[----:B------:R-:W-:Y:S05]  /*44a0*/  BSYNC B0 ;  /* 0x0000000000007941 */ /* 0x000fea0003800000 */
.L_x_7111:
[----:B------:R-:W-:-:S05]  /*44b0*/  LOP3.LUT R5, R0, R5, RZ, 0xfc, !PT ;  /* 0x0000000500057212 */ /* 0x000fca00078efcff */
[----:B------:R0:W-:Y:S01]  /*44c0*/  STG.E.U8 [R2.64], R5 ;  /* 0x0000000502007986 */ /* 0x0001e2000c101124 */
[----:B------:R-:W-:Y:S05]  /*44d0*/  BRA `(.L_x_7094) ;  /* 0x0000084000007947 */ /* 0x000fea0003800000 */
.L_x_7110:
        /* <DEDUP_REMOVED lines=13> */
.L_x_7114:
[----:B------:R-:W-:Y:S01]  /*45b0*/  IMAD.MOV.U32 R0, RZ, RZ, 0x7f ;  /* 0x0000007fff007424 */ /* 0x000fe200078e00ff */
[----:B------:R-:W-:-:S04]  /*45c0*/  ISETP.GT.U32.AND P0, PT, R4, 0x7f800000, PT ;  /* 0x7f8000000400780c */ /* 0x000fc80003f04070 */
[----:B------:R-:W-:-:S04]  /*45d0*/  SEL R0, R0, 0x7c, P0 ;  /* 0x0000007c00007807 */ /* 0x000fc80000000000 */
.L_x_7115:
[----:B------:R-:W-:Y:S05]  /*45e0*/  BSYNC B0 ;  /* 0x0000000000007941 */ /* 0x000fea0003800000 */
.L_x_7113:
[----:B------:R-:W-:-:S04]  /*45f0*/  LOP3.LUT R4, R9, 0x80000000, RZ, 0xc0, !PT ;  /* 0x8000000009047812 */ /* 0x000fc800078ec0ff */
[----:B------:R-:W-:-:S04]  /*4600*/  SHF.R.U32.HI R5, RZ, 0x18, R4 ;  /* 0x00000018ff057819 */ /* 0x000fc80000011604 */
[----:B------:R-:W-:-:S05]  /*4610*/  LOP3.LUT R5, R0, R5, RZ, 0xfc, !PT ;  /* 0x0000000500057212 */ /* 0x000fca00078efcff */
[----:B------:R0:W-:Y:S01]  /*4620*/  STG.E.U8 [R2.64], R5 ;  /* 0x0000000502007986 */ /* 0x0001e2000c101124 */
[----:B------:R-:W-:Y:S05]  /*4630*/  BRA `(.L_x_7094) ;  /* 0x000006e000007947 */ /* 0x000fea0003800000 */
.L_x_7109:
[----:B------:R-:W0:Y:S02]  /*4640*/  I2F.S16 R0, R9 ;  /* 0x0000000900007306 */ /* 0x000e240000101400 */
[----:B0-----:R-:W-:-:S05]  /*4650*/  F2FP.BF16.PACK_AB R0, RZ, R0 ;  /* 0x00000000ff00723e */ /* 0x001fca00000010ff */
[----:B------:R0:W-:Y:S01]  /*4660*/  STG.E.U16 [R2.64], R0 ;  /* 0x0000000002007986 */ /* 0x0001e2000c101524 */
[----:B------:R-:W-:Y:S05]  /*4670*/  BRA `(.L_x_7094) ;  /* 0x000006a000007947 */ /* 0x000fea0003800000 */
.L_x_7106:
        /* <DEDUP_REMOVED lines=10> */
.L_x_7118:
        /* <DEDUP_REMOVED lines=17> */
.L_x_7121:
[----:B------:R-:W-:-:S04]  /*4830*/  LOP3.LUT R0, R9, 0x80000000, RZ, 0xc0, !PT ;  /* 0x8000000009007812 */ /* 0x000fc800078ec0ff */
[----:B------:R-:W-:-:S04]  /*4840*/  SHF.R.U32.HI R5, RZ, 0x18, R0 ;  /* 0x00000018ff057819 */ /* 0x000fc80000011600 */
[----:B------:R-:W-:-:S04]  /*4850*/  LOP3.LUT R4, R4, R5, RZ, 0xfc, !PT ;  /* 0x0000000504047212 */ /* 0x000fc800078efcff */
[----:B------:R-:W-:Y:S02]  /*4860*/  PRMT R0, R4, 0x7610, R0 ;  /* 0x0000761004007816 */ /* 0x000fe40000000000 */
.L_x_7120:
[----:B------:R-:W-:Y:S05]  /*4870*/  BSYNC B0 ;  /* 0x0000000000007941 */ /* 0x000fea0003800000 */
.L_x_7119:
[----:B------:R0:W-:Y:S01]  /*4880*/  STG.E.U8 [R2.64], R0 ;  /* 0x0000000002007986 */ /* 0x0001e2000c101124 */
[----:B------:R-:W-:Y:S05]  /*4890*/  BRA `(.L_x_7094) ;  /* 0x0000048000007947 */ /* 0x000fea0003800000 */
.L_x_7117:
        /* <DEDUP_REMOVED lines=17> */
.L_x_7124:
[----:B------:R-:W-:-:S04]  /*49b0*/  LOP3.LUT R0, R9, 0x80000000, RZ, 0xc0, !PT ;  /* 0x8000000009007812 */ /* 0x000fc800078ec0ff */
[----:B------:R-:W-:-:S04]  /*49c0*/  SHF.R.U32.HI R5, RZ, 0x18, R0 ;  /* 0x00000018ff057819 */ /* 0x000fc80000011600 */
[----:B------:R-:W-:-:S04]  /*49d0*/  LOP3.LUT R4, R4, R5, RZ, 0xfc, !PT ;  /* 0x0000000504047212 */ /* 0x000fc800078efcff */
[----:B------:R-:W-:Y:S02]  /*49e0*/  PRMT R0, R4, 0x7610, R0 ;  /* 0x0000761004007816 */ /* 0x000fe40000000000 */
.L_x_7123:
[----:B------:R-:W-:Y:S05]  /*49f0*/  BSYNC B0 ;  /* 0x0000000000007941 */ /* 0x000fea0003800000 */
.L_x_7122:
[----:B------:R0:W-:Y:S01]  /*4a00*/  STG.E.U8 [R2.64], R0 ;  /* 0x0000000002007986 */ /* 0x0001e2000c101124 */
[----:B------:R-:W-:Y:S05]  /*4a10*/  BRA `(.L_x_7094) ;  /* 0x0000030000007947 */ /* 0x000fea0003800000 */
.L_x_7116:
        /* <DEDUP_REMOVED lines=22> */
.L_x_7099:
        /* <DEDUP_REMOVED lines=20> */
.L_x_7126:
[----:B------:R-:W-:-:S04]  /*4cc0*/  PRMT R4, R9, 0x9910, RZ ;  /* 0x0000991009047816 */ /* 0x000fc800000000ff */
[----:B------:R-:W-:-:S05]  /*4cd0*/  SHF.R.S32.HI R5, RZ, 0x1f, R4 ;  /* 0x0000001fff057819 */ /* 0x000fca0000011404 */
[----:B------:R0:W-:Y:S01]  /*4ce0*/  STG.E.64 [R2.64], R4 ;  /* 0x0000000402007986 */ /* 0x0001e2000c101b24 */
[----:B------:R-:W-:Y:S05]  /*4cf0*/  BRA `(.L_x_7094) ;  /* 0x0000002000007947 */ /* 0x000fea0003800000 */
.L_x_7125:
[----:B------:R-:W-:-:S05]  /*4d00*/  PRMT R5, R9, 0x9910, RZ ;  /* 0x0000991009057816 */ /* 0x000fca00000000ff */
[----:B------:R0:W-:Y:S02]  /*4d10*/  STG.E [R2.64], R5 ;  /* 0x0000000502007986 */ /* 0x0001e4000c101924 */
.L_x_7094:
[----:B------:R-:W-:Y:S05]  /*4d20*/  BSYNC B6 ;  /* 0x0000000000067941 */ /* 0x000fea0003800000 */
.L_x_7093:
        /* <DEDUP_REMOVED lines=21> */
.L_x_7132:
[----:B------:R0:W-:Y:S01]  /*4e80*/  STG.E.U8 [R2.64], R19 ;  /* 0x0000001302007986 */ /* 0x0001e2000c101124 */
[----:B------:R-:W-:Y:S05]  /*4e90*/  BRA `(.L_x_7134) ;  /* 0x00000dc000007947 */ /* 0x000fea0003800000 */
.L_x_7131:
        /* <DEDUP_REMOVED lines=10> */
.L_x_7136:
[----:B------:R-:W-:-:S05]  /*4f40*/  PRMT R5, R19, 0x9910, RZ ;  /* 0x0000991013057816 */ /* 0x000fca00000000ff */
[----:B------:R0:W-:Y:S01]  /*4f50*/  STG.E [R2.64], R5 ;  /* 0x0000000502007986 */ /* 0x0001e2000c101924 */
[----:B------:R-:W-:Y:S05]  /*4f60*/  BRA `(.L_x_7134) ;  /* 0x00000cf000007947 */ /* 0x000fea0003800000 */
.L_x_7135:
[----:B------:R0:W-:Y:S01]  /*4f70*/  STG.E.U16 [R2.64], R19 ;  /* 0x0000001302007986 */ /* 0x0001e2000c101524 */
[----:B------:R-:W-:Y:S05]  /*4f80*/  BRA `(.L_x_7134) ;  /* 0x00000cd000007947 */ /* 0x000fea0003800000 */
.L_x_7130:
        /* <DEDUP_REMOVED lines=9> */
.L_x_7138:
[----:B------:R-:W0:Y:S02]  /*5020*/  I2F.S16 R0, R19 ;  /* 0x0000001300007306 */ /* 0x000e240000101400 */
[----:B0-----:R-:W-:-:S05]  /*5030*/  F2FP.PACK_AB R0, RZ, R0 ;  /* 0x00000000ff00723e */ /* 0x001fca00000000ff */
[----:B------:R0:W-:Y:S01]  /*5040*/  STG.E.U16 [R2.64], R0 ;  /* 0x0000000002007986 */ /* 0x0001e2000c101524 */
[----:B------:R-:W-:Y:S05]  /*5050*/  BRA `(.L_x_7134) ;  /* 0x00000c0000007947 */ /* 0x000fea0003800000 */
.L_x_7137:
        /* <DEDUP_REMOVED lines=10> */
.L_x_7140:
[----:B------:R-:W0:Y:S02]  /*5100*/  I2F.S16 R19, R19 ;  /* 0x0000001300137306 */ /* 0x000e240000101400 */
[----:B0-----:R-:W-:-:S04]  /*5110*/  F2FP.PACK_AB R5, RZ, R19 ;  /* 0x00000013ff05723e */ /* 0x001fc800000000ff */
[----:B------:R-:W-:-:S05]  /*5120*/  PRMT R5, R5, 0x5410, RZ ;  /* 0x0000541005057816 */ /* 0x000fca00000000ff */
[----:B------:R0:W-:Y:S01]  /*5130*/  STG.E [R2.64], R5 ;  /* 0x0000000502007986 */ /* 0x0001e2000c101924 */
[----:B------:R-:W-:Y:S05]  /*5140*/  BRA `(.L_x_7134) ;  /* 0x00000b1000007947 */ /* 0x000fea0003800000 */
.L_x_7139:
[----:B------:R-:W0:Y:S02]  /*5150*/  I2F.F64.S16 R4, R19 ;  /* 0x0000001300047312 */ /* 0x000e240000101c00 */
[----:B0-----:R0:W-:Y:S01]  /*5160*/  STG.E.64 [R2.64], R4 ;  /* 0x0000000402007986 */ /* 0x0011e2000c101b24 */
[----:B------:R-:W-:Y:S05]  /*5170*/  BRA `(.L_x_7134) ;  /* 0x00000ae000007947 */ /* 0x000fea0003800000 */
.L_x_7129:
        /* <DEDUP_REMOVED lines=13> */
.L_x_7143:
[----:B------:R-:W0:Y:S01]  /*5250*/  I2F.F64.S16 R4, R19 ;  /* 0x0000001300047312 */ /* 0x000e220000101c00 */
[----:B------:R-:W-:-:S05]  /*5260*/  CS2R R6, SRZ ;  /* 0x0000000000067805 */ /* 0x000fca000001ff00 */
[----:B0-----:R0:W-:Y:S01]  /*5270*/  STG.E.128 [R2.64], R4 ;  /* 0x0000000402007986 */ /* 0x0011e2000c101d24 */
[----:B------:R-:W-:Y:S05]  /*5280*/  BRA `(.L_x_7134) ;  /* 0x000009d000007947 */ /* 0x000fea0003800000 */
.L_x_7142:
        /* <DEDUP_REMOVED lines=21> */
.L_x_7147:
[----:B------:R-:W-:Y:S05]  /*53e0*/  BSYNC B0 ;  /* 0x0000000000007941 */ /* 0x000fea0003800000 */
.L_x_7146:
[----:B------:R-:W-:-:S05]  /*53f0*/  LOP3.LUT R5, R0, R5, RZ, 0xfc, !PT ;  /* 0x0000000500057212 */ /* 0x000fca00078efcff */
[----:B------:R0:W-:Y:S01]  /*5400*/  STG.E.U8 [R2.64], R5 ;  /* 0x0000000502007986 */ /* 0x0001e2000c101124 */
[----:B------:R-:W-:Y:S05]  /*5410*/  BRA `(.L_x_7134) ;  /* 0x0000084000007947 */ /* 0x000fea0003800000 */
.L_x_7145:
        /* <DEDUP_REMOVED lines=13> */
.L_x_7149:
[----:B------:R-:W-:Y:S01]  /*54f0*/  IMAD.MOV.U32 R0, RZ, RZ, 0x7f ;  /* 0x0000007fff007424 */ /* 0x000fe200078e00ff */
[----:B------:R-:W-:-:S04]  /*5500*/  ISETP.GT.U32.AND P0, PT, R4, 0x7f800000, PT ;  /* 0x7f8000000400780c */ /* 0x000fc80003f04070 */
[----:B------:R-:W-:-:S04]  /*5510*/  SEL R0, R0, 0x7c, P0 ;  /* 0x0000007c00007807 */ /* 0x000fc80000000000 */
.L_x_7150:
[----:B------:R-:W-:Y:S05]  /*5520*/  BSYNC B0 ;  /* 0x0000000000007941 */ /* 0x000fea0003800000 */
.L_x_7148:
[----:B------:R-:W-:-:S04]  /*5530*/  LOP3.LUT R4, R19, 0x80000000, RZ, 0xc0, !PT ;  /* 0x8000000013047812 */ /* 0x000fc800078ec0ff */
[----:B------:R-:W-:-:S04]  /*5540*/  SHF.R.U32.HI R5, RZ, 0x18, R4 ;  /* 0x00000018ff057819 */ /* 0x000fc80000011604 */
[----:B------:R-:W-:-:S05]  /*5550*/  LOP3.LUT R5, R0, R5, RZ, 0xfc, !PT ;  /* 0x0000000500057212 */ /* 0x000fca00078efcff */
[----:B------:R0:W-:Y:S01]  /*5560*/  STG.E.U8 [R2.64], R5 ;  /* 0x0000000502007986 */ /* 0x0001e2000c101124 */
[----:B------:R-:W-:Y:S05]  /*5570*/  BRA `(.L_x_7134) ;  /* 0x000006e000007947 */ /* 0x000fea0003800000 */
.L_x_7144:
[----:B------:R-:W0:Y:S02]  /*5580*/  I2F.S16 R0, R19 ;  /* 0x0000001300007306 */ /* 0x000e240000101400 */
[----:B0-----:R-:W-:-:S05]  /*5590*/  F2FP.BF16.PACK_AB R0, RZ, R0 ;  /* 0x00000000ff00723e */ /* 0x001fca00000010ff */
[----:B------:R0:W-:Y:S01]  /*55a0*/  STG.E.U16 [R2.64], R0 ;  /* 0x0000000002007986 */ /* 0x0001e2000c101524 */
[----:B------:R-:W-:Y:S05]  /*55b0*/  BRA `(.L_x_7134) ;  /* 0x000006a000007947 */ /* 0x000fea0003800000 */
.L_x_7141:
        /* <DEDUP_REMOVED lines=10> */
.L_x_7153:
        /* <DEDUP_REMOVED lines=17> */
.L_x_7156:
[----:B------:R-:W-:-:S04]  /*5770*/  LOP3.LUT R0, R19, 0x80000000, RZ, 0xc0, !PT ;  /* 0x8000000013007812 */ /* 0x000fc800078ec0ff */
[----:B------:R-:W-:-:S04]  /*5780*/  SHF.R.U32.HI R5, RZ, 0x18, R0 ;  /* 0x00000018ff057819 */ /* 0x000fc80000011600 */
[----:B------:R-:W-:-:S04]  /*5790*/  LOP3.LUT R4, R4, R5, RZ, 0xfc, !PT ;  /* 0x0000000504047212 */ /* 0x000fc800078efcff */
[----:B------:R-:W-:Y:S02]  /*57a0*/  PRMT R0, R4, 0x7610, R0 ;  /* 0x0000761004007816 */ /* 0x000fe40000000000 */
.L_x_7155:
[----:B------:R-:W-:Y:S05]  /*57b0*/  BSYNC B0 ;  /* 0x0000000000007941 */ /* 0x000fea0003800000 */
.L_x_7154:
[----:B------:R0:W-:Y:S01]  /*57c0*/  STG.E.U8 [R2.64], R0 ;  /* 0x0000000002007986 */ /* 0x0001e2000c101124 */
[----:B------:R-:W-:Y:S05]  /*57d0*/  BRA `(.L_x_7134) ;  /* 0x0000048000007947 */ /* 0x000fea0003800000 */
.L_x_7152:
        /* <DEDUP_REMOVED lines=17> */
.L_x_7159:
[----:B------:R-:W-:-:S04]  /*58f0*/  LOP3.LUT R0, R19, 0x80000000, RZ, 0xc0, !PT ;  /* 0x8000000013007812 */ /* 0x000fc800078ec0ff */
[----:B------:R-:W-:-:S04]  /*5900*/  SHF.R.U32.HI R5, RZ, 0x18, R0 ;  /* 0x00000018ff057819 */ /* 0x000fc80000011600 */
[----:B------:R-:W-:-:S04]  /*5910*/  LOP3.LUT R4, R4, R5, RZ, 0xfc, !PT ;  /* 0x0000000504047212 */ /* 0x000fc800078efcff */
[----:B------:R-:W-:Y:S02]  /*5920*/  PRMT R0, R4, 0x7610, R0 ;  /* 0x0000761004007816 */ /* 0x000fe40000000000 */
.L_x_7158:
[----:B------:R-:W-:Y:S05]  /*5930*/  BSYNC B0 ;  /* 0x0000000000007941 */ /* 0x000fea0003800000 */
.L_x_7157:
[----:B------:R0:W-:Y:S01]  /*5940*/  STG.E.U8 [R2.64], R0 ;  /* 0x0000000002007986 */ /* 0x0001e2000c101124 */
[----:B------:R-:W-:Y:S05]  /*5950*/  BRA `(.L_x_7134) ;  /* 0x0000030000007947 */ /* 0x000fea0003800000 */
.L_x_7151:
        /* <DEDUP_REMOVED lines=22> */
.L_x_7133:
        /* <DEDUP_REMOVED lines=20> */
.L_x_7161:
[----:B------:R-:W-:-:S04]  /*5c00*/  PRMT R4, R19, 0x9910, RZ ;  /* 0x0000991013047816 */ /* 0x000fc800000000ff */
[----:B------:R-:W-:-:S05]  /*5c10*/  SHF.R.S32.HI R5, RZ, 0x1f, R4 ;  /* 0x0000001fff057819 */ /* 0x000fca0000011404 */
[----:B------:R0:W-:Y:S01]  /*5c20*/  STG.E.64 [R2.64], R4 ;  /* 0x0000000402007986 */ /* 0x0001e2000c101b24 */
[----:B------:R-:W-:Y:S05]  /*5c30*/  BRA `(.L_x_7134) ;  /* 0x0000002000007947 */ /* 0x000fea0003800000 */
.L_x_7160:
[----:B------:R-:W-:-:S05]  /*5c40*/  PRMT R5, R19, 0x9910, RZ ;  /* 0x0000991013057816 */ /* 0x000fca00000000ff */
[----:B------:R0:W-:Y:S02]  /*5c50*/  STG.E [R2.64], R5 ;  /* 0x0000000502007986 */ /* 0x0001e4000c101924 */
.L_x_7134:
        /* <DEDUP_REMOVED lines=21> */
.L_x_7165:
[----:B------:R0:W-:Y:S01]  /*5db0*/  STG.E.U8 [R2.64], R22 ;  /* 0x0000001602007986 */ /* 0x0001e2000c101124 */
[----:B------:R-:W-:Y:S05]  /*5dc0*/  BRA `(.L_x_7167) ;  /* 0x00000dc000007947 */ /* 0x000fea0003800000 */
.L_x_7164:
        /* <DEDUP_REMOVED lines=10> */
.L_x_7169:
[----:B------:R-:W-:-:S05]  /*5e70*/  PRMT R5, R22, 0x9910, RZ ;  /* 0x0000991016057816 */ /* 0x000fca00000000ff */
[----:B------:R0:W-:Y:S01]  /*5e80*/  STG.E [R2.64], R5 ;  /* 0x0000000502007986 */ /* 0x0001e2000c101924 */
[----:B------:R-:W-:Y:S05]  /*5e90*/  BRA `(.L_x_7167) ;  /* 0x00000cf000007947 */ /* 0x000fea0003800000 */
.L_x_7168:
[----:B------:R0:W-:Y:S01]  /*5ea0*/  STG.E.U16 [R2.64], R22 ;  /* 0x0000001602007986 */ /* 0x0001e2000c101524 */
[----:B------:R-:W-:Y:S05]  /*5eb0*/  BRA `(.L_x_7167) ;  /* 0x00000cd000007947 */ /* 0x000fea0003800000 */
.L_x_7163:
        /* <DEDUP_REMOVED lines=9> */
.L_x_7171:
[----:B------:R-:W0:Y:S02]  /*5f50*/  I2F.S16 R0, R22 ;  /* 0x0000001600007306 */ /* 0x000e240000101400 */
[----:B0-----:R-:W-:-:S05]  /*5f60*/  F2FP.PACK_AB R0, RZ, R0 ;  /* 0x00000000ff00723e */ /* 0x001fca00000000ff */
[----:B------:R0:W-:Y:S01]  /*5f70*/  STG.E.U16 [R2.64], R0 ;  /* 0x0000000002007986 */ /* 0x0001e2000c101524 */
[----:B------:R-:W-:Y:S05]  /*5f80*/  BRA `(.L_x_7167) ;  /* 0x00000c0000007947 */ /* 0x000fea0003800000 */
.L_x_7170:
        /* <DEDUP_REMOVED lines=10> */
.L_x_7173:
[----:B------:R-:W0:Y:S02]  /*6030*/  I2F.S16 R22, R22 ;  /* 0x0000001600167306 */ /* 0x000e240000101400 */
[----:B0-----:R-:W-:-:S04]  /*6040*/  F2FP.PACK_AB R5, RZ, R22 ;  /* 0x00000016ff05723e */ /* 0x001fc800000000ff */
[----:B------:R-:W-:-:S05]  /*6050*/  PRMT R5, R5, 0x5410, RZ ;  /* 0x0000541005057816 */ /* 0x000fca00000000ff */
[----:B------:R0:W-:Y:S01]  /*6060*/  STG.E [R2.64], R5 ;  /* 0x0000000502007986 */ /* 0x0001e2000c101924 */
[----:B------:R-:W-:Y:S05]  /*6070*/  BRA `(.L_x_7167) ;  /* 0x00000b1000007947 */ /* 0x000fea0003800000 */
.L_x_7172:
[----:B------:R-:W0:Y:S02]  /*6080*/  I2F.F64.S16 R4, R22 ;  /* 0x0000001600047312 */ /* 0x000e240000101c00 */
[----:B0-----:R0:W-:Y:S01]  /*6090*/  STG.E.64 [R2.64], R4 ;  /* 0x0000000402007986 */ /* 0x0011e2000c101b24 */
[----:B------:R-:W-:Y:S05]  /*60a0*/  BRA `(.L_x_7167) ;  /* 0x00000ae000007947 */ /* 0x000fea0003800000 */
.L_x_7162:
        /* <DEDUP_REMOVED lines=13> */
.L_x_7176:
[----:B------:R-:W0:Y:S01]  /*6180*/  I2F.F64.S16 R4, R22 ;  /* 0x0000001600047312 */ /* 0x000e220000101c00 */
[----:B------:R-:W-:-:S05]  /*6190*/  CS2R R6, SRZ ;  /* 0x0000000000067805 */ /* 0x000fca000001ff00 */
[----:B0-----:R0:W-:Y:S01]  /*61a0*/  STG.E.128 [R2.64], R4 ;  /* 0x0000000402007986 */ /* 0x0011e2000c101d24 */
[----:B------:R-:W-:Y:S05]  /*61b0*/  BRA `(.L_x_7167) ;  /* 0x000009d000007947 */ /* 0x000fea0003800000 */
.L_x_7175:
        /* <DEDUP_REMOVED lines=21> */
.L_x_7180:
[----:B------:R-:W-:Y:S05]  /*6310*/  BSYNC B0 ;  /* 0x0000000000007941 */ /* 0x000fea0003800000 */
.L_x_7179:
[----:B------:R-:W-:-:S05]  /*6320*/  LOP3.LUT R5, R0, R5, RZ, 0xfc, !PT ;  /* 0x0000000500057212 */ /* 0x000fca00078efcff */
[----:B------:R0:W-:Y:S01]  /*6330*/  STG.E.U8 [R2.64], R5 ;  /* 0x0000000502007986 */ /* 0x0001e2000c101124 */
[----:B------:R-:W-:Y:S05]  /*6340*/  BRA `(.L_x_7167) ;  /* 0x0000084000007947 */ /* 0x000fea0003800000 */
.L_x_7178:
        /* <DEDUP_REMOVED lines=13> */
.L_x_7182:
[----:B------:R-:W-:Y:S01]  /*6420*/  IMAD.MOV.U32 R0, RZ, RZ, 0x7f ;  /* 0x0000007fff007424 */ /* 0x000fe200078e00ff */
[----:B------:R-:W-:-:S04]  /*6430*/  ISETP.GT.U32.AND P0, PT, R4, 0x7f800000, PT ;  /* 0x7f8000000400780c */ /* 0x000fc80003f04070 */
[----:B------:R-:W-:-:S04]  /*6440*/  SEL R0, R0, 0x7c, P0 ;  /* 0x0000007c00007807 */ /* 0x000fc80000000000 */
.L_x_7183:
[----:B------:R-:W-:Y:S05]  /*6450*/  BSYNC B0 ;  /* 0x0000000000007941 */ /* 0x000fea0003800000 */
.L_x_7181:
[----:B------:R-:W-:-:S04]  /*6460*/  LOP3.LUT R4, R5, 0x80000000, RZ, 0xc0, !PT ;  /* 0x8000000005047812 */ /* 0x000fc800078ec0ff */
[----:B------:R-:W-:-:S04]  /*6470*/  SHF.R.U32.HI R5, RZ, 0x18, R4 ;  /* 0x00000018ff057819 */ /* 0x000fc80000011604 */
[----:B------:R-:W-:-:S05]  /*6480*/  LOP3.LUT R5, R0, R5, RZ, 0xfc, !PT ;  /* 0x0000000500057212 */ /* 0x000fca00078efcff */
[----:B------:R0:W-:Y:S01]  /*6490*/  STG.E.U8 [R2.64], R5 ;  /* 0x0000000502007986 */ /* 0x0001e2000c101124 */
[----:B------:R-:W-:Y:S05]  /*64a0*/  BRA `(.L_x_7167) ;  /* 0x000006e000007947 */ /* 0x000fea0003800000 */
.L_x_7177:
[----:B------:R-:W0:Y:S02]  /*64b0*/  I2F.S16 R0, R22 ;  /* 0x0000001600007306 */ /* 0x000e240000101400 */
[----:B0-----:R-:W-:-:S05]  /*64c0*/  F2FP.BF16.PACK_AB R0, RZ, R0 ;  /* 0x00000000ff00723e */ /* 0x001fca00000010ff */
[----:B------:R0:W-:Y:S01]  /*64d0*/  STG.E.U16 [R2.64], R0 ;  /* 0x0000000002007986 */ /* 0x0001e2000c101524 */
[----:B------:R-:W-:Y:S05]  /*64e0*/  BRA `(.L_x_7167) ;  /* 0x000006a000007947 */ /* 0x000fea0003800000 */
.L_x_7174:
        /* <DEDUP_REMOVED lines=10> */
.L_x_7186:
        /* <DEDUP_REMOVED lines=17> */
.L_x_7189:
[----:B------:R-:W-:-:S04]  /*66a0*/  LOP3.LUT R0, R7, 0x80000000, RZ, 0xc0, !PT ;  /* 0x8000000007007812 */ /* 0x000fc800078ec0ff */
[----:B------:R-:W-:-:S04]  /*66b0*/  SHF.R.U32.HI R5, RZ, 0x18, R0 ;  /* 0x00000018ff057819 */ /* 0x000fc80000011600 */
[----:B------:R-:W-:-:S04]  /*66c0*/  LOP3.LUT R4, R4, R5, RZ, 0xfc, !PT ;  /* 0x0000000504047212 */ /* 0x000fc800078efcff */
[----:B------:R-:W-:Y:S02]  /*66d0*/  PRMT R0, R4, 0x7610, R0 ;  /* 0x0000761004007816 */ /* 0x000fe40000000000 */
.L_x_7188:
[----:B------:R-:W-:Y:S05]  /*66e0*/  BSYNC B0 ;  /* 0x0000000000007941 */ /* 0x000fea0003800000 */
.L_x_7187:
[----:B------:R0:W-:Y:S01]  /*66f0*/  STG.E.U8 [R2.64], R0 ;  /* 0x0000000002007986 */ /* 0x0001e2000c101124 */
[----:B------:R-:W-:Y:S05]  /*6700*/  BRA `(.L_x_7167) ;  /* 0x0000048000007947 */ /* 0x000fea0003800000 */
.L_x_7185:
        /* <DEDUP_REMOVED lines=17> */
.L_x_7192:
[----:B------:R-:W-:-:S04]  /*6820*/  LOP3.LUT R0, R7, 0x80000000, RZ, 0xc0, !PT ;  /* 0x8000000007007812 */ /* 0x000fc800078ec0ff */
[----:B------:R-:W-:-:S04]  /*6830*/  SHF.R.U32.HI R5, RZ, 0x18, R0 ;  /* 0x00000018ff057819 */ /* 0x000fc80000011600 */
[----:B------:R-:W-:-:S04]  /*6840*/  LOP3.LUT R4, R4, R5, RZ, 0xfc, !PT ;  /* 0x0000000504047212 */ /* 0x000fc800078efcff */
[----:B------:R-:W-:Y:S02]  /*6850*/  PRMT R0, R4, 0x7610, R0 ;  /* 0x0000761004007816 */ /* 0x000fe40000000000 */
.L_x_7191:
[----:B------:R-:W-:Y:S05]  /*6860*/  BSYNC B0 ;  /* 0x0000000000007941 */ /* 0x000fea0003800000 */
.L_x_7190:
[----:B------:R0:W-:Y:S01]  /*6870*/  STG.E.U8 [R2.64], R0 ;  /* 0x0000000002007986 */ /* 0x0001e2000c101124 */
[----:B------:R-:W-:Y:S05]  /*6880*/  BRA `(.L_x_7167) ;  /* 0x0000030000007947 */ /* 0x000fea0003800000 */
.L_x_7184:
        /* <DEDUP_REMOVED lines=22> */
.L_x_7166:
        /* <DEDUP_REMOVED lines=20> */
.L_x_7194:
[----:B------:R-:W-:-:S04]  /*6b30*/  PRMT R4, R22, 0x9910, RZ ;  /* 0x0000991016047816 */ /* 0x000fc800000000ff */
[----:B------:R-:W-:-:S05]  /*6b40*/  SHF.R.S32.HI R5, RZ, 0x1f, R4 ;  /* 0x0000001fff057819 */ /* 0x000fca0000011404 */
[----:B------:R0:W-:Y:S01]  /*6b50*/  STG.E.64 [R2.64], R4 ;  /* 0x0000000402007986 */ /* 0x0001e2000c101b24 */
[----:B------:R-:W-:Y:S05]  /*6b60*/  BRA `(.L_x_7167) ;  /* 0x0000002000007947 */ /* 0x000fea0003800000 */
.L_x_7193:
[----:B------:R-:W-:-:S05]  /*6b70*/  PRMT R5, R22, 0x9910, RZ ;  /* 0x0000991016057816 */ /* 0x000fca00000000ff */
[----:B------:R0:W-:Y:S02]  /*6b80*/  STG.E [R2.64], R5 ;  /* 0x0000000502007986 */ /* 0x0001e4000c101924 */
.L_x_7167:
[----:B------:R-:W-:Y:S02]  /*6b90*/  IADD3 R24, R24, 0x80, RZ ;  /* 0x0000008018187810 */ /* 0x000fe40007ffe0ff */
.L_x_7128:
[----:B------:R-:W-:Y:S05]  /*6ba0*/  BSYNC B6 ;  /* 0x0000000000067941 */ /* 0x000fea0003800000 */
.L_x_7127:
        /* <DEDUP_REMOVED lines=19> */
.L_x_7198:
[----:B------:R-:W-:Y:S01]  /*6ce0*/  STG.E.U8 [R2.64], R23 ;  /* 0x0000001702007986 */ /* 0x000fe2000c101124 */
[----:B------:R-:W-:Y:S05]  /*6cf0*/  EXIT ;  /* 0x000000000000794d */ /* 0x000fea0003800000 */
.L_x_7197:
        /* <DEDUP_REMOVED lines=10> */
.L_x_7201:
[----:B------:R-:W-:-:S05]  /*6da0*/  PRMT R5, R23, 0x9910, RZ ;  /* 0x0000991017057816 */ /* 0x000fca00000000ff */
[----:B------:R-:W-:Y:S01]  /*6db0*/  STG.E [R2.64], R5 ;  /* 0x0000000502007986 */ /* 0x000fe2000c101924 */
[----:B------:R-:W-:Y:S05]  /*6dc0*/  EXIT ;  /* 0x000000000000794d */ /* 0x000fea0003800000 */
.L_x_7200:
[----:B------:R-:W-:Y:S01]  /*6dd0*/  STG.E.U16 [R2.64], R23 ;  /* 0x0000001702007986 */ /* 0x000fe2000c101524 */
[----:B------:R-:W-:Y:S05]  /*6de0*/  EXIT ;  /* 0x000000000000794d */ /* 0x000fea0003800000 */
.L_x_7196:
        /* <DEDUP_REMOVED lines=9> */
.L_x_7203:
[----:B------:R-:W0:Y:S02]  /*6e80*/  I2F.S16 R0, R23 ;  /* 0x0000001700007306 */ /* 0x000e240000101400 */
[----:B0-----:R-:W-:-:S05]  /*6e90*/  F2FP.PACK_AB R0, RZ, R0 ;  /* 0x00000000ff00723e */ /* 0x001fca00000000ff */
[----:B------:R-:W-:Y:S01]  /*6ea0*/  STG.E.U16 [R2.64], R0 ;  /* 0x0000000002007986 */ /* 0x000fe2000c101524 */
[----:B------:R-:W-:Y:S05]  /*6eb0*/  EXIT ;  /* 0x000000000000794d */ /* 0x000fea0003800000 */
.L_x_7202:
        /* <DEDUP_REMOVED lines=10> */
.L_x_7205:
[----:B------:R-:W0:Y:S02]  /*6f60*/  I2F.S16 R23, R23 ;  /* 0x0000001700177306 */ /* 0x000e240000101400 */
[----:B0-----:R-:W-:-:S04]  /*6f70*/  F2FP.PACK_AB R5, RZ, R23 ;  /* 0x00000017ff05723e */ /* 0x001fc800000000ff */
[----:B------:R-:W-:-:S05]  /*6f80*/  PRMT R5, R5, 0x5410, RZ ;  /* 0x0000541005057816 */ /* 0x000fca00000000ff */
[----:B------:R-:W-:Y:S01]  /*6f90*/  STG.E [R2.64], R5 ;  /* 0x0000000502007986 */ /* 0x000fe2000c101924 */
[----:B------:R-:W-:Y:S05]  /*6fa0*/  EXIT ;  /* 0x000000000000794d */ /* 0x000fea0003800000 */
.L_x_7204:
[----:B------:R-:W0:Y:S02]  /*6fb0*/  I2F.F64.S16 R4, R23 ;  /* 0x0000001700047312 */ /* 0x000e240000101c00 */
[----:B0-----:R-:W-:Y:S01]  /*6fc0*/  STG.E.64 [R2.64], R4 ;  /* 0x0000000402007986 */ /* 0x001fe2000c101b24 */
[----:B------:R-:W-:Y:S05]  /*6fd0*/  EXIT ;  /* 0x000000000000794d */ /* 0x000fea0003800000 */
.L_x_7195:
        /* <DEDUP_REMOVED lines=13> */
.L_x_7208:
[----:B------:R-:W0:Y:S01]  /*70b0*/  I2F.F64.S16 R4, R23 ;  /* 0x0000001700047312 */ /* 0x000e220000101c00 */
[----:B------:R-:W-:-:S05]  /*70c0*/  CS2R R6, SRZ ;  /* 0x0000000000067805 */ /* 0x000fca000001ff00 */
[----:B0-----:R-:W-:Y:S01]  /*70d0*/  STG.E.128 [R2.64], R4 ;  /* 0x0000000402007986 */ /* 0x001fe2000c101d24 */
[----:B------:R-:W-:Y:S05]  /*70e0*/  EXIT ;  /* 0x000000000000794d */ /* 0x000fea0003800000 */
.L_x_7207:
        /* <DEDUP_REMOVED lines=21> */
.L_x_7212:
[----:B------:R-:W-:Y:S05]  /*7240*/  BSYNC B0 ;  /* 0x0000000000007941 */ /* 0x000fea0003800000 */
.L_x_7211:
[----:B------:R-:W-:-:S05]  /*7250*/  LOP3.LUT R5, R0, R5, RZ, 0xfc, !PT ;  /* 0x0000000500057212 */ /* 0x000fca00078efcff */
[----:B------:R-:W-:Y:S01]  /*7260*/  STG.E.U8 [R2.64], R5 ;  /* 0x0000000502007986 */ /* 0x000fe2000c101124 */
[----:B------:R-:W-:Y:S05]  /*7270*/  EXIT ;  /* 0x000000000000794d */ /* 0x000fea0003800000 */
.L_x_7210:
        /* <DEDUP_REMOVED lines=13> */
.L_x_7214:
[----:B------:R-:W-:Y:S01]  /*7350*/  IMAD.MOV.U32 R0, RZ, RZ, 0x7f ;  /* 0x0000007fff007424 */ /* 0x000fe200078e00ff */
[----:B------:R-:W-:-:S04]  /*7360*/  ISETP.GT.U32.AND P0, PT, R4, 0x7f800000, PT ;  /* 0x7f8000000400780c */ /* 0x000fc80003f04070 */
[----:B------:R-:W-:-:S04]  /*7370*/  SEL R0, R0, 0x7c, P0 ;  /* 0x0000007c00007807 */ /* 0x000fc80000000000 */
.L_x_7215:
[----:B------:R-:W-:Y:S05]  /*7380*/  BSYNC B0 ;  /* 0x0000000000007941 */ /* 0x000fea0003800000 */
.L_x_7213:
[----:B------:R-:W-:-:S04]  /*7390*/  LOP3.LUT R4, R23, 0x80000000, RZ, 0xc0, !PT ;  /* 0x8000000017047812 */ /* 0x000fc800078ec0ff */
[----:B------:R-:W-:-:S04]  /*73a0*/  SHF.R.U32.HI R5, RZ, 0x18, R4 ;  /* 0x00000018ff057819 */ /* 0x000fc80000011604 */
[----:B------:R-:W-:-:S05]  /*73b0*/  LOP3.LUT R5, R0, R5, RZ, 0xfc, !PT ;  /* 0x0000000500057212 */ /* 0x000fca00078efcff */
[----:B------:R-:W-:Y:S01]  /*73c0*/  STG.E.U8 [R2.64], R5 ;  /* 0x0000000502007986 */ /* 0x000fe2000c101124 */
[----:B------:R-:W-:Y:S05]  /*73d0*/  EXIT ;  /* 0x000000000000794d */ /* 0x000fea0003800000 */
.L_x_7209:
[----:B------:R-:W0:Y:S02]  /*73e0*/  I2F.S16 R0, R23 ;  /* 0x0000001700007306 */ /* 0x000e240000101400 */
[----:B0-----:R-:W-:-:S05]  /*73f0*/  F2FP.BF16.PACK_AB R0, RZ, R0 ;  /* 0x00000000ff00723e */ /* 0x001fca00000010ff */
[----:B------:R-:W-:Y:S01]  /*7400*/  STG.E.U16 [R2.64], R0 ;  /* 0x0000000002007986 */ /* 0x000fe2000c101524 */
[----:B------:R-:W-:Y:S05]  /*7410*/  EXIT ;  /* 0x000000000000794d */ /* 0x000fea0003800000 */
.L_x_7206:
        /* <DEDUP_REMOVED lines=10> */
.L_x_7218:
        /* <DEDUP_REMOVED lines=17> */
.L_x_7221:
[----:B------:R-:W-:-:S04]  /*75d0*/  LOP3.LUT R0, R23, 0x80000000, RZ, 0xc0, !PT ;  /* 0x8000000017007812 */ /* 0x000fc800078ec0ff */
[----:B------:R-:W-:-:S04]  /*75e0*/  SHF.R.U32.HI R5, RZ, 0x18, R0 ;  /* 0x00000018ff057819 */ /* 0x000fc80000011600 */
[----:B------:R-:W-:-:S04]  /*75f0*/  LOP3.LUT R4, R4, R5, RZ, 0xfc, !PT ;  /* 0x0000000504047212 */ /* 0x000fc800078efcff */
[----:B------:R-:W-:Y:S02]  /*7600*/  PRMT R0, R4, 0x7610, R0 ;  /* 0x0000761004007816 */ /* 0x000fe40000000000 */
.L_x_7220:
[----:B------:R-:W-:Y:S05]  /*7610*/  BSYNC B0 ;  /* 0x0000000000007941 */ /* 0x000fea0003800000 */
.L_x_7219:
[----:B------:R-:W-:Y:S01]  /*7620*/  STG.E.U8 [R2.64], R0 ;  /* 0x0000000002007986 */ /* 0x000fe2000c101124 */
[----:B------:R-:W-:Y:S05]  /*7630*/  EXIT ;  /* 0x000000000000794d */ /* 0x000fea0003800000 */
.L_x_7217:
        /* <DEDUP_REMOVED lines=17> */
.L_x_7224:
[----:B------:R-:W-:-:S04]  /*7750*/  LOP3.LUT R0, R23, 0x80000000, RZ, 0xc0, !PT ;  /* 0x8000000017007812 */ /* 0x000fc800078ec0ff */
[----:B------:R-:W-:-:S04]  /*7760*/  SHF.R.U32.HI R5, RZ, 0x18, R0 ;  /* 0x00000018ff057819 */ /* 0x000fc80000011600 */
[----:B------:R-:W-:-:S04]  /*7770*/  LOP3.LUT R4, R4, R5, RZ, 0xfc, !PT ;  /* 0x0000000504047212 */ /* 0x000fc800078efcff */
[----:B------:R-:W-:Y:S02]  /*7780*/  PRMT R0, R4, 0x7610, R0 ;  /* 0x0000761004007816 */ /* 0x000fe40000000000 */
.L_x_7223:
[----:B------:R-:W-:Y:S05]  /*7790*/  BSYNC B0 ;  /* 0x0000000000007941 */ /* 0x000fea0003800000 */
.L_x_7222:
[----:B------:R-:W-:Y:S01]  /*77a0*/  STG.E.U8 [R2.64], R0 ;  /* 0x0000000002007986 */ /* 0x000fe2000c101124 */
[----:B------:R-:W-:Y:S05]  /*77b0*/  EXIT ;  /* 0x000000000000794d */ /* 0x000fea0003800000 */
.L_x_7216:
        /* <DEDUP_REMOVED lines=22> */
.L_x_7199:
        /* <DEDUP_REMOVED lines=20> */
.L_x_7226:
[----:B------:R-:W-:-:S04]  /*7a60*/  PRMT R4, R23, 0x9910, RZ ;  /* 0x0000991017047816 */ /* 0x000fc800000000ff */
[----:B------:R-:W-:-:S05]  /*7a70*/  SHF.R.S32.HI R5, RZ, 0x1f, R4 ;  /* 0x0000001fff057819 */ /* 0x000fca0000011404 */
[----:B------:R-:W-:Y:S01]  /*7a80*/  STG.E.64 [R2.64], R4 ;  /* 0x0000000402007986 */ /* 0x000fe2000c101b24 */
[----:B------:R-:W-:Y:S05]  /*7a90*/  EXIT ;  /* 0x000000000000794d */ /* 0x000fea0003800000 */
.L_x_7225:
[----:B------:R-:W-:-:S05]  /*7aa0*/  PRMT R5, R23, 0x9910, RZ ;  /* 0x0000991017057816 */ /* 0x000fca00000000ff */
[----:B------:R-:W-:Y:S01]  /*7ab0*/  STG.E [R2.64], R5 ;  /* 0x0000000502007986 */ /* 0x000fe2000c101924 */
[----:B------:R-:W-:Y:S05]  /*7ac0*/  EXIT ;  /* 0x000000000000794d */ /* 0x000fea0003800000 */
.L_x_7227:
        /* <DEDUP_REMOVED lines=11> */
.L_x_19691:


//--------------------- .text._ZN2at6native18elementwise_kernelILi128ELi4EZNS0_22gpu_kernel_impl_nocastINS0_13BUnaryFunctorIaaaZZZNS0_18rshift_kernel_cudaERNS_18TensorIteratorBaseEENKUlvE_clEvENKUlvE0_clEvEUlaaE_EEEEvS5_RKT_EUliE_EEviT1_ --------------------------
	.section	.text._ZN2at6native18elementwise_kernelILi128ELi4EZNS0_22gpu_kernel_impl_nocastINS0_13BUnaryFunctorIaaaZZZNS0_18rshift_kernel_cudaERNS_18TensorIteratorBaseEENKUlvE_clEvENKUlvE0_clEvEUlaaE_EEEEvS5_RKT_EUliE_EEviT1_,"ax",@progbits
	.sectioninfo	@"SHI_REGISTERS=12"
	.align	128
        .global         _ZN2at6native18elementwise_kernelILi128ELi4EZNS0_22gpu_kernel_impl_nocastINS0_13BUnaryFunctorIaaaZZZNS0_18rshift_kernel_cudaERNS_18TensorIteratorBaseEENKUlvE_clEvENKUlvE0_clEvEUlaaE_EEEEvS5_RKT_EUliE_EEviT1_
        .type           _ZN2at6native18elementwise_kernelILi128ELi4EZNS0_22gpu_kernel_impl_nocastINS0_13BUnaryFunctorIaaaZZZNS0_18rshift_kernel_cudaERNS_18TensorIteratorBaseEENKUlvE_clEvENKUlvE0_clEvEUlaaE_EEEEvS5_RKT_EUliE_EEviT1_,@function
        .size           _ZN2at6native18elementwise_kernelILi128ELi4EZNS0_22gpu_kernel_impl_nocastINS0_13BUnaryFunctorIaaaZZZNS0_18rshift_kernel_cudaERNS_18TensorIteratorBaseEENKUlvE_clEvENKUlvE0_clEvEUlaaE_EEEEvS5_RKT_EUliE_EEviT1_,(.L_x_19692 - _ZN2at6native18elementwise_kernelILi128ELi4EZNS0_22gpu_kernel_impl_nocastINS0_13BUnaryFunctorIaaaZZZNS0_18rshift_kernel_cudaERNS_18TensorIteratorBaseEENKUlvE_clEvENKUlvE0_clEvEUlaaE_EEEEvS5_RKT_EUliE_EEviT1_)
        .other          _ZN2at6native18elementwise_kernelILi128ELi4EZNS0_22gpu_kernel_impl_nocastINS0_13BUnaryFunctorIaaaZZZNS0_18rshift_kernel_cudaERNS_18TensorIteratorBaseEENKUlvE_clEvENKUlvE0_clEvEUlaaE_EEEEvS5_RKT_EUliE_EEviT1_,@"STO_CUDA_ENTRY STV_DEFAULT"
_ZN2at6native18elementwise_kernelILi128ELi4EZNS0_22gpu_kernel_impl_nocastINS0_13BUnaryFunctorIaaaZZZNS0_18rshift_kernel_cudaERNS_18TensorIteratorBaseEENKUlvE_clEvENKUlvE0_clEvEUlaaE_EEEEvS5_RKT_EUliE_EEviT1_:
.text._ZN2at6native18elementwise_kernelILi128ELi4EZNS0_22gpu_kernel_impl_nocastINS0_13BUnaryFunctorIaaaZZZNS0_18rshift_kernel_cudaERNS_18TensorIteratorBaseEENKUlvE_clEvENKUlvE0_clEvEUlaaE_EEEEvS5_RKT_EUliE_EEviT1_:
[----:B------:R-:W-:Y:S02]  /*0000*/  MOV R1, c[0x0][0x28] ;  /* 0x00000a0000017a02 */ /* 0x000fe40000000f00 */
[----:B------:R-:W0:Y:S01]  /*0010*/  S2R R0, SR_CTAID.X ;  /* 0x0000000000007919 */ /* 0x000e220000002500 */
[----:B------:R-:W-:Y:S01]  /*0020*/  ULDC.64 UR6, c[0x0][0x118] ;  /* 0x0000460000067ab9 */ /* 0x000fe20000000a00 */
[----:B------:R-:W-:Y:S01]  /*0030*/  BSSY B0, `(.L_x_7228) ;  /* 0x00000f4000007945 */ /* 0x000fe20003800000 */
[----:B------:R-:W-:Y:S01]  /*0040*/  ULDC.U8 UR5, c[0x0][0x371] ;  /* 0x0000dc4000057ab9 */ /* 0x000fe20000000000 */
        /* <DEDUP_REMOVED lines=231> */
.L_x_7230:
[----:B------:R-:W-:-:S04]  /*0ec0*/  IADD3 R4, P0, R3, c[0x0][0x368], RZ ;  /* 0x0000da0003047a10 */ /* 0x000fc80007f1e0ff */
[----:B------:R-:W-:-:S05]  /*0ed0*/  IADD3.X R5, RZ, c[0x0][0x36c], RZ, P0, !PT ;  /* 0x0000db00ff057a10 */ /* 0x000fca00007fe4ff */
[----:B------:R-:W2:Y:S01]  /*0ee0*/  LDG.E.S8 R4, [R4.64] ;  /* 0x0000000604047981 */ /* 0x000ea2000c1e1300 */
[----:B------:R-:W-:Y:S01]  /*0ef0*/  UPRMT UR4, UR5, 0x8880, URZ ;  /* 0x0000888005047896 */ /* 0x000fe2000800003f */
[----:B------:R-:W-:Y:S02]  /*0f00*/  IADD3 R2, P0, R2, c[0x0][0x360], RZ ;  /* 0x0000d80002027a10 */ /* 0x000fe40007f1e0ff */
[----:B------:R-:W-:Y:S01]  /*0f10*/  IADD3 R0, R0, 0x80, RZ ;  /* 0x0000008000007810 */ /* 0x000fe20007ffe0ff */
[----:B------:R-:W-:Y:S02]  /*0f20*/  UISETP.LT.U32.AND UP0, UPT, UR4, 0x7, UPT ;  /* 0x000000070400788c */ /* 0x000fe4000bf01070 */
[----:B------:R-:W-:Y:S02]  /*0f30*/  IMAD.X R3, RZ, RZ, c[0x0][0x364], P0 ;  /* 0x0000d900ff037624 */ /* 0x000fe400000e06ff */
[----:B------:R-:W-:-:S06]  /*0f40*/  USEL UR4, UR4, 0x7, UP0 ;  /* 0x0000000704047887 */ /* 0x000fcc0008000000 */
[----:B--2---:R-:W-:-:S05]  /*0f50*/  SHF.R.S32.HI R7, RZ, UR4, R4 ;  /* 0x00000004ff077c19 */ /* 0x004fca0008011404 */
[----:B------:R0:W-:Y:S02]  /*0f60*/  STG.E.U8 [R2.64], R7 ;  /* 0x0000000702007986 */ /* 0x0001e4000c101106 */
.L_x_7229:
[----:B------:R-:W-:Y:S05]  /*0f70*/  BSYNC B0 ;  /* 0x0000000000007941 */ /* 0x000fea0003800000 */
.L_x_7228:
        /* <DEDUP_REMOVED lines=230> */
.L_x_7233:
[----:B------:R-:W-:-:S04]  /*1de0*/  IADD3 R4, P0, R3, c[0x0][0x368], RZ ;  /* 0x0000da0003047a10 */ /* 0x000fc80007f1e0ff */
[----:B------:R-:W-:-:S05]  /*1df0*/  IADD3.X R5, RZ, c[0x0][0x36c], RZ, P0, !PT ;  /* 0x0000db00ff057a10 */ /* 0x000fca00007fe4ff */
[----:B------:R-:W2:Y:S01]  /*1e00*/  LDG.E.S8 R4, [R4.64] ;  /* 0x0000000604047981 */ /* 0x000ea2000c1e1300 */
[----:B------:R-:W-:Y:S01]  /*1e10*/  UPRMT UR4, UR5, 0x8880, URZ ;  /* 0x0000888005047896 */ /* 0x000fe2000800003f */
[----:B------:R-:W-:Y:S02]  /*1e20*/  IADD3 R2, P0, R2, c[0x0][0x360], RZ ;  /* 0x0000d80002027a10 */ /* 0x000fe40007f1e0ff */
[----:B------:R-:W-:Y:S01]  /*1e30*/  IADD3 R0, R0, 0x80, RZ ;  /* 0x0000008000007810 */ /* 0x000fe20007ffe0ff */
[----:B------:R-:W-:Y:S01]  /*1e40*/  UISETP.LT.U32.AND UP0, UPT, UR4, 0x7, UPT ;  /* 0x000000070400788c */ /* 0x000fe2000bf01070 */
[----:B------:R-:W-:Y:S02]  /*1e50*/  IADD3.X R3, RZ, c[0x0][0x364], RZ, P0, !PT ;  /* 0x0000d900ff037a10 */ /* 0x000fe400007fe4ff */
[----:B------:R-:W-:Y:S01]  /*1e60*/  ISETP.GE.AND P0, PT, R0, c[0x0][0x160], PT ;  /* 0x0000580000007a0c */ /* 0x000fe20003f06270 */
[----:B------:R-:W-:-:S06]  /*1e70*/  USEL UR4, UR4, 0x7, UP0 ;  /* 0x0000000704047887 */ /* 0x000fcc0008000000 */
[----:B--2---:R-:W-:-:S05]  /*1e80*/  SHF.R.S32.HI R7, RZ, UR4, R4 ;  /* 0x00000004ff077c19 */ /* 0x004fca0008011404 */
[----:B------:R0:W-:Y:S01]  /*1e90*/  STG.E.U8 [R2.64], R7 ;  /* 0x0000000702007986 */ /* 0x0001e2000c101106 */
        /* <DEDUP_REMOVED lines=228> */
.L_x_7234:
[----:B------:R-:W-:-:S04]  /*2ce0*/  IADD3 R4, P0, R3, c[0x0][0x368], RZ ;  /* 0x0000da0003047a10 */ /* 0x000fc80007f1e0ff */
[----:B------:R-:W-:-:S05]  /*2cf0*/  IADD3.X R5, RZ, c[0x0][0x36c], RZ, P0, !PT ;  /* 0x0000db00ff057a10 */ /* 0x000fca00007fe4ff */
[----:B------:R-:W2:Y:S01]  /*2d00*/  LDG.E.S8 R4, [R4.64] ;  /* 0x0000000604047981 */ /* 0x000ea2000c1e1300 */
[----:B------:R-:W-:Y:S01]  /*2d10*/  UPRMT UR4, UR5, 0x8880, URZ ;  /* 0x0000888005047896 */ /* 0x000fe2000800003f */
[----:B------:R-:W-:Y:S02]  /*2d20*/  IADD3 R2, P0, R2, c[0x0][0x360], RZ ;  /* 0x0000d80002027a10 */ /* 0x000fe40007f1e0ff */
[----:B------:R-:W-:Y:S01]  /*2d30*/  IADD3 R0, R0, 0x80, RZ ;  /* 0x0000008000007810 */ /* 0x000fe20007ffe0ff */
[----:B------:R-:W-:Y:S01]  /*2d40*/  UISETP.LT.U32.AND UP0, UPT, UR4, 0x7, UPT ;  /* 0x000000070400788c */ /* 0x000fe2000bf01070 */
[----:B------:R-:W-:-:S03]  /*2d50*/  IADD3.X R3, RZ, c[0x0][0x364], RZ, P0, !PT ;  /* 0x0000d900ff037a10 */ /* 0x000fc600007fe4ff */
[----:B------:R-:W-:-:S06]  /*2d60*/  USEL UR4, UR4, 0x7, UP0 ;  /* 0x0000000704047887 */ /* 0x000fcc0008000000 */
[----:B--2---:R-:W-:-:S05]  /*2d70*/  SHF.R.S32.HI R7, RZ, UR4, R4 ;  /* 0x00000004ff077c19 */ /* 0x004fca0008011404 */
[----:B------:R0:W-:Y:S02]  /*2d80*/  STG.E.U8 [R2.64], R7 ;  /* 0x0000000702007986 */ /* 0x0001e4000c101106 */
.L_x_7232:
[----:B------:R-:W-:Y:S05]  /*2d90*/  BSYNC B0 ;  /* 0x0000000000007941 */ /* 0x000fea0003800000 */
.L_x_7231:
        /* <DEDUP_REMOVED lines=229> */
.L_x_7235:
[----:B------:R-:W-:-:S04]  /*3bf0*/  IADD3 R4, P0, R3, c[0x0][0x368], RZ ;  /* 0x0000da0003047a10 */ /* 0x000fc80007f1e0ff */
[----:B------:R-:W-:-:S05]  /*3c00*/  IADD3.X R5, RZ, c[0x0][0x36c], RZ, P0, !PT ;  /* 0x0000db00ff057a10 */ /* 0x000fca00007fe4ff */
[----:B------:R-:W2:Y:S01]  /*3c10*/  LDG.E.S8 R4, [R4.64] ;  /* 0x0000000604047981 */ /* 0x000ea2000c1e1300 */
[----:B------:R-:W-:Y:S01]  /*3c20*/  UPRMT UR4, UR5, 0x8880, URZ ;  /* 0x0000888005047896 */ /* 0x000fe2000800003f */
[----:B------:R-:W-:-:S03]  /*3c30*/  IADD3 R2, P0, R2, c[0x0][0x360], RZ ;  /* 0x0000d80002027a10 */ /* 0x000fc60007f1e0ff */
[----:B------:R-:W-:Y:S01]  /*3c40*/  UISETP.LT.U32.AND UP0, UPT, UR4, 0x7, UPT ;  /* 0x000000070400788c */ /* 0x000fe2000bf01070 */
[----:B------:R-:W-:-:S03]  /*3c50*/  IADD3.X R3, RZ, c[0x0][0x364], RZ, P0, !PT ;  /* 0x0000d900ff037a10 */ /* 0x000fc600007fe4ff */
[----:B------:R-:W-:-:S06]  /*3c60*/  USEL UR4, UR4, 0x7, UP0 ;  /* 0x0000000704047887 */ /* 0x000fcc0008000000 */
[----:B--2---:R-:W-:-:S05]  /*3c70*/  SHF.R.S32.HI R7, RZ, UR4, R4 ;  /* 0x00000004ff077c19 */ /* 0x004fca0008011404 */
[----:B------:R-:W-:Y:S01]  /*3c80*/  STG.E.U8 [R2.64], R7 ;  /* 0x0000000702007986 */ /* 0x000fe2000c101106 */
[----:B------:R-:W-:Y:S05]  /*3c90*/  EXIT ;  /* 0x000000000000794d */ /* 0x000fea0003800000 */
.L_x_7236:
        /* <DEDUP_REMOVED lines=14> */
.L_x_19692:


//--------------------- .text._ZN2at6native27unrolled_elementwise_kernelINS0_13BUnaryFunctorIaaaZZZNS0_18rshift_kernel_cudaERNS_18TensorIteratorBaseEENKUlvE_clEvENKUlvE0_clEvEUlaaE_EESt5arrayIPcLm2EELi4E23TrivialOffsetCalculatorILi1EjESD_NS0_6memory15LoadWithoutCastENSE_16StoreWithoutCastEEEviT_T0_T2_T3_T4_T5_ --------------------------
	.section	.text._ZN2at6native27unrolled_elementwise_kernelINS0_13BUnaryFunctorIaaaZZZNS0_18rshift_kernel_cudaERNS_18TensorIteratorBaseEENKUlvE_clEvENKUlvE0_clEvEUlaaE_EESt5arrayIPcLm2EELi4E23TrivialOffsetCalculatorILi1EjESD_NS0_6memory15LoadWithoutCastENSE_16StoreWithoutCastEEEviT_T0_T2_T3_T4_T5_,"ax",@progbits
	.sectioninfo	@"SHI_REGISTERS=18"
	.align	128
        .global         _ZN2at6native27unrolled_elementwise_kernelINS0_13BUnaryFunctorIaaaZZZNS0_18rshift_kernel_cudaERNS_18TensorIteratorBaseEENKUlvE_clEvENKUlvE0_clEvEUlaaE_EESt5arrayIPcLm2EELi4E23TrivialOffsetCalculatorILi1EjESD_NS0_6memory15LoadWithoutCastENSE_16StoreWithoutCastEEEviT_T0_T2_T3_T4_T5_
        .type           _ZN2at6native27unrolled_elementwise_kernelINS0_13BUnaryFunctorIaaaZZZNS0_18rshift_kernel_cudaERNS_18TensorIteratorBaseEENKUlvE_clEvENKUlvE0_clEvEUlaaE_EESt5arrayIPcLm2EELi4E23TrivialOffsetCalculatorILi1EjESD_NS0_6memory15LoadWithoutCastENSE_16StoreWithoutCastEEEviT_T0_T2_T3_T4_T5_,@function
        .size           _ZN2at6native27unrolled_elementwise_kernelINS0_13BUnaryFunctorIaaaZZZNS0_18rshift_kernel_cudaERNS_18TensorIteratorBaseEENKUlvE_clEvENKUlvE0_clEvEUlaaE_EESt5arrayIPcLm2EELi4E23TrivialOffsetCalculatorILi1EjESD_NS0_6memory15LoadWithoutCastENSE_16StoreWithoutCastEEEviT_T0_T2_T3_T4_T5_,(.L_x_19693 - _ZN2at6native27unrolled_elementwise_kernelINS0_13BUnaryFunctorIaaaZZZNS0_18rshift_kernel_cudaERNS_18TensorIteratorBaseEENKUlvE_clEvENKUlvE0_clEvEUlaaE_EESt5arrayIPcLm2EELi4E23TrivialOffsetCalculatorILi1EjESD_NS0_6memory15LoadWithoutCastENSE_16StoreWithoutCastEEEviT_T0_T2_T3_T4_T5_)
        .other          _ZN2at6native27unrolled_elementwise_kernelINS0_13BUnaryFunctorIaaaZZZNS0_18rshift_kernel_cudaERNS_18TensorIteratorBaseEENKUlvE_clEvENKUlvE0_clEvEUlaaE_EESt5arrayIPcLm2EELi4E23TrivialOffsetCalculatorILi1EjESD_NS0_6memory15LoadWithoutCastENSE_16StoreWithoutCastEEEviT_T0_T2_T3_T4_T5_,@"STO_CUDA_ENTRY STV_DEFAULT"
_ZN2at6native27unrolled_elementwise_kernelINS0_13BUnaryFunctorIaaaZZZNS0_18rshift_kernel_cudaERNS_18TensorIteratorBaseEENKUlvE_clEvENKUlvE0_clEvEUlaaE_EESt5arrayIPcLm2EELi4E23TrivialOffsetCalculatorILi1EjESD_NS0_6memory15LoadWithoutCastENSE_16StoreWithoutCastEEEviT_T0_T2_T3_T4_T5_:
.text._ZN2at6native27unrolled_elementwise_kernelINS0_13BUnaryFunctorIaaaZZZNS0_18rshift_kernel_cudaERNS_18TensorIteratorBaseEENKUlvE_clEvENKUlvE0_clEvEUlaaE_EESt5arrayIPcLm2EELi4E23TrivialOffsetCalculatorILi1EjESD_NS0_6memory15LoadWithoutCastENSE_16StoreWithoutCastEEEviT_T0_T2_T3_T4_T5_:
        /* <DEDUP_REMOVED lines=10> */
[----:B------:R-:W-:-:S04]  /*00a0*/  @!P0 IADD3 R3, R3, 0x80, RZ ;  /* 0x0000008003038810 */ /* 0x000fc80007ffe0ff */
[----:B------:R-:W-:Y:S02]  /*00b0*/  ISETP.GE.AND P3, PT, R3, R2, PT ;  /* 0x000000020300720c */ /* 0x000fe40003f66270 */
[----:B------:R-:W-:-:S05]  /*00c0*/  @!P0 IADD3 R4, P4, R4, c[0x0][0x170], RZ ;  /* 0x00005c0004048a10 */ /* 0x000fca0007f9e0ff */
[----:B------:R-:W-:-:S05]  /*00d0*/  @!P0 IMAD.X R5, RZ, RZ, c[0x0][0x174], P4 ;  /* 0x00005d00ff058624 */ /* 0x000fca00020e06ff */
[----:B------:R0:W2:Y:S01]  /*00e0*/  @!P0 LDG.E.S8 R12, [R4.64] ;  /* 0x00000006040c8981 */ /* 0x0000a2000c1e1300 */
[----:B------:R-:W-:Y:S01]  /*00f0*/  @!P3 IMAD R8, R0, 0x200, R3 ;  /* 0x000002000008b824 */ /* 0x000fe200078e0203 */
[----:B------:R-:W-:-:S04]  /*0100*/  @!P3 IADD3 R3, R3, 0x80, RZ ;  /* 0x000000800303b810 */ /* 0x000fc80007ffe0ff */
[----:B------:R-:W-:-:S13]  /*0110*/  ISETP.GE.AND P2, PT, R3, R2, PT ;  /* 0x000000020300720c */ /* 0x000fda0003f46270 */
[----:B------:R-:W-:Y:S01]  /*0120*/  @!P2 IMAD R10, R0, 0x200, R3 ;  /* 0x00000200000aa824 */ /* 0x000fe200078e0203 */
[----:B------:R-:W-:-:S04]  /*0130*/  @!P2 IADD3 R3, R3, 0x80, RZ ;  /* 0x000000800303a810 */ /* 0x000fc80007ffe0ff */
[----:B------:R-:W-:Y:S02]  /*0140*/  ISETP.GE.AND P1, PT, R3, R2, PT ;  /* 0x000000020300720c */ /* 0x000fe40003f26270 */
[----:B------:R-:W-:Y:S02]  /*0150*/  @!P3 IADD3 R8, P5, R8, c[0x0][0x170], RZ ;  /* 0x00005c000808ba10 */ /* 0x000fe40007fbe0ff */
[----:B------:R-:W-:-:S03]  /*0160*/  @!P2 IADD3 R10, P4, R10, c[0x0][0x170], RZ ;  /* 0x00005c000a0aaa10 */ /* 0x000fc60007f9e0ff */
[----:B------:R-:W-:-:S06]  /*0170*/  @!P3 IMAD.X R9, RZ, RZ, c[0x0][0x174], P5 ;  /* 0x00005d00ff09b624 */ /* 0x000fcc00028e06ff */
[----:B------:R-:W-:-:S05]  /*0180*/  @!P1 IMAD R6, R0, 0x200, R3 ;  /* 0x0000020000069824 */ /* 0x000fca00078e0203 */
[----:B------:R-:W-:Y:S01]  /*0190*/  @!P1 IADD3 R6, P5, R6, c[0x0][0x170], RZ ;  /* 0x00005c0006069a10 */ /* 0x000fe20007fbe0ff */
[----:B------:R-:W-:Y:S02]  /*01a0*/  IMAD.MOV.U32 R3, RZ, RZ, RZ ;  /* 0x000000ffff037224 */ /* 0x000fe400078e00ff */
[----:B------:R-:W-:Y:S02]  /*01b0*/  IMAD.MOV.U32 R14, RZ, RZ, RZ ;  /* 0x000000ffff0e7224 */ /* 0x000fe400078e00ff */
[----:B------:R-:W-:Y:S02]  /*01c0*/  @!P2 IMAD.X R11, RZ, RZ, c[0x0][0x174], P4 ;  /* 0x00005d00ff0ba624 */ /* 0x000fe400020e06ff */
[----:B------:R-:W-:Y:S01]  /*01d0*/  @!P1 IMAD.X R7, RZ, RZ, c[0x0][0x174], P5 ;  /* 0x00005d00ff079624 */ /* 0x000fe200028e06ff */
[----:B------:R-:W3:Y:S04]  /*01e0*/  @!P3 LDG.E.S8 R3, [R8.64] ;  /* 0x000000060803b981 */ /* 0x000ee8000c1e1300 */
[----:B------:R-:W4:Y:S04]  /*01f0*/  @!P2 LDG.E.S8 R14, [R10.64] ;  /* 0x000000060a0ea981 */ /* 0x000f28000c1e1300 */
[----:B------:R2:W5:Y:S01]  /*0200*/  @!P1 LDG.E.S8 R13, [R6.64] ;  /* 0x00000006060d9981 */ /* 0x000562000c1e1300 */
[----:B------:R-:W-:Y:S01]  /*0210*/  ULDC.S8 UR4, c[0x0][0x165] ;  /* 0x0000594000047ab9 */ /* 0x000fe20000000200 */
[----:B0-----:R-:W-:Y:S01]  /*0220*/  @!P0 IMAD R4, R0, 0x200, R15 ;  /* 0x0000020000048824 */ /* 0x001fe200078e020f */
[----:B------:R-:W-:Y:S01]  /*0230*/  UISETP.LT.U32.AND UP0, UPT, UR4, 0x7, UPT ;  /* 0x000000070400788c */ /* 0x000fe2000bf01070 */
[----:B------:R-:W-:-:S03]  /*0240*/  IADD3 R5, R15, 0x80, RZ ;  /* 0x000000800f057810 */ /* 0x000fc60007ffe0ff */
[----:B------:R-:W-:Y:S01]  /*0250*/  USEL UR4, UR4, 0x7, UP0 ;  /* 0x0000000704047887 */ /* 0x000fe20008000000 */
[----:B------:R-:W-:Y:S01]  /*0260*/  @!P0 IADD3 R4, P1, R4, c[0x0][0x168], RZ ;  /* 0x00005a0004048a10 */ /* 0x000fe20007f3e0ff */
[----:B------:R-:W-:-:S04]  /*0270*/  @!P0 IMAD.MOV.U32 R15, RZ, RZ, R5 ;  /* 0x000000ffff0f8224 */ /* 0x000fc800078e0005 */
[----:B------:R-:W-:Y:S01]  /*0280*/  @!P0 IMAD.X R5, RZ, RZ, c[0x0][0x16c], P1 ;  /* 0x00005b00ff058624 */ /* 0x000fe200008e06ff */
[----:B------:R-:W-:Y:S01]  /*0290*/  ISETP.GE.AND P1, PT, R15, R2, PT ;  /* 0x000000020f00720c */ /* 0x000fe20003f26270 */
[----:B------:R-:W-:Y:S01]  /*02a0*/  BSSY B0, `(.L_x_7237) ;  /* 0x0000012000007945 */ /* 0x000fe20003800000 */
[----:B--2---:R-:W-:-:S05]  /*02b0*/  SHF.R.S32.HI R7, RZ, UR4, R12 ;  /* 0x00000004ff077c19 */ /* 0x004fca000801140c */
[----:B------:R0:W-:Y:S01]  /*02c0*/  @!P0 STG.E.U8 [R4.64], R7 ;  /* 0x0000000704008986 */ /* 0x0001e2000c101106 */
[----:B---3--:R-:W-:Y:S02]  /*02d0*/  SHF.R.S32.HI R3, RZ, UR4, R3 ;  /* 0x00000004ff037c19 */ /* 0x008fe40008011403 */
[----:B----4-:R-:W-:Y:S02]  /*02e0*/  SHF.R.S32.HI R9, RZ, UR4, R14 ;  /* 0x00000004ff097c19 */ /* 0x010fe4000801140e */
[----:B-----5:R-:W-:Y:S01]  /*02f0*/  SHF.R.S32.HI R13, RZ, UR4, R13 ;  /* 0x00000004ff0d7c19 */ /* 0x020fe2000801140d */
        /* <DEDUP_REMOVED lines=12> */
.L_x_7238:
[----:B0-----:R-:W-:Y:S05]  /*03c0*/  BSYNC B0 ;  /* 0x0000000000007941 */ /* 0x001fea0003800000 */
.L_x_7237:
[----:B------:R-:W-:-:S13]  /*03d0*/  ISETP.GE.AND P0, PT, R15, R2, PT ;  /* 0x000000020f00720c */ /* 0x000fda0003f06270 */
[----:B------:R-:W-:Y:S05]  /*03e0*/  @P0 EXIT ;  /* 0x000000000000094d */ /* 0x000fea0003800000 */
[----:B------:R-:W-:-:S05]  /*03f0*/  IMAD R0, R0, 0x200, R15 ;  /* 0x0000020000007824 */ /* 0x000fca00078e020f */
[----:B------:R-:W-:-:S05]  /*0400*/  IADD3 R2, P0, R0, c[0x0][0x168], RZ ;  /* 0x00005a0000027a10 */ /* 0x000fca0007f1e0ff */
[----:B------:R-:W-:-:S05]  /*0410*/  IMAD.X R3, RZ, RZ, c[0x0][0x16c], P0 ;  /* 0x00005b00ff037624 */ /* 0x000fca00000e06ff */
[----:B------:R-:W-:Y:S01]  /*0420*/  STG.E.U8 [R2.64], R13 ;  /* 0x0000000d02007986 */ /* 0x000fe2000c101106 */
[----:B------:R-:W-:Y:S05]  /*0430*/  EXIT ;  /* 0x000000000000794d */ /* 0x000fea0003800000 */
.L_x_7239:
        /* <DEDUP_REMOVED lines=12> */
.L_x_19693:


//--------------------- .text._ZN2at6native29vectorized_elementwise_kernelILi2ENS0_13BUnaryFunctorIaaaZZZNS0_18rshift_kernel_cudaERNS_18TensorIteratorBaseEENKUlvE_clEvENKUlvE0_clEvEUlaaE_EESt5arrayIPcLm2EEEEviT0_T1_ --------------------------
	.section	.text._ZN2at6native29vectorized_elementwise_kernelILi2ENS0_13BUnaryFunctorIaaaZZZNS0_18rshift_kernel_cudaERNS_18TensorIteratorBaseEENKUlvE_clEvENKUlvE0_clEvEUlaaE_EESt5arrayIPcLm2EEEEviT0_T1_,"ax",@progbits
	.sectioninfo	@"SHI_REGISTERS=28"
	.align	128
        .global         _ZN2at6native29vectorized_elementwise_kernelILi2ENS0_13BUnaryFunctorIaaaZZZNS0_18rshift_kernel_cudaERNS_18TensorIteratorBaseEENKUlvE_clEvENKUlvE0_clEvEUlaaE_EESt5arrayIPcLm2EEEEviT0_T1_
        .type           _ZN2at6native29vectorized_elementwise_kernelILi2ENS0_13BUnaryFunctorIaaaZZZNS0_18rshift_kernel_cudaERNS_18TensorIteratorBaseEENKUlvE_clEvENKUlvE0_clEvEUlaaE_EESt5arrayIPcLm2EEEEviT0_T1_,@function
        .size           _ZN2at6native29vectorized_elementwise_kernelILi2ENS0_13BUnaryFunctorIaaaZZZNS0_18rshift_kernel_cudaERNS_18TensorIteratorBaseEENKUlvE_clEvENKUlvE0_clEvEUlaaE_EESt5arrayIPcLm2EEEEviT0_T1_,(.L_x_19694 - _ZN2at6native29vectorized_elementwise_kernelILi2ENS0_13BUnaryFunctorIaaaZZZNS0_18rshift_kernel_cudaERNS_18TensorIteratorBaseEENKUlvE_clEvENKUlvE0_clEvEUlaaE_EESt5arrayIPcLm2EEEEviT0_T1_)
        .other          _ZN2at6native29vectorized_elementwise_kernelILi2ENS0_13BUnaryFunctorIaaaZZZNS0_18rshift_kernel_cudaERNS_18TensorIteratorBaseEENKUlvE_clEvENKUlvE0_clEvEUlaaE_EESt5arrayIPcLm2EEEEviT0_T1_,@"STO_CUDA_ENTRY STV_DEFAULT"
_ZN2at6native29vectorized_elementwise_kernelILi2ENS0_13BUnaryFunctorIaaaZZZNS0_18rshift_kernel_cudaERNS_18TensorIteratorBaseEENKUlvE_clEvENKUlvE0_clEvEUlaaE_EESt5arrayIPcLm2EEEEviT0_T1_:
.text._ZN2at6native29vectorized_elementwise_kernelILi2ENS0_13BUnaryFunctorIaaaZZZNS0_18rshift_kernel_cudaERNS_18TensorIteratorBaseEENKUlvE_clEvENKUlvE0_clEvEUlaaE_EESt5arrayIPcLm2EEEEviT0_T1_:
[----:B------:R-:W-:Y:S02]  /*0000*/  IMAD.MOV.U32 R1, RZ, RZ, c[0x0][0x28] ;  /* 0x00000a00ff017624 */ /* 0x000fe400078e00ff */
[----:B------:R-:W0:Y:S01]  /*0010*/  S2R R0, SR_CTAID.X ;  /* 0x0000000000007919 */ /* 0x000e220000002500 */
[----:B------:R-:W-:Y:S02]  /*0020*/  ULDC.64 UR6, c[0x0][0x118] ;  /* 0x0000460000067ab9 */ /* 0x000fe40000000a00 */
[----:B------:R-:W-:Y:S01]  /*0030*/  ULDC.U8 UR4, c[0x0][0x165] ;  /* 0x0000594000047ab9 */ /* 0x000fe20000000000 */
[----:B0-----:R-:W-:-:S05]  /*0040*/  IMAD.SHL.U32 R0, R0, 0x400, RZ ;  /* 0x0000040000007824 */ /* 0x001fca00078e00ff */
[----:B------:R-:W-:-:S04]  /*0050*/  IADD3 R2, -R0, c[0x0][0x160], RZ ;  /* 0x0000580000027a10 */ /* 0x000fc80007ffe1ff */
[----:B------:R-:W-:-:S13]  /*0060*/  ISETP.GE.U32.AND P0, PT, R2, 0x400, PT ;  /* 0x000004000200780c */ /* 0x000fda0003f06070 */
[----:B------:R-:W-:Y:S05]  /*0070*/  @!P0 BRA `(.L_x_7240) ;  /* 0x000002d000008947 */ /* 0x000fea0003800000 */
[----:B------:R-:W0:Y:S01]  /*0080*/  S2R R11, SR_TID.X ;  /* 0x00000000000b7919 */ /* 0x000e220000002100 */
[----:B------:R-:W-:-:S04]  /*0090*/  IADD3 R4, P0, R0, c[0x0][0x170], RZ ;  /* 0x00005c0000047a10 */ /* 0x000fc80007f1e0ff */
[----:B------:R-:W-:-:S05]  /*00a0*/  LEA.HI.X.SX32 R5, R0, c[0x0][0x174], 0x1, P0 ;  /* 0x00005d0000057a11 */ /* 0x000fca00000f0eff */
[----:B0-----:R-:W-:-:S05]  /*00b0*/  IMAD.WIDE.U32 R4, R11, 0x2, R4 ;  /* 0x000000020b047825 */ /* 0x001fca00078e0004 */
[----:B------:R-:W2:Y:S04]  /*00c0*/  LDG.E.U16 R6, [R4.64] ;  /* 0x0000000604067981 */ /* 0x000ea8000c1e1500 */
[----:B------:R-:W3:Y:S04]  /*00d0*/  LDG.E.U16 R7, [R4.64+0x100] ;  /* 0x0001000604077981 */ /* 0x000ee8000c1e1500 */
[----:B------:R0:W4:Y:S04]  /*00e0*/  LDG.E.U16 R8, [R4.64+0x200] ;  /* 0x0002000604087981 */ /* 0x000128000c1e1500 */
[----:B------:R0:W5:Y:S01]  /*00f0*/  LDG.E.U16 R9, [R4.64+0x300] ;  /* 0x0003000604097981 */ /* 0x000162000c1e1500 */
[----:B------:R-:W-:Y:S01]  /*0100*/  IADD3 R2, P0, R0, c[0x0][0x168], RZ ;  /* 0x00005a0000027a10 */ /* 0x000fe20007f1e0ff */
[----:B------:R-:W-:-:S04]  /*0110*/  UPRMT UR4, UR4, 0x8880, URZ ;  /* 0x0000888004047896 */ /* 0x000fc8000800003f */
[----:B------:R-:W-:Y:S01]  /*0120*/  IMAD.X R3, RZ, RZ, c[0x0][0x16c], P0 ;  /* 0x00005b00ff037624 */ /* 0x000fe200000e06ff */
[----:B------:R-:W-:-:S03]  /*0130*/  UISETP.LT.U32.AND UP0, UPT, UR4, 0x7, UPT ;  /* 0x000000070400788c */ /* 0x000fc6000bf01070 */
[----:B------:R-:W-:Y:S01]  /*0140*/  IMAD.WIDE R2, R11, 0x2, R2 ;  /* 0x000000020b027825 */ /* 0x000fe200078e0202 */
[----:B------:R-:W-:Y:S01]  /*0150*/  USEL UR4, UR4, 0x7, UP0 ;  /* 0x0000000704047887 */ /* 0x000fe20008000000 */
[C---:B--2---:R-:W-:Y:S02]  /*0160*/  PRMT R0, R6.reuse, 0x8880, RZ ;  /* 0x0000888006007816 */ /* 0x044fe400000000ff */
[----:B------:R-:W-:Y:S02]  /*0170*/  PRMT R6, R6, 0x9991, RZ ;  /* 0x0000999106067816 */ /* 0x000fe400000000ff */
[C---:B---3--:R-:W-:Y:S02]  /*0180*/  PRMT R10, R7.reuse, 0x8880, RZ ;  /* 0x00008880070a7816 */ /* 0x048fe400000000ff */
[----:B------:R-:W-:Y:S01]  /*0190*/  PRMT R7, R7, 0x9991, RZ ;  /* 0x0000999107077816 */ /* 0x000fe200000000ff */
[----:B0-----:R-:W-:Y:S01]  /*01a0*/  IMAD.MOV.U32 R4, RZ, RZ, R6 ;  /* 0x000000ffff047224 */ /* 0x001fe200078e0006 */
[C---:B----4-:R-:W-:Y:S01]  /*01b0*/  PRMT R11, R8.reuse, 0x9991, RZ ;  /* 0x00009991080b7816 */ /* 0x050fe200000000ff */
[----:B------:R-:W-:Y:S01]  /*01c0*/  IMAD.MOV.U32 R6, RZ, RZ, R10 ;  /* 0x000000ffff067224 */ /* 0x000fe200078e000a */
[----:B------:R-:W-:-:S02]  /*01d0*/  PRMT R5, R8, 0x8880, RZ ;  /* 0x0000888008057816 */ /* 0x000fc400000000ff */
[C---:B-----5:R-:W-:Y:S02]  /*01e0*/  PRMT R12, R9.reuse, 0x8880, RZ ;  /* 0x00008880090c7816 */ /* 0x060fe400000000ff */
[----:B------:R-:W-:Y:S01]  /*01f0*/  PRMT R13, R9, 0x9991, RZ ;  /* 0x00009991090d7816 */ /* 0x000fe200000000ff */
[----:B------:R-:W-:Y:S01]  /*0200*/  IMAD.MOV.U32 R9, RZ, RZ, R11 ;  /* 0x000000ffff097224 */ /* 0x000fe200078e000b */
[----:B------:R-:W-:Y:S01]  /*0210*/  SHF.R.S32.HI R0, RZ, UR4, R0 ;  /* 0x00000004ff007c19 */ /* 0x000fe20008011400 */
[----:B------:R-:W-:Y:S01]  /*0220*/  IMAD.MOV.U32 R8, RZ, RZ, R5 ;  /* 0x000000ffff087224 */ /* 0x000fe200078e0005 */
[----:B------:R-:W-:Y:S01]  /*0230*/  SHF.R.S32.HI R5, RZ, UR4, R4 ;  /* 0x00000004ff057c19 */ /* 0x000fe20008011404 */
[----:B------:R-:W-:Y:S01]  /*0240*/  IMAD.MOV.U32 R10, RZ, RZ, R12 ;  /* 0x000000ffff0a7224 */ /* 0x000fe200078e000c */
[----:B------:R-:W-:Y:S01]  /*0250*/  SHF.R.S32.HI R6, RZ, UR4, R6 ;  /* 0x00000004ff067c19 */ /* 0x000fe20008011406 */
[----:B------:R-:W-:Y:S01]  /*0260*/  IMAD.MOV.U32 R11, RZ, RZ, R13 ;  /* 0x000000ffff0b7224 */ /* 0x000fe200078e000d */
[----:B------:R-:W-:-:S02]  /*0270*/  SHF.R.S32.HI R7, RZ, UR4, R7 ;  /* 0x00000004ff077c19 */ /* 0x000fc40008011407 */
[----:B------:R-:W-:Y:S02]  /*0280*/  SHF.R.S32.HI R8, RZ, UR4, R8 ;  /* 0x00000004ff087c19 */ /* 0x000fe40008011408 */
[----:B------:R-:W-:Y:S02]  /*0290*/  SHF.R.S32.HI R9, RZ, UR4, R9 ;  /* 0x00000004ff097c19 */ /* 0x000fe40008011409 */
[----:B------:R-:W-:Y:S02]  /*02a0*/  SHF.R.S32.HI R10, RZ, UR4, R10 ;  /* 0x00000004ff0a7c19 */ /* 0x000fe4000801140a */
[----:B------:R-:W-:Y:S02]  /*02b0*/  SHF.R.S32.HI R11, RZ, UR4, R11 ;  /* 0x00000004ff0b7c19 */ /* 0x000fe4000801140b */
[----:B------:R-:W-:Y:S02]  /*02c0*/  PRMT R5, R5, 0x7604, R0 ;  /* 0x0000760405057816 */ /* 0x000fe40000000000 */
[----:B------:R-:W-:-:S02]  /*02d0*/  PRMT R7, R7, 0x7604, R6 ;  /* 0x0000760407077816 */ /* 0x000fc40000000006 */
[----:B------:R-:W-:Y:S01]  /*02e0*/  PRMT R9, R9, 0x7604, R8 ;  /* 0x0000760409097816 */ /* 0x000fe20000000008 */
[----:B------:R-:W-:Y:S01]  /*02f0*/  STG.E.U16 [R2.64], R5 ;  /* 0x0000000502007986 */ /* 0x000fe2000c101506 */
[----:B------:R-:W-:-:S03]  /*0300*/  PRMT R11, R11, 0x7604, R10 ;  /* 0x000076040b0b7816 */ /* 0x000fc6000000000a */
[----:B------:R-:W-:Y:S04]  /*0310*/  STG.E.U16 [R2.64+0x100], R7 ;  /* 0x0001000702007986 */ /* 0x000fe8000c101506 */
[----:B------:R-:W-:Y:S04]  /*0320*/  STG.E.U16 [R2.64+0x200], R9 ;  /* 0x0002000902007986 */ /* 0x000fe8000c101506 */
[----:B------:R-:W-:Y:S01]  /*0330*/  STG.E.U16 [R2.64+0x300], R11 ;  /* 0x0003000b02007986 */ /* 0x000fe2000c101506 */
[----:B------:R-:W-:Y:S05]  /*0340*/  EXIT ;  /* 0x000000000000794d */ /* 0x000fea0003800000 */
.L_x_7240:
[----:B------:R-:W0:Y:S01]  /*0350*/  S2R R5, SR_TID.X ;  /* 0x0000000000057919 */ /* 0x000e220000002100 */
[----:B------:R-:W-:Y:S01]  /*0360*/  IMAD.MOV.U32 R3, RZ, RZ, RZ ;  /* 0x000000ffff037224 */ /* 0x000fe200078e00ff */
[C---:B0-----:R-:W-:Y:S01]  /*0370*/  ISETP.GE.AND P0, PT, R5.reuse, R2, PT ;  /* 0x000000020500720c */ /* 0x041fe20003f06270 */
[----:B------:R-:W-:Y:S01]  /*0380*/  IMAD.MOV.U32 R17, RZ, RZ, R5 ;  /* 0x000000ffff117224 */ /* 0x000fe200078e0005 */
[----:B------:R-:W-:-:S11]  /*0390*/  IADD3 R20, R5, 0x80, RZ ;  /* 0x0000008005147810 */ /* 0x000fd60007ffe0ff */
[----:B------:R-:W-:-:S05]  /*03a0*/  @!P0 IMAD.MOV.U32 R17, RZ, RZ, R20 ;  /* 0x000000ffff118224 */ /* 0x000fca00078e0014 */
[----:B------:R-:W-:-:S13]  /*03b0*/  ISETP.GE.AND P4, PT, R17, R2, PT ;  /* 0x000000021100720c */ /* 0x000fda0003f86270 */
[----:B------:R-:W-:Y:S01]  /*03c0*/  @!P4 IMAD.IADD R6, R0, 0x1, R17 ;  /* 0x000000010006c824 */ /* 0x000fe200078e0211 */
[----:B------:R-:W-:-:S04]  /*03d0*/  @!P4 IADD3 R17, R17, 0x80, RZ ;  /* 0x000000801111c810 */ /* 0x000fc80007ffe0ff */
[----:B------:R-:W-:Y:S02]  /*03e0*/  ISETP.GE.AND P5, PT, R17, R2, PT ;  /* 0x000000021100720c */ /* 0x000fe40003fa6270 */
[----:B------:R-:W-:-:S05]  /*03f0*/  @!P4 IADD3 R6, P6, R6, c[0x0][0x170], RZ ;  /* 0x00005c000606ca10 */ /* 0x000fca0007fde0ff */
[----:B------:R-:W-:-:S05]  /*0400*/  @!P4 IMAD.X R7, RZ, RZ, c[0x0][0x174], P6 ;  /* 0x00005d00ff07c624 */ /* 0x000fca00030e06ff */
[----:B------:R0:W2:Y:S01]  /*0410*/  @!P4 LDG.E.S8 R3, [R6.64] ;  /* 0x000000060603c981 */ /* 0x0000a2000c1e1300 */
        /* <DEDUP_REMOVED lines=9> */
[----:B------:R-:W-:Y:S01]  /*04b0*/  @!P5 IADD3 R10, P6, R10, c[0x0][0x170], RZ ;  /* 0x00005c000a0ada10 */ /* 0x000fe20007fde0ff */
[----:B------:R-:W-:-:S10]  /*04c0*/  IMAD.MOV.U32 R4, RZ, RZ, RZ ;  /* 0x000000ffff047224 */ /* 0x000fd400078e00ff */
[----:B------:R-:W-:Y:S01]  /*04d0*/  @!P3 IMAD.IADD R21, R0, 0x1, R17 ;  /* 0x000000010015b824 */ /* 0x000fe200078e0211 */
[----:B------:R-:W-:-:S04]  /*04e0*/  @!P3 IADD3 R17, R17, 0x80, RZ ;  /* 0x000000801111b810 */ /* 0x000fc80007ffe0ff */
[----:B------:R-:W-:Y:S01]  /*04f0*/  ISETP.GE.AND P4, PT, R17, R2, PT ;  /* 0x000000021100720c */ /* 0x000fe20003f86270 */
[----:B------:R-:W-:Y:S02]  /*0500*/  @!P5 IMAD.X R11, RZ, RZ, c[0x0][0x174], P6 ;  /* 0x00005d00ff0bd624 */ /* 0x000fe400030e06ff */
[----:B------:R-:W-:-:S03]  /*0510*/  @!P0 IMAD.IADD R8, R0, 0x1, R5 ;  /* 0x0000000100088824 */ /* 0x000fc600078e0205 */
[----:B------:R1:W3:Y:S02]  /*0520*/  @!P5 LDG.E.S8 R4, [R10.64] ;  /* 0x000000060a04d981 */ /* 0x0002e4000c1e1300 */
[----:B------:R-:W-:-:S05]  /*0530*/  @!P0 IADD3 R8, P5, R8, c[0x0][0x170], RZ ;  /* 0x00005c0008088a10 */ /* 0x000fca0007fbe0ff */
[----:B------:R-:W-:Y:S01]  /*0540*/  @!P4 IMAD.IADD R22, R0, 0x1, R17 ;  /* 0x000000010016c824 */ /* 0x000fe200078e0211 */
[----:B------:R-:W-:Y:S01]  /*0550*/  @!P4 IADD3 R17, R17, 0x80, RZ ;  /* 0x000000801111c810 */ /* 0x000fe20007ffe0ff */
[----:B------:R-:W-:Y:S01]  /*0560*/  @!P0 IMAD.X R9, RZ, RZ, c[0x0][0x174], P5 ;  /* 0x00005d00ff098624 */ /* 0x000fe200028e06ff */
[----:B------:R-:W-:Y:S02]  /*0570*/  @!P1 IADD3 R14, P6, R14, c[0x0][0x170], RZ ;  /* 0x00005c000e0e9a10 */ /* 0x000fe40007fde0ff */
[----:B------:R-:W-:Y:S01]  /*0580*/  ISETP.GE.AND P5, PT, R17, R2, PT ;  /* 0x000000021100720c */ /* 0x000fe20003fa6270 */
[----:B------:R-:W-:Y:S01]  /*0590*/  IMAD.MOV.U32 R16, RZ, RZ, RZ ;  /* 0x000000ffff107224 */ /* 0x000fe200078e00ff */
[----:B------:R-:W-:Y:S01]  /*05a0*/  CS2R R12, SRZ ;  /* 0x00000000000c7805 */ /* 0x000fe2000001ff00 */
[----:B------:R-:W-:Y:S01]  /*05b0*/  @!P1 IMAD.X R15, RZ, RZ, c[0x0][0x174], P6 ;  /* 0x00005d00ff0f9624 */ /* 0x000fe200030e06ff */
[----:B------:R-:W-:-:S03]  /*05c0*/  @!P2 IADD3 R18, P6, R18, c[0x0][0x170], RZ ;  /* 0x00005c001212aa10 */ /* 0x000fc60007fde0ff */
[----:B------:R4:W5:Y:S02]  /*05d0*/  @!P0 LDG.E.S8 R16, [R8.64] ;  /* 0x0000000608108981 */ /* 0x000964000c1e1300 */
[----:B------:R-:W-:Y:S02]  /*05e0*/  @!P2 IMAD.X R19, RZ, RZ, c[0x0][0x174], P6 ;  /* 0x00005d00ff13a624 */ /* 0x000fe400030e06ff */
[----:B------:R4:W5:Y:S01]  /*05f0*/  @!P1 LDG.E.S8 R12, [R14.64] ;  /* 0x000000060e0c9981 */ /* 0x000962000c1e1300 */
[----:B0-----:R-:W-:Y:S01]  /*0600*/  @!P3 IADD3 R6, P1, R21, c[0x0][0x170], RZ ;  /* 0x00005c001506ba10 */ /* 0x001fe20007f3e0ff */
[----:B-1----:R-:W-:Y:S02]  /*0610*/  @!P5 IMAD.IADD R11, R0, 0x1, R17 ;  /* 0x00000001000bd824 */ /* 0x002fe400078e0211 */
[----:B------:R5:W5:Y:S01]  /*0620*/  @!P2 LDG.E.S8 R13, [R18.64] ;  /* 0x00000006120da981 */ /* 0x000b62000c1e1300 */
[----:B------:R-:W-:Y:S01]  /*0630*/  @!P4 IADD3 R10, P2, R22, c[0x0][0x170], RZ ;  /* 0x00005c00160aca10 */ /* 0x000fe20007f5e0ff */
[----:B------:R-:W-:Y:S01]  /*0640*/  @!P3 IMAD.X R7, RZ, RZ, c[0x0][0x174], P1 ;  /* 0x00005d00ff07b624 */ /* 0x000fe200008e06ff */
[----:B----4-:R-:W-:Y:S01]  /*0650*/  @!P5 IADD3 R8, P1, R11, c[0x0][0x170], RZ ;  /* 0x00005c000b08da10 */ /* 0x010fe20007f3e0ff */
[----:B------:R-:W-:-:S02]  /*0660*/  IMAD.MOV.U32 R17, RZ, RZ, RZ ;  /* 0x000000ffff117224 */ /* 0x000fc400078e00ff */
[----:B------:R-:W-:Y:S02]  /*0670*/  IMAD.MOV.U32 R22, RZ, RZ, RZ ;  /* 0x000000ffff167224 */ /* 0x000fe400078e00ff */
[----:B------:R-:W-:Y:S02]  /*0680*/  IMAD.MOV.U32 R21, RZ, RZ, RZ ;  /* 0x000000ffff157224 */ /* 0x000fe400078e00ff */
[----:B------:R-:W-:Y:S01]  /*0690*/  @!P4 IMAD.X R11, RZ, RZ, c[0x0][0x174], P2 ;  /* 0x00005d00ff0bc624 */ /* 0x000fe200010e06ff */
[----:B------:R-:W4:Y:S01]  /*06a0*/  @!P3 LDG.E.S8 R17, [R6.64] ;  /* 0x000000060611b981 */ /* 0x000f22000c1e1300 */
[----:B------:R-:W-:-:S03]  /*06b0*/  @!P5 IMAD.X R9, RZ, RZ, c[0x0][0x174], P1 ;  /* 0x00005d00ff09d624 */ /* 0x000fc600008e06ff */
[----:B------:R3:W4:Y:S04]  /*06c0*/  @!P4 LDG.E.S8 R22, [R10.64] ;  /* 0x000000060a16c981 */ /* 0x000728000c1e1300 */
[----:B------:R2:W4:Y:S01]  /*06d0*/  @!P5 LDG.E.S8 R21, [R8.64] ;  /* 0x000000060815d981 */ /* 0x000522000c1e1300 */
[----:B------:R-:W-:Y:S01]  /*06e0*/  UPRMT UR4, UR4, 0x8880, URZ ;  /* 0x0000888004047896 */ /* 0x000fe2000800003f */
[----:B------:R-:W-:-:S03]  /*06f0*/  @!P0 IMAD.IADD R14, R0, 0x1, R5 ;  /* 0x00000001000e8824 */ /* 0x000fc600078e0205 */
[----:B------:R-:W-:Y:S02]  /*0700*/  UISETP.LT.U32.AND UP0, UPT, UR4, 0x7, UPT ;  /* 0x000000070400788c */ /* 0x000fe4000bf01070 */
[----:B------:R-:W-:Y:S02]  /*0710*/  @!P0 IADD3 R14, P1, R14, c[0x0][0x168], RZ ;  /* 0x00005a000e0e8a10 */ /* 0x000fe40007f3e0ff */
[----:B------:R-:W-:Y:S01]  /*0720*/  USEL UR4, UR4, 0x7, UP0 ;  /* 0x0000000704047887 */ /* 0x000fe20008000000 */
[----:B------:R-:W-:Y:S02]  /*0730*/  @!P0 IMAD.MOV.U32 R5, RZ, RZ, R20 ;  /* 0x000000ffff058224 */ /* 0x000fe400078e0014 */
[----:B------:R-:W-:Y:S01]  /*0740*/  @!P0 IMAD.X R15, RZ, RZ, c[0x0][0x16c], P1 ;  /* 0x00005b00ff0f8624 */ /* 0x000fe200008e06ff */
[----:B------:R-:W-:Y:S01]  /*0750*/  BSSY B0, `(.L_x_7241) ;  /* 0x0000036000007945 */ /* 0x000fe20003800000 */
[----:B------:R-:W-:Y:S01]  /*0760*/  BSSY B1, `(.L_x_7242) ;  /* 0x000002e000017945 */ /* 0x000fe20003800000 */
[----:B--2---:R-:W-:-:S02]  /*0770*/  SHF.R.S32.HI R9, RZ, UR4, R3 ;  /* 0x00000004ff097c19 */ /* 0x004fc40008011403 */
[----:B---3--:R-:W-:Y:S02]  /*0780*/  SHF.R.S32.HI R11, RZ, UR4, R4 ;  /* 0x00000004ff0b7c19 */ /* 0x008fe40008011404 */
[----:B-----5:R-:W-:-:S05]  /*0790*/  SHF.R.S32.HI R19, RZ, UR4, R16 ;  /* 0x00000004ff137c19 */ /* 0x020fca0008011410 */
[----:B------:R0:W-:Y:S01]  /*07a0*/  @!P0 STG.E.U8 [R14.64], R19 ;  /* 0x000000130e008986 */ /* 0x0001e2000c101106 */
[----:B------:R-:W-:Y:S02]  /*07b0*/  ISETP.GE.AND P0, PT, R5, R2, PT ;  /* 0x000000020500720c */ /* 0x000fe40003f06270 */
[----:B------:R-:W-:Y:S02]  /*07c0*/  SHF.R.S32.HI R23, RZ, UR4, R12 ;  /* 0x00000004ff177c19 */ /* 0x000fe4000801140c */
[----:B------:R-:W-:Y:S02]  /*07d0*/  SHF.R.S32.HI R13, RZ, UR4, R13 ;  /* 0x00000004ff0d7c19 */ /* 0x000fe4000801140d */
[----:B----4-:R-:W-:Y:S02]  /*07e0*/  SHF.R.S32.HI R17, RZ, UR4, R17 ;  /* 0x00000004ff117c19 */ /* 0x010fe40008011411 */
[----:B------:R-:W-:Y:S02]  /*07f0*/  SHF.R.S32.HI R25, RZ, UR4, R22 ;  /* 0x00000004ff197c19 */ /* 0x000fe40008011416 */
[----:B------:R-:W-:-:S03]  /*0800*/  SHF.R.S32.HI R3, RZ, UR4, R21 ;  /* 0x00000004ff037c19 */ /* 0x000fc60008011415 */
[----:B------:R-:W-:Y:S05]  /*0810*/  @P0 BRA `(.L_x_7243) ;  /* 0x000000c000000947 */ /* 0x000fea0003800000 */
[----:B0-----:R-:W-:Y:S01]  /*0820*/  IMAD.IADD R6, R0, 0x1, R5 ;  /* 0x0000000100067824 */ /* 0x001fe200078e0205 */
        /* <DEDUP_REMOVED lines=11> */
.L_x_7243:
[----:B0-----:R-:W-:-:S13]  /*08e0*/  ISETP.GE.AND P0, PT, R5, R2, PT ;  /* 0x000000020500720c */ /* 0x001fda0003f06270 */
[----:B------:R-:W-:Y:S05]  /*08f0*/  @P0 BRA `(.L_x_7245) ;  /* 0x000000c000000947 */ /* 0x000fea0003800000 */
[----:B------:R-:W-:Y:S01]  /*0900*/  IMAD.IADD R6, R0, 0x1, R5 ;  /* 0x0000000100067824 */ /* 0x000fe200078e0205 */
[----:B------:R-:W-:-:S04]  /*0910*/  IADD3 R5, R5, 0x80, RZ ;  /* 0x0000008005057810 */ /* 0x000fc80007ffe0ff */
[----:B------:R-:W-:-:S05]  /*0920*/  IADD3 R6, P0, R6, c[0x0][0x168], RZ ;  /* 0x00005a0006067a10 */ /* 0x000fca0007f1e0ff */
[----:B------:R-:W-:-:S05]  /*0930*/  IMAD.X R7, RZ, RZ, c[0x0][0x16c], P0 ;  /* 0x00005b00ff077624 */ /* 0x000fca00000e06ff */
[----:B------:R0:W-:Y:S03]  /*0940*/  STG.E.U8 [R6.64], R23 ;  /* 0x0000001706007986 */ /* 0x0001e6000c101106 */
.L_x_7244:
[----:B------:R-:W-:-:S13]  /*0950*/  ISETP.GE.AND P0, PT, R5, R2, PT ;  /* 0x000000020500720c */ /* 0x000fda0003f06270 */
[----:B------:R-:W-:Y:S05]  /*0960*/  @P0 BRA `(.L_x_7246) ;  /* 0x000000d000000947 */ /* 0x000fea0003800000 */
[----:B0-----:R-:W-:Y:S01]  /*0970*/  IMAD.IADD R6, R0, 0x1, R5 ;  /* 0x0000000100067824 */ /* 0x001fe200078e0205 */
[----:B------:R-:W-:-:S04]  /*0980*/  IADD3 R5, R5, 0x80, RZ ;  /* 0x0000008005057810 */ /* 0x000fc80007ffe0ff */
[----:B------:R-:W-:-:S05]  /*0990*/  IADD3 R6, P0, R6, c[0x0][0x168], RZ ;  /* 0x00005a0006067a10 */ /* 0x000fca0007f1e0ff */
[----:B------:R-:W-:-:S05]  /*09a0*/  IMAD.X R7, RZ, RZ, c[0x0][0x16c], P0 ;  /* 0x00005b00ff077624 */ /* 0x000fca00000e06ff */
[----:B------:R0:W-:Y:S03]  /*09b0*/  STG.E.U8 [R6.64], R13 ;  /* 0x0000000d06007986 */ /* 0x0001e6000c101106 */
.L_x_7245:
        /* <DEDUP_REMOVED lines=8> */
.L_x_7246:
[----:B------:R-:W-:Y:S05]  /*0a40*/  BSYNC B1 ;  /* 0x0000000000017941 */ /* 0x000fea0003800000 */
.L_x_7242:
[----:B------:R-:W-:-:S13]  /*0a50*/  ISETP.GE.AND P0, PT, R5, R2, PT ;  /* 0x000000020500720c */ /* 0x000fda0003f06270 */
[----:B0-----:R-:W-:Y:S01]  /*0a60*/  @!P0 IMAD.IADD R6, R0, 0x1, R5 ;  /* 0x0000000100068824 */ /* 0x001fe200078e0205 */
[----:B------:R-:W-:-:S04]  /*0a70*/  @!P0 IADD3 R5, R5, 0x80, RZ ;  /* 0x0000008005058810 */ /* 0x000fc80007ffe0ff */
[----:B------:R-:W-:-:S05]  /*0a80*/  @!P0 IADD3 R6, P1, R6, c[0x0][0x168], RZ ;  /* 0x00005a0006068a10 */ /* 0x000fca0007f3e0ff */
[----:B------:R-:W-:-:S05]  /*0a90*/  @!P0 IMAD.X R7, RZ, RZ, c[0x0][0x16c], P1 ;  /* 0x00005b00ff078624 */ /* 0x000fca00008e06ff */
[----:B------:R0:W-:Y:S03]  /*0aa0*/  @!P0 STG.E.U8 [R6.64], R25 ;  /* 0x0000001906008986 */ /* 0x0001e6000c101106 */
.L_x_7247:
[----:B------:R-:W-:Y:S05]  /*0ab0*/  BSYNC B0 ;  /* 0x0000000000007941 */ /* 0x000fea0003800000 */
.L_x_7241:
[----:B------:R-:W-:Y:S01]  /*0ac0*/  WARPSYNC 0xffffffff ;  /* 0xffffffff00007948 */ /* 0x000fe20003800000 */
[----:B------:R-:W-:-:S13]  /*0ad0*/  ISETP.GE.AND P0, PT, R5, R2, PT ;  /* 0x000000020500720c */ /* 0x000fda0003f06270 */
[----:B------:R-:W-:Y:S05]  /*0ae0*/  @P0 EXIT ;  /* 0x000000000000094d */ /* 0x000fea0003800000 */
[----:B------:R-:W-:-:S05]  /*0af0*/  IMAD.IADD R5, R0, 0x1, R5 ;  /* 0x0000000100057824 */ /* 0x000fca00078e0205 */
[----:B------:R-:W-:-:S05]  /*0b00*/  IADD3 R4, P0, R5, c[0x0][0x168], RZ ;  /* 0x00005a0005047a10 */ /* 0x000fca0007f1e0ff */
[----:B------:R-:W-:-:S05]  /*0b10*/  IMAD.X R5, RZ, RZ, c[0x0][0x16c], P0 ;  /* 0x00005b00ff057624 */ /* 0x000fca00000e06ff */
[----:B------:R-:W-:Y:S01]  /*0b20*/  STG.E.U8 [R4.64], R3 ;  /* 0x0000000304007986 */ /* 0x000fe2000c101106 */
[----:B------:R-:W-:Y:S05]  /*0b30*/  EXIT ;  /* 0x000000000000794d */ /* 0x000fea0003800000 */
.L_x_7248:
        /* <DEDUP_REMOVED lines=12> */
.L_x_19694:


//--------------------- .text._ZN2at6native29vectorized_elementwise_kernelILi4ENS0_13BUnaryFunctorIaaaZZZNS0_18rshift_kernel_cudaERNS_18TensorIteratorBaseEENKUlvE_clEvENKUlvE0_clEvEUlaaE_EESt5arrayIPcLm2EEEEviT0_T1_ --------------------------
	.section	.text._ZN2at6native29vectorized_elementwise_kernelILi4ENS0_13BUnaryFunctorIaaaZZZNS0_18rshift_kernel_cudaERNS_18TensorIteratorBaseEENKUlvE_clEvENKUlvE0_clEvEUlaaE_EESt5arrayIPcLm2EEEEviT0_T1_,"ax",@progbits
	.sectioninfo	@"SHI_REGISTERS=28"
	.align	128
        .global         _ZN2at6native29vectorized_elementwise_kernelILi4ENS0_13BUnaryFunctorIaaaZZZNS0_18rshift_kernel_cudaERNS_18TensorIteratorBaseEENKUlvE_clEvENKUlvE0_clEvEUlaaE_EESt5arrayIPcLm2EEEEviT0_T1_
        .type           _ZN2at6native29vectorized_elementwise_kernelILi4ENS0_13BUnaryFunctorIaaaZZZNS0_18rshift_kernel_cudaERNS_18TensorIteratorBaseEENKUlvE_clEvENKUlvE0_clEvEUlaaE_EESt5arrayIPcLm2EEEEviT0_T1_,@function
        .size           _ZN2at6native29vectorized_elementwise_kernelILi4ENS0_13BUnaryFunctorIaaaZZZNS0_18rshift_kernel_cudaERNS_18TensorIteratorBaseEENKUlvE_clEvENKUlvE0_clEvEUlaaE_EESt5arrayIPcLm2EEEEviT0_T1_,(.L_x_19695 - _ZN2at6native29vectorized_elementwise_kernelILi4ENS0_13BUnaryFunctorIaaaZZZNS0_18rshift_kernel_cudaERNS_18TensorIteratorBaseEENKUlvE_clEvENKUlvE0_clEvEUlaaE_EESt5arrayIPcLm2EEEEviT0_T1_)
        .other          _ZN2at6native29vectorized_elementwise_kernelILi4ENS0_13BUnaryFunctorIaaaZZZNS0_18rshift_kernel_cudaERNS_18TensorIteratorBaseEENKUlvE_clEvENKUlvE0_clEvEUlaaE_EESt5arrayIPcLm2EEEEviT0_T1_,@"STO_CUDA_ENTRY STV_DEFAULT"
_ZN2at6native29vectorized_elementwise_kernelILi4ENS0_13BUnaryFunctorIaaaZZZNS0_18rshift_kernel_cudaERNS_18TensorIteratorBaseEENKUlvE_clEvENKUlvE0_clEvEUlaaE_EESt5arrayIPcLm2EEEEviT0_T1_:
.text._ZN2at6native29vectorized_elementwise_kernelILi4ENS0_13BUnaryFunctorIaaaZZZNS0_18rshift_kernel_cudaERNS_18TensorIteratorBaseEENKUlvE_clEvENKUlvE0_clEvEUlaaE_EESt5arrayIPcLm2EEEEviT0_T1_:
        /* <DEDUP_REMOVED lines=12> */
[----:B------:R-:W2:Y:S04]  /*00c0*/  LDG.E R9, [R2.64+0x200] ;  /* 0x0002000602097981 */ /* 0x000ea8000c1e1900 */
[----:B------:R-:W3:Y:S01]  /*00d0*/  LDG.E R8, [R2.64] ;  /* 0x0000000602087981 */ /* 0x000ee2000c1e1900 */
[----:B------:R-:W-:-:S04]  /*00e0*/  UPRMT UR4, UR4, 0x8880, URZ ;  /* 0x0000888004047896 */ /* 0x000fc8000800003f */
[----:B------:R-:W-:-:S04]  /*00f0*/  UISETP.LT.U32.AND UP0, UPT, UR4, 0x7, UPT ;  /* 0x000000070400788c */ /* 0x000fc8000bf01070 */
[----:B------:R-:W-:Y:S01]  /*0100*/  USEL UR4, UR4, 0x7, UP0 ;  /* 0x0000000704047887 */ /* 0x000fe20008000000 */
[C---:B--2---:R-:W-:Y:S02]  /*0110*/  PRMT R7, R9.reuse, 0x8880, RZ ;  /* 0x0000888009077816 */ /* 0x044fe400000000ff */
[----:B------:R-:W-:Y:S02]  /*0120*/  PRMT R10, R9, 0x9991, RZ ;  /* 0x00009991090a7816 */ /* 0x000fe400000000ff */
[C---:B---3--:R-:W-:Y:S01]  /*0130*/  PRMT R4, R8.reuse, 0x8880, RZ ;  /* 0x0000888008047816 */ /* 0x048fe200000000ff */
[----:B------:R-:W-:Y:S01]  /*0140*/  IMAD.MOV.U32 R2, RZ, RZ, R7 ;  /* 0x000000ffff027224 */ /* 0x000fe200078e0007 */
[----:B------:R-:W-:Y:S01]  /*0150*/  PRMT R6, R8, 0x9991, RZ ;  /* 0x0000999108067816 */ /* 0x000fe200000000ff */
[----:B------:R-:W-:Y:S01]  /*0160*/  IMAD.MOV.U32 R7, RZ, RZ, R10 ;  /* 0x000000ffff077224 */ /* 0x000fe200078e000a */
[----:B------:R-:W-:Y:S02]  /*0170*/  SHF.R.S32.HI R4, RZ, UR4, R4 ;  /* 0x00000004ff047c19 */ /* 0x000fe40008011404 */
[----:B------:R-:W-:-:S02]  /*0180*/  SHF.R.S32.HI R3, RZ, UR4, R6 ;  /* 0x00000004ff037c19 */ /* 0x000fc40008011406 */
[----:B------:R-:W-:Y:S02]  /*0190*/  SHF.R.S32.HI R6, RZ, UR4, R2 ;  /* 0x00000004ff067c19 */ /* 0x000fe40008011402 */
[----:B------:R-:W-:Y:S02]  /*01a0*/  IADD3 R2, P0, R0, c[0x0][0x168], RZ ;  /* 0x00005a0000027a10 */ /* 0x000fe40007f1e0ff */
[----:B------:R-:W-:Y:S02]  /*01b0*/  SHF.R.S32.HI R7, RZ, UR4, R7 ;  /* 0x00000004ff077c19 */ /* 0x000fe40008011407 */
[----:B------:R-:W-:Y:S02]  /*01c0*/  PRMT R11, R3, 0x7604, R4 ;  /* 0x00007604030b7816 */ /* 0x000fe40000000004 */
[----:B------:R-:W-:Y:S02]  /*01d0*/  PRMT R0, R8, 0xaaa2, RZ ;  /* 0x0000aaa208007816 */ /* 0x000fe400000000ff */
[----:B------:R-:W-:-:S02]  /*01e0*/  PRMT R4, R9, 0xaaa2, RZ ;  /* 0x0000aaa209047816 */ /* 0x000fc400000000ff */
[----:B------:R-:W-:Y:S02]  /*01f0*/  PRMT R8, R8, 0xbbb3, RZ ;  /* 0x0000bbb308087816 */ /* 0x000fe400000000ff */
[----:B------:R-:W-:Y:S02]  /*0200*/  PRMT R13, R7, 0x7604, R6 ;  /* 0x00007604070d7816 */ /* 0x000fe40000000006 */
[----:B------:R-:W-:Y:S01]  /*0210*/  SHF.R.S32.HI R6, RZ, UR4, R4 ;  /* 0x00000004ff067c19 */ /* 0x000fe20008011404 */
[----:B------:R-:W-:Y:S01]  /*0220*/  IMAD.MOV.U32 R4, RZ, RZ, R8 ;  /* 0x000000ffff047224 */ /* 0x000fe200078e0008 */
[----:B------:R-:W-:Y:S02]  /*0230*/  PRMT R7, R9, 0xbbb3, RZ ;  /* 0x0000bbb309077816 */ /* 0x000fe400000000ff */
[----:B------:R-:W-:Y:S01]  /*0240*/  SHF.R.S32.HI R0, RZ, UR4, R0 ;  /* 0x00000004ff007c19 */ /* 0x000fe20008011400 */
[----:B------:R-:W-:Y:S01]  /*0250*/  IMAD.X R3, RZ, RZ, c[0x0][0x16c], P0 ;  /* 0x00005b00ff037624 */ /* 0x000fe200000e06ff */
[----:B------:R-:W-:-:S02]  /*0260*/  PRMT R6, R6, 0x7054, R13 ;  /* 0x0000705406067816 */ /* 0x000fc4000000000d */
[----:B------:R-:W-:Y:S02]  /*0270*/  PRMT R11, R0, 0x7054, R11 ;  /* 0x00007054000b7816 */ /* 0x000fe4000000000b */
[----:B------:R-:W-:Y:S02]  /*0280*/  SHF.R.S32.HI R4, RZ, UR4, R4 ;  /* 0x00000004ff047c19 */ /* 0x000fe40008011404 */
[----:B------:R-:W-:Y:S01]  /*0290*/  SHF.R.S32.HI R7, RZ, UR4, R7 ;  /* 0x00000004ff077c19 */ /* 0x000fe20008011407 */
[----:B------:R-:W-:Y:S01]  /*02a0*/  IMAD.WIDE R2, R5, 0x4, R2 ;  /* 0x0000000405027825 */ /* 0x000fe200078e0202 */
[----:B------:R-:W-:Y:S02]  /*02b0*/  PRMT R11, R4, 0x654, R11 ;  /* 0x00000654040b7816 */ /* 0x000fe4000000000b */
[----:B------:R-:W-:-:S03]  /*02c0*/  PRMT R7, R7, 0x654, R6 ;  /* 0x0000065407077816 */ /* 0x000fc60000000006 */
[----:B------:R-:W-:Y:S04]  /*02d0*/  STG.E [R2.64], R11 ;  /* 0x0000000b02007986 */ /* 0x000fe8000c101906 */
[----:B------:R-:W-:Y:S01]  /*02e0*/  STG.E [R2.64+0x200], R7 ;  /* 0x0002000702007986 */ /* 0x000fe2000c101906 */
[----:B------:R-:W-:Y:S05]  /*02f0*/  EXIT ;  /* 0x000000000000794d */ /* 0x000fea0003800000 */
.L_x_7249:
        /* <DEDUP_REMOVED lines=89> */
.L_x_7252:
[----:B0-----:R-:W-:-:S13]  /*0890*/  ISETP.GE.AND P0, PT, R5, R2, PT ;  /* 0x000000020500720c */ /* 0x001fda0003f06270 */
[----:B------:R-:W-:Y:S05]  /*08a0*/  @P0 BRA `(.L_x_7254) ;  /* 0x000000c000000947 */ /* 0x000fea0003800000 */
[----:B------:R-:W-:Y:S01]  /*08b0*/  IMAD.IADD R6, R0, 0x1, R5 ;  /* 0x0000000100067824 */ /* 0x000fe200078e0205 */
[----:B------:R-:W-:-:S04]  /*08c0*/  IADD3 R5, R5, 0x80, RZ ;  /* 0x0000008005057810 */ /* 0x000fc80007ffe0ff */
[----:B------:R-:W-:-:S05]  /*08d0*/  IADD3 R6, P0, R6, c[0x0][0x168], RZ ;  /* 0x00005a0006067a10 */ /* 0x000fca0007f1e0ff */
[----:B------:R-:W-:-:S05]  /*08e0*/  IMAD.X R7, RZ, RZ, c[0x0][0x16c], P0 ;  /* 0x00005b00ff077624 */ /* 0x000fca00000e06ff */
[----:B------:R0:W-:Y:S03]  /*08f0*/  STG.E.U8 [R6.64], R23 ;  /* 0x0000001706007986 */ /* 0x0001e6000c101106 */
.L_x_7253:
[----:B------:R-:W-:-:S13]  /*0900*/  ISETP.GE.AND P0, PT, R5, R2, PT ;  /* 0x000000020500720c */ /* 0x000fda0003f06270 */
[----:B------:R-:W-:Y:S05]  /*0910*/  @P0 BRA `(.L_x_7255) ;  /* 0x000000d000000947 */ /* 0x000fea0003800000 */
[----:B0-----:R-:W-:Y:S01]  /*0920*/  IMAD.IADD R6, R0, 0x1, R5 ;  /* 0x0000000100067824 */ /* 0x001fe200078e0205 */
[----:B------:R-:W-:-:S04]  /*0930*/  IADD3 R5, R5, 0x80, RZ ;  /* 0x0000008005057810 */ /* 0x000fc80007ffe0ff */
[----:B------:R-:W-:-:S05]  /*0940*/  IADD3 R6, P0, R6, c[0x0][0x168], RZ ;  /* 0x00005a0006067a10 */ /* 0x000fca0007f1e0ff */
[----:B------:R-:W-:-:S05]  /*0950*/  IMAD.X R7, RZ, RZ, c[0x0][0x16c], P0 ;  /* 0x00005b00ff077624 */ /* 0x000fca00000e06ff */
[----:B------:R0:W-:Y:S03]  /*0960*/  STG.E.U8 [R6.64], R13 ;  /* 0x0000000d06007986 */ /* 0x0001e6000c101106 */
.L_x_7254:
        /* <DEDUP_REMOVED lines=8> */
.L_x_7255:
[----:B------:R-:W-:Y:S05]  /*09f0*/  BSYNC B1 ;  /* 0x0000000000017941 */ /* 0x000fea0003800000 */
.L_x_7251:
[----:B------:R-:W-:-:S13]  /*0a00*/  ISETP.GE.AND P0, PT, R5, R2, PT ;  /* 0x000000020500720c */ /* 0x000fda0003f06270 */
[----:B0-----:R-:W-:Y:S01]  /*0a10*/  @!P0 IMAD.IADD R6, R0, 0x1, R5 ;  /* 0x0000000100068824 */ /* 0x001fe200078e0205 */
[----:B------:R-:W-:-:S04]  /*0a20*/  @!P0 IADD3 R5, R5, 0x80, RZ ;  /* 0x0000008005058810 */ /* 0x000fc80007ffe0ff */
[----:B------:R-:W-:-:S05]  /*0a30*/  @!P0 IADD3 R6, P1, R6, c[0x0][0x168], RZ ;  /* 0x00005a0006068a10 */ /* 0x000fca0007f3e0ff */
[----:B------:R-:W-:-:S05]  /*0a40*/  @!P0 IMAD.X R7, RZ, RZ, c[0x0][0x16c], P1 ;  /* 0x00005b00ff078624 */ /* 0x000fca00008e06ff */
[----:B------:R0:W-:Y:S03]  /*0a50*/  @!P0 STG.E.U8 [R6.64], R25 ;  /* 0x0000001906008986 */ /* 0x0001e6000c101106 */
.L_x_7256:
[----:B------:R-:W-:Y:S05]  /*0a60*/  BSYNC B0 ;  /* 0x0000000000007941 */ /* 0x000fea0003800000 */
.L_x_7250:
        /* <DEDUP_REMOVED lines=8> */
.L_x_7257:
        /* <DEDUP_REMOVED lines=9> */
.L_x_19695:


//--------------------- .text._ZN2at6native29vectorized_elementwise_kernelILi8ENS0_13BUnaryFunctorIaaaZZZNS0_18rshift_kernel_cudaERNS_18TensorIteratorBaseEENKUlvE_clEvENKUlvE0_clEvEUlaaE_EESt5arrayIPcLm2EEEEviT0_T1_ --------------------------
	.section	.text._ZN2at6native29vectorized_elementwise_kernelILi8ENS0_13BUnaryFunctorIaaaZZZNS0_18rshift_kernel_cudaERNS_18TensorIteratorBaseEENKUlvE_clEvENKUlvE0_clEvEUlaaE_EESt5arrayIPcLm2EEEEviT0_T1_,"ax",@progbits
	.sectioninfo	@"SHI_REGISTERS=4"
	.align	128
        .global         _ZN2at6native29vectorized_elementwise_kernelILi8ENS0_13BUnaryFunctorIaaaZZZNS0_18rshift_kernel_cudaERNS_18TensorIteratorBaseEENKUlvE_clEvENKUlvE0_clEvEUlaaE_EESt5arrayIPcLm2EEEEviT0_T1_
        .type           _ZN2at6native29vectorized_elementwise_kernelILi8ENS0_13BUnaryFunctorIaaaZZZNS0_18rshift_kernel_cudaERNS_18TensorIteratorBaseEENKUlvE_clEvENKUlvE0_clEvEUlaaE_EESt5arrayIPcLm2EEEEviT0_T1_,@function
        .size           _ZN2at6native29vectorized_elementwise_kernelILi8ENS0_13BUnaryFunctorIaaaZZZNS0_18rshift_kernel_cudaERNS_18TensorIteratorBaseEENKUlvE_clEvENKUlvE0_clEvEUlaaE_EESt5arrayIPcLm2EEEEviT0_T1_,(.L_x_19696 - _ZN2at6native29vectorized_elementwise_kernelILi8ENS0_13BUnaryFunctorIaaaZZZNS0_18rshift_kernel_cudaERNS_18TensorIteratorBaseEENKUlvE_clEvENKUlvE0_clEvEUlaaE_EESt5arrayIPcLm2EEEEviT0_T1_)
        .other          _ZN2at6native29vectorized_elementwise_kernelILi8ENS0_13BUnaryFunctorIaaaZZZNS0_18rshift_kernel_cudaERNS_18TensorIteratorBaseEENKUlvE_clEvENKUlvE0_clEvEUlaaE_EESt5arrayIPcLm2EEEEviT0_T1_,@"STO_CUDA_ENTRY STV_DEFAULT"
_ZN2at6native29vectorized_elementwise_kernelILi8ENS0_13BUnaryFunctorIaaaZZZNS0_18rshift_kernel_cudaERNS_18TensorIteratorBaseEENKUlvE_clEvENKUlvE0_clEvEUlaaE_EESt5arrayIPcLm2EEEEviT0_T1_:
.text._ZN2at6native29vectorized_elementwise_kernelILi8ENS0_13BUnaryFunctorIaaaZZZNS0_18rshift_kernel_cudaERNS_18TensorIteratorBaseEENKUlvE_clEvENKUlvE0_clEvEUlaaE_EESt5arrayIPcLm2EEEEviT0_T1_:
[----:B------:R-:W-:Y:S02]  /*0000*/  MOV R1, c[0x0][0x28] ;  /* 0x00000a0000017a02 */ /* 0x000fe40000000f00 */
[----:B------:R-:W-:Y:S05]  /*0010*/  EXIT ;  /* 0x000000000000794d */ /* 0x000fea0003800000 */
.L_x_7258:
        /* <DEDUP_REMOVED lines=14> */
.L_x_19696:


//--------------------- .text._ZN2at6native18elementwise_kernelILi128ELi4EZNS0_15gpu_kernel_implINS0_13AUnaryFunctorIaaaZZZNS0_18rshift_kernel_cudaERNS_18TensorIteratorBaseEENKUlvE_clEvENKUlvE0_clEvEUlaaE_EEEEvS5_RKT_EUliE_EEviT1_ --------------------------
	.section	.text._ZN2at6native18elementwise_kernelILi128ELi4EZNS0_15gpu_kernel_implINS0_13AUnaryFunctorIaaaZZZNS0_18rshift_kernel_cudaERNS_18TensorIteratorBaseEENKUlvE_clEvENKUlvE0_clEvEUlaaE_EEEEvS5_RKT_EUliE_EEviT1_,"ax",@progbits
	.sectioninfo	@"SHI_REGISTERS=26"
	.align	128
        .global         _ZN2at6native18elementwise_kernelILi128ELi4EZNS0_15gpu_kernel_implINS0_13AUnaryFunctorIaaaZZZNS0_18rshift_kernel_cudaERNS_18TensorIteratorBaseEENKUlvE_clEvENKUlvE0_clEvEUlaaE_EEEEvS5_RKT_EUliE_EEviT1_
        .type           _ZN2at6native18elementwise_kernelILi128ELi4EZNS0_15gpu_kernel_implINS0_13AUnaryFunctorIaaaZZZNS0_18rshift_kernel_cudaERNS_18TensorIteratorBaseEENKUlvE_clEvENKUlvE0_clEvEUlaaE_EEEEvS5_RKT_EUliE_EEviT1_,@function
        .size           _ZN2at6native18elementwise_kernelILi128ELi4EZNS0_15gpu_kernel_implINS0_13AUnaryFunctorIaaaZZZNS0_18rshift_kernel_cudaERNS_18TensorIteratorBaseEENKUlvE_clEvENKUlvE0_clEvEUlaaE_EEEEvS5_RKT_EUliE_EEviT1_,(.L_x_19697 - _ZN2at6native18elementwise_kernelILi128ELi4EZNS0_15gpu_kernel_implINS0_13AUnaryFunctorIaaaZZZNS0_18rshift_kernel_cudaERNS_18TensorIteratorBaseEENKUlvE_clEvENKUlvE0_clEvEUlaaE_EEEEvS5_RKT_EUliE_EEviT1_)
        .other          _ZN2at6native18elementwise_kernelILi128ELi4EZNS0_15gpu_kernel_implINS0_13AUnaryFunctorIaaaZZZNS0_18rshift_kernel_cudaERNS_18TensorIteratorBaseEENKUlvE_clEvENKUlvE0_clEvEUlaaE_EEEEvS5_RKT_EUliE_EEviT1_,@"STO_CUDA_ENTRY STV_DEFAULT"
_ZN2at6native18elementwise_kernelILi128ELi4EZNS0_15gpu_kernel_implINS0_13AUnaryFunctorIaaaZZZNS0_18rshift_kernel_cudaERNS_18TensorIteratorBaseEENKUlvE_clEvENKUlvE0_clEvEUlaaE_EEEEvS5_RKT_EUliE_EEviT1_:
.text._ZN2at6native18elementwise_kernelILi128ELi4EZNS0_15gpu_kernel_implINS0_13AUnaryFunctorIaaaZZZNS0_18rshift_kernel_cudaERNS_18TensorIteratorBaseEENKUlvE_clEvENKUlvE0_clEvEUlaaE_EEEEvS5_RKT_EUliE_EEviT1_:
        /* <DEDUP_REMOVED lines=237> */
.L_x_7261:
        /* <DEDUP_REMOVED lines=18> */
.L_x_7265:
[----:B------:R0:W5:Y:S01]  /*0ff0*/  LDG.E.U8 R0, [R2.64] ;  /* 0x0000002402007981 */ /* 0x000162000c1e1100 */
[----:B------:R-:W-:Y:S05]  /*1000*/  BRA `(.L_x_7267) ;  /* 0x00000d7000007947 */ /* 0x000fea0003800000 */
.L_x_7264:
        /* <DEDUP_REMOVED lines=8> */
.L_x_7269:
[----:B------:R0:W5:Y:S01]  /*1090*/  LDG.E.U8 R0, [R2.64] ;  /* 0x0000002402007981 */ /* 0x000162000c1e1100 */
[----:B------:R-:W-:Y:S05]  /*10a0*/  BRA `(.L_x_7267) ;  /* 0x00000cd000007947 */ /* 0x000fea0003800000 */
.L_x_7268:
[----:B------:R0:W5:Y:S01]  /*10b0*/  LDG.E.U16 R0, [R2.64] ;  /* 0x0000002402007981 */ /* 0x000162000c1e1500 */
[----:B------:R-:W-:Y:S05]  /*10c0*/  BRA `(.L_x_7267) ;  /* 0x00000cb000007947 */ /* 0x000fea0003800000 */
.L_x_7263:
        /* <DEDUP_REMOVED lines=9> */
.L_x_7271:
[----:B------:R-:W2:Y:S02]  /*1160*/  LDG.E.U16 R4, [R2.64] ;  /* 0x0000002402047981 */ /* 0x000ea4000c1e1500 */
[----:B--2---:R-:W-:-:S06]  /*1170*/  HADD2.F32 R4, -RZ, R4.H0_H0 ;  /* 0x20000004ff047230 */ /* 0x004fcc0000004100 */
[----:B------:R-:W0:Y:S02]  /*1180*/  F2I.FTZ.TRUNC.NTZ R4, R4 ;  /* 0x0000000400047305 */ /* 0x000e24000021f100 */
[----:B0-----:R-:W-:Y:S01]  /*1190*/  PRMT R0, R4, 0x7610, R0 ;  /* 0x0000761004007816 */ /* 0x001fe20000000000 */
[----:B------:R-:W-:Y:S05]  /*11a0*/  BRA `(.L_x_7267) ;  /* 0x00000bd000007947 */ /* 0x000fea0003800000 */
.L_x_7270:
        /* <DEDUP_REMOVED lines=9> */
.L_x_7273:
[----:B------:R-:W2:Y:S02]  /*1240*/  LDG.E.U16 R2, [R2.64] ;  /* 0x0000002402027981 */ /* 0x000ea4000c1e1500 */
[----:B--2---:R-:W-:-:S06]  /*1250*/  HADD2.F32 R4, -RZ, R2.H0_H0 ;  /* 0x20000002ff047230 */ /* 0x004fcc0000004100 */
[----:B------:R-:W0:Y:S02]  /*1260*/  F2I.FTZ.TRUNC.NTZ R4, R4 ;  /* 0x0000000400047305 */ /* 0x000e24000021f100 */
[----:B0-----:R-:W-:Y:S01]  /*1270*/  PRMT R0, R4, 0x7610, R0 ;  /* 0x0000761004007816 */ /* 0x001fe20000000000 */
[----:B------:R-:W-:Y:S05]  /*1280*/  BRA `(.L_x_7267) ;  /* 0x00000af000007947 */ /* 0x000fea0003800000 */
.L_x_7272:
[----:B------:R-:W2:Y:S02]  /*1290*/  LDG.E.64 R2, [R2.64] ;  /* 0x0000002402027981 */ /* 0x000ea4000c1e1b00 */
[----:B--2---:R0:W1:Y:S01]  /*12a0*/  F2I.F64.TRUNC R0, R2 ;  /* 0x0000000200007311 */ /* 0x004062000030d100 */
[----:B------:R-:W-:Y:S05]  /*12b0*/  BRA `(.L_x_7267) ;  /* 0x00000ac000007947 */ /* 0x000fea0003800000 */
.L_x_7262:
        /* <DEDUP_REMOVED lines=12> */
.L_x_7276:
[----:B------:R-:W2:Y:S02]  /*1380*/  LDG.E.64 R2, [R2.64] ;  /* 0x0000002402027981 */ /* 0x000ea4000c1e1b00 */
[----:B--2---:R0:W1:Y:S01]  /*1390*/  F2I.F64.TRUNC R0, R2 ;  /* 0x0000000200007311 */ /* 0x004062000030d100 */
[----:B------:R-:W-:Y:S05]  /*13a0*/  BRA `(.L_x_7267) ;  /* 0x000009d000007947 */ /* 0x000fea0003800000 */
.L_x_7275:
        /* <DEDUP_REMOVED lines=28> */
.L_x_7278:
        /* <DEDUP_REMOVED lines=15> */
.L_x_7277:
[----:B------:R-:W2:Y:S02]  /*1660*/  LDG.E.U16 R2, [R2.64] ;  /* 0x0000002402027981 */ /* 0x000ea4000c1e1500 */
[----:B--2---:R-:W-:-:S04]  /*1670*/  PRMT R2, RZ, 0x5410, R2 ;  /* 0x00005410ff027816 */ /* 0x004fc80000000002 */
[----:B------:R0:W1:Y:S01]  /*1680*/  F2I.FTZ.TRUNC.NTZ R0, R2 ;  /* 0x0000000200007305 */ /* 0x000062000021f100 */
[----:B------:R-:W-:Y:S05]  /*1690*/  BRA `(.L_x_7267) ;  /* 0x000006e000007947 */ /* 0x000fea0003800000 */
.L_x_7274:
        /* <DEDUP_REMOVED lines=10> */
.L_x_7281:
        /* <DEDUP_REMOVED lines=21> */
.L_x_7285:
[----:B------:R-:W-:Y:S05]  /*1890*/  BSYNC B1 ;  /* 0x0000000000017941 */ /* 0x000fea0003800000 */
.L_x_7284:
[----:B------:R-:W-:Y:S01]  /*18a0*/  IMAD.SHL.U32 R2, R2, 0x100000, RZ ;  /* 0x0010000002027824 */ /* 0x000fe200078e00ff */
[----:B------:R-:W-:-:S04]  /*18b0*/  LEA R3, R0, 0x3b800000, 0x17 ;  /* 0x3b80000000037811 */ /* 0x000fc800078eb8ff */
[----:B------:R-:W-:Y:S02]  /*18c0*/  LOP3.LUT R4, R3, R2, R4, 0xfe, !PT ;  /* 0x0000000203047212 */ /* 0x000fe400078efe04 */
.L_x_7283:
[----:B------:R-:W-:Y:S05]  /*18d0*/  BSYNC B0 ;  /* 0x0000000000007941 */ /* 0x000fea0003800000 */
.L_x_7282:
[----:B------:R-:W0:Y:S02]  /*18e0*/  F2I.FTZ.TRUNC.NTZ R4, R4 ;  /* 0x0000000400047305 */ /* 0x000e24000021f100 */
[----:B0-----:R-:W-:Y:S01]  /*18f0*/  PRMT R0, R4, 0x7610, R0 ;  /* 0x0000761004007816 */ /* 0x001fe20000000000 */
[----:B------:R-:W-:Y:S05]  /*1900*/  BRA `(.L_x_7267) ;  /* 0x0000047000007947 */ /* 0x000fea0003800000 */
.L_x_7280:
        /* <DEDUP_REMOVED lines=21> */
.L_x_7289:
[----:B------:R-:W-:Y:S05]  /*1a60*/  BSYNC B1 ;  /* 0x0000000000017941 */ /* 0x000fea0003800000 */
.L_x_7288:
[----:B------:R-:W-:Y:S01]  /*1a70*/  IMAD.SHL.U32 R2, R2, 0x200000, RZ ;  /* 0x0020000002027824 */ /* 0x000fe200078e00ff */
[----:B------:R-:W-:-:S04]  /*1a80*/  LEA R3, R0, 0x37800000, 0x17 ;  /* 0x3780000000037811 */ /* 0x000fc800078eb8ff */
[----:B------:R-:W-:Y:S02]  /*1a90*/  LOP3.LUT R4, R3, R2, R4, 0xfe, !PT ;  /* 0x0000000203047212 */ /* 0x000fe400078efe04 */
.L_x_7287:
[----:B------:R-:W-:Y:S05]  /*1aa0*/  BSYNC B0 ;  /* 0x0000000000007941 */ /* 0x000fea0003800000 */
.L_x_7286:
[----:B------:R-:W0:Y:S02]  /*1ab0*/  F2I.FTZ.TRUNC.NTZ R4, R4 ;  /* 0x0000000400047305 */ /* 0x000e24000021f100 */
[----:B0-----:R-:W-:Y:S01]  /*1ac0*/  PRMT R0, R4, 0x7610, R0 ;  /* 0x0000761004007816 */ /* 0x001fe20000000000 */
[----:B------:R-:W-:Y:S05]  /*1ad0*/  BRA `(.L_x_7267) ;  /* 0x000002a000007947 */ /* 0x000fea0003800000 */
.L_x_7279:
        /* <DEDUP_REMOVED lines=14> */
.L_x_7293:
[----:B------:R-:W-:Y:S05]  /*1bc0*/  BSYNC B0 ;  /* 0x0000000000007941 */ /* 0x000fea0003800000 */
.L_x_7292:
[----:B------:R-:W0:Y:S02]  /*1bd0*/  F2I.FTZ.TRUNC.NTZ R4, R4 ;  /* 0x0000000400047305 */ /* 0x000e24000021f100 */
[----:B0-----:R-:W-:Y:S01]  /*1be0*/  PRMT R0, R4, 0x7610, R0 ;  /* 0x0000761004007816 */ /* 0x001fe20000000000 */
[----:B------:R-:W-:Y:S05]  /*1bf0*/  BRA `(.L_x_7267) ;  /* 0x0000018000007947 */ /* 0x000fea0003800000 */
.L_x_7266:
        /* <DEDUP_REMOVED lines=21> */
.L_x_7291:
[----:B------:R0:W5:Y:S01]  /*1d50*/  LDG.E.U8 R0, [R2.64] ;  /* 0x0000002402007981 */ /* 0x000162000c1e1100 */
[----:B------:R-:W-:Y:S05]  /*1d60*/  BRA `(.L_x_7267) ;  /* 0x0000001000007947 */ /* 0x000fea0003800000 */
.L_x_7290:
[----:B------:R0:W5:Y:S02]  /*1d70*/  LDG.E.U8 R0, [R2.64] ;  /* 0x0000002402007981 */ /* 0x000164000c1e1100 */
.L_x_7267:
[----:B------:R-:W2:Y:S01]  /*1d80*/  LDC.U8 R6, c[0x0][0x372] ;  /* 0x0000dc80ff067b82 */ /* 0x000ea20000000000 */
[----:B-1---5:R-:W-:-:S04]  /*1d90*/  LOP3.LUT R0, R0, 0xffff, RZ, 0xc0, !PT ;  /* 0x0000ffff00007812 */ /* 0x022fc800078ec0ff */
[----:B0-----:R-:W-:-:S03]  /*1da0*/  PRMT R2, R0, 0x8880, RZ ;  /* 0x0000888000027816 */ /* 0x001fc600000000ff */
[----:B------:R-:W0:Y:S01]  /*1db0*/  LDC.S8 R3, c[0x0][0x371] ;  /* 0x0000dc40ff037b82 */ /* 0x000e220000000200 */
[----:B--2---:R-:W-:-:S04]  /*1dc0*/  PRMT R4, R6, 0x9910, RZ ;  /* 0x0000991006047816 */ /* 0x004fc800000000ff */
[----:B------:R-:W-:Y:S01]  /*1dd0*/  ISETP.GT.AND P0, PT, R4, 0x9, PT ;  /* 0x000000090400780c */ /* 0x000fe20003f04270 */
[----:B0-----:R-:W-:Y:S01]  /*1de0*/  IMAD.MOV.U32 R0, RZ, RZ, R3 ;  /* 0x000000ffff007224 */ /* 0x001fe200078e0003 */
[----:B------:R-:W-:-:S04]  /*1df0*/  IMNMX.U32 R3, R2, 0x7, PT ;  /* 0x0000000702037817 */ /* 0x000fc80003800000 */
        /* <DEDUP_REMOVED lines=12> */
.L_x_7297:
[----:B------:R0:W-:Y:S01]  /*1ec0*/  STG.E.U8 [R16.64], R5 ;  /* 0x0000000510007986 */ /* 0x0001e2000c101124 */
[----:B------:R-:W-:Y:S05]  /*1ed0*/  BRA `(.L_x_7299) ;  /* 0x00000da000007947 */ /* 0x000fea0003800000 */
.L_x_7296:
        /* <DEDUP_REMOVED lines=10> */
.L_x_7301:
[----:B------:R0:W-:Y:S01]  /*1f80*/  STG.E [R16.64], R5 ;  /* 0x0000000510007986 */ /* 0x0001e2000c101924 */
[----:B------:R-:W-:Y:S05]  /*1f90*/  BRA `(.L_x_7299) ;  /* 0x00000ce000007947 */ /* 0x000fea0003800000 */
.L_x_7300:
[----:B------:R0:W-:Y:S01]  /*1fa0*/  STG.E.U16 [R16.64], R5 ;  /* 0x0000000510007986 */ /* 0x0001e2000c101524 */
[----:B------:R-:W-:Y:S05]  /*1fb0*/  BRA `(.L_x_7299) ;  /* 0x00000cc000007947 */ /* 0x000fea0003800000 */
.L_x_7295:
        /* <DEDUP_REMOVED lines=9> */
.L_x_7303:
[----:B------:R-:W0:Y:S02]  /*2050*/  I2F.S16 R0, R5 ;  /* 0x0000000500007306 */ /* 0x000e240000101400 */
[----:B0-----:R-:W-:-:S05]  /*2060*/  F2FP.PACK_AB R0, RZ, R0 ;  /* 0x00000000ff00723e */ /* 0x001fca00000000ff */
[----:B------:R0:W-:Y:S01]  /*2070*/  STG.E.U16 [R16.64], R0 ;  /* 0x0000000010007986 */ /* 0x0001e2000c101524 */
[----:B------:R-:W-:Y:S05]  /*2080*/  BRA `(.L_x_7299) ;  /* 0x00000bf000007947 */ /* 0x000fea0003800000 */
.L_x_7302:
        /* <DEDUP_REMOVED lines=10> */
.L_x_7305:
[----:B------:R-:W0:Y:S02]  /*2130*/  I2F.S16 R5, R5 ;  /* 0x0000000500057306 */ /* 0x000e240000101400 */
[----:B0-----:R-:W-:-:S04]  /*2140*/  F2FP.PACK_AB R3, RZ, R5 ;  /* 0x00000005ff03723e */ /* 0x001fc800000000ff */
[----:B------:R-:W-:-:S05]  /*2150*/  PRMT R3, R3, 0x5410, RZ ;  /* 0x0000541003037816 */ /* 0x000fca00000000ff */
[----:B------:R0:W-:Y:S01]  /*2160*/  STG.E [R16.64], R3 ;  /* 0x0000000310007986 */ /* 0x0001e2000c101924 */
[----:B------:R-:W-:Y:S05]  /*2170*/  BRA `(.L_x_7299) ;  /* 0x00000b0000007947 */ /* 0x000fea0003800000 */
.L_x_7304:
[----:B------:R-:W0:Y:S02]  /*2180*/  I2F.F64.S16 R2, R5 ;  /* 0x0000000500027312 */ /* 0x000e240000101c00 */
[----:B0-----:R0:W-:Y:S01]  /*2190*/  STG.E.64 [R16.64], R2 ;  /* 0x0000000210007986 */ /* 0x0011e2000c101b24 */
[----:B------:R-:W-:Y:S05]  /*21a0*/  BRA `(.L_x_7299) ;  /* 0x00000ad000007947 */ /* 0x000fea0003800000 */
.L_x_7294:
        /* <DEDUP_REMOVED lines=13> */
.L_x_7308:
[----:B------:R-:W0:Y:S01]  /*2280*/  I2F.F64.S16 R4, R5 ;  /* 0x0000000500047312 */ /* 0x000e220000101c00 */
[----:B------:R-:W-:-:S05]  /*2290*/  CS2R R6, SRZ ;  /* 0x0000000000067805 */ /* 0x000fca000001ff00 */
[----:B0-----:R0:W-:Y:S01]  /*22a0*/  STG.E.128 [R16.64], R4 ;  /* 0x0000000410007986 */ /* 0x0011e2000c101d24 */
[----:B------:R-:W-:Y:S05]  /*22b0*/  BRA `(.L_x_7299) ;  /* 0x000009c000007947 */ /* 0x000fea0003800000 */
.L_x_7307:
        /* <DEDUP_REMOVED lines=21> */
.L_x_7312:
[----:B------:R-:W-:Y:S05]  /*2410*/  BSYNC B0 ;  /* 0x0000000000007941 */ /* 0x000fea0003800000 */
.L_x_7311:
[----:B------:R-:W-:-:S05]  /*2420*/  LOP3.LUT R3, R0, R3, RZ, 0xfc, !PT ;  /* 0x0000000300037212 */ /* 0x000fca00078efcff */
[----:B------:R0:W-:Y:S01]  /*2430*/  STG.E.U8 [R16.64], R3 ;  /* 0x0000000310007986 */ /* 0x0001e2000c101124 */
[----:B------:R-:W-:Y:S05]  /*2440*/  BRA `(.L_x_7299) ;  /* 0x0000083000007947 */ /* 0x000fea0003800000 */
.L_x_7310:
        /* <DEDUP_REMOVED lines=13> */
.L_x_7314:
[----:B------:R-:W-:Y:S01]  /*2520*/  IMAD.MOV.U32 R0, RZ, RZ, 0x7f ;  /* 0x0000007fff007424 */ /* 0x000fe200078e00ff */
[----:B------:R-:W-:-:S04]  /*2530*/  ISETP.GT.U32.AND P0, PT, R2, 0x7f800000, PT ;  /* 0x7f8000000200780c */ /* 0x000fc80003f04070 */
[----:B------:R-:W-:-:S04]  /*2540*/  SEL R0, R0, 0x7c, P0 ;  /* 0x0000007c00007807 */ /* 0x000fc80000000000 */
.L_x_7315:
[----:B------:R-:W-:Y:S05]  /*2550*/  BSYNC B0 ;  /* 0x0000000000007941 */ /* 0x000fea0003800000 */
.L_x_7313:
[----:B------:R-:W-:-:S04]  /*2560*/  LOP3.LUT R2, R5, 0x80000000, RZ, 0xc0, !PT ;  /* 0x8000000005027812 */ /* 0x000fc800078ec0ff */
[----:B------:R-:W-:-:S04]  /*2570*/  SHF.R.U32.HI R3, RZ, 0x18, R2 ;  /* 0x00000018ff037819 */ /* 0x000fc80000011602 */
[----:B------:R-:W-:-:S05]  /*2580*/  LOP3.LUT R3, R0, R3, RZ, 0xfc, !PT ;  /* 0x0000000300037212 */ /* 0x000fca00078efcff */
[----:B------:R0:W-:Y:S01]  /*2590*/  STG.E.U8 [R16.64], R3 ;  /* 0x0000000310007986 */ /* 0x0001e2000c101124 */
[----:B------:R-:W-:Y:S05]  /*25a0*/  BRA `(.L_x_7299) ;  /* 0x000006d000007947 */ /* 0x000fea0003800000 */
.L_x_7309:
[----:B------:R-:W0:Y:S02]  /*25b0*/  I2F.S16 R0, R5 ;  /* 0x0000000500007306 */ /* 0x000e240000101400 */
[----:B0-----:R-:W-:-:S05]  /*25c0*/  F2FP.BF16.PACK_AB R0, RZ, R0 ;  /* 0x00000000ff00723e */ /* 0x001fca00000010ff */
[----:B------:R0:W-:Y:S01]  /*25d0*/  STG.E.U16 [R16.64], R0 ;  /* 0x0000000010007986 */ /* 0x0001e2000c101524 */
[----:B------:R-:W-:Y:S05]  /*25e0*/  BRA `(.L_x_7299) ;  /* 0x0000069000007947 */ /* 0x000fea0003800000 */
.L_x_7306:
        /* <DEDUP_REMOVED lines=10> */
.L_x_7318:
        /* <DEDUP_REMOVED lines=17> */
.L_x_7321:
[----:B------:R-:W-:-:S04]  /*27a0*/  LOP3.LUT R2, R5, 0x80000000, RZ, 0xc0, !PT ;  /* 0x8000000005027812 */ /* 0x000fc800078ec0ff */
[----:B------:R-:W-:-:S04]  /*27b0*/  SHF.R.U32.HI R3, RZ, 0x18, R2 ;  /* 0x00000018ff037819 */ /* 0x000fc80000011602 */
[----:B------:R-:W-:-:S04]  /*27c0*/  LOP3.LUT R0, R0, R3, RZ, 0xfc, !PT ;  /* 0x0000000300007212 */ /* 0x000fc800078efcff */
[----:B------:R-:W-:Y:S02]  /*27d0*/  PRMT R8, R0, 0x7610, R8 ;  /* 0x0000761000087816 */ /* 0x000fe40000000008 */
.L_x_7320:
[----:B------:R-:W-:Y:S05]  /*27e0*/  BSYNC B0 ;  /* 0x0000000000007941 */ /* 0x000fea0003800000 */
.L_x_7319:
[----:B------:R0:W-:Y:S01]  /*27f0*/  STG.E.U8 [R16.64], R8 ;  /* 0x0000000810007986 */ /* 0x0001e2000c101124 */
[----:B------:R-:W-:Y:S05]  /*2800*/  BRA `(.L_x_7299) ;  /* 0x0000047000007947 */ /* 0x000fea0003800000 */
.L_x_7317:
        /* <DEDUP_REMOVED lines=17> */
.L_x_7324:
[----:B------:R-:W-:-:S04]  /*2920*/  LOP3.LUT R2, R5, 0x80000000, RZ, 0xc0, !PT ;  /* 0x8000000005027812 */ /* 0x000fc800078ec0ff */
[----:B------:R-:W-:-:S04]  /*2930*/  SHF.R.U32.HI R3, RZ, 0x18, R2 ;  /* 0x00000018ff037819 */ /* 0x000fc80000011602 */
[----:B------:R-:W-:-:S04]  /*2940*/  LOP3.LUT R0, R0, R3, RZ, 0xfc, !PT ;  /* 0x0000000300007212 */ /* 0x000fc800078efcff */
[----:B------:R-:W-:Y:S02]  /*2950*/  PRMT R8, R0, 0x7610, R8 ;  /* 0x0000761000087816 */ /* 0x000fe40000000008 */
.L_x_7323:
[----:B------:R-:W-:Y:S05]  /*2960*/  BSYNC B0 ;  /* 0x0000000000007941 */ /* 0x000fea0003800000 */
.L_x_7322:
[----:B------:R0:W-:Y:S01]  /*2970*/  STG.E.U8 [R16.64], R8 ;  /* 0x0000000810007986 */ /* 0x0001e2000c101124 */
[----:B------:R-:W-:Y:S05]  /*2980*/  BRA `(.L_x_7299) ;  /* 0x000002f000007947 */ /* 0x000fea0003800000 */
.L_x_7316:
        /* <DEDUP_REMOVED lines=22> */
.L_x_7298:
        /* <DEDUP_REMOVED lines=20> */
.L_x_7326:
[----:B------:R-:W-:-:S04]  /*2c30*/  PRMT R2, R5, 0x9910, RZ ;  /* 0x0000991005027816 */ /* 0x000fc800000000ff */
[----:B------:R-:W-:-:S05]  /*2c40*/  SHF.R.S32.HI R3, RZ, 0x1f, R2 ;  /* 0x0000001fff037819 */ /* 0x000fca0000011402 */
[----:B------:R0:W-:Y:S01]  /*2c50*/  STG.E.64 [R16.64], R2 ;  /* 0x0000000210007986 */ /* 0x0001e2000c101b24 */
[----:B------:R-:W-:Y:S05]  /*2c60*/  BRA `(.L_x_7299) ;  /* 0x0000001000007947 */ /* 0x000fea0003800000 */
.L_x_7325:
[----:B------:R0:W-:Y:S02]  /*2c70*/  STG.E [R16.64], R5 ;  /* 0x0000000510007986 */ /* 0x0001e4000c101924 */
.L_x_7299:
[----:B------:R-:W-:-:S05]  /*2c80*/  IMAD R18, R18, 0x200, R23 ;  /* 0x0000020012127824 */ /* 0x000fca00078e0217 */
[----:B------:R-:W-:Y:S02]  /*2c90*/  IADD3 R19, R18, 0x80, RZ ;  /* 0x0000008012137810 */ /* 0x000fe40007ffe0ff */
.L_x_7260:
[----:B------:R-:W-:Y:S05]  /*2ca0*/  BSYNC B6 ;  /* 0x0000000000067941 */ /* 0x000fea0003800000 */
.L_x_7259:
        /* <DEDUP_REMOVED lines=231> */
.L_x_7329:
        /* <DEDUP_REMOVED lines=18> */
.L_x_7333:
[----:B------:R0:W5:Y:S01]  /*3c40*/  LDG.E.U8 R0, [R2.64] ;  /* 0x0000002402007981 */ /* 0x000162000c1e1100 */
[----:B------:R-:W-:Y:S05]  /*3c50*/  BRA `(.L_x_7335) ;  /* 0x00000d7000007947 */ /* 0x000fea0003800000 */
.L_x_7332:
        /* <DEDUP_REMOVED lines=8> */
.L_x_7337:
[----:B------:R0:W5:Y:S01]  /*3ce0*/  LDG.E.U8 R0, [R2.64] ;  /* 0x0000002402007981 */ /* 0x000162000c1e1100 */
[----:B------:R-:W-:Y:S05]  /*3cf0*/  BRA `(.L_x_7335) ;  /* 0x00000cd000007947 */ /* 0x000fea0003800000 */
.L_x_7336:
[----:B------:R0:W5:Y:S01]  /*3d00*/  LDG.E.U16 R0, [R2.64] ;  /* 0x0000002402007981 */ /* 0x000162000c1e1500 */
[----:B------:R-:W-:Y:S05]  /*3d10*/  BRA `(.L_x_7335) ;  /* 0x00000cb000007947 */ /* 0x000fea0003800000 */
.L_x_7331:
        /* <DEDUP_REMOVED lines=9> */
.L_x_7339:
[----:B------:R-:W2:Y:S02]  /*3db0*/  LDG.E.U16 R4, [R2.64] ;  /* 0x0000002402047981 */ /* 0x000ea4000c1e1500 */
[----:B--2---:R-:W-:-:S06]  /*3dc0*/  HADD2.F32 R4, -RZ, R4.H0_H0 ;  /* 0x20000004ff047230 */ /* 0x004fcc0000004100 */
[----:B------:R-:W0:Y:S02]  /*3dd0*/  F2I.FTZ.TRUNC.NTZ R4, R4 ;  /* 0x0000000400047305 */ /* 0x000e24000021f100 */
[----:B0-----:R-:W-:Y:S01]  /*3de0*/  PRMT R0, R4, 0x7610, R0 ;  /* 0x0000761004007816 */ /* 0x001fe20000000000 */
[----:B------:R-:W-:Y:S05]  /*3df0*/  BRA `(.L_x_7335) ;  /* 0x00000bd000007947 */ /* 0x000fea0003800000 */
.L_x_7338:
        /* <DEDUP_REMOVED lines=9> */
.L_x_7341:
[----:B------:R-:W2:Y:S02]  /*3e90*/  LDG.E.U16 R2, [R2.64] ;  /* 0x0000002402027981 */ /* 0x000ea4000c1e1500 */
[----:B--2---:R-:W-:-:S06]  /*3ea0*/  HADD2.F32 R4, -RZ, R2.H0_H0 ;  /* 0x20000002ff047230 */ /* 0x004fcc0000004100 */
[----:B------:R-:W0:Y:S02]  /*3eb0*/  F2I.FTZ.TRUNC.NTZ R4, R4 ;  /* 0x0000000400047305 */ /* 0x000e24000021f100 */
[----:B0-----:R-:W-:Y:S01]  /*3ec0*/  PRMT R0, R4, 0x7610, R0 ;  /* 0x0000761004007816 */ /* 0x001fe20000000000 */
[----:B------:R-:W-:Y:S05]  /*3ed0*/  BRA `(.L_x_7335) ;  /* 0x00000af000007947 */ /* 0x000fea0003800000 */
.L_x_7340:
[----:B------:R-:W2:Y:S02]  /*3ee0*/  LDG.E.64 R2, [R2.64] ;  /* 0x0000002402027981 */ /* 0x000ea4000c1e1b00 */
[----:B--2---:R0:W1:Y:S01]  /*3ef0*/  F2I.F64.TRUNC R0, R2 ;  /* 0x0000000200007311 */ /* 0x004062000030d100 */
[----:B------:R-:W-:Y:S05]  /*3f00*/  BRA `(.L_x_7335) ;  /* 0x00000ac000007947 */ /* 0x000fea0003800000 */
.L_x_7330:
        /* <DEDUP_REMOVED lines=12> */
.L_x_7344:
[----:B------:R-:W2:Y:S02]  /*3fd0*/  LDG.E.64 R2, [R2.64] ;  /* 0x0000002402027981 */ /* 0x000ea4000c1e1b00 */
[----:B--2---:R0:W1:Y:S01]  /*3fe0*/  F2I.F64.TRUNC R0, R2 ;  /* 0x0000000200007311 */ /* 0x004062000030d100 */
[----:B------:R-:W-:Y:S05]  /*3ff0*/  BRA `(.L_x_7335) ;  /* 0x000009d000007947 */ /* 0x000fea0003800000 */
.L_x_7343:
        /* <DEDUP_REMOVED lines=28> */
.L_x_7346:
        /* <DEDUP_REMOVED lines=15> */
.L_x_7345:
[----:B------:R-:W2:Y:S02]  /*42b0*/  LDG.E.U16 R2, [R2.64] ;  /* 0x0000002402027981 */ /* 0x000ea4000c1e1500 */
[----:B--2---:R-:W-:-:S04]  /*42c0*/  PRMT R2, RZ, 0x5410, R2 ;  /* 0x00005410ff027816 */ /* 0x004fc80000000002 */
[----:B------:R0:W1:Y:S01]  /*42d0*/  F2I.FTZ.TRUNC.NTZ R0, R2 ;  /* 0x0000000200007305 */ /* 0x000062000021f100 */
[----:B------:R-:W-:Y:S05]  /*42e0*/  BRA `(.L_x_7335) ;  /* 0x000006e000007947 */ /* 0x000fea0003800000 */
.L_x_7342:
        /* <DEDUP_REMOVED lines=10> */
.L_x_7349:
        /* <DEDUP_REMOVED lines=21> */
.L_x_7353:
[----:B------:R-:W-:Y:S05]  /*44e0*/  BSYNC B1 ;  /* 0x0000000000017941 */ /* 0x000fea0003800000 */
.L_x_7352:
[----:B------:R-:W-:Y:S01]  /*44f0*/  IMAD.SHL.U32 R2, R2, 0x100000, RZ ;  /* 0x0010000002027824 */ /* 0x000fe200078e00ff */
[----:B------:R-:W-:-:S04]  /*4500*/  LEA R3, R0, 0x3b800000, 0x17 ;  /* 0x3b80000000037811 */ /* 0x000fc800078eb8ff */
[----:B------:R-:W-:Y:S02]  /*4510*/  LOP3.LUT R4, R3, R2, R4, 0xfe, !PT ;  /* 0x0000000203047212 */ /* 0x000fe400078efe04 */
.L_x_7351:
[----:B------:R-:W-:Y:S05]  /*4520*/  BSYNC B0 ;  /* 0x0000000000007941 */ /* 0x000fea0003800000 */
.L_x_7350:
[----:B------:R-:W0:Y:S02]  /*4530*/  F2I.FTZ.TRUNC.NTZ R4, R4 ;  /* 0x0000000400047305 */ /* 0x000e24000021f100 */
[----:B0-----:R-:W-:Y:S01]  /*4540*/  PRMT R0, R4, 0x7610, R0 ;  /* 0x0000761004007816 */ /* 0x001fe20000000000 */
[----:B------:R-:W-:Y:S05]  /*4550*/  BRA `(.L_x_7335) ;  /* 0x0000047000007947 */ /* 0x000fea0003800000 */
.L_x_7348:
        /* <DEDUP_REMOVED lines=21> */
.L_x_7357:
[----:B------:R-:W-:Y:S05]  /*46b0*/  BSYNC B1 ;  /* 0x0000000000017941 */ /* 0x000fea0003800000 */
.L_x_7356:
[----:B------:R-:W-:Y:S01]  /*46c0*/  IMAD.SHL.U32 R2, R2, 0x200000, RZ ;  /* 0x0020000002027824 */ /* 0x000fe200078e00ff */
[----:B------:R-:W-:-:S04]  /*46d0*/  LEA R3, R0, 0x37800000, 0x17 ;  /* 0x3780000000037811 */ /* 0x000fc800078eb8ff */
[----:B------:R-:W-:Y:S02]  /*46e0*/  LOP3.LUT R4, R3, R2, R4, 0xfe, !PT ;  /* 0x0000000203047212 */ /* 0x000fe400078efe04 */
.L_x_7355:
[----:B------:R-:W-:Y:S05]  /*46f0*/  BSYNC B0 ;  /* 0x0000000000007941 */ /* 0x000fea0003800000 */
.L_x_7354:
[----:B------:R-:W0:Y:S02]  /*4700*/  F2I.FTZ.TRUNC.NTZ R4, R4 ;  /* 0x0000000400047305 */ /* 0x000e24000021f100 */
[----:B0-----:R-:W-:Y:S01]  /*4710*/  PRMT R0, R4, 0x7610, R0 ;  /* 0x0000761004007816 */ /* 0x001fe20000000000 */
[----:B------:R-:W-:Y:S05]  /*4720*/  BRA `(.L_x_7335) ;  /* 0x000002a000007947 */ /* 0x000fea0003800000 */
.L_x_7347:
        /* <DEDUP_REMOVED lines=14> */
.L_x_7361:
[----:B------:R-:W-:Y:S05]  /*4810*/  BSYNC B0 ;  /* 0x0000000000007941 */ /* 0x000fea0003800000 */
.L_x_7360:
[----:B------:R-:W0:Y:S02]  /*4820*/  F2I.FTZ.TRUNC.NTZ R4, R4 ;  /* 0x0000000400047305 */ /* 0x000e24000021f100 */
[----:B0-----:R-:W-:Y:S01]  /*4830*/  PRMT R0, R4, 0x7610, R0 ;  /* 0x0000761004007816 */ /* 0x001fe20000000000 */
[----:B------:R-:W-:Y:S05]  /*4840*/  BRA `(.L_x_7335) ;  /* 0x0000018000007947 */ /* 0x000fea0003800000 */
.L_x_7334:
        /* <DEDUP_REMOVED lines=21> */
.L_x_7359:
[----:B------:R0:W5:Y:S01]  /*49a0*/  LDG.E.U8 R0, [R2.64] ;  /* 0x0000002402007981 */ /* 0x000162000c1e1100 */
[----:B------:R-:W-:Y:S05]  /*49b0*/  BRA `(.L_x_7335) ;  /* 0x0000001000007947 */ /* 0x000fea0003800000 */
.L_x_7358:
[----:B------:R0:W5:Y:S02]  /*49c0*/  LDG.E.U8 R0, [R2.64] ;  /* 0x0000002402007981 */ /* 0x000164000c1e1100 */
.L_x_7335:
[----:B------:R-:W2:Y:S01]  /*49d0*/  LDC.U8 R4, c[0x0][0x372] ;  /* 0x0000dc80ff047b82 */ /* 0x000ea20000000000 */
[----:B-1---5:R-:W-:-:S04]  /*49e0*/  LOP3.LUT R0, R0, 0xffff, RZ, 0xc0, !PT ;  /* 0x0000ffff00007812 */ /* 0x022fc800078ec0ff */
[----:B------:R-:W-:-:S03]  /*49f0*/  PRMT R0, R0, 0x8880, RZ ;  /* 0x0000888000007816 */ /* 0x000fc600000000ff */
[----:B0-----:R-:W0:Y:S01]  /*4a00*/  LDC.S8 R2, c[0x0][0x371] ;  /* 0x0000dc40ff027b82 */ /* 0x001e220000000200 */
[----:B------:R-:W-:Y:S02]  /*4a10*/  IMNMX.U32 R0, R0, 0x7, PT ;  /* 0x0000000700007817 */ /* 0x000fe40003800000 */
[----:B--2---:R-:W-:-:S04]  /*4a20*/  PRMT R3, R4, 0x9910, RZ ;  /* 0x0000991004037816 */ /* 0x004fc800000000ff */
[----:B------:R-:W-:Y:S02]  /*4a30*/  ISETP.GT.AND P0, PT, R3, 0x9, PT ;  /* 0x000000090300780c */ /* 0x000fe40003f04270 */
[----:B0-----:R-:W-:-:S11]  /*4a40*/  SHF.R.S32.HI R5, RZ, R0, R2 ;  /* 0x00000000ff057219 */ /* 0x001fd60000011402 */
        /* <DEDUP_REMOVED lines=11> */
.L_x_7365:
[----:B------:R0:W-:Y:S01]  /*4b00*/  STG.E.U8 [R16.64], R5 ;  /* 0x0000000510007986 */ /* 0x0001e2000c101124 */
[----:B------:R-:W-:Y:S05]  /*4b10*/  BRA `(.L_x_7367) ;  /* 0x00000da000007947 */ /* 0x000fea0003800000 */
.L_x_7364:
        /* <DEDUP_REMOVED lines=10> */
.L_x_7369:
[----:B------:R0:W-:Y:S01]  /*4bc0*/  STG.E [R16.64], R5 ;  /* 0x0000000510007986 */ /* 0x0001e2000c101924 */
[----:B------:R-:W-:Y:S05]  /*4bd0*/  BRA `(.L_x_7367) ;  /* 0x00000ce000007947 */ /* 0x000fea0003800000 */
.L_x_7368:
[----:B------:R0:W-:Y:S01]  /*4be0*/  STG.E.U16 [R16.64], R5 ;  /* 0x0000000510007986 */ /* 0x0001e2000c101524 */
[----:B------:R-:W-:Y:S05]  /*4bf0*/  BRA `(.L_x_7367) ;  /* 0x00000cc000007947 */ /* 0x000fea0003800000 */
.L_x_7363:
        /* <DEDUP_REMOVED lines=9> */
.L_x_7371:
[----:B------:R-:W0:Y:S02]  /*4c90*/  I2F.S16 R0, R5 ;  /* 0x0000000500007306 */ /* 0x000e240000101400 */
[----:B0-----:R-:W-:-:S05]  /*4ca0*/  F2FP.PACK_AB R0, RZ, R0 ;  /* 0x00000000ff00723e */ /* 0x001fca00000000ff */
[----:B------:R0:W-:Y:S01]  /*4cb0*/  STG.E.U16 [R16.64], R0 ;  /* 0x0000000010007986 */ /* 0x0001e2000c101524 */
[----:B------:R-:W-:Y:S05]  /*4cc0*/  BRA `(.L_x_7367) ;  /* 0x00000bf000007947 */ /* 0x000fea0003800000 */
.L_x_7370:
        /* <DEDUP_REMOVED lines=10> */
.L_x_7373:
[----:B------:R-:W0:Y:S02]  /*4d70*/  I2F.S16 R5, R5 ;  /* 0x0000000500057306 */ /* 0x000e240000101400 */
[----:B0-----:R-:W-:-:S04]  /*4d80*/  F2FP.PACK_AB R3, RZ, R5 ;  /* 0x00000005ff03723e */ /* 0x001fc800000000ff */
[----:B------:R-:W-:-:S05]  /*4d90*/  PRMT R3, R3, 0x5410, RZ ;  /* 0x0000541003037816 */ /* 0x000fca00000000ff */
[----:B------:R0:W-:Y:S01]  /*4da0*/  STG.E [R16.64], R3 ;  /* 0x0000000310007986 */ /* 0x0001e2000c101924 */
[----:B------:R-:W-:Y:S05]  /*4db0*/  BRA `(.L_x_7367) ;  /* 0x00000b0000007947 */ /* 0x000fea0003800000 */
.L_x_7372:
[----:B------:R-:W0:Y:S02]  /*4dc0*/  I2F.F64.S16 R2, R5 ;  /* 0x0000000500027312 */ /* 0x000e240000101c00 */
[----:B0-----:R0:W-:Y:S01]  /*4dd0*/  STG.E.64 [R16.64], R2 ;  /* 0x0000000210007986 */ /* 0x0011e2000c101b24 */
[----:B------:R-:W-:Y:S05]  /*4de0*/  BRA `(.L_x_7367) ;  /* 0x00000ad000007947 */ /* 0x000fea0003800000 */
.L_x_7362:
        /* <DEDUP_REMOVED lines=13> */
.L_x_7376:
[----:B------:R-:W0:Y:S01]  /*4ec0*/  I2F.F64.S16 R4, R5 ;  /* 0x0000000500047312 */ /* 0x000e220000101c00 */
[----:B------:R-:W-:-:S05]  /*4ed0*/  CS2R R6, SRZ ;  /* 0x0000000000067805 */ /* 0x000fca000001ff00 */
[----:B0-----:R0:W-:Y:S01]  /*4ee0*/  STG.E.128 [R16.64], R4 ;  /* 0x0000000410007986 */ /* 0x0011e2000c101d24 */
[----:B------:R-:W-:Y:S05]  /*4ef0*/  BRA `(.L_x_7367) ;  /* 0x000009c000007947 */ /* 0x000fea0003800000 */
.L_x_7375:
        /* <DEDUP_REMOVED lines=21> */
.L_x_7380:
[----:B------:R-:W-:Y:S05]  /*5050*/  BSYNC B0 ;  /* 0x0000000000007941 */ /* 0x000fea0003800000 */
.L_x_7379:
[----:B------:R-:W-:-:S05]  /*5060*/  LOP3.LUT R3, R0, R3, RZ, 0xfc, !PT ;  /* 0x0000000300037212 */ /* 0x000fca00078efcff */
[----:B------:R0:W-:Y:S01]  /*5070*/  STG.E.U8 [R16.64], R3 ;  /* 0x0000000310007986 */ /* 0x0001e2000c101124 */
[----:B------:R-:W-:Y:S05]  /*5080*/  BRA `(.L_x_7367) ;  /* 0x0000083000007947 */ /* 0x000fea0003800000 */
.L_x_7378:
        /* <DEDUP_REMOVED lines=13> */
.L_x_7382:
[----:B------:R-:W-:Y:S01]  /*5160*/  IMAD.MOV.U32 R0, RZ, RZ, 0x7f ;  /* 0x0000007fff007424 */ /* 0x000fe200078e00ff */
[----:B------:R-:W-:-:S04]  /*5170*/  ISETP.GT.U32.AND P0, PT, R2, 0x7f800000, PT ;  /* 0x7f8000000200780c */ /* 0x000fc80003f04070 */
[----:B------:R-:W-:-:S04]  /*5180*/  SEL R0, R0, 0x7c, P0 ;  /* 0x0000007c00007807 */ /* 0x000fc80000000000 */
.L_x_7383:
[----:B------:R-:W-:Y:S05]  /*5190*/  BSYNC B0 ;  /* 0x0000000000007941 */ /* 0x000fea0003800000 */
.L_x_7381:
[----:B------:R-:W-:-:S04]  /*51a0*/  LOP3.LUT R2, R5, 0x80000000, RZ, 0xc0, !PT ;  /* 0x8000000005027812 */ /* 0x000fc800078ec0ff */
[----:B------:R-:W-:-:S04]  /*51b0*/  SHF.R.U32.HI R3, RZ, 0x18, R2 ;  /* 0x00000018ff037819 */ /* 0x000fc80000011602 */
[----:B------:R-:W-:-:S05]  /*51c0*/  LOP3.LUT R3, R0, R3, RZ, 0xfc, !PT ;  /* 0x0000000300037212 */ /* 0x000fca00078efcff */
[----:B------:R0:W-:Y:S01]  /*51d0*/  STG.E.U8 [R16.64], R3 ;  /* 0x0000000310007986 */ /* 0x0001e2000c101124 */
[----:B------:R-:W-:Y:S05]  /*51e0*/  BRA `(.L_x_7367) ;  /* 0x000006d000007947 */ /* 0x000fea0003800000 */
.L_x_7377:
[----:B------:R-:W0:Y:S02]  /*51f0*/  I2F.S16 R0, R5 ;  /* 0x0000000500007306 */ /* 0x000e240000101400 */
[----:B0-----:R-:W-:-:S05]  /*5200*/  F2FP.BF16.PACK_AB R0, RZ, R0 ;  /* 0x00000000ff00723e */ /* 0x001fca00000010ff */
[----:B------:R0:W-:Y:S01]  /*5210*/  STG.E.U16 [R16.64], R0 ;  /* 0x0000000010007986 */ /* 0x0001e2000c101524 */
[----:B------:R-:W-:Y:S05]  /*5220*/  BRA `(.L_x_7367) ;  /* 0x0000069000007947 */ /* 0x000fea0003800000 */
.L_x_7374:
        /* <DEDUP_REMOVED lines=10> */
.L_x_7386:
        /* <DEDUP_REMOVED lines=17> */
.L_x_7389:
[----:B------:R-:W-:-:S04]  /*53e0*/  LOP3.LUT R2, R5, 0x80000000, RZ, 0xc0, !PT ;  /* 0x8000000005027812 */ /* 0x000fc800078ec0ff */
[----:B------:R-:W-:-:S04]  /*53f0*/  SHF.R.U32.HI R3, RZ, 0x18, R2 ;  /* 0x00000018ff037819 */ /* 0x000fc80000011602 */
[----:B------:R-:W-:-:S04]  /*5400*/  LOP3.LUT R0, R0, R3, RZ, 0xfc, !PT ;  /* 0x0000000300007212 */ /* 0x000fc800078efcff */
[----:B------:R-:W-:Y:S02]  /*5410*/  PRMT R8, R0, 0x7610, R8 ;  /* 0x0000761000087816 */ /* 0x000fe40000000008 */
.L_x_7388:
[----:B------:R-:W-:Y:S05]  /*5420*/  BSYNC B0 ;  /* 0x0000000000007941 */ /* 0x000fea0003800000 */
.L_x_7387:
[----:B------:R0:W-:Y:S01]  /*5430*/  STG.E.U8 [R16.64], R8 ;  /* 0x0000000810007986 */ /* 0x0001e2000c101124 */
[----:B------:R-:W-:Y:S05]  /*5440*/  BRA `(.L_x_7367) ;  /* 0x0000047000007947 */ /* 0x000fea0003800000 */
.L_x_7385:
        /* <DEDUP_REMOVED lines=17> */
.L_x_7392:
[----:B------:R-:W-:-:S04]  /*5560*/  LOP3.LUT R2, R5, 0x80000000, RZ, 0xc0, !PT ;  /* 0x8000000005027812 */ /* 0x000fc800078ec0ff */
[----:B------:R-:W-:-:S04]  /*5570*/  SHF.R.U32.HI R3, RZ, 0x18, R2 ;  /* 0x00000018ff037819 */ /* 0x000fc80000011602 */
[----:B------:R-:W-:-:S04]  /*5580*/  LOP3.LUT R0, R0, R3, RZ, 0xfc, !PT ;  /* 0x0000000300007212 */ /* 0x000fc800078efcff */
[----:B------:R-:W-:Y:S02]  /*5590*/  PRMT R8, R0, 0x7610, R8 ;  /* 0x0000761000087816 */ /* 0x000fe40000000008 */
.L_x_7391:
[----:B------:R-:W-:Y:S05]  /*55a0*/  BSYNC B0 ;  /* 0x0000000000007941 */ /* 0x000fea0003800000 */
.L_x_7390:
[----:B------:R0:W-:Y:S01]  /*55b0*/  STG.E.U8 [R16.64], R8 ;  /* 0x0000000810007986 */ /* 0x0001e2000c101124 */
[----:B------:R-:W-:Y:S05]  /*55c0*/  BRA `(.L_x_7367) ;  /* 0x000002f000007947 */ /* 0x000fea0003800000 */
.L_x_7384:
        /* <DEDUP_REMOVED lines=22> */
.L_x_7366:
        /* <DEDUP_REMOVED lines=20> */
.L_x_7394:
[----:B------:R-:W-:-:S04]  /*5870*/  PRMT R2, R5, 0x9910, RZ ;  /* 0x0000991005027816 */ /* 0x000fc800000000ff */
[----:B------:R-:W-:-:S05]  /*5880*/  SHF.R.S32.HI R3, RZ, 0x1f, R2 ;  /* 0x0000001fff037819 */ /* 0x000fca0000011402 */
[----:B------:R0:W-:Y:S01]  /*5890*/  STG.E.64 [R16.64], R2 ;  /* 0x0000000210007986 */ /* 0x0001e2000c101b24 */
[----:B------:R-:W-:Y:S05]  /*58a0*/  BRA `(.L_x_7367) ;  /* 0x0000001000007947 */ /* 0x000fea0003800000 */
.L_x_7393:
[----:B------:R0:W-:Y:S02]  /*58b0*/  STG.E [R16.64], R5 ;  /* 0x0000000510007986 */ /* 0x0001e4000c101924 */
.L_x_7367:
        /* <DEDUP_REMOVED lines=231> */
.L_x_7395:
        /* <DEDUP_REMOVED lines=18> */
.L_x_7399:
[----:B------:R0:W5:Y:S01]  /*6850*/  LDG.E.U8 R0, [R2.64] ;  /* 0x0000002402007981 */ /* 0x000162000c1e1100 */
[----:B------:R-:W-:Y:S05]  /*6860*/  BRA `(.L_x_7401) ;  /* 0x00000d7000007947 */ /* 0x000fea0003800000 */
.L_x_7398:
        /* <DEDUP_REMOVED lines=8> */
.L_x_7403:
[----:B------:R0:W5:Y:S01]  /*68f0*/  LDG.E.U8 R0, [R2.64] ;  /* 0x0000002402007981 */ /* 0x000162000c1e1100 */
[----:B------:R-:W-:Y:S05]  /*6900*/  BRA `(.L_x_7401) ;  /* 0x00000cd000007947 */ /* 0x000fea0003800000 */
.L_x_7402:
[----:B------:R0:W5:Y:S01]  /*6910*/  LDG.E.U16 R0, [R2.64] ;  /* 0x0000002402007981 */ /* 0x000162000c1e1500 */
[----:B------:R-:W-:Y:S05]  /*6920*/  BRA `(.L_x_7401) ;  /* 0x00000cb000007947 */ /* 0x000fea0003800000 */
.L_x_7397:
        /* <DEDUP_REMOVED lines=9> */
.L_x_7405:
[----:B------:R-:W2:Y:S02]  /*69c0*/  LDG.E.U16 R4, [R2.64] ;  /* 0x0000002402047981 */ /* 0x000ea4000c1e1500 */
[----:B--2---:R-:W-:-:S06]  /*69d0*/  HADD2.F32 R4, -RZ, R4.H0_H0 ;  /* 0x20000004ff047230 */ /* 0x004fcc0000004100 */
[----:B------:R-:W0:Y:S02]  /*69e0*/  F2I.FTZ.TRUNC.NTZ R4, R4 ;  /* 0x0000000400047305 */ /* 0x000e24000021f100 */
[----:B0-----:R-:W-:Y:S01]  /*69f0*/  PRMT R0, R4, 0x7610, R0 ;  /* 0x0000761004007816 */ /* 0x001fe20000000000 */
[----:B------:R-:W-:Y:S05]  /*6a00*/  BRA `(.L_x_7401) ;  /* 0x00000bd000007947 */ /* 0x000fea0003800000 */
.L_x_7404:
        /* <DEDUP_REMOVED lines=9> */
.L_x_7407:
[----:B------:R-:W2:Y:S02]  /*6aa0*/  LDG.E.U16 R2, [R2.64] ;  /* 0x0000002402027981 */ /* 0x000ea4000c1e1500 */
[----:B--2---:R-:W-:-:S06]  /*6ab0*/  HADD2.F32 R4, -RZ, R2.H0_H0 ;  /* 0x20000002ff047230 */ /* 0x004fcc0000004100 */
[----:B------:R-:W0:Y:S02]  /*6ac0*/  F2I.FTZ.TRUNC.NTZ R4, R4 ;  /* 0x0000000400047305 */ /* 0x000e24000021f100 */
[----:B0-----:R-:W-:Y:S01]  /*6ad0*/  PRMT R0, R4, 0x7610, R0 ;  /* 0x0000761004007816 */ /* 0x001fe20000000000 */
[----:B------:R-:W-:Y:S05]  /*6ae0*/  BRA `(.L_x_7401) ;  /* 0x00000af000007947 */ /* 0x000fea0003800000 */
.L_x_7406:
[----:B------:R-:W2:Y:S02]  /*6af0*/  LDG.E.64 R2, [R2.64] ;  /* 0x0000002402027981 */ /* 0x000ea4000c1e1b00 */
[----:B--2---:R0:W1:Y:S01]  /*6b00*/  F2I.F64.TRUNC R0, R2 ;  /* 0x0000000200007311 */ /* 0x004062000030d100 */
[----:B------:R-:W-:Y:S05]  /*6b10*/  BRA `(.L_x_7401) ;  /* 0x00000ac000007947 */ /* 0x000fea0003800000 */
.L_x_7396:
        /* <DEDUP_REMOVED lines=12> */
.L_x_7410:
[----:B------:R-:W2:Y:S02]  /*6be0*/  LDG.E.64 R2, [R2.64] ;  /* 0x0000002402027981 */ /* 0x000ea4000c1e1b00 */
[----:B--2---:R0:W1:Y:S01]  /*6bf0*/  F2I.F64.TRUNC R0, R2 ;  /* 0x0000000200007311 */ /* 0x004062000030d100 */
[----:B------:R-:W-:Y:S05]  /*6c00*/  BRA `(.L_x_7401) ;  /* 0x000009d000007947 */ /* 0x000fea0003800000 */
.L_x_7409:
        /* <DEDUP_REMOVED lines=28> */
.L_x_7412:
        /* <DEDUP_REMOVED lines=15> */
.L_x_7411:
[----:B------:R-:W2:Y:S02]  /*6ec0*/  LDG.E.U16 R2, [R2.64] ;  /* 0x0000002402027981 */ /* 0x000ea4000c1e1500 */
[----:B--2---:R-:W-:-:S04]  /*6ed0*/  PRMT R2, RZ, 0x5410, R2 ;  /* 0x00005410ff027816 */ /* 0x004fc80000000002 */
[----:B------:R0:W1:Y:S01]  /*6ee0*/  F2I.FTZ.TRUNC.NTZ R0, R2 ;  /* 0x0000000200007305 */ /* 0x000062000021f100 */
[----:B------:R-:W-:Y:S05]  /*6ef0*/  BRA `(.L_x_7401) ;  /* 0x000006e000007947 */ /* 0x000fea0003800000 */
.L_x_7408:
        /* <DEDUP_REMOVED lines=10> */
.L_x_7415:
        /* <DEDUP_REMOVED lines=21> */
.L_x_7419:
[----:B------:R-:W-:Y:S05]  /*70f0*/  BSYNC B1 ;  /* 0x0000000000017941 */ /* 0x000fea0003800000 */
.L_x_7418:
[----:B------:R-:W-:Y:S01]  /*7100*/  IMAD.SHL.U32 R2, R2, 0x100000, RZ ;  /* 0x0010000002027824 */ /* 0x000fe200078e00ff */
[----:B------:R-:W-:-:S04]  /*7110*/  LEA R3, R0, 0x3b800000, 0x17 ;  /* 0x3b80000000037811 */ /* 0x000fc800078eb8ff */
[----:B------:R-:W-:Y:S02]  /*7120*/  LOP3.LUT R4, R3, R2, R4, 0xfe, !PT ;  /* 0x0000000203047212 */ /* 0x000fe400078efe04 */
.L_x_7417:
[----:B------:R-:W-:Y:S05]  /*7130*/  BSYNC B0 ;  /* 0x0000000000007941 */ /* 0x000fea0003800000 */
.L_x_7416:
[----:B------:R-:W0:Y:S02]  /*7140*/  F2I.FTZ.TRUNC.NTZ R4, R4 ;  /* 0x0000000400047305 */ /* 0x000e24000021f100 */
[----:B0-----:R-:W-:Y:S01]  /*7150*/  PRMT R0, R4, 0x7610, R0 ;  /* 0x0000761004007816 */ /* 0x001fe20000000000 */
[----:B------:R-:W-:Y:S05]  /*7160*/  BRA `(.L_x_7401) ;  /* 0x0000047000007947 */ /* 0x000fea0003800000 */
.L_x_7414:
        /* <DEDUP_REMOVED lines=21> */
.L_x_7423:
[----:B------:R-:W-:Y:S05]  /*72c0*/  BSYNC B1 ;  /* 0x0000000000017941 */ /* 0x000fea0003800000 */
.L_x_7422:
[----:B------:R-:W-:Y:S01]  /*72d0*/  IMAD.SHL.U32 R2, R2, 0x200000, RZ ;  /* 0x0020000002027824 */ /* 0x000fe200078e00ff */
[----:B------:R-:W-:-:S04]  /*72e0*/  LEA R3, R0, 0x37800000, 0x17 ;  /* 0x3780000000037811 */ /* 0x000fc800078eb8ff */
[----:B------:R-:W-:Y:S02]  /*72f0*/  LOP3.LUT R4, R3, R2, R4, 0xfe, !PT ;  /* 0x0000000203047212 */ /* 0x000fe400078efe04 */
.L_x_7421:
[----:B------:R-:W-:Y:S05]  /*7300*/  BSYNC B0 ;  /* 0x0000000000007941 */ /* 0x000fea0003800000 */
.L_x_7420:
[----:B------:R-:W0:Y:S02]  /*7310*/  F2I.FTZ.TRUNC.NTZ R4, R4 ;  /* 0x0000000400047305 */ /* 0x000e24000021f100 */
[----:B0-----:R-:W-:Y:S01]  /*7320*/  PRMT R0, R4, 0x7610, R0 ;  /* 0x0000761004007816 */ /* 0x001fe20000000000 */
[----:B------:R-:W-:Y:S05]  /*7330*/  BRA `(.L_x_7401) ;  /* 0x000002a000007947 */ /* 0x000fea0003800000 */
.L_x_7413:
        /* <DEDUP_REMOVED lines=14> */
.L_x_7427:
[----:B------:R-:W-:Y:S05]  /*7420*/  BSYNC B0 ;  /* 0x0000000000007941 */ /* 0x000fea0003800000 */
.L_x_7426:
[----:B------:R-:W0:Y:S02]  /*7430*/  F2I.FTZ.TRUNC.NTZ R4, R4 ;  /* 0x0000000400047305 */ /* 0x000e24000021f100 */
[----:B0-----:R-:W-:Y:S01]  /*7440*/  PRMT R0, R4, 0x7610, R0 ;  /* 0x0000761004007816 */ /* 0x001fe20000000000 */
[----:B------:R-:W-:Y:S05]  /*7450*/  BRA `(.L_x_7401) ;  /* 0x0000018000007947 */ /* 0x000fea0003800000 */
.L_x_7400:
        /* <DEDUP_REMOVED lines=21> */
.L_x_7425:
[----:B------:R0:W5:Y:S01]  /*75b0*/  LDG.E.U8 R0, [R2.64] ;  /* 0x0000002402007981 */ /* 0x000162000c1e1100 */
[----:B------:R-:W-:Y:S05]  /*75c0*/  BRA `(.L_x_7401) ;  /* 0x0000001000007947 */ /* 0x000fea0003800000 */
.L_x_7424:
[----:B------:R0:W5:Y:S02]  /*75d0*/  LDG.E.U8 R0, [R2.64] ;  /* 0x0000002402007981 */ /* 0x000164000c1e1100 */
.L_x_7401:
        /* <DEDUP_REMOVED lines=19> */
.L_x_7431:
[----:B------:R0:W-:Y:S01]  /*7710*/  STG.E.U8 [R16.64], R5 ;  /* 0x0000000510007986 */ /* 0x0001e2000c101124 */
[----:B------:R-:W-:Y:S05]  /*7720*/  BRA `(.L_x_7433) ;  /* 0x00000da000007947 */ /* 0x000fea0003800000 */
.L_x_7430:
        /* <DEDUP_REMOVED lines=10> */
.L_x_7435:
[----:B------:R0:W-:Y:S01]  /*77d0*/  STG.E [R16.64], R5 ;  /* 0x0000000510007986 */ /* 0x0001e2000c101924 */
[----:B------:R-:W-:Y:S05]  /*77e0*/  BRA `(.L_x_7433) ;  /* 0x00000ce000007947 */ /* 0x000fea0003800000 */
.L_x_7434:
[----:B------:R0:W-:Y:S01]  /*77f0*/  STG.E.U16 [R16.64], R5 ;  /* 0x0000000510007986 */ /* 0x0001e2000c101524 */
[----:B------:R-:W-:Y:S05]  /*7800*/  BRA `(.L_x_7433) ;  /* 0x00000cc000007947 */ /* 0x000fea0003800000 */
.L_x_7429:
        /* <DEDUP_REMOVED lines=9> */
.L_x_7437:
[----:B------:R-:W0:Y:S02]  /*78a0*/  I2F.S16 R0, R5 ;  /* 0x0000000500007306 */ /* 0x000e240000101400 */
[----:B0-----:R-:W-:-:S05]  /*78b0*/  F2FP.PACK_AB R0, RZ, R0 ;  /* 0x00000000ff00723e */ /* 0x001fca00000000ff */
[----:B------:R0:W-:Y:S01]  /*78c0*/  STG.E.U16 [R16.64], R0 ;  /* 0x0000000010007986 */ /* 0x0001e2000c101524 */
[----:B------:R-:W-:Y:S05]  /*78d0*/  BRA `(.L_x_7433) ;  /* 0x00000bf000007947 */ /* 0x000fea0003800000 */
.L_x_7436:
        /* <DEDUP_REMOVED lines=10> */
.L_x_7439:
[----:B------:R-:W0:Y:S02]  /*7980*/  I2F.S16 R5, R5 ;  /* 0x0000000500057306 */ /* 0x000e240000101400 */
[----:B0-----:R-:W-:-:S04]  /*7990*/  F2FP.PACK_AB R3, RZ, R5 ;  /* 0x00000005ff03723e */ /* 0x001fc800000000ff */
[----:B------:R-:W-:-:S05]  /*79a0*/  PRMT R3, R3, 0x5410, RZ ;  /* 0x0000541003037816 */ /* 0x000fca00000000ff */
[----:B------:R0:W-:Y:S01]  /*79b0*/  STG.E [R16.64], R3 ;  /* 0x0000000310007986 */ /* 0x0001e2000c101924 */
[----:B------:R-:W-:Y:S05]  /*79c0*/  BRA `(.L_x_7433) ;  /* 0x00000b0000007947 */ /* 0x000fea0003800000 */
.L_x_7438:
[----:B------:R-:W0:Y:S02]  /*79d0*/  I2F.F64.S16 R2, R5 ;  /* 0x0000000500027312 */ /* 0x000e240000101c00 */
[----:B0-----:R0:W-:Y:S01]  /*79e0*/  STG.E.64 [R16.64], R2 ;  /* 0x0000000210007986 */ /* 0x0011e2000c101b24 */
[----:B------:R-:W-:Y:S05]  /*79f0*/  BRA `(.L_x_7433) ;  /* 0x00000ad000007947 */ /* 0x000fea0003800000 */
.L_x_7428:
        /* <DEDUP_REMOVED lines=13> */
.L_x_7442:
[----:B------:R-:W0:Y:S01]  /*7ad0*/  I2F.F64.S16 R4, R5 ;  /* 0x0000000500047312 */ /* 0x000e220000101c00 */
[----:B------:R-:W-:-:S05]  /*7ae0*/  CS2R R6, SRZ ;  /* 0x0000000000067805 */ /* 0x000fca000001ff00 */
[----:B0-----:R0:W-:Y:S01]  /*7af0*/  STG.E.128 [R16.64], R4 ;  /* 0x0000000410007986 */ /* 0x0011e2000c101d24 */
[----:B------:R-:W-:Y:S05]  /*7b00*/  BRA `(.L_x_7433) ;  /* 0x000009c000007947 */ /* 0x000fea0003800000 */
.L_x_7441:
        /* <DEDUP_REMOVED lines=21> */
.L_x_7446:
[----:B------:R-:W-:Y:S05]  /*7c60*/  BSYNC B0 ;  /* 0x0000000000007941 */ /* 0x000fea0003800000 */
.L_x_7445:
[----:B------:R-:W-:-:S05]  /*7c70*/  LOP3.LUT R3, R0, R3, RZ, 0xfc, !PT ;  /* 0x0000000300037212 */ /* 0x000fca00078efcff */
[----:B------:R0:W-:Y:S01]  /*7c80*/  STG.E.U8 [R16.64], R3 ;  /* 0x0000000310007986 */ /* 0x0001e2000c101124 */
[----:B------:R-:W-:Y:S05]  /*7c90*/  BRA `(.L_x_7433) ;  /* 0x0000083000007947 */ /* 0x000fea0003800000 */
.L_x_7444:
        /* <DEDUP_REMOVED lines=13> */
.L_x_7448:
[----:B------:R-:W-:Y:S01]  /*7d70*/  IMAD.MOV.U32 R0, RZ, RZ, 0x7f ;  /* 0x0000007fff007424 */ /* 0x000fe200078e00ff */
[----:B------:R-:W-:-:S04]  /*7d80*/  ISETP.GT.U32.AND P0, PT, R2, 0x7f800000, PT ;  /* 0x7f8000000200780c */ /* 0x000fc80003f04070 */
[----:B------:R-:W-:-:S04]  /*7d90*/  SEL R0, R0, 0x7c, P0 ;  /* 0x0000007c00007807 */ /* 0x000fc80000000000 */
.L_x_7449:
[----:B------:R-:W-:Y:S05]  /*7da0*/  BSYNC B0 ;  /* 0x0000000000007941 */ /* 0x000fea0003800000 */
.L_x_7447:
[----:B------:R-:W-:-:S04]  /*7db0*/  LOP3.LUT R2, R5, 0x80000000, RZ, 0xc0, !PT ;  /* 0x8000000005027812 */ /* 0x000fc800078ec0ff */
[----:B------:R-:W-:-:S04]  /*7dc0*/  SHF.R.U32.HI R3, RZ, 0x18, R2 ;  /* 0x00000018ff037819 */ /* 0x000fc80000011602 */
[----:B------:R-:W-:-:S05]  /*7dd0*/  LOP3.LUT R3, R0, R3, RZ, 0xfc, !PT ;  /* 0x0000000300037212 */ /* 0x000fca00078efcff */
[----:B------:R0:W-:Y:S01]  /*7de0*/  STG.E.U8 [R16.64], R3 ;  /* 0x0000000310007986 */ /* 0x0001e2000c101124 */
[----:B------:R-:W-:Y:S05]  /*7df0*/  BRA `(.L_x_7433) ;  /* 0x000006d000007947 */ /* 0x000fea0003800000 */
.L_x_7443:
[----:B------:R-:W0:Y:S02]  /*7e00*/  I2F.S16 R0, R5 ;  /* 0x0000000500007306 */ /* 0x000e240000101400 */
[----:B0-----:R-:W-:-:S05]  /*7e10*/  F2FP.BF16.PACK_AB R0, RZ, R0 ;  /* 0x00000000ff00723e */ /* 0x001fca00000010ff */
[----:B------:R0:W-:Y:S01]  /*7e20*/  STG.E.U16 [R16.64], R0 ;  /* 0x0000000010007986 */ /* 0x0001e2000c101524 */
[----:B------:R-:W-:Y:S05]  /*7e30*/  BRA `(.L_x_7433) ;  /* 0x0000069000007947 */ /* 0x000fea0003800000 */
.L_x_7440:
        /* <DEDUP_REMOVED lines=10> */
.L_x_7452:
        /* <DEDUP_REMOVED lines=17> */
.L_x_7455:
[----:B------:R-:W-:-:S04]  /*7ff0*/  LOP3.LUT R2, R5, 0x80000000, RZ, 0xc0, !PT ;  /* 0x8000000005027812 */ /* 0x000fc800078ec0ff */
[----:B------:R-:W-:-:S04]  /*8000*/  SHF.R.U32.HI R3, RZ, 0x18, R2 ;  /* 0x00000018ff037819 */ /* 0x000fc80000011602 */
[----:B------:R-:W-:-:S04]  /*8010*/  LOP3.LUT R0, R0, R3, RZ, 0xfc, !PT ;  /* 0x0000000300007212 */ /* 0x000fc800078efcff */
[----:B------:R-:W-:Y:S02]  /*8020*/  PRMT R8, R0, 0x7610, R8 ;  /* 0x0000761000087816 */ /* 0x000fe40000000008 */
.L_x_7454:
[----:B------:R-:W-:Y:S05]  /*8030*/  BSYNC B0 ;  /* 0x0000000000007941 */ /* 0x000fea0003800000 */
.L_x_7453:
[----:B------:R0:W-:Y:S01]  /*8040*/  STG.E.U8 [R16.64], R8 ;  /* 0x0000000810007986 */ /* 0x0001e2000c101124 */
[----:B------:R-:W-:Y:S05]  /*8050*/  BRA `(.L_x_7433) ;  /* 0x0000047000007947 */ /* 0x000fea0003800000 */
.L_x_7451:
        /* <DEDUP_REMOVED lines=17> */
.L_x_7458:
[----:B------:R-:W-:-:S04]  /*8170*/  LOP3.LUT R2, R5, 0x80000000, RZ, 0xc0, !PT ;  /* 0x8000000005027812 */ /* 0x000fc800078ec0ff */
[----:B------:R-:W-:-:S04]  /*8180*/  SHF.R.U32.HI R3, RZ, 0x18, R2 ;  /* 0x00000018ff037819 */ /* 0x000fc80000011602 */
[----:B------:R-:W-:-:S04]  /*8190*/  LOP3.LUT R0, R0, R3, RZ, 0xfc, !PT ;  /* 0x0000000300007212 */ /* 0x000fc800078efcff */
[----:B------:R-:W-:Y:S02]  /*81a0*/  PRMT R8, R0, 0x7610, R8 ;  /* 0x0000761000087816 */ /* 0x000fe40000000008 */
.L_x_7457:
[----:B------:R-:W-:Y:S05]  /*81b0*/  BSYNC B0 ;  /* 0x0000000000007941 */ /* 0x000fea0003800000 */
.L_x_7456:
[----:B------:R0:W-:Y:S01]  /*81c0*/  STG.E.U8 [R16.64], R8 ;  /* 0x0000000810007986 */ /* 0x0001e2000c101124 */
[----:B------:R-:W-:Y:S05]  /*81d0*/  BRA `(.L_x_7433) ;  /* 0x000002f000007947 */ /* 0x000fea0003800000 */
.L_x_7450:
        /* <DEDUP_REMOVED lines=22> */
.L_x_7432:
        /* <DEDUP_REMOVED lines=20> */
.L_x_7460:
[----:B------:R-:W-:-:S04]  /*8480*/  PRMT R2, R5, 0x9910, RZ ;  /* 0x0000991005027816 */ /* 0x000fc800000000ff */
[----:B------:R-:W-:-:S05]  /*8490*/  SHF.R.S32.HI R3, RZ, 0x1f, R2 ;  /* 0x0000001fff037819 */ /* 0x000fca0000011402 */
[----:B------:R0:W-:Y:S01]  /*84a0*/  STG.E.64 [R16.64], R2 ;  /* 0x0000000210007986 */ /* 0x0001e2000c101b24 */
[----:B------:R-:W-:Y:S05]  /*84b0*/  BRA `(.L_x_7433) ;  /* 0x0000001000007947 */ /* 0x000fea0003800000 */
.L_x_7459:
[----:B------:R0:W-:Y:S02]  /*84c0*/  STG.E [R16.64], R5 ;  /* 0x0000000510007986 */ /* 0x0001e4000c101924 */
.L_x_7433:
[----:B------:R-:W-:Y:S02]  /*84d0*/  IADD3 R19, R19, 0x80, RZ ;  /* 0x0000008013137810 */ /* 0x000fe40007ffe0ff */
.L_x_7328:
[----:B------:R-:W-:Y:S05]  /*84e0*/  BSYNC B6 ;  /* 0x0000000000067941 */ /* 0x000fea0003800000 */
.L_x_7327:
        /* <DEDUP_REMOVED lines=230> */
.L_x_7461:
        /* <DEDUP_REMOVED lines=18> */
.L_x_7465:
[----:B------:R0:W5:Y:S01]  /*9470*/  LDG.E.U8 R0, [R2.64] ;  /* 0x0000002402007981 */ /* 0x000162000c1e1100 */
[----:B------:R-:W-:Y:S05]  /*9480*/  BRA `(.L_x_7467) ;  /* 0x00000d7000007947 */ /* 0x000fea0003800000 */
.L_x_7464:
        /* <DEDUP_REMOVED lines=8> */
.L_x_7469:
[----:B------:R0:W5:Y:S01]  /*9510*/  LDG.E.U8 R0, [R2.64] ;  /* 0x0000002402007981 */ /* 0x000162000c1e1100 */
[----:B------:R-:W-:Y:S05]  /*9520*/  BRA `(.L_x_7467) ;  /* 0x00000cd000007947 */ /* 0x000fea0003800000 */
.L_x_7468:
[----:B------:R0:W5:Y:S01]  /*9530*/  LDG.E.U16 R0, [R2.64] ;  /* 0x0000002402007981 */ /* 0x000162000c1e1500 */
[----:B------:R-:W-:Y:S05]  /*9540*/  BRA `(.L_x_7467) ;  /* 0x00000cb000007947 */ /* 0x000fea0003800000 */
.L_x_7463:
        /* <DEDUP_REMOVED lines=9> */
.L_x_7471:
[----:B------:R-:W2:Y:S02]  /*95e0*/  LDG.E.U16 R4, [R2.64] ;  /* 0x0000002402047981 */ /* 0x000ea4000c1e1500 */
[----:B--2---:R-:W-:-:S06]  /*95f0*/  HADD2.F32 R4, -RZ, R4.H0_H0 ;  /* 0x20000004ff047230 */ /* 0x004fcc0000004100 */
[----:B------:R-:W0:Y:S02]  /*9600*/  F2I.FTZ.TRUNC.NTZ R4, R4 ;  /* 0x0000000400047305 */ /* 0x000e24000021f100 */
[----:B0-----:R-:W-:Y:S01]  /*9610*/  PRMT R0, R4, 0x7610, R0 ;  /* 0x0000761004007816 */ /* 0x001fe20000000000 */
[----:B------:R-:W-:Y:S05]  /*9620*/  BRA `(.L_x_7467) ;  /* 0x00000bd000007947 */ /* 0x000fea0003800000 */
.L_x_7470:
        /* <DEDUP_REMOVED lines=9> */
.L_x_7473:
[----:B------:R-:W2:Y:S02]  /*96c0*/  LDG.E.U16 R2, [R2.64] ;  /* 0x0000002402027981 */ /* 0x000ea4000c1e1500 */
[----:B--2---:R-:W-:-:S06]  /*96d0*/  HADD2.F32 R4, -RZ, R2.H0_H0 ;  /* 0x20000002ff047230 */ /* 0x004fcc0000004100 */
[----:B------:R-:W0:Y:S02]  /*96e0*/  F2I.FTZ.TRUNC.NTZ R4, R4 ;  /* 0x0000000400047305 */ /* 0x000e24000021f100 */
[----:B0-----:R-:W-:Y:S01]  /*96f0*/  PRMT R0, R4, 0x7610, R0 ;  /* 0x0000761004007816 */ /* 0x001fe20000000000 */
[----:B------:R-:W-:Y:S05]  /*9700*/  BRA `(.L_x_7467) ;  /* 0x00000af000007947 */ /* 0x000fea0003800000 */
.L_x_7472:
[----:B------:R-:W2:Y:S02]  /*9710*/  LDG.E.64 R2, [R2.64] ;  /* 0x0000002402027981 */ /* 0x000ea4000c1e1b00 */
[----:B--2---:R0:W1:Y:S01]  /*9720*/  F2I.F64.TRUNC R0, R2 ;  /* 0x0000000200007311 */ /* 0x004062000030d100 */
[----:B------:R-:W-:Y:S05]  /*9730*/  BRA `(.L_x_7467) ;  /* 0x00000ac000007947 */ /* 0x000fea0003800000 */
.L_x_7462:
        /* <DEDUP_REMOVED lines=12> */
.L_x_7476:
[----:B------:R-:W2:Y:S02]  /*9800*/  LDG.E.64 R2, [R2.64] ;  /* 0x0000002402027981 */ /* 0x000ea4000c1e1b00 */
[----:B--2---:R0:W1:Y:S01]  /*9810*/  F2I.F64.TRUNC R0, R2 ;  /* 0x0000000200007311 */ /* 0x004062000030d100 */
[----:B------:R-:W-:Y:S05]  /*9820*/  BRA `(.L_x_7467) ;  /* 0x000009d000007947 */ /* 0x000fea0003800000 */
.L_x_7475:
        /* <DEDUP_REMOVED lines=28> */
.L_x_7478:
        /* <DEDUP_REMOVED lines=15> */
.L_x_7477:
[----:B------:R-:W2:Y:S02]  /*9ae0*/  LDG.E.U16 R2, [R2.64] ;  /* 0x0000002402027981 */ /* 0x000ea4000c1e1500 */
[----:B--2---:R-:W-:-:S04]  /*9af0*/  PRMT R2, RZ, 0x5410, R2 ;  /* 0x00005410ff027816 */ /* 0x004fc80000000002 */
[----:B------:R0:W1:Y:S01]  /*9b00*/  F2I.FTZ.TRUNC.NTZ R0, R2 ;  /* 0x0000000200007305 */ /* 0x000062000021f100 */
[----:B------:R-:W-:Y:S05]  /*9b10*/  BRA `(.L_x_7467) ;  /* 0x000006e000007947 */ /* 0x000fea0003800000 */
.L_x_7474:
        /* <DEDUP_REMOVED lines=10> */
.L_x_7481:
        /* <DEDUP_REMOVED lines=21> */
.L_x_7485:
[----:B------:R-:W-:Y:S05]  /*9d10*/  BSYNC B1 ;  /* 0x0000000000017941 */ /* 0x000fea0003800000 */
.L_x_7484:
[----:B------:R-:W-:Y:S01]  /*9d20*/  IMAD.SHL.U32 R2, R2, 0x100000, RZ ;  /* 0x0010000002027824 */ /* 0x000fe200078e00ff */
[----:B------:R-:W-:-:S04]  /*9d30*/  LEA R3, R0, 0x3b800000, 0x17 ;  /* 0x3b80000000037811 */ /* 0x000fc800078eb8ff */
[----:B------:R-:W-:Y:S02]  /*9d40*/  LOP3.LUT R4, R3, R2, R4, 0xfe, !PT ;  /* 0x0000000203047212 */ /* 0x000fe400078efe04 */
.L_x_7483:
[----:B------:R-:W-:Y:S05]  /*9d50*/  BSYNC B0 ;  /* 0x0000000000007941 */ /* 0x000fea0003800000 */
.L_x_7482:
[----:B------:R-:W0:Y:S02]  /*9d60*/  F2I.FTZ.TRUNC.NTZ R4, R4 ;  /* 0x0000000400047305 */ /* 0x000e24000021f100 */
[----:B0-----:R-:W-:Y:S01]  /*9d70*/  PRMT R0, R4, 0x7610, R0 ;  /* 0x0000761004007816 */ /* 0x001fe20000000000 */
[----:B------:R-:W-:Y:S05]  /*9d80*/  BRA `(.L_x_7467) ;  /* 0x0000047000007947 */ /* 0x000fea0003800000 */
.L_x_7480:
        /* <DEDUP_REMOVED lines=21> */
.L_x_7489:
[----:B------:R-:W-:Y:S05]  /*9ee0*/  BSYNC B1 ;  /* 0x0000000000017941 */ /* 0x000fea0003800000 */
.L_x_7488:
[----:B------:R-:W-:Y:S01]  /*9ef0*/  IMAD.SHL.U32 R2, R2, 0x200000, RZ ;  /* 0x0020000002027824 */ /* 0x000fe200078e00ff */
[----:B------:R-:W-:-:S04]  /*9f00*/  LEA R3, R0, 0x37800000, 0x17 ;  /* 0x3780000000037811 */ /* 0x000fc800078eb8ff */
[----:B------:R-:W-:Y:S02]  /*9f10*/  LOP3.LUT R4, R3, R2, R4, 0xfe, !PT ;  /* 0x0000000203047212 */ /* 0x000fe400078efe04 */
.L_x_7487:
[----:B------:R-:W-:Y:S05]  /*9f20*/  BSYNC B0 ;  /* 0x0000000000007941 */ /* 0x000fea0003800000 */
.L_x_7486:
[----:B------:R-:W0:Y:S02]  /*9f30*/  F2I.FTZ.TRUNC.NTZ R4, R4 ;  /* 0x0000000400047305 */ /* 0x000e24000021f100 */
[----:B0-----:R-:W-:Y:S01]  /*9f40*/  PRMT R0, R4, 0x7610, R0 ;  /* 0x0000761004007816 */ /* 0x001fe20000000000 */
[----:B------:R-:W-:Y:S05]  /*9f50*/  BRA `(.L_x_7467) ;  /* 0x000002a000007947 */ /* 0x000fea0003800000 */
.L_x_7479:
        /* <DEDUP_REMOVED lines=14> */
.L_x_7493:
[----:B------:R-:W-:Y:S05]  /*a040*/  BSYNC B0 ;  /* 0x0000000000007941 */ /* 0x000fea0003800000 */
.L_x_7492:
[----:B------:R-:W0:Y:S02]  /*a050*/  F2I.FTZ.TRUNC.NTZ R4, R4 ;  /* 0x0000000400047305 */ /* 0x000e24000021f100 */
[----:B0-----:R-:W-:Y:S01]  /*a060*/  PRMT R0, R4, 0x7610, R0 ;  /* 0x0000761004007816 */ /* 0x001fe20000000000 */
[----:B------:R-:W-:Y:S05]  /*a070*/  BRA `(.L_x_7467) ;  /* 0x0000018000007947 */ /* 0x000fea0003800000 */
.L_x_7466:
        /* <DEDUP_REMOVED lines=21> */
.L_x_7491:
[----:B------:R0:W5:Y:S01]  /*a1d0*/  LDG.E.U8 R0, [R2.64] ;  /* 0x0000002402007981 */ /* 0x000162000c1e1100 */
[----:B------:R-:W-:Y:S05]  /*a1e0*/  BRA `(.L_x_7467) ;  /* 0x0000001000007947 */ /* 0x000fea0003800000 */
.L_x_7490:
[----:B------:R0:W5:Y:S02]  /*a1f0*/  LDG.E.U8 R0, [R2.64] ;  /* 0x0000002402007981 */ /* 0x000164000c1e1100 */
.L_x_7467:
        /* <DEDUP_REMOVED lines=19> */
.L_x_7497:
[----:B------:R-:W-:Y:S01]  /*a330*/  STG.E.U8 [R16.64], R5 ;  /* 0x0000000510007986 */ /* 0x000fe2000c101124 */
[----:B------:R-:W-:Y:S05]  /*a340*/  EXIT ;  /* 0x000000000000794d */ /* 0x000fea0003800000 */
.L_x_7496:
        /* <DEDUP_REMOVED lines=10> */
.L_x_7500:
[----:B------:R-:W-:Y:S01]  /*a3f0*/  STG.E [R16.64], R5 ;  /* 0x0000000510007986 */ /* 0x000fe2000c101924 */
[----:B------:R-:W-:Y:S05]  /*a400*/  EXIT ;  /* 0x000000000000794d */ /* 0x000fea0003800000 */
.L_x_7499:
[----:B------:R-:W-:Y:S01]  /*a410*/  STG.E.U16 [R16.64], R5 ;  /* 0x0000000510007986 */ /* 0x000fe2000c101524 */
[----:B------:R-:W-:Y:S05]  /*a420*/  EXIT ;  /* 0x000000000000794d */ /* 0x000fea0003800000 */
.L_x_7495:
        /* <DEDUP_REMOVED lines=9> */
.L_x_7502:
[----:B------:R-:W0:Y:S02]  /*a4c0*/  I2F.S16 R0, R5 ;  /* 0x0000000500007306 */ /* 0x000e240000101400 */
[----:B0-----:R-:W-:-:S05]  /*a4d0*/  F2FP.PACK_AB R0, RZ, R0 ;  /* 0x00000000ff00723e */ /* 0x001fca00000000ff */
[----:B------:R-:W-:Y:S01]  /*a4e0*/  STG.E.U16 [R16.64], R0 ;  /* 0x0000000010007986 */ /* 0x000fe2000c101524 */
[----:B------:R-:W-:Y:S05]  /*a4f0*/  EXIT ;  /* 0x000000000000794d */ /* 0x000fea0003800000 */
.L_x_7501:
        /* <DEDUP_REMOVED lines=10> */
.L_x_7504:
[----:B------:R-:W0:Y:S02]  /*a5a0*/  I2F.S16 R5, R5 ;  /* 0x0000000500057306 */ /* 0x000e240000101400 */
[----:B0-----:R-:W-:-:S04]  /*a5b0*/  F2FP.PACK_AB R3, RZ, R5 ;  /* 0x00000005ff03723e */ /* 0x001fc800000000ff */
[----:B------:R-:W-:-:S05]  /*a5c0*/  PRMT R3, R3, 0x5410, RZ ;  /* 0x0000541003037816 */ /* 0x000fca00000000ff */
[----:B------:R-:W-:Y:S01]  /*a5d0*/  STG.E [R16.64], R3 ;  /* 0x0000000310007986 */ /* 0x000fe2000c101924 */
[----:B------:R-:W-:Y:S05]  /*a5e0*/  EXIT ;  /* 0x000000000000794d */ /* 0x000fea0003800000 */
.L_x_7503:
[----:B------:R-:W0:Y:S02]  /*a5f0*/  I2F.F64.S16 R2, R5 ;  /* 0x0000000500027312 */ /* 0x000e240000101c00 */
[----:B0-----:R-:W-:Y:S01]  /*a600*/  STG.E.64 [R16.64], R2 ;  /* 0x0000000210007986 */ /* 0x001fe2000c101b24 */
[----:B------:R-:W-:Y:S05]  /*a610*/  EXIT ;  /* 0x000000000000794d */ /* 0x000fea0003800000 */
.L_x_7494:
        /* <DEDUP_REMOVED lines=13> */
.L_x_7507:
[----:B------:R-:W0:Y:S01]  /*a6f0*/  I2F.F64.S16 R4, R5 ;  /* 0x0000000500047312 */ /* 0x000e220000101c00 */
[----:B------:R-:W-:-:S05]  /*a700*/  CS2R R6, SRZ ;  /* 0x0000000000067805 */ /* 0x000fca000001ff00 */
[----:B0-----:R-:W-:Y:S01]  /*a710*/  STG.E.128 [R16.64], R4 ;  /* 0x0000000410007986 */ /* 0x001fe2000c101d24 */
[----:B------:R-:W-:Y:S05]  /*a720*/  EXIT ;  /* 0x000000000000794d */ /* 0x000fea0003800000 */
.L_x_7506:
        /* <DEDUP_REMOVED lines=21> */
.L_x_7511:
[----:B------:R-:W-:Y:S05]  /*a880*/  BSYNC B0 ;  /* 0x0000000000007941 */ /* 0x000fea0003800000 */
.L_x_7510:
[----:B------:R-:W-:-:S05]  /*a890*/  LOP3.LUT R3, R0, R3, RZ, 0xfc, !PT ;  /* 0x0000000300037212 */ /* 0x000fca00078efcff */
[----:B------:R-:W-:Y:S01]  /*a8a0*/  STG.E.U8 [R16.64], R3 ;  /* 0x0000000310007986 */ /* 0x000fe2000c101124 */
[----:B------:R-:W-:Y:S05]  /*a8b0*/  EXIT ;  /* 0x000000000000794d */ /* 0x000fea0003800000 */
.L_x_7509:
        /* <DEDUP_REMOVED lines=13> */
.L_x_7513:
[----:B------:R-:W-:Y:S01]  /*a990*/  IMAD.MOV.U32 R0, RZ, RZ, 0x7f ;  /* 0x0000007fff007424 */ /* 0x000fe200078e00ff */
[----:B------:R-:W-:-:S04]  /*a9a0*/  ISETP.GT.U32.AND P0, PT, R2, 0x7f800000, PT ;  /* 0x7f8000000200780c */ /* 0x000fc80003f04070 */
[----:B------:R-:W-:-:S04]  /*a9b0*/  SEL R0, R0, 0x7c, P0 ;  /* 0x0000007c00007807 */ /* 0x000fc80000000000 */
.L_x_7514:
[----:B------:R-:W-:Y:S05]  /*a9c0*/  BSYNC B0 ;  /* 0x0000000000007941 */ /* 0x000fea0003800000 */
.L_x_7512:
[----:B------:R-:W-:-:S04]  /*a9d0*/  LOP3.LUT R2, R5, 0x80000000, RZ, 0xc0, !PT ;  /* 0x8000000005027812 */ /* 0x000fc800078ec0ff */
[----:B------:R-:W-:-:S04]  /*a9e0*/  SHF.R.U32.HI R3, RZ, 0x18, R2 ;  /* 0x00000018ff037819 */ /* 0x000fc80000011602 */
[----:B------:R-:W-:-:S05]  /*a9f0*/  LOP3.LUT R3, R0, R3, RZ, 0xfc, !PT ;  /* 0x0000000300037212 */ /* 0x000fca00078efcff */
[----:B------:R-:W-:Y:S01]  /*aa00*/  STG.E.U8 [R16.64], R3 ;  /* 0x0000000310007986 */ /* 0x000fe2000c101124 */
[----:B------:R-:W-:Y:S05]  /*aa10*/  EXIT ;  /* 0x000000000000794d */ /* 0x000fea0003800000 */
.L_x_7508:
[----:B------:R-:W0:Y:S02]  /*aa20*/  I2F.S16 R0, R5 ;  /* 0x0000000500007306 */ /* 0x000e240000101400 */
[----:B0-----:R-:W-:-:S05]  /*aa30*/  F2FP.BF16.PACK_AB R0, RZ, R0 ;  /* 0x00000000ff00723e */ /* 0x001fca00000010ff */
[----:B------:R-:W-:Y:S01]  /*aa40*/  STG.E.U16 [R16.64], R0 ;  /* 0x0000000010007986 */ /* 0x000fe2000c101524 */
[----:B------:R-:W-:Y:S05]  /*aa50*/  EXIT ;  /* 0x000000000000794d */ /* 0x000fea0003800000 */
.L_x_7505:
        /* <DEDUP_REMOVED lines=10> */
.L_x_7517:
        /* <DEDUP_REMOVED lines=17> */
.L_x_7520:
[----:B------:R-:W-:-:S04]  /*ac10*/  LOP3.LUT R2, R5, 0x80000000, RZ, 0xc0, !PT ;  /* 0x8000000005027812 */ /* 0x000fc800078ec0ff */
[----:B------:R-:W-:-:S04]  /*ac20*/  SHF.R.U32.HI R3, RZ, 0x18, R2 ;  /* 0x00000018ff037819 */ /* 0x000fc80000011602 */
[----:B------:R-:W-:-:S04]  /*ac30*/  LOP3.LUT R0, R0, R3, RZ, 0xfc, !PT ;  /* 0x0000000300007212 */ /* 0x000fc800078efcff */
[----:B------:R-:W-:Y:S02]  /*ac40*/  PRMT R8, R0, 0x7610, R8 ;  /* 0x0000761000087816 */ /* 0x000fe40000000008 */
.L_x_7519:
[----:B------:R-:W-:Y:S05]  /*ac50*/  BSYNC B0 ;  /* 0x0000000000007941 */ /* 0x000fea0003800000 */
.L_x_7518:
[----:B------:R-:W-:Y:S01]  /*ac60*/  STG.E.U8 [R16.64], R8 ;  /* 0x0000000810007986 */ /* 0x000fe2000c101124 */
[----:B------:R-:W-:Y:S05]  /*ac70*/  EXIT ;  /* 0x000000000000794d */ /* 0x000fea0003800000 */
.L_x_7516:
        /* <DEDUP_REMOVED lines=17> */
.L_x_7523:
[----:B------:R-:W-:-:S04]  /*ad90*/  LOP3.LUT R2, R5, 0x80000000, RZ, 0xc0, !PT ;  /* 0x8000000005027812 */ /* 0x000fc800078ec0ff */
[----:B------:R-:W-:-:S04]  /*ada0*/  SHF.R.U32.HI R3, RZ, 0x18, R2 ;  /* 0x00000018ff037819 */ /* 0x000fc80000011602 */
[----:B------:R-:W-:-:S04]  /*adb0*/  LOP3.LUT R0, R0, R3, RZ, 0xfc, !PT ;  /* 0x0000000300007212 */ /* 0x000fc800078efcff */
[----:B------:R-:W-:Y:S02]  /*adc0*/  PRMT R8, R0, 0x7610, R8 ;  /* 0x0000761000087816 */ /* 0x000fe40000000008 */
.L_x_7522:
[----:B------:R-:W-:Y:S05]  /*add0*/  BSYNC B0 ;  /* 0x0000000000007941 */ /* 0x000fea0003800000 */
.L_x_7521:
[----:B------:R-:W-:Y:S01]  /*ade0*/  STG.E.U8 [R16.64], R8 ;  /* 0x0000000810007986 */ /* 0x000fe2000c101124 */
[----:B------:R-:W-:Y:S05]  /*adf0*/  EXIT ;  /* 0x000000000000794d */ /* 0x000fea0003800000 */
.L_x_7515:
        /* <DEDUP_REMOVED lines=22> */
.L_x_7498:
        /* <DEDUP_REMOVED lines=20> */
.L_x_7525:
[----:B------:R-:W-:-:S04]  /*b0a0*/  PRMT R2, R5, 0x9910, RZ ;  /* 0x0000991005027816 */ /* 0x000fc800000000ff */
[----:B------:R-:W-:-:S05]  /*b0b0*/  SHF.R.S32.HI R3, RZ, 0x1f, R2 ;  /* 0x0000001fff037819 */ /* 0x000fca0000011402 */
[----:B------:R-:W-:Y:S01]  /*b0c0*/  STG.E.64 [R16.64], R2 ;  /* 0x0000000210007986 */ /* 0x000fe2000c101b24 */
[----:B------:R-:W-:Y:S05]  /*b0d0*/  EXIT ;  /* 0x000000000000794d */ /* 0x000fea0003800000 */
.L_x_7524:
[----:B------:R-:W-:Y:S01]  /*b0e0*/  STG.E [R16.64], R5 ;  /* 0x0000000510007986 */ /* 0x000fe2000c101924 */
[----:B------:R-:W-:Y:S05]  /*b0f0*/  EXIT ;  /* 0x000000000000794d */ /* 0x000fea0003800000 */
.L_x_7526:
        /* <DEDUP_REMOVED lines=16> */
.L_x_19697:


//--------------------- .text._ZN2at6native27unrolled_elementwise_kernelINS0_13AUnaryFunctorIaaaZZZNS0_18rshift_kernel_cudaERNS_18TensorIteratorBaseEENKUlvE_clEvENKUlvE0_clEvEUlaaE_EESt5arrayIPcLm2EELi4E23TrivialOffsetCalculatorILi1EjESD_NS0_6memory12LoadWithCastILi1EEENSE_13StoreWithCastILi1EEEEEviT_T0_T2_T3_T4_T5_ --------------------------
	.section	.text._ZN2at6native27unrolled_elementwise_kernelINS0_13AUnaryFunctorIaaaZZZNS0_18rshift_kernel_cudaERNS_18TensorIteratorBaseEENKUlvE_clEvENKUlvE0_clEvEUlaaE_EESt5arrayIPcLm2EELi4E23TrivialOffsetCalculatorILi1EjESD_NS0_6memory12LoadWithCastILi1EEENSE_13StoreWithCastILi1EEEEEviT_T0_T2_T3_T4_T5_,"ax",@progbits
	.sectioninfo	@"SHI_REGISTERS=29"
	.align	128
        .global         _ZN2at6native27unrolled_elementwise_kernelINS0_13AUnaryFunctorIaaaZZZNS0_18rshift_kernel_cudaERNS_18TensorIteratorBaseEENKUlvE_clEvENKUlvE0_clEvEUlaaE_EESt5arrayIPcLm2EELi4E23TrivialOffsetCalculatorILi1EjESD_NS0_6memory12LoadWithCastILi1EEENSE_13StoreWithCastILi1EEEEEviT_T0_T2_T3_T4_T5_
        .type           _ZN2at6native27unrolled_elementwise_kernelINS0_13AUnaryFunctorIaaaZZZNS0_18rshift_kernel_cudaERNS_18TensorIteratorBaseEENKUlvE_clEvENKUlvE0_clEvEUlaaE_EESt5arrayIPcLm2EELi4E23TrivialOffsetCalculatorILi1EjESD_NS0_6memory12LoadWithCastILi1EEENSE_13StoreWithCastILi1EEEEEviT_T0_T2_T3_T4_T5_,@function
        .size           _ZN2at6native27unrolled_elementwise_kernelINS0_13AUnaryFunctorIaaaZZZNS0_18rshift_kernel_cudaERNS_18TensorIteratorBaseEENKUlvE_clEvENKUlvE0_clEvEUlaaE_EESt5arrayIPcLm2EELi4E23TrivialOffsetCalculatorILi1EjESD_NS0_6memory12LoadWithCastILi1EEENSE_13StoreWithCastILi1EEEEEviT_T0_T2_T3_T4_T5_,(.L_x_19698 - _ZN2at6native27unrolled_elementwise_kernelINS0_13AUnaryFunctorIaaaZZZNS0_18rshift_kernel_cudaERNS_18TensorIteratorBaseEENKUlvE_clEvENKUlvE0_clEvEUlaaE_EESt5arrayIPcLm2EELi4E23TrivialOffsetCalculatorILi1EjESD_NS0_6memory12LoadWithCastILi1EEENSE_13StoreWithCastILi1EEEEEviT_T0_T2_T3_T4_T5_)
        .other          _ZN2at6native27unrolled_elementwise_kernelINS0_13AUnaryFunctorIaaaZZZNS0_18rshift_kernel_cudaERNS_18TensorIteratorBaseEENKUlvE_clEvENKUlvE0_clEvEUlaaE_EESt5arrayIPcLm2EELi4E23TrivialOffsetCalculatorILi1EjESD_NS0_6memory12LoadWithCastILi1EEENSE_13StoreWithCastILi1EEEEEviT_T0_T2_T3_T4_T5_,@"STO_CUDA_ENTRY STV_DEFAULT"
_ZN2at6native27unrolled_elementwise_kernelINS0_13AUnaryFunctorIaaaZZZNS0_18rshift_kernel_cudaERNS_18TensorIteratorBaseEENKUlvE_clEvENKUlvE0_clEvEUlaaE_EESt5arrayIPcLm2EELi4E23TrivialOffsetCalculatorILi1EjESD_NS0_6memory12LoadWithCastILi1EEENSE_13StoreWithCastILi1EEEEEviT_T0_T2_T3_T4_T5_:
.text._ZN2at6native27unrolled_elementwise_kernelINS0_13AUnaryFunctorIaaaZZZNS0_18rshift_kernel_cudaERNS_18TensorIteratorBaseEENKUlvE_clEvENKUlvE0_clEvEUlaaE_EESt5arrayIPcLm2EELi4E23TrivialOffsetCalculatorILi1EjESD_NS0_6memory12LoadWithCastILi1EEENSE_13StoreWithCastILi1EEEEEviT_T0_T2_T3_T4_T5_:
        /* <DEDUP_REMOVED lines=29> */
.L_x_7532:
[----:B------:R0:W5:Y:S01]  /*01d0*/  LDG.E.U8 R19, [R2.64] ;  /* 0x0000002402137981 */ /* 0x000162000c1e1100 */
[----:B------:R-:W-:Y:S05]  /*01e0*/  BRA `(.L_x_7534) ;  /* 0x00000d9000007947 */ /* 0x000fea0003800000 */
.L_x_7531:
        /* <DEDUP_REMOVED lines=8> */
.L_x_7536:
[----:B------:R0:W5:Y:S01]  /*0270*/  LDG.E.U8 R19, [R2.64] ;  /* 0x0000002402137981 */ /* 0x000162000c1e1100 */
[----:B------:R-:W-:Y:S05]  /*0280*/  BRA `(.L_x_7534) ;  /* 0x00000cf000007947 */ /* 0x000fea0003800000 */
.L_x_7535:
[----:B------:R0:W5:Y:S01]  /*0290*/  LDG.E.U16 R19, [R2.64] ;  /* 0x0000002402137981 */ /* 0x000162000c1e1500 */
[----:B------:R-:W-:Y:S05]  /*02a0*/  BRA `(.L_x_7534) ;  /* 0x00000cd000007947 */ /* 0x000fea0003800000 */
.L_x_7530:
        /* <DEDUP_REMOVED lines=9> */
.L_x_7538:
[----:B------:R-:W2:Y:S02]  /*0340*/  LDG.E.U16 R0, [R2.64] ;  /* 0x0000002402007981 */ /* 0x000ea4000c1e1500 */
[----:B--2---:R-:W-:-:S06]  /*0350*/  HADD2.F32 R0, -RZ, R0.H0_H0 ;  /* 0x20000000ff007230 */ /* 0x004fcc0000004100 */
[----:B------:R-:W0:Y:S02]  /*0360*/  F2I.FTZ.TRUNC.NTZ R0, R0 ;  /* 0x0000000000007305 */ /* 0x000e24000021f100 */
[----:B0-----:R-:W-:Y:S01]  /*0370*/  PRMT R19, R0, 0x7610, R19 ;  /* 0x0000761000137816 */ /* 0x001fe20000000013 */
[----:B------:R-:W-:Y:S05]  /*0380*/  BRA `(.L_x_7534) ;  /* 0x00000bf000007947 */ /* 0x000fea0003800000 */
.L_x_7537:
        /* <DEDUP_REMOVED lines=9> */
.L_x_7540:
[----:B------:R-:W2:Y:S02]  /*0420*/  LDG.E.U16 R2, [R2.64] ;  /* 0x0000002402027981 */ /* 0x000ea4000c1e1500 */
[----:B--2---:R-:W-:-:S06]  /*0430*/  HADD2.F32 R0, -RZ, R2.H0_H0 ;  /* 0x20000002ff007230 */ /* 0x004fcc0000004100 */
[----:B------:R-:W0:Y:S02]  /*0440*/  F2I.FTZ.TRUNC.NTZ R0, R0 ;  /* 0x0000000000007305 */ /* 0x000e24000021f100 */
[----:B0-----:R-:W-:Y:S01]  /*0450*/  PRMT R19, R0, 0x7610, R19 ;  /* 0x0000761000137816 */ /* 0x001fe20000000013 */
[----:B------:R-:W-:Y:S05]  /*0460*/  BRA `(.L_x_7534) ;  /* 0x00000b1000007947 */ /* 0x000fea0003800000 */
.L_x_7539:
[----:B------:R-:W2:Y:S02]  /*0470*/  LDG.E.64 R2, [R2.64] ;  /* 0x0000002402027981 */ /* 0x000ea4000c1e1b00 */
[----:B--2---:R0:W1:Y:S01]  /*0480*/  F2I.F64.TRUNC R19, R2 ;  /* 0x0000000200137311 */ /* 0x004062000030d100 */
[----:B------:R-:W-:Y:S05]  /*0490*/  BRA `(.L_x_7534) ;  /* 0x00000ae000007947 */ /* 0x000fea0003800000 */
.L_x_7529:
        /* <DEDUP_REMOVED lines=12> */
.L_x_7543:
[----:B------:R-:W2:Y:S02]  /*0560*/  LDG.E.64 R2, [R2.64] ;  /* 0x0000002402027981 */ /* 0x000ea4000c1e1b00 */
[----:B--2---:R0:W1:Y:S01]  /*0570*/  F2I.F64.TRUNC R19, R2 ;  /* 0x0000000200137311 */ /* 0x004062000030d100 */
[----:B------:R-:W-:Y:S05]  /*0580*/  BRA `(.L_x_7534) ;  /* 0x000009f000007947 */ /* 0x000fea0003800000 */
.L_x_7542:
        /* <DEDUP_REMOVED lines=28> */
.L_x_7545:
        /* <DEDUP_REMOVED lines=16> */
.L_x_7544:
[----:B------:R-:W2:Y:S02]  /*0850*/  LDG.E.U16 R0, [R2.64] ;  /* 0x0000002402007981 */ /* 0x000ea4000c1e1500 */
[----:B--2---:R-:W-:-:S06]  /*0860*/  PRMT R0, RZ, 0x5410, R0 ;  /* 0x00005410ff007816 */ /* 0x004fcc0000000000 */
[----:B------:R-:W0:Y:S02]  /*0870*/  F2I.FTZ.TRUNC.NTZ R0, R0 ;  /* 0x0000000000007305 */ /* 0x000e24000021f100 */
[----:B0-----:R-:W-:Y:S01]  /*0880*/  PRMT R19, R0, 0x7610, R19 ;  /* 0x0000761000137816 */ /* 0x001fe20000000013 */
[----:B------:R-:W-:Y:S05]  /*0890*/  BRA `(.L_x_7534) ;  /* 0x000006e000007947 */ /* 0x000fea0003800000 */
.L_x_7541:
        /* <DEDUP_REMOVED lines=10> */
.L_x_7548:
        /* <DEDUP_REMOVED lines=21> */
.L_x_7552:
[----:B------:R-:W-:Y:S05]  /*0a90*/  BSYNC B1 ;  /* 0x0000000000017941 */ /* 0x000fea0003800000 */
.L_x_7551:
[----:B------:R-:W-:Y:S01]  /*0aa0*/  LEA R3, R0, 0x3b800000, 0x17 ;  /* 0x3b80000000037811 */ /* 0x000fe200078eb8ff */
[----:B------:R-:W-:-:S05]  /*0ab0*/  IMAD.SHL.U32 R0, R2, 0x100000, RZ ;  /* 0x0010000002007824 */ /* 0x000fca00078e00ff */
[----:B------:R-:W-:Y:S02]  /*0ac0*/  LOP3.LUT R0, R3, R0, R4, 0xfe, !PT ;  /* 0x0000000003007212 */ /* 0x000fe400078efe04 */
.L_x_7550:
[----:B------:R-:W-:Y:S05]  /*0ad0*/  BSYNC B0 ;  /* 0x0000000000007941 */ /* 0x000fea0003800000 */
.L_x_7549:
[----:B------:R-:W0:Y:S02]  /*0ae0*/  F2I.FTZ.TRUNC.NTZ R0, R0 ;  /* 0x0000000000007305 */ /* 0x000e24000021f100 */
[----:B0-----:R-:W-:Y:S01]  /*0af0*/  PRMT R19, R0, 0x7610, R19 ;  /* 0x0000761000137816 */ /* 0x001fe20000000013 */
[----:B------:R-:W-:Y:S05]  /*0b00*/  BRA `(.L_x_7534) ;  /* 0x0000047000007947 */ /* 0x000fea0003800000 */
.L_x_7547:
        /* <DEDUP_REMOVED lines=21> */
.L_x_7556:
[----:B------:R-:W-:Y:S05]  /*0c60*/  BSYNC B1 ;  /* 0x0000000000017941 */ /* 0x000fea0003800000 */
.L_x_7555:
[----:B------:R-:W-:Y:S01]  /*0c70*/  LEA R3, R0, 0x37800000, 0x17 ;  /* 0x3780000000037811 */ /* 0x000fe200078eb8ff */
[----:B------:R-:W-:-:S05]  /*0c80*/  IMAD.SHL.U32 R0, R2, 0x200000, RZ ;  /* 0x0020000002007824 */ /* 0x000fca00078e00ff */
[----:B------:R-:W-:Y:S02]  /*0c90*/  LOP3.LUT R0, R3, R0, R4, 0xfe, !PT ;  /* 0x0000000003007212 */ /* 0x000fe400078efe04 */
.L_x_7554:
[----:B------:R-:W-:Y:S05]  /*0ca0*/  BSYNC B0 ;  /* 0x0000000000007941 */ /* 0x000fea0003800000 */
.L_x_7553:
[----:B------:R-:W0:Y:S02]  /*0cb0*/  F2I.FTZ.TRUNC.NTZ R0, R0 ;  /* 0x0000000000007305 */ /* 0x000e24000021f100 */
[----:B0-----:R-:W-:Y:S01]  /*0cc0*/  PRMT R19, R0, 0x7610, R19 ;  /* 0x0000761000137816 */ /* 0x001fe20000000013 */
[----:B------:R-:W-:Y:S05]  /*0cd0*/  BRA `(.L_x_7534) ;  /* 0x000002a000007947 */ /* 0x000fea0003800000 */
.L_x_7546:
        /* <DEDUP_REMOVED lines=14> */
.L_x_7560:
[----:B------:R-:W-:Y:S05]  /*0dc0*/  BSYNC B0 ;  /* 0x0000000000007941 */ /* 0x000fea0003800000 */
.L_x_7559:
[----:B------:R-:W0:Y:S02]  /*0dd0*/  F2I.FTZ.TRUNC.NTZ R0, R0 ;  /* 0x0000000000007305 */ /* 0x000e24000021f100 */
[----:B0-----:R-:W-:Y:S01]  /*0de0*/  PRMT R19, R0, 0x7610, R19 ;  /* 0x0000761000137816 */ /* 0x001fe20000000013 */
[----:B------:R-:W-:Y:S05]  /*0df0*/  BRA `(.L_x_7534) ;  /* 0x0000018000007947 */ /* 0x000fea0003800000 */
.L_x_7533:
        /* <DEDUP_REMOVED lines=21> */
.L_x_7558:
[----:B------:R0:W5:Y:S01]  /*0f50*/  LDG.E.U8 R19, [R2.64] ;  /* 0x0000002402137981 */ /* 0x000162000c1e1100 */
[----:B------:R-:W-:Y:S05]  /*0f60*/  BRA `(.L_x_7534) ;  /* 0x0000001000007947 */ /* 0x000fea0003800000 */
.L_x_7557:
[----:B------:R0:W5:Y:S02]  /*0f70*/  LDG.E.U8 R19, [R2.64] ;  /* 0x0000002402137981 */ /* 0x000164000c1e1100 */
.L_x_7534:
[----:B------:R-:W2:Y:S02]  /*0f80*/  S2R R24, SR_TID.X ;  /* 0x0000000000187919 */ /* 0x000ea40000002100 */
[----:B--2---:R-:W-:Y:S02]  /*0f90*/  IADD3 R24, R24, 0x80, RZ ;  /* 0x0000008018187810 */ /* 0x004fe40007ffe0ff */
.L_x_7528:
[----:B-1----:R-:W-:Y:S05]  /*0fa0*/  BSYNC B6 ;  /* 0x0000000000067941 */ /* 0x002fea0003800000 */
.L_x_7527:
        /* <DEDUP_REMOVED lines=21> */
.L_x_7566:
[----:B------:R0:W5:Y:S01]  /*1100*/  LDG.E.U8 R18, [R2.64] ;  /* 0x0000002402127981 */ /* 0x000162000c1e1100 */
[----:B------:R-:W-:Y:S05]  /*1110*/  BRA `(.L_x_7568) ;  /* 0x00000d8000007947 */ /* 0x000fea0003800000 */
.L_x_7565:
        /* <DEDUP_REMOVED lines=8> */
.L_x_7570:
[----:B------:R0:W5:Y:S01]  /*11a0*/  LDG.E.U8 R18, [R2.64] ;  /* 0x0000002402127981 */ /* 0x000162000c1e1100 */
[----:B------:R-:W-:Y:S05]  /*11b0*/  BRA `(.L_x_7568) ;  /* 0x00000ce000007947 */ /* 0x000fea0003800000 */
.L_x_7569:
[----:B------:R0:W5:Y:S01]  /*11c0*/  LDG.E.U16 R18, [R2.64] ;  /* 0x0000002402127981 */ /* 0x000162000c1e1500 */
[----:B------:R-:W-:Y:S05]  /*11d0*/  BRA `(.L_x_7568) ;  /* 0x00000cc000007947 */ /* 0x000fea0003800000 */
.L_x_7564:
        /* <DEDUP_REMOVED lines=9> */
.L_x_7572:
[----:B------:R-:W2:Y:S02]  /*1270*/  LDG.E.U16 R0, [R2.64] ;  /* 0x0000002402007981 */ /* 0x000ea4000c1e1500 */
[----:B--2---:R-:W-:-:S06]  /*1280*/  HADD2.F32 R0, -RZ, R0.H0_H0 ;  /* 0x20000000ff007230 */ /* 0x004fcc0000004100 */
[----:B------:R-:W0:Y:S02]  /*1290*/  F2I.FTZ.TRUNC.NTZ R0, R0 ;  /* 0x0000000000007305 */ /* 0x000e24000021f100 */
[----:B0-----:R-:W-:Y:S01]  /*12a0*/  PRMT R18, R0, 0x7610, R18 ;  /* 0x0000761000127816 */ /* 0x001fe20000000012 */
[----:B------:R-:W-:Y:S05]  /*12b0*/  BRA `(.L_x_7568) ;  /* 0x00000be000007947 */ /* 0x000fea0003800000 */
.L_x_7571:
        /* <DEDUP_REMOVED lines=9> */
.L_x_7574:
[----:B------:R-:W2:Y:S02]  /*1350*/  LDG.E.U16 R2, [R2.64] ;  /* 0x0000002402027981 */ /* 0x000ea4000c1e1500 */
[----:B--2---:R-:W-:-:S06]  /*1360*/  HADD2.F32 R0, -RZ, R2.H0_H0 ;  /* 0x20000002ff007230 */ /* 0x004fcc0000004100 */
[----:B------:R-:W0:Y:S02]  /*1370*/  F2I.FTZ.TRUNC.NTZ R0, R0 ;  /* 0x0000000000007305 */ /* 0x000e24000021f100 */
[----:B0-----:R-:W-:Y:S01]  /*1380*/  PRMT R18, R0, 0x7610, R18 ;  /* 0x0000761000127816 */ /* 0x001fe20000000012 */
[----:B------:R-:W-:Y:S05]  /*1390*/  BRA `(.L_x_7568) ;  /* 0x00000b0000007947 */ /* 0x000fea0003800000 */
.L_x_7573:
[----:B------:R-:W2:Y:S02]  /*13a0*/  LDG.E.64 R2, [R2.64] ;  /* 0x0000002402027981 */ /* 0x000ea4000c1e1b00 */
[----:B--2---:R0:W1:Y:S01]  /*13b0*/  F2I.F64.TRUNC R18, R2 ;  /* 0x0000000200127311 */ /* 0x004062000030d100 */
[----:B------:R-:W-:Y:S05]  /*13c0*/  BRA `(.L_x_7568) ;  /* 0x00000ad000007947 */ /* 0x000fea0003800000 */
.L_x_7563:
        /* <DEDUP_REMOVED lines=12> */
.L_x_7577:
[----:B------:R-:W2:Y:S02]  /*1490*/  LDG.E.64 R2, [R2.64] ;  /* 0x0000002402027981 */ /* 0x000ea4000c1e1b00 */
[----:B--2---:R0:W1:Y:S01]  /*14a0*/  F2I.F64.TRUNC R18, R2 ;  /* 0x0000000200127311 */ /* 0x004062000030d100 */
[----:B------:R-:W-:Y:S05]  /*14b0*/  BRA `(.L_x_7568) ;  /* 0x000009e000007947 */ /* 0x000fea0003800000 */
.L_x_7576:
        /* <DEDUP_REMOVED lines=28> */
.L_x_7579:
        /* <DEDUP_REMOVED lines=15> */
.L_x_7578:
[----:B------:R-:W2:Y:S02]  /*1770*/  LDG.E.U16 R0, [R2.64] ;  /* 0x0000002402007981 */ /* 0x000ea4000c1e1500 */
[----:B--2---:R-:W-:-:S06]  /*1780*/  PRMT R0, RZ, 0x5410, R0 ;  /* 0x00005410ff007816 */ /* 0x004fcc0000000000 */
[----:B------:R-:W0:Y:S02]  /*1790*/  F2I.FTZ.TRUNC.NTZ R0, R0 ;  /* 0x0000000000007305 */ /* 0x000e24000021f100 */
[----:B0-----:R-:W-:Y:S01]  /*17a0*/  PRMT R18, R0, 0x7610, R18 ;  /* 0x0000761000127816 */ /* 0x001fe20000000012 */
[----:B------:R-:W-:Y:S05]  /*17b0*/  BRA `(.L_x_7568) ;  /* 0x000006e000007947 */ /* 0x000fea0003800000 */
.L_x_7575:
        /* <DEDUP_REMOVED lines=10> */
.L_x_7582:
        /* <DEDUP_REMOVED lines=21> */
.L_x_7586:
[----:B------:R-:W-:Y:S05]  /*19b0*/  BSYNC B1 ;  /* 0x0000000000017941 */ /* 0x000fea0003800000 */
.L_x_7585:
[----:B------:R-:W-:Y:S01]  /*19c0*/  LEA R3, R0, 0x3b800000, 0x17 ;  /* 0x3b80000000037811 */ /* 0x000fe200078eb8ff */
[----:B------:R-:W-:-:S05]  /*19d0*/  IMAD.SHL.U32 R0, R2, 0x100000, RZ ;  /* 0x0010000002007824 */ /* 0x000fca00078e00ff */
[----:B------:R-:W-:Y:S02]  /*19e0*/  LOP3.LUT R0, R3, R0, R4, 0xfe, !PT ;  /* 0x0000000003007212 */ /* 0x000fe400078efe04 */
.L_x_7584:
[----:B------:R-:W-:Y:S05]  /*19f0*/  BSYNC B0 ;  /* 0x0000000000007941 */ /* 0x000fea0003800000 */
.L_x_7583:
[----:B------:R-:W0:Y:S02]  /*1a00*/  F2I.FTZ.TRUNC.NTZ R0, R0 ;  /* 0x0000000000007305 */ /* 0x000e24000021f100 */
[----:B0-----:R-:W-:Y:S01]  /*1a10*/  PRMT R18, R0, 0x7610, R18 ;  /* 0x0000761000127816 */ /* 0x001fe20000000012 */
[----:B------:R-:W-:Y:S05]  /*1a20*/  BRA `(.L_x_7568) ;  /* 0x0000047000007947 */ /* 0x000fea0003800000 */
.L_x_7581:
        /* <DEDUP_REMOVED lines=21> */
.L_x_7590:
[----:B------:R-:W-:Y:S05]  /*1b80*/  BSYNC B1 ;  /* 0x0000000000017941 */ /* 0x000fea0003800000 */
.L_x_7589:
[----:B------:R-:W-:Y:S01]  /*1b90*/  LEA R3, R0, 0x37800000, 0x17 ;  /* 0x3780000000037811 */ /* 0x000fe200078eb8ff */
[----:B------:R-:W-:-:S05]  /*1ba0*/  IMAD.SHL.U32 R0, R2, 0x200000, RZ ;  /* 0x0020000002007824 */ /* 0x000fca00078e00ff */
[----:B------:R-:W-:Y:S02]  /*1bb0*/  LOP3.LUT R0, R3, R0, R4, 0xfe, !PT ;  /* 0x0000000003007212 */ /* 0x000fe400078efe04 */
.L_x_7588:
[----:B------:R-:W-:Y:S05]  /*1bc0*/  BSYNC B0 ;  /* 0x0000000000007941 */ /* 0x000fea0003800000 */
.L_x_7587:
[----:B------:R-:W0:Y:S02]  /*1bd0*/  F2I.FTZ.TRUNC.NTZ R0, R0 ;  /* 0x0000000000007305 */ /* 0x000e24000021f100 */
[----:B0-----:R-:W-:Y:S01]  /*1be0*/  PRMT R18, R0, 0x7610, R18 ;  /* 0x0000761000127816 */ /* 0x001fe20000000012 */
[----:B------:R-:W-:Y:S05]  /*1bf0*/  BRA `(.L_x_7568) ;  /* 0x000002a000007947 */ /* 0x000fea0003800000 */
.L_x_7580:
        /* <DEDUP_REMOVED lines=14> */
.L_x_7594:
[----:B------:R-:W-:Y:S05]  /*1ce0*/  BSYNC B0 ;  /* 0x0000000000007941 */ /* 0x000fea0003800000 */
.L_x_7593:
[----:B------:R-:W0:Y:S02]  /*1cf0*/  F2I.FTZ.TRUNC.NTZ R0, R0 ;  /* 0x0000000000007305 */ /* 0x000e24000021f100 */
[----:B0-----:R-:W-:Y:S01]  /*1d00*/  PRMT R18, R0, 0x7610, R18 ;  /* 0x0000761000127816 */ /* 0x001fe20000000012 */
[----:B------:R-:W-:Y:S05]  /*1d10*/  BRA `(.L_x_7568) ;  /* 0x0000018000007947 */ /* 0x000fea0003800000 */
.L_x_7567:
        /* <DEDUP_REMOVED lines=21> */
.L_x_7592:
[----:B------:R0:W5:Y:S01]  /*1e70*/  LDG.E.U8 R18, [R2.64] ;  /* 0x0000002402127981 */ /* 0x000162000c1e1100 */
[----:B------:R-:W-:Y:S05]  /*1e80*/  BRA `(.L_x_7568) ;  /* 0x0000001000007947 */ /* 0x000fea0003800000 */
.L_x_7591:
[----:B------:R0:W5:Y:S02]  /*1e90*/  LDG.E.U8 R18, [R2.64] ;  /* 0x0000002402127981 */ /* 0x000164000c1e1100 */
.L_x_7568:
[----:B------:R-:W-:-:S03]  /*1ea0*/  IADD3 R24, R24, 0x80, RZ ;  /* 0x0000008018187810 */ /* 0x000fc60007ffe0ff */
.L_x_7562:
[----:B------:R-:W-:Y:S05]  /*1eb0*/  BSYNC B6 ;  /* 0x0000000000067941 */ /* 0x000fea0003800000 */
.L_x_7561:
        /* <DEDUP_REMOVED lines=23> */
.L_x_7600:
[----:B------:R0:W5:Y:S01]  /*2030*/  LDG.E.U8 R23, [R2.64] ;  /* 0x0000002402177981 */ /* 0x000162000c1e1100 */
[----:B------:R-:W-:Y:S05]  /*2040*/  BRA `(.L_x_7602) ;  /* 0x00000d8000007947 */ /* 0x000fea0003800000 */
.L_x_7599:
        /* <DEDUP_REMOVED lines=8> */
.L_x_7604:
[----:B------:R0:W5:Y:S01]  /*20d0*/  LDG.E.U8 R23, [R2.64] ;  /* 0x0000002402177981 */ /* 0x000162000c1e1100 */
[----:B------:R-:W-:Y:S05]  /*20e0*/  BRA `(.L_x_7602) ;  /* 0x00000ce000007947 */ /* 0x000fea0003800000 */
.L_x_7603:
[----:B------:R0:W5:Y:S01]  /*20f0*/  LDG.E.U16 R23, [R2.64] ;  /* 0x0000002402177981 */ /* 0x000162000c1e1500 */
[----:B------:R-:W-:Y:S05]  /*2100*/  BRA `(.L_x_7602) ;  /* 0x00000cc000007947 */ /* 0x000fea0003800000 */
.L_x_7598:
        /* <DEDUP_REMOVED lines=9> */
.L_x_7606:
[----:B------:R-:W2:Y:S02]  /*21a0*/  LDG.E.U16 R0, [R2.64] ;  /* 0x0000002402007981 */ /* 0x000ea4000c1e1500 */
[----:B--2---:R-:W-:-:S06]  /*21b0*/  HADD2.F32 R0, -RZ, R0.H0_H0 ;  /* 0x20000000ff007230 */ /* 0x004fcc0000004100 */
[----:B------:R-:W0:Y:S02]  /*21c0*/  F2I.FTZ.TRUNC.NTZ R0, R0 ;  /* 0x0000000000007305 */ /* 0x000e24000021f100 */
[----:B0-----:R-:W-:Y:S01]  /*21d0*/  PRMT R23, R0, 0x7610, R23 ;  /* 0x0000761000177816 */ /* 0x001fe20000000017 */
[----:B------:R-:W-:Y:S05]  /*21e0*/  BRA `(.L_x_7602) ;  /* 0x00000be000007947 */ /* 0x000fea0003800000 */
.L_x_7605:
        /* <DEDUP_REMOVED lines=9> */
.L_x_7608:
[----:B------:R-:W2:Y:S02]  /*2280*/  LDG.E.U16 R2, [R2.64] ;  /* 0x0000002402027981 */ /* 0x000ea4000c1e1500 */
[----:B--2---:R-:W-:-:S06]  /*2290*/  HADD2.F32 R0, -RZ, R2.H0_H0 ;  /* 0x20000002ff007230 */ /* 0x004fcc0000004100 */
[----:B------:R-:W0:Y:S02]  /*22a0*/  F2I.FTZ.TRUNC.NTZ R0, R0 ;  /* 0x0000000000007305 */ /* 0x000e24000021f100 */
[----:B0-----:R-:W-:Y:S01]  /*22b0*/  PRMT R23, R0, 0x7610, R23 ;  /* 0x0000761000177816 */ /* 0x001fe20000000017 */
[----:B------:R-:W-:Y:S05]  /*22c0*/  BRA `(.L_x_7602) ;  /* 0x00000b0000007947 */ /* 0x000fea0003800000 */
.L_x_7607:
[----:B------:R-:W2:Y:S02]  /*22d0*/  LDG.E.64 R2, [R2.64] ;  /* 0x0000002402027981 */ /* 0x000ea4000c1e1b00 */
[----:B--2---:R0:W2:Y:S01]  /*22e0*/  F2I.F64.TRUNC R23, R2 ;  /* 0x0000000200177311 */ /* 0x0040a2000030d100 */
[----:B------:R-:W-:Y:S05]  /*22f0*/  BRA `(.L_x_7602) ;  /* 0x00000ad000007947 */ /* 0x000fea0003800000 */
.L_x_7597:
        /* <DEDUP_REMOVED lines=12> */
.L_x_7611:
[----:B------:R-:W2:Y:S02]  /*23c0*/  LDG.E.64 R2, [R2.64] ;  /* 0x0000002402027981 */ /* 0x000ea4000c1e1b00 */
[----:B--2---:R0:W2:Y:S01]  /*23d0*/  F2I.F64.TRUNC R23, R2 ;  /* 0x0000000200177311 */ /* 0x0040a2000030d100 */
[----:B------:R-:W-:Y:S05]  /*23e0*/  BRA `(.L_x_7602) ;  /* 0x000009e000007947 */ /* 0x000fea0003800000 */
.L_x_7610:
        /* <DEDUP_REMOVED lines=28> */
.L_x_7613:
        /* <DEDUP_REMOVED lines=15> */
.L_x_7612:
[----:B------:R-:W2:Y:S02]  /*26a0*/  LDG.E.U16 R0, [R2.64] ;  /* 0x0000002402007981 */ /* 0x000ea4000c1e1500 */
[----:B--2---:R-:W-:-:S06]  /*26b0*/  PRMT R0, RZ, 0x5410, R0 ;  /* 0x00005410ff007816 */ /* 0x004fcc0000000000 */
[----:B------:R-:W0:Y:S02]  /*26c0*/  F2I.FTZ.TRUNC.NTZ R0, R0 ;  /* 0x0000000000007305 */ /* 0x000e24000021f100 */
[----:B0-----:R-:W-:Y:S01]  /*26d0*/  PRMT R23, R0, 0x7610, R23 ;  /* 0x0000761000177816 */ /* 0x001fe20000000017 */
[----:B------:R-:W-:Y:S05]  /*26e0*/  BRA `(.L_x_7602) ;  /* 0x000006e000007947 */ /* 0x000fea0003800000 */
.L_x_7609:
        /* <DEDUP_REMOVED lines=10> */
.L_x_7616:
        /* <DEDUP_REMOVED lines=21> */
.L_x_7620:
[----:B------:R-:W-:Y:S05]  /*28e0*/  BSYNC B1 ;  /* 0x0000000000017941 */ /* 0x000fea0003800000 */
.L_x_7619:
[----:B------:R-:W-:Y:S01]  /*28f0*/  LEA R3, R0, 0x3b800000, 0x17 ;  /* 0x3b80000000037811 */ /* 0x000fe200078eb8ff */
[----:B------:R-:W-:-:S05]  /*2900*/  IMAD.SHL.U32 R0, R2, 0x100000, RZ ;  /* 0x0010000002007824 */ /* 0x000fca00078e00ff */
[----:B------:R-:W-:Y:S02]  /*2910*/  LOP3.LUT R0, R3, R0, R4, 0xfe, !PT ;  /* 0x0000000003007212 */ /* 0x000fe400078efe04 */
.L_x_7618:
[----:B------:R-:W-:Y:S05]  /*2920*/  BSYNC B0 ;  /* 0x0000000000007941 */ /* 0x000fea0003800000 */
.L_x_7617:
[----:B------:R-:W0:Y:S02]  /*2930*/  F2I.FTZ.TRUNC.NTZ R0, R0 ;  /* 0x0000000000007305 */ /* 0x000e24000021f100 */
[----:B0-----:R-:W-:Y:S01]  /*2940*/  PRMT R23, R0, 0x7610, R23 ;  /* 0x0000761000177816 */ /* 0x001fe20000000017 */
[----:B------:R-:W-:Y:S05]  /*2950*/  BRA `(.L_x_7602) ;  /* 0x0000047000007947 */ /* 0x000fea0003800000 */
.L_x_7615:
        /* <DEDUP_REMOVED lines=21> */
.L_x_7624:
[----:B------:R-:W-:Y:S05]  /*2ab0*/  BSYNC B1 ;  /* 0x0000000000017941 */ /* 0x000fea0003800000 */
.L_x_7623:
[----:B------:R-:W-:Y:S01]  /*2ac0*/  LEA R3, R0, 0x37800000, 0x17 ;  /* 0x3780000000037811 */ /* 0x000fe200078eb8ff */
[----:B------:R-:W-:-:S05]  /*2ad0*/  IMAD.SHL.U32 R0, R2, 0x200000, RZ ;  /* 0x0020000002007824 */ /* 0x000fca00078e00ff */
[----:B------:R-:W-:Y:S02]  /*2ae0*/  LOP3.LUT R0, R3, R0, R4, 0xfe, !PT ;  /* 0x0000000003007212 */ /* 0x000fe400078efe04 */
.L_x_7622:
[----:B------:R-:W-:Y:S05]  /*2af0*/  BSYNC B0 ;  /* 0x0000000000007941 */ /* 0x000fea0003800000 */
.L_x_7621:
[----:B------:R-:W0:Y:S02]  /*2b00*/  F2I.FTZ.TRUNC.NTZ R0, R0 ;  /* 0x0000000000007305 */ /* 0x000e24000021f100 */
[----:B0-----:R-:W-:Y:S01]  /*2b10*/  PRMT R23, R0, 0x7610, R23 ;  /* 0x0000761000177816 */ /* 0x001fe20000000017 */
[----:B------:R-:W-:Y:S05]  /*2b20*/  BRA `(.L_x_7602) ;  /* 0x000002a000007947 */ /* 0x000fea0003800000 */
.L_x_7614:
        /* <DEDUP_REMOVED lines=14> */
.L_x_7628:
[----:B------:R-:W-:Y:S05]  /*2c10*/  BSYNC B0 ;  /* 0x0000000000007941 */ /* 0x000fea0003800000 */
.L_x_7627:
[----:B------:R-:W0:Y:S02]  /*2c20*/  F2I.FTZ.TRUNC.NTZ R0, R0 ;  /* 0x0000000000007305 */ /* 0x000e24000021f100 */
[----:B0-----:R-:W-:Y:S01]  /*2c30*/  PRMT R23, R0, 0x7610, R23 ;  /* 0x0000761000177816 */ /* 0x001fe20000000017 */
[----:B------:R-:W-:Y:S05]  /*2c40*/  BRA `(.L_x_7602) ;  /* 0x0000018000007947 */ /* 0x000fea0003800000 */
.L_x_7601:
        /* <DEDUP_REMOVED lines=21> */
.L_x_7626:
[----:B------:R0:W5:Y:S01]  /*2da0*/  LDG.E.U8 R23, [R2.64] ;  /* 0x0000002402177981 */ /* 0x000162000c1e1100 */
[----:B------:R-:W-:Y:S05]  /*2db0*/  BRA `(.L_x_7602) ;  /* 0x0000001000007947 */ /* 0x000fea0003800000 */
.L_x_7625:
[----:B------:R0:W5:Y:S02]  /*2dc0*/  LDG.E.U8 R23, [R2.64] ;  /* 0x0000002402177981 */ /* 0x000164000c1e1100 */
.L_x_7602:
[----:B------:R-:W-:-:S03]  /*2dd0*/  IADD3 R24, R24, 0x80, RZ ;  /* 0x0000008018187810 */ /* 0x000fc60007ffe0ff */
.L_x_7596:
[----:B------:R-:W-:Y:S05]  /*2de0*/  BSYNC B6 ;  /* 0x0000000000067941 */ /* 0x000fea0003800000 */
.L_x_7595:
        /* <DEDUP_REMOVED lines=21> */
.L_x_7634:
[----:B------:R0:W5:Y:S01]  /*2f40*/  LDG.E.U8 R22, [R2.64] ;  /* 0x0000002402167981 */ /* 0x000162000c1e1100 */
[----:B------:R-:W-:Y:S05]  /*2f50*/  BRA `(.L_x_7630) ;  /* 0x00000d7000007947 */ /* 0x000fea0003800000 */
.L_x_7633:
        /* <DEDUP_REMOVED lines=8> */
.L_x_7637:
[----:B------:R0:W5:Y:S01]  /*2fe0*/  LDG.E.U8 R22, [R2.64] ;  /* 0x0000002402167981 */ /* 0x000162000c1e1100 */
[----:B------:R-:W-:Y:S05]  /*2ff0*/  BRA `(.L_x_7630) ;  /* 0x00000cd000007947 */ /* 0x000fea0003800000 */
.L_x_7636:
[----:B------:R0:W5:Y:S01]  /*3000*/  LDG.E.U16 R22, [R2.64] ;  /* 0x0000002402167981 */ /* 0x000162000c1e1500 */
[----:B------:R-:W-:Y:S05]  /*3010*/  BRA `(.L_x_7630) ;  /* 0x00000cb000007947 */ /* 0x000fea0003800000 */
.L_x_7632:
        /* <DEDUP_REMOVED lines=9> */
.L_x_7639:
[----:B------:R-:W4:Y:S02]  /*30b0*/  LDG.E.U16 R0, [R2.64] ;  /* 0x0000002402007981 */ /* 0x000f24000c1e1500 */
[----:B----4-:R-:W-:-:S06]  /*30c0*/  HADD2.F32 R0, -RZ, R0.H0_H0 ;  /* 0x20000000ff007230 */ /* 0x010fcc0000004100 */
[----:B------:R-:W0:Y:S02]  /*30d0*/  F2I.FTZ.TRUNC.NTZ R0, R0 ;  /* 0x0000000000007305 */ /* 0x000e24000021f100 */
[----:B0-----:R-:W-:Y:S01]  /*30e0*/  PRMT R22, R0, 0x7610, R22 ;  /* 0x0000761000167816 */ /* 0x001fe20000000016 */
[----:B------:R-:W-:Y:S05]  /*30f0*/  BRA `(.L_x_7630) ;  /* 0x00000bd000007947 */ /* 0x000fea0003800000 */
.L_x_7638:
        /* <DEDUP_REMOVED lines=9> */
.L_x_7641:
[----:B------:R-:W4:Y:S02]  /*3190*/  LDG.E.U16 R2, [R2.64] ;  /* 0x0000002402027981 */ /* 0x000f24000c1e1500 */
[----:B----4-:R-:W-:-:S06]  /*31a0*/  HADD2.F32 R0, -RZ, R2.H0_H0 ;  /* 0x20000002ff007230 */ /* 0x010fcc0000004100 */
[----:B------:R-:W0:Y:S02]  /*31b0*/  F2I.FTZ.TRUNC.NTZ R0, R0 ;  /* 0x0000000000007305 */ /* 0x000e24000021f100 */
[----:B0-----:R-:W-:Y:S01]  /*31c0*/  PRMT R22, R0, 0x7610, R22 ;  /* 0x0000761000167816 */ /* 0x001fe20000000016 */
[----:B------:R-:W-:Y:S05]  /*31d0*/  BRA `(.L_x_7630) ;  /* 0x00000af000007947 */ /* 0x000fea0003800000 */
.L_x_7640:
[----:B------:R-:W4:Y:S02]  /*31e0*/  LDG.E.64 R2, [R2.64] ;  /* 0x0000002402027981 */ /* 0x000f24000c1e1b00 */
[----:B----4-:R0:W4:Y:S01]  /*31f0*/  F2I.F64.TRUNC R22, R2 ;  /* 0x0000000200167311 */ /* 0x010122000030d100 */
[----:B------:R-:W-:Y:S05]  /*3200*/  BRA `(.L_x_7630) ;  /* 0x00000ac000007947 */ /* 0x000fea0003800000 */
.L_x_7631:
        /* <DEDUP_REMOVED lines=12> */
.L_x_7644:
[----:B------:R-:W4:Y:S02]  /*32d0*/  LDG.E.64 R2, [R2.64] ;  /* 0x0000002402027981 */ /* 0x000f24000c1e1b00 */
[----:B----4-:R0:W4:Y:S01]  /*32e0*/  F2I.F64.TRUNC R22, R2 ;  /* 0x0000000200167311 */ /* 0x010122000030d100 */
[----:B------:R-:W-:Y:S05]  /*32f0*/  BRA `(.L_x_7630) ;  /* 0x000009d000007947 */ /* 0x000fea0003800000 */
.L_x_7643:
        /* <DEDUP_REMOVED lines=28> */
.L_x_7646:
        /* <DEDUP_REMOVED lines=15> */
.L_x_7645:
[----:B------:R-:W4:Y:S02]  /*35b0*/  LDG.E.U16 R0, [R2.64] ;  /* 0x0000002402007981 */ /* 0x000f24000c1e1500 */
[----:B----4-:R-:W-:-:S06]  /*35c0*/  PRMT R0, RZ, 0x5410, R0 ;  /* 0x00005410ff007816 */ /* 0x010fcc0000000000 */
[----:B------:R-:W0:Y:S02]  /*35d0*/  F2I.FTZ.TRUNC.NTZ R0, R0 ;  /* 0x0000000000007305 */ /* 0x000e24000021f100 */
[----:B0-----:R-:W-:Y:S01]  /*35e0*/  PRMT R22, R0, 0x7610, R22 ;  /* 0x0000761000167816 */ /* 0x001fe20000000016 */
[----:B------:R-:W-:Y:S05]  /*35f0*/  BRA `(.L_x_7630) ;  /* 0x000006d000007947 */ /* 0x000fea0003800000 */
.L_x_7642:
        /* <DEDUP_REMOVED lines=10> */
.L_x_7649:
        /* <DEDUP_REMOVED lines=21> */
.L_x_7653:
[----:B------:R-:W-:Y:S05]  /*37f0*/  BSYNC B1 ;  /* 0x0000000000017941 */ /* 0x000fea0003800000 */
.L_x_7652:
[----:B------:R-:W-:Y:S01]  /*3800*/  LEA R3, R0, 0x3b800000, 0x17 ;  /* 0x3b80000000037811 */ /* 0x000fe200078eb8ff */
[----:B------:R-:W-:-:S05]  /*3810*/  IMAD.SHL.U32 R0, R2, 0x100000, RZ ;  /* 0x0010000002007824 */ /* 0x000fca00078e00ff */
[----:B------:R-:W-:Y:S02]  /*3820*/  LOP3.LUT R0, R3, R0, R4, 0xfe, !PT ;  /* 0x0000000003007212 */ /* 0x000fe400078efe04 */
.L_x_7651:
[----:B------:R-:W-:Y:S05]  /*3830*/  BSYNC B0 ;  /* 0x0000000000007941 */ /* 0x000fea0003800000 */
.L_x_7650:
[----:B------:R-:W0:Y:S02]  /*3840*/  F2I.FTZ.TRUNC.NTZ R0, R0 ;  /* 0x0000000000007305 */ /* 0x000e24000021f100 */
[----:B0-----:R-:W-:Y:S01]  /*3850*/  PRMT R22, R0, 0x7610, R22 ;  /* 0x0000761000167816 */ /* 0x001fe20000000016 */
[----:B------:R-:W-:Y:S05]  /*3860*/  BRA `(.L_x_7630) ;  /* 0x0000046000007947 */ /* 0x000fea0003800000 */
.L_x_7648:
        /* <DEDUP_REMOVED lines=21> */
.L_x_7657:
[----:B------:R-:W-:Y:S05]  /*39c0*/  BSYNC B1 ;  /* 0x0000000000017941 */ /* 0x000fea0003800000 */
.L_x_7656:
[----:B------:R-:W-:Y:S01]  /*39d0*/  LEA R3, R0, 0x37800000, 0x17 ;  /* 0x3780000000037811 */ /* 0x000fe200078eb8ff */
[----:B------:R-:W-:-:S05]  /*39e0*/  IMAD.SHL.U32 R0, R2, 0x200000, RZ ;  /* 0x0020000002007824 */ /* 0x000fca00078e00ff */
[----:B------:R-:W-:Y:S02]  /*39f0*/  LOP3.LUT R0, R3, R0, R4, 0xfe, !PT ;  /* 0x0000000003007212 */ /* 0x000fe400078efe04 */
.L_x_7655:
[----:B------:R-:W-:Y:S05]  /*3a00*/  BSYNC B0 ;  /* 0x0000000000007941 */ /* 0x000fea0003800000 */
.L_x_7654:
[----:B------:R-:W0:Y:S02]  /*3a10*/  F2I.FTZ.TRUNC.NTZ R0, R0 ;  /* 0x0000000000007305 */ /* 0x000e24000021f100 */
[----:B0-----:R-:W-:Y:S01]  /*3a20*/  PRMT R22, R0, 0x7610, R22 ;  /* 0x0000761000167816 */ /* 0x001fe20000000016 */
[----:B------:R-:W-:Y:S05]  /*3a30*/  BRA `(.L_x_7630) ;  /* 0x0000029000007947 */ /* 0x000fea0003800000 */
.L_x_7647:
        /* <DEDUP_REMOVED lines=14> */
.L_x_7661:
[----:B------:R-:W-:Y:S05]  /*3b20*/  BSYNC B0 ;  /* 0x0000000000007941 */ /* 0x000fea0003800000 */
.L_x_7660:
[----:B------:R-:W0:Y:S02]  /*3b30*/  F2I.FTZ.TRUNC.NTZ R0, R0 ;  /* 0x0000000000007305 */ /* 0x000e24000021f100 */
[----:B0-----:R-:W-:Y:S01]  /*3b40*/  PRMT R22, R0, 0x7610, R22 ;  /* 0x0000761000167816 */ /* 0x001fe20000000016 */
[----:B------:R-:W-:Y:S05]  /*3b50*/  BRA `(.L_x_7630) ;  /* 0x0000017000007947 */ /* 0x000fea0003800000 */
.L_x_7635:
        /* <DEDUP_REMOVED lines=20> */
.L_x_7659:
[----:B------:R0:W5:Y:S01]  /*3ca0*/  LDG.E.U8 R22, [R2.64] ;  /* 0x0000002402167981 */ /* 0x000162000c1e1100 */
[----:B------:R-:W-:Y:S05]  /*3cb0*/  BRA `(.L_x_7630) ;  /* 0x0000001000007947 */ /* 0x000fea0003800000 */
.L_x_7658:
[----:B------:R0:W5:Y:S02]  /*3cc0*/  LDG.E.U8 R22, [R2.64] ;  /* 0x0000002402167981 */ /* 0x000164000c1e1100 */
.L_x_7630:
[----:B------:R-:W-:Y:S05]  /*3cd0*/  BSYNC B6 ;  /* 0x0000000000067941 */ /* 0x000fea0003800000 */
.L_x_7629:
[----:B------:R-:W0:Y:S01]  /*3ce0*/  S2R R24, SR_TID.X ;  /* 0x0000000000187919 */ /* 0x000e220000002100 */
[----:B-1---5:R-:W-:Y:S01]  /*3cf0*/  LOP3.LUT R0, R18, 0xffff, RZ, 0xc0, !PT ;  /* 0x0000ffff12007812 */ /* 0x022fe200078ec0ff */
[----:B------:R-:W-:Y:S01]  /*3d00*/  BSSY B6, `(.L_x_7662) ;  /* 0x0000105000067945 */ /* 0x000fe20003800000 */
[----:B------:R-:W1:Y:S01]  /*3d10*/  LDC.U8 R18, c[0x0][0x184] ;  /* 0x00006100ff127b82 */ /* 0x000e620000000000 */
[----:B------:R-:W-:Y:S02]  /*3d20*/  LOP3.LUT R19, R19, 0xffff, RZ, 0xc0, !PT ;  /* 0x0000ffff13137812 */ /* 0x000fe400078ec0ff */
[----:B--2---:R-:W-:Y:S02]  /*3d30*/  LOP3.LUT R23, R23, 0xffff, RZ, 0xc0, !PT ;  /* 0x0000ffff17177812 */ /* 0x004fe400078ec0ff */
[----:B------:R-:W-:Y:S02]  /*3d40*/  PRMT R19, R19, 0x8880, RZ ;  /* 0x0000888013137816 */ /* 0x000fe400000000ff */
[----:B----4-:R-:W-:-:S02]  /*3d50*/  LOP3.LUT R22, R22, 0xffff, RZ, 0xc0, !PT ;  /* 0x0000ffff16167812 */ /* 0x010fc400078ec0ff */
[----:B0-----:R-:W-:Y:S01]  /*3d60*/  PRMT R2, R0, 0x8880, RZ ;  /* 0x0000888000027816 */ /* 0x001fe200000000ff */
[----:B------:R-:W-:Y:S01]  /*3d70*/  IMAD.MOV.U32 R0, RZ, RZ, R19 ;  /* 0x000000ffff007224 */ /* 0x000fe200078e0013 */
[----:B------:R-:W-:Y:S02]  /*3d80*/  PRMT R3, R23, 0x8880, RZ ;  /* 0x0000888017037816 */ /* 0x000fe400000000ff */
[----:B------:R-:W-:Y:S02]  /*3d90*/  PRMT R4, R22, 0x8880, RZ ;  /* 0x0000888016047816 */ /* 0x000fe400000000ff */
[----:B------:R-:W-:Y:S02]  /*3da0*/  IMNMX.U32 R0, R0, 0x7, PT ;  /* 0x0000000700007817 */ /* 0x000fe40003800000 */
[----:B------:R-:W-:Y:S02]  /*3db0*/  IMNMX.U32 R2, R2, 0x7, PT ;  /* 0x0000000702027817 */ /* 0x000fe40003800000 */
[----:B------:R-:W-:-:S02]  /*3dc0*/  IMNMX.U32 R22, R3, 0x7, PT ;  /* 0x0000000703167817 */ /* 0x000fc40003800000 */
[----:B------:R-:W-:Y:S02]  /*3dd0*/  ISETP.GE.AND P0, PT, R24, R17, PT ;  /* 0x000000111800720c */ /* 0x000fe40003f06270 */
[----:B------:R-:W-:Y:S02]  /*3de0*/  IMNMX.U32 R4, R4, 0x7, PT ;  /* 0x0000000704047817 */ /* 0x000fe40003800000 */
[--C-:B---3--:R-:W-:Y:S02]  /*3df0*/  SHF.R.S32.HI R9, RZ, R0, R25.reuse ;  /* 0x00000000ff097219 */ /* 0x108fe40000011419 */
[--C-:B------:R-:W-:Y:S02]  /*3e00*/  SHF.R.S32.HI R19, RZ, R2, R25.reuse ;  /* 0x00000002ff137219 */ /* 0x100fe40000011419 */
[--C-:B------:R-:W-:Y:S02]  /*3e10*/  SHF.R.S32.HI R22, RZ, R22, R25.reuse ;  /* 0x00000016ff167219 */ /* 0x100fe40000011419 */
[----:B------:R-:W-:-:S03]  /*3e20*/  SHF.R.S32.HI R23, RZ, R4, R25 ;  /* 0x00000004ff177219 */ /* 0x000fc60000011419 */
[----:B------:R-:W-:Y:S05]  /*3e30*/  @P0 BRA `(.L_x_7663) ;  /* 0x00000f1000000947 */ /* 0x000fea0003800000 */
[----:B-1----:R-:W-:Y:S01]  /*3e40*/  IMAD R0, R16, 0x200, R24 ;  /* 0x0000020010007824 */ /* 0x002fe200078e0218 */
        /* <DEDUP_REMOVED lines=18> */
.L_x_7667:
[----:B------:R0:W-:Y:S01]  /*3f70*/  STG.E.U8 [R2.64], R9 ;  /* 0x0000000902007986 */ /* 0x0001e2000c101124 */
[----:B------:R-:W-:Y:S05]  /*3f80*/  BRA `(.L_x_7663) ;  /* 0x00000dc000007947 */ /* 0x000fea0003800000 */
.L_x_7666:
        /* <DEDUP_REMOVED lines=10> */
.L_x_7670:
[----:B------:R-:W-:-:S05]  /*4030*/  PRMT R5, R9, 0x9910, RZ ;  /* 0x0000991009057816 */ /* 0x000fca00000000ff */
[----:B------:R0:W-:Y:S01]  /*4040*/  STG.E [R2.64], R5 ;  /* 0x0000000502007986 */ /* 0x0001e2000c101924 */
[----:B------:R-:W-:Y:S05]  /*4050*/  BRA `(.L_x_7663) ;  /* 0x00000cf000007947 */ /* 0x000fea0003800000 */
.L_x_7669:
[----:B------:R0:W-:Y:S01]  /*4060*/  STG.E.U16 [R2.64], R9 ;  /* 0x0000000902007986 */ /* 0x0001e2000c101524 */
[----:B------:R-:W-:Y:S05]  /*4070*/  BRA `(.L_x_7663) ;  /* 0x00000cd000007947 */ /* 0x000fea0003800000 */
.L_x_7665:
        /* <DEDUP_REMOVED lines=9> */
.L_x_7672:
[----:B------:R-:W0:Y:S02]  /*4110*/  I2F.S16 R0, R9 ;  /* 0x0000000900007306 */ /* 0x000e240000101400 */
[----:B0-----:R-:W-:-:S05]  /*4120*/  F2FP.PACK_AB R0, RZ, R0 ;  /* 0x00000000ff00723e */ /* 0x001fca00000000ff */
[----:B------:R0:W-:Y:S01]  /*4130*/  STG.E.U16 [R2.64], R0 ;  /* 0x0000000002007986 */ /* 0x0001e2000c101524 */
[----:B------:R-:W-:Y:S05]  /*4140*/  BRA `(.L_x_7663) ;  /* 0x00000c0000007947 */ /* 0x000fea0003800000 */
.L_x_7671:
        /* <DEDUP_REMOVED lines=10> */
.L_x_7674:
[----:B------:R-:W0:Y:S02]  /*41f0*/  I2F.S16 R9, R9 ;  /* 0x0000000900097306 */ /* 0x000e240000101400 */
[----:B0-----:R-:W-:-:S04]  /*4200*/  F2FP.PACK_AB R5, RZ, R9 ;  /* 0x00000009ff05723e */ /* 0x001fc800000000ff */
[----:B------:R-:W-:-:S05]  /*4210*/  PRMT R5, R5, 0x5410, RZ ;  /* 0x0000541005057816 */ /* 0x000fca00000000ff */
[----:B------:R0:W-:Y:S01]  /*4220*/  STG.E [R2.64], R5 ;  /* 0x0000000502007986 */ /* 0x0001e2000c101924 */
[----:B------:R-:W-:Y:S05]  /*4230*/  BRA `(.L_x_7663) ;  /* 0x00000b1000007947 */ /* 0x000fea0003800000 */
.L_x_7673:
[----:B------:R-:W0:Y:S02]  /*4240*/  I2F.F64.S16 R4, R9 ;  /* 0x0000000900047312 */ /* 0x000e240000101c00 */
[----:B0-----:R0:W-:Y:S01]  /*4250*/  STG.E.64 [R2.64], R4 ;  /* 0x0000000402007986 */ /* 0x0011e2000c101b24 */
[----:B------:R-:W-:Y:S05]  /*4260*/  BRA `(.L_x_7663) ;  /* 0x00000ae000007947 */ /* 0x000fea0003800000 */
.L_x_7664:
        /* <DEDUP_REMOVED lines=13> */
.L_x_7677:
[----:B------:R-:W0:Y:S01]  /*4340*/  I2F.F64.S16 R4, R9 ;  /* 0x0000000900047312 */ /* 0x000e220000101c00 */
[----:B------:R-:W-:-:S05]  /*4350*/  CS2R R6, SRZ ;  /* 0x0000000000067805 */ /* 0x000fca000001ff00 */
[----:B0-----:R0:W-:Y:S01]  /*4360*/  STG.E.128 [R2.64], R4 ;  /* 0x0000000402007986 */ /* 0x0011e2000c101d24 */
[----:B------:R-:W-:Y:S05]  /*4370*/  BRA `(.L_x_7663) ;  /* 0x000009d000007947 */ /* 0x000fea0003800000 */
.L_x_7676:
        /* <DEDUP_REMOVED lines=21> */
.L_x_7681:
[----:B------:R-:W-:Y:S05]  /*44d0*/  BSYNC B0 ;  /* 0x0000000000007941 */ /* 0x000fea0003800000 */
.L_x_7680:
[----:B------:R-:W-:-:S05]  /*44e0*/  LOP3.LUT R5, R0, R5, RZ, 0xfc, !PT ;  /* 0x0000000500057212 */ /* 0x000fca00078efcff */
[----:B------:R0:W-:Y:S01]  /*44f0*/  STG.E.U8 [R2.64], R5 ;  /* 0x0000000502007986 */ /* 0x0001e2000c101124 */
[----:B------:R-:W-:Y:S05]  /*4500*/  BRA `(.L_x_7663) ;  /* 0x0000084000007947 */ /* 0x000fea0003800000 */
.L_x_7679:
        /* <DEDUP_REMOVED lines=13> */
.L_x_7683:
[----:B------:R-:W-:Y:S01]  /*45e0*/  IMAD.MOV.U32 R0, RZ, RZ, 0x7f ;  /* 0x0000007fff007424 */ /* 0x000fe200078e00ff */
[----:B------:R-:W-:-:S04]  /*45f0*/  ISETP.GT.U32.AND P0, PT, R4, 0x7f800000, PT ;  /* 0x7f8000000400780c */ /* 0x000fc80003f04070 */
[----:B------:R-:W-:-:S04]  /*4600*/  SEL R0, R0, 0x7c, P0 ;  /* 0x0000007c00007807 */ /* 0x000fc80000000000 */
.L_x_7684:
[----:B------:R-:W-:Y:S05]  /*4610*/  BSYNC B0 ;  /* 0x0000000000007941 */ /* 0x000fea0003800000 */
.L_x_7682:
[----:B------:R-:W-:-:S04]  /*4620*/  LOP3.LUT R4, R9, 0x80000000, RZ, 0xc0, !PT ;  /* 0x8000000009047812 */ /* 0x000fc800078ec0ff */
[----:B------:R-:W-:-:S04]  /*4630*/  SHF.R.U32.HI R5, RZ, 0x18, R4 ;  /* 0x00000018ff057819 */ /* 0x000fc80000011604 */
[----:B------:R-:W-:-:S05]  /*4640*/  LOP3.LUT R5, R0, R5, RZ, 0xfc, !PT ;  /* 0x0000000500057212 */ /* 0x000fca00078efcff */
[----:B------:R0:W-:Y:S01]  /*4650*/  STG.E.U8 [R2.64], R5 ;  /* 0x0000000502007986 */ /* 0x0001e2000c101124 */
[----:B------:R-:W-:Y:S05]  /*4660*/  BRA `(.L_x_7663) ;  /* 0x000006e000007947 */ /* 0x000fea0003800000 */
.L_x_7678:
[----:B------:R-:W0:Y:S02]  /*4670*/  I2F.S16 R0, R9 ;  /* 0x0000000900007306 */ /* 0x000e240000101400 */
[----:B0-----:R-:W-:-:S05]  /*4680*/  F2FP.BF16.PACK_AB R0, RZ, R0 ;  /* 0x00000000ff00723e */ /* 0x001fca00000010ff */
[----:B------:R0:W-:Y:S01]  /*4690*/  STG.E.U16 [R2.64], R0 ;  /* 0x0000000002007986 */ /* 0x0001e2000c101524 */
[----:B------:R-:W-:Y:S05]  /*46a0*/  BRA `(.L_x_7663) ;  /* 0x000006a000007947 */ /* 0x000fea0003800000 */
.L_x_7675:
        /* <DEDUP_REMOVED lines=10> */
.L_x_7687:
        /* <DEDUP_REMOVED lines=17> */
.L_x_7690:
[----:B------:R-:W-:-:S04]  /*4860*/  LOP3.LUT R0, R9, 0x80000000, RZ, 0xc0, !PT ;  /* 0x8000000009007812 */ /* 0x000fc800078ec0ff */
[----:B------:R-:W-:-:S04]  /*4870*/  SHF.R.U32.HI R5, RZ, 0x18, R0 ;  /* 0x00000018ff057819 */ /* 0x000fc80000011600 */
[----:B------:R-:W-:-:S04]  /*4880*/  LOP3.LUT R4, R4, R5, RZ, 0xfc, !PT ;  /* 0x0000000504047212 */ /* 0x000fc800078efcff */
[----:B------:R-:W-:Y:S02]  /*4890*/  PRMT R0, R4, 0x7610, R0 ;  /* 0x0000761004007816 */ /* 0x000fe40000000000 */
.L_x_7689:
[----:B------:R-:W-:Y:S05]  /*48a0*/  BSYNC B0 ;  /* 0x0000000000007941 */ /* 0x000fea0003800000 */
.L_x_7688:
[----:B------:R0:W-:Y:S01]  /*48b0*/  STG.E.U8 [R2.64], R0 ;  /* 0x0000000002007986 */ /* 0x0001e2000c101124 */
[----:B------:R-:W-:Y:S05]  /*48c0*/  BRA `(.L_x_7663) ;  /* 0x0000048000007947 */ /* 0x000fea0003800000 */
.L_x_7686:
        /* <DEDUP_REMOVED lines=17> */
.L_x_7693:
[----:B------:R-:W-:-:S04]  /*49e0*/  LOP3.LUT R0, R9, 0x80000000, RZ, 0xc0, !PT ;  /* 0x8000000009007812 */ /* 0x000fc800078ec0ff */
[----:B------:R-:W-:-:S04]  /*49f0*/  SHF.R.U32.HI R5, RZ, 0x18, R0 ;  /* 0x00000018ff057819 */ /* 0x000fc80000011600 */
[----:B------:R-:W-:-:S04]  /*4a00*/  LOP3.LUT R4, R4, R5, RZ, 0xfc, !PT ;  /* 0x0000000504047212 */ /* 0x000fc800078efcff */
[----:B------:R-:W-:Y:S02]  /*4a10*/  PRMT R0, R4, 0x7610, R0 ;  /* 0x0000761004007816 */ /* 0x000fe40000000000 */
.L_x_7692:
[----:B------:R-:W-:Y:S05]  /*4a20*/  BSYNC B0 ;  /* 0x0000000000007941 */ /* 0x000fea0003800000 */
.L_x_7691:
[----:B------:R0:W-:Y:S01]  /*4a30*/  STG.E.U8 [R2.64], R0 ;  /* 0x0000000002007986 */ /* 0x0001e2000c101124 */
[----:B------:R-:W-:Y:S05]  /*4a40*/  BRA `(.L_x_7663) ;  /* 0x0000030000007947 */ /* 0x000fea0003800000 */
.L_x_7685:
        /* <DEDUP_REMOVED lines=22> */
.L_x_7668:
        /* <DEDUP_REMOVED lines=20> */
.L_x_7695:
[----:B------:R-:W-:-:S04]  /*4cf0*/  PRMT R4, R9, 0x9910, RZ ;  /* 0x0000991009047816 */ /* 0x000fc800000000ff */
[----:B------:R-:W-:-:S05]  /*4d00*/  SHF.R.S32.HI R5, RZ, 0x1f, R4 ;  /* 0x0000001fff057819 */ /* 0x000fca0000011404 */
[----:B------:R0:W-:Y:S01]  /*4d10*/  STG.E.64 [R2.64], R4 ;  /* 0x0000000402007986 */ /* 0x0001e2000c101b24 */
[----:B------:R-:W-:Y:S05]  /*4d20*/  BRA `(.L_x_7663) ;  /* 0x0000002000007947 */ /* 0x000fea0003800000 */
.L_x_7694:
[----:B------:R-:W-:-:S05]  /*4d30*/  PRMT R5, R9, 0x9910, RZ ;  /* 0x0000991009057816 */ /* 0x000fca00000000ff */
[----:B------:R0:W-:Y:S02]  /*4d40*/  STG.E [R2.64], R5 ;  /* 0x0000000502007986 */ /* 0x0001e4000c101924 */
.L_x_7663:
[----:B-1----:R-:W-:Y:S05]  /*4d50*/  BSYNC B6 ;  /* 0x0000000000067941 */ /* 0x002fea0003800000 */
.L_x_7662:
        /* <DEDUP_REMOVED lines=21> */
.L_x_7701:
[----:B------:R0:W-:Y:S01]  /*4eb0*/  STG.E.U8 [R2.64], R19 ;  /* 0x0000001302007986 */ /* 0x0001e2000c101124 */
[----:B------:R-:W-:Y:S05]  /*4ec0*/  BRA `(.L_x_7703) ;  /* 0x00000dc000007947 */ /* 0x000fea0003800000 */
.L_x_7700:
        /* <DEDUP_REMOVED lines=10> */
.L_x_7705:
[----:B------:R-:W-:-:S05]  /*4f70*/  PRMT R5, R19, 0x9910, RZ ;  /* 0x0000991013057816 */ /* 0x000fca00000000ff */
[----:B------:R0:W-:Y:S01]  /*4f80*/  STG.E [R2.64], R5 ;  /* 0x0000000502007986 */ /* 0x0001e2000c101924 */
[----:B------:R-:W-:Y:S05]  /*4f90*/  BRA `(.L_x_7703) ;  /* 0x00000cf000007947 */ /* 0x000fea0003800000 */
.L_x_7704:
[----:B------:R0:W-:Y:S01]  /*4fa0*/  STG.E.U16 [R2.64], R19 ;  /* 0x0000001302007986 */ /* 0x0001e2000c101524 */
[----:B------:R-:W-:Y:S05]  /*4fb0*/  BRA `(.L_x_7703) ;  /* 0x00000cd000007947 */ /* 0x000fea0003800000 */
.L_x_7699:
        /* <DEDUP_REMOVED lines=9> */
.L_x_7707:
[----:B------:R-:W0:Y:S02]  /*5050*/  I2F.S16 R0, R19 ;  /* 0x0000001300007306 */ /* 0x000e240000101400 */
[----:B0-----:R-:W-:-:S05]  /*5060*/  F2FP.PACK_AB R0, RZ, R0 ;  /* 0x00000000ff00723e */ /* 0x001fca00000000ff */
[----:B------:R0:W-:Y:S01]  /*5070*/  STG.E.U16 [R2.64], R0 ;  /* 0x0000000002007986 */ /* 0x0001e2000c101524 */
[----:B------:R-:W-:Y:S05]  /*5080*/  BRA `(.L_x_7703) ;  /* 0x00000c0000007947 */ /* 0x000fea0003800000 */
.L_x_7706:
        /* <DEDUP_REMOVED lines=10> */
.L_x_7709:
[----:B------:R-:W0:Y:S02]  /*5130*/  I2F.S16 R19, R19 ;  /* 0x0000001300137306 */ /* 0x000e240000101400 */
[----:B0-----:R-:W-:-:S04]  /*5140*/  F2FP.PACK_AB R5, RZ, R19 ;  /* 0x00000013ff05723e */ /* 0x001fc800000000ff */
[----:B------:R-:W-:-:S05]  /*5150*/  PRMT R5, R5, 0x5410, RZ ;  /* 0x0000541005057816 */ /* 0x000fca00000000ff */
[----:B------:R0:W-:Y:S01]  /*5160*/  STG.E [R2.64], R5 ;  /* 0x0000000502007986 */ /* 0x0001e2000c101924 */
[----:B------:R-:W-:Y:S05]  /*5170*/  BRA `(.L_x_7703) ;  /* 0x00000b1000007947 */ /* 0x000fea0003800000 */
.L_x_7708:
[----:B------:R-:W0:Y:S02]  /*5180*/  I2F.F64.S16 R4, R19 ;  /* 0x0000001300047312 */ /* 0x000e240000101c00 */
[----:B0-----:R0:W-:Y:S01]  /*5190*/  STG.E.64 [R2.64], R4 ;  /* 0x0000000402007986 */ /* 0x0011e2000c101b24 */
[----:B------:R-:W-:Y:S05]  /*51a0*/  BRA `(.L_x_7703) ;  /* 0x00000ae000007947 */ /* 0x000fea0003800000 */
.L_x_7698:
        /* <DEDUP_REMOVED lines=13> */
.L_x_7712:
[----:B------:R-:W0:Y:S01]  /*5280*/  I2F.F64.S16 R4, R19 ;  /* 0x0000001300047312 */ /* 0x000e220000101c00 */
[----:B------:R-:W-:-:S05]  /*5290*/  CS2R R6, SRZ ;  /* 0x0000000000067805 */ /* 0x000fca000001ff00 */
[----:B0-----:R0:W-:Y:S01]  /*52a0*/  STG.E.128 [R2.64], R4 ;  /* 0x0000000402007986 */ /* 0x0011e2000c101d24 */
[----:B------:R-:W-:Y:S05]  /*52b0*/  BRA `(.L_x_7703) ;  /* 0x000009d000007947 */ /* 0x000fea0003800000 */
.L_x_7711:
        /* <DEDUP_REMOVED lines=21> */
.L_x_7716:
[----:B------:R-:W-:Y:S05]  /*5410*/  BSYNC B0 ;  /* 0x0000000000007941 */ /* 0x000fea0003800000 */
.L_x_7715:
[----:B------:R-:W-:-:S05]  /*5420*/  LOP3.LUT R5, R0, R5, RZ, 0xfc, !PT ;  /* 0x0000000500057212 */ /* 0x000fca00078efcff */
[----:B------:R0:W-:Y:S01]  /*5430*/  STG.E.U8 [R2.64], R5 ;  /* 0x0000000502007986 */ /* 0x0001e2000c101124 */
[----:B------:R-:W-:Y:S05]  /*5440*/  BRA `(.L_x_7703) ;  /* 0x0000084000007947 */ /* 0x000fea0003800000 */
.L_x_7714:
        /* <DEDUP_REMOVED lines=13> */
.L_x_7718:
[----:B------:R-:W-:Y:S01]  /*5520*/  IMAD.MOV.U32 R0, RZ, RZ, 0x7f ;  /* 0x0000007fff007424 */ /* 0x000fe200078e00ff */
[----:B------:R-:W-:-:S04]  /*5530*/  ISETP.GT.U32.AND P0, PT, R4, 0x7f800000, PT ;  /* 0x7f8000000400780c */ /* 0x000fc80003f04070 */
[----:B------:R-:W-:-:S04]  /*5540*/  SEL R0, R0, 0x7c, P0 ;  /* 0x0000007c00007807 */ /* 0x000fc80000000000 */
.L_x_7719:
[----:B------:R-:W-:Y:S05]  /*5550*/  BSYNC B0 ;  /* 0x0000000000007941 */ /* 0x000fea0003800000 */
.L_x_7717:
[----:B------:R-:W-:-:S04]  /*5560*/  LOP3.LUT R4, R19, 0x80000000, RZ, 0xc0, !PT ;  /* 0x8000000013047812 */ /* 0x000fc800078ec0ff */
[----:B------:R-:W-:-:S04]  /*5570*/  SHF.R.U32.HI R5, RZ, 0x18, R4 ;  /* 0x00000018ff057819 */ /* 0x000fc80000011604 */
[----:B------:R-:W-:-:S05]  /*5580*/  LOP3.LUT R5, R0, R5, RZ, 0xfc, !PT ;  /* 0x0000000500057212 */ /* 0x000fca00078efcff */
[----:B------:R0:W-:Y:S01]  /*5590*/  STG.E.U8 [R2.64], R5 ;  /* 0x0000000502007986 */ /* 0x0001e2000c101124 */
[----:B------:R-:W-:Y:S05]  /*55a0*/  BRA `(.L_x_7703) ;  /* 0x000006e000007947 */ /* 0x000fea0003800000 */
.L_x_7713:
[----:B------:R-:W0:Y:S02]  /*55b0*/  I2F.S16 R0, R19 ;  /* 0x0000001300007306 */ /* 0x000e240000101400 */
[----:B0-----:R-:W-:-:S05]  /*55c0*/  F2FP.BF16.PACK_AB R0, RZ, R0 ;  /* 0x00000000ff00723e */ /* 0x001fca00000010ff */
[----:B------:R0:W-:Y:S01]  /*55d0*/  STG.E.U16 [R2.64], R0 ;  /* 0x0000000002007986 */ /* 0x0001e2000c101524 */
[----:B------:R-:W-:Y:S05]  /*55e0*/  BRA `(.L_x_7703) ;  /* 0x000006a000007947 */ /* 0x000fea0003800000 */
.L_x_7710:
        /* <DEDUP_REMOVED lines=10> */
.L_x_7722:
        /* <DEDUP_REMOVED lines=17> */
.L_x_7725:
[----:B------:R-:W-:-:S04]  /*57a0*/  LOP3.LUT R0, R19, 0x80000000, RZ, 0xc0, !PT ;  /* 0x8000000013007812 */ /* 0x000fc800078ec0ff */
[----:B------:R-:W-:-:S04]  /*57b0*/  SHF.R.U32.HI R5, RZ, 0x18, R0 ;  /* 0x00000018ff057819 */ /* 0x000fc80000011600 */
[----:B------:R-:W-:-:S04]  /*57c0*/  LOP3.LUT R4, R4, R5, RZ, 0xfc, !PT ;  /* 0x0000000504047212 */ /* 0x000fc800078efcff */
[----:B------:R-:W-:Y:S02]  /*57d0*/  PRMT R0, R4, 0x7610, R0 ;  /* 0x0000761004007816 */ /* 0x000fe40000000000 */
.L_x_7724:
[----:B------:R-:W-:Y:S05]  /*57e0*/  BSYNC B0 ;  /* 0x0000000000007941 */ /* 0x000fea0003800000 */
.L_x_7723:
[----:B------:R0:W-:Y:S01]  /*57f0*/  STG.E.U8 [R2.64], R0 ;  /* 0x0000000002007986 */ /* 0x0001e2000c101124 */
[----:B------:R-:W-:Y:S05]  /*5800*/  BRA `(.L_x_7703) ;  /* 0x0000048000007947 */ /* 0x000fea0003800000 */
.L_x_7721:
        /* <DEDUP_REMOVED lines=17> */
.L_x_7728:
[----:B------:R-:W-:-:S04]  /*5920*/  LOP3.LUT R0, R19, 0x80000000, RZ, 0xc0, !PT ;  /* 0x8000000013007812 */ /* 0x000fc800078ec0ff */
[----:B------:R-:W-:-:S04]  /*5930*/  SHF.R.U32.HI R5, RZ, 0x18, R0 ;  /* 0x00000018ff057819 */ /* 0x000fc80000011600 */
[----:B------:R-:W-:-:S04]  /*5940*/  LOP3.LUT R4, R4, R5, RZ, 0xfc, !PT ;  /* 0x0000000504047212 */ /* 0x000fc800078efcff */
[----:B------:R-:W-:Y:S02]  /*5950*/  PRMT R0, R4, 0x7610, R0 ;  /* 0x0000761004007816 */ /* 0x000fe40000000000 */
.L_x_7727:
[----:B------:R-:W-:Y:S05]  /*5960*/  BSYNC B0 ;  /* 0x0000000000007941 */ /* 0x000fea0003800000 */
.L_x_7726:
[----:B------:R0:W-:Y:S01]  /*5970*/  STG.E.U8 [R2.64], R0 ;  /* 0x0000000002007986 */ /* 0x0001e2000c101124 */
[----:B------:R-:W-:Y:S05]  /*5980*/  BRA `(.L_x_7703) ;  /* 0x0000030000007947 */ /* 0x000fea0003800000 */
.L_x_7720:
        /* <DEDUP_REMOVED lines=22> */
.L_x_7702:
        /* <DEDUP_REMOVED lines=20> */
.L_x_7730:
[----:B------:R-:W-:-:S04]  /*5c30*/  PRMT R4, R19, 0x9910, RZ ;  /* 0x0000991013047816 */ /* 0x000fc800000000ff */
[----:B------:R-:W-:-:S05]  /*5c40*/  SHF.R.S32.HI R5, RZ, 0x1f, R4 ;  /* 0x0000001fff057819 */ /* 0x000fca0000011404 */
[----:B------:R0:W-:Y:S01]  /*5c50*/  STG.E.64 [R2.64], R4 ;  /* 0x0000000402007986 */ /* 0x0001e2000c101b24 */
[----:B------:R-:W-:Y:S05]  /*5c60*/  BRA `(.L_x_7703) ;  /* 0x0000002000007947 */ /* 0x000fea0003800000 */
.L_x_7729:
[----:B------:R-:W-:-:S05]  /*5c70*/  PRMT R5, R19, 0x9910, RZ ;  /* 0x0000991013057816 */ /* 0x000fca00000000ff */
[----:B------:R0:W-:Y:S02]  /*5c80*/  STG.E [R2.64], R5 ;  /* 0x0000000502007986 */ /* 0x0001e4000c101924 */
.L_x_7703:
        /* <DEDUP_REMOVED lines=21> */
.L_x_7734:
[----:B------:R0:W-:Y:S01]  /*5de0*/  STG.E.U8 [R2.64], R22 ;  /* 0x0000001602007986 */ /* 0x0001e2000c101124 */
[----:B------:R-:W-:Y:S05]  /*5df0*/  BRA `(.L_x_7736) ;  /* 0x00000dc000007947 */ /* 0x000fea0003800000 */
.L_x_7733:
        /* <DEDUP_REMOVED lines=10> */
.L_x_7738:
[----:B------:R-:W-:-:S05]  /*5ea0*/  PRMT R5, R22, 0x9910, RZ ;  /* 0x0000991016057816 */ /* 0x000fca00000000ff */
[----:B------:R0:W-:Y:S01]  /*5eb0*/  STG.E [R2.64], R5 ;  /* 0x0000000502007986 */ /* 0x0001e2000c101924 */
[----:B------:R-:W-:Y:S05]  /*5ec0*/  BRA `(.L_x_7736) ;  /* 0x00000cf000007947 */ /* 0x000fea0003800000 */
.L_x_7737:
[----:B------:R0:W-:Y:S01]  /*5ed0*/  STG.E.U16 [R2.64], R22 ;  /* 0x0000001602007986 */ /* 0x0001e2000c101524 */
[----:B------:R-:W-:Y:S05]  /*5ee0*/  BRA `(.L_x_7736) ;  /* 0x00000cd000007947 */ /* 0x000fea0003800000 */
.L_x_7732:
        /* <DEDUP_REMOVED lines=9> */
.L_x_7740:
[----:B------:R-:W0:Y:S02]  /*5f80*/  I2F.S16 R0, R22 ;  /* 0x0000001600007306 */ /* 0x000e240000101400 */
[----:B0-----:R-:W-:-:S05]  /*5f90*/  F2FP.PACK_AB R0, RZ, R0 ;  /* 0x00000000ff00723e */ /* 0x001fca00000000ff */
[----:B------:R0:W-:Y:S01]  /*5fa0*/  STG.E.U16 [R2.64], R0 ;  /* 0x0000000002007986 */ /* 0x0001e2000c101524 */
[----:B------:R-:W-:Y:S05]  /*5fb0*/  BRA `(.L_x_7736) ;  /* 0x00000c0000007947 */ /* 0x000fea0003800000 */
.L_x_7739:
        /* <DEDUP_REMOVED lines=10> */
.L_x_7742:
[----:B------:R-:W0:Y:S02]  /*6060*/  I2F.S16 R22, R22 ;  /* 0x0000001600167306 */ /* 0x000e240000101400 */
[----:B0-----:R-:W-:-:S04]  /*6070*/  F2FP.PACK_AB R5, RZ, R22 ;  /* 0x00000016ff05723e */ /* 0x001fc800000000ff */
[----:B------:R-:W-:-:S05]  /*6080*/  PRMT R5, R5, 0x5410, RZ ;  /* 0x0000541005057816 */ /* 0x000fca00000000ff */
[----:B------:R0:W-:Y:S01]  /*6090*/  STG.E [R2.64], R5 ;  /* 0x0000000502007986 */ /* 0x0001e2000c101924 */
[----:B------:R-:W-:Y:S05]  /*60a0*/  BRA `(.L_x_7736) ;  /* 0x00000b1000007947 */ /* 0x000fea0003800000 */
.L_x_7741:
[----:B------:R-:W0:Y:S02]  /*60b0*/  I2F.F64.S16 R4, R22 ;  /* 0x0000001600047312 */ /* 0x000e240000101c00 */
[----:B0-----:R0:W-:Y:S01]  /*60c0*/  STG.E.64 [R2.64], R4 ;  /* 0x0000000402007986 */ /* 0x0011e2000c101b24 */
[----:B------:R-:W-:Y:S05]  /*60d0*/  BRA `(.L_x_7736) ;  /* 0x00000ae000007947 */ /* 0x000fea0003800000 */
.L_x_7731:
        /* <DEDUP_REMOVED lines=13> */
.L_x_7745:
[----:B------:R-:W0:Y:S01]  /*61b0*/  I2F.F64.S16 R4, R22 ;  /* 0x0000001600047312 */ /* 0x000e220000101c00 */
[----:B------:R-:W-:-:S05]  /*61c0*/  CS2R R6, SRZ ;  /* 0x0000000000067805 */ /* 0x000fca000001ff00 */
[----:B0-----:R0:W-:Y:S01]  /*61d0*/  STG.E.128 [R2.64], R4 ;  /* 0x0000000402007986 */ /* 0x0011e2000c101d24 */
[----:B------:R-:W-:Y:S05]  /*61e0*/  BRA `(.L_x_7736) ;  /* 0x000009d000007947 */ /* 0x000fea0003800000 */
.L_x_7744:
        /* <DEDUP_REMOVED lines=21> */
.L_x_7749:
[----:B------:R-:W-:Y:S05]  /*6340*/  BSYNC B0 ;  /* 0x0000000000007941 */ /* 0x000fea0003800000 */
.L_x_7748:
[----:B------:R-:W-:-:S05]  /*6350*/  LOP3.LUT R5, R0, R5, RZ, 0xfc, !PT ;  /* 0x0000000500057212 */ /* 0x000fca00078efcff */
[----:B------:R0:W-:Y:S01]  /*6360*/  STG.E.U8 [R2.64], R5 ;  /* 0x0000000502007986 */ /* 0x0001e2000c101124 */
[----:B------:R-:W-:Y:S05]  /*6370*/  BRA `(.L_x_7736) ;  /* 0x0000084000007947 */ /* 0x000fea0003800000 */
.L_x_7747:
        /* <DEDUP_REMOVED lines=13> */
.L_x_7751:
[----:B------:R-:W-:Y:S01]  /*6450*/  IMAD.MOV.U32 R0, RZ, RZ, 0x7f ;  /* 0x0000007fff007424 */ /* 0x000fe200078e00ff */
[----:B------:R-:W-:-:S04]  /*6460*/  ISETP.GT.U32.AND P0, PT, R4, 0x7f800000, PT ;  /* 0x7f8000000400780c */ /* 0x000fc80003f04070 */
[----:B------:R-:W-:-:S04]  /*6470*/  SEL R0, R0, 0x7c, P0 ;  /* 0x0000007c00007807 */ /* 0x000fc80000000000 */
.L_x_7752:
[----:B------:R-:W-:Y:S05]  /*6480*/  BSYNC B0 ;  /* 0x0000000000007941 */ /* 0x000fea0003800000 */
.L_x_7750:
[----:B------:R-:W-:-:S04]  /*6490*/  LOP3.LUT R4, R5, 0x80000000, RZ, 0xc0, !PT ;  /* 0x8000000005047812 */ /* 0x000fc800078ec0ff */
[----:B------:R-:W-:-:S04]  /*64a0*/  SHF.R.U32.HI R5, RZ, 0x18, R4 ;  /* 0x00000018ff057819 */ /* 0x000fc80000011604 */
[----:B------:R-:W-:-:S05]  /*64b0*/  LOP3.LUT R5, R0, R5, RZ, 0xfc, !PT ;  /* 0x0000000500057212 */ /* 0x000fca00078efcff */
[----:B------:R0:W-:Y:S01]  /*64c0*/  STG.E.U8 [R2.64], R5 ;  /* 0x0000000502007986 */ /* 0x0001e2000c101124 */
[----:B------:R-:W-:Y:S05]  /*64d0*/  BRA `(.L_x_7736) ;  /* 0x000006e000007947 */ /* 0x000fea0003800000 */
.L_x_7746:
[----:B------:R-:W0:Y:S02]  /*64e0*/  I2F.S16 R0, R22 ;  /* 0x0000001600007306 */ /* 0x000e240000101400 */
[----:B0-----:R-:W-:-:S05]  /*64f0*/  F2FP.BF16.PACK_AB R0, RZ, R0 ;  /* 0x00000000ff00723e */ /* 0x001fca00000010ff */
[----:B------:R0:W-:Y:S01]  /*6500*/  STG.E.U16 [R2.64], R0 ;  /* 0x0000000002007986 */ /* 0x0001e2000c101524 */
[----:B------:R-:W-:Y:S05]  /*6510*/  BRA `(.L_x_7736) ;  /* 0x000006a000007947 */ /* 0x000fea0003800000 */
.L_x_7743:
        /* <DEDUP_REMOVED lines=10> */
.L_x_7755:
        /* <DEDUP_REMOVED lines=17> */
.L_x_7758:
[----:B------:R-:W-:-:S04]  /*66d0*/  LOP3.LUT R0, R7, 0x80000000, RZ, 0xc0, !PT ;  /* 0x8000000007007812 */ /* 0x000fc800078ec0ff */
[----:B------:R-:W-:-:S04]  /*66e0*/  SHF.R.U32.HI R5, RZ, 0x18, R0 ;  /* 0x00000018ff057819 */ /* 0x000fc80000011600 */
[----:B------:R-:W-:-:S04]  /*66f0*/  LOP3.LUT R4, R4, R5, RZ, 0xfc, !PT ;  /* 0x0000000504047212 */ /* 0x000fc800078efcff */
[----:B------:R-:W-:Y:S02]  /*6700*/  PRMT R0, R4, 0x7610, R0 ;  /* 0x0000761004007816 */ /* 0x000fe40000000000 */
.L_x_7757:
[----:B------:R-:W-:Y:S05]  /*6710*/  BSYNC B0 ;  /* 0x0000000000007941 */ /* 0x000fea0003800000 */
.L_x_7756:
[----:B------:R0:W-:Y:S01]  /*6720*/  STG.E.U8 [R2.64], R0 ;  /* 0x0000000002007986 */ /* 0x0001e2000c101124 */
[----:B------:R-:W-:Y:S05]  /*6730*/  BRA `(.L_x_7736) ;  /* 0x0000048000007947 */ /* 0x000fea0003800000 */
.L_x_7754:
        /* <DEDUP_REMOVED lines=17> */
.L_x_7761:
[----:B------:R-:W-:-:S04]  /*6850*/  LOP3.LUT R0, R7, 0x80000000, RZ, 0xc0, !PT ;  /* 0x8000000007007812 */ /* 0x000fc800078ec0ff */
[----:B------:R-:W-:-:S04]  /*6860*/  SHF.R.U32.HI R5, RZ, 0x18, R0 ;  /* 0x00000018ff057819 */ /* 0x000fc80000011600 */
[----:B------:R-:W-:-:S04]  /*6870*/  LOP3.LUT R4, R4, R5, RZ, 0xfc, !PT ;  /* 0x0000000504047212 */ /* 0x000fc800078efcff */
[----:B------:R-:W-:Y:S02]  /*6880*/  PRMT R0, R4, 0x7610, R0 ;  /* 0x0000761004007816 */ /* 0x000fe40000000000 */
.L_x_7760:
[----:B------:R-:W-:Y:S05]  /*6890*/  BSYNC B0 ;  /* 0x0000000000007941 */ /* 0x000fea0003800000 */
.L_x_7759:
[----:B------:R0:W-:Y:S01]  /*68a0*/  STG.E.U8 [R2.64], R0 ;  /* 0x0000000002007986 */ /* 0x0001e2000c101124 */
[----:B------:R-:W-:Y:S05]  /*68b0*/  BRA `(.L_x_7736) ;  /* 0x0000030000007947 */ /* 0x000fea0003800000 */
.L_x_7753:
        /* <DEDUP_REMOVED lines=22> */
.L_x_7735:
        /* <DEDUP_REMOVED lines=20> */
.L_x_7763:
[----:B------:R-:W-:-:S04]  /*6b60*/  PRMT R4, R22, 0x9910, RZ ;  /* 0x0000991016047816 */ /* 0x000fc800000000ff */
[----:B------:R-:W-:-:S05]  /*6b70*/  SHF.R.S32.HI R5, RZ, 0x1f, R4 ;  /* 0x0000001fff057819 */ /* 0x000fca0000011404 */
[----:B------:R0:W-:Y:S01]  /*6b80*/  STG.E.64 [R2.64], R4 ;  /* 0x0000000402007986 */ /* 0x0001e2000c101b24 */
[----:B------:R-:W-:Y:S05]  /*6b90*/  BRA `(.L_x_7736) ;  /* 0x0000002000007947 */ /* 0x000fea0003800000 */
.L_x_7762:
[----:B------:R-:W-:-:S05]  /*6ba0*/  PRMT R5, R22, 0x9910, RZ ;  /* 0x0000991016057816 */ /* 0x000fca00000000ff */
[----:B------:R0:W-:Y:S02]  /*6bb0*/  STG.E [R2.64], R5 ;  /* 0x0000000502007986 */ /* 0x0001e4000c101924 */
.L_x_7736:
[----:B------:R-:W-:Y:S02]  /*6bc0*/  IADD3 R24, R24, 0x80, RZ ;  /* 0x0000008018187810 */ /* 0x000fe40007ffe0ff */
.L_x_7697:
[----:B------:R-:W-:Y:S05]  /*6bd0*/  BSYNC B6 ;  /* 0x0000000000067941 */ /* 0x000fea0003800000 */
.L_x_7696:
        /* <DEDUP_REMOVED lines=19> */
.L_x_7767:
[----:B------:R-:W-:Y:S01]  /*6d10*/  STG.E.U8 [R2.64], R23 ;  /* 0x0000001702007986 */ /* 0x000fe2000c101124 */
[----:B------:R-:W-:Y:S05]  /*6d20*/  EXIT ;  /* 0x000000000000794d */ /* 0x000fea0003800000 */
.L_x_7766:
        /* <DEDUP_REMOVED lines=10> */
.L_x_7770:
[----:B------:R-:W-:-:S05]  /*6dd0*/  PRMT R5, R23, 0x9910, RZ ;  /* 0x0000991017057816 */ /* 0x000fca00000000ff */
[----:B------:R-:W-:Y:S01]  /*6de0*/  STG.E [R2.64], R5 ;  /* 0x0000000502007986 */ /* 0x000fe2000c101924 */
[----:B------:R-:W-:Y:S05]  /*6df0*/  EXIT ;  /* 0x000000000000794d */ /* 0x000fea0003800000 */
.L_x_7769:
[----:B------:R-:W-:Y:S01]  /*6e00*/  STG.E.U16 [R2.64], R23 ;  /* 0x0000001702007986 */ /* 0x000fe2000c101524 */
[----:B------:R-:W-:Y:S05]  /*6e10*/  EXIT ;  /* 0x000000000000794d */ /* 0x000fea0003800000 */
.L_x_7765:
        /* <DEDUP_REMOVED lines=9> */
.L_x_7772:
[----:B------:R-:W0:Y:S02]  /*6eb0*/  I2F.S16 R0, R23 ;  /* 0x0000001700007306 */ /* 0x000e240000101400 */
[----:B0-----:R-:W-:-:S05]  /*6ec0*/  F2FP.PACK_AB R0, RZ, R0 ;  /* 0x00000000ff00723e */ /* 0x001fca00000000ff */
[----:B------:R-:W-:Y:S01]  /*6ed0*/  STG.E.U16 [R2.64], R0 ;  /* 0x0000000002007986 */ /* 0x000fe2000c101524 */
[----:B------:R-:W-:Y:S05]  /*6ee0*/  EXIT ;  /* 0x000000000000794d */ /* 0x000fea0003800000 */
.L_x_7771:
        /* <DEDUP_REMOVED lines=10> */
.L_x_7774:
[----:B------:R-:W0:Y:S02]  /*6f90*/  I2F.S16 R23, R23 ;  /* 0x0000001700177306 */ /* 0x000e240000101400 */
[----:B0-----:R-:W-:-:S04]  /*6fa0*/  F2FP.PACK_AB R5, RZ, R23 ;  /* 0x00000017ff05723e */ /* 0x001fc800000000ff */
[----:B------:R-:W-:-:S05]  /*6fb0*/  PRMT R5, R5, 0x5410, RZ ;  /* 0x0000541005057816 */ /* 0x000fca00000000ff */
[----:B------:R-:W-:Y:S01]  /*6fc0*/  STG.E [R2.64], R5 ;  /* 0x0000000502007986 */ /* 0x000fe2000c101924 */
[----:B------:R-:W-:Y:S05]  /*6fd0*/  EXIT ;  /* 0x000000000000794d */ /* 0x000fea0003800000 */
.L_x_7773:
[----:B------:R-:W0:Y:S02]  /*6fe0*/  I2F.F64.S16 R4, R23 ;  /* 0x0000001700047312 */ /* 0x000e240000101c00 */
[----:B0-----:R-:W-:Y:S01]  /*6ff0*/  STG.E.64 [R2.64], R4 ;  /* 0x0000000402007986 */ /* 0x001fe2000c101b24 */
[----:B------:R-:W-:Y:S05]  /*7000*/  EXIT ;  /* 0x000000000000794d */ /* 0x000fea0003800000 */
.L_x_7764:
        /* <DEDUP_REMOVED lines=13> */
.L_x_7777:
[----:B------:R-:W0:Y:S01]  /*70e0*/  I2F.F64.S16 R4, R23 ;  /* 0x0000001700047312 */ /* 0x000e220000101c00 */
[----:B------:R-:W-:-:S05]  /*70f0*/  CS2R R6, SRZ ;  /* 0x0000000000067805 */ /* 0x000fca000001ff00 */
[----:B0-----:R-:W-:Y:S01]  /*7100*/  STG.E.128 [R2.64], R4 ;  /* 0x0000000402007986 */ /* 0x001fe2000c101d24 */
[----:B------:R-:W-:Y:S05]  /*7110*/  EXIT ;  /* 0x000000000000794d */ /* 0x000fea0003800000 */
.L_x_7776:
        /* <DEDUP_REMOVED lines=21> */
.L_x_7781:
[----:B------:R-:W-:Y:S05]  /*7270*/  BSYNC B0 ;  /* 0x0000000000007941 */ /* 0x000fea0003800000 */
.L_x_7780:
[----:B------:R-:W-:-:S05]  /*7280*/  LOP3.LUT R5, R0, R5, RZ, 0xfc, !PT ;  /* 0x0000000500057212 */ /* 0x000fca00078efcff */
[----:B------:R-:W-:Y:S01]  /*7290*/  STG.E.U8 [R2.64], R5 ;  /* 0x0000000502007986 */ /* 0x000fe2000c101124 */
[----:B------:R-:W-:Y:S05]  /*72a0*/  EXIT ;  /* 0x000000000000794d */ /* 0x000fea0003800000 */
.L_x_7779:
        /* <DEDUP_REMOVED lines=13> */
.L_x_7783:
[----:B------:R-:W-:Y:S01]  /*7380*/  IMAD.MOV.U32 R0, RZ, RZ, 0x7f ;  /* 0x0000007fff007424 */ /* 0x000fe200078e00ff */
[----:B------:R-:W-:-:S04]  /*7390*/  ISETP.GT.U32.AND P0, PT, R4, 0x7f800000, PT ;  /* 0x7f8000000400780c */ /* 0x000fc80003f04070 */
[----:B------:R-:W-:-:S04]  /*73a0*/  SEL R0, R0, 0x7c, P0 ;  /* 0x0000007c00007807 */ /* 0x000fc80000000000 */
.L_x_7784:
[----:B------:R-:W-:Y:S05]  /*73b0*/  BSYNC B0 ;  /* 0x0000000000007941 */ /* 0x000fea0003800000 */
.L_x_7782:
[----:B------:R-:W-:-:S04]  /*73c0*/  LOP3.LUT R4, R23, 0x80000000, RZ, 0xc0, !PT ;  /* 0x8000000017047812 */ /* 0x000fc800078ec0ff */
[----:B------:R-:W-:-:S04]  /*73d0*/  SHF.R.U32.HI R5, RZ, 0x18, R4 ;  /* 0x00000018ff057819 */ /* 0x000fc80000011604 */
[----:B------:R-:W-:-:S05]  /*73e0*/  LOP3.LUT R5, R0, R5, RZ, 0xfc, !PT ;  /* 0x0000000500057212 */ /* 0x000fca00078efcff */
[----:B------:R-:W-:Y:S01]  /*73f0*/  STG.E.U8 [R2.64], R5 ;  /* 0x0000000502007986 */ /* 0x000fe2000c101124 */
[----:B------:R-:W-:Y:S05]  /*7400*/  EXIT ;  /* 0x000000000000794d */ /* 0x000fea0003800000 */
.L_x_7778:
[----:B------:R-:W0:Y:S02]  /*7410*/  I2F.S16 R0, R23 ;  /* 0x0000001700007306 */ /* 0x000e240000101400 */
[----:B0-----:R-:W-:-:S05]  /*7420*/  F2FP.BF16.PACK_AB R0, RZ, R0 ;  /* 0x00000000ff00723e */ /* 0x001fca00000010ff */
[----:B------:R-:W-:Y:S01]  /*7430*/  STG.E.U16 [R2.64], R0 ;  /* 0x0000000002007986 */ /* 0x000fe2000c101524 */
[----:B------:R-:W-:Y:S05]  /*7440*/  EXIT ;  /* 0x000000000000794d */ /* 0x000fea0003800000 */
.L_x_7775:
        /* <DEDUP_REMOVED lines=10> */
.L_x_7787:
        /* <DEDUP_REMOVED lines=17> */
.L_x_7790:
[----:B------:R-:W-:-:S04]  /*7600*/  LOP3.LUT R0, R23, 0x80000000, RZ, 0xc0, !PT ;  /* 0x8000000017007812 */ /* 0x000fc800078ec0ff */
[----:B------:R-:W-:-:S04]  /*7610*/  SHF.R.U32.HI R5, RZ, 0x18, R0 ;  /* 0x00000018ff057819 */ /* 0x000fc80000011600 */
[----:B------:R-:W-:-:S04]  /*7620*/  LOP3.LUT R4, R4, R5, RZ, 0xfc, !PT ;  /* 0x0000000504047212 */ /* 0x000fc800078efcff */
[----:B------:R-:W-:Y:S02]  /*7630*/  PRMT R0, R4, 0x7610, R0 ;  /* 0x0000761004007816 */ /* 0x000fe40000000000 */
.L_x_7789:
[----:B------:R-:W-:Y:S05]  /*7640*/  BSYNC B0 ;  /* 0x0000000000007941 */ /* 0x000fea0003800000 */
.L_x_7788:
[----:B------:R-:W-:Y:S01]  /*7650*/  STG.E.U8 [R2.64], R0 ;  /* 0x0000000002007986 */ /* 0x000fe2000c101124 */
[----:B------:R-:W-:Y:S05]  /*7660*/  EXIT ;  /* 0x000000000000794d */ /* 0x000fea0003800000 */
.L_x_7786:
        /* <DEDUP_REMOVED lines=17> */
.L_x_7793:
[----:B------:R-:W-:-:S04]  /*7780*/  LOP3.LUT R0, R23, 0x80000000, RZ, 0xc0, !PT ;  /* 0x8000000017007812 */ /* 0x000fc800078ec0ff */
[----:B------:R-:W-:-:S04]  /*7790*/  SHF.R.U32.HI R5, RZ, 0x18, R0 ;  /* 0x00000018ff057819 */ /* 0x000fc80000011600 */
[----:B------:R-:W-:-:S04]  /*77a0*/  LOP3.LUT R4, R4, R5, RZ, 0xfc, !PT ;  /* 0x0000000504047212 */ /* 0x000fc800078efcff */
[----:B------:R-:W-:Y:S02]  /*77b0*/  PRMT R0, R4, 0x7610, R0 ;  /* 0x0000761004007816 */ /* 0x000fe40000000000 */
.L_x_7792:
[----:B------:R-:W-:Y:S05]  /*77c0*/  BSYNC B0 ;  /* 0x0000000000007941 */ /* 0x000fea0003800000 */
.L_x_7791:
[----:B------:R-:W-:Y:S01]  /*77d0*/  STG.E.U8 [R2.64], R0 ;  /* 0x0000000002007986 */ /* 0x000fe2000c101124 */
[----:B------:R-:W-:Y:S05]  /*77e0*/  EXIT ;  /* 0x000000000000794d */ /* 0x000fea0003800000 */
.L_x_7785:
        /* <DEDUP_REMOVED lines=22> */
.L_x_7768:
        /* <DEDUP_REMOVED lines=20> */
.L_x_7795:
[----:B------:R-:W-:-:S04]  /*7a90*/  PRMT R4, R23, 0x9910, RZ ;  /* 0x0000991017047816 */ /* 0x000fc800000000ff */
[----:B------:R-:W-:-:S05]  /*7aa0*/  SHF.R.S32.HI R5, RZ, 0x1f, R4 ;  /* 0x0000001fff057819 */ /* 0x000fca0000011404 */
[----:B------:R-:W-:Y:S01]  /*7ab0*/  STG.E.64 [R2.64], R4 ;  /* 0x0000000402007986 */ /* 0x000fe2000c101b24 */
[----:B------:R-:W-:Y:S05]  /*7ac0*/  EXIT ;  /* 0x000000000000794d */ /* 0x000fea0003800000 */
.L_x_7794:
[----:B------:R-:W-:-:S05]  /*7ad0*/  PRMT R5, R23, 0x9910, RZ ;  /* 0x0000991017057816 */ /* 0x000fca00000000ff */
[----:B------:R-:W-:Y:S01]  /*7ae0*/  STG.E [R2.64], R5 ;  /* 0x0000000502007986 */ /* 0x000fe2000c101924 */
[----:B------:R-:W-:Y:S05]  /*7af0*/  EXIT ;  /* 0x000000000000794d */ /* 0x000fea0003800000 */
.L_x_7796:
        /* <DEDUP_REMOVED lines=16> */
.L_x_19698:


//--------------------- .text._ZN2at6native18elementwise_kernelILi128ELi4EZNS0_22gpu_kernel_impl_nocastINS0_13AUnaryFunctorIaaaZZZNS0_18rshift_kernel_cudaERNS_18TensorIteratorBaseEENKUlvE_clEvENKUlvE0_clEvEUlaaE_EEEEvS5_RKT_EUliE_EEviT1_ --------------------------
	.section	.text._ZN2at6native18elementwise_kernelILi128ELi4EZNS0_22gpu_kernel_impl_nocastINS0_13AUnaryFunctorIaaaZZZNS0_18rshift_kernel_cudaERNS_18TensorIteratorBaseEENKUlvE_clEvENKUlvE0_clEvEUlaaE_EEEEvS5_RKT_EUliE_EEviT1_,"ax",@progbits
	.sectioninfo	@"SHI_REGISTERS=12"
	.align	128
        .global         _ZN2at6native18elementwise_kernelILi128ELi4EZNS0_22gpu_kernel_impl_nocastINS0_13AUnaryFunctorIaaaZZZNS0_18rshift_kernel_cudaERNS_18TensorIteratorBaseEENKUlvE_clEvENKUlvE0_clEvEUlaaE_EEEEvS5_RKT_EUliE_EEviT1_
        .type           _ZN2at6native18elementwise_kernelILi128ELi4EZNS0_22gpu_kernel_impl_nocastINS0_13AUnaryFunctorIaaaZZZNS0_18rshift_kernel_cudaERNS_18TensorIteratorBaseEENKUlvE_clEvENKUlvE0_clEvEUlaaE_EEEEvS5_RKT_EUliE_EEviT1_,@function
        .size           _ZN2at6native18elementwise_kernelILi128ELi4EZNS0_22gpu_kernel_impl_nocastINS0_13AUnaryFunctorIaaaZZZNS0_18rshift_kernel_cudaERNS_18TensorIteratorBaseEENKUlvE_clEvENKUlvE0_clEvEUlaaE_EEEEvS5_RKT_EUliE_EEviT1_,(.L_x_19699 - _ZN2at6native18elementwise_kernelILi128ELi4EZNS0_22gpu_kernel_impl_nocastINS0_13AUnaryFunctorIaaaZZZNS0_18rshift_kernel_cudaERNS_18TensorIteratorBaseEENKUlvE_clEvENKUlvE0_clEvEUlaaE_EEEEvS5_RKT_EUliE_EEviT1_)
        .other          _ZN2at6native18elementwise_kernelILi128ELi4EZNS0_22gpu_kernel_impl_nocastINS0_13AUnaryFunctorIaaaZZZNS0_18rshift_kernel_cudaERNS_18TensorIteratorBaseEENKUlvE_clEvENKUlvE0_clEvEUlaaE_EEEEvS5_RKT_EUliE_EEviT1_,@"STO_CUDA_ENTRY STV_DEFAULT"
_ZN2at6native18elementwise_kernelILi128ELi4EZNS0_22gpu_kernel_impl_nocastINS0_13AUnaryFunctorIaaaZZZNS0_18rshift_kernel_cudaERNS_18TensorIteratorBaseEENKUlvE_clEvENKUlvE0_clEvEUlaaE_EEEEvS5_RKT_EUliE_EEviT1_:
.text._ZN2at6native18elementwise_kernelILi128ELi4EZNS0_22gpu_kernel_impl_nocastINS0_13AUnaryFunctorIaaaZZZNS0_18rshift_kernel_cudaERNS_18TensorIteratorBaseEENKUlvE_clEvENKUlvE0_clEvEUlaaE_EEEEvS5_RKT_EUliE_EEviT1_:
[----:B------:R-:W-:Y:S02]  /*0000*/  MOV R1, c[0x0][0x28] ;  /* 0x00000a0000017a02 */ /* 0x000fe40000000f00 */
[----:B------:R-:W0:Y:S01]  /*0010*/  S2R R2, SR_CTAID.X ;  /* 0x0000000000027919 */ /* 0x000e220000002500 */
[----:B------:R-:W1:Y:S01]  /*0020*/  LDC.U8 R0, c[0x0][0x371] ;  /* 0x0000dc40ff007b82 */ /* 0x000e620000000000 */
[----:B------:R-:W-:Y:S01]  /*0030*/  ULDC.64 UR4, c[0x0][0x118] ;  /* 0x0000460000047ab9 */ /* 0x000fe20000000a00 */
[----:B------:R-:W-:Y:S01]  /*0040*/  BSSY B0, `(.L_x_7797) ;  /* 0x00000f3000007945 */ /* 0x000fe20003800000 */
[----:B------:R-:W0:Y:S02]  /*0050*/  S2R R3, SR_TID.X ;  /* 0x0000000000037919 */ /* 0x000e240000002100 */
[----:B0-----:R-:W-:-:S04]  /*0060*/  LEA R2, R2, R3, 0x9 ;  /* 0x0000000302027211 */ /* 0x001fc800078e48ff */
[----:B------:R-:W-:-:S13]  /*0070*/  ISETP.GE.AND P0, PT, R2, c[0x0][0x160], PT ;  /* 0x0000580002007a0c */ /* 0x000fda0003f06270 */
[----:B------:R-:W-:Y:S05]  /*0080*/  @P0 BRA `(.L_x_7798) ;  /* 0x00000ee000000947 */ /* 0x000fea0003800000 */
[----:B-1----:R-:W-:Y:S01]  /*0090*/  ISETP.NE.AND P0, PT, RZ, c[0x0][0x168], PT ;  /* 0x00005a00ff007a0c */ /* 0x002fe20003f05270 */
[----:B------:R-:W-:Y:S01]  /*00a0*/  HFMA2.MMA R4, -RZ, RZ, 0, 0 ;  /* 0x00000000ff047435 */ /* 0x000fe200000001ff */
[----:B------:R-:W-:-:S11]  /*00b0*/  MOV R3, RZ ;  /* 0x000000ff00037202 */ /* 0x000fd60000000f00 */
        /* <DEDUP_REMOVED lines=224> */
[----:B------:R-:W-:-:S05]  /*0ec0*/  @P0 IMAD R4, R8, c[0x0][0x35c], R4 ;  /* 0x0000d70008040a24 */ /* 0x000fca00078e0204 */
.L_x_7799:
[----:B------:R-:W-:-:S04]  /*0ed0*/  IADD3 R4, P0, R4, c[0x0][0x368], RZ ;  /* 0x0000da0004047a10 */ /* 0x000fc80007f1e0ff */
[----:B------:R-:W-:-:S05]  /*0ee0*/  IADD3.X R5, RZ, c[0x0][0x36c], RZ, P0, !PT ;  /* 0x0000db00ff057a10 */ /* 0x000fca00007fe4ff */
[----:B------:R-:W2:Y:S01]  /*0ef0*/  LDG.E.S8 R4, [R4.64] ;  /* 0x0000000404047981 */ /* 0x000ea2000c1e1300 */
[----:B------:R-:W-:Y:S02]  /*0f00*/  IADD3 R6, P0, R3, c[0x0][0x360], RZ ;  /* 0x0000d80003067a10 */ /* 0x000fe40007f1e0ff */
[----:B------:R-:W-:Y:S02]  /*0f10*/  PRMT R8, R0, 0x8880, RZ ;  /* 0x0000888000087816 */ /* 0x000fe400000000ff */
[----:B------:R-:W-:Y:S02]  /*0f20*/  IADD3.X R7, RZ, c[0x0][0x364], RZ, P0, !PT ;  /* 0x0000d900ff077a10 */ /* 0x000fe400007fe4ff */
[----:B------:R-:W-:Y:S02]  /*0f30*/  IADD3 R2, R2, 0x80, RZ ;  /* 0x0000008002027810 */ /* 0x000fe40007ffe0ff */
[----:B--2---:R-:W-:-:S04]  /*0f40*/  IMNMX.U32 R3, R4, 0x7, PT ;  /* 0x0000000704037817 */ /* 0x004fc80003800000 */
[----:B------:R-:W-:-:S05]  /*0f50*/  SHF.R.S32.HI R3, RZ, R3, R8 ;  /* 0x00000003ff037219 */ /* 0x000fca0000011408 */
[----:B------:R0:W-:Y:S02]  /*0f60*/  STG.E.U8 [R6.64], R3 ;  /* 0x0000000306007986 */ /* 0x0001e4000c101104 */
.L_x_7798:
[----:B-1----:R-:W-:Y:S05]  /*0f70*/  BSYNC B0 ;  /* 0x0000000000007941 */ /* 0x002fea0003800000 */
.L_x_7797:
[----:B------:R-:W-:Y:S01]  /*0f80*/  ISETP.GE.AND P0, PT, R2, c[0x0][0x160], PT ;  /* 0x0000580002007a0c */ /* 0x000fe20003f06270 */
[----:B------:R-:W-:-:S12]  /*0f90*/  BSSY B0, `(.L_x_7800) ;  /* 0x00001e0000007945 */ /* 0x000fd80003800000 */
[----:B------:R-:W-:Y:S05]  /*0fa0*/  @P0 BRA `(.L_x_7801) ;  /* 0x00001de000000947 */ /* 0x000fea0003800000 */
[----:B------:R-:W-:Y:S01]  /*0fb0*/  ISETP.NE.AND P0, PT, RZ, c[0x0][0x168], PT ;  /* 0x00005a00ff007a0c */ /* 0x000fe20003f05270 */
[----:B0-----:R-:W-:Y:S01]  /*0fc0*/  HFMA2.MMA R3, -RZ, RZ, 0, 0 ;  /* 0x00000000ff037435 */ /* 0x001fe200000001ff */
        /* <DEDUP_REMOVED lines=226> */
.L_x_7802:
[----:B------:R-:W-:-:S04]  /*1df0*/  IADD3 R4, P0, R4, c[0x0][0x368], RZ ;  /* 0x0000da0004047a10 */ /* 0x000fc80007f1e0ff */
[----:B------:R-:W-:-:S05]  /*1e00*/  IADD3.X R5, RZ, c[0x0][0x36c], RZ, P0, !PT ;  /* 0x0000db00ff057a10 */ /* 0x000fca00007fe4ff */
[----:B------:R-:W2:Y:S01]  /*1e10*/  LDG.E.S8 R4, [R4.64] ;  /* 0x0000000404047981 */ /* 0x000ea2000c1e1300 */
[----:B------:R-:W-:Y:S02]  /*1e20*/  IADD3 R6, P0, R3, c[0x0][0x360], RZ ;  /* 0x0000d80003067a10 */ /* 0x000fe40007f1e0ff */
[----:B------:R-:W-:Y:S02]  /*1e30*/  PRMT R8, R0, 0x8880, RZ ;  /* 0x0000888000087816 */ /* 0x000fe400000000ff */
[----:B------:R-:W-:Y:S02]  /*1e40*/  IADD3.X R7, RZ, c[0x0][0x364], RZ, P0, !PT ;  /* 0x0000d900ff077a10 */ /* 0x000fe400007fe4ff */
[----:B------:R-:W-:-:S04]  /*1e50*/  IADD3 R2, R2, 0x80, RZ ;  /* 0x0000008002027810 */ /* 0x000fc80007ffe0ff */
[----:B------:R-:W-:Y:S02]  /*1e60*/  ISETP.GE.AND P0, PT, R2, c[0x0][0x160], PT ;  /* 0x0000580002007a0c */ /* 0x000fe40003f06270 */
[----:B--2---:R-:W-:-:S04]  /*1e70*/  IMNMX.U32 R3, R4, 0x7, PT ;  /* 0x0000000704037817 */ /* 0x004fc80003800000 */
[----:B------:R-:W-:-:S05]  /*1e80*/  SHF.R.S32.HI R3, RZ, R3, R8 ;  /* 0x00000003ff037219 */ /* 0x000fca0000011408 */
[----:B------:R0:W-:Y:S02]  /*1e90*/  STG.E.U8 [R6.64], R3 ;  /* 0x0000000306007986 */ /* 0x0001e4000c101104 */
[----:B------:R-:W-:Y:S05]  /*1ea0*/  @P0 BRA `(.L_x_7801) ;  /* 0x00000ee000000947 */ /* 0x000fea0003800000 */
        /* <DEDUP_REMOVED lines=224> */
[----:B------:R-:W-:-:S04]  /*2cb0*/  IMAD R4, R6, c[0x0][0x354], R4 ;  /* 0x0000d50006047a24 */ /* 0x000fc800078e0204 */
[----:B------:R-:W-:-:S04]  /*2cc0*/  @P0 IMAD R8, R5, c[0x0][0x28c], R9 ;  /* 0x0000a30005080a24 */ /* 0x000fc800078e0209 */
[C---:B------:R-:W-:Y:S02]  /*2cd0*/  @P0 IMAD R3, R8.reuse, c[0x0][0x358], R3 ;  /* 0x0000d60008030a24 */ /* 0x040fe400078e0203 */
[----:B------:R-:W-:-:S05]  /*2ce0*/  @P0 IMAD R4, R8, c[0x0][0x35c], R4 ;  /* 0x0000d70008040a24 */ /* 0x000fca00078e0204 */
.L_x_7803:
        /* <DEDUP_REMOVED lines=10> */
.L_x_7801:
[----:B------:R-:W-:Y:S05]  /*2d90*/  BSYNC B0 ;  /* 0x0000000000007941 */ /* 0x000fea0003800000 */
.L_x_7800:
[----:B------:R-:W-:-:S13]  /*2da0*/  ISETP.GE.AND P0, PT, R2, c[0x0][0x160], PT ;  /* 0x0000580002007a0c */ /* 0x000fda0003f06270 */
[----:B------:R-:W-:Y:S05]  /*2db0*/  @P0 EXIT ;  /* 0x000000000000094d */ /* 0x000fea0003800000 */
[----:B------:R-:W-:Y:S01]  /*2dc0*/  ISETP.NE.AND P0, PT, RZ, c[0x0][0x168], PT ;  /* 0x00005a00ff007a0c */ /* 0x000fe20003f05270 */
[----:B------:R-:W-:Y:S01]  /*2dd0*/  HFMA2.MMA R4, -RZ, RZ, 0, 0 ;  /* 0x00000000ff047435 */ /* 0x000fe200000001ff */
[----:B0-----:R-:W-:-:S11]  /*2de0*/  MOV R3, RZ ;  /* 0x000000ff00037202 */ /* 0x001fd60000000f00 */
        /* <DEDUP_REMOVED lines=225> */
.L_x_7804:
[----:B------:R-:W-:-:S04]  /*3c00*/  IADD3 R4, P0, R4, c[0x0][0x368], RZ ;  /* 0x0000da0004047a10 */ /* 0x000fc80007f1e0ff */
[----:B------:R-:W-:-:S05]  /*3c10*/  IADD3.X R5, RZ, c[0x0][0x36c], RZ, P0, !PT ;  /* 0x0000db00ff057a10 */ /* 0x000fca00007fe4ff */
[----:B------:R-:W2:Y:S01]  /*3c20*/  LDG.E.S8 R4, [R4.64] ;  /* 0x0000000404047981 */ /* 0x000ea2000c1e1300 */
[----:B------:R-:W-:Y:S02]  /*3c30*/  PRMT R7, R0, 0x8880, RZ ;  /* 0x0000888000077816 */ /* 0x000fe400000000ff */
[----:B------:R-:W-:-:S04]  /*3c40*/  IADD3 R2, P0, R3, c[0x0][0x360], RZ ;  /* 0x0000d80003027a10 */ /* 0x000fc80007f1e0ff */
[----:B------:R-:W-:Y:S02]  /*3c50*/  IADD3.X R3, RZ, c[0x0][0x364], RZ, P0, !PT ;  /* 0x0000d900ff037a10 */ /* 0x000fe400007fe4ff */
[----:B--2---:R-:W-:-:S04]  /*3c60*/  IMNMX.U32 R0, R4, 0x7, PT ;  /* 0x0000000704007817 */ /* 0x004fc80003800000 */
[----:B------:R-:W-:-:S05]  /*3c70*/  SHF.R.S32.HI R7, RZ, R0, R7 ;  /* 0x00000000ff077219 */ /* 0x000fca0000011407 */
[----:B------:R-:W-:Y:S01]  /*3c80*/  STG.E.U8 [R2.64], R7 ;  /* 0x0000000702007986 */ /* 0x000fe2000c101104 */
[----:B------:R-:W-:Y:S05]  /*3c90*/  EXIT ;  /* 0x000000000000794d */ /* 0x000fea0003800000 */
.L_x_7805:
        /* <DEDUP_REMOVED lines=14> */
.L_x_19699:


//--------------------- .text._ZN2at6native27unrolled_elementwise_kernelINS0_13AUnaryFunctorIaaaZZZNS0_18rshift_kernel_cudaERNS_18TensorIteratorBaseEENKUlvE_clEvENKUlvE0_clEvEUlaaE_EESt5arrayIPcLm2EELi4E23TrivialOffsetCalculatorILi1EjESD_NS0_6memory15LoadWithoutCastENSE_16StoreWithoutCastEEEviT_T0_T2_T3_T4_T5_ --------------------------
	.section	.text._ZN2at6native27unrolled_elementwise_kernelINS0_13AUnaryFunctorIaaaZZZNS0_18rshift_kernel_cudaERNS_18TensorIteratorBaseEENKUlvE_clEvENKUlvE0_clEvEUlaaE_EESt5arrayIPcLm2EELi4E23TrivialOffsetCalculatorILi1EjESD_NS0_6memory15LoadWithoutCastENSE_16StoreWithoutCastEEEviT_T0_T2_T3_T4_T5_,"ax",@progbits
	.sectioninfo	@"SHI_REGISTERS=18"
	.align	128
        .global         _ZN2at6native27unrolled_elementwise_kernelINS0_13AUnaryFunctorIaaaZZZNS0_18rshift_kernel_cudaERNS_18TensorIteratorBaseEENKUlvE_clEvENKUlvE0_clEvEUlaaE_EESt5arrayIPcLm2EELi4E23TrivialOffsetCalculatorILi1EjESD_NS0_6memory15LoadWithoutCastENSE_16StoreWithoutCastEEEviT_T0_T2_T3_T4_T5_
        .type           _ZN2at6native27unrolled_elementwise_kernelINS0_13AUnaryFunctorIaaaZZZNS0_18rshift_kernel_cudaERNS_18TensorIteratorBaseEENKUlvE_clEvENKUlvE0_clEvEUlaaE_EESt5arrayIPcLm2EELi4E23TrivialOffsetCalculatorILi1EjESD_NS0_6memory15LoadWithoutCastENSE_16StoreWithoutCastEEEviT_T0_T2_T3_T4_T5_,@function
        .size           _ZN2at6native27unrolled_elementwise_kernelINS0_13AUnaryFunctorIaaaZZZNS0_18rshift_kernel_cudaERNS_18TensorIteratorBaseEENKUlvE_clEvENKUlvE0_clEvEUlaaE_EESt5arrayIPcLm2EELi4E23TrivialOffsetCalculatorILi1EjESD_NS0_6memory15LoadWithoutCastENSE_16StoreWithoutCastEEEviT_T0_T2_T3_T4_T5_,(.L_x_19700 - _ZN2at6native27unrolled_elementwise_kernelINS0_13AUnaryFunctorIaaaZZZNS0_18rshift_kernel_cudaERNS_18TensorIteratorBaseEENKUlvE_clEvENKUlvE0_clEvEUlaaE_EESt5arrayIPcLm2EELi4E23TrivialOffsetCalculatorILi1EjESD_NS0_6memory15LoadWithoutCastENSE_16StoreWithoutCastEEEviT_T0_T2_T3_T4_T5_)
        .other          _ZN2at6native27unrolled_elementwise_kernelINS0_13AUnaryFunctorIaaaZZZNS0_18rshift_kernel_cudaERNS_18TensorIteratorBaseEENKUlvE_clEvENKUlvE0_clEvEUlaaE_EESt5arrayIPcLm2EELi4E23TrivialOffsetCalculatorILi1EjESD_NS0_6memory15LoadWithoutCastENSE_16StoreWithoutCastEEEviT_T0_T2_T3_T4_T5_,@"STO_CUDA_ENTRY STV_DEFAULT"
_ZN2at6native27unrolled_elementwise_kernelINS0_13AUnaryFunctorIaaaZZZNS0_18rshift_kernel_cudaERNS_18TensorIteratorBaseEENKUlvE_clEvENKUlvE0_clEvEUlaaE_EESt5arrayIPcLm2EELi4E23TrivialOffsetCalculatorILi1EjESD_NS0_6memory15LoadWithoutCastENSE_16StoreWithoutCastEEEviT_T0_T2_T3_T4_T5_:
.text._ZN2at6native27unrolled_elementwise_kernelINS0_13AUnaryFunctorIaaaZZZNS0_18rshift_kernel_cudaERNS_18TensorIteratorBaseEENKUlvE_clEvENKUlvE0_clEvEUlaaE_EESt5arrayIPcLm2EELi4E23TrivialOffsetCalculatorILi1EjESD_NS0_6memory15LoadWithoutCastENSE_16StoreWithoutCastEEEviT_T0_T2_T3_T4_T5_:
        /* <DEDUP_REMOVED lines=17> */
[----:B------:R-:W-:Y:S02]  /*0110*/  ISETP.GE.AND P1, PT, R3, R2, PT ;  /* 0x000000020300720c */ /* 0x000fe40003f26270 */
[----:B------:R-:W-:Y:S01]  /*0120*/  @!P2 IADD3 R8, P3, R8, c[0x0][0x170], RZ ;  /* 0x00005c000808aa10 */ /* 0x000fe20007f7e0ff */
[----:B------:R-:W-:-:S10]  /*0130*/  IMAD.MOV.U32 R14, RZ, RZ, RZ ;  /* 0x000000ffff0e7224 */ /* 0x000fd400078e00ff */
[----:B------:R-:W-:-:S05]  /*0140*/  @!P1 IMAD R10, R0, 0x200, R3 ;  /* 0x00000200000a9824 */ /* 0x000fca00078e0203 */
[----:B------:R-:W-:Y:S01]  /*0150*/  @!P1 IADD3 R10, P4, R10, c[0x0][0x170], RZ ;  /* 0x00005c000a0a9a10 */ /* 0x000fe20007f9e0ff */
[----:B------:R-:W-:-:S04]  /*0160*/  @!P2 IMAD.X R9, RZ, RZ, c[0x0][0x174], P3 ;  /* 0x00005d00ff09a624 */ /* 0x000fc800018e06ff */
[----:B------:R-:W-:Y:S01]  /*0170*/  @!P1 IMAD.X R11, RZ, RZ, c[0x0][0x174], P4 ;  /* 0x00005d00ff0b9624 */ /* 0x000fe200020e06ff */
[----:B------:R1:W3:Y:S04]  /*0180*/  @!P2 LDG.E.S8 R12, [R8.64] ;  /* 0x00000004080ca981 */ /* 0x0002e8000c1e1300 */
[----:B------:R-:W4:Y:S01]  /*0190*/  @!P1 LDG.E.S8 R14, [R10.64] ;  /* 0x000000040a0e9981 */ /* 0x000f22000c1e1300 */
[----:B------:R-:W-:-:S04]  /*01a0*/  @!P1 IADD3 R3, R3, 0x80, RZ ;  /* 0x0000008003039810 */ /* 0x000fc80007ffe0ff */
[----:B------:R-:W-:Y:S01]  /*01b0*/  ISETP.GE.AND P1, PT, R3, R2, PT ;  /* 0x000000020300720c */ /* 0x000fe20003f26270 */
[----:B-1----:R-:W1:Y:S01]  /*01c0*/  LDC.S8 R8, c[0x0][0x165] ;  /* 0x00005940ff087b82 */ /* 0x002e620000000200 */
[----:B0-----:R-:W-:Y:S01]  /*01d0*/  IADD3 R4, R15, 0x80, RZ ;  /* 0x000000800f047810 */ /* 0x001fe20007ffe0ff */
[----:B------:R-:W-:-:S10]  /*01e0*/  @!P0 IMAD R5, R0, 0x200, R15 ;  /* 0x0000020000058824 */ /* 0x000fd400078e020f */
[----:B------:R-:W-:-:S05]  /*01f0*/  @!P1 IMAD R6, R0, 0x200, R3 ;  /* 0x0000020000069824 */ /* 0x000fca00078e0203 */
[----:B------:R-:W-:Y:S01]  /*0200*/  @!P1 IADD3 R6, P2, R6, c[0x0][0x170], RZ ;  /* 0x00005c0006069a10 */ /* 0x000fe20007f5e0ff */
[----:B------:R-:W-:-:S04]  /*0210*/  @!P0 IMAD.MOV.U32 R15, RZ, RZ, R4 ;  /* 0x000000ffff0f8224 */ /* 0x000fc800078e0004 */
[----:B------:R-:W-:Y:S01]  /*0220*/  @!P1 IMAD.X R7, RZ, RZ, c[0x0][0x174], P2 ;  /* 0x00005d00ff079624 */ /* 0x000fe200010e06ff */
[----:B------:R-:W-:Y:S01]  /*0230*/  @!P0 IADD3 R4, P2, R5, c[0x0][0x168], RZ ;  /* 0x00005a0005048a10 */ /* 0x000fe20007f5e0ff */
[----:B------:R-:W-:-:S04]  /*0240*/  IMAD.MOV.U32 R3, RZ, RZ, RZ ;  /* 0x000000ffff037224 */ /* 0x000fc800078e00ff */
[----:B------:R-:W-:Y:S02]  /*0250*/  @!P0 IMAD.X R5, RZ, RZ, c[0x0][0x16c], P2 ;  /* 0x00005b00ff058624 */ /* 0x000fe400010e06ff */
[----:B------:R3:W5:Y:S01]  /*0260*/  @!P1 LDG.E.S8 R3, [R6.64] ;  /* 0x0000000406039981 */ /* 0x000762000c1e1300 */
[----:B------:R-:W-:Y:S01]  /*0270*/  ISETP.GE.AND P1, PT, R15, R2, PT ;  /* 0x000000020f00720c */ /* 0x000fe20003f26270 */
[----:B------:R-:W-:Y:S01]  /*0280*/  BSSY B0, `(.L_x_7806) ;  /* 0x0000014000007945 */ /* 0x000fe20003800000 */
[----:B--2---:R-:W-:-:S04]  /*0290*/  IMNMX.U32 R13, R13, 0x7, PT ;  /* 0x000000070d0d7817 */ /* 0x004fc80003800000 */
[----:B-1----:R-:W-:-:S05]  /*02a0*/  SHF.R.S32.HI R13, RZ, R13, R8 ;  /* 0x0000000dff0d7219 */ /* 0x002fca0000011408 */
[----:B------:R0:W-:Y:S01]  /*02b0*/  @!P0 STG.E.U8 [R4.64], R13 ;  /* 0x0000000d04008986 */ /* 0x0001e2000c101104 */
[----:B---3--:R-:W-:Y:S02]  /*02c0*/  IMNMX.U32 R7, R12, 0x7, PT ;  /* 0x000000070c077817 */ /* 0x008fe40003800000 */
[----:B----4-:R-:W-:Y:S02]  /*02d0*/  IMNMX.U32 R9, R14, 0x7, PT ;  /* 0x000000070e097817 */ /* 0x010fe40003800000 */
[--C-:B------:R-:W-:Y:S02]  /*02e0*/  SHF.R.S32.HI R11, RZ, R7, R8.reuse ;  /* 0x00000007ff0b7219 */ /* 0x100fe40000011408 */
        /* <DEDUP_REMOVED lines=13> */
.L_x_7807:
[----:B0-----:R-:W-:Y:S05]  /*03c0*/  BSYNC B0 ;  /* 0x0000000000007941 */ /* 0x001fea0003800000 */
.L_x_7806:
        /* <DEDUP_REMOVED lines=9> */
.L_x_7808:
        /* <DEDUP_REMOVED lines=10> */
.L_x_19700:


//--------------------- .text._ZN2at6native29vectorized_elementwise_kernelILi2ENS0_13AUnaryFunctorIaaaZZZNS0_18rshift_kernel_cudaERNS_18TensorIteratorBaseEENKUlvE_clEvENKUlvE0_clEvEUlaaE_EESt5arrayIPcLm2EEEEviT0_T1_ --------------------------
	.section	.text._ZN2at6native29vectorized_elementwise_kernelILi2ENS0_13AUnaryFunctorIaaaZZZNS0_18rshift_kernel_cudaERNS_18TensorIteratorBaseEENKUlvE_clEvENKUlvE0_clEvEUlaaE_EESt5arrayIPcLm2EEEEviT0_T1_,"ax",@progbits
	.sectioninfo	@"SHI_REGISTERS=27"
	.align	128
        .global         _ZN2at6native29vectorized_elementwise_kernelILi2ENS0_13AUnaryFunctorIaaaZZZNS0_18rshift_kernel_cudaERNS_18TensorIteratorBaseEENKUlvE_clEvENKUlvE0_clEvEUlaaE_EESt5arrayIPcLm2EEEEviT0_T1_
        .type           _ZN2at6native29vectorized_elementwise_kernelILi2ENS0_13AUnaryFunctorIaaaZZZNS0_18rshift_kernel_cudaERNS_18TensorIteratorBaseEENKUlvE_clEvENKUlvE0_clEvEUlaaE_EESt5arrayIPcLm2EEEEviT0_T1_,@function
        .size           _ZN2at6native29vectorized_elementwise_kernelILi2ENS0_13AUnaryFunctorIaaaZZZNS0_18rshift_kernel_cudaERNS_18TensorIteratorBaseEENKUlvE_clEvENKUlvE0_clEvEUlaaE_EESt5arrayIPcLm2EEEEviT0_T1_,(.L_x_19701 - _ZN2at6native29vectorized_elementwise_kernelILi2ENS0_13AUnaryFunctorIaaaZZZNS0_18rshift_kernel_cudaERNS_18TensorIteratorBaseEENKUlvE_clEvENKUlvE0_clEvEUlaaE_EESt5arrayIPcLm2EEEEviT0_T1_)
        .other          _ZN2at6native29vectorized_elementwise_kernelILi2ENS0_13AUnaryFunctorIaaaZZZNS0_18rshift_kernel_cudaERNS_18TensorIteratorBaseEENKUlvE_clEvENKUlvE0_clEvEUlaaE_EESt5arrayIPcLm2EEEEviT0_T1_,@"STO_CUDA_ENTRY STV_DEFAULT"
_ZN2at6native29vectorized_elementwise_kernelILi2ENS0_13AUnaryFunctorIaaaZZZNS0_18rshift_kernel_cudaERNS_18TensorIteratorBaseEENKUlvE_clEvENKUlvE0_clEvEUlaaE_EESt5arrayIPcLm2EEEEviT0_T1_:
.text._ZN2at6native29vectorized_elementwise_kernelILi2ENS0_13AUnaryFunctorIaaaZZZNS0_18rshift_kernel_cudaERNS_18TensorIteratorBaseEENKUlvE_clEvENKUlvE0_clEvEUlaaE_EESt5arrayIPcLm2EEEEviT0_T1_:
[----:B------:R-:W-:Y:S02]  /*0000*/  IMAD.MOV.U32 R1, RZ, RZ, c[0x0][0x28] ;  /* 0x00000a00ff017624 */ /* 0x000fe400078e00ff */
[----:B------:R-:W0:Y:S01]  /*0010*/  S2R R10, SR_CTAID.X ;  /* 0x00000000000a7919 */ /* 0x000e220000002500 */
[----:B------:R-:W1:Y:S01]  /*0020*/  LDC.U8 R8, c[0x0][0x165] ;  /* 0x00005940ff087b82 */ /* 0x000e620000000000 */
[----:B------:R-:W-:Y:S01]  /*0030*/  ULDC.64 UR4, c[0x0][0x118] ;  /* 0x0000460000047ab9 */ /* 0x000fe20000000a00 */
[----:B0-----:R-:W-:-:S05]  /*0040*/  IMAD.SHL.U32 R10, R10, 0x400, RZ ;  /* 0x000004000a0a7824 */ /* 0x001fca00078e00ff */
[----:B------:R-:W-:-:S04]  /*0050*/  IADD3 R0, -R10, c[0x0][0x160], RZ ;  /* 0x000058000a007a10 */ /* 0x000fc80007ffe1ff */
[----:B------:R-:W-:-:S13]  /*0060*/  ISETP.GE.U32.AND P0, PT, R0, 0x400, PT ;  /* 0x000004000000780c */ /* 0x000fda0003f06070 */
[----:B------:R-:W-:Y:S05]  /*0070*/  @!P0 BRA `(.L_x_7809) ;  /* 0x0000030000008947 */ /* 0x000fea0003800000 */
[----:B-1----:R-:W0:Y:S01]  /*0080*/  S2R R13, SR_TID.X ;  /* 0x00000000000d7919 */ /* 0x002e220000002100 */
[----:B------:R-:W-:-:S04]  /*0090*/  IADD3 R4, P0, R10, c[0x0][0x170], RZ ;  /* 0x00005c000a047a10 */ /* 0x000fc80007f1e0ff */
[----:B------:R-:W-:-:S05]  /*00a0*/  LEA.HI.X.SX32 R5, R10, c[0x0][0x174], 0x1, P0 ;  /* 0x00005d000a057a11 */ /* 0x000fca00000f0eff */
[----:B0-----:R-:W-:-:S05]  /*00b0*/  IMAD.WIDE.U32 R4, R13, 0x2, R4 ;  /* 0x000000020d047825 */ /* 0x001fca00078e0004 */
[----:B------:R-:W2:Y:S04]  /*00c0*/  LDG.E.U16 R6, [R4.64] ;  /* 0x0000000404067981 */ /* 0x000ea8000c1e1500 */
[----:B------:R-:W3:Y:S04]  /*00d0*/  LDG.E.U16 R7, [R4.64+0x100] ;  /* 0x0001000404077981 */ /* 0x000ee8000c1e1500 */
[----:B------:R0:W4:Y:S04]  /*00e0*/  LDG.E.U16 R9, [R4.64+0x200] ;  /* 0x0002000404097981 */ /* 0x000128000c1e1500 */
[----:B------:R0:W5:Y:S01]  /*00f0*/  LDG.E.U16 R11, [R4.64+0x300] ;  /* 0x00030004040b7981 */ /* 0x000162000c1e1500 */
[----:B------:R-:W-:-:S02]  /*0100*/  PRMT R0, R8, 0x8880, RZ ;  /* 0x0000888008007816 */ /* 0x000fc400000000ff */
[----:B------:R-:W-:-:S05]  /*0110*/  IADD3 R2, P0, R10, c[0x0][0x168], RZ ;  /* 0x00005a000a027a10 */ /* 0x000fca0007f1e0ff */
[----:B------:R-:W-:-:S04]  /*0120*/  IMAD.X R3, RZ, RZ, c[0x0][0x16c], P0 ;  /* 0x00005b00ff037624 */ /* 0x000fc800000e06ff */
[----:B------:R-:W-:Y:S01]  /*0130*/  IMAD.WIDE R2, R13, 0x2, R2 ;  /* 0x000000020d027825 */ /* 0x000fe200078e0202 */
[C---:B--2---:R-:W-:Y:S02]  /*0140*/  PRMT R8, R6.reuse, 0x8880, RZ ;  /* 0x0000888006087816 */ /* 0x044fe400000000ff */
[----:B------:R-:W-:Y:S02]  /*0150*/  PRMT R6, R6, 0x9991, RZ ;  /* 0x0000999106067816 */ /* 0x000fe400000000ff */
[C---:B---3--:R-:W-:Y:S01]  /*0160*/  PRMT R10, R7.reuse, 0x8880, RZ ;  /* 0x00008880070a7816 */ /* 0x048fe200000000ff */
[----:B0-----:R-:W-:Y:S01]  /*0170*/  IMAD.MOV.U32 R4, RZ, RZ, R8 ;  /* 0x000000ffff047224 */ /* 0x001fe200078e0008 */
[----:B------:R-:W-:Y:S02]  /*0180*/  PRMT R7, R7, 0x9991, RZ ;  /* 0x0000999107077816 */ /* 0x000fe400000000ff */
[C---:B----4-:R-:W-:Y:S01]  /*0190*/  PRMT R12, R9.reuse, 0x8880, RZ ;  /* 0x00008880090c7816 */ /* 0x050fe200000000ff */
[----:B------:R-:W-:Y:S01]  /*01a0*/  IMAD.MOV.U32 R8, RZ, RZ, R10 ;  /* 0x000000ffff087224 */ /* 0x000fe200078e000a */
[----:B------:R-:W-:Y:S01]  /*01b0*/  PRMT R14, R9, 0x9991, RZ ;  /* 0x00009991090e7816 */ /* 0x000fe200000000ff */
[----:B------:R-:W-:Y:S01]  /*01c0*/  IMAD.MOV.U32 R10, RZ, RZ, R7 ;  /* 0x000000ffff0a7224 */ /* 0x000fe200078e0007 */
[----:B-----5:R-:W-:-:S02]  /*01d0*/  PRMT R16, R11, 0x8880, RZ ;  /* 0x000088800b107816 */ /* 0x020fc400000000ff */
[----:B------:R-:W-:Y:S02]  /*01e0*/  PRMT R18, R11, 0x9991, RZ ;  /* 0x000099910b127816 */ /* 0x000fe400000000ff */
[----:B------:R-:W-:Y:S02]  /*01f0*/  IMNMX.U32 R5, R4, 0x7, PT ;  /* 0x0000000704057817 */ /* 0x000fe40003800000 */
[----:B------:R-:W-:Y:S02]  /*0200*/  IMNMX.U32 R7, R6, 0x7, PT ;  /* 0x0000000706077817 */ /* 0x000fe40003800000 */
[----:B------:R-:W-:Y:S02]  /*0210*/  IMNMX.U32 R9, R8, 0x7, PT ;  /* 0x0000000708097817 */ /* 0x000fe40003800000 */
[----:B------:R-:W-:Y:S02]  /*0220*/  IMNMX.U32 R11, R10, 0x7, PT ;  /* 0x000000070a0b7817 */ /* 0x000fe40003800000 */
[----:B------:R-:W-:-:S02]  /*0230*/  IMNMX.U32 R13, R12, 0x7, PT ;  /* 0x000000070c0d7817 */ /* 0x000fc40003800000 */
        /* <DEDUP_REMOVED lines=8> */
[--C-:B------:R-:W-:Y:S02]  /*02c0*/  SHF.R.S32.HI R8, RZ, R15, R0.reuse ;  /* 0x0000000fff087219 */ /* 0x100fe40000011400 */
[--C-:B------:R-:W-:Y:S02]  /*02d0*/  SHF.R.S32.HI R17, RZ, R17, R0.reuse ;  /* 0x00000011ff117219 */ /* 0x100fe40000011400 */
[----:B------:R-:W-:Y:S02]  /*02e0*/  SHF.R.S32.HI R0, RZ, R19, R0 ;  /* 0x00000013ff007219 */ /* 0x000fe40000011400 */
[----:B------:R-:W-:-:S02]  /*02f0*/  PRMT R5, R4, 0x7604, R5 ;  /* 0x0000760404057816 */ /* 0x000fc40000000005 */
[----:B------:R-:W-:Y:S02]  /*0300*/  PRMT R9, R6, 0x7604, R9 ;  /* 0x0000760406097816 */ /* 0x000fe40000000009 */
[----:B------:R-:W-:Y:S01]  /*0310*/  PRMT R13, R8, 0x7604, R13 ;  /* 0x00007604080d7816 */ /* 0x000fe2000000000d */
[----:B------:R-:W-:Y:S01]  /*0320*/  STG.E.U16 [R2.64], R5 ;  /* 0x0000000502007986 */ /* 0x000fe2000c101504 */
[----:B------:R-:W-:-:S03]  /*0330*/  PRMT R17, R0, 0x7604, R17 ;  /* 0x0000760400117816 */ /* 0x000fc60000000011 */
[----:B------:R-:W-:Y:S04]  /*0340*/  STG.E.U16 [R2.64+0x100], R9 ;  /* 0x0001000902007986 */ /* 0x000fe8000c101504 */
[----:B------:R-:W-:Y:S04]  /*0350*/  STG.E.U16 [R2.64+0x200], R13 ;  /* 0x0002000d02007986 */ /* 0x000fe8000c101504 */
[----:B------:R-:W-:Y:S01]  /*0360*/  STG.E.U16 [R2.64+0x300], R17 ;  /* 0x0003001102007986 */ /* 0x000fe2000c101504 */
[----:B------:R-:W-:Y:S05]  /*0370*/  EXIT ;  /* 0x000000000000794d */ /* 0x000fea0003800000 */
.L_x_7809:
[----:B-1----:R-:W0:Y:S01]  /*0380*/  S2R R13, SR_TID.X ;  /* 0x00000000000d7919 */ /* 0x002e220000002100 */
        /* <DEDUP_REMOVED lines=33> */
[----:B------:R-:W-:Y:S01]  /*05a0*/  @!P1 IADD3 R20, P6, R20, c[0x0][0x170], RZ ;  /* 0x00005c0014149a10 */ /* 0x000fe20007fde0ff */
[----:B------:R-:W-:Y:S01]  /*05b0*/  IMAD.MOV.U32 R9, RZ, RZ, RZ ;  /* 0x000000ffff097224 */ /* 0x000fe200078e00ff */
[----:B------:R-:W-:Y:S01]  /*05c0*/  ISETP.GE.AND P5, PT, R3, R0, PT ;  /* 0x000000000300720c */ /* 0x000fe20003fa6270 */
[----:B-1----:R-:W-:Y:S02]  /*05d0*/  CS2R R14, SRZ ;  /* 0x00000000000e7805 */ /* 0x002fe4000001ff00 */
[----:B------:R-:W-:Y:S01]  /*05e0*/  @!P1 IMAD.X R21, RZ, RZ, c[0x0][0x174], P6 ;  /* 0x00005d00ff159624 */ /* 0x000fe200030e06ff */
[----:B------:R-:W-:Y:S01]  /*05f0*/  @!P2 IADD3 R22, P6, R22, c[0x0][0x170], RZ ;  /* 0x00005c001616aa10 */ /* 0x000fe20007fde0ff */
[----:B------:R1:W4:Y:S04]  /*0600*/  @!P0 LDG.E.S8 R9, [R6.64] ;  /* 0x0000000406098981 */ /* 0x000328000c1e1300 */
[----:B------:R-:W-:Y:S01]  /*0610*/  @!P2 IMAD.X R23, RZ, RZ, c[0x0][0x174], P6 ;  /* 0x00005d00ff17a624 */ /* 0x000fe200030e06ff */
[----:B------:R4:W5:Y:S01]  /*0620*/  @!P1 LDG.E.S8 R14, [R20.64] ;  /* 0x00000004140e9981 */ /* 0x000962000c1e1300 */
[----:B------:R-:W-:-:S02]  /*0630*/  @!P3 IADD3 R2, P1, R2, c[0x0][0x170], RZ ;  /* 0x00005c000202ba10 */ /* 0x000fc40007f3e0ff */
[----:B0-----:R-:W-:Y:S01]  /*0640*/  @!P5 IMAD.IADD R5, R10, 0x1, R3 ;  /* 0x000000010a05d824 */ /* 0x001fe200078e0203 */
[----:B------:R-:W3:Y:S01]  /*0650*/  @!P2 LDG.E.S8 R15, [R22.64] ;  /* 0x00000004160fa981 */ /* 0x000ee2000c1e1300 */
[----:B------:R-:W-:Y:S01]  /*0660*/  @!P4 IADD3 R4, P2, R16, c[0x0][0x170], RZ ;  /* 0x00005c001004ca10 */ /* 0x000fe20007f5e0ff */
[----:B------:R-:W-:Y:S02]  /*0670*/  @!P3 IMAD.X R3, RZ, RZ, c[0x0][0x174], P1 ;  /* 0x00005d00ff03b624 */ /* 0x000fe400008e06ff */
[----:B-1----:R-:W-:Y:S01]  /*0680*/  @!P5 IADD3 R6, P1, R5, c[0x0][0x170], RZ ;  /* 0x00005c000506da10 */ /* 0x002fe20007f3e0ff */
[----:B------:R-:W-:Y:S01]  /*0690*/  IMAD.MOV.U32 R18, RZ, RZ, RZ ;  /* 0x000000ffff127224 */ /* 0x000fe200078e00ff */
[----:B------:R-:W-:Y:S01]  /*06a0*/  CS2R R16, SRZ ;  /* 0x0000000000107805 */ /* 0x000fe2000001ff00 */
[----:B------:R-:W-:Y:S02]  /*06b0*/  @!P4 IMAD.X R5, RZ, RZ, c[0x0][0x174], P2 ;  /* 0x00005d00ff05c624 */ /* 0x000fe400010e06ff */
[----:B------:R-:W-:-:S02]  /*06c0*/  @!P5 IMAD.X R7, RZ, RZ, c[0x0][0x174], P1 ;  /* 0x00005d00ff07d624 */ /* 0x000fc400008e06ff */
[----:B------:R2:W5:Y:S04]  /*06d0*/  @!P3 LDG.E.S8 R18, [R2.64] ;  /* 0x000000040212b981 */ /* 0x000568000c1e1300 */
[----:B------:R-:W5:Y:S04]  /*06e0*/  @!P4 LDG.E.S8 R17, [R4.64] ;  /* 0x000000040411c981 */ /* 0x000f68000c1e1300 */
[----:B------:R-:W5:Y:S01]  /*06f0*/  @!P5 LDG.E.S8 R16, [R6.64] ;  /* 0x000000040610d981 */ /* 0x000f62000c1e1300 */
[----:B------:R-:W-:Y:S01]  /*0700*/  PRMT R19, R8, 0x8880, RZ ;  /* 0x0000888008137816 */ /* 0x000fe200000000ff */
[----:B------:R-:W-:-:S05]  /*0710*/  @!P0 IMAD.IADD R8, R10, 0x1, R13 ;  /* 0x000000010a088824 */ /* 0x000fca00078e020d */
[----:B------:R-:W-:Y:S01]  /*0720*/  @!P0 IADD3 R8, P1, R8, c[0x0][0x168], RZ ;  /* 0x00005a0008088a10 */ /* 0x000fe20007f3e0ff */
[----:B------:R-:W-:Y:S01]  /*0730*/  @!P0 IMAD.MOV.U32 R13, RZ, RZ, R24 ;  /* 0x000000ffff0d8224 */ /* 0x000fe200078e0018 */
[----:B------:R-:W-:Y:S01]  /*0740*/  BSSY B0, `(.L_x_7810) ;  /* 0x000003f000007945 */ /* 0x000fe20003800000 */
[----:B------:R-:W-:Y:S01]  /*0750*/  BSSY B1, `(.L_x_7811) ;  /* 0x0000037000017945 */ /* 0x000fe20003800000 */
[----:B--2---:R-:W-:-:S04]  /*0760*/  IMNMX.U32 R2, R11, 0x7, PT ;  /* 0x000000070b027817 */ /* 0x004fc80003800000 */
[----:B------:R-:W-:Y:S02]  /*0770*/  SHF.R.S32.HI R3, RZ, R2, R19 ;  /* 0x00000002ff037219 */ /* 0x000fe40000011413 */
[----:B----4-:R-:W-:Y:S01]  /*0780*/  IMNMX.U32 R20, R9, 0x7, PT ;  /* 0x0000000709147817 */ /* 0x010fe20003800000 */
[----:B------:R-:W-:-:S03]  /*0790*/  @!P0 IMAD.X R9, RZ, RZ, c[0x0][0x16c], P1 ;  /* 0x00005b00ff098624 */ /* 0x000fc600008e06ff */
[----:B------:R-:W-:-:S05]  /*07a0*/  SHF.R.S32.HI R21, RZ, R20, R19 ;  /* 0x00000014ff157219 */ /* 0x000fca0000011413 */
[----:B------:R0:W-:Y:S01]  /*07b0*/  @!P0 STG.E.U8 [R8.64], R21 ;  /* 0x0000001508008986 */ /* 0x0001e2000c101104 */
[----:B------:R-:W-:Y:S02]  /*07c0*/  ISETP.GE.AND P0, PT, R13, R0, PT ;  /* 0x000000000d00720c */ /* 0x000fe40003f06270 */
[----:B---3--:R-:W-:Y:S02]  /*07d0*/  IMNMX.U32 R2, R15, 0x7, PT ;  /* 0x000000070f027817 */ /* 0x008fe40003800000 */
[----:B------:R-:W-:Y:S02]  /*07e0*/  IMNMX.U32 R12, R12, 0x7, PT ;  /* 0x000000070c0c7817 */ /* 0x000fe40003800000 */
[----:B-----5:R-:W-:Y:S02]  /*07f0*/  IMNMX.U32 R14, R14, 0x7, PT ;  /* 0x000000070e0e7817 */ /* 0x020fe40003800000 */
[----:B------:R-:W-:Y:S02]  /*0800*/  IMNMX.U32 R18, R18, 0x7, PT ;  /* 0x0000000712127817 */ /* 0x000fe40003800000 */
[----:B------:R-:W-:-:S02]  /*0810*/  IMNMX.U32 R4, R17, 0x7, PT ;  /* 0x0000000711047817 */ /* 0x000fc40003800000 */
[--C-:B0-----:R-:W-:Y:S02]  /*0820*/  SHF.R.S32.HI R9, RZ, R2, R19.reuse ;  /* 0x00000002ff097219 */ /* 0x101fe40000011413 */
[----:B------:R-:W-:Y:S02]  /*0830*/  IMNMX.U32 R16, R16, 0x7, PT ;  /* 0x0000000710107817 */ /* 0x000fe40003800000 */
[--C-:B------:R-:W-:Y:S02]  /*0840*/  SHF.R.S32.HI R7, RZ, R12, R19.reuse ;  /* 0x0000000cff077219 */ /* 0x100fe40000011413 */
[--C-:B------:R-:W-:Y:S02]  /*0850*/  SHF.R.S32.HI R11, RZ, R14, R19.reuse ;  /* 0x0000000eff0b7219 */ /* 0x100fe40000011413 */
[--C-:B------:R-:W-:Y:S02]  /*0860*/  SHF.R.S32.HI R15, RZ, R18, R19.reuse ;  /* 0x00000012ff0f7219 */ /* 0x100fe40000011413 */
[----:B------:R-:W-:-:S02]  /*0870*/  SHF.R.S32.HI R2, RZ, R4, R19 ;  /* 0x00000004ff027219 */ /* 0x000fc40000011413 */
[----:B------:R-:W-:Y:S01]  /*0880*/  SHF.R.S32.HI R19, RZ, R16, R19 ;  /* 0x00000010ff137219 */ /* 0x000fe20000011413 */
[----:B------:R-:W-:Y:S05]  /*0890*/  @P0 BRA `(.L_x_7812) ;  /* 0x000000c000000947 */ /* 0x000fea0003800000 */
[----:B------:R-:W-:Y:S01]  /*08a0*/  IMAD.IADD R4, R10, 0x1, R13 ;  /* 0x000000010a047824 */ /* 0x000fe200078e020d */
        /* <DEDUP_REMOVED lines=11> */
.L_x_7812:
[----:B------:R-:W-:-:S13]  /*0960*/  ISETP.GE.AND P0, PT, R13, R0, PT ;  /* 0x000000000d00720c */ /* 0x000fda0003f06270 */
[----:B------:R-:W-:Y:S05]  /*0970*/  @P0 BRA `(.L_x_7814) ;  /* 0x000000c000000947 */ /* 0x000fea0003800000 */
[----:B0-----:R-:W-:Y:S01]  /*0980*/  IMAD.IADD R4, R10, 0x1, R13 ;  /* 0x000000010a047824 */ /* 0x001fe200078e020d */
[----:B------:R-:W-:-:S04]  /*0990*/  IADD3 R13, R13, 0x80, RZ ;  /* 0x000000800d0d7810 */ /* 0x000fc80007ffe0ff */
[----:B------:R-:W-:-:S05]  /*09a0*/  IADD3 R4, P0, R4, c[0x0][0x168], RZ ;  /* 0x00005a0004047a10 */ /* 0x000fca0007f1e0ff */
[----:B------:R-:W-:-:S05]  /*09b0*/  IMAD.X R5, RZ, RZ, c[0x0][0x16c], P0 ;  /* 0x00005b00ff057624 */ /* 0x000fca00000e06ff */
[----:B------:R0:W-:Y:S03]  /*09c0*/  STG.E.U8 [R4.64], R11 ;  /* 0x0000000b04007986 */ /* 0x0001e6000c101104 */
.L_x_7813:
[----:B------:R-:W-:-:S13]  /*09d0*/  ISETP.GE.AND P0, PT, R13, R0, PT ;  /* 0x000000000d00720c */ /* 0x000fda0003f06270 */
[----:B------:R-:W-:Y:S05]  /*09e0*/  @P0 BRA `(.L_x_7815) ;  /* 0x000000d000000947 */ /* 0x000fea0003800000 */
[----:B0-----:R-:W-:Y:S01]  /*09f0*/  IMAD.IADD R4, R10, 0x1, R13 ;  /* 0x000000010a047824 */ /* 0x001fe200078e020d */
[----:B------:R-:W-:-:S04]  /*0a00*/  IADD3 R13, R13, 0x80, RZ ;  /* 0x000000800d0d7810 */ /* 0x000fc80007ffe0ff */
[----:B------:R-:W-:-:S05]  /*0a10*/  IADD3 R4, P0, R4, c[0x0][0x168], RZ ;  /* 0x00005a0004047a10 */ /* 0x000fca0007f1e0ff */
[----:B------:R-:W-:-:S05]  /*0a20*/  IMAD.X R5, RZ, RZ, c[0x0][0x16c], P0 ;  /* 0x00005b00ff057624 */ /* 0x000fca00000e06ff */
[----:B------:R0:W-:Y:S03]  /*0a30*/  STG.E.U8 [R4.64], R9 ;  /* 0x0000000904007986 */ /* 0x0001e6000c101104 */
.L_x_7814:
        /* <DEDUP_REMOVED lines=8> */
.L_x_7815:
[----:B------:R-:W-:Y:S05]  /*0ac0*/  BSYNC B1 ;  /* 0x0000000000017941 */ /* 0x000fea0003800000 */
.L_x_7811:
[----:B------:R-:W-:-:S13]  /*0ad0*/  ISETP.GE.AND P0, PT, R13, R0, PT ;  /* 0x000000000d00720c */ /* 0x000fda0003f06270 */
[----:B0-----:R-:W-:Y:S01]  /*0ae0*/  @!P0 IMAD.IADD R4, R10, 0x1, R13 ;  /* 0x000000010a048824 */ /* 0x001fe200078e020d */
[----:B------:R-:W-:-:S04]  /*0af0*/  @!P0 IADD3 R13, R13, 0x80, RZ ;  /* 0x000000800d0d8810 */ /* 0x000fc80007ffe0ff */
[----:B------:R-:W-:-:S05]  /*0b00*/  @!P0 IADD3 R4, P1, R4, c[0x0][0x168], RZ ;  /* 0x00005a0004048a10 */ /* 0x000fca0007f3e0ff */
[----:B------:R-:W-:-:S05]  /*0b10*/  @!P0 IMAD.X R5, RZ, RZ, c[0x0][0x16c], P1 ;  /* 0x00005b00ff058624 */ /* 0x000fca00008e06ff */
[----:B------:R0:W-:Y:S03]  /*0b20*/  @!P0 STG.E.U8 [R4.64], R2 ;  /* 0x0000000204008986 */ /* 0x0001e6000c101104 */
.L_x_7816:
[----:B------:R-:W-:Y:S05]  /*0b30*/  BSYNC B0 ;  /* 0x0000000000007941 */ /* 0x000fea0003800000 */
.L_x_7810:
        /* <DEDUP_REMOVED lines=8> */
.L_x_7817:
        /* <DEDUP_REMOVED lines=12> */
.L_x_19701:


//--------------------- .text._ZN2at6native29vectorized_elementwise_kernelILi4ENS0_13AUnaryFunctorIaaaZZZNS0_18rshift_kernel_cudaERNS_18TensorIteratorBaseEENKUlvE_clEvENKUlvE0_clEvEUlaaE_EESt5arrayIPcLm2EEEEviT0_T1_ --------------------------
	.section	.text._ZN2at6native29vectorized_elementwise_kernelILi4ENS0_13AUnaryFunctorIaaaZZZNS0_18rshift_kernel_cudaERNS_18TensorIteratorBaseEENKUlvE_clEvENKUlvE0_clEvEUlaaE_EESt5arrayIPcLm2EEEEviT0_T1_,"ax",@progbits
	.sectioninfo	@"SHI_REGISTERS=27"
	.align	128
        .global         _ZN2at6native29vectorized_elementwise_kernelILi4ENS0_13AUnaryFunctorIaaaZZZNS0_18rshift_kernel_cudaERNS_18TensorIteratorBaseEENKUlvE_clEvENKUlvE0_clEvEUlaaE_EESt5arrayIPcLm2EEEEviT0_T1_
        .type           _ZN2at6native29vectorized_elementwise_kernelILi4ENS0_13AUnaryFunctorIaaaZZZNS0_18rshift_kernel_cudaERNS_18TensorIteratorBaseEENKUlvE_clEvENKUlvE0_clEvEUlaaE_EESt5arrayIPcLm2EEEEviT0_T1_,@function
        .size           _ZN2at6native29vectorized_elementwise_kernelILi4ENS0_13AUnaryFunctorIaaaZZZNS0_18rshift_kernel_cudaERNS_18TensorIteratorBaseEENKUlvE_clEvENKUlvE0_clEvEUlaaE_EESt5arrayIPcLm2EEEEviT0_T1_,(.L_x_19702 - _ZN2at6native29vectorized_elementwise_kernelILi4ENS0_13AUnaryFunctorIaaaZZZNS0_18rshift_kernel_cudaERNS_18TensorIteratorBaseEENKUlvE_clEvENKUlvE0_clEvEUlaaE_EESt5arrayIPcLm2EEEEviT0_T1_)
        .other          _ZN2at6native29vectorized_elementwise_kernelILi4ENS0_13AUnaryFunctorIaaaZZZNS0_18rshift_kernel_cudaERNS_18TensorIteratorBaseEENKUlvE_clEvENKUlvE0_clEvEUlaaE_EESt5arrayIPcLm2EEEEviT0_T1_,@"STO_CUDA_ENTRY STV_DEFAULT"
_ZN2at6native29vectorized_elementwise_kernelILi4ENS0_13AUnaryFunctorIaaaZZZNS0_18rshift_kernel_cudaERNS_18TensorIteratorBaseEENKUlvE_clEvENKUlvE0_clEvEUlaaE_EESt5arrayIPcLm2EEEEviT0_T1_:
.text._ZN2at6native29vectorized_elementwise_kernelILi4ENS0_13AUnaryFunctorIaaaZZZNS0_18rshift_kernel_cudaERNS_18TensorIteratorBaseEENKUlvE_clEvENKUlvE0_clEvEUlaaE_EESt5arrayIPcLm2EEEEviT0_T1_:
        /* <DEDUP_REMOVED lines=12> */
[----:B------:R-:W2:Y:S04]  /*00c0*/  LDG.E R6, [R4.64] ;  /* 0x0000000404067981 */ /* 0x000ea8000c1e1900 */
[----:B------:R-:W3:Y:S01]  /*00d0*/  LDG.E R7, [R4.64+0x200] ;  /* 0x0002000404077981 */ /* 0x000ee2000c1e1900 */
[----:B------:R-:W-:Y:S02]  /*00e0*/  PRMT R3, R8, 0x8880, RZ ;  /* 0x0000888008037816 */ /* 0x000fe400000000ff */
[C---:B--2---:R-:W-:Y:S02]  /*00f0*/  PRMT R8, R6.reuse, 0x8880, RZ ;  /* 0x0000888006087816 */ /* 0x044fe400000000ff */
[----:B------:R-:W-:Y:S02]  /*0100*/  PRMT R9, R6, 0x9991, RZ ;  /* 0x0000999106097816 */ /* 0x000fe400000000ff */
[----:B---3--:R-:W-:-:S02]  /*0110*/  PRMT R10, R7, 0x8880, RZ ;  /* 0x00008880070a7816 */ /* 0x008fc400000000ff */
[----:B------:R-:W-:Y:S02]  /*0120*/  PRMT R11, R7, 0x9991, RZ ;  /* 0x00009991070b7816 */ /* 0x000fe400000000ff */
[----:B------:R-:W-:Y:S02]  /*0130*/  IMNMX.U32 R8, R8, 0x7, PT ;  /* 0x0000000708087817 */ /* 0x000fe40003800000 */
[----:B------:R-:W-:Y:S02]  /*0140*/  IMNMX.U32 R4, R9, 0x7, PT ;  /* 0x0000000709047817 */ /* 0x000fe40003800000 */
[----:B------:R-:W-:Y:S02]  /*0150*/  IMNMX.U32 R10, R10, 0x7, PT ;  /* 0x000000070a0a7817 */ /* 0x000fe40003800000 */
[----:B------:R-:W-:Y:S02]  /*0160*/  IMNMX.U32 R12, R11, 0x7, PT ;  /* 0x000000070b0c7817 */ /* 0x000fe40003800000 */
[----:B------:R-:W-:-:S02]  /*0170*/  SHF.R.S32.HI R8, RZ, R8, R3 ;  /* 0x00000008ff087219 */ /* 0x000fc40000011403 */
[--C-:B------:R-:W-:Y:S02]  /*0180*/  SHF.R.S32.HI R5, RZ, R4, R3.reuse ;  /* 0x00000004ff057219 */ /* 0x100fe40000011403 */
[--C-:B------:R-:W-:Y:S02]  /*0190*/  SHF.R.S32.HI R10, RZ, R10, R3.reuse ;  /* 0x0000000aff0a7219 */ /* 0x100fe40000011403 */
[----:B------:R-:W-:Y:S02]  /*01a0*/  SHF.R.S32.HI R9, RZ, R12, R3 ;  /* 0x0000000cff097219 */ /* 0x000fe40000011403 */
[----:B------:R-:W-:Y:S02]  /*01b0*/  PRMT R11, R5, 0x7604, R8 ;  /* 0x00007604050b7816 */ /* 0x000fe40000000008 */
[----:B------:R-:W-:Y:S02]  /*01c0*/  PRMT R8, R7, 0xaaa2, RZ ;  /* 0x0000aaa207087816 */ /* 0x000fe400000000ff */
[----:B------:R-:W-:-:S02]  /*01d0*/  PRMT R13, R9, 0x7604, R10 ;  /* 0x00007604090d7816 */ /* 0x000fc4000000000a */
[----:B------:R-:W-:Y:S01]  /*01e0*/  PRMT R9, R7, 0xbbb3, RZ ;  /* 0x0000bbb307097816 */ /* 0x000fe200000000ff */
[----:B------:R-:W-:Y:S01]  /*01f0*/  IMAD.MOV.U32 R7, RZ, RZ, R8 ;  /* 0x000000ffff077224 */ /* 0x000fe200078e0008 */
[----:B------:R-:W-:Y:S02]  /*0200*/  IADD3 R4, P0, R0, c[0x0][0x168], RZ ;  /* 0x00005a0000047a10 */ /* 0x000fe40007f1e0ff */
[C---:B------:R-:W-:Y:S02]  /*0210*/  PRMT R0, R6.reuse, 0xaaa2, RZ ;  /* 0x0000aaa206007816 */ /* 0x040fe400000000ff */
[----:B------:R-:W-:Y:S01]  /*0220*/  PRMT R6, R6, 0xbbb3, RZ ;  /* 0x0000bbb306067816 */ /* 0x000fe200000000ff */
[----:B------:R-:W-:Y:S01]  /*0230*/  IMAD.X R5, RZ, RZ, c[0x0][0x16c], P0 ;  /* 0x00005b00ff057624 */ /* 0x000fe200000e06ff */
[----:B------:R-:W-:Y:S02]  /*0240*/  IMNMX.U32 R0, R0, 0x7, PT ;  /* 0x0000000700007817 */ /* 0x000fe40003800000 */
[----:B------:R-:W-:Y:S01]  /*0250*/  IMNMX.U32 R8, R7, 0x7, PT ;  /* 0x0000000707087817 */ /* 0x000fe20003800000 */
[----:B------:R-:W-:Y:S01]  /*0260*/  IMAD.WIDE R4, R2, 0x4, R4 ;  /* 0x0000000402047825 */ /* 0x000fe200078e0204 */
[----:B------:R-:W-:-:S02]  /*0270*/  SHF.R.S32.HI R0, RZ, R0, R3 ;  /* 0x00000000ff007219 */ /* 0x000fc40000011403 */
[----:B------:R-:W-:Y:S02]  /*0280*/  IMNMX.U32 R6, R6, 0x7, PT ;  /* 0x0000000706067817 */ /* 0x000fe40003800000 */
[----:B------:R-:W-:Y:S02]  /*0290*/  IMNMX.U32 R10, R9, 0x7, PT ;  /* 0x00000007090a7817 */ /* 0x000fe40003800000 */
[----:B------:R-:W-:Y:S02]  /*02a0*/  SHF.R.S32.HI R8, RZ, R8, R3 ;  /* 0x00000008ff087219 */ /* 0x000fe40000011403 */
[----:B------:R-:W-:Y:S02]  /*02b0*/  PRMT R11, R0, 0x7054, R11 ;  /* 0x00007054000b7816 */ /* 0x000fe4000000000b */
[--C-:B------:R-:W-:Y:S02]  /*02c0*/  SHF.R.S32.HI R6, RZ, R6, R3.reuse ;  /* 0x00000006ff067219 */ /* 0x100fe40000011403 */
[----:B------:R-:W-:-:S02]  /*02d0*/  SHF.R.S32.HI R10, RZ, R10, R3 ;  /* 0x0000000aff0a7219 */ /* 0x000fc40000011403 */
[----:B------:R-:W-:Y:S02]  /*02e0*/  PRMT R13, R8, 0x7054, R13 ;  /* 0x00007054080d7816 */ /* 0x000fe4000000000d */
[----:B------:R-:W-:Y:S02]  /*02f0*/  PRMT R11, R6, 0x654, R11 ;  /* 0x00000654060b7816 */ /* 0x000fe4000000000b */
[----:B------:R-:W-:-:S03]  /*0300*/  PRMT R13, R10, 0x654, R13 ;  /* 0x000006540a0d7816 */ /* 0x000fc6000000000d */
[----:B------:R-:W-:Y:S04]  /*0310*/  STG.E [R4.64], R11 ;  /* 0x0000000b04007986 */ /* 0x000fe8000c101904 */
[----:B------:R-:W-:Y:S01]  /*0320*/  STG.E [R4.64+0x200], R13 ;  /* 0x0002000d04007986 */ /* 0x000fe2000c101904 */
[----:B------:R-:W-:Y:S05]  /*0330*/  EXIT ;  /* 0x000000000000794d */ /* 0x000fea0003800000 */
.L_x_7818:
        /* <DEDUP_REMOVED lines=94> */
.L_x_7821:
[----:B------:R-:W-:-:S13]  /*0920*/  ISETP.GE.AND P0, PT, R13, R10, PT ;  /* 0x0000000a0d00720c */ /* 0x000fda0003f06270 */
[----:B------:R-:W-:Y:S05]  /*0930*/  @P0 BRA `(.L_x_7823) ;  /* 0x000000c000000947 */ /* 0x000fea0003800000 */
[----:B0-----:R-:W-:Y:S01]  /*0940*/  IMAD.IADD R4, R0, 0x1, R13 ;  /* 0x0000000100047824 */ /* 0x001fe200078e020d */
[----:B------:R-:W-:-:S04]  /*0950*/  IADD3 R13, R13, 0x80, RZ ;  /* 0x000000800d0d7810 */ /* 0x000fc80007ffe0ff */
[----:B------:R-:W-:-:S05]  /*0960*/  IADD3 R4, P0, R4, c[0x0][0x168], RZ ;  /* 0x00005a0004047a10 */ /* 0x000fca0007f1e0ff */
[----:B------:R-:W-:-:S05]  /*0970*/  IMAD.X R5, RZ, RZ, c[0x0][0x16c], P0 ;  /* 0x00005b00ff057624 */ /* 0x000fca00000e06ff */
[----:B------:R0:W-:Y:S03]  /*0980*/  STG.E.U8 [R4.64], R11 ;  /* 0x0000000b04007986 */ /* 0x0001e6000c101104 */
.L_x_7822:
[----:B------:R-:W-:-:S13]  /*0990*/  ISETP.GE.AND P0, PT, R13, R10, PT ;  /* 0x0000000a0d00720c */ /* 0x000fda0003f06270 */
[----:B------:R-:W-:Y:S05]  /*09a0*/  @P0 BRA `(.L_x_7824) ;  /* 0x000000d000000947 */ /* 0x000fea0003800000 */
[----:B0-----:R-:W-:Y:S01]  /*09b0*/  IMAD.IADD R4, R0, 0x1, R13 ;  /* 0x0000000100047824 */ /* 0x001fe200078e020d */
[----:B------:R-:W-:-:S04]  /*09c0*/  IADD3 R13, R13, 0x80, RZ ;  /* 0x000000800d0d7810 */ /* 0x000fc80007ffe0ff */
[----:B------:R-:W-:-:S05]  /*09d0*/  IADD3 R4, P0, R4, c[0x0][0x168], RZ ;  /* 0x00005a0004047a10 */ /* 0x000fca0007f1e0ff */
[----:B------:R-:W-:-:S05]  /*09e0*/  IMAD.X R5, RZ, RZ, c[0x0][0x16c], P0 ;  /* 0x00005b00ff057624 */ /* 0x000fca00000e06ff */
[----:B------:R0:W-:Y:S03]  /*09f0*/  STG.E.U8 [R4.64], R9 ;  /* 0x0000000904007986 */ /* 0x0001e6000c101104 */
.L_x_7823:
        /* <DEDUP_REMOVED lines=8> */
.L_x_7824:
[----:B------:R-:W-:Y:S05]  /*0a80*/  BSYNC B1 ;  /* 0x0000000000017941 */ /* 0x000fea0003800000 */
.L_x_7820:
[----:B------:R-:W-:-:S13]  /*0a90*/  ISETP.GE.AND P0, PT, R13, R10, PT ;  /* 0x0000000a0d00720c */ /* 0x000fda0003f06270 */
[----:B0-----:R-:W-:Y:S01]  /*0aa0*/  @!P0 IMAD.IADD R4, R0, 0x1, R13 ;  /* 0x0000000100048824 */ /* 0x001fe200078e020d */
[----:B------:R-:W-:-:S04]  /*0ab0*/  @!P0 IADD3 R13, R13, 0x80, RZ ;  /* 0x000000800d0d8810 */ /* 0x000fc80007ffe0ff */
[----:B------:R-:W-:-:S05]  /*0ac0*/  @!P0 IADD3 R4, P1, R4, c[0x0][0x168], RZ ;  /* 0x00005a0004048a10 */ /* 0x000fca0007f3e0ff */
[----:B------:R-:W-:-:S05]  /*0ad0*/  @!P0 IMAD.X R5, RZ, RZ, c[0x0][0x16c], P1 ;  /* 0x00005b00ff058624 */ /* 0x000fca00008e06ff */
[----:B------:R0:W-:Y:S03]  /*0ae0*/  @!P0 STG.E.U8 [R4.64], R2 ;  /* 0x0000000204008986 */ /* 0x0001e6000c101104 */
.L_x_7825:
[----:B------:R-:W-:Y:S05]  /*0af0*/  BSYNC B0 ;  /* 0x0000000000007941 */ /* 0x000fea0003800000 */
.L_x_7819:
[----:B------:R-:W-:Y:S01]  /*0b00*/  WARPSYNC 0xffffffff ;  /* 0xffffffff00007948 */ /* 0x000fe20003800000 */
[----:B------:R-:W-:-:S13]  /*0b10*/  ISETP.GE.AND P0, PT, R13, R10, PT ;  /* 0x0000000a0d00720c */ /* 0x000fda0003f06270 */
[----:B------:R-:W-:Y:S05]  /*0b20*/  @P0 EXIT ;  /* 0x000000000000094d */ /* 0x000fea0003800000 */
[----:B------:R-:W-:-:S05]  /*0b30*/  IMAD.IADD R0, R0, 0x1, R13 ;  /* 0x0000000100007824 */ /* 0x000fca00078e020d */
[----:B0-----:R-:W-:-:S05]  /*0b40*/  IADD3 R2, P0, R0, c[0x0][0x168], RZ ;  /* 0x00005a0000027a10 */ /* 0x001fca0007f1e0ff */
[----:B------:R-:W-:-:S05]  /*0b50*/  IMAD.X R3, RZ, RZ, c[0x0][0x16c], P0 ;  /* 0x00005b00ff037624 */ /* 0x000fca00000e06ff */
[----:B------:R-:W-:Y:S01]  /*0b60*/  STG.E.U8 [R2.64], R19 ;  /* 0x0000001302007986 */ /* 0x000fe2000c101104 */
[----:B------:R-:W-:Y:S05]  /*0b70*/  EXIT ;  /* 0x000000000000794d */ /* 0x000fea0003800000 */
.L_x_7826:
        /* <DEDUP_REMOVED lines=16> */
.L_x_19702:


//--------------------- .text._ZN2at6native29vectorized_elementwise_kernelILi8ENS0_13AUnaryFunctorIaaaZZZNS0_18rshift_kernel_cudaERNS_18TensorIteratorBaseEENKUlvE_clEvENKUlvE0_clEvEUlaaE_EESt5arrayIPcLm2EEEEviT0_T1_ --------------------------
	.section	.text._ZN2at6native29vectorized_elementwise_kernelILi8ENS0_13AUnaryFunctorIaaaZZZNS0_18rshift_kernel_cudaERNS_18TensorIteratorBaseEENKUlvE_clEvENKUlvE0_clEvEUlaaE_EESt5arrayIPcLm2EEEEviT0_T1_,"ax",@progbits
	.sectioninfo	@"SHI_REGISTERS=4"
	.align	128
        .global         _ZN2at6native29vectorized_elementwise_kernelILi8ENS0_13AUnaryFunctorIaaaZZZNS0_18rshift_kernel_cudaERNS_18TensorIteratorBaseEENKUlvE_clEvENKUlvE0_clEvEUlaaE_EESt5arrayIPcLm2EEEEviT0_T1_
        .type           _ZN2at6native29vectorized_elementwise_kernelILi8ENS0_13AUnaryFunctorIaaaZZZNS0_18rshift_kernel_cudaERNS_18TensorIteratorBaseEENKUlvE_clEvENKUlvE0_clEvEUlaaE_EESt5arrayIPcLm2EEEEviT0_T1_,@function
        .size           _ZN2at6native29vectorized_elementwise_kernelILi8ENS0_13AUnaryFunctorIaaaZZZNS0_18rshift_kernel_cudaERNS_18TensorIteratorBaseEENKUlvE_clEvENKUlvE0_clEvEUlaaE_EESt5arrayIPcLm2EEEEviT0_T1_,(.L_x_19703 - _ZN2at6native29vectorized_elementwise_kernelILi8ENS0_13AUnaryFunctorIaaaZZZNS0_18rshift_kernel_cudaERNS_18TensorIteratorBaseEENKUlvE_clEvENKUlvE0_clEvEUlaaE_EESt5arrayIPcLm2EEEEviT0_T1_)
        .other          _ZN2at6native29vectorized_elementwise_kernelILi8ENS0_13AUnaryFunctorIaaaZZZNS0_18rshift_kernel_cudaERNS_18TensorIteratorBaseEENKUlvE_clEvENKUlvE0_clEvEUlaaE_EESt5arrayIPcLm2EEEEviT0_T1_,@"STO_CUDA_ENTRY STV_DEFAULT"
_ZN2at6native29vectorized_elementwise_kernelILi8ENS0_13AUnaryFunctorIaaaZZZNS0_18rshift_kernel_cudaERNS_18TensorIteratorBaseEENKUlvE_clEvENKUlvE0_clEvEUlaaE_EESt5arrayIPcLm2EEEEviT0_T1_:
.text._ZN2at6native29vectorized_elementwise_kernelILi8ENS0_13AUnaryFunctorIaaaZZZNS0_18rshift_kernel_cudaERNS_18TensorIteratorBaseEENKUlvE_clEvENKUlvE0_clEvEUlaaE_EESt5arrayIPcLm2EEEEviT0_T1_:
[----:B------:R-:W-:Y:S02]  /*0000*/  MOV R1, c[0x0][0x28] ;  /* 0x00000a0000017a02 */ /* 0x000fe40000000f00 */
[----:B------:R-:W-:Y:S05]  /*0010*/  EXIT ;  /* 0x000000000000794d */ /* 0x000fea0003800000 */
.L_x_7827:
        /* <DEDUP_REMOVED lines=14> */
.L_x_19703:


//--------------------- .text._ZN2at6native18elementwise_kernelILi128ELi4EZNS0_15gpu_kernel_implINS0_13BinaryFunctorIhhhZZZNS0_18rshift_kernel_cudaERNS_18TensorIteratorBaseEENKUlvE_clEvENKUlvE_clEvEUlhhE_EEEEvS5_RKT_EUliE_EEviT1_ --------------------------
	.section	.text._ZN2at6native18elementwise_kernelILi128ELi4EZNS0_15gpu_kernel_implINS0_13BinaryFunctorIhhhZZZNS0_18rshift_kernel_cudaERNS_18TensorIteratorBaseEENKUlvE_clEvENKUlvE_clEvEUlhhE_EEEEvS5_RKT_EUliE_EEviT1_,"ax",@progbits
	.sectioninfo	@"SHI_REGISTERS=26"
	.align	128
        .global         _ZN2at6native18elementwise_kernelILi128ELi4EZNS0_15gpu_kernel_implINS0_13BinaryFunctorIhhhZZZNS0_18rshift_kernel_cudaERNS_18TensorIteratorBaseEENKUlvE_clEvENKUlvE_clEvEUlhhE_EEEEvS5_RKT_EUliE_EEviT1_
        .type           _ZN2at6native18elementwise_kernelILi128ELi4EZNS0_15gpu_kernel_implINS0_13BinaryFunctorIhhhZZZNS0_18rshift_kernel_cudaERNS_18TensorIteratorBaseEENKUlvE_clEvENKUlvE_clEvEUlhhE_EEEEvS5_RKT_EUliE_EEviT1_,@function
        .size           _ZN2at6native18elementwise_kernelILi128ELi4EZNS0_15gpu_kernel_implINS0_13BinaryFunctorIhhhZZZNS0_18rshift_kernel_cudaERNS_18TensorIteratorBaseEENKUlvE_clEvENKUlvE_clEvEUlhhE_EEEEvS5_RKT_EUliE_EEviT1_,(.L_x_19704 - _ZN2at6native18elementwise_kernelILi128ELi4EZNS0_15gpu_kernel_implINS0_13BinaryFunctorIhhhZZZNS0_18rshift_kernel_cudaERNS_18TensorIteratorBaseEENKUlvE_clEvENKUlvE_clEvEUlhhE_EEEEvS5_RKT_EUliE_EEviT1_)
        .other          _ZN2at6native18elementwise_kernelILi128ELi4EZNS0_15gpu_kernel_implINS0_13BinaryFunctorIhhhZZZNS0_18rshift_kernel_cudaERNS_18TensorIteratorBaseEENKUlvE_clEvENKUlvE_clEvEUlhhE_EEEEvS5_RKT_EUliE_EEviT1_,@"STO_CUDA_ENTRY STV_DEFAULT"
_ZN2at6native18elementwise_kernelILi128ELi4EZNS0_15gpu_kernel_implINS0_13BinaryFunctorIhhhZZZNS0_18rshift_kernel_cudaERNS_18TensorIteratorBaseEENKUlvE_clEvENKUlvE_clEvEUlhhE_EEEEvS5_RKT_EUliE_EEviT1_:
.text._ZN2at6native18elementwise_kernelILi128ELi4EZNS0_15gpu_kernel_implINS0_13BinaryFunctorIhhhZZZNS0_18rshift_kernel_cudaERNS_18TensorIteratorBaseEENKUlvE_clEvENKUlvE_clEvEUlhhE_EEEEvS5_RKT_EUliE_EEviT1_:
        /* <DEDUP_REMOVED lines=263> */
.L_x_7830:
        /* <DEDUP_REMOVED lines=18> */
.L_x_7834:
[----:B------:R0:W5:Y:S01]  /*1190*/  LDG.E.U8 R23, [R4.64] ;  /* 0x0000002404177981 */ /* 0x000162000c1e1100 */
[----:B------:R-:W-:Y:S05]  /*11a0*/  BRA `(.L_x_7836) ;  /* 0x00000dc000007947 */ /* 0x000fea0003800000 */
.L_x_7833:
        /* <DEDUP_REMOVED lines=8> */
.L_x_7838:
[----:B------:R0:W5:Y:S01]  /*1230*/  LDG.E.U8 R23, [R4.64] ;  /* 0x0000002404177981 */ /* 0x000162000c1e1100 */
[----:B------:R-:W-:Y:S05]  /*1240*/  BRA `(.L_x_7836) ;  /* 0x00000d2000007947 */ /* 0x000fea0003800000 */
.L_x_7837:
[----:B------:R0:W5:Y:S01]  /*1250*/  LDG.E.U16 R23, [R4.64] ;  /* 0x0000002404177981 */ /* 0x000162000c1e1500 */
[----:B------:R-:W-:Y:S05]  /*1260*/  BRA `(.L_x_7836) ;  /* 0x00000d0000007947 */ /* 0x000fea0003800000 */
.L_x_7832:
[----:B------:R-:W-:-:S13]  /*1270*/  ISETP.GT.AND P0, PT, R2, 0x6, PT ;  /* 0x000000060200780c */ /* 0x000fda0003f04270 */
[----:B------:R-:W-:Y:S05]  /*1280*/  @P0 BRA `(.L_x_7839) ;  /* 0x000000d000000947 */ /* 0x000fea0003800000 */
[----:B------:R-:W-:-:S13]  /*1290*/  ISETP.NE.AND P0, PT, R2, 0x5, PT ;  /* 0x000000050200780c */ /* 0x000fda0003f05270 */
[----:B------:R-:W-:Y:S05]  /*12a0*/  @!P0 BRA `(.L_x_7840) ;  /* 0x0000006000008947 */ /* 0x000fea0003800000 */
[----:B------:R-:W-:-:S13]  /*12b0*/  ISETP.NE.AND P0, PT, R2, 0x6, PT ;  /* 0x000000060200780c */ /* 0x000fda0003f05270 */
[----:B------:R-:W-:Y:S05]  /*12c0*/  @P0 BRA `(.L_x_7835) ;  /* 0x00000b2000000947 */ /* 0x000fea0003800000 */
[----:B------:R-:W2:Y:S02]  /*12d0*/  LDG.E R2, [R4.64] ;  /* 0x0000002404027981 */ /* 0x000ea4000c1e1900 */
[----:B--2---:R-:W0:Y:S02]  /*12e0*/  F2I.S64.TRUNC R2, R2 ;  /* 0x0000000200027311 */ /* 0x004e24000020d900 */
[----:B0-----:R-:W-:Y:S01]  /*12f0*/  PRMT R23, R2, 0x7610, R23 ;  /* 0x0000761002177816 */ /* 0x001fe20000000017 */
[----:B------:R-:W-:Y:S05]  /*1300*/  BRA `(.L_x_7836) ;  /* 0x00000c6000007947 */ /* 0x000fea0003800000 */
.L_x_7840:
[----:B------:R-:W2:Y:S02]  /*1310*/  LDG.E.U16 R2, [R4.64] ;  /* 0x0000002404027981 */ /* 0x000ea4000c1e1500 */
[----:B--2---:R-:W-:-:S06]  /*1320*/  HADD2.F32 R2, -RZ, R2.H0_H0 ;  /* 0x20000002ff027230 */ /* 0x004fcc0000004100 */
[----:B------:R-:W0:Y:S02]  /*1330*/  F2I.S64.TRUNC R2, R2 ;  /* 0x0000000200027311 */ /* 0x000e24000020d900 */
[----:B0-----:R-:W-:Y:S01]  /*1340*/  PRMT R23, R2, 0x7610, R23 ;  /* 0x0000761002177816 */ /* 0x001fe20000000017 */
[----:B------:R-:W-:Y:S05]  /*1350*/  BRA `(.L_x_7836) ;  /* 0x00000c1000007947 */ /* 0x000fea0003800000 */
.L_x_7839:
[----:B------:R-:W-:-:S13]  /*1360*/  ISETP.NE.AND P0, PT, R2, 0x7, PT ;  /* 0x000000070200780c */ /* 0x000fda0003f05270 */
[----:B------:R-:W-:Y:S05]  /*1370*/  @!P0 BRA `(.L_x_7841) ;  /* 0x000000d000008947 */ /* 0x000fea0003800000 */
        /* <DEDUP_REMOVED lines=8> */
.L_x_7842:
[----:B------:R-:W2:Y:S02]  /*1400*/  LDG.E.U16 R4, [R4.64] ;  /* 0x0000002404047981 */ /* 0x000ea4000c1e1500 */
[----:B--2---:R-:W-:-:S06]  /*1410*/  HADD2.F32 R2, -RZ, R4.H0_H0 ;  /* 0x20000004ff027230 */ /* 0x004fcc0000004100 */
[----:B------:R-:W0:Y:S02]  /*1420*/  F2I.S64.TRUNC R2, R2 ;  /* 0x0000000200027311 */ /* 0x000e24000020d900 */
[----:B0-----:R-:W-:Y:S01]  /*1430*/  PRMT R23, R2, 0x7610, R23 ;  /* 0x0000761002177816 */ /* 0x001fe20000000017 */
[----:B------:R-:W-:Y:S05]  /*1440*/  BRA `(.L_x_7836) ;  /* 0x00000b2000007947 */ /* 0x000fea0003800000 */
.L_x_7841:
[----:B------:R-:W2:Y:S02]  /*1450*/  LDG.E.64 R2, [R4.64] ;  /* 0x0000002404027981 */ /* 0x000ea4000c1e1b00 */
[----:B--2---:R-:W0:Y:S02]  /*1460*/  F2I.S64.F64.TRUNC R2, R2 ;  /* 0x0000000200027311 */ /* 0x004e24000030d900 */
[----:B0-----:R-:W-:Y:S01]  /*1470*/  PRMT R23, R2, 0x7610, R23 ;  /* 0x0000761002177816 */ /* 0x001fe20000000017 */
[----:B------:R-:W-:Y:S05]  /*1480*/  BRA `(.L_x_7836) ;  /* 0x00000ae000007947 */ /* 0x000fea0003800000 */
.L_x_7831:
        /* <DEDUP_REMOVED lines=12> */
.L_x_7845:
[----:B------:R-:W2:Y:S02]  /*1550*/  LDG.E.64 R4, [R4.64] ;  /* 0x0000002404047981 */ /* 0x000ea4000c1e1b00 */
[----:B--2---:R-:W0:Y:S02]  /*1560*/  F2I.S64.F64.TRUNC R2, R4 ;  /* 0x0000000400027311 */ /* 0x004e24000030d900 */
[----:B0-----:R-:W-:Y:S01]  /*1570*/  PRMT R23, R2, 0x7610, R23 ;  /* 0x0000761002177816 */ /* 0x001fe20000000017 */
[----:B------:R-:W-:Y:S05]  /*1580*/  BRA `(.L_x_7836) ;  /* 0x000009e000007947 */ /* 0x000fea0003800000 */
.L_x_7844:
        /* <DEDUP_REMOVED lines=25> */
[----:B------:R-:W0:Y:S02]  /*1720*/  F2I.S64.TRUNC R2, R3 ;  /* 0x0000000300027311 */ /* 0x000e24000020d900 */
[----:B0-----:R-:W-:Y:S01]  /*1730*/  PRMT R23, R2, 0x7610, R23 ;  /* 0x0000761002177816 */ /* 0x001fe20000000017 */
[----:B------:R-:W-:Y:S05]  /*1740*/  BRA `(.L_x_7836) ;  /* 0x0000082000007947 */ /* 0x000fea0003800000 */
.L_x_7847:
        /* <DEDUP_REMOVED lines=12> */
[----:B------:R-:W0:Y:S02]  /*1810*/  F2I.S64.TRUNC R2, R2 ;  /* 0x0000000200027311 */ /* 0x000e24000020d900 */
[----:B0-----:R-:W-:Y:S01]  /*1820*/  PRMT R23, R2, 0x7610, R23 ;  /* 0x0000761002177816 */ /* 0x001fe20000000017 */
[----:B------:R-:W-:Y:S05]  /*1830*/  BRA `(.L_x_7836) ;  /* 0x0000073000007947 */ /* 0x000fea0003800000 */
.L_x_7846:
[----:B------:R-:W2:Y:S02]  /*1840*/  LDG.E.U16 R2, [R4.64] ;  /* 0x0000002404027981 */ /* 0x000ea4000c1e1500 */
[----:B--2---:R-:W-:-:S06]  /*1850*/  PRMT R2, RZ, 0x5410, R2 ;  /* 0x00005410ff027816 */ /* 0x004fcc0000000002 */
[----:B------:R-:W0:Y:S02]  /*1860*/  F2I.S64.TRUNC R2, R2 ;  /* 0x0000000200027311 */ /* 0x000e24000020d900 */
[----:B0-----:R-:W-:Y:S01]  /*1870*/  PRMT R23, R2, 0x7610, R23 ;  /* 0x0000761002177816 */ /* 0x001fe20000000017 */
[----:B------:R-:W-:Y:S05]  /*1880*/  BRA `(.L_x_7836) ;  /* 0x000006e000007947 */ /* 0x000fea0003800000 */
.L_x_7843:
        /* <DEDUP_REMOVED lines=10> */
.L_x_7850:
        /* <DEDUP_REMOVED lines=21> */
.L_x_7854:
[----:B------:R-:W-:Y:S05]  /*1a80*/  BSYNC B1 ;  /* 0x0000000000017941 */ /* 0x000fea0003800000 */
.L_x_7853:
[----:B------:R-:W-:Y:S01]  /*1a90*/  IMAD.SHL.U32 R2, R2, 0x100000, RZ ;  /* 0x0010000002027824 */ /* 0x000fe200078e00ff */
[----:B------:R-:W-:-:S04]  /*1aa0*/  LEA R3, R0, 0x3b800000, 0x17 ;  /* 0x3b80000000037811 */ /* 0x000fc800078eb8ff */
[----:B------:R-:W-:Y:S02]  /*1ab0*/  LOP3.LUT R2, R3, R2, R4, 0xfe, !PT ;  /* 0x0000000203027212 */ /* 0x000fe400078efe04 */
.L_x_7852:
[----:B------:R-:W-:Y:S05]  /*1ac0*/  BSYNC B0 ;  /* 0x0000000000007941 */ /* 0x000fea0003800000 */
.L_x_7851:
[----:B------:R-:W0:Y:S02]  /*1ad0*/  F2I.S64.TRUNC R2, R2 ;  /* 0x0000000200027311 */ /* 0x000e24000020d900 */
[----:B0-----:R-:W-:Y:S01]  /*1ae0*/  PRMT R23, R2, 0x7610, R23 ;  /* 0x0000761002177816 */ /* 0x001fe20000000017 */
[----:B------:R-:W-:Y:S05]  /*1af0*/  BRA `(.L_x_7836) ;  /* 0x0000047000007947 */ /* 0x000fea0003800000 */
.L_x_7849:
        /* <DEDUP_REMOVED lines=21> */
.L_x_7858:
[----:B------:R-:W-:Y:S05]  /*1c50*/  BSYNC B1 ;  /* 0x0000000000017941 */ /* 0x000fea0003800000 */
.L_x_7857:
[----:B------:R-:W-:Y:S01]  /*1c60*/  IMAD.SHL.U32 R2, R2, 0x200000, RZ ;  /* 0x0020000002027824 */ /* 0x000fe200078e00ff */
[----:B------:R-:W-:-:S04]  /*1c70*/  LEA R3, R0, 0x37800000, 0x17 ;  /* 0x3780000000037811 */ /* 0x000fc800078eb8ff */
[----:B------:R-:W-:Y:S02]  /*1c80*/  LOP3.LUT R2, R3, R2, R4, 0xfe, !PT ;  /* 0x0000000203027212 */ /* 0x000fe400078efe04 */
.L_x_7856:
[----:B------:R-:W-:Y:S05]  /*1c90*/  BSYNC B0 ;  /* 0x0000000000007941 */ /* 0x000fea0003800000 */
.L_x_7855:
[----:B------:R-:W0:Y:S02]  /*1ca0*/  F2I.S64.TRUNC R2, R2 ;  /* 0x0000000200027311 */ /* 0x000e24000020d900 */
[----:B0-----:R-:W-:Y:S01]  /*1cb0*/  PRMT R23, R2, 0x7610, R23 ;  /* 0x0000761002177816 */ /* 0x001fe20000000017 */
[----:B------:R-:W-:Y:S05]  /*1cc0*/  BRA `(.L_x_7836) ;  /* 0x000002a000007947 */ /* 0x000fea0003800000 */
.L_x_7848:
        /* <DEDUP_REMOVED lines=14> */
.L_x_7862:
[----:B------:R-:W-:Y:S05]  /*1db0*/  BSYNC B0 ;  /* 0x0000000000007941 */ /* 0x000fea0003800000 */
.L_x_7861:
[----:B------:R-:W0:Y:S02]  /*1dc0*/  F2I.S64.TRUNC R2, R2 ;  /* 0x0000000200027311 */ /* 0x000e24000020d900 */
[----:B0-----:R-:W-:Y:S01]  /*1dd0*/  PRMT R23, R2, 0x7610, R23 ;  /* 0x0000761002177816 */ /* 0x001fe20000000017 */
[----:B------:R-:W-:Y:S05]  /*1de0*/  BRA `(.L_x_7836) ;  /* 0x0000018000007947 */ /* 0x000fea0003800000 */
.L_x_7835:
        /* <DEDUP_REMOVED lines=21> */
.L_x_7860:
[----:B------:R0:W5:Y:S01]  /*1f40*/  LDG.E.U8 R23, [R4.64] ;  /* 0x0000002404177981 */ /* 0x000162000c1e1100 */
[----:B------:R-:W-:Y:S05]  /*1f50*/  BRA `(.L_x_7836) ;  /* 0x0000001000007947 */ /* 0x000fea0003800000 */
.L_x_7859:
[----:B------:R0:W5:Y:S02]  /*1f60*/  LDG.E.U8 R23, [R4.64] ;  /* 0x0000002404177981 */ /* 0x000164000c1e1100 */
.L_x_7836:
[----:B------:R-:W1:Y:S01]  /*1f70*/  LDC.U8 R2, c[0x0][0x3e3] ;  /* 0x0000f8c0ff027b82 */ /* 0x000e620000000000 */
[----:B0-----:R-:W-:-:S05]  /*1f80*/  IADD3 R4, P1, R22, c[0x0][0x3d8], RZ ;  /* 0x0000f60016047a10 */ /* 0x001fca0007f3e0ff */
[----:B------:R-:W-:Y:S01]  /*1f90*/  IMAD.X R5, RZ, RZ, c[0x0][0x3dc], P1 ;  /* 0x0000f700ff057624 */ /* 0x000fe200008e06ff */
[----:B-1----:R-:W-:-:S04]  /*1fa0*/  PRMT R0, R2, 0x9910, RZ ;  /* 0x0000991002007816 */ /* 0x002fc800000000ff */
        /* <DEDUP_REMOVED lines=12> */
.L_x_7866:
[----:B------:R0:W5:Y:S01]  /*2070*/  LDG.E.U8 R0, [R4.64] ;  /* 0x0000002404007981 */ /* 0x000162000c1e1100 */
[----:B------:R-:W-:Y:S05]  /*2080*/  BRA `(.L_x_7868) ;  /* 0x00000dc000007947 */ /* 0x000fea0003800000 */
.L_x_7865:
        /* <DEDUP_REMOVED lines=8> */
.L_x_7870:
[----:B------:R0:W5:Y:S01]  /*2110*/  LDG.E.U8 R0, [R4.64] ;  /* 0x0000002404007981 */ /* 0x000162000c1e1100 */
[----:B------:R-:W-:Y:S05]  /*2120*/  BRA `(.L_x_7868) ;  /* 0x00000d2000007947 */ /* 0x000fea0003800000 */
.L_x_7869:
[----:B------:R0:W5:Y:S01]  /*2130*/  LDG.E.U16 R0, [R4.64] ;  /* 0x0000002404007981 */ /* 0x000162000c1e1500 */
[----:B------:R-:W-:Y:S05]  /*2140*/  BRA `(.L_x_7868) ;  /* 0x00000d0000007947 */ /* 0x000fea0003800000 */
.L_x_7864:
        /* <DEDUP_REMOVED lines=10> */
.L_x_7872:
[----:B------:R-:W2:Y:S02]  /*21f0*/  LDG.E.U16 R2, [R4.64] ;  /* 0x0000002404027981 */ /* 0x000ea4000c1e1500 */
[----:B--2---:R-:W-:-:S06]  /*2200*/  HADD2.F32 R2, -RZ, R2.H0_H0 ;  /* 0x20000002ff027230 */ /* 0x004fcc0000004100 */
[----:B------:R-:W0:Y:S02]  /*2210*/  F2I.S64.TRUNC R2, R2 ;  /* 0x0000000200027311 */ /* 0x000e24000020d900 */
[----:B0-----:R-:W-:Y:S01]  /*2220*/  PRMT R0, R2, 0x7610, R0 ;  /* 0x0000761002007816 */ /* 0x001fe20000000000 */
[----:B------:R-:W-:Y:S05]  /*2230*/  BRA `(.L_x_7868) ;  /* 0x00000c1000007947 */ /* 0x000fea0003800000 */
.L_x_7871:
        /* <DEDUP_REMOVED lines=10> */
.L_x_7874:
[----:B------:R-:W2:Y:S02]  /*22e0*/  LDG.E.U16 R4, [R4.64] ;  /* 0x0000002404047981 */ /* 0x000ea4000c1e1500 */
[----:B--2---:R-:W-:-:S06]  /*22f0*/  HADD2.F32 R2, -RZ, R4.H0_H0 ;  /* 0x20000004ff027230 */ /* 0x004fcc0000004100 */
[----:B------:R-:W0:Y:S02]  /*2300*/  F2I.S64.TRUNC R2, R2 ;  /* 0x0000000200027311 */ /* 0x000e24000020d900 */
[----:B0-----:R-:W-:Y:S01]  /*2310*/  PRMT R0, R2, 0x7610, R0 ;  /* 0x0000761002007816 */ /* 0x001fe20000000000 */
[----:B------:R-:W-:Y:S05]  /*2320*/  BRA `(.L_x_7868) ;  /* 0x00000b2000007947 */ /* 0x000fea0003800000 */
.L_x_7873:
[----:B------:R-:W2:Y:S02]  /*2330*/  LDG.E.64 R2, [R4.64] ;  /* 0x0000002404027981 */ /* 0x000ea4000c1e1b00 */
[----:B--2---:R-:W0:Y:S02]  /*2340*/  F2I.S64.F64.TRUNC R2, R2 ;  /* 0x0000000200027311 */ /* 0x004e24000030d900 */
[----:B0-----:R-:W-:Y:S01]  /*2350*/  PRMT R0, R2, 0x7610, R0 ;  /* 0x0000761002007816 */ /* 0x001fe20000000000 */
[----:B------:R-:W-:Y:S05]  /*2360*/  BRA `(.L_x_7868) ;  /* 0x00000ae000007947 */ /* 0x000fea0003800000 */
.L_x_7863:
        /* <DEDUP_REMOVED lines=12> */
.L_x_7877:
[----:B------:R-:W2:Y:S02]  /*2430*/  LDG.E.64 R4, [R4.64] ;  /* 0x0000002404047981 */ /* 0x000ea4000c1e1b00 */
[----:B--2---:R-:W0:Y:S02]  /*2440*/  F2I.S64.F64.TRUNC R2, R4 ;  /* 0x0000000400027311 */ /* 0x004e24000030d900 */
[----:B0-----:R-:W-:Y:S01]  /*2450*/  PRMT R0, R2, 0x7610, R0 ;  /* 0x0000761002007816 */ /* 0x001fe20000000000 */
[----:B------:R-:W-:Y:S05]  /*2460*/  BRA `(.L_x_7868) ;  /* 0x000009e000007947 */ /* 0x000fea0003800000 */
.L_x_7876:
        /* <DEDUP_REMOVED lines=28> */
.L_x_7879:
        /* <DEDUP_REMOVED lines=15> */
.L_x_7878:
[----:B------:R-:W2:Y:S02]  /*2720*/  LDG.E.U16 R2, [R4.64] ;  /* 0x0000002404027981 */ /* 0x000ea4000c1e1500 */
[----:B--2---:R-:W-:-:S06]  /*2730*/  PRMT R2, RZ, 0x5410, R2 ;  /* 0x00005410ff027816 */ /* 0x004fcc0000000002 */
[----:B------:R-:W0:Y:S02]  /*2740*/  F2I.S64.TRUNC R2, R2 ;  /* 0x0000000200027311 */ /* 0x000e24000020d900 */
[----:B0-----:R-:W-:Y:S01]  /*2750*/  PRMT R0, R2, 0x7610, R0 ;  /* 0x0000761002007816 */ /* 0x001fe20000000000 */
[----:B------:R-:W-:Y:S05]  /*2760*/  BRA `(.L_x_7868) ;  /* 0x000006e000007947 */ /* 0x000fea0003800000 */
.L_x_7875:
        /* <DEDUP_REMOVED lines=10> */
.L_x_7882:
        /* <DEDUP_REMOVED lines=21> */
.L_x_7886:
[----:B------:R-:W-:Y:S05]  /*2960*/  BSYNC B1 ;  /* 0x0000000000017941 */ /* 0x000fea0003800000 */
.L_x_7885:
[----:B------:R-:W-:Y:S01]  /*2970*/  IMAD.SHL.U32 R2, R2, 0x100000, RZ ;  /* 0x0010000002027824 */ /* 0x000fe200078e00ff */
[----:B------:R-:W-:-:S04]  /*2980*/  LEA R3, R0, 0x3b800000, 0x17 ;  /* 0x3b80000000037811 */ /* 0x000fc800078eb8ff */
[----:B------:R-:W-:Y:S02]  /*2990*/  LOP3.LUT R2, R3, R2, R4, 0xfe, !PT ;  /* 0x0000000203027212 */ /* 0x000fe400078efe04 */
.L_x_7884:
[----:B------:R-:W-:Y:S05]  /*29a0*/  BSYNC B0 ;  /* 0x0000000000007941 */ /* 0x000fea0003800000 */
.L_x_7883:
[----:B------:R-:W0:Y:S02]  /*29b0*/  F2I.S64.TRUNC R2, R2 ;  /* 0x0000000200027311 */ /* 0x000e24000020d900 */
[----:B0-----:R-:W-:Y:S01]  /*29c0*/  PRMT R0, R2, 0x7610, R0 ;  /* 0x0000761002007816 */ /* 0x001fe20000000000 */
[----:B------:R-:W-:Y:S05]  /*29d0*/  BRA `(.L_x_7868) ;  /* 0x0000047000007947 */ /* 0x000fea0003800000 */
.L_x_7881:
        /* <DEDUP_REMOVED lines=21> */
.L_x_7890:
[----:B------:R-:W-:Y:S05]  /*2b30*/  BSYNC B1 ;  /* 0x0000000000017941 */ /* 0x000fea0003800000 */
.L_x_7889:
[----:B------:R-:W-:Y:S01]  /*2b40*/  IMAD.SHL.U32 R2, R2, 0x200000, RZ ;  /* 0x0020000002027824 */ /* 0x000fe200078e00ff */
[----:B------:R-:W-:-:S04]  /*2b50*/  LEA R3, R0, 0x37800000, 0x17 ;  /* 0x3780000000037811 */ /* 0x000fc800078eb8ff */
[----:B------:R-:W-:Y:S02]  /*2b60*/  LOP3.LUT R2, R3, R2, R4, 0xfe, !PT ;  /* 0x0000000203027212 */ /* 0x000fe400078efe04 */
.L_x_7888:
[----:B------:R-:W-:Y:S05]  /*2b70*/  BSYNC B0 ;  /* 0x0000000000007941 */ /* 0x000fea0003800000 */
.L_x_7887:
[----:B------:R-:W0:Y:S02]  /*2b80*/  F2I.S64.TRUNC R2, R2 ;  /* 0x0000000200027311 */ /* 0x000e24000020d900 */
[----:B0-----:R-:W-:Y:S01]  /*2b90*/  PRMT R0, R2, 0x7610, R0 ;  /* 0x0000761002007816 */ /* 0x001fe20000000000 */
[----:B------:R-:W-:Y:S05]  /*2ba0*/  BRA `(.L_x_7868) ;  /* 0x000002a000007947 */ /* 0x000fea0003800000 */
.L_x_7880:
        /* <DEDUP_REMOVED lines=14> */
.L_x_7894:
[----:B------:R-:W-:Y:S05]  /*2c90*/  BSYNC B0 ;  /* 0x0000000000007941 */ /* 0x000fea0003800000 */
.L_x_7893:
[----:B------:R-:W0:Y:S02]  /*2ca0*/  F2I.S64.TRUNC R2, R2 ;  /* 0x0000000200027311 */ /* 0x000e24000020d900 */
[----:B0-----:R-:W-:Y:S01]  /*2cb0*/  PRMT R0, R2, 0x7610, R0 ;  /* 0x0000761002007816 */ /* 0x001fe20000000000 */
[----:B------:R-:W-:Y:S05]  /*2cc0*/  BRA `(.L_x_7868) ;  /* 0x0000018000007947 */ /* 0x000fea0003800000 */
.L_x_7867:
        /* <DEDUP_REMOVED lines=21> */
.L_x_7892:
[----:B------:R0:W5:Y:S01]  /*2e20*/  LDG.E.U8 R0, [R4.64] ;  /* 0x0000002404007981 */ /* 0x000162000c1e1100 */
[----:B------:R-:W-:Y:S05]  /*2e30*/  BRA `(.L_x_7868) ;  /* 0x0000001000007947 */ /* 0x000fea0003800000 */
.L_x_7891:
[----:B------:R0:W5:Y:S02]  /*2e40*/  LDG.E.U8 R0, [R4.64] ;  /* 0x0000002404007981 */ /* 0x000164000c1e1100 */
.L_x_7868:
[----:B0-----:R-:W0:Y:S01]  /*2e50*/  LDC.U8 R4, c[0x0][0x3e1] ;  /* 0x0000f840ff047b82 */ /* 0x001e220000000000 */
[C---:B-----5:R-:W-:Y:S02]  /*2e60*/  LOP3.LUT R3, R0.reuse, 0xff, RZ, 0xc0, !PT ;  /* 0x000000ff00037812 */ /* 0x060fe400078ec0ff */
[----:B------:R-:W-:Y:S02]  /*2e70*/  LOP3.LUT R23, R23, 0xff, RZ, 0xc0, !PT ;  /* 0x000000ff17177812 */ /* 0x000fe400078ec0ff */
[----:B------:R-:W-:Y:S02]  /*2e80*/  LOP3.LUT R0, R0, 0xff, RZ, 0xc0, !PT ;  /* 0x000000ff00007812 */ /* 0x000fe400078ec0ff */
[----:B------:R-:W-:Y:S02]  /*2e90*/  ISETP.GT.U32.AND P0, PT, R3, 0x7, PT ;  /* 0x000000070300780c */ /* 0x000fe40003f04070 */
[----:B------:R-:W-:-:S04]  /*2ea0*/  SHF.R.U32.HI R0, RZ, R0, R23 ;  /* 0x00000000ff007219 */ /* 0x000fc80000011617 */
[----:B------:R-:W-:Y:S02]  /*2eb0*/  SEL R3, R0, RZ, !P0 ;  /* 0x000000ff00037207 */ /* 0x000fe40004000000 */
        /* <DEDUP_REMOVED lines=13> */
.L_x_7898:
[----:B------:R0:W-:Y:S01]  /*2f90*/  STG.E.U8 [R16.64], R3 ;  /* 0x0000000310007986 */ /* 0x0001e2000c101124 */
[----:B------:R-:W-:Y:S05]  /*2fa0*/  BRA `(.L_x_7900) ;  /* 0x00000e9000007947 */ /* 0x000fea0003800000 */
.L_x_7897:
[----:B------:R-:W-:-:S13]  /*2fb0*/  ISETP.NE.AND P0, PT, R2, 0x2, PT ;  /* 0x000000020200780c */ /* 0x000fda0003f05270 */
[----:B------:R-:W-:Y:S05]  /*2fc0*/  @!P0 BRA `(.L_x_7901) ;  /* 0x000000b000008947 */ /* 0x000fea0003800000 */
[----:B------:R-:W-:-:S13]  /*2fd0*/  ISETP.NE.AND P0, PT, R2, 0x3, PT ;  /* 0x000000030200780c */ /* 0x000fda0003f05270 */
[----:B------:R-:W-:Y:S05]  /*2fe0*/  @!P0 BRA `(.L_x_7902) ;  /* 0x0000006000008947 */ /* 0x000fea0003800000 */
[----:B------:R-:W-:-:S13]  /*2ff0*/  ISETP.NE.AND P0, PT, R2, 0x4, PT ;  /* 0x000000040200780c */ /* 0x000fda0003f05270 */
[----:B------:R-:W-:Y:S05]  /*3000*/  @P0 BRA `(.L_x_7899) ;  /* 0x00000c9000000947 */ /* 0x000fea0003800000 */
[----:B------:R-:W-:Y:S01]  /*3010*/  LOP3.LUT R2, R3, 0xff, RZ, 0xc0, !PT ;  /* 0x000000ff03027812 */ /* 0x000fe200078ec0ff */
[----:B------:R-:W-:-:S05]  /*3020*/  IMAD.MOV.U32 R3, RZ, RZ, RZ ;  /* 0x000000ffff037224 */ /* 0x000fca00078e00ff */
[----:B------:R0:W-:Y:S01]  /*3030*/  STG.E.64 [R16.64], R2 ;  /* 0x0000000210007986 */ /* 0x0001e2000c101b24 */
[----:B------:R-:W-:Y:S05]  /*3040*/  BRA `(.L_x_7900) ;  /* 0x00000df000007947 */ /* 0x000fea0003800000 */
.L_x_7902:
[----:B------:R-:W-:-:S05]  /*3050*/  LOP3.LUT R3, R3, 0xff, RZ, 0xc0, !PT ;  /* 0x000000ff03037812 */ /* 0x000fca00078ec0ff */
[----:B------:R0:W-:Y:S01]  /*3060*/  STG.E [R16.64], R3 ;  /* 0x0000000310007986 */ /* 0x0001e2000c101924 */
[----:B------:R-:W-:Y:S05]  /*3070*/  BRA `(.L_x_7900) ;  /* 0x00000dc000007947 */ /* 0x000fea0003800000 */
.L_x_7901:
[----:B------:R-:W-:-:S05]  /*3080*/  LOP3.LUT R3, R3, 0xff, RZ, 0xc0, !PT ;  /* 0x000000ff03037812 */ /* 0x000fca00078ec0ff */
[----:B------:R0:W-:Y:S01]  /*3090*/  STG.E.U16 [R16.64], R3 ;  /* 0x0000000310007986 */ /* 0x0001e2000c101524 */
[----:B------:R-:W-:Y:S05]  /*30a0*/  BRA `(.L_x_7900) ;  /* 0x00000d9000007947 */ /* 0x000fea0003800000 */
.L_x_7896:
[----:B------:R-:W-:-:S13]  /*30b0*/  ISETP.GT.AND P0, PT, R2, 0x6, PT ;  /* 0x000000060200780c */ /* 0x000fda0003f04270 */
[----:B------:R-:W-:Y:S05]  /*30c0*/  @P0 BRA `(.L_x_7903) ;  /* 0x000000d000000947 */ /* 0x000fea0003800000 */
[----:B------:R-:W-:-:S13]  /*30d0*/  ISETP.NE.AND P0, PT, R2, 0x5, PT ;  /* 0x000000050200780c */ /* 0x000fda0003f05270 */
[----:B------:R-:W-:Y:S05]  /*30e0*/  @!P0 BRA `(.L_x_7904) ;  /* 0x0000006000008947 */ /* 0x000fea0003800000 */
[----:B------:R-:W-:-:S13]  /*30f0*/  ISETP.NE.AND P0, PT, R2, 0x6, PT ;  /* 0x000000060200780c */ /* 0x000fda0003f05270 */
[----:B------:R-:W-:Y:S05]  /*3100*/  @P0 BRA `(.L_x_7899) ;  /* 0x00000b9000000947 */ /* 0x000fea0003800000 */
[----:B------:R-:W-:-:S06]  /*3110*/  LOP3.LUT R3, R3, 0xff, RZ, 0xc0, !PT ;  /* 0x000000ff03037812 */ /* 0x000fcc00078ec0ff */
[----:B------:R-:W0:Y:S02]  /*3120*/  I2F.U16 R3, R3 ;  /* 0x0000000300037306 */ /* 0x000e240000101000 */
[----:B0-----:R0:W-:Y:S01]  /*3130*/  STG.E [R16.64], R3 ;  /* 0x0000000310007986 */ /* 0x0011e2000c101924 */
[----:B------:R-:W-:Y:S05]  /*3140*/  BRA `(.L_x_7900) ;  /* 0x00000cf000007947 */ /* 0x000fea0003800000 */
.L_x_7904:
[----:B------:R-:W-:-:S04]  /*3150*/  LOP3.LUT R3, R3, 0xff, RZ, 0xc0, !PT ;  /* 0x000000ff03037812 */ /* 0x000fc800078ec0ff */
[----:B------:R-:W0:Y:S02]  /*3160*/  I2F.U16 R0, R3 ;  /* 0x0000000300007306 */ /* 0x000e240000101000 */
[----:B0-----:R-:W-:-:S05]  /*3170*/  F2FP.PACK_AB R0, RZ, R0 ;  /* 0x00000000ff00723e */ /* 0x001fca00000000ff */
[----:B------:R0:W-:Y:S01]  /*3180*/  STG.E.U16 [R16.64], R0 ;  /* 0x0000000010007986 */ /* 0x0001e2000c101524 */
[----:B------:R-:W-:Y:S05]  /*3190*/  BRA `(.L_x_7900) ;  /* 0x00000ca000007947 */ /* 0x000fea0003800000 */
.L_x_7903:
[----:B------:R-:W-:-:S13]  /*31a0*/  ISETP.NE.AND P0, PT, R2, 0x7, PT ;  /* 0x000000070200780c */ /* 0x000fda0003f05270 */
[----:B------:R-:W-:Y:S05]  /*31b0*/  @!P0 BRA `(.L_x_7905) ;  /* 0x000000f000008947 */ /* 0x000fea0003800000 */
[----:B------:R-:W-:-:S13]  /*31c0*/  ISETP.NE.AND P0, PT, R2, 0x8, PT ;  /* 0x000000080200780c */ /* 0x000fda0003f05270 */
[----:B------:R-:W-:Y:S05]  /*31d0*/  @!P0 BRA `(.L_x_7906) ;  /* 0x0000007000008947 */ /* 0x000fea0003800000 */
[----:B------:R-:W-:-:S13]  /*31e0*/  ISETP.NE.AND P0, PT, R2, 0x9, PT ;  /* 0x000000090200780c */ /* 0x000fda0003f05270 */
[----:B------:R-:W-:Y:S05]  /*31f0*/  @P0 BRA `(.L_x_7899) ;  /* 0x00000aa000000947 */ /* 0x000fea0003800000 */
[----:B------:R-:W-:Y:S01]  /*3200*/  LOP3.LUT R3, R3, 0xff, RZ, 0xc0, !PT ;  /* 0x000000ff03037812 */ /* 0x000fe200078ec0ff */
[----:B------:R-:W-:-:S03]  /*3210*/  IMAD.MOV.U32 R5, RZ, RZ, RZ ;  /* 0x000000ffff057224 */ /* 0x000fc600078e00ff */
[----:B------:R-:W0:Y:S02]  /*3220*/  I2F.U16 R4, R3 ;  /* 0x0000000300047306 */ /* 0x000e240000101000 */
[----:B0-----:R0:W-:Y:S01]  /*3230*/  STG.E.64 [R16.64], R4 ;  /* 0x0000000410007986 */ /* 0x0011e2000c101b24 */
[----:B------:R-:W-:Y:S05]  /*3240*/  BRA `(.L_x_7900) ;  /* 0x00000bf000007947 */ /* 0x000fea0003800000 */
.L_x_7906:
[----:B------:R-:W-:-:S06]  /*3250*/  LOP3.LUT R3, R3, 0xff, RZ, 0xc0, !PT ;  /* 0x000000ff03037812 */ /* 0x000fcc00078ec0ff */
[----:B------:R-:W0:Y:S02]  /*3260*/  I2F.U16 R3, R3 ;  /* 0x0000000300037306 */ /* 0x000e240000101000 */
[----:B0-----:R-:W-:-:S04]  /*3270*/  F2FP.PACK_AB R3, RZ, R3 ;  /* 0x00000003ff03723e */ /* 0x001fc800000000ff */
[----:B------:R-:W-:-:S05]  /*3280*/  PRMT R3, R3, 0x5410, RZ ;  /* 0x0000541003037816 */ /* 0x000fca00000000ff */
[----:B------:R0:W-:Y:S01]  /*3290*/  STG.E [R16.64], R3 ;  /* 0x0000000310007986 */ /* 0x0001e2000c101924 */
[----:B------:R-:W-:Y:S05]  /*32a0*/  BRA `(.L_x_7900) ;  /* 0x00000b9000007947 */ /* 0x000fea0003800000 */
.L_x_7905:
[----:B------:R-:W-:-:S06]  /*32b0*/  LOP3.LUT R3, R3, 0xff, RZ, 0xc0, !PT ;  /* 0x000000ff03037812 */ /* 0x000fcc00078ec0ff */
[----:B------:R-:W0:Y:S02]  /*32c0*/  I2F.F64.U16 R2, R3 ;  /* 0x0000000300027312 */ /* 0x000e240000101800 */
[----:B0-----:R0:W-:Y:S01]  /*32d0*/  STG.E.64 [R16.64], R2 ;  /* 0x0000000210007986 */ /* 0x0011e2000c101b24 */
[----:B------:R-:W-:Y:S05]  /*32e0*/  BRA `(.L_x_7900) ;  /* 0x00000b5000007947 */ /* 0x000fea0003800000 */
.L_x_7895:
        /* <DEDUP_REMOVED lines=12> */
.L_x_7909:
[----:B------:R-:W-:Y:S01]  /*33b0*/  LOP3.LUT R4, R3, 0xff, RZ, 0xc0, !PT ;  /* 0x000000ff03047812 */ /* 0x000fe200078ec0ff */
[----:B------:R-:W-:-:S05]  /*33c0*/  CS2R R6, SRZ ;  /* 0x0000000000067805 */ /* 0x000fca000001ff00 */
[----:B------:R-:W0:Y:S02]  /*33d0*/  I2F.F64.U16 R4, R4 ;  /* 0x0000000400047312 */ /* 0x000e240000101800 */
[----:B0-----:R0:W-:Y:S01]  /*33e0*/  STG.E.128 [R16.64], R4 ;  /* 0x0000000410007986 */ /* 0x0011e2000c101d24 */
[----:B------:R-:W-:Y:S05]  /*33f0*/  BRA `(.L_x_7900) ;  /* 0x00000a4000007947 */ /* 0x000fea0003800000 */
.L_x_7908:
[----:B------:R-:W-:-:S13]  /*3400*/  ISETP.NE.AND P0, PT, R2, 0xf, PT ;  /* 0x0000000f0200780c */ /* 0x000fda0003f05270 */
[----:B------:R-:W-:Y:S05]  /*3410*/  @!P0 BRA `(.L_x_7910) ;  /* 0x000002f000008947 */ /* 0x000fea0003800000 */
[----:B------:R-:W-:-:S13]  /*3420*/  ISETP.NE.AND P0, PT, R2, 0x17, PT ;  /* 0x000000170200780c */ /* 0x000fda0003f05270 */
[----:B------:R-:W-:Y:S05]  /*3430*/  @!P0 BRA `(.L_x_7911) ;  /* 0x0000016000008947 */ /* 0x000fea0003800000 */
[----:B------:R-:W-:-:S13]  /*3440*/  ISETP.NE.AND P0, PT, R2, 0x18, PT ;  /* 0x000000180200780c */ /* 0x000fda0003f05270 */
[----:B------:R-:W-:Y:S05]  /*3450*/  @P0 BRA `(.L_x_7899) ;  /* 0x0000084000000947 */ /* 0x000fea0003800000 */
[----:B------:R-:W-:Y:S01]  /*3460*/  LOP3.LUT R4, R3, 0xff, RZ, 0xc0, !PT ;  /* 0x000000ff03047812 */ /* 0x000fe200078ec0ff */
[----:B------:R-:W-:Y:S03]  /*3470*/  BSSY B0, `(.L_x_7912) ;  /* 0x000000f000007945 */ /* 0x000fe60003800000 */
[----:B------:R-:W0:Y:S02]  /*3480*/  I2F.U16 R5, R4 ;  /* 0x0000000400057306 */ /* 0x000e240000101000 */
[C---:B0-----:R-:W-:Y:S02]  /*3490*/  LOP3.LUT R2, R5.reuse, 0x7fffffff, RZ, 0xc0, !PT ;  /* 0x7fffffff05027812 */ /* 0x041fe400078ec0ff */
[----:B------:R-:W-:Y:S02]  /*34a0*/  LOP3.LUT R0, R5, 0x80000000, RZ, 0xc0, !PT ;  /* 0x8000000005007812 */ /* 0x000fe400078ec0ff */
[----:B------:R-:W-:-:S02]  /*34b0*/  ISETP.GT.U32.AND P0, PT, R2, 0x43efffff, PT ;  /* 0x43efffff0200780c */ /* 0x000fc40003f04070 */
        /* <DEDUP_REMOVED lines=10> */
.L_x_7913:
[----:B------:R-:W-:Y:S05]  /*3560*/  BSYNC B0 ;  /* 0x0000000000007941 */ /* 0x000fea0003800000 */
.L_x_7912:
[----:B------:R-:W-:-:S05]  /*3570*/  LOP3.LUT R3, R0, R3, RZ, 0xfc, !PT ;  /* 0x0000000300037212 */ /* 0x000fca00078efcff */
[----:B------:R0:W-:Y:S01]  /*3580*/  STG.E.U8 [R16.64], R3 ;  /* 0x0000000310007986 */ /* 0x0001e2000c101124 */
[----:B------:R-:W-:Y:S05]  /*3590*/  BRA `(.L_x_7900) ;  /* 0x000008a000007947 */ /* 0x000fea0003800000 */
.L_x_7911:
[----:B------:R-:W-:Y:S01]  /*35a0*/  LOP3.LUT R3, R3, 0xff, RZ, 0xc0, !PT ;  /* 0x000000ff03037812 */ /* 0x000fe200078ec0ff */
[----:B------:R-:W-:Y:S05]  /*35b0*/  BSSY B0, `(.L_x_7914) ;  /* 0x0000010000007945 */ /* 0x000fea0003800000 */
[----:B------:R-:W0:Y:S02]  /*35c0*/  I2F.U16 R3, R3 ;  /* 0x0000000300037306 */ /* 0x000e240000101000 */
        /* <DEDUP_REMOVED lines=11> */
.L_x_7915:
[----:B------:R-:W-:Y:S01]  /*3680*/  IMAD.MOV.U32 R0, RZ, RZ, 0x7f ;  /* 0x0000007fff007424 */ /* 0x000fe200078e00ff */
[----:B------:R-:W-:-:S04]  /*3690*/  ISETP.GT.U32.AND P0, PT, R2, 0x7f800000, PT ;  /* 0x7f8000000200780c */ /* 0x000fc80003f04070 */
[----:B------:R-:W-:-:S04]  /*36a0*/  SEL R0, R0, 0x7c, P0 ;  /* 0x0000007c00007807 */ /* 0x000fc80000000000 */
.L_x_7916:
[----:B------:R-:W-:Y:S05]  /*36b0*/  BSYNC B0 ;  /* 0x0000000000007941 */ /* 0x000fea0003800000 */
.L_x_7914:
[----:B------:R-:W-:-:S04]  /*36c0*/  LOP3.LUT R2, R3, 0x80000000, RZ, 0xc0, !PT ;  /* 0x8000000003027812 */ /* 0x000fc800078ec0ff */
[----:B------:R-:W-:-:S04]  /*36d0*/  SHF.R.U32.HI R3, RZ, 0x18, R2 ;  /* 0x00000018ff037819 */ /* 0x000fc80000011602 */
[----:B------:R-:W-:-:S05]  /*36e0*/  LOP3.LUT R3, R0, R3, RZ, 0xfc, !PT ;  /* 0x0000000300037212 */ /* 0x000fca00078efcff */
[----:B------:R0:W-:Y:S01]  /*36f0*/  STG.E.U8 [R16.64], R3 ;  /* 0x0000000310007986 */ /* 0x0001e2000c101124 */
[----:B------:R-:W-:Y:S05]  /*3700*/  BRA `(.L_x_7900) ;  /* 0x0000073000007947 */ /* 0x000fea0003800000 */
.L_x_7910:
[----:B------:R-:W-:-:S04]  /*3710*/  LOP3.LUT R3, R3, 0xff, RZ, 0xc0, !PT ;  /* 0x000000ff03037812 */ /* 0x000fc800078ec0ff */
[----:B------:R-:W0:Y:S02]  /*3720*/  I2F.U16 R0, R3 ;  /* 0x0000000300007306 */ /* 0x000e240000101000 */
[----:B0-----:R-:W-:-:S05]  /*3730*/  F2FP.BF16.PACK_AB R0, RZ, R0 ;  /* 0x00000000ff00723e */ /* 0x001fca00000010ff */
[----:B------:R0:W-:Y:S01]  /*3740*/  STG.E.U16 [R16.64], R0 ;  /* 0x0000000010007986 */ /* 0x0001e2000c101524 */
[----:B------:R-:W-:Y:S05]  /*3750*/  BRA `(.L_x_7900) ;  /* 0x000006e000007947 */ /* 0x000fea0003800000 */
.L_x_7907:
        /* <DEDUP_REMOVED lines=8> */
[----:B------:R-:W-:-:S05]  /*37e0*/  LOP3.LUT R3, R3, 0xff, RZ, 0xc0, !PT ;  /* 0x000000ff03037812 */ /* 0x000fca00078ec0ff */
[----:B------:R0:W-:Y:S01]  /*37f0*/  STG.E.U16 [R16.64], R3 ;  /* 0x0000000310007986 */ /* 0x0001e2000c101524 */
[----:B------:R-:W-:Y:S05]  /*3800*/  BRA `(.L_x_7900) ;  /* 0x0000063000007947 */ /* 0x000fea0003800000 */
.L_x_7919:
[----:B------:R-:W-:Y:S01]  /*3810*/  LOP3.LUT R3, R3, 0xff, RZ, 0xc0, !PT ;  /* 0x000000ff03037812 */ /* 0x000fe200078ec0ff */
[----:B------:R-:W-:Y:S01]  /*3820*/  BSSY B0, `(.L_x_7920) ;  /* 0x0000015000007945 */ /* 0x000fe20003800000 */
[----:B------:R-:W-:-:S04]  /*3830*/  IMAD.MOV.U32 R8, RZ, RZ, 0x80 ;  /* 0x00000080ff087424 */ /* 0x000fc800078e00ff */
[----:B------:R-:W0:Y:S02]  /*3840*/  I2F.U16 R3, R3 ;  /* 0x0000000300037306 */ /* 0x000e240000101000 */
        /* <DEDUP_REMOVED lines=14> */
.L_x_7922:
[----:B------:R-:W-:-:S04]  /*3930*/  LOP3.LUT R2, R3, 0x80000000, RZ, 0xc0, !PT ;  /* 0x8000000003027812 */ /* 0x000fc800078ec0ff */
[----:B------:R-:W-:-:S04]  /*3940*/  SHF.R.U32.HI R3, RZ, 0x18, R2 ;  /* 0x00000018ff037819 */ /* 0x000fc80000011602 */
[----:B------:R-:W-:-:S04]  /*3950*/  LOP3.LUT R0, R0, R3, RZ, 0xfc, !PT ;  /* 0x0000000300007212 */ /* 0x000fc800078efcff */
[----:B------:R-:W-:Y:S02]  /*3960*/  PRMT R8, R0, 0x7610, R8 ;  /* 0x0000761000087816 */ /* 0x000fe40000000008 */
.L_x_7921:
[----:B------:R-:W-:Y:S05]  /*3970*/  BSYNC B0 ;  /* 0x0000000000007941 */ /* 0x000fea0003800000 */
.L_x_7920:
[----:B------:R0:W-:Y:S01]  /*3980*/  STG.E.U8 [R16.64], R8 ;  /* 0x0000000810007986 */ /* 0x0001e2000c101124 */
[----:B------:R-:W-:Y:S05]  /*3990*/  BRA `(.L_x_7900) ;  /* 0x000004a000007947 */ /* 0x000fea0003800000 */
.L_x_7918:
        /* <DEDUP_REMOVED lines=18> */
.L_x_7925:
[----:B------:R-:W-:-:S04]  /*3ac0*/  LOP3.LUT R2, R3, 0x80000000, RZ, 0xc0, !PT ;  /* 0x8000000003027812 */ /* 0x000fc800078ec0ff */
[----:B------:R-:W-:-:S04]  /*3ad0*/  SHF.R.U32.HI R3, RZ, 0x18, R2 ;  /* 0x00000018ff037819 */ /* 0x000fc80000011602 */
[----:B------:R-:W-:-:S04]  /*3ae0*/  LOP3.LUT R0, R0, R3, RZ, 0xfc, !PT ;  /* 0x0000000300007212 */ /* 0x000fc800078efcff */
[----:B------:R-:W-:Y:S02]  /*3af0*/  PRMT R8, R0, 0x7610, R8 ;  /* 0x0000761000087816 */ /* 0x000fe40000000008 */
.L_x_7924:
[----:B------:R-:W-:Y:S05]  /*3b00*/  BSYNC B0 ;  /* 0x0000000000007941 */ /* 0x000fea0003800000 */
.L_x_7923:
[----:B------:R0:W-:Y:S01]  /*3b10*/  STG.E.U8 [R16.64], R8 ;  /* 0x0000000810007986 */ /* 0x0001e2000c101124 */
[----:B------:R-:W-:Y:S05]  /*3b20*/  BRA `(.L_x_7900) ;  /* 0x0000031000007947 */ /* 0x000fea0003800000 */
.L_x_7917:
[----:B------:R-:W-:-:S13]  /*3b30*/  ISETP.NE.AND P0, PT, R2, 0x1c, PT ;  /* 0x0000001c0200780c */ /* 0x000fda0003f05270 */
[----:B------:R-:W-:Y:S05]  /*3b40*/  @!P0 BRA `(.L_x_7926) ;  /* 0x000002d000008947 */ /* 0x000fea0003800000 */
[----:B------:R-:W-:-:S13]  /*3b50*/  ISETP.NE.AND P0, PT, R2, 0x1d, PT ;  /* 0x0000001d0200780c */ /* 0x000fda0003f05270 */
[----:B------:R-:W-:Y:S05]  /*3b60*/  @!P0 BRA `(.L_x_7927) ;  /* 0x0000027000008947 */ /* 0x000fea0003800000 */
[----:B------:R-:W-:-:S13]  /*3b70*/  ISETP.NE.AND P0, PT, R2, 0x2c, PT ;  /* 0x0000002c0200780c */ /* 0x000fda0003f05270 */
[----:B------:R-:W-:Y:S05]  /*3b80*/  @P0 BRA `(.L_x_7899) ;  /* 0x0000011000000947 */ /* 0x000fea0003800000 */
[----:B------:R-:W-:Y:S02]  /*3b90*/  LOP3.LUT R4, R3, 0xff, RZ, 0xc0, !PT ;  /* 0x000000ff03047812 */ /* 0x000fe400078ec0ff */
[----:B------:R-:W-:-:S04]  /*3ba0*/  PLOP3.LUT P0, PT, PT, PT, PT, 0x80, 0x0 ;  /* 0x000000000000781c */ /* 0x000fc80003f0f070 */
[----:B------:R-:W0:Y:S02]  /*3bb0*/  I2F.U16 R4, R4 ;  /* 0x0000000400047306 */ /* 0x000e240000101000 */
        /* <DEDUP_REMOVED lines=14> */
.L_x_7899:
        /* <DEDUP_REMOVED lines=20> */
.L_x_7927:
[----:B------:R-:W-:Y:S01]  /*3de0*/  LOP3.LUT R2, R3, 0xff, RZ, 0xc0, !PT ;  /* 0x000000ff03027812 */ /* 0x000fe200078ec0ff */
[----:B------:R-:W-:-:S05]  /*3df0*/  IMAD.MOV.U32 R3, RZ, RZ, RZ ;  /* 0x000000ffff037224 */ /* 0x000fca00078e00ff */
[----:B------:R0:W-:Y:S01]  /*3e00*/  STG.E.64 [R16.64], R2 ;  /* 0x0000000210007986 */ /* 0x0001e2000c101b24 */
[----:B------:R-:W-:Y:S05]  /*3e10*/  BRA `(.L_x_7900) ;  /* 0x0000002000007947 */ /* 0x000fea0003800000 */
.L_x_7926:
[----:B------:R-:W-:-:S05]  /*3e20*/  LOP3.LUT R3, R3, 0xff, RZ, 0xc0, !PT ;  /* 0x000000ff03037812 */ /* 0x000fca00078ec0ff */
[----:B------:R0:W-:Y:S02]  /*3e30*/  STG.E [R16.64], R3 ;  /* 0x0000000310007986 */ /* 0x0001e4000c101924 */
.L_x_7900:
[----:B------:R-:W-:-:S05]  /*3e40*/  IMAD R18, R19, 0x200, R18 ;  /* 0x0000020013127824 */ /* 0x000fca00078e0212 */
[----:B------:R-:W-:Y:S02]  /*3e50*/  IADD3 R23, R18, 0x80, RZ ;  /* 0x0000008012177810 */ /* 0x000fe40007ffe0ff */
.L_x_7829:
[----:B------:R-:W-:Y:S05]  /*3e60*/  BSYNC B6 ;  /* 0x0000000000067941 */ /* 0x000fea0003800000 */
.L_x_7828:
        /* <DEDUP_REMOVED lines=258> */
.L_x_7930:
        /* <DEDUP_REMOVED lines=18> */
.L_x_7934:
[----:B------:R0:W5:Y:S01]  /*4fb0*/  LDG.E.U8 R19, [R4.64] ;  /* 0x0000002404137981 */ /* 0x000162000c1e1100 */
[----:B------:R-:W-:Y:S05]  /*4fc0*/  BRA `(.L_x_7936) ;  /* 0x00000dc000007947 */ /* 0x000fea0003800000 */
.L_x_7933:
        /* <DEDUP_REMOVED lines=8> */
.L_x_7938:
[----:B------:R0:W5:Y:S01]  /*5050*/  LDG.E.U8 R19, [R4.64] ;  /* 0x0000002404137981 */ /* 0x000162000c1e1100 */
[----:B------:R-:W-:Y:S05]  /*5060*/  BRA `(.L_x_7936) ;  /* 0x00000d2000007947 */ /* 0x000fea0003800000 */
.L_x_7937:
[----:B------:R0:W5:Y:S01]  /*5070*/  LDG.E.U16 R19, [R4.64] ;  /* 0x0000002404137981 */ /* 0x000162000c1e1500 */
[----:B------:R-:W-:Y:S05]  /*5080*/  BRA `(.L_x_7936) ;  /* 0x00000d0000007947 */ /* 0x000fea0003800000 */
.L_x_7932:
        /* <DEDUP_REMOVED lines=10> */
.L_x_7940:
[----:B------:R-:W2:Y:S02]  /*5130*/  LDG.E.U16 R2, [R4.64] ;  /* 0x0000002404027981 */ /* 0x000ea4000c1e1500 */
[----:B--2---:R-:W-:-:S06]  /*5140*/  HADD2.F32 R2, -RZ, R2.H0_H0 ;  /* 0x20000002ff027230 */ /* 0x004fcc0000004100 */
[----:B------:R-:W0:Y:S02]  /*5150*/  F2I.S64.TRUNC R2, R2 ;  /* 0x0000000200027311 */ /* 0x000e24000020d900 */
[----:B0-----:R-:W-:Y:S01]  /*5160*/  PRMT R19, R2, 0x7610, R19 ;  /* 0x0000761002137816 */ /* 0x001fe20000000013 */
[----:B------:R-:W-:Y:S05]  /*5170*/  BRA `(.L_x_7936) ;  /* 0x00000c1000007947 */ /* 0x000fea0003800000 */
.L_x_7939:
        /* <DEDUP_REMOVED lines=10> */
.L_x_7942:
[----:B------:R-:W2:Y:S02]  /*5220*/  LDG.E.U16 R4, [R4.64] ;  /* 0x0000002404047981 */ /* 0x000ea4000c1e1500 */
[----:B--2---:R-:W-:-:S06]  /*5230*/  HADD2.F32 R2, -RZ, R4.H0_H0 ;  /* 0x20000004ff027230 */ /* 0x004fcc0000004100 */
[----:B------:R-:W0:Y:S02]  /*5240*/  F2I.S64.TRUNC R2, R2 ;  /* 0x0000000200027311 */ /* 0x000e24000020d900 */
[----:B0-----:R-:W-:Y:S01]  /*5250*/  PRMT R19, R2, 0x7610, R19 ;  /* 0x0000761002137816 */ /* 0x001fe20000000013 */
[----:B------:R-:W-:Y:S05]  /*5260*/  BRA `(.L_x_7936) ;  /* 0x00000b2000007947 */ /* 0x000fea0003800000 */
.L_x_7941:
[----:B------:R-:W2:Y:S02]  /*5270*/  LDG.E.64 R2, [R4.64] ;  /* 0x0000002404027981 */ /* 0x000ea4000c1e1b00 */
[----:B--2---:R-:W0:Y:S02]  /*5280*/  F2I.S64.F64.TRUNC R2, R2 ;  /* 0x0000000200027311 */ /* 0x004e24000030d900 */
[----:B0-----:R-:W-:Y:S01]  /*5290*/  PRMT R19, R2, 0x7610, R19 ;  /* 0x0000761002137816 */ /* 0x001fe20000000013 */
[----:B------:R-:W-:Y:S05]  /*52a0*/  BRA `(.L_x_7936) ;  /* 0x00000ae000007947 */ /* 0x000fea0003800000 */
.L_x_7931:
        /* <DEDUP_REMOVED lines=12> */
.L_x_7945:
[----:B------:R-:W2:Y:S02]  /*5370*/  LDG.E.64 R4, [R4.64] ;  /* 0x0000002404047981 */ /* 0x000ea4000c1e1b00 */
[----:B--2---:R-:W0:Y:S02]  /*5380*/  F2I.S64.F64.TRUNC R2, R4 ;  /* 0x0000000400027311 */ /* 0x004e24000030d900 */
[----:B0-----:R-:W-:Y:S01]  /*5390*/  PRMT R19, R2, 0x7610, R19 ;  /* 0x0000761002137816 */ /* 0x001fe20000000013 */
[----:B------:R-:W-:Y:S05]  /*53a0*/  BRA `(.L_x_7936) ;  /* 0x000009e000007947 */ /* 0x000fea0003800000 */
.L_x_7944:
        /* <DEDUP_REMOVED lines=28> */
.L_x_7947:
        /* <DEDUP_REMOVED lines=15> */
.L_x_7946:
[----:B------:R-:W2:Y:S02]  /*5660*/  LDG.E.U16 R2, [R4.64] ;  /* 0x0000002404027981 */ /* 0x000ea4000c1e1500 */
[----:B--2---:R-:W-:-:S06]  /*5670*/  PRMT R2, RZ, 0x5410, R2 ;  /* 0x00005410ff027816 */ /* 0x004fcc0000000002 */
[----:B------:R-:W0:Y:S02]  /*5680*/  F2I.S64.TRUNC R2, R2 ;  /* 0x0000000200027311 */ /* 0x000e24000020d900 */
[----:B0-----:R-:W-:Y:S01]  /*5690*/  PRMT R19, R2, 0x7610, R19 ;  /* 0x0000761002137816 */ /* 0x001fe20000000013 */
[----:B------:R-:W-:Y:S05]  /*56a0*/  BRA `(.L_x_7936) ;  /* 0x000006e000007947 */ /* 0x000fea0003800000 */
.L_x_7943:
        /* <DEDUP_REMOVED lines=10> */
.L_x_7950:
        /* <DEDUP_REMOVED lines=21> */
.L_x_7954:
[----:B------:R-:W-:Y:S05]  /*58a0*/  BSYNC B1 ;  /* 0x0000000000017941 */ /* 0x000fea0003800000 */
.L_x_7953:
[----:B------:R-:W-:Y:S01]  /*58b0*/  IMAD.SHL.U32 R2, R2, 0x100000, RZ ;  /* 0x0010000002027824 */ /* 0x000fe200078e00ff */
[----:B------:R-:W-:-:S04]  /*58c0*/  LEA R3, R0, 0x3b800000, 0x17 ;  /* 0x3b80000000037811 */ /* 0x000fc800078eb8ff */
[----:B------:R-:W-:Y:S02]  /*58d0*/  LOP3.LUT R2, R3, R2, R4, 0xfe, !PT ;  /* 0x0000000203027212 */ /* 0x000fe400078efe04 */
.L_x_7952:
[----:B------:R-:W-:Y:S05]  /*58e0*/  BSYNC B0 ;  /* 0x0000000000007941 */ /* 0x000fea0003800000 */
.L_x_7951:
[----:B------:R-:W0:Y:S02]  /*58f0*/  F2I.S64.TRUNC R2, R2 ;  /* 0x0000000200027311 */ /* 0x000e24000020d900 */
[----:B0-----:R-:W-:Y:S01]  /*5900*/  PRMT R19, R2, 0x7610, R19 ;  /* 0x0000761002137816 */ /* 0x001fe20000000013 */
[----:B------:R-:W-:Y:S05]  /*5910*/  BRA `(.L_x_7936) ;  /* 0x0000047000007947 */ /* 0x000fea0003800000 */
.L_x_7949:
        /* <DEDUP_REMOVED lines=21> */
.L_x_7958:
[----:B------:R-:W-:Y:S05]  /*5a70*/  BSYNC B1 ;  /* 0x0000000000017941 */ /* 0x000fea0003800000 */
.L_x_7957:
[----:B------:R-:W-:Y:S01]  /*5a80*/  IMAD.SHL.U32 R2, R2, 0x200000, RZ ;  /* 0x0020000002027824 */ /* 0x000fe200078e00ff */
[----:B------:R-:W-:-:S04]  /*5a90*/  LEA R3, R0, 0x37800000, 0x17 ;  /* 0x3780000000037811 */ /* 0x000fc800078eb8ff */
[----:B------:R-:W-:Y:S02]  /*5aa0*/  LOP3.LUT R2, R3, R2, R4, 0xfe, !PT ;  /* 0x0000000203027212 */ /* 0x000fe400078efe04 */
.L_x_7956:
[----:B------:R-:W-:Y:S05]  /*5ab0*/  BSYNC B0 ;  /* 0x0000000000007941 */ /* 0x000fea0003800000 */
.L_x_7955:
[----:B------:R-:W0:Y:S02]  /*5ac0*/  F2I.S64.TRUNC R2, R2 ;  /* 0x0000000200027311 */ /* 0x000e24000020d900 */
[----:B0-----:R-:W-:Y:S01]  /*5ad0*/  PRMT R19, R2, 0x7610, R19 ;  /* 0x0000761002137816 */ /* 0x001fe20000000013 */
[----:B------:R-:W-:Y:S05]  /*5ae0*/  BRA `(.L_x_7936) ;  /* 0x000002a000007947 */ /* 0x000fea0003800000 */
.L_x_7948:
        /* <DEDUP_REMOVED lines=14> */
.L_x_7962:
[----:B------:R-:W-:Y:S05]  /*5bd0*/  BSYNC B0 ;  /* 0x0000000000007941 */ /* 0x000fea0003800000 */
.L_x_7961:
[----:B------:R-:W0:Y:S02]  /*5be0*/  F2I.S64.TRUNC R2, R2 ;  /* 0x0000000200027311 */ /* 0x000e24000020d900 */
[----:B0-----:R-:W-:Y:S01]  /*5bf0*/  PRMT R19, R2, 0x7610, R19 ;  /* 0x0000761002137816 */ /* 0x001fe20000000013 */
[----:B------:R-:W-:Y:S05]  /*5c00*/  BRA `(.L_x_7936) ;  /* 0x0000018000007947 */ /* 0x000fea0003800000 */
.L_x_7935:
        /* <DEDUP_REMOVED lines=21> */
.L_x_7960:
[----:B------:R0:W5:Y:S01]  /*5d60*/  LDG.E.U8 R19, [R4.64] ;  /* 0x0000002404137981 */ /* 0x000162000c1e1100 */
[----:B------:R-:W-:Y:S05]  /*5d70*/  BRA `(.L_x_7936) ;  /* 0x0000001000007947 */ /* 0x000fea0003800000 */
.L_x_7959:
[----:B------:R0:W5:Y:S02]  /*5d80*/  LDG.E.U8 R19, [R4.64] ;  /* 0x0000002404137981 */ /* 0x000164000c1e1100 */
.L_x_7936:
        /* <DEDUP_REMOVED lines=16> */
.L_x_7966:
[----:B------:R0:W5:Y:S01]  /*5e90*/  LDG.E.U8 R0, [R4.64] ;  /* 0x0000002404007981 */ /* 0x000162000c1e1100 */
[----:B------:R-:W-:Y:S05]  /*5ea0*/  BRA `(.L_x_7968) ;  /* 0x00000dc000007947 */ /* 0x000fea0003800000 */
.L_x_7965:
        /* <DEDUP_REMOVED lines=8> */
.L_x_7970:
[----:B------:R0:W5:Y:S01]  /*5f30*/  LDG.E.U8 R0, [R4.64] ;  /* 0x0000002404007981 */ /* 0x000162000c1e1100 */
[----:B------:R-:W-:Y:S05]  /*5f40*/  BRA `(.L_x_7968) ;  /* 0x00000d2000007947 */ /* 0x000fea0003800000 */
.L_x_7969:
[----:B------:R0:W5:Y:S01]  /*5f50*/  LDG.E.U16 R0, [R4.64] ;  /* 0x0000002404007981 */ /* 0x000162000c1e1500 */
[----:B------:R-:W-:Y:S05]  /*5f60*/  BRA `(.L_x_7968) ;  /* 0x00000d0000007947 */ /* 0x000fea0003800000 */
.L_x_7964:
        /* <DEDUP_REMOVED lines=10> */
.L_x_7972:
[----:B------:R-:W2:Y:S02]  /*6010*/  LDG.E.U16 R2, [R4.64] ;  /* 0x0000002404027981 */ /* 0x000ea4000c1e1500 */
[----:B--2---:R-:W-:-:S06]  /*6020*/  HADD2.F32 R2, -RZ, R2.H0_H0 ;  /* 0x20000002ff027230 */ /* 0x004fcc0000004100 */
[----:B------:R-:W0:Y:S02]  /*6030*/  F2I.S64.TRUNC R2, R2 ;  /* 0x0000000200027311 */ /* 0x000e24000020d900 */
[----:B0-----:R-:W-:Y:S01]  /*6040*/  PRMT R0, R2, 0x7610, R0 ;  /* 0x0000761002007816 */ /* 0x001fe20000000000 */
[----:B------:R-:W-:Y:S05]  /*6050*/  BRA `(.L_x_7968) ;  /* 0x00000c1000007947 */ /* 0x000fea0003800000 */
.L_x_7971:
        /* <DEDUP_REMOVED lines=10> */
.L_x_7974:
[----:B------:R-:W2:Y:S02]  /*6100*/  LDG.E.U16 R4, [R4.64] ;  /* 0x0000002404047981 */ /* 0x000ea4000c1e1500 */
[----:B--2---:R-:W-:-:S06]  /*6110*/  HADD2.F32 R2, -RZ, R4.H0_H0 ;  /* 0x20000004ff027230 */ /* 0x004fcc0000004100 */
[----:B------:R-:W0:Y:S02]  /*6120*/  F2I.S64.TRUNC R2, R2 ;  /* 0x0000000200027311 */ /* 0x000e24000020d900 */
[----:B0-----:R-:W-:Y:S01]  /*6130*/  PRMT R0, R2, 0x7610, R0 ;  /* 0x0000761002007816 */ /* 0x001fe20000000000 */
[----:B------:R-:W-:Y:S05]  /*6140*/  BRA `(.L_x_7968) ;  /* 0x00000b2000007947 */ /* 0x000fea0003800000 */
.L_x_7973:
[----:B------:R-:W2:Y:S02]  /*6150*/  LDG.E.64 R2, [R4.64] ;  /* 0x0000002404027981 */ /* 0x000ea4000c1e1b00 */
[----:B--2---:R-:W0:Y:S02]  /*6160*/  F2I.S64.F64.TRUNC R2, R2 ;  /* 0x0000000200027311 */ /* 0x004e24000030d900 */
[----:B0-----:R-:W-:Y:S01]  /*6170*/  PRMT R0, R2, 0x7610, R0 ;  /* 0x0000761002007816 */ /* 0x001fe20000000000 */
[----:B------:R-:W-:Y:S05]  /*6180*/  BRA `(.L_x_7968) ;  /* 0x00000ae000007947 */ /* 0x000fea0003800000 */
.L_x_7963:
        /* <DEDUP_REMOVED lines=12> */
.L_x_7977:
[----:B------:R-:W2:Y:S02]  /*6250*/  LDG.E.64 R4, [R4.64] ;  /* 0x0000002404047981 */ /* 0x000ea4000c1e1b00 */
[----:B--2---:R-:W0:Y:S02]  /*6260*/  F2I.S64.F64.TRUNC R2, R4 ;  /* 0x0000000400027311 */ /* 0x004e24000030d900 */
[----:B0-----:R-:W-:Y:S01]  /*6270*/  PRMT R0, R2, 0x7610, R0 ;  /* 0x0000761002007816 */ /* 0x001fe20000000000 */
[----:B------:R-:W-:Y:S05]  /*6280*/  BRA `(.L_x_7968) ;  /* 0x000009e000007947 */ /* 0x000fea0003800000 */
.L_x_7976:
        /* <DEDUP_REMOVED lines=28> */
.L_x_7979:
        /* <DEDUP_REMOVED lines=15> */
.L_x_7978:
[----:B------:R-:W2:Y:S02]  /*6540*/  LDG.E.U16 R2, [R4.64] ;  /* 0x0000002404027981 */ /* 0x000ea4000c1e1500 */
[----:B--2---:R-:W-:-:S06]  /*6550*/  PRMT R2, RZ, 0x5410, R2 ;  /* 0x00005410ff027816 */ /* 0x004fcc0000000002 */
[----:B------:R-:W0:Y:S02]  /*6560*/  F2I.S64.TRUNC R2, R2 ;  /* 0x0000000200027311 */ /* 0x000e24000020d900 */
[----:B0-----:R-:W-:Y:S01]  /*6570*/  PRMT R0, R2, 0x7610, R0 ;  /* 0x0000761002007816 */ /* 0x001fe20000000000 */
[----:B------:R-:W-:Y:S05]  /*6580*/  BRA `(.L_x_7968) ;  /* 0x000006e000007947 */ /* 0x000fea0003800000 */
.L_x_7975:
        /* <DEDUP_REMOVED lines=10> */
.L_x_7982:
        /* <DEDUP_REMOVED lines=21> */
.L_x_7986:
[----:B------:R-:W-:Y:S05]  /*6780*/  BSYNC B1 ;  /* 0x0000000000017941 */ /* 0x000fea0003800000 */
.L_x_7985:
[----:B------:R-:W-:Y:S01]  /*6790*/  IMAD.SHL.U32 R2, R2, 0x100000, RZ ;  /* 0x0010000002027824 */ /* 0x000fe200078e00ff */
[----:B------:R-:W-:-:S04]  /*67a0*/  LEA R3, R0, 0x3b800000, 0x17 ;  /* 0x3b80000000037811 */ /* 0x000fc800078eb8ff */
[----:B------:R-:W-:Y:S02]  /*67b0*/  LOP3.LUT R2, R3, R2, R4, 0xfe, !PT ;  /* 0x0000000203027212 */ /* 0x000fe400078efe04 */
.L_x_7984:
[----:B------:R-:W-:Y:S05]  /*67c0*/  BSYNC B0 ;  /* 0x0000000000007941 */ /* 0x000fea0003800000 */
.L_x_7983:
[----:B------:R-:W0:Y:S02]  /*67d0*/  F2I.S64.TRUNC R2, R2 ;  /* 0x0000000200027311 */ /* 0x000e24000020d900 */
[----:B0-----:R-:W-:Y:S01]  /*67e0*/  PRMT R0, R2, 0x7610, R0 ;  /* 0x0000761002007816 */ /* 0x001fe20000000000 */
[----:B------:R-:W-:Y:S05]  /*67f0*/  BRA `(.L_x_7968) ;  /* 0x0000047000007947 */ /* 0x000fea0003800000 */
.L_x_7981:
        /* <DEDUP_REMOVED lines=21> */
.L_x_7990:
[----:B------:R-:W-:Y:S05]  /*6950*/  BSYNC B1 ;  /* 0x0000000000017941 */ /* 0x000fea0003800000 */
.L_x_7989:
[----:B------:R-:W-:Y:S01]  /*6960*/  IMAD.SHL.U32 R2, R2, 0x200000, RZ ;  /* 0x0020000002027824 */ /* 0x000fe200078e00ff */
[----:B------:R-:W-:-:S04]  /*6970*/  LEA R3, R0, 0x37800000, 0x17 ;  /* 0x3780000000037811 */ /* 0x000fc800078eb8ff */
[----:B------:R-:W-:Y:S02]  /*6980*/  LOP3.LUT R2, R3, R2, R4, 0xfe, !PT ;  /* 0x0000000203027212 */ /* 0x000fe400078efe04 */
.L_x_7988:
[----:B------:R-:W-:Y:S05]  /*6990*/  BSYNC B0 ;  /* 0x0000000000007941 */ /* 0x000fea0003800000 */
.L_x_7987:
[----:B------:R-:W0:Y:S02]  /*69a0*/  F2I.S64.TRUNC R2, R2 ;  /* 0x0000000200027311 */ /* 0x000e24000020d900 */
[----:B0-----:R-:W-:Y:S01]  /*69b0*/  PRMT R0, R2, 0x7610, R0 ;  /* 0x0000761002007816 */ /* 0x001fe20000000000 */
[----:B------:R-:W-:Y:S05]  /*69c0*/  BRA `(.L_x_7968) ;  /* 0x000002a000007947 */ /* 0x000fea0003800000 */
.L_x_7980:
        /* <DEDUP_REMOVED lines=14> */
.L_x_7994:
[----:B------:R-:W-:Y:S05]  /*6ab0*/  BSYNC B0 ;  /* 0x0000000000007941 */ /* 0x000fea0003800000 */
.L_x_7993:
[----:B------:R-:W0:Y:S02]  /*6ac0*/  F2I.S64.TRUNC R2, R2 ;  /* 0x0000000200027311 */ /* 0x000e24000020d900 */
[----:B0-----:R-:W-:Y:S01]  /*6ad0*/  PRMT R0, R2, 0x7610, R0 ;  /* 0x0000761002007816 */ /* 0x001fe20000000000 */
[----:B------:R-:W-:Y:S05]  /*6ae0*/  BRA `(.L_x_7968) ;  /* 0x0000018000007947 */ /* 0x000fea0003800000 */
.L_x_7967:
        /* <DEDUP_REMOVED lines=21> */
.L_x_7992:
[----:B------:R0:W5:Y:S01]  /*6c40*/  LDG.E.U8 R0, [R4.64] ;  /* 0x0000002404007981 */ /* 0x000162000c1e1100 */
[----:B------:R-:W-:Y:S05]  /*6c50*/  BRA `(.L_x_7968) ;  /* 0x0000001000007947 */ /* 0x000fea0003800000 */
.L_x_7991:
[----:B------:R0:W5:Y:S02]  /*6c60*/  LDG.E.U8 R0, [R4.64] ;  /* 0x0000002404007981 */ /* 0x000164000c1e1100 */
.L_x_7968:
        /* <DEDUP_REMOVED lines=20> */
.L_x_7998:
[----:B------:R0:W-:Y:S01]  /*6db0*/  STG.E.U8 [R16.64], R3 ;  /* 0x0000000310007986 */ /* 0x0001e2000c101124 */
[----:B------:R-:W-:Y:S05]  /*6dc0*/  BRA `(.L_x_8000) ;  /* 0x00000e9000007947 */ /* 0x000fea0003800000 */
.L_x_7997:
        /* <DEDUP_REMOVED lines=10> */
.L_x_8002:
[----:B------:R-:W-:-:S05]  /*6e70*/  LOP3.LUT R3, R3, 0xff, RZ, 0xc0, !PT ;  /* 0x000000ff03037812 */ /* 0x000fca00078ec0ff */
[----:B------:R0:W-:Y:S01]  /*6e80*/  STG.E [R16.64], R3 ;  /* 0x0000000310007986 */ /* 0x0001e2000c101924 */
[----:B------:R-:W-:Y:S05]  /*6e90*/  BRA `(.L_x_8000) ;  /* 0x00000dc000007947 */ /* 0x000fea0003800000 */
.L_x_8001:
[----:B------:R-:W-:-:S05]  /*6ea0*/  LOP3.LUT R3, R3, 0xff, RZ, 0xc0, !PT ;  /* 0x000000ff03037812 */ /* 0x000fca00078ec0ff */
[----:B------:R0:W-:Y:S01]  /*6eb0*/  STG.E.U16 [R16.64], R3 ;  /* 0x0000000310007986 */ /* 0x0001e2000c101524 */
[----:B------:R-:W-:Y:S05]  /*6ec0*/  BRA `(.L_x_8000) ;  /* 0x00000d9000007947 */ /* 0x000fea0003800000 */
.L_x_7996:
        /* <DEDUP_REMOVED lines=10> */
.L_x_8004:
[----:B------:R-:W-:-:S04]  /*6f70*/  LOP3.LUT R3, R3, 0xff, RZ, 0xc0, !PT ;  /* 0x000000ff03037812 */ /* 0x000fc800078ec0ff */
[----:B------:R-:W0:Y:S02]  /*6f80*/  I2F.U16 R0, R3 ;  /* 0x0000000300007306 */ /* 0x000e240000101000 */
[----:B0-----:R-:W-:-:S05]  /*6f90*/  F2FP.PACK_AB R0, RZ, R0 ;  /* 0x00000000ff00723e */ /* 0x001fca00000000ff */
[----:B------:R0:W-:Y:S01]  /*6fa0*/  STG.E.U16 [R16.64], R0 ;  /* 0x0000000010007986 */ /* 0x0001e2000c101524 */
[----:B------:R-:W-:Y:S05]  /*6fb0*/  BRA `(.L_x_8000) ;  /* 0x00000ca000007947 */ /* 0x000fea0003800000 */
.L_x_8003:
        /* <DEDUP_REMOVED lines=11> */
.L_x_8006:
[----:B------:R-:W-:-:S06]  /*7070*/  LOP3.LUT R3, R3, 0xff, RZ, 0xc0, !PT ;  /* 0x000000ff03037812 */ /* 0x000fcc00078ec0ff */
[----:B------:R-:W0:Y:S02]  /*7080*/  I2F.U16 R3, R3 ;  /* 0x0000000300037306 */ /* 0x000e240000101000 */
[----:B0-----:R-:W-:-:S04]  /*7090*/  F2FP.PACK_AB R3, RZ, R3 ;  /* 0x00000003ff03723e */ /* 0x001fc800000000ff */
[----:B------:R-:W-:-:S05]  /*70a0*/  PRMT R3, R3, 0x5410, RZ ;  /* 0x0000541003037816 */ /* 0x000fca00000000ff */
[----:B------:R0:W-:Y:S01]  /*70b0*/  STG.E [R16.64], R3 ;  /* 0x0000000310007986 */ /* 0x0001e2000c101924 */
[----:B------:R-:W-:Y:S05]  /*70c0*/  BRA `(.L_x_8000) ;  /* 0x00000b9000007947 */ /* 0x000fea0003800000 */
.L_x_8005:
[----:B------:R-:W-:-:S06]  /*70d0*/  LOP3.LUT R3, R3, 0xff, RZ, 0xc0, !PT ;  /* 0x000000ff03037812 */ /* 0x000fcc00078ec0ff */
[----:B------:R-:W0:Y:S02]  /*70e0*/  I2F.F64.U16 R2, R3 ;  /* 0x0000000300027312 */ /* 0x000e240000101800 */
[----:B0-----:R0:W-:Y:S01]  /*70f0*/  STG.E.64 [R16.64], R2 ;  /* 0x0000000210007986 */ /* 0x0011e2000c101b24 */
[----:B------:R-:W-:Y:S05]  /*7100*/  BRA `(.L_x_8000) ;  /* 0x00000b5000007947 */ /* 0x000fea0003800000 */
.L_x_7995:
        /* <DEDUP_REMOVED lines=12> */
.L_x_8009:
[----:B------:R-:W-:Y:S01]  /*71d0*/  LOP3.LUT R4, R3, 0xff, RZ, 0xc0, !PT ;  /* 0x000000ff03047812 */ /* 0x000fe200078ec0ff */
[----:B------:R-:W-:-:S05]  /*71e0*/  CS2R R6, SRZ ;  /* 0x0000000000067805 */ /* 0x000fca000001ff00 */
[----:B------:R-:W0:Y:S02]  /*71f0*/  I2F.F64.U16 R4, R4 ;  /* 0x0000000400047312 */ /* 0x000e240000101800 */
[----:B0-----:R0:W-:Y:S01]  /*7200*/  STG.E.128 [R16.64], R4 ;  /* 0x0000000410007986 */ /* 0x0011e2000c101d24 */
[----:B------:R-:W-:Y:S05]  /*7210*/  BRA `(.L_x_8000) ;  /* 0x00000a4000007947 */ /* 0x000fea0003800000 */
.L_x_8008:
        /* <DEDUP_REMOVED lines=22> */
.L_x_8013:
[----:B------:R-:W-:Y:S05]  /*7380*/  BSYNC B0 ;  /* 0x0000000000007941 */ /* 0x000fea0003800000 */
.L_x_8012:
[----:B------:R-:W-:-:S05]  /*7390*/  LOP3.LUT R3, R0, R3, RZ, 0xfc, !PT ;  /* 0x0000000300037212 */ /* 0x000fca00078efcff */
[----:B------:R0:W-:Y:S01]  /*73a0*/  STG.E.U8 [R16.64], R3 ;  /* 0x0000000310007986 */ /* 0x0001e2000c101124 */
[----:B------:R-:W-:Y:S05]  /*73b0*/  BRA `(.L_x_8000) ;  /* 0x000008a000007947 */ /* 0x000fea0003800000 */
.L_x_8011:
        /* <DEDUP_REMOVED lines=14> */
.L_x_8015:
[----:B------:R-:W-:Y:S01]  /*74a0*/  IMAD.MOV.U32 R0, RZ, RZ, 0x7f ;  /* 0x0000007fff007424 */ /* 0x000fe200078e00ff */
[----:B------:R-:W-:-:S04]  /*74b0*/  ISETP.GT.U32.AND P0, PT, R2, 0x7f800000, PT ;  /* 0x7f8000000200780c */ /* 0x000fc80003f04070 */
[----:B------:R-:W-:-:S04]  /*74c0*/  SEL R0, R0, 0x7c, P0 ;  /* 0x0000007c00007807 */ /* 0x000fc80000000000 */
.L_x_8016:
[----:B------:R-:W-:Y:S05]  /*74d0*/  BSYNC B0 ;  /* 0x0000000000007941 */ /* 0x000fea0003800000 */
.L_x_8014:
[----:B------:R-:W-:-:S04]  /*74e0*/  LOP3.LUT R2, R3, 0x80000000, RZ, 0xc0, !PT ;  /* 0x8000000003027812 */ /* 0x000fc800078ec0ff */
[----:B------:R-:W-:-:S04]  /*74f0*/  SHF.R.U32.HI R3, RZ, 0x18, R2 ;  /* 0x00000018ff037819 */ /* 0x000fc80000011602 */
[----:B------:R-:W-:-:S05]  /*7500*/  LOP3.LUT R3, R0, R3, RZ, 0xfc, !PT ;  /* 0x0000000300037212 */ /* 0x000fca00078efcff */
[----:B------:R0:W-:Y:S01]  /*7510*/  STG.E.U8 [R16.64], R3 ;  /* 0x0000000310007986 */ /* 0x0001e2000c101124 */
[----:B------:R-:W-:Y:S05]  /*7520*/  BRA `(.L_x_8000) ;  /* 0x0000073000007947 */ /* 0x000fea0003800000 */
.L_x_8010:
[----:B------:R-:W-:-:S04]  /*7530*/  LOP3.LUT R3, R3, 0xff, RZ, 0xc0, !PT ;  /* 0x000000ff03037812 */ /* 0x000fc800078ec0ff */
[----:B------:R-:W0:Y:S02]  /*7540*/  I2F.U16 R0, R3 ;  /* 0x0000000300007306 */ /* 0x000e240000101000 */
[----:B0-----:R-:W-:-:S05]  /*7550*/  F2FP.BF16.PACK_AB R0, RZ, R0 ;  /* 0x00000000ff00723e */ /* 0x001fca00000010ff */
[----:B------:R0:W-:Y:S01]  /*7560*/  STG.E.U16 [R16.64], R0 ;  /* 0x0000000010007986 */ /* 0x0001e2000c101524 */
[----:B------:R-:W-:Y:S05]  /*7570*/  BRA `(.L_x_8000) ;  /* 0x000006e000007947 */ /* 0x000fea0003800000 */
.L_x_8007:
        /* <DEDUP_REMOVED lines=11> */
.L_x_8019:
        /* <DEDUP_REMOVED lines=18> */
.L_x_8022:
[----:B------:R-:W-:-:S04]  /*7750*/  LOP3.LUT R2, R3, 0x80000000, RZ, 0xc0, !PT ;  /* 0x8000000003027812 */ /* 0x000fc800078ec0ff */
[----:B------:R-:W-:-:S04]  /*7760*/  SHF.R.U32.HI R3, RZ, 0x18, R2 ;  /* 0x00000018ff037819 */ /* 0x000fc80000011602 */
[----:B------:R-:W-:-:S04]  /*7770*/  LOP3.LUT R0, R0, R3, RZ, 0xfc, !PT ;  /* 0x0000000300007212 */ /* 0x000fc800078efcff */
[----:B------:R-:W-:Y:S02]  /*7780*/  PRMT R8, R0, 0x7610, R8 ;  /* 0x0000761000087816 */ /* 0x000fe40000000008 */
.L_x_8021:
[----:B------:R-:W-:Y:S05]  /*7790*/  BSYNC B0 ;  /* 0x0000000000007941 */ /* 0x000fea0003800000 */
.L_x_8020:
[----:B------:R0:W-:Y:S01]  /*77a0*/  STG.E.U8 [R16.64], R8 ;  /* 0x0000000810007986 */ /* 0x0001e2000c101124 */
[----:B------:R-:W-:Y:S05]  /*77b0*/  BRA `(.L_x_8000) ;  /* 0x000004a000007947 */ /* 0x000fea0003800000 */
.L_x_8018:
        /* <DEDUP_REMOVED lines=18> */
.L_x_8025:
[----:B------:R-:W-:-:S04]  /*78e0*/  LOP3.LUT R2, R3, 0x80000000, RZ, 0xc0, !PT ;  /* 0x8000000003027812 */ /* 0x000fc800078ec0ff */
[----:B------:R-:W-:-:S04]  /*78f0*/  SHF.R.U32.HI R3, RZ, 0x18, R2 ;  /* 0x00000018ff037819 */ /* 0x000fc80000011602 */
[----:B------:R-:W-:-:S04]  /*7900*/  LOP3.LUT R0, R0, R3, RZ, 0xfc, !PT ;  /* 0x0000000300007212 */ /* 0x000fc800078efcff */
[----:B------:R-:W-:Y:S02]  /*7910*/  PRMT R8, R0, 0x7610, R8 ;  /* 0x0000761000087816 */ /* 0x000fe40000000008 */
.L_x_8024:
[----:B------:R-:W-:Y:S05]  /*7920*/  BSYNC B0 ;  /* 0x0000000000007941 */ /* 0x000fea0003800000 */
.L_x_8023:
[----:B------:R0:W-:Y:S01]  /*7930*/  STG.E.U8 [R16.64], R8 ;  /* 0x0000000810007986 */ /* 0x0001e2000c101124 */
[----:B------:R-:W-:Y:S05]  /*7940*/  BRA `(.L_x_8000) ;  /* 0x0000031000007947 */ /* 0x000fea0003800000 */
.L_x_8017:
        /* <DEDUP_REMOVED lines=23> */
.L_x_7999:
        /* <DEDUP_REMOVED lines=20> */
.L_x_8027:
[----:B------:R-:W-:Y:S01]  /*7c00*/  LOP3.LUT R2, R3, 0xff, RZ, 0xc0, !PT ;  /* 0x000000ff03027812 */ /* 0x000fe200078ec0ff */
[----:B------:R-:W-:-:S05]  /*7c10*/  IMAD.MOV.U32 R3, RZ, RZ, RZ ;  /* 0x000000ffff037224 */ /* 0x000fca00078e00ff */
[----:B------:R0:W-:Y:S01]  /*7c20*/  STG.E.64 [R16.64], R2 ;  /* 0x0000000210007986 */ /* 0x0001e2000c101b24 */
[----:B------:R-:W-:Y:S05]  /*7c30*/  BRA `(.L_x_8000) ;  /* 0x0000002000007947 */ /* 0x000fea0003800000 */
.L_x_8026:
[----:B------:R-:W-:-:S05]  /*7c40*/  LOP3.LUT R3, R3, 0xff, RZ, 0xc0, !PT ;  /* 0x000000ff03037812 */ /* 0x000fca00078ec0ff */
[----:B------:R0:W-:Y:S02]  /*7c50*/  STG.E [R16.64], R3 ;  /* 0x0000000310007986 */ /* 0x0001e4000c101924 */
.L_x_8000:
        /* <DEDUP_REMOVED lines=258> */
.L_x_8028:
        /* <DEDUP_REMOVED lines=18> */
.L_x_8032:
[----:B------:R0:W5:Y:S01]  /*8da0*/  LDG.E.U8 R19, [R4.64] ;  /* 0x0000002404137981 */ /* 0x000162000c1e1100 */
[----:B------:R-:W-:Y:S05]  /*8db0*/  BRA `(.L_x_8034) ;  /* 0x00000dc000007947 */ /* 0x000fea0003800000 */
.L_x_8031:
        /* <DEDUP_REMOVED lines=8> */
.L_x_8036:
[----:B------:R0:W5:Y:S01]  /*8e40*/  LDG.E.U8 R19, [R4.64] ;  /* 0x0000002404137981 */ /* 0x000162000c1e1100 */
[----:B------:R-:W-:Y:S05]  /*8e50*/  BRA `(.L_x_8034) ;  /* 0x00000d2000007947 */ /* 0x000fea0003800000 */
.L_x_8035:
[----:B------:R0:W5:Y:S01]  /*8e60*/  LDG.E.U16 R19, [R4.64] ;  /* 0x0000002404137981 */ /* 0x000162000c1e1500 */
[----:B------:R-:W-:Y:S05]  /*8e70*/  BRA `(.L_x_8034) ;  /* 0x00000d0000007947 */ /* 0x000fea0003800000 */
.L_x_8030:
        /* <DEDUP_REMOVED lines=10> */
.L_x_8038:
[----:B------:R-:W2:Y:S02]  /*8f20*/  LDG.E.U16 R2, [R4.64] ;  /* 0x0000002404027981 */ /* 0x000ea4000c1e1500 */
[----:B--2---:R-:W-:-:S06]  /*8f30*/  HADD2.F32 R2, -RZ, R2.H0_H0 ;  /* 0x20000002ff027230 */ /* 0x004fcc0000004100 */
[----:B------:R-:W0:Y:S02]  /*8f40*/  F2I.S64.TRUNC R2, R2 ;  /* 0x0000000200027311 */ /* 0x000e24000020d900 */
[----:B0-----:R-:W-:Y:S01]  /*8f50*/  PRMT R19, R2, 0x7610, R19 ;  /* 0x0000761002137816 */ /* 0x001fe20000000013 */
[----:B------:R-:W-:Y:S05]  /*8f60*/  BRA `(.L_x_8034) ;  /* 0x00000c1000007947 */ /* 0x000fea0003800000 */
.L_x_8037:
        /* <DEDUP_REMOVED lines=10> */
.L_x_8040:
[----:B------:R-:W2:Y:S02]  /*9010*/  LDG.E.U16 R4, [R4.64] ;  /* 0x0000002404047981 */ /* 0x000ea4000c1e1500 */
[----:B--2---:R-:W-:-:S06]  /*9020*/  HADD2.F32 R2, -RZ, R4.H0_H0 ;  /* 0x20000004ff027230 */ /* 0x004fcc0000004100 */
[----:B------:R-:W0:Y:S02]  /*9030*/  F2I.S64.TRUNC R2, R2 ;  /* 0x0000000200027311 */ /* 0x000e24000020d900 */
[----:B0-----:R-:W-:Y:S01]  /*9040*/  PRMT R19, R2, 0x7610, R19 ;  /* 0x0000761002137816 */ /* 0x001fe20000000013 */
[----:B------:R-:W-:Y:S05]  /*9050*/  BRA `(.L_x_8034) ;  /* 0x00000b2000007947 */ /* 0x000fea0003800000 */
.L_x_8039:
[----:B------:R-:W2:Y:S02]  /*9060*/  LDG.E.64 R2, [R4.64] ;  /* 0x0000002404027981 */ /* 0x000ea4000c1e1b00 */
[----:B--2---:R-:W0:Y:S02]  /*9070*/  F2I.S64.F64.TRUNC R2, R2 ;  /* 0x0000000200027311 */ /* 0x004e24000030d900 */
[----:B0-----:R-:W-:Y:S01]  /*9080*/  PRMT R19, R2, 0x7610, R19 ;  /* 0x0000761002137816 */ /* 0x001fe20000000013 */
[----:B------:R-:W-:Y:S05]  /*9090*/  BRA `(.L_x_8034) ;  /* 0x00000ae000007947 */ /* 0x000fea0003800000 */
.L_x_8029:
        /* <DEDUP_REMOVED lines=12> */
.L_x_8043:
[----:B------:R-:W2:Y:S02]  /*9160*/  LDG.E.64 R4, [R4.64] ;  /* 0x0000002404047981 */ /* 0x000ea4000c1e1b00 */
[----:B--2---:R-:W0:Y:S02]  /*9170*/  F2I.S64.F64.TRUNC R2, R4 ;  /* 0x0000000400027311 */ /* 0x004e24000030d900 */
[----:B0-----:R-:W-:Y:S01]  /*9180*/  PRMT R19, R2, 0x7610, R19 ;  /* 0x0000761002137816 */ /* 0x001fe20000000013 */
[----:B------:R-:W-:Y:S05]  /*9190*/  BRA `(.L_x_8034) ;  /* 0x000009e000007947 */ /* 0x000fea0003800000 */
.L_x_8042:
        /* <DEDUP_REMOVED lines=28> */
.L_x_8045:
        /* <DEDUP_REMOVED lines=15> */
.L_x_8044:
[----:B------:R-:W2:Y:S02]  /*9450*/  LDG.E.U16 R2, [R4.64] ;  /* 0x0000002404027981 */ /* 0x000ea4000c1e1500 */
[----:B--2---:R-:W-:-:S06]  /*9460*/  PRMT R2, RZ, 0x5410, R2 ;  /* 0x00005410ff027816 */ /* 0x004fcc0000000002 */
[----:B------:R-:W0:Y:S02]  /*9470*/  F2I.S64.TRUNC R2, R2 ;  /* 0x0000000200027311 */ /* 0x000e24000020d900 */
[----:B0-----:R-:W-:Y:S01]  /*9480*/  PRMT R19, R2, 0x7610, R19 ;  /* 0x0000761002137816 */ /* 0x001fe20000000013 */
[----:B------:R-:W-:Y:S05]  /*9490*/  BRA `(.L_x_8034) ;  /* 0x000006e000007947 */ /* 0x000fea0003800000 */
.L_x_8041:
        /* <DEDUP_REMOVED lines=10> */
.L_x_8048:
        /* <DEDUP_REMOVED lines=21> */
.L_x_8052:
[----:B------:R-:W-:Y:S05]  /*9690*/  BSYNC B1 ;  /* 0x0000000000017941 */ /* 0x000fea0003800000 */
.L_x_8051:
[----:B------:R-:W-:Y:S01]  /*96a0*/  IMAD.SHL.U32 R2, R2, 0x100000, RZ ;  /* 0x0010000002027824 */ /* 0x000fe200078e00ff */
[----:B------:R-:W-:-:S04]  /*96b0*/  LEA R3, R0, 0x3b800000, 0x17 ;  /* 0x3b80000000037811 */ /* 0x000fc800078eb8ff */
[----:B------:R-:W-:Y:S02]  /*96c0*/  LOP3.LUT R2, R3, R2, R4, 0xfe, !PT ;  /* 0x0000000203027212 */ /* 0x000fe400078efe04 */
.L_x_8050:
[----:B------:R-:W-:Y:S05]  /*96d0*/  BSYNC B0 ;  /* 0x0000000000007941 */ /* 0x000fea0003800000 */
.L_x_8049:
[----:B------:R-:W0:Y:S02]  /*96e0*/  F2I.S64.TRUNC R2, R2 ;  /* 0x0000000200027311 */ /* 0x000e24000020d900 */
[----:B0-----:R-:W-:Y:S01]  /*96f0*/  PRMT R19, R2, 0x7610, R19 ;  /* 0x0000761002137816 */ /* 0x001fe20000000013 */
[----:B------:R-:W-:Y:S05]  /*9700*/  BRA `(.L_x_8034) ;  /* 0x0000047000007947 */ /* 0x000fea0003800000 */
.L_x_8047:
        /* <DEDUP_REMOVED lines=21> */
.L_x_8056:
[----:B------:R-:W-:Y:S05]  /*9860*/  BSYNC B1 ;  /* 0x0000000000017941 */ /* 0x000fea0003800000 */
.L_x_8055:
[----:B------:R-:W-:Y:S01]  /*9870*/  IMAD.SHL.U32 R2, R2, 0x200000, RZ ;  /* 0x0020000002027824 */ /* 0x000fe200078e00ff */
[----:B------:R-:W-:-:S04]  /*9880*/  LEA R3, R0, 0x37800000, 0x17 ;  /* 0x3780000000037811 */ /* 0x000fc800078eb8ff */
[----:B------:R-:W-:Y:S02]  /*9890*/  LOP3.LUT R2, R3, R2, R4, 0xfe, !PT ;  /* 0x0000000203027212 */ /* 0x000fe400078efe04 */
.L_x_8054:
[----:B------:R-:W-:Y:S05]  /*98a0*/  BSYNC B0 ;  /* 0x0000000000007941 */ /* 0x000fea0003800000 */
.L_x_8053:
[----:B------:R-:W0:Y:S02]  /*98b0*/  F2I.S64.TRUNC R2, R2 ;  /* 0x0000000200027311 */ /* 0x000e24000020d900 */
[----:B0-----:R-:W-:Y:S01]  /*98c0*/  PRMT R19, R2, 0x7610, R19 ;  /* 0x0000761002137816 */ /* 0x001fe20000000013 */
[----:B------:R-:W-:Y:S05]  /*98d0*/  BRA `(.L_x_8034) ;  /* 0x000002a000007947 */ /* 0x000fea0003800000 */
.L_x_8046:
        /* <DEDUP_REMOVED lines=14> */
.L_x_8060:
[----:B------:R-:W-:Y:S05]  /*99c0*/  BSYNC B0 ;  /* 0x0000000000007941 */ /* 0x000fea0003800000 */
.L_x_8059:
[----:B------:R-:W0:Y:S02]  /*99d0*/  F2I.S64.TRUNC R2, R2 ;  /* 0x0000000200027311 */ /* 0x000e24000020d900 */
[----:B0-----:R-:W-:Y:S01]  /*99e0*/  PRMT R19, R2, 0x7610, R19 ;  /* 0x0000761002137816 */ /* 0x001fe20000000013 */
[----:B------:R-:W-:Y:S05]  /*99f0*/  BRA `(.L_x_8034) ;  /* 0x0000018000007947 */ /* 0x000fea0003800000 */
.L_x_8033:
        /* <DEDUP_REMOVED lines=21> */
.L_x_8058:
[----:B------:R0:W5:Y:S01]  /*9b50*/  LDG.E.U8 R19, [R4.64] ;  /* 0x0000002404137981 */ /* 0x000162000c1e1100 */
[----:B------:R-:W-:Y:S05]  /*9b60*/  BRA `(.L_x_8034) ;  /* 0x0000001000007947 */ /* 0x000fea0003800000 */
.L_x_8057:
[----:B------:R0:W5:Y:S02]  /*9b70*/  LDG.E.U8 R19, [R4.64] ;  /* 0x0000002404137981 */ /* 0x000164000c1e1100 */
.L_x_8034:
        /* <DEDUP_REMOVED lines=16> */
.L_x_8064:
[----:B------:R0:W5:Y:S01]  /*9c80*/  LDG.E.U8 R0, [R4.64] ;  /* 0x0000002404007981 */ /* 0x000162000c1e1100 */
[----:B------:R-:W-:Y:S05]  /*9c90*/  BRA `(.L_x_8066) ;  /* 0x00000dc000007947 */ /* 0x000fea0003800000 */
.L_x_8063:
        /* <DEDUP_REMOVED lines=8> */
.L_x_8068:
[----:B------:R0:W5:Y:S01]  /*9d20*/  LDG.E.U8 R0, [R4.64] ;  /* 0x0000002404007981 */ /* 0x000162000c1e1100 */
[----:B------:R-:W-:Y:S05]  /*9d30*/  BRA `(.L_x_8066) ;  /* 0x00000d2000007947 */ /* 0x000fea0003800000 */
.L_x_8067:
[----:B------:R0:W5:Y:S01]  /*9d40*/  LDG.E.U16 R0, [R4.64] ;  /* 0x0000002404007981 */ /* 0x000162000c1e1500 */
[----:B------:R-:W-:Y:S05]  /*9d50*/  BRA `(.L_x_8066) ;  /* 0x00000d0000007947 */ /* 0x000fea0003800000 */
.L_x_8062:
        /* <DEDUP_REMOVED lines=10> */
.L_x_8070:
[----:B------:R-:W2:Y:S02]  /*9e00*/  LDG.E.U16 R2, [R4.64] ;  /* 0x0000002404027981 */ /* 0x000ea4000c1e1500 */
[----:B--2---:R-:W-:-:S06]  /*9e10*/  HADD2.F32 R2, -RZ, R2.H0_H0 ;  /* 0x20000002ff027230 */ /* 0x004fcc0000004100 */
[----:B------:R-:W0:Y:S02]  /*9e20*/  F2I.S64.TRUNC R2, R2 ;  /* 0x0000000200027311 */ /* 0x000e24000020d900 */
[----:B0-----:R-:W-:Y:S01]  /*9e30*/  PRMT R0, R2, 0x7610, R0 ;  /* 0x0000761002007816 */ /* 0x001fe20000000000 */
[----:B------:R-:W-:Y:S05]  /*9e40*/  BRA `(.L_x_8066) ;  /* 0x00000c1000007947 */ /* 0x000fea0003800000 */
.L_x_8069:
        /* <DEDUP_REMOVED lines=10> */
.L_x_8072:
[----:B------:R-:W2:Y:S02]  /*9ef0*/  LDG.E.U16 R4, [R4.64] ;  /* 0x0000002404047981 */ /* 0x000ea4000c1e1500 */
[----:B--2---:R-:W-:-:S06]  /*9f00*/  HADD2.F32 R2, -RZ, R4.H0_H0 ;  /* 0x20000004ff027230 */ /* 0x004fcc0000004100 */
[----:B------:R-:W0:Y:S02]  /*9f10*/  F2I.S64.TRUNC R2, R2 ;  /* 0x0000000200027311 */ /* 0x000e24000020d900 */
[----:B0-----:R-:W-:Y:S01]  /*9f20*/  PRMT R0, R2, 0x7610, R0 ;  /* 0x0000761002007816 */ /* 0x001fe20000000000 */
[----:B------:R-:W-:Y:S05]  /*9f30*/  BRA `(.L_x_8066) ;  /* 0x00000b2000007947 */ /* 0x000fea0003800000 */
.L_x_8071:
[----:B------:R-:W2:Y:S02]  /*9f40*/  LDG.E.64 R2, [R4.64] ;  /* 0x0000002404027981 */ /* 0x000ea4000c1e1b00 */
[----:B--2---:R-:W0:Y:S02]  /*9f50*/  F2I.S64.F64.TRUNC R2, R2 ;  /* 0x0000000200027311 */ /* 0x004e24000030d900 */
[----:B0-----:R-:W-:Y:S01]  /*9f60*/  PRMT R0, R2, 0x7610, R0 ;  /* 0x0000761002007816 */ /* 0x001fe20000000000 */
[----:B------:R-:W-:Y:S05]  /*9f70*/  BRA `(.L_x_8066) ;  /* 0x00000ae000007947 */ /* 0x000fea0003800000 */
.L_x_8061:
        /* <DEDUP_REMOVED lines=12> */
.L_x_8075:
[----:B------:R-:W2:Y:S02]  /*a040*/  LDG.E.64 R4, [R4.64] ;  /* 0x0000002404047981 */ /* 0x000ea4000c1e1b00 */
[----:B--2---:R-:W0:Y:S02]  /*a050*/  F2I.S64.F64.TRUNC R2, R4 ;  /* 0x0000000400027311 */ /* 0x004e24000030d900 */
[----:B0-----:R-:W-:Y:S01]  /*a060*/  PRMT R0, R2, 0x7610, R0 ;  /* 0x0000761002007816 */ /* 0x001fe20000000000 */
[----:B------:R-:W-:Y:S05]  /*a070*/  BRA `(.L_x_8066) ;  /* 0x000009e000007947 */ /* 0x000fea0003800000 */
.L_x_8074:
        /* <DEDUP_REMOVED lines=28> */
.L_x_8077:
        /* <DEDUP_REMOVED lines=15> */
.L_x_8076:
[----:B------:R-:W2:Y:S02]  /*a330*/  LDG.E.U16 R2, [R4.64] ;  /* 0x0000002404027981 */ /* 0x000ea4000c1e1500 */
[----:B--2---:R-:W-:-:S06]  /*a340*/  PRMT R2, RZ, 0x5410, R2 ;  /* 0x00005410ff027816 */ /* 0x004fcc0000000002 */
[----:B------:R-:W0:Y:S02]  /*a350*/  F2I.S64.TRUNC R2, R2 ;  /* 0x0000000200027311 */ /* 0x000e24000020d900 */
[----:B0-----:R-:W-:Y:S01]  /*a360*/  PRMT R0, R2, 0x7610, R0 ;  /* 0x0000761002007816 */ /* 0x001fe20000000000 */
[----:B------:R-:W-:Y:S05]  /*a370*/  BRA `(.L_x_8066) ;  /* 0x000006e000007947 */ /* 0x000fea0003800000 */
.L_x_8073:
        /* <DEDUP_REMOVED lines=10> */
.L_x_8080:
        /* <DEDUP_REMOVED lines=21> */
.L_x_8084:
[----:B------:R-:W-:Y:S05]  /*a570*/  BSYNC B1 ;  /* 0x0000000000017941 */ /* 0x000fea0003800000 */
.L_x_8083:
[----:B------:R-:W-:Y:S01]  /*a580*/  IMAD.SHL.U32 R2, R2, 0x100000, RZ ;  /* 0x0010000002027824 */ /* 0x000fe200078e00ff */
[----:B------:R-:W-:-:S04]  /*a590*/  LEA R3, R0, 0x3b800000, 0x17 ;  /* 0x3b80000000037811 */ /* 0x000fc800078eb8ff */
[----:B------:R-:W-:Y:S02]  /*a5a0*/  LOP3.LUT R2, R3, R2, R4, 0xfe, !PT ;  /* 0x0000000203027212 */ /* 0x000fe400078efe04 */
.L_x_8082:
[----:B------:R-:W-:Y:S05]  /*a5b0*/  BSYNC B0 ;  /* 0x0000000000007941 */ /* 0x000fea0003800000 */
.L_x_8081:
[----:B------:R-:W0:Y:S02]  /*a5c0*/  F2I.S64.TRUNC R2, R2 ;  /* 0x0000000200027311 */ /* 0x000e24000020d900 */
[----:B0-----:R-:W-:Y:S01]  /*a5d0*/  PRMT R0, R2, 0x7610, R0 ;  /* 0x0000761002007816 */ /* 0x001fe20000000000 */
[----:B------:R-:W-:Y:S05]  /*a5e0*/  BRA `(.L_x_8066) ;  /* 0x0000047000007947 */ /* 0x000fea0003800000 */
.L_x_8079:
        /* <DEDUP_REMOVED lines=21> */
.L_x_8088:
[----:B------:R-:W-:Y:S05]  /*a740*/  BSYNC B1 ;  /* 0x0000000000017941 */ /* 0x000fea0003800000 */
.L_x_8087:
[----:B------:R-:W-:Y:S01]  /*a750*/  IMAD.SHL.U32 R2, R2, 0x200000, RZ ;  /* 0x0020000002027824 */ /* 0x000fe200078e00ff */
[----:B------:R-:W-:-:S04]  /*a760*/  LEA R3, R0, 0x37800000, 0x17 ;  /* 0x3780000000037811 */ /* 0x000fc800078eb8ff */
[----:B------:R-:W-:Y:S02]  /*a770*/  LOP3.LUT R2, R3, R2, R4, 0xfe, !PT ;  /* 0x0000000203027212 */ /* 0x000fe400078efe04 */
.L_x_8086:
[----:B------:R-:W-:Y:S05]  /*a780*/  BSYNC B0 ;  /* 0x0000000000007941 */ /* 0x000fea0003800000 */
.L_x_8085:
[----:B------:R-:W0:Y:S02]  /*a790*/  F2I.S64.TRUNC R2, R2 ;  /* 0x0000000200027311 */ /* 0x000e24000020d900 */
[----:B0-----:R-:W-:Y:S01]  /*a7a0*/  PRMT R0, R2, 0x7610, R0 ;  /* 0x0000761002007816 */ /* 0x001fe20000000000 */
[----:B------:R-:W-:Y:S05]  /*a7b0*/  BRA `(.L_x_8066) ;  /* 0x000002a000007947 */ /* 0x000fea0003800000 */
.L_x_8078:
        /* <DEDUP_REMOVED lines=14> */
.L_x_8092:
[----:B------:R-:W-:Y:S05]  /*a8a0*/  BSYNC B0 ;  /* 0x0000000000007941 */ /* 0x000fea0003800000 */
.L_x_8091:
[----:B------:R-:W0:Y:S02]  /*a8b0*/  F2I.S64.TRUNC R2, R2 ;  /* 0x0000000200027311 */ /* 0x000e24000020d900 */
[----:B0-----:R-:W-:Y:S01]  /*a8c0*/  PRMT R0, R2, 0x7610, R0 ;  /* 0x0000761002007816 */ /* 0x001fe20000000000 */
[----:B------:R-:W-:Y:S05]  /*a8d0*/  BRA `(.L_x_8066) ;  /* 0x0000018000007947 */ /* 0x000fea0003800000 */
.L_x_8065:
        /* <DEDUP_REMOVED lines=21> */
.L_x_8090:
[----:B------:R0:W5:Y:S01]  /*aa30*/  LDG.E.U8 R0, [R4.64] ;  /* 0x0000002404007981 */ /* 0x000162000c1e1100 */
[----:B------:R-:W-:Y:S05]  /*aa40*/  BRA `(.L_x_8066) ;  /* 0x0000001000007947 */ /* 0x000fea0003800000 */
.L_x_8089:
[----:B------:R0:W5:Y:S02]  /*aa50*/  LDG.E.U8 R0, [R4.64] ;  /* 0x0000002404007981 */ /* 0x000164000c1e1100 */
.L_x_8066:
        /* <DEDUP_REMOVED lines=20> */
.L_x_8096:
[----:B------:R0:W-:Y:S01]  /*aba0*/  STG.E.U8 [R16.64], R3 ;  /* 0x0000000310007986 */ /* 0x0001e2000c101124 */
[----:B------:R-:W-:Y:S05]  /*abb0*/  BRA `(.L_x_8098) ;  /* 0x00000e9000007947 */ /* 0x000fea0003800000 */
.L_x_8095:
        /* <DEDUP_REMOVED lines=10> */
.L_x_8100:
[----:B------:R-:W-:-:S05]  /*ac60*/  LOP3.LUT R3, R3, 0xff, RZ, 0xc0, !PT ;  /* 0x000000ff03037812 */ /* 0x000fca00078ec0ff */
[----:B------:R0:W-:Y:S01]  /*ac70*/  STG.E [R16.64], R3 ;  /* 0x0000000310007986 */ /* 0x0001e2000c101924 */
[----:B------:R-:W-:Y:S05]  /*ac80*/  BRA `(.L_x_8098) ;  /* 0x00000dc000007947 */ /* 0x000fea0003800000 */
.L_x_8099:
[----:B------:R-:W-:-:S05]  /*ac90*/  LOP3.LUT R3, R3, 0xff, RZ, 0xc0, !PT ;  /* 0x000000ff03037812 */ /* 0x000fca00078ec0ff */
[----:B------:R0:W-:Y:S01]  /*aca0*/  STG.E.U16 [R16.64], R3 ;  /* 0x0000000310007986 */ /* 0x0001e2000c101524 */
[----:B------:R-:W-:Y:S05]  /*acb0*/  BRA `(.L_x_8098) ;  /* 0x00000d9000007947 */ /* 0x000fea0003800000 */
.L_x_8094:
        /* <DEDUP_REMOVED lines=10> */
.L_x_8102:
[----:B------:R-:W-:-:S04]  /*ad60*/  LOP3.LUT R3, R3, 0xff, RZ, 0xc0, !PT ;  /* 0x000000ff03037812 */ /* 0x000fc800078ec0ff */
[----:B------:R-:W0:Y:S02]  /*ad70*/  I2F.U16 R0, R3 ;  /* 0x0000000300007306 */ /* 0x000e240000101000 */
[----:B0-----:R-:W-:-:S05]  /*ad80*/  F2FP.PACK_AB R0, RZ, R0 ;  /* 0x00000000ff00723e */ /* 0x001fca00000000ff */
[----:B------:R0:W-:Y:S01]  /*ad90*/  STG.E.U16 [R16.64], R0 ;  /* 0x0000000010007986 */ /* 0x0001e2000c101524 */
[----:B------:R-:W-:Y:S05]  /*ada0*/  BRA `(.L_x_8098) ;  /* 0x00000ca000007947 */ /* 0x000fea0003800000 */
.L_x_8101:
        /* <DEDUP_REMOVED lines=11> */
.L_x_8104:
[----:B------:R-:W-:-:S06]  /*ae60*/  LOP3.LUT R3, R3, 0xff, RZ, 0xc0, !PT ;  /* 0x000000ff03037812 */ /* 0x000fcc00078ec0ff */
[----:B------:R-:W0:Y:S02]  /*ae70*/  I2F.U16 R3, R3 ;  /* 0x0000000300037306 */ /* 0x000e240000101000 */
[----:B0-----:R-:W-:-:S04]  /*ae80*/  F2FP.PACK_AB R3, RZ, R3 ;  /* 0x00000003ff03723e */ /* 0x001fc800000000ff */
[----:B------:R-:W-:-:S05]  /*ae90*/  PRMT R3, R3, 0x5410, RZ ;  /* 0x0000541003037816 */ /* 0x000fca00000000ff */
[----:B------:R0:W-:Y:S01]  /*aea0*/  STG.E [R16.64], R3 ;  /* 0x0000000310007986 */ /* 0x0001e2000c101924 */
[----:B------:R-:W-:Y:S05]  /*aeb0*/  BRA `(.L_x_8098) ;  /* 0x00000b9000007947 */ /* 0x000fea0003800000 */
.L_x_8103:
[----:B------:R-:W-:-:S06]  /*aec0*/  LOP3.LUT R3, R3, 0xff, RZ, 0xc0, !PT ;  /* 0x000000ff03037812 */ /* 0x000fcc00078ec0ff */
[----:B------:R-:W0:Y:S02]  /*aed0*/  I2F.F64.U16 R2, R3 ;  /* 0x0000000300027312 */ /* 0x000e240000101800 */
[----:B0-----:R0:W-:Y:S01]  /*aee0*/  STG.E.64 [R16.64], R2 ;  /* 0x0000000210007986 */ /* 0x0011e2000c101b24 */
[----:B------:R-:W-:Y:S05]  /*aef0*/  BRA `(.L_x_8098) ;  /* 0x00000b5000007947 */ /* 0x000fea0003800000 */
.L_x_8093:
        /* <DEDUP_REMOVED lines=12> */
.L_x_8107:
[----:B------:R-:W-:Y:S01]  /*afc0*/  LOP3.LUT R4, R3, 0xff, RZ, 0xc0, !PT ;  /* 0x000000ff03047812 */ /* 0x000fe200078ec0ff */
[----:B------:R-:W-:-:S05]  /*afd0*/  CS2R R6, SRZ ;  /* 0x0000000000067805 */ /* 0x000fca000001ff00 */
[----:B------:R-:W0:Y:S02]  /*afe0*/  I2F.F64.U16 R4, R4 ;  /* 0x0000000400047312 */ /* 0x000e240000101800 */
[----:B0-----:R0:W-:Y:S01]  /*aff0*/  STG.E.128 [R16.64], R4 ;  /* 0x0000000410007986 */ /* 0x0011e2000c101d24 */
[----:B------:R-:W-:Y:S05]  /*b000*/  BRA `(.L_x_8098) ;  /* 0x00000a4000007947 */ /* 0x000fea0003800000 */
.L_x_8106:
        /* <DEDUP_REMOVED lines=22> */
.L_x_8111:
[----:B------:R-:W-:Y:S05]  /*b170*/  BSYNC B0 ;  /* 0x0000000000007941 */ /* 0x000fea0003800000 */
.L_x_8110:
[----:B------:R-:W-:-:S05]  /*b180*/  LOP3.LUT R3, R0, R3, RZ, 0xfc, !PT ;  /* 0x0000000300037212 */ /* 0x000fca00078efcff */
[----:B------:R0:W-:Y:S01]  /*b190*/  STG.E.U8 [R16.64], R3 ;  /* 0x0000000310007986 */ /* 0x0001e2000c101124 */
[----:B------:R-:W-:Y:S05]  /*b1a0*/  BRA `(.L_x_8098) ;  /* 0x000008a000007947 */ /* 0x000fea0003800000 */
.L_x_8109:
        /* <DEDUP_REMOVED lines=14> */
.L_x_8113:
[----:B------:R-:W-:Y:S01]  /*b290*/  IMAD.MOV.U32 R0, RZ, RZ, 0x7f ;  /* 0x0000007fff007424 */ /* 0x000fe200078e00ff */
[----:B------:R-:W-:-:S04]  /*b2a0*/  ISETP.GT.U32.AND P0, PT, R2, 0x7f800000, PT ;  /* 0x7f8000000200780c */ /* 0x000fc80003f04070 */
[----:B------:R-:W-:-:S04]  /*b2b0*/  SEL R0, R0, 0x7c, P0 ;  /* 0x0000007c00007807 */ /* 0x000fc80000000000 */
.L_x_8114:
[----:B------:R-:W-:Y:S05]  /*b2c0*/  BSYNC B0 ;  /* 0x0000000000007941 */ /* 0x000fea0003800000 */
.L_x_8112:
[----:B------:R-:W-:-:S04]  /*b2d0*/  LOP3.LUT R2, R3, 0x80000000, RZ, 0xc0, !PT ;  /* 0x8000000003027812 */ /* 0x000fc800078ec0ff */
[----:B------:R-:W-:-:S04]  /*b2e0*/  SHF.R.U32.HI R3, RZ, 0x18, R2 ;  /* 0x00000018ff037819 */ /* 0x000fc80000011602 */
[----:B------:R-:W-:-:S05]  /*b2f0*/  LOP3.LUT R3, R0, R3, RZ, 0xfc, !PT ;  /* 0x0000000300037212 */ /* 0x000fca00078efcff */
[----:B------:R0:W-:Y:S01]  /*b300*/  STG.E.U8 [R16.64], R3 ;  /* 0x0000000310007986 */ /* 0x0001e2000c101124 */
[----:B------:R-:W-:Y:S05]  /*b310*/  BRA `(.L_x_8098) ;  /* 0x0000073000007947 */ /* 0x000fea0003800000 */
.L_x_8108:
[----:B------:R-:W-:-:S04]  /*b320*/  LOP3.LUT R3, R3, 0xff, RZ, 0xc0, !PT ;  /* 0x000000ff03037812 */ /* 0x000fc800078ec0ff */
[----:B------:R-:W0:Y:S02]  /*b330*/  I2F.U16 R0, R3 ;  /* 0x0000000300007306 */ /* 0x000e240000101000 */
[----:B0-----:R-:W-:-:S05]  /*b340*/  F2FP.BF16.PACK_AB R0, RZ, R0 ;  /* 0x00000000ff00723e */ /* 0x001fca00000010ff */
[----:B------:R0:W-:Y:S01]  /*b350*/  STG.E.U16 [R16.64], R0 ;  /* 0x0000000010007986 */ /* 0x0001e2000c101524 */
[----:B------:R-:W-:Y:S05]  /*b360*/  BRA `(.L_x_8098) ;  /* 0x000006e000007947 */ /* 0x000fea0003800000 */
.L_x_8105:
        /* <DEDUP_REMOVED lines=11> */
.L_x_8117:
        /* <DEDUP_REMOVED lines=18> */
.L_x_8120:
[----:B------:R-:W-:-:S04]  /*b540*/  LOP3.LUT R2, R3, 0x80000000, RZ, 0xc0, !PT ;  /* 0x8000000003027812 */ /* 0x000fc800078ec0ff */
[----:B------:R-:W-:-:S04]  /*b550*/  SHF.R.U32.HI R3, RZ, 0x18, R2 ;  /* 0x00000018ff037819 */ /* 0x000fc80000011602 */
[----:B------:R-:W-:-:S04]  /*b560*/  LOP3.LUT R0, R0, R3, RZ, 0xfc, !PT ;  /* 0x0000000300007212 */ /* 0x000fc800078efcff */
[----:B------:R-:W-:Y:S02]  /*b570*/  PRMT R8, R0, 0x7610, R8 ;  /* 0x0000761000087816 */ /* 0x000fe40000000008 */
.L_x_8119:
[----:B------:R-:W-:Y:S05]  /*b580*/  BSYNC B0 ;  /* 0x0000000000007941 */ /* 0x000fea0003800000 */
.L_x_8118:
[----:B------:R0:W-:Y:S01]  /*b590*/  STG.E.U8 [R16.64], R8 ;  /* 0x0000000810007986 */ /* 0x0001e2000c101124 */
[----:B------:R-:W-:Y:S05]  /*b5a0*/  BRA `(.L_x_8098) ;  /* 0x000004a000007947 */ /* 0x000fea0003800000 */
.L_x_8116:
        /* <DEDUP_REMOVED lines=18> */
.L_x_8123:
[----:B------:R-:W-:-:S04]  /*b6d0*/  LOP3.LUT R2, R3, 0x80000000, RZ, 0xc0, !PT ;  /* 0x8000000003027812 */ /* 0x000fc800078ec0ff */
[----:B------:R-:W-:-:S04]  /*b6e0*/  SHF.R.U32.HI R3, RZ, 0x18, R2 ;  /* 0x00000018ff037819 */ /* 0x000fc80000011602 */
[----:B------:R-:W-:-:S04]  /*b6f0*/  LOP3.LUT R0, R0, R3, RZ, 0xfc, !PT ;  /* 0x0000000300007212 */ /* 0x000fc800078efcff */
[----:B------:R-:W-:Y:S02]  /*b700*/  PRMT R8, R0, 0x7610, R8 ;  /* 0x0000761000087816 */ /* 0x000fe40000000008 */
.L_x_8122:
[----:B------:R-:W-:Y:S05]  /*b710*/  BSYNC B0 ;  /* 0x0000000000007941 */ /* 0x000fea0003800000 */
.L_x_8121:
[----:B------:R0:W-:Y:S01]  /*b720*/  STG.E.U8 [R16.64], R8 ;  /* 0x0000000810007986 */ /* 0x0001e2000c101124 */
[----:B------:R-:W-:Y:S05]  /*b730*/  BRA `(.L_x_8098) ;  /* 0x0000031000007947 */ /* 0x000fea0003800000 */
.L_x_8115:
        /* <DEDUP_REMOVED lines=23> */
.L_x_8097:
        /* <DEDUP_REMOVED lines=20> */
.L_x_8125:
[----:B------:R-:W-:Y:S01]  /*b9f0*/  LOP3.LUT R2, R3, 0xff, RZ, 0xc0, !PT ;  /* 0x000000ff03027812 */ /* 0x000fe200078ec0ff */
[----:B------:R-:W-:-:S05]  /*ba00*/  IMAD.MOV.U32 R3, RZ, RZ, RZ ;  /* 0x000000ffff037224 */ /* 0x000fca00078e00ff */
[----:B------:R0:W-:Y:S01]  /*ba10*/  STG.E.64 [R16.64], R2 ;  /* 0x0000000210007986 */ /* 0x0001e2000c101b24 */
[----:B------:R-:W-:Y:S05]  /*ba20*/  BRA `(.L_x_8098) ;  /* 0x0000002000007947 */ /* 0x000fea0003800000 */
.L_x_8124:
[----:B------:R-:W-:-:S05]  /*ba30*/  LOP3.LUT R3, R3, 0xff, RZ, 0xc0, !PT ;  /* 0x000000ff03037812 */ /* 0x000fca00078ec0ff */
[----:B------:R0:W-:Y:S02]  /*ba40*/  STG.E [R16.64], R3 ;  /* 0x0000000310007986 */ /* 0x0001e4000c101924 */
.L_x_8098:
[----:B------:R-:W-:Y:S02]  /*ba50*/  IADD3 R23, R23, 0x80, RZ ;  /* 0x0000008017177810 */ /* 0x000fe40007ffe0ff */
.L_x_7929:
[----:B------:R-:W-:Y:S05]  /*ba60*/  BSYNC B6 ;  /* 0x0000000000067941 */ /* 0x000fea0003800000 */
.L_x_7928:
        /* <DEDUP_REMOVED lines=257> */
.L_x_8126:
        /* <DEDUP_REMOVED lines=18> */
.L_x_8130:
[----:B------:R0:W5:Y:S01]  /*cba0*/  LDG.E.U8 R19, [R4.64] ;  /* 0x0000002404137981 */ /* 0x000162000c1e1100 */
[----:B------:R-:W-:Y:S05]  /*cbb0*/  BRA `(.L_x_8132) ;  /* 0x00000dc000007947 */ /* 0x000fea0003800000 */
.L_x_8129:
        /* <DEDUP_REMOVED lines=8> */
.L_x_8134:
[----:B------:R0:W5:Y:S01]  /*cc40*/  LDG.E.U8 R19, [R4.64] ;  /* 0x0000002404137981 */ /* 0x000162000c1e1100 */
[----:B------:R-:W-:Y:S05]  /*cc50*/  BRA `(.L_x_8132) ;  /* 0x00000d2000007947 */ /* 0x000fea0003800000 */
.L_x_8133:
[----:B------:R0:W5:Y:S01]  /*cc60*/  LDG.E.U16 R19, [R4.64] ;  /* 0x0000002404137981 */ /* 0x000162000c1e1500 */
[----:B------:R-:W-:Y:S05]  /*cc70*/  BRA `(.L_x_8132) ;  /* 0x00000d0000007947 */ /* 0x000fea0003800000 */
.L_x_8128:
        /* <DEDUP_REMOVED lines=10> */
.L_x_8136:
[----:B------:R-:W2:Y:S02]  /*cd20*/  LDG.E.U16 R2, [R4.64] ;  /* 0x0000002404027981 */ /* 0x000ea4000c1e1500 */
[----:B--2---:R-:W-:-:S06]  /*cd30*/  HADD2.F32 R2, -RZ, R2.H0_H0 ;  /* 0x20000002ff027230 */ /* 0x004fcc0000004100 */
[----:B------:R-:W0:Y:S02]  /*cd40*/  F2I.S64.TRUNC R2, R2 ;  /* 0x0000000200027311 */ /* 0x000e24000020d900 */
[----:B0-----:R-:W-:Y:S01]  /*cd50*/  PRMT R19, R2, 0x7610, R19 ;  /* 0x0000761002137816 */ /* 0x001fe20000000013 */
[----:B------:R-:W-:Y:S05]  /*cd60*/  BRA `(.L_x_8132) ;  /* 0x00000c1000007947 */ /* 0x000fea0003800000 */
.L_x_8135:
        /* <DEDUP_REMOVED lines=10> */
.L_x_8138:
[----:B------:R-:W2:Y:S02]  /*ce10*/  LDG.E.U16 R4, [R4.64] ;  /* 0x0000002404047981 */ /* 0x000ea4000c1e1500 */
[----:B--2---:R-:W-:-:S06]  /*ce20*/  HADD2.F32 R2, -RZ, R4.H0_H0 ;  /* 0x20000004ff027230 */ /* 0x004fcc0000004100 */
[----:B------:R-:W0:Y:S02]  /*ce30*/  F2I.S64.TRUNC R2, R2 ;  /* 0x0000000200027311 */ /* 0x000e24000020d900 */
[----:B0-----:R-:W-:Y:S01]  /*ce40*/  PRMT R19, R2, 0x7610, R19 ;  /* 0x0000761002137816 */ /* 0x001fe20000000013 */
[----:B------:R-:W-:Y:S05]  /*ce50*/  BRA `(.L_x_8132) ;  /* 0x00000b2000007947 */ /* 0x000fea0003800000 */
.L_x_8137:
[----:B------:R-:W2:Y:S02]  /*ce60*/  LDG.E.64 R2, [R4.64] ;  /* 0x0000002404027981 */ /* 0x000ea4000c1e1b00 */
[----:B--2---:R-:W0:Y:S02]  /*ce70*/  F2I.S64.F64.TRUNC R2, R2 ;  /* 0x0000000200027311 */ /* 0x004e24000030d900 */
[----:B0-----:R-:W-:Y:S01]  /*ce80*/  PRMT R19, R2, 0x7610, R19 ;  /* 0x0000761002137816 */ /* 0x001fe20000000013 */
[----:B------:R-:W-:Y:S05]  /*ce90*/  BRA `(.L_x_8132) ;  /* 0x00000ae000007947 */ /* 0x000fea0003800000 */
.L_x_8127:
        /* <DEDUP_REMOVED lines=12> */
.L_x_8141:
[----:B------:R-:W2:Y:S02]  /*cf60*/  LDG.E.64 R4, [R4.64] ;  /* 0x0000002404047981 */ /* 0x000ea4000c1e1b00 */
[----:B--2---:R-:W0:Y:S02]  /*cf70*/  F2I.S64.F64.TRUNC R2, R4 ;  /* 0x0000000400027311 */ /* 0x004e24000030d900 */
[----:B0-----:R-:W-:Y:S01]  /*cf80*/  PRMT R19, R2, 0x7610, R19 ;  /* 0x0000761002137816 */ /* 0x001fe20000000013 */
[----:B------:R-:W-:Y:S05]  /*cf90*/  BRA `(.L_x_8132) ;  /* 0x000009e000007947 */ /* 0x000fea0003800000 */
.L_x_8140:
        /* <DEDUP_REMOVED lines=28> */
.L_x_8143:
        /* <DEDUP_REMOVED lines=15> */
.L_x_8142:
[----:B------:R-:W2:Y:S02]  /*d250*/  LDG.E.U16 R2, [R4.64] ;  /* 0x0000002404027981 */ /* 0x000ea4000c1e1500 */
[----:B--2---:R-:W-:-:S06]  /*d260*/  PRMT R2, RZ, 0x5410, R2 ;  /* 0x00005410ff027816 */ /* 0x004fcc0000000002 */
[----:B------:R-:W0:Y:S02]  /*d270*/  F2I.S64.TRUNC R2, R2 ;  /* 0x0000000200027311 */ /* 0x000e24000020d900 */
[----:B0-----:R-:W-:Y:S01]  /*d280*/  PRMT R19, R2, 0x7610, R19 ;  /* 0x0000761002137816 */ /* 0x001fe20000000013 */
[----:B------:R-:W-:Y:S05]  /*d290*/  BRA `(.L_x_8132) ;  /* 0x000006e000007947 */ /* 0x000fea0003800000 */
.L_x_8139:
        /* <DEDUP_REMOVED lines=10> */
.L_x_8146:
        /* <DEDUP_REMOVED lines=21> */
.L_x_8150:
[----:B------:R-:W-:Y:S05]  /*d490*/  BSYNC B1 ;  /* 0x0000000000017941 */ /* 0x000fea0003800000 */
.L_x_8149:
[----:B------:R-:W-:Y:S01]  /*d4a0*/  IMAD.SHL.U32 R2, R2, 0x100000, RZ ;  /* 0x0010000002027824 */ /* 0x000fe200078e00ff */
[----:B------:R-:W-:-:S04]  /*d4b0*/  LEA R3, R0, 0x3b800000, 0x17 ;  /* 0x3b80000000037811 */ /* 0x000fc800078eb8ff */
[----:B------:R-:W-:Y:S02]  /*d4c0*/  LOP3.LUT R2, R3, R2, R4, 0xfe, !PT ;  /* 0x0000000203027212 */ /* 0x000fe400078efe04 */
.L_x_8148:
[----:B------:R-:W-:Y:S05]  /*d4d0*/  BSYNC B0 ;  /* 0x0000000000007941 */ /* 0x000fea0003800000 */
.L_x_8147:
[----:B------:R-:W0:Y:S02]  /*d4e0*/  F2I.S64.TRUNC R2, R2 ;  /* 0x0000000200027311 */ /* 0x000e24000020d900 */
[----:B0-----:R-:W-:Y:S01]  /*d4f0*/  PRMT R19, R2, 0x7610, R19 ;  /* 0x0000761002137816 */ /* 0x001fe20000000013 */
[----:B------:R-:W-:Y:S05]  /*d500*/  BRA `(.L_x_8132) ;  /* 0x0000047000007947 */ /* 0x000fea0003800000 */
.L_x_8145:
        /* <DEDUP_REMOVED lines=21> */
.L_x_8154:
[----:B------:R-:W-:Y:S05]  /*d660*/  BSYNC B1 ;  /* 0x0000000000017941 */ /* 0x000fea0003800000 */
.L_x_8153:
[----:B------:R-:W-:Y:S01]  /*d670*/  IMAD.SHL.U32 R2, R2, 0x200000, RZ ;  /* 0x0020000002027824 */ /* 0x000fe200078e00ff */
[----:B------:R-:W-:-:S04]  /*d680*/  LEA R3, R0, 0x37800000, 0x17 ;  /* 0x3780000000037811 */ /* 0x000fc800078eb8ff */
[----:B------:R-:W-:Y:S02]  /*d690*/  LOP3.LUT R2, R3, R2, R4, 0xfe, !PT ;  /* 0x0000000203027212 */ /* 0x000fe400078efe04 */
.L_x_8152:
[----:B------:R-:W-:Y:S05]  /*d6a0*/  BSYNC B0 ;  /* 0x0000000000007941 */ /* 0x000fea0003800000 */
.L_x_8151:
[----:B------:R-:W0:Y:S02]  /*d6b0*/  F2I.S64.TRUNC R2, R2 ;  /* 0x0000000200027311 */ /* 0x000e24000020d900 */
[----:B0-----:R-:W-:Y:S01]  /*d6c0*/  PRMT R19, R2, 0x7610, R19 ;  /* 0x0000761002137816 */ /* 0x001fe20000000013 */
[----:B------:R-:W-:Y:S05]  /*d6d0*/  BRA `(.L_x_8132) ;  /* 0x000002a000007947 */ /* 0x000fea0003800000 */
.L_x_8144:
        /* <DEDUP_REMOVED lines=14> */
.L_x_8158:
[----:B------:R-:W-:Y:S05]  /*d7c0*/  BSYNC B0 ;  /* 0x0000000000007941 */ /* 0x000fea0003800000 */
.L_x_8157:
[----:B------:R-:W0:Y:S02]  /*d7d0*/  F2I.S64.TRUNC R2, R2 ;  /* 0x0000000200027311 */ /* 0x000e24000020d900 */
[----:B0-----:R-:W-:Y:S01]  /*d7e0*/  PRMT R19, R2, 0x7610, R19 ;  /* 0x0000761002137816 */ /* 0x001fe20000000013 */
[----:B------:R-:W-:Y:S05]  /*d7f0*/  BRA `(.L_x_8132) ;  /* 0x0000018000007947 */ /* 0x000fea0003800000 */
.L_x_8131:
        /* <DEDUP_REMOVED lines=21> */
.L_x_8156:
[----:B------:R0:W5:Y:S01]  /*d950*/  LDG.E.U8 R19, [R4.64] ;  /* 0x0000002404137981 */ /* 0x000162000c1e1100 */
[----:B------:R-:W-:Y:S05]  /*d960*/  BRA `(.L_x_8132) ;  /* 0x0000001000007947 */ /* 0x000fea0003800000 */
.L_x_8155:
[----:B------:R0:W5:Y:S02]  /*d970*/  LDG.E.U8 R19, [R4.64] ;  /* 0x0000002404137981 */ /* 0x000164000c1e1100 */
.L_x_8132:
        /* <DEDUP_REMOVED lines=16> */
.L_x_8162:
[----:B------:R0:W5:Y:S01]  /*da80*/  LDG.E.U8 R0, [R4.64] ;  /* 0x0000002404007981 */ /* 0x000162000c1e1100 */
[----:B------:R-:W-:Y:S05]  /*da90*/  BRA `(.L_x_8164) ;  /* 0x00000dc000007947 */ /* 0x000fea0003800000 */
.L_x_8161:
        /* <DEDUP_REMOVED lines=8> */
.L_x_8166:
[----:B------:R0:W5:Y:S01]  /*db20*/  LDG.E.U8 R0, [R4.64] ;  /* 0x0000002404007981 */ /* 0x000162000c1e1100 */
[----:B------:R-:W-:Y:S05]  /*db30*/  BRA `(.L_x_8164) ;  /* 0x00000d2000007947 */ /* 0x000fea0003800000 */
.L_x_8165:
[----:B------:R0:W5:Y:S01]  /*db40*/  LDG.E.U16 R0, [R4.64] ;  /* 0x0000002404007981 */ /* 0x000162000c1e1500 */
[----:B------:R-:W-:Y:S05]  /*db50*/  BRA `(.L_x_8164) ;  /* 0x00000d0000007947 */ /* 0x000fea0003800000 */
.L_x_8160:
        /* <DEDUP_REMOVED lines=10> */
.L_x_8168:
[----:B------:R-:W2:Y:S02]  /*dc00*/  LDG.E.U16 R2, [R4.64] ;  /* 0x0000002404027981 */ /* 0x000ea4000c1e1500 */
[----:B--2---:R-:W-:-:S06]  /*dc10*/  HADD2.F32 R2, -RZ, R2.H0_H0 ;  /* 0x20000002ff027230 */ /* 0x004fcc0000004100 */
[----:B------:R-:W0:Y:S02]  /*dc20*/  F2I.S64.TRUNC R2, R2 ;  /* 0x0000000200027311 */ /* 0x000e24000020d900 */
[----:B0-----:R-:W-:Y:S01]  /*dc30*/  PRMT R0, R2, 0x7610, R0 ;  /* 0x0000761002007816 */ /* 0x001fe20000000000 */
[----:B------:R-:W-:Y:S05]  /*dc40*/  BRA `(.L_x_8164) ;  /* 0x00000c1000007947 */ /* 0x000fea0003800000 */
.L_x_8167:
        /* <DEDUP_REMOVED lines=10> */
.L_x_8170:
[----:B------:R-:W2:Y:S02]  /*dcf0*/  LDG.E.U16 R4, [R4.64] ;  /* 0x0000002404047981 */ /* 0x000ea4000c1e1500 */
[----:B--2---:R-:W-:-:S06]  /*dd00*/  HADD2.F32 R2, -RZ, R4.H0_H0 ;  /* 0x20000004ff027230 */ /* 0x004fcc0000004100 */
[----:B------:R-:W0:Y:S02]  /*dd10*/  F2I.S64.TRUNC R2, R2 ;  /* 0x0000000200027311 */ /* 0x000e24000020d900 */
[----:B0-----:R-:W-:Y:S01]  /*dd20*/  PRMT R0, R2, 0x7610, R0 ;  /* 0x0000761002007816 */ /* 0x001fe20000000000 */
[----:B------:R-:W-:Y:S05]  /*dd30*/  BRA `(.L_x_8164) ;  /* 0x00000b2000007947 */ /* 0x000fea0003800000 */
.L_x_8169:
[----:B------:R-:W2:Y:S02]  /*dd40*/  LDG.E.64 R2, [R4.64] ;  /* 0x0000002404027981 */ /* 0x000ea4000c1e1b00 */
[----:B--2---:R-:W0:Y:S02]  /*dd50*/  F2I.S64.F64.TRUNC R2, R2 ;  /* 0x0000000200027311 */ /* 0x004e24000030d900 */
[----:B0-----:R-:W-:Y:S01]  /*dd60*/  PRMT R0, R2, 0x7610, R0 ;  /* 0x0000761002007816 */ /* 0x001fe20000000000 */
[----:B------:R-:W-:Y:S05]  /*dd70*/  BRA `(.L_x_8164) ;  /* 0x00000ae000007947 */ /* 0x000fea0003800000 */
.L_x_8159:
        /* <DEDUP_REMOVED lines=12> */
.L_x_8173:
[----:B------:R-:W2:Y:S02]  /*de40*/  LDG.E.64 R4, [R4.64] ;  /* 0x0000002404047981 */ /* 0x000ea4000c1e1b00 */
[----:B--2---:R-:W0:Y:S02]  /*de50*/  F2I.S64.F64.TRUNC R2, R4 ;  /* 0x0000000400027311 */ /* 0x004e24000030d900 */
[----:B0-----:R-:W-:Y:S01]  /*de60*/  PRMT R0, R2, 0x7610, R0 ;  /* 0x0000761002007816 */ /* 0x001fe20000000000 */
[----:B------:R-:W-:Y:S05]  /*de70*/  BRA `(.L_x_8164) ;  /* 0x000009e000007947 */ /* 0x000fea0003800000 */
.L_x_8172:
        /* <DEDUP_REMOVED lines=28> */
.L_x_8175:
        /* <DEDUP_REMOVED lines=15> */
.L_x_8174:
[----:B------:R-:W2:Y:S02]  /*e130*/  LDG.E.U16 R2, [R4.64] ;  /* 0x0000002404027981 */ /* 0x000ea4000c1e1500 */
[----:B--2---:R-:W-:-:S06]  /*e140*/  PRMT R2, RZ, 0x5410, R2 ;  /* 0x00005410ff027816 */ /* 0x004fcc0000000002 */
[----:B------:R-:W0:Y:S02]  /*e150*/  F2I.S64.TRUNC R2, R2 ;  /* 0x0000000200027311 */ /* 0x000e24000020d900 */
[----:B0-----:R-:W-:Y:S01]  /*e160*/  PRMT R0, R2, 0x7610, R0 ;  /* 0x0000761002007816 */ /* 0x001fe20000000000 */
[----:B------:R-:W-:Y:S05]  /*e170*/  BRA `(.L_x_8164) ;  /* 0x000006e000007947 */ /* 0x000fea0003800000 */
.L_x_8171:
        /* <DEDUP_REMOVED lines=10> */
.L_x_8178:
        /* <DEDUP_REMOVED lines=21> */
.L_x_8182:
[----:B------:R-:W-:Y:S05]  /*e370*/  BSYNC B1 ;  /* 0x0000000000017941 */ /* 0x000fea0003800000 */
.L_x_8181:
[----:B------:R-:W-:Y:S01]  /*e380*/  IMAD.SHL.U32 R2, R2, 0x100000, RZ ;  /* 0x0010000002027824 */ /* 0x000fe200078e00ff */
[----:B------:R-:W-:-:S04]  /*e390*/  LEA R3, R0, 0x3b800000, 0x17 ;  /* 0x3b80000000037811 */ /* 0x000fc800078eb8ff */
[----:B------:R-:W-:Y:S02]  /*e3a0*/  LOP3.LUT R2, R3, R2, R4, 0xfe, !PT ;  /* 0x0000000203027212 */ /* 0x000fe400078efe04 */
.L_x_8180:
[----:B------:R-:W-:Y:S05]  /*e3b0*/  BSYNC B0 ;  /* 0x0000000000007941 */ /* 0x000fea0003800000 */
.L_x_8179:
[----:B------:R-:W0:Y:S02]  /*e3c0*/  F2I.S64.TRUNC R2, R2 ;  /* 0x0000000200027311 */ /* 0x000e24000020d900 */
[----:B0-----:R-:W-:Y:S01]  /*e3d0*/  PRMT R0, R2, 0x7610, R0 ;  /* 0x0000761002007816 */ /* 0x001fe20000000000 */
[----:B------:R-:W-:Y:S05]  /*e3e0*/  BRA `(.L_x_8164) ;  /* 0x0000047000007947 */ /* 0x000fea0003800000 */
.L_x_8177:
        /* <DEDUP_REMOVED lines=21> */
.L_x_8186:
[----:B------:R-:W-:Y:S05]  /*e540*/  BSYNC B1 ;  /* 0x0000000000017941 */ /* 0x000fea0003800000 */
.L_x_8185:
[----:B------:R-:W-:Y:S01]  /*e550*/  IMAD.SHL.U32 R2, R2, 0x200000, RZ ;  /* 0x0020000002027824 */ /* 0x000fe200078e00ff */
[----:B------:R-:W-:-:S04]  /*e560*/  LEA R3, R0, 0x37800000, 0x17 ;  /* 0x3780000000037811 */ /* 0x000fc800078eb8ff */
[----:B------:R-:W-:Y:S02]  /*e570*/  LOP3.LUT R2, R3, R2, R4, 0xfe, !PT ;  /* 0x0000000203027212 */ /* 0x000fe400078efe04 */
.L_x_8184:
[----:B------:R-:W-:Y:S05]  /*e580*/  BSYNC B0 ;  /* 0x0000000000007941 */ /* 0x000fea0003800000 */
.L_x_8183:
[----:B------:R-:W0:Y:S02]  /*e590*/  F2I.S64.TRUNC R2, R2 ;  /* 0x0000000200027311 */ /* 0x000e24000020d900 */
[----:B0-----:R-:W-:Y:S01]  /*e5a0*/  PRMT R0, R2, 0x7610, R0 ;  /* 0x0000761002007816 */ /* 0x001fe20000000000 */
[----:B------:R-:W-:Y:S05]  /*e5b0*/  BRA `(.L_x_8164) ;  /* 0x000002a000007947 */ /* 0x000fea0003800000 */
.L_x_8176:
        /* <DEDUP_REMOVED lines=14> */
.L_x_8190:
[----:B------:R-:W-:Y:S05]  /*e6a0*/  BSYNC B0 ;  /* 0x0000000000007941 */ /* 0x000fea0003800000 */
.L_x_8189:
[----:B------:R-:W0:Y:S02]  /*e6b0*/  F2I.S64.TRUNC R2, R2 ;  /* 0x0000000200027311 */ /* 0x000e24000020d900 */
[----:B0-----:R-:W-:Y:S01]  /*e6c0*/  PRMT R0, R2, 0x7610, R0 ;  /* 0x0000761002007816 */ /* 0x001fe20000000000 */
[----:B------:R-:W-:Y:S05]  /*e6d0*/  BRA `(.L_x_8164) ;  /* 0x0000018000007947 */ /* 0x000fea0003800000 */
.L_x_8163:
        /* <DEDUP_REMOVED lines=21> */
.L_x_8188:
[----:B------:R0:W5:Y:S01]  /*e830*/  LDG.E.U8 R0, [R4.64] ;  /* 0x0000002404007981 */ /* 0x000162000c1e1100 */
[----:B------:R-:W-:Y:S05]  /*e840*/  BRA `(.L_x_8164) ;  /* 0x0000001000007947 */ /* 0x000fea0003800000 */
.L_x_8187:
[----:B------:R0:W5:Y:S02]  /*e850*/  LDG.E.U8 R0, [R4.64] ;  /* 0x0000002404007981 */ /* 0x000164000c1e1100 */
.L_x_8164:
        /* <DEDUP_REMOVED lines=20> */
.L_x_8194:
[----:B------:R-:W-:Y:S01]  /*e9a0*/  STG.E.U8 [R16.64], R3 ;  /* 0x0000000310007986 */ /* 0x000fe2000c101124 */
[----:B------:R-:W-:Y:S05]  /*e9b0*/  EXIT ;  /* 0x000000000000794d */ /* 0x000fea0003800000 */
.L_x_8193:
        /* <DEDUP_REMOVED lines=8> */
[----:B------:R-:W-:Y:S01]  /*ea40*/  STG.E.64 [R16.64], R2 ;  /* 0x0000000210007986 */ /* 0x000fe2000c101b24 */
[----:B------:R-:W-:Y:S05]  /*ea50*/  EXIT ;  /* 0x000000000000794d */ /* 0x000fea0003800000 */
.L_x_8197:
[----:B------:R-:W-:-:S05]  /*ea60*/  LOP3.LUT R3, R3, 0xff, RZ, 0xc0, !PT ;  /* 0x000000ff03037812 */ /* 0x000fca00078ec0ff */
[----:B------:R-:W-:Y:S01]  /*ea70*/  STG.E [R16.64], R3 ;  /* 0x0000000310007986 */ /* 0x000fe2000c101924 */
[----:B------:R-:W-:Y:S05]  /*ea80*/  EXIT ;  /* 0x000000000000794d */ /* 0x000fea0003800000 */
.L_x_8196:
[----:B------:R-:W-:-:S05]  /*ea90*/  LOP3.LUT R3, R3, 0xff, RZ, 0xc0, !PT ;  /* 0x000000ff03037812 */ /* 0x000fca00078ec0ff */
[----:B------:R-:W-:Y:S01]  /*eaa0*/  STG.E.U16 [R16.64], R3 ;  /* 0x0000000310007986 */ /* 0x000fe2000c101524 */
[----:B------:R-:W-:Y:S05]  /*eab0*/  EXIT ;  /* 0x000000000000794d */ /* 0x000fea0003800000 */
.L_x_8192:
        /* <DEDUP_REMOVED lines=8> */
[----:B0-----:R-:W-:Y:S01]  /*eb40*/  STG.E [R16.64], R3 ;  /* 0x0000000310007986 */ /* 0x001fe2000c101924 */
[----:B------:R-:W-:Y:S05]  /*eb50*/  EXIT ;  /* 0x000000000000794d */ /* 0x000fea0003800000 */
.L_x_8199:
[----:B------:R-:W-:-:S04]  /*eb60*/  LOP3.LUT R3, R3, 0xff, RZ, 0xc0, !PT ;  /* 0x000000ff03037812 */ /* 0x000fc800078ec0ff */
[----:B------:R-:W0:Y:S02]  /*eb70*/  I2F.U16 R0, R3 ;  /* 0x0000000300007306 */ /* 0x000e240000101000 */
[----:B0-----:R-:W-:-:S05]  /*eb80*/  F2FP.PACK_AB R0, RZ, R0 ;  /* 0x00000000ff00723e */ /* 0x001fca00000000ff */
[----:B------:R-:W-:Y:S01]  /*eb90*/  STG.E.U16 [R16.64], R0 ;  /* 0x0000000010007986 */ /* 0x000fe2000c101524 */
[----:B------:R-:W-:Y:S05]  /*eba0*/  EXIT ;  /* 0x000000000000794d */ /* 0x000fea0003800000 */
.L_x_8198:
        /* <DEDUP_REMOVED lines=9> */
[----:B0-----:R-:W-:Y:S01]  /*ec40*/  STG.E.64 [R16.64], R4 ;  /* 0x0000000410007986 */ /* 0x001fe2000c101b24 */
[----:B------:R-:W-:Y:S05]  /*ec50*/  EXIT ;  /* 0x000000000000794d */ /* 0x000fea0003800000 */
.L_x_8201:
[----:B------:R-:W-:-:S06]  /*ec60*/  LOP3.LUT R3, R3, 0xff, RZ, 0xc0, !PT ;  /* 0x000000ff03037812 */ /* 0x000fcc00078ec0ff */
[----:B------:R-:W0:Y:S02]  /*ec70*/  I2F.U16 R3, R3 ;  /* 0x0000000300037306 */ /* 0x000e240000101000 */
[----:B0-----:R-:W-:-:S04]  /*ec80*/  F2FP.PACK_AB R3, RZ, R3 ;  /* 0x00000003ff03723e */ /* 0x001fc800000000ff */
[----:B------:R-:W-:-:S05]  /*ec90*/  PRMT R3, R3, 0x5410, RZ ;  /* 0x0000541003037816 */ /* 0x000fca00000000ff */
[----:B------:R-:W-:Y:S01]  /*eca0*/  STG.E [R16.64], R3 ;  /* 0x0000000310007986 */ /* 0x000fe2000c101924 */
[----:B------:R-:W-:Y:S05]  /*ecb0*/  EXIT ;  /* 0x000000000000794d */ /* 0x000fea0003800000 */
.L_x_8200:
[----:B------:R-:W-:-:S06]  /*ecc0*/  LOP3.LUT R3, R3, 0xff, RZ, 0xc0, !PT ;  /* 0x000000ff03037812 */ /* 0x000fcc00078ec0ff */
[----:B------:R-:W0:Y:S02]  /*ecd0*/  I2F.F64.U16 R2, R3 ;  /* 0x0000000300027312 */ /* 0x000e240000101800 */
[----:B0-----:R-:W-:Y:S01]  /*ece0*/  STG.E.64 [R16.64], R2 ;  /* 0x0000000210007986 */ /* 0x001fe2000c101b24 */
[----:B------:R-:W-:Y:S05]  /*ecf0*/  EXIT ;  /* 0x000000000000794d */ /* 0x000fea0003800000 */
.L_x_8191:
        /* <DEDUP_REMOVED lines=12> */
.L_x_8204:
[----:B------:R-:W-:Y:S01]  /*edc0*/  LOP3.LUT R4, R3, 0xff, RZ, 0xc0, !PT ;  /* 0x000000ff03047812 */ /* 0x000fe200078ec0ff */
[----:B------:R-:W-:-:S05]  /*edd0*/  CS2R R6, SRZ ;  /* 0x0000000000067805 */ /* 0x000fca000001ff00 */
[----:B------:R-:W0:Y:S02]  /*ede0*/  I2F.F64.U16 R4, R4 ;  /* 0x0000000400047312 */ /* 0x000e240000101800 */
[----:B0-----:R-:W-:Y:S01]  /*edf0*/  STG.E.128 [R16.64], R4 ;  /* 0x0000000410007986 */ /* 0x001fe2000c101d24 */
[----:B------:R-:W-:Y:S05]  /*ee00*/  EXIT ;  /* 0x000000000000794d */ /* 0x000fea0003800000 */
.L_x_8203:
        /* <DEDUP_REMOVED lines=22> */
.L_x_8208:
[----:B------:R-:W-:Y:S05]  /*ef70*/  BSYNC B0 ;  /* 0x0000000000007941 */ /* 0x000fea0003800000 */
.L_x_8207:
[----:B------:R-:W-:-:S05]  /*ef80*/  LOP3.LUT R3, R0, R3, RZ, 0xfc, !PT ;  /* 0x0000000300037212 */ /* 0x000fca00078efcff */
[----:B------:R-:W-:Y:S01]  /*ef90*/  STG.E.U8 [R16.64], R3 ;  /* 0x0000000310007986 */ /* 0x000fe2000c101124 */
[----:B------:R-:W-:Y:S05]  /*efa0*/  EXIT ;  /* 0x000000000000794d */ /* 0x000fea0003800000 */
.L_x_8206:
        /* <DEDUP_REMOVED lines=14> */
.L_x_8210:
[----:B------:R-:W-:Y:S01]  /*f090*/  IMAD.MOV.U32 R0, RZ, RZ, 0x7f ;  /* 0x0000007fff007424 */ /* 0x000fe200078e00ff */
[----:B------:R-:W-:-:S04]  /*f0a0*/  ISETP.GT.U32.AND P0, PT, R2, 0x7f800000, PT ;  /* 0x7f8000000200780c */ /* 0x000fc80003f04070 */
[----:B------:R-:W-:-:S04]  /*f0b0*/  SEL R0, R0, 0x7c, P0 ;  /* 0x0000007c00007807 */ /* 0x000fc80000000000 */
.L_x_8211:
[----:B------:R-:W-:Y:S05]  /*f0c0*/  BSYNC B0 ;  /* 0x0000000000007941 */ /* 0x000fea0003800000 */
.L_x_8209:
[----:B------:R-:W-:-:S04]  /*f0d0*/  LOP3.LUT R2, R3, 0x80000000, RZ, 0xc0, !PT ;  /* 0x8000000003027812 */ /* 0x000fc800078ec0ff */
[----:B------:R-:W-:-:S04]  /*f0e0*/  SHF.R.U32.HI R3, RZ, 0x18, R2 ;  /* 0x00000018ff037819 */ /* 0x000fc80000011602 */
[----:B------:R-:W-:-:S05]  /*f0f0*/  LOP3.LUT R3, R0, R3, RZ, 0xfc, !PT ;  /* 0x0000000300037212 */ /* 0x000fca00078efcff */
[----:B------:R-:W-:Y:S01]  /*f100*/  STG.E.U8 [R16.64], R3 ;  /* 0x0000000310007986 */ /* 0x000fe2000c101124 */
[----:B------:R-:W-:Y:S05]  /*f110*/  EXIT ;  /* 0x000000000000794d */ /* 0x000fea0003800000 */
.L_x_8205:
[----:B------:R-:W-:-:S04]  /*f120*/  LOP3.LUT R3, R3, 0xff, RZ, 0xc0, !PT ;  /* 0x000000ff03037812 */ /* 0x000fc800078ec0ff */
[----:B------:R-:W0:Y:S02]  /*f130*/  I2F.U16 R0, R3 ;  /* 0x0000000300007306 */ /* 0x000e240000101000 */
[----:B0-----:R-:W-:-:S05]  /*f140*/  F2FP.BF16.PACK_AB R0, RZ, R0 ;  /* 0x00000000ff00723e */ /* 0x001fca00000010ff */
[----:B------:R-:W-:Y:S01]  /*f150*/  STG.E.U16 [R16.64], R0 ;  /* 0x0000000010007986 */ /* 0x000fe2000c101524 */
[----:B------:R-:W-:Y:S05]  /*f160*/  EXIT ;  /* 0x000000000000794d */ /* 0x000fea0003800000 */
.L_x_8202:
        /* <DEDUP_REMOVED lines=9> */
[----:B------:R-:W-:Y:S01]  /*f200*/  STG.E.U16 [R16.64], R3 ;  /* 0x0000000310007986 */ /* 0x000fe2000c101524 */
[----:B------:R-:W-:Y:S05]  /*f210*/  EXIT ;  /* 0x000000000000794d */ /* 0x000fea0003800000 */
.L_x_8214:
        /* <DEDUP_REMOVED lines=18> */
.L_x_8217:
[----:B------:R-:W-:-:S04]  /*f340*/  LOP3.LUT R2, R3, 0x80000000, RZ, 0xc0, !PT ;  /* 0x8000000003027812 */ /* 0x000fc800078ec0ff */
[----:B------:R-:W-:-:S04]  /*f350*/  SHF.R.U32.HI R3, RZ, 0x18, R2 ;  /* 0x00000018ff037819 */ /* 0x000fc80000011602 */
[----:B------:R-:W-:-:S04]  /*f360*/  LOP3.LUT R0, R0, R3, RZ, 0xfc, !PT ;  /* 0x0000000300007212 */ /* 0x000fc800078efcff */
[----:B------:R-:W-:Y:S02]  /*f370*/  PRMT R8, R0, 0x7610, R8 ;  /* 0x0000761000087816 */ /* 0x000fe40000000008 */
.L_x_8216:
[----:B------:R-:W-:Y:S05]  /*f380*/  BSYNC B0 ;  /* 0x0000000000007941 */ /* 0x000fea0003800000 */
.L_x_8215:
[----:B------:R-:W-:Y:S01]  /*f390*/  STG.E.U8 [R16.64], R8 ;  /* 0x0000000810007986 */ /* 0x000fe2000c101124 */
[----:B------:R-:W-:Y:S05]  /*f3a0*/  EXIT ;  /* 0x000000000000794d */ /* 0x000fea0003800000 */
.L_x_8213:
        /* <DEDUP_REMOVED lines=18> */
.L_x_8220:
[----:B------:R-:W-:-:S04]  /*f4d0*/  LOP3.LUT R2, R3, 0x80000000, RZ, 0xc0, !PT ;  /* 0x8000000003027812 */ /* 0x000fc800078ec0ff */
[----:B------:R-:W-:-:S04]  /*f4e0*/  SHF.R.U32.HI R3, RZ, 0x18, R2 ;  /* 0x00000018ff037819 */ /* 0x000fc80000011602 */
[----:B------:R-:W-:-:S04]  /*f4f0*/  LOP3.LUT R0, R0, R3, RZ, 0xfc, !PT ;  /* 0x0000000300007212 */ /* 0x000fc800078efcff */
[----:B------:R-:W-:Y:S02]  /*f500*/  PRMT R8, R0, 0x7610, R8 ;  /* 0x0000761000087816 */ /* 0x000fe40000000008 */
.L_x_8219:
[----:B------:R-:W-:Y:S05]  /*f510*/  BSYNC B0 ;  /* 0x0000000000007941 */ /* 0x000fea0003800000 */
.L_x_8218:
[----:B------:R-:W-:Y:S01]  /*f520*/  STG.E.U8 [R16.64], R8 ;  /* 0x0000000810007986 */ /* 0x000fe2000c101124 */
[----:B------:R-:W-:Y:S05]  /*f530*/  EXIT ;  /* 0x000000000000794d */ /* 0x000fea0003800000 */
.L_x_8212:
        /* <DEDUP_REMOVED lines=23> */
.L_x_8195:
        /* <DEDUP_REMOVED lines=20> */
.L_x_8222:
[----:B------:R-:W-:Y:S01]  /*f7f0*/  LOP3.LUT R2, R3, 0xff, RZ, 0xc0, !PT ;  /* 0x000000ff03027812 */ /* 0x000fe200078ec0ff */
[----:B------:R-:W-:-:S05]  /*f800*/  IMAD.MOV.U32 R3, RZ, RZ, RZ ;  /* 0x000000ffff037224 */ /* 0x000fca00078e00ff */
[----:B------:R-:W-:Y:S01]  /*f810*/  STG.E.64 [R16.64], R2 ;  /* 0x0000000210007986 */ /* 0x000fe2000c101b24 */
[----:B------:R-:W-:Y:S05]  /*f820*/  EXIT ;  /* 0x000000000000794d */ /* 0x000fea0003800000 */
.L_x_8221:
[----:B------:R-:W-:-:S05]  /*f830*/  LOP3.LUT R3, R3, 0xff, RZ, 0xc0, !PT ;  /* 0x000000ff03037812 */ /* 0x000fca00078ec0ff */
[----:B------:R-:W-:Y:S01]  /*f840*/  STG.E [R16.64], R3 ;  /* 0x0000000310007986 */ /* 0x000fe2000c101924 */
[----:B------:R-:W-:Y:S05]  /*f850*/  EXIT ;  /* 0x000000000000794d */ /* 0x000fea0003800000 */
.L_x_8223:
        /* <DEDUP_REMOVED lines=10> */
.L_x_19704:


//--------------------- .text._ZN2at6native27unrolled_elementwise_kernelINS0_13BinaryFunctorIhhhZZZNS0_18rshift_kernel_cudaERNS_18TensorIteratorBaseEENKUlvE_clEvENKUlvE_clEvEUlhhE_EESt5arrayIPcLm3EELi4E23TrivialOffsetCalculatorILi2EjESC_ILi1EjENS0_6memory12LoadWithCastILi2EEENSF_13StoreWithCastILi1EEEEEviT_T0_T2_T3_T4_T5_ --------------------------
	.section	.text._ZN2at6native27unrolled_elementwise_kernelINS0_13BinaryFunctorIhhhZZZNS0_18rshift_kernel_cudaERNS_18TensorIteratorBaseEENKUlvE_clEvENKUlvE_clEvEUlhhE_EESt5arrayIPcLm3EELi4E23TrivialOffsetCalculatorILi2EjESC_ILi1EjENS0_6memory12LoadWithCastILi2EEENSF_13StoreWithCastILi1EEEEEviT_T0_T2_T3_T4_T5_,"ax",@progbits
	.sectioninfo	@"SHI_REGISTERS=32"
	.align	128
        .global         _ZN2at6native27unrolled_elementwise_kernelINS0_13BinaryFunctorIhhhZZZNS0_18rshift_kernel_cudaERNS_18TensorIteratorBaseEENKUlvE_clEvENKUlvE_clEvEUlhhE_EESt5arrayIPcLm3EELi4E23TrivialOffsetCalculatorILi2EjESC_ILi1EjENS0_6memory12LoadWithCastILi2EEENSF_13StoreWithCastILi1EEEEEviT_T0_T2_T3_T4_T5_
        .type           _ZN2at6native27unrolled_elementwise_kernelINS0_13BinaryFunctorIhhhZZZNS0_18rshift_kernel_cudaERNS_18TensorIteratorBaseEENKUlvE_clEvENKUlvE_clEvEUlhhE_EESt5arrayIPcLm3EELi4E23TrivialOffsetCalculatorILi2EjESC_ILi1EjENS0_6memory12LoadWithCastILi2EEENSF_13StoreWithCastILi1EEEEEviT_T0_T2_T3_T4_T5_,@function
        .size           _ZN2at6native27unrolled_elementwise_kernelINS0_13BinaryFunctorIhhhZZZNS0_18rshift_kernel_cudaERNS_18TensorIteratorBaseEENKUlvE_clEvENKUlvE_clEvEUlhhE_EESt5arrayIPcLm3EELi4E23TrivialOffsetCalculatorILi2EjESC_ILi1EjENS0_6memory12LoadWithCastILi2EEENSF_13StoreWithCastILi1EEEEEviT_T0_T2_T3_T4_T5_,(.L_x_19705 - _ZN2at6native27unrolled_elementwise_kernelINS0_13BinaryFunctorIhhhZZZNS0_18rshift_kernel_cudaERNS_18TensorIteratorBaseEENKUlvE_clEvENKUlvE_clEvEUlhhE_EESt5arrayIPcLm3EELi4E23TrivialOffsetCalculatorILi2EjESC_ILi1EjENS0_6memory12LoadWithCastILi2EEENSF_13StoreWithCastILi1EEEEEviT_T0_T2_T3_T4_T5_)
        .other          _ZN2at6native27unrolled_elementwise_kernelINS0_13BinaryFunctorIhhhZZZNS0_18rshift_kernel_cudaERNS_18TensorIteratorBaseEENKUlvE_clEvENKUlvE_clEvEUlhhE_EESt5arrayIPcLm3EELi4E23TrivialOffsetCalculatorILi2EjESC_ILi1EjENS0_6memory12LoadWithCastILi2EEENSF_13StoreWithCastILi1EEEEEviT_T0_T2_T3_T4_T5_,@"STO_CUDA_ENTRY STV_DEFAULT"
_ZN2at6native27unrolled_elementwise_kernelINS0_13BinaryFunctorIhhhZZZNS0_18rshift_kernel_cudaERNS_18TensorIteratorBaseEENKUlvE_clEvENKUlvE_clEvEUlhhE_EESt5arrayIPcLm3EELi4E23TrivialOffsetCalculatorILi2EjESC_ILi1EjENS0_6memory12LoadWithCastILi2EEENSF_13StoreWithCastILi1EEEEEviT_T0_T2_T3_T4_T5_:
.text._ZN2at6native27unrolled_elementwise_kernelINS0_13BinaryFunctorIhhhZZZNS0_18rshift_kernel_cudaERNS_18TensorIteratorBaseEENKUlvE_clEvENKUlvE_clEvEUlhhE_EESt5arrayIPcLm3EELi4E23TrivialOffsetCalculatorILi2EjESC_ILi1EjENS0_6memory12LoadWithCastILi2EEENSF_13StoreWithCastILi1EEEEEviT_T0_T2_T3_T4_T5_:
        /* <DEDUP_REMOVED lines=31> */
.L_x_8229:
[----:B------:R0:W5:Y:S01]  /*01f0*/  LDG.E.U8 R28, [R6.64] ;  /* 0x00000024061c7981 */ /* 0x000162000c1e1100 */
[----:B------:R-:W-:Y:S05]  /*0200*/  BRA `(.L_x_8231) ;  /* 0x00000dd000007947 */ /* 0x000fea0003800000 */
.L_x_8228:
        /* <DEDUP_REMOVED lines=8> */
.L_x_8233:
[----:B------:R0:W5:Y:S01]  /*0290*/  LDG.E.U8 R28, [R6.64] ;  /* 0x00000024061c7981 */ /* 0x000162000c1e1100 */
[----:B------:R-:W-:Y:S05]  /*02a0*/  BRA `(.L_x_8231) ;  /* 0x00000d3000007947 */ /* 0x000fea0003800000 */
.L_x_8232:
[----:B------:R0:W5:Y:S01]  /*02b0*/  LDG.E.U16 R28, [R6.64] ;  /* 0x00000024061c7981 */ /* 0x000162000c1e1500 */
[----:B------:R-:W-:Y:S05]  /*02c0*/  BRA `(.L_x_8231) ;  /* 0x00000d1000007947 */ /* 0x000fea0003800000 */
.L_x_8227:
        /* <DEDUP_REMOVED lines=10> */
.L_x_8235:
[----:B------:R-:W2:Y:S02]  /*0370*/  LDG.E.U16 R4, [R6.64] ;  /* 0x0000002406047981 */ /* 0x000ea4000c1e1500 */
[----:B--2---:R-:W-:-:S06]  /*0380*/  HADD2.F32 R4, -RZ, R4.H0_H0 ;  /* 0x20000004ff047230 */ /* 0x004fcc0000004100 */
[----:B------:R-:W0:Y:S02]  /*0390*/  F2I.S64.TRUNC R4, R4 ;  /* 0x0000000400047311 */ /* 0x000e24000020d900 */
[----:B0-----:R-:W-:Y:S01]  /*03a0*/  PRMT R28, R4, 0x7610, R28 ;  /* 0x00007610041c7816 */ /* 0x001fe2000000001c */
[----:B------:R-:W-:Y:S05]  /*03b0*/  BRA `(.L_x_8231) ;  /* 0x00000c2000007947 */ /* 0x000fea0003800000 */
.L_x_8234:
        /* <DEDUP_REMOVED lines=10> */
.L_x_8237:
[----:B------:R-:W2:Y:S02]  /*0460*/  LDG.E.U16 R6, [R6.64] ;  /* 0x0000002406067981 */ /* 0x000ea4000c1e1500 */
[----:B--2---:R-:W-:-:S06]  /*0470*/  HADD2.F32 R4, -RZ, R6.H0_H0 ;  /* 0x20000006ff047230 */ /* 0x004fcc0000004100 */
[----:B------:R-:W0:Y:S02]  /*0480*/  F2I.S64.TRUNC R4, R4 ;  /* 0x0000000400047311 */ /* 0x000e24000020d900 */
[----:B0-----:R-:W-:Y:S01]  /*0490*/  PRMT R28, R4, 0x7610, R28 ;  /* 0x00007610041c7816 */ /* 0x001fe2000000001c */
[----:B------:R-:W-:Y:S05]  /*04a0*/  BRA `(.L_x_8231) ;  /* 0x00000b3000007947 */ /* 0x000fea0003800000 */
.L_x_8236:
[----:B------:R-:W2:Y:S02]  /*04b0*/  LDG.E.64 R4, [R6.64] ;  /* 0x0000002406047981 */ /* 0x000ea4000c1e1b00 */
[----:B--2---:R-:W0:Y:S02]  /*04c0*/  F2I.S64.F64.TRUNC R4, R4 ;  /* 0x0000000400047311 */ /* 0x004e24000030d900 */
[----:B0-----:R-:W-:Y:S01]  /*04d0*/  PRMT R28, R4, 0x7610, R28 ;  /* 0x00007610041c7816 */ /* 0x001fe2000000001c */
[----:B------:R-:W-:Y:S05]  /*04e0*/  BRA `(.L_x_8231) ;  /* 0x00000af000007947 */ /* 0x000fea0003800000 */
.L_x_8226:
        /* <DEDUP_REMOVED lines=12> */
.L_x_8240:
[----:B------:R-:W2:Y:S02]  /*05b0*/  LDG.E.64 R6, [R6.64] ;  /* 0x0000002406067981 */ /* 0x000ea4000c1e1b00 */
[----:B--2---:R-:W0:Y:S02]  /*05c0*/  F2I.S64.F64.TRUNC R4, R6 ;  /* 0x0000000600047311 */ /* 0x004e24000030d900 */
[----:B0-----:R-:W-:Y:S01]  /*05d0*/  PRMT R28, R4, 0x7610, R28 ;  /* 0x00007610041c7816 */ /* 0x001fe2000000001c */
[----:B------:R-:W-:Y:S05]  /*05e0*/  BRA `(.L_x_8231) ;  /* 0x000009f000007947 */ /* 0x000fea0003800000 */
.L_x_8239:
        /* <DEDUP_REMOVED lines=28> */
.L_x_8242:
        /* <DEDUP_REMOVED lines=13> */
[----:B------:R-:W0:Y:S02]  /*0880*/  F2I.S64.TRUNC R4, R0 ;  /* 0x0000000000047311 */ /* 0x000e24000020d900 */
[----:B0-----:R-:W-:Y:S01]  /*0890*/  PRMT R28, R4, 0x7610, R28 ;  /* 0x00007610041c7816 */ /* 0x001fe2000000001c */
[----:B------:R-:W-:Y:S05]  /*08a0*/  BRA `(.L_x_8231) ;  /* 0x0000073000007947 */ /* 0x000fea0003800000 */
.L_x_8241:
[----:B------:R-:W2:Y:S02]  /*08b0*/  LDG.E.U16 R4, [R6.64] ;  /* 0x0000002406047981 */ /* 0x000ea4000c1e1500 */
[----:B--2---:R-:W-:-:S06]  /*08c0*/  PRMT R4, RZ, 0x5410, R4 ;  /* 0x00005410ff047816 */ /* 0x004fcc0000000004 */
[----:B------:R-:W0:Y:S02]  /*08d0*/  F2I.S64.TRUNC R4, R4 ;  /* 0x0000000400047311 */ /* 0x000e24000020d900 */
[----:B0-----:R-:W-:Y:S01]  /*08e0*/  PRMT R28, R4, 0x7610, R28 ;  /* 0x00007610041c7816 */ /* 0x001fe2000000001c */
[----:B------:R-:W-:Y:S05]  /*08f0*/  BRA `(.L_x_8231) ;  /* 0x000006e000007947 */ /* 0x000fea0003800000 */
.L_x_8238:
        /* <DEDUP_REMOVED lines=10> */
.L_x_8245:
        /* <DEDUP_REMOVED lines=21> */
.L_x_8249:
[----:B------:R-:W-:Y:S05]  /*0af0*/  BSYNC B1 ;  /* 0x0000000000017941 */ /* 0x000fea0003800000 */
.L_x_8248:
[----:B------:R-:W-:Y:S01]  /*0b00*/  IMAD.SHL.U32 R3, R3, 0x100000, RZ ;  /* 0x0010000003037824 */ /* 0x000fe200078e00ff */
[----:B------:R-:W-:-:S04]  /*0b10*/  LEA R5, R0, 0x3b800000, 0x17 ;  /* 0x3b80000000057811 */ /* 0x000fc800078eb8ff */
[----:B------:R-:W-:Y:S02]  /*0b20*/  LOP3.LUT R4, R5, R3, R6, 0xfe, !PT ;  /* 0x0000000305047212 */ /* 0x000fe400078efe06 */
.L_x_8247:
[----:B------:R-:W-:Y:S05]  /*0b30*/  BSYNC B0 ;  /* 0x0000000000007941 */ /* 0x000fea0003800000 */
.L_x_8246:
[----:B------:R-:W0:Y:S02]  /*0b40*/  F2I.S64.TRUNC R4, R4 ;  /* 0x0000000400047311 */ /* 0x000e24000020d900 */
[----:B0-----:R-:W-:Y:S01]  /*0b50*/  PRMT R28, R4, 0x7610, R28 ;  /* 0x00007610041c7816 */ /* 0x001fe2000000001c */
[----:B------:R-:W-:Y:S05]  /*0b60*/  BRA `(.L_x_8231) ;  /* 0x0000047000007947 */ /* 0x000fea0003800000 */
.L_x_8244:
        /* <DEDUP_REMOVED lines=21> */
.L_x_8253:
[----:B------:R-:W-:Y:S05]  /*0cc0*/  BSYNC B1 ;  /* 0x0000000000017941 */ /* 0x000fea0003800000 */
.L_x_8252:
[----:B------:R-:W-:Y:S01]  /*0cd0*/  IMAD.SHL.U32 R3, R3, 0x200000, RZ ;  /* 0x0020000003037824 */ /* 0x000fe200078e00ff */
[----:B------:R-:W-:-:S04]  /*0ce0*/  LEA R5, R0, 0x37800000, 0x17 ;  /* 0x3780000000057811 */ /* 0x000fc800078eb8ff */
[----:B------:R-:W-:Y:S02]  /*0cf0*/  LOP3.LUT R4, R5, R3, R6, 0xfe, !PT ;  /* 0x0000000305047212 */ /* 0x000fe400078efe06 */
.L_x_8251:
[----:B------:R-:W-:Y:S05]  /*0d00*/  BSYNC B0 ;  /* 0x0000000000007941 */ /* 0x000fea0003800000 */
.L_x_8250:
[----:B------:R-:W0:Y:S02]  /*0d10*/  F2I.S64.TRUNC R4, R4 ;  /* 0x0000000400047311 */ /* 0x000e24000020d900 */
[----:B0-----:R-:W-:Y:S01]  /*0d20*/  PRMT R28, R4, 0x7610, R28 ;  /* 0x00007610041c7816 */ /* 0x001fe2000000001c */
[----:B------:R-:W-:Y:S05]  /*0d30*/  BRA `(.L_x_8231) ;  /* 0x000002a000007947 */ /* 0x000fea0003800000 */
.L_x_8243:
        /* <DEDUP_REMOVED lines=14> */
.L_x_8257:
[----:B------:R-:W-:Y:S05]  /*0e20*/  BSYNC B0 ;  /* 0x0000000000007941 */ /* 0x000fea0003800000 */
.L_x_8256:
[----:B------:R-:W0:Y:S02]  /*0e30*/  F2I.S64.TRUNC R4, R4 ;  /* 0x0000000400047311 */ /* 0x000e24000020d900 */
[----:B0-----:R-:W-:Y:S01]  /*0e40*/  PRMT R28, R4, 0x7610, R28 ;  /* 0x00007610041c7816 */ /* 0x001fe2000000001c */
[----:B------:R-:W-:Y:S05]  /*0e50*/  BRA `(.L_x_8231) ;  /* 0x0000018000007947 */ /* 0x000fea0003800000 */
.L_x_8230:
        /* <DEDUP_REMOVED lines=21> */
.L_x_8255:
[----:B------:R0:W5:Y:S01]  /*0fb0*/  LDG.E.U8 R28, [R6.64] ;  /* 0x00000024061c7981 */ /* 0x000162000c1e1100 */
[----:B------:R-:W-:Y:S05]  /*0fc0*/  BRA `(.L_x_8231) ;  /* 0x0000001000007947 */ /* 0x000fea0003800000 */
.L_x_8254:
[----:B------:R0:W5:Y:S02]  /*0fd0*/  LDG.E.U8 R28, [R6.64] ;  /* 0x00000024061c7981 */ /* 0x000164000c1e1100 */
.L_x_8231:
        /* <DEDUP_REMOVED lines=16> */
.L_x_8261:
[----:B------:R0:W5:Y:S01]  /*10e0*/  LDG.E.U8 R27, [R6.64] ;  /* 0x00000024061b7981 */ /* 0x000162000c1e1100 */
[----:B------:R-:W-:Y:S05]  /*10f0*/  BRA `(.L_x_8263) ;  /* 0x00000dc000007947 */ /* 0x000fea0003800000 */
.L_x_8260:
        /* <DEDUP_REMOVED lines=8> */
.L_x_8265:
[----:B------:R0:W5:Y:S01]  /*1180*/  LDG.E.U8 R27, [R6.64] ;  /* 0x00000024061b7981 */ /* 0x000162000c1e1100 */
[----:B------:R-:W-:Y:S05]  /*1190*/  BRA `(.L_x_8263) ;  /* 0x00000d2000007947 */ /* 0x000fea0003800000 */
.L_x_8264:
[----:B------:R0:W5:Y:S01]  /*11a0*/  LDG.E.U16 R27, [R6.64] ;  /* 0x00000024061b7981 */ /* 0x000162000c1e1500 */
[----:B------:R-:W-:Y:S05]  /*11b0*/  BRA `(.L_x_8263) ;  /* 0x00000d0000007947 */ /* 0x000fea0003800000 */
.L_x_8259:
        /* <DEDUP_REMOVED lines=10> */
.L_x_8267:
[----:B------:R-:W2:Y:S02]  /*1260*/  LDG.E.U16 R4, [R6.64] ;  /* 0x0000002406047981 */ /* 0x000ea4000c1e1500 */
[----:B--2---:R-:W-:-:S06]  /*1270*/  HADD2.F32 R4, -RZ, R4.H0_H0 ;  /* 0x20000004ff047230 */ /* 0x004fcc0000004100 */
[----:B------:R-:W0:Y:S02]  /*1280*/  F2I.S64.TRUNC R4, R4 ;  /* 0x0000000400047311 */ /* 0x000e24000020d900 */
[----:B0-----:R-:W-:Y:S01]  /*1290*/  PRMT R27, R4, 0x7610, R27 ;  /* 0x00007610041b7816 */ /* 0x001fe2000000001b */
[----:B------:R-:W-:Y:S05]  /*12a0*/  BRA `(.L_x_8263) ;  /* 0x00000c1000007947 */ /* 0x000fea0003800000 */
.L_x_8266:
        /* <DEDUP_REMOVED lines=10> */
.L_x_8269:
[----:B------:R-:W2:Y:S02]  /*1350*/  LDG.E.U16 R6, [R6.64] ;  /* 0x0000002406067981 */ /* 0x000ea4000c1e1500 */
[----:B--2---:R-:W-:-:S06]  /*1360*/  HADD2.F32 R4, -RZ, R6.H0_H0 ;  /* 0x20000006ff047230 */ /* 0x004fcc0000004100 */
[----:B------:R-:W0:Y:S02]  /*1370*/  F2I.S64.TRUNC R4, R4 ;  /* 0x0000000400047311 */ /* 0x000e24000020d900 */
[----:B0-----:R-:W-:Y:S01]  /*1380*/  PRMT R27, R4, 0x7610, R27 ;  /* 0x00007610041b7816 */ /* 0x001fe2000000001b */
[----:B------:R-:W-:Y:S05]  /*1390*/  BRA `(.L_x_8263) ;  /* 0x00000b2000007947 */ /* 0x000fea0003800000 */
.L_x_8268:
[----:B------:R-:W2:Y:S02]  /*13a0*/  LDG.E.64 R4, [R6.64] ;  /* 0x0000002406047981 */ /* 0x000ea4000c1e1b00 */
[----:B--2---:R-:W0:Y:S02]  /*13b0*/  F2I.S64.F64.TRUNC R4, R4 ;  /* 0x0000000400047311 */ /* 0x004e24000030d900 */
[----:B0-----:R-:W-:Y:S01]  /*13c0*/  PRMT R27, R4, 0x7610, R27 ;  /* 0x00007610041b7816 */ /* 0x001fe2000000001b */
[----:B------:R-:W-:Y:S05]  /*13d0*/  BRA `(.L_x_8263) ;  /* 0x00000ae000007947 */ /* 0x000fea0003800000 */
.L_x_8258:
        /* <DEDUP_REMOVED lines=12> */
.L_x_8272:
[----:B------:R-:W2:Y:S02]  /*14a0*/  LDG.E.64 R6, [R6.64] ;  /* 0x0000002406067981 */ /* 0x000ea4000c1e1b00 */
[----:B--2---:R-:W0:Y:S02]  /*14b0*/  F2I.S64.F64.TRUNC R4, R6 ;  /* 0x0000000600047311 */ /* 0x004e24000030d900 */
[----:B0-----:R-:W-:Y:S01]  /*14c0*/  PRMT R27, R4, 0x7610, R27 ;  /* 0x00007610041b7816 */ /* 0x001fe2000000001b */
[----:B------:R-:W-:Y:S05]  /*14d0*/  BRA `(.L_x_8263) ;  /* 0x000009e000007947 */ /* 0x000fea0003800000 */
.L_x_8271:
        /* <DEDUP_REMOVED lines=28> */
.L_x_8274:
        /* <DEDUP_REMOVED lines=15> */
.L_x_8273:
[----:B------:R-:W2:Y:S02]  /*1790*/  LDG.E.U16 R4, [R6.64] ;  /* 0x0000002406047981 */ /* 0x000ea4000c1e1500 */
[----:B--2---:R-:W-:-:S06]  /*17a0*/  PRMT R4, RZ, 0x5410, R4 ;  /* 0x00005410ff047816 */ /* 0x004fcc0000000004 */
[----:B------:R-:W0:Y:S02]  /*17b0*/  F2I.S64.TRUNC R4, R4 ;  /* 0x0000000400047311 */ /* 0x000e24000020d900 */
[----:B0-----:R-:W-:Y:S01]  /*17c0*/  PRMT R27, R4, 0x7610, R27 ;  /* 0x00007610041b7816 */ /* 0x001fe2000000001b */
[----:B------:R-:W-:Y:S05]  /*17d0*/  BRA `(.L_x_8263) ;  /* 0x000006e000007947 */ /* 0x000fea0003800000 */
.L_x_8270:
        /* <DEDUP_REMOVED lines=10> */
.L_x_8277:
        /* <DEDUP_REMOVED lines=21> */
.L_x_8281:
[----:B------:R-:W-:Y:S05]  /*19d0*/  BSYNC B1 ;  /* 0x0000000000017941 */ /* 0x000fea0003800000 */
.L_x_8280:
[----:B------:R-:W-:Y:S01]  /*19e0*/  IMAD.SHL.U32 R3, R3, 0x100000, RZ ;  /* 0x0010000003037824 */ /* 0x000fe200078e00ff */
[----:B------:R-:W-:-:S04]  /*19f0*/  LEA R5, R0, 0x3b800000, 0x17 ;  /* 0x3b80000000057811 */ /* 0x000fc800078eb8ff */
[----:B------:R-:W-:Y:S02]  /*1a00*/  LOP3.LUT R4, R5, R3, R6, 0xfe, !PT ;  /* 0x0000000305047212 */ /* 0x000fe400078efe06 */
.L_x_8279:
[----:B------:R-:W-:Y:S05]  /*1a10*/  BSYNC B0 ;  /* 0x0000000000007941 */ /* 0x000fea0003800000 */
.L_x_8278:
[----:B------:R-:W0:Y:S02]  /*1a20*/  F2I.S64.TRUNC R4, R4 ;  /* 0x0000000400047311 */ /* 0x000e24000020d900 */
[----:B0-----:R-:W-:Y:S01]  /*1a30*/  PRMT R27, R4, 0x7610, R27 ;  /* 0x00007610041b7816 */ /* 0x001fe2000000001b */
[----:B------:R-:W-:Y:S05]  /*1a40*/  BRA `(.L_x_8263) ;  /* 0x0000047000007947 */ /* 0x000fea0003800000 */
.L_x_8276:
        /* <DEDUP_REMOVED lines=21> */
.L_x_8285:
[----:B------:R-:W-:Y:S05]  /*1ba0*/  BSYNC B1 ;  /* 0x0000000000017941 */ /* 0x000fea0003800000 */
.L_x_8284:
[----:B------:R-:W-:Y:S01]  /*1bb0*/  IMAD.SHL.U32 R3, R3, 0x200000, RZ ;  /* 0x0020000003037824 */ /* 0x000fe200078e00ff */
[----:B------:R-:W-:-:S04]  /*1bc0*/  LEA R5, R0, 0x37800000, 0x17 ;  /* 0x3780000000057811 */ /* 0x000fc800078eb8ff */
[----:B------:R-:W-:Y:S02]  /*1bd0*/  LOP3.LUT R4, R5, R3, R6, 0xfe, !PT ;  /* 0x0000000305047212 */ /* 0x000fe400078efe06 */
.L_x_8283:
[----:B------:R-:W-:Y:S05]  /*1be0*/  BSYNC B0 ;  /* 0x0000000000007941 */ /* 0x000fea0003800000 */
.L_x_8282:
[----:B------:R-:W0:Y:S02]  /*1bf0*/  F2I.S64.TRUNC R4, R4 ;  /* 0x0000000400047311 */ /* 0x000e24000020d900 */
[----:B0-----:R-:W-:Y:S01]  /*1c00*/  PRMT R27, R4, 0x7610, R27 ;  /* 0x00007610041b7816 */ /* 0x001fe2000000001b */
[----:B------:R-:W-:Y:S05]  /*1c10*/  BRA `(.L_x_8263) ;  /* 0x000002a000007947 */ /* 0x000fea0003800000 */
.L_x_8275:
        /* <DEDUP_REMOVED lines=14> */
.L_x_8289:
[----:B------:R-:W-:Y:S05]  /*1d00*/  BSYNC B0 ;  /* 0x0000000000007941 */ /* 0x000fea0003800000 */
.L_x_8288:
[----:B------:R-:W0:Y:S02]  /*1d10*/  F2I.S64.TRUNC R4, R4 ;  /* 0x0000000400047311 */ /* 0x000e24000020d900 */
[----:B0-----:R-:W-:Y:S01]  /*1d20*/  PRMT R27, R4, 0x7610, R27 ;  /* 0x00007610041b7816 */ /* 0x001fe2000000001b */
[----:B------:R-:W-:Y:S05]  /*1d30*/  BRA `(.L_x_8263) ;  /* 0x0000018000007947 */ /* 0x000fea0003800000 */
.L_x_8262:
        /* <DEDUP_REMOVED lines=21> */
.L_x_8287:
[----:B------:R0:W5:Y:S01]  /*1e90*/  LDG.E.U8 R27, [R6.64] ;  /* 0x00000024061b7981 */ /* 0x000162000c1e1100 */
[----:B------:R-:W-:Y:S05]  /*1ea0*/  BRA `(.L_x_8263) ;  /* 0x0000001000007947 */ /* 0x000fea0003800000 */
.L_x_8286:
[----:B------:R0:W5:Y:S02]  /*1eb0*/  LDG.E.U8 R27, [R6.64] ;  /* 0x00000024061b7981 */ /* 0x000164000c1e1100 */
.L_x_8263:
[----:B------:R-:W1:Y:S02]  /*1ec0*/  S2R R17, SR_TID.X ;  /* 0x0000000000117919 */ /* 0x000e640000002100 */
[----:B-1----:R-:W-:Y:S02]  /*1ed0*/  IADD3 R17, R17, 0x80, RZ ;  /* 0x0000008011117810 */ /* 0x002fe40007ffe0ff */
.L_x_8225:
[----:B-1-3--:R-:W-:Y:S05]  /*1ee0*/  BSYNC B6 ;  /* 0x0000000000067941 */ /* 0x00afea0003800000 */
.L_x_8224:
        /* <DEDUP_REMOVED lines=21> */
.L_x_8295:
[----:B------:R0:W5:Y:S01]  /*2040*/  LDG.E.U8 R29, [R6.64] ;  /* 0x00000024061d7981 */ /* 0x000162000c1e1100 */
[----:B------:R-:W-:Y:S05]  /*2050*/  BRA `(.L_x_8297) ;  /* 0x00000dc000007947 */ /* 0x000fea0003800000 */
.L_x_8294:
        /* <DEDUP_REMOVED lines=8> */
.L_x_8299:
[----:B------:R0:W5:Y:S01]  /*20e0*/  LDG.E.U8 R29, [R6.64] ;  /* 0x00000024061d7981 */ /* 0x000162000c1e1100 */
[----:B------:R-:W-:Y:S05]  /*20f0*/  BRA `(.L_x_8297) ;  /* 0x00000d2000007947 */ /* 0x000fea0003800000 */
.L_x_8298:
[----:B------:R0:W5:Y:S01]  /*2100*/  LDG.E.U16 R29, [R6.64] ;  /* 0x00000024061d7981 */ /* 0x000162000c1e1500 */
[----:B------:R-:W-:Y:S05]  /*2110*/  BRA `(.L_x_8297) ;  /* 0x00000d0000007947 */ /* 0x000fea0003800000 */
.L_x_8293:
        /* <DEDUP_REMOVED lines=10> */
.L_x_8301:
[----:B------:R-:W2:Y:S02]  /*21c0*/  LDG.E.U16 R4, [R6.64] ;  /* 0x0000002406047981 */ /* 0x000ea4000c1e1500 */
[----:B--2---:R-:W-:-:S06]  /*21d0*/  HADD2.F32 R4, -RZ, R4.H0_H0 ;  /* 0x20000004ff047230 */ /* 0x004fcc0000004100 */
[----:B------:R-:W0:Y:S02]  /*21e0*/  F2I.S64.TRUNC R4, R4 ;  /* 0x0000000400047311 */ /* 0x000e24000020d900 */
[----:B0-----:R-:W-:Y:S01]  /*21f0*/  PRMT R29, R4, 0x7610, R29 ;  /* 0x00007610041d7816 */ /* 0x001fe2000000001d */
[----:B------:R-:W-:Y:S05]  /*2200*/  BRA `(.L_x_8297) ;  /* 0x00000c1000007947 */ /* 0x000fea0003800000 */
.L_x_8300:
        /* <DEDUP_REMOVED lines=10> */
.L_x_8303:
[----:B------:R-:W2:Y:S02]  /*22b0*/  LDG.E.U16 R6, [R6.64] ;  /* 0x0000002406067981 */ /* 0x000ea4000c1e1500 */
[----:B--2---:R-:W-:-:S06]  /*22c0*/  HADD2.F32 R4, -RZ, R6.H0_H0 ;  /* 0x20000006ff047230 */ /* 0x004fcc0000004100 */
[----:B------:R-:W0:Y:S02]  /*22d0*/  F2I.S64.TRUNC R4, R4 ;  /* 0x0000000400047311 */ /* 0x000e24000020d900 */
[----:B0-----:R-:W-:Y:S01]  /*22e0*/  PRMT R29, R4, 0x7610, R29 ;  /* 0x00007610041d7816 */ /* 0x001fe2000000001d */
[----:B------:R-:W-:Y:S05]  /*22f0*/  BRA `(.L_x_8297) ;  /* 0x00000b2000007947 */ /* 0x000fea0003800000 */
.L_x_8302:
[----:B------:R-:W2:Y:S02]  /*2300*/  LDG.E.64 R4, [R6.64] ;  /* 0x0000002406047981 */ /* 0x000ea4000c1e1b00 */
[----:B--2---:R-:W0:Y:S02]  /*2310*/  F2I.S64.F64.TRUNC R4, R4 ;  /* 0x0000000400047311 */ /* 0x004e24000030d900 */
[----:B0-----:R-:W-:Y:S01]  /*2320*/  PRMT R29, R4, 0x7610, R29 ;  /* 0x00007610041d7816 */ /* 0x001fe2000000001d */
[----:B------:R-:W-:Y:S05]  /*2330*/  BRA `(.L_x_8297) ;  /* 0x00000ae000007947 */ /* 0x000fea0003800000 */
.L_x_8292:
        /* <DEDUP_REMOVED lines=12> */
.L_x_8306:
[----:B------:R-:W2:Y:S02]  /*2400*/  LDG.E.64 R6, [R6.64] ;  /* 0x0000002406067981 */ /* 0x000ea4000c1e1b00 */
[----:B--2---:R-:W0:Y:S02]  /*2410*/  F2I.S64.F64.TRUNC R4, R6 ;  /* 0x0000000600047311 */ /* 0x004e24000030d900 */
[----:B0-----:R-:W-:Y:S01]  /*2420*/  PRMT R29, R4, 0x7610, R29 ;  /* 0x00007610041d7816 */ /* 0x001fe2000000001d */
[----:B------:R-:W-:Y:S05]  /*2430*/  BRA `(.L_x_8297) ;  /* 0x000009e000007947 */ /* 0x000fea0003800000 */
.L_x_8305:
        /* <DEDUP_REMOVED lines=28> */
.L_x_8308:
        /* <DEDUP_REMOVED lines=15> */
.L_x_8307:
[----:B------:R-:W2:Y:S02]  /*26f0*/  LDG.E.U16 R4, [R6.64] ;  /* 0x0000002406047981 */ /* 0x000ea4000c1e1500 */
[----:B--2---:R-:W-:-:S06]  /*2700*/  PRMT R4, RZ, 0x5410, R4 ;  /* 0x00005410ff047816 */ /* 0x004fcc0000000004 */
[----:B------:R-:W0:Y:S02]  /*2710*/  F2I.S64.TRUNC R4, R4 ;  /* 0x0000000400047311 */ /* 0x000e24000020d900 */
[----:B0-----:R-:W-:Y:S01]  /*2720*/  PRMT R29, R4, 0x7610, R29 ;  /* 0x00007610041d7816 */ /* 0x001fe2000000001d */
[----:B------:R-:W-:Y:S05]  /*2730*/  BRA `(.L_x_8297) ;  /* 0x000006e000007947 */ /* 0x000fea0003800000 */
.L_x_8304:
        /* <DEDUP_REMOVED lines=10> */
.L_x_8311:
        /* <DEDUP_REMOVED lines=21> */
.L_x_8315:
[----:B------:R-:W-:Y:S05]  /*2930*/  BSYNC B1 ;  /* 0x0000000000017941 */ /* 0x000fea0003800000 */
.L_x_8314:
[----:B------:R-:W-:Y:S01]  /*2940*/  IMAD.SHL.U32 R3, R3, 0x100000, RZ ;  /* 0x0010000003037824 */ /* 0x000fe200078e00ff */
[----:B------:R-:W-:-:S04]  /*2950*/  LEA R5, R0, 0x3b800000, 0x17 ;  /* 0x3b80000000057811 */ /* 0x000fc800078eb8ff */
[----:B------:R-:W-:Y:S02]  /*2960*/  LOP3.LUT R4, R5, R3, R6, 0xfe, !PT ;  /* 0x0000000305047212 */ /* 0x000fe400078efe06 */
.L_x_8313:
[----:B------:R-:W-:Y:S05]  /*2970*/  BSYNC B0 ;  /* 0x0000000000007941 */ /* 0x000fea0003800000 */
.L_x_8312:
[----:B------:R-:W0:Y:S02]  /*2980*/  F2I.S64.TRUNC R4, R4 ;  /* 0x0000000400047311 */ /* 0x000e24000020d900 */
[----:B0-----:R-:W-:Y:S01]  /*2990*/  PRMT R29, R4, 0x7610, R29 ;  /* 0x00007610041d7816 */ /* 0x001fe2000000001d */
[----:B------:R-:W-:Y:S05]  /*29a0*/  BRA `(.L_x_8297) ;  /* 0x0000047000007947 */ /* 0x000fea0003800000 */
.L_x_8310:
        /* <DEDUP_REMOVED lines=21> */
.L_x_8319:
[----:B------:R-:W-:Y:S05]  /*2b00*/  BSYNC B1 ;  /* 0x0000000000017941 */ /* 0x000fea0003800000 */
.L_x_8318:
[----:B------:R-:W-:Y:S01]  /*2b10*/  IMAD.SHL.U32 R3, R3, 0x200000, RZ ;  /* 0x0020000003037824 */ /* 0x000fe200078e00ff */
[----:B------:R-:W-:-:S04]  /*2b20*/  LEA R5, R0, 0x37800000, 0x17 ;  /* 0x3780000000057811 */ /* 0x000fc800078eb8ff */
[----:B------:R-:W-:Y:S02]  /*2b30*/  LOP3.LUT R4, R5, R3, R6, 0xfe, !PT ;  /* 0x0000000305047212 */ /* 0x000fe400078efe06 */
.L_x_8317:
[----:B------:R-:W-:Y:S05]  /*2b40*/  BSYNC B0 ;  /* 0x0000000000007941 */ /* 0x000fea0003800000 */
.L_x_8316:
[----:B------:R-:W0:Y:S02]  /*2b50*/  F2I.S64.TRUNC R4, R4 ;  /* 0x0000000400047311 */ /* 0x000e24000020d900 */
[----:B0-----:R-:W-:Y:S01]  /*2b60*/  PRMT R29, R4, 0x7610, R29 ;  /* 0x00007610041d7816 */ /* 0x001fe2000000001d */
[----:B------:R-:W-:Y:S05]  /*2b70*/  BRA `(.L_x_8297) ;  /* 0x000002a000007947 */ /* 0x000fea0003800000 */
.L_x_8309:
        /* <DEDUP_REMOVED lines=14> */
.L_x_8323:
[----:B------:R-:W-:Y:S05]  /*2c60*/  BSYNC B0 ;  /* 0x0000000000007941 */ /* 0x000fea0003800000 */
.L_x_8322:
[----:B------:R-:W0:Y:S02]  /*2c70*/  F2I.S64.TRUNC R4, R4 ;  /* 0x0000000400047311 */ /* 0x000e24000020d900 */
[----:B0-----:R-:W-:Y:S01]  /*2c80*/  PRMT R29, R4, 0x7610, R29 ;  /* 0x00007610041d7816 */ /* 0x001fe2000000001d */
[----:B------:R-:W-:Y:S05]  /*2c90*/  BRA `(.L_x_8297) ;  /* 0x0000018000007947 */ /* 0x000fea0003800000 */
.L_x_8296:
        /* <DEDUP_REMOVED lines=21> */
.L_x_8321:
[----:B------:R0:W5:Y:S01]  /*2df0*/  LDG.E.U8 R29, [R6.64] ;  /* 0x00000024061d7981 */ /* 0x000162000c1e1100 */
[----:B------:R-:W-:Y:S05]  /*2e00*/  BRA `(.L_x_8297) ;  /* 0x0000001000007947 */ /* 0x000fea0003800000 */
.L_x_8320:
[----:B------:R0:W5:Y:S02]  /*2e10*/  LDG.E.U8 R29, [R6.64] ;  /* 0x00000024061d7981 */ /* 0x000164000c1e1100 */
.L_x_8297:
        /* <DEDUP_REMOVED lines=16> */
.L_x_8327:
[----:B------:R0:W5:Y:S01]  /*2f20*/  LDG.E.U8 R26, [R6.64] ;  /* 0x00000024061a7981 */ /* 0x000162000c1e1100 */
[----:B------:R-:W-:Y:S05]  /*2f30*/  BRA `(.L_x_8329) ;  /* 0x00000dc000007947 */ /* 0x000fea0003800000 */
.L_x_8326:
        /* <DEDUP_REMOVED lines=8> */
.L_x_8331:
[----:B------:R0:W5:Y:S01]  /*2fc0*/  LDG.E.U8 R26, [R6.64] ;  /* 0x00000024061a7981 */ /* 0x000162000c1e1100 */
[----:B------:R-:W-:Y:S05]  /*2fd0*/  BRA `(.L_x_8329) ;  /* 0x00000d2000007947 */ /* 0x000fea0003800000 */
.L_x_8330:
[----:B------:R0:W5:Y:S01]  /*2fe0*/  LDG.E.U16 R26, [R6.64] ;  /* 0x00000024061a7981 */ /* 0x000162000c1e1500 */
[----:B------:R-:W-:Y:S05]  /*2ff0*/  BRA `(.L_x_8329) ;  /* 0x00000d0000007947 */ /* 0x000fea0003800000 */
.L_x_8325:
        /* <DEDUP_REMOVED lines=10> */
.L_x_8333:
[----:B------:R-:W2:Y:S02]  /*30a0*/  LDG.E.U16 R4, [R6.64] ;  /* 0x0000002406047981 */ /* 0x000ea4000c1e1500 */
[----:B--2---:R-:W-:-:S06]  /*30b0*/  HADD2.F32 R4, -RZ, R4.H0_H0 ;  /* 0x20000004ff047230 */ /* 0x004fcc0000004100 */
[----:B------:R-:W0:Y:S02]  /*30c0*/  F2I.S64.TRUNC R4, R4 ;  /* 0x0000000400047311 */ /* 0x000e24000020d900 */
[----:B0-----:R-:W-:Y:S01]  /*30d0*/  PRMT R26, R4, 0x7610, R26 ;  /* 0x00007610041a7816 */ /* 0x001fe2000000001a */
[----:B------:R-:W-:Y:S05]  /*30e0*/  BRA `(.L_x_8329) ;  /* 0x00000c1000007947 */ /* 0x000fea0003800000 */
.L_x_8332:
        /* <DEDUP_REMOVED lines=10> */
.L_x_8335:
[----:B------:R-:W2:Y:S02]  /*3190*/  LDG.E.U16 R6, [R6.64] ;  /* 0x0000002406067981 */ /* 0x000ea4000c1e1500 */
[----:B--2---:R-:W-:-:S06]  /*31a0*/  HADD2.F32 R4, -RZ, R6.H0_H0 ;  /* 0x20000006ff047230 */ /* 0x004fcc0000004100 */
[----:B------:R-:W0:Y:S02]  /*31b0*/  F2I.S64.TRUNC R4, R4 ;  /* 0x0000000400047311 */ /* 0x000e24000020d900 */
[----:B0-----:R-:W-:Y:S01]  /*31c0*/  PRMT R26, R4, 0x7610, R26 ;  /* 0x00007610041a7816 */ /* 0x001fe2000000001a */
[----:B------:R-:W-:Y:S05]  /*31d0*/  BRA `(.L_x_8329) ;  /* 0x00000b2000007947 */ /* 0x000fea0003800000 */
.L_x_8334:
[----:B------:R-:W2:Y:S02]  /*31e0*/  LDG.E.64 R4, [R6.64] ;  /* 0x0000002406047981 */ /* 0x000ea4000c1e1b00 */
[----:B--2---:R-:W0:Y:S02]  /*31f0*/  F2I.S64.F64.TRUNC R4, R4 ;  /* 0x0000000400047311 */ /* 0x004e24000030d900 */
[----:B0-----:R-:W-:Y:S01]  /*3200*/  PRMT R26, R4, 0x7610, R26 ;  /* 0x00007610041a7816 */ /* 0x001fe2000000001a */
[----:B------:R-:W-:Y:S05]  /*3210*/  BRA `(.L_x_8329) ;  /* 0x00000ae000007947 */ /* 0x000fea0003800000 */
.L_x_8324:
        /* <DEDUP_REMOVED lines=12> */
.L_x_8338:
[----:B------:R-:W2:Y:S02]  /*32e0*/  LDG.E.64 R6, [R6.64] ;  /* 0x0000002406067981 */ /* 0x000ea4000c1e1b00 */
[----:B--2---:R-:W0:Y:S02]  /*32f0*/  F2I.S64.F64.TRUNC R4, R6 ;  /* 0x0000000600047311 */ /* 0x004e24000030d900 */
[----:B0-----:R-:W-:Y:S01]  /*3300*/  PRMT R26, R4, 0x7610, R26 ;  /* 0x00007610041a7816 */ /* 0x001fe2000000001a */
[----:B------:R-:W-:Y:S05]  /*3310*/  BRA `(.L_x_8329) ;  /* 0x000009e000007947 */ /* 0x000fea0003800000 */
.L_x_8337:
        /* <DEDUP_REMOVED lines=28> */
.L_x_8340:
        /* <DEDUP_REMOVED lines=15> */
.L_x_8339:
[----:B------:R-:W2:Y:S02]  /*35d0*/  LDG.E.U16 R4, [R6.64] ;  /* 0x0000002406047981 */ /* 0x000ea4000c1e1500 */
[----:B--2---:R-:W-:-:S06]  /*35e0*/  PRMT R4, RZ, 0x5410, R4 ;  /* 0x00005410ff047816 */ /* 0x004fcc0000000004 */
[----:B------:R-:W0:Y:S02]  /*35f0*/  F2I.S64.TRUNC R4, R4 ;  /* 0x0000000400047311 */ /* 0x000e24000020d900 */
[----:B0-----:R-:W-:Y:S01]  /*3600*/  PRMT R26, R4, 0x7610, R26 ;  /* 0x00007610041a7816 */ /* 0x001fe2000000001a */
[----:B------:R-:W-:Y:S05]  /*3610*/  BRA `(.L_x_8329) ;  /* 0x000006e000007947 */ /* 0x000fea0003800000 */
.L_x_8336:
        /* <DEDUP_REMOVED lines=10> */
.L_x_8343:
        /* <DEDUP_REMOVED lines=21> */
.L_x_8347:
[----:B------:R-:W-:Y:S05]  /*3810*/  BSYNC B1 ;  /* 0x0000000000017941 */ /* 0x000fea0003800000 */
.L_x_8346:
[----:B------:R-:W-:Y:S01]  /*3820*/  IMAD.SHL.U32 R3, R3, 0x100000, RZ ;  /* 0x0010000003037824 */ /* 0x000fe200078e00ff */
[----:B------:R-:W-:-:S04]  /*3830*/  LEA R5, R0, 0x3b800000, 0x17 ;  /* 0x3b80000000057811 */ /* 0x000fc800078eb8ff */
[----:B------:R-:W-:Y:S02]  /*3840*/  LOP3.LUT R4, R5, R3, R6, 0xfe, !PT ;  /* 0x0000000305047212 */ /* 0x000fe400078efe06 */
.L_x_8345:
[----:B------:R-:W-:Y:S05]  /*3850*/  BSYNC B0 ;  /* 0x0000000000007941 */ /* 0x000fea0003800000 */
.L_x_8344:
[----:B------:R-:W0:Y:S02]  /*3860*/  F2I.S64.TRUNC R4, R4 ;  /* 0x0000000400047311 */ /* 0x000e24000020d900 */
[----:B0-----:R-:W-:Y:S01]  /*3870*/  PRMT R26, R4, 0x7610, R26 ;  /* 0x00007610041a7816 */ /* 0x001fe2000000001a */
[----:B------:R-:W-:Y:S05]  /*3880*/  BRA `(.L_x_8329) ;  /* 0x0000047000007947 */ /* 0x000fea0003800000 */
.L_x_8342:
        /* <DEDUP_REMOVED lines=21> */
.L_x_8351:
[----:B------:R-:W-:Y:S05]  /*39e0*/  BSYNC B1 ;  /* 0x0000000000017941 */ /* 0x000fea0003800000 */
.L_x_8350:
[----:B------:R-:W-:Y:S01]  /*39f0*/  IMAD.SHL.U32 R3, R3, 0x200000, RZ ;  /* 0x0020000003037824 */ /* 0x000fe200078e00ff */
[----:B------:R-:W-:-:S04]  /*3a00*/  LEA R5, R0, 0x37800000, 0x17 ;  /* 0x3780000000057811 */ /* 0x000fc800078eb8ff */
[----:B------:R-:W-:Y:S02]  /*3a10*/  LOP3.LUT R4, R5, R3, R6, 0xfe, !PT ;  /* 0x0000000305047212 */ /* 0x000fe400078efe06 */
.L_x_8349:
[----:B------:R-:W-:Y:S05]  /*3a20*/  BSYNC B0 ;  /* 0x0000000000007941 */ /* 0x000fea0003800000 */
.L_x_8348:
[----:B------:R-:W0:Y:S02]  /*3a30*/  F2I.S64.TRUNC R4, R4 ;  /* 0x0000000400047311 */ /* 0x000e24000020d900 */
[----:B0-----:R-:W-:Y:S01]  /*3a40*/  PRMT R26, R4, 0x7610, R26 ;  /* 0x00007610041a7816 */ /* 0x001fe2000000001a */
[----:B------:R-:W-:Y:S05]  /*3a50*/  BRA `(.L_x_8329) ;  /* 0x000002a000007947 */ /* 0x000fea0003800000 */
.L_x_8341:
        /* <DEDUP_REMOVED lines=14> */
.L_x_8355:
[----:B------:R-:W-:Y:S05]  /*3b40*/  BSYNC B0 ;  /* 0x0000000000007941 */ /* 0x000fea0003800000 */
.L_x_8354:
[----:B------:R-:W0:Y:S02]  /*3b50*/  F2I.S64.TRUNC R4, R4 ;  /* 0x0000000400047311 */ /* 0x000e24000020d900 */
[----:B0-----:R-:W-:Y:S01]  /*3b60*/  PRMT R26, R4, 0x7610, R26 ;  /* 0x00007610041a7816 */ /* 0x001fe2000000001a */
[----:B------:R-:W-:Y:S05]  /*3b70*/  BRA `(.L_x_8329) ;  /* 0x0000018000007947 */ /* 0x000fea0003800000 */
.L_x_8328:
        /* <DEDUP_REMOVED lines=21> */
.L_x_8353:
[----:B------:R0:W5:Y:S01]  /*3cd0*/  LDG.E.U8 R26, [R6.64] ;  /* 0x00000024061a7981 */ /* 0x000162000c1e1100 */
[----:B------:R-:W-:Y:S05]  /*3ce0*/  BRA `(.L_x_8329) ;  /* 0x0000001000007947 */ /* 0x000fea0003800000 */
.L_x_8352:
[----:B------:R0:W5:Y:S02]  /*3cf0*/  LDG.E.U8 R26, [R6.64] ;  /* 0x00000024061a7981 */ /* 0x000164000c1e1100 */
.L_x_8329:
[----:B------:R-:W-:-:S03]  /*3d00*/  IADD3 R17, R17, 0x80, RZ ;  /* 0x0000008011117810 */ /* 0x000fc60007ffe0ff */
.L_x_8291:
[----:B------:R-:W-:Y:S05]  /*3d10*/  BSYNC B6 ;  /* 0x0000000000067941 */ /* 0x000fea0003800000 */
.L_x_8290:
        /* <DEDUP_REMOVED lines=23> */
.L_x_8361:
[----:B------:R0:W5:Y:S01]  /*3e90*/  LDG.E.U8 R22, [R6.64] ;  /* 0x0000002406167981 */ /* 0x000162000c1e1100 */
[----:B------:R-:W-:Y:S05]  /*3ea0*/  BRA `(.L_x_8363) ;  /* 0x00000dc000007947 */ /* 0x000fea0003800000 */
.L_x_8360:
        /* <DEDUP_REMOVED lines=8> */
.L_x_8365:
[----:B------:R0:W5:Y:S01]  /*3f30*/  LDG.E.U8 R22, [R6.64] ;  /* 0x0000002406167981 */ /* 0x000162000c1e1100 */
[----:B------:R-:W-:Y:S05]  /*3f40*/  BRA `(.L_x_8363) ;  /* 0x00000d2000007947 */ /* 0x000fea0003800000 */
.L_x_8364:
[----:B------:R0:W5:Y:S01]  /*3f50*/  LDG.E.U16 R22, [R6.64] ;  /* 0x0000002406167981 */ /* 0x000162000c1e1500 */
[----:B------:R-:W-:Y:S05]  /*3f60*/  BRA `(.L_x_8363) ;  /* 0x00000d0000007947 */ /* 0x000fea0003800000 */
.L_x_8359:
        /* <DEDUP_REMOVED lines=10> */
.L_x_8367:
[----:B------:R-:W2:Y:S02]  /*4010*/  LDG.E.U16 R4, [R6.64] ;  /* 0x0000002406047981 */ /* 0x000ea4000c1e1500 */
[----:B--2---:R-:W-:-:S06]  /*4020*/  HADD2.F32 R4, -RZ, R4.H0_H0 ;  /* 0x20000004ff047230 */ /* 0x004fcc0000004100 */
[----:B------:R-:W0:Y:S02]  /*4030*/  F2I.S64.TRUNC R4, R4 ;  /* 0x0000000400047311 */ /* 0x000e24000020d900 */
[----:B0-----:R-:W-:Y:S01]  /*4040*/  PRMT R22, R4, 0x7610, R22 ;  /* 0x0000761004167816 */ /* 0x001fe20000000016 */
[----:B------:R-:W-:Y:S05]  /*4050*/  BRA `(.L_x_8363) ;  /* 0x00000c1000007947 */ /* 0x000fea0003800000 */
.L_x_8366:
        /* <DEDUP_REMOVED lines=10> */
.L_x_8369:
[----:B------:R-:W2:Y:S02]  /*4100*/  LDG.E.U16 R6, [R6.64] ;  /* 0x0000002406067981 */ /* 0x000ea4000c1e1500 */
[----:B--2---:R-:W-:-:S06]  /*4110*/  HADD2.F32 R4, -RZ, R6.H0_H0 ;  /* 0x20000006ff047230 */ /* 0x004fcc0000004100 */
[----:B------:R-:W0:Y:S02]  /*4120*/  F2I.S64.TRUNC R4, R4 ;  /* 0x0000000400047311 */ /* 0x000e24000020d900 */
[----:B0-----:R-:W-:Y:S01]  /*4130*/  PRMT R22, R4, 0x7610, R22 ;  /* 0x0000761004167816 */ /* 0x001fe20000000016 */
[----:B------:R-:W-:Y:S05]  /*4140*/  BRA `(.L_x_8363) ;  /* 0x00000b2000007947 */ /* 0x000fea0003800000 */
.L_x_8368:
[----:B------:R-:W2:Y:S02]  /*4150*/  LDG.E.64 R4, [R6.64] ;  /* 0x0000002406047981 */ /* 0x000ea4000c1e1b00 */
[----:B--2---:R-:W0:Y:S02]  /*4160*/  F2I.S64.F64.TRUNC R4, R4 ;  /* 0x0000000400047311 */ /* 0x004e24000030d900 */
[----:B0-----:R-:W-:Y:S01]  /*4170*/  PRMT R22, R4, 0x7610, R22 ;  /* 0x0000761004167816 */ /* 0x001fe20000000016 */
[----:B------:R-:W-:Y:S05]  /*4180*/  BRA `(.L_x_8363) ;  /* 0x00000ae000007947 */ /* 0x000fea0003800000 */
.L_x_8358:
        /* <DEDUP_REMOVED lines=12> */
.L_x_8372:
[----:B------:R-:W2:Y:S02]  /*4250*/  LDG.E.64 R6, [R6.64] ;  /* 0x0000002406067981 */ /* 0x000ea4000c1e1b00 */
[----:B--2---:R-:W0:Y:S02]  /*4260*/  F2I.S64.F64.TRUNC R4, R6 ;  /* 0x0000000600047311 */ /* 0x004e24000030d900 */
[----:B0-----:R-:W-:Y:S01]  /*4270*/  PRMT R22, R4, 0x7610, R22 ;  /* 0x0000761004167816 */ /* 0x001fe20000000016 */
[----:B------:R-:W-:Y:S05]  /*4280*/  BRA `(.L_x_8363) ;  /* 0x000009e000007947 */ /* 0x000fea0003800000 */
.L_x_8371:
        /* <DEDUP_REMOVED lines=28> */
.L_x_8374:
        /* <DEDUP_REMOVED lines=15> */
.L_x_8373:
[----:B------:R-:W2:Y:S02]  /*4540*/  LDG.E.U16 R4, [R6.64] ;  /* 0x0000002406047981 */ /* 0x000ea4000c1e1500 */
[----:B--2---:R-:W-:-:S06]  /*4550*/  PRMT R4, RZ, 0x5410, R4 ;  /* 0x00005410ff047816 */ /* 0x004fcc0000000004 */
[----:B------:R-:W0:Y:S02]  /*4560*/  F2I.S64.TRUNC R4, R4 ;  /* 0x0000000400047311 */ /* 0x000e24000020d900 */
[----:B0-----:R-:W-:Y:S01]  /*4570*/  PRMT R22, R4, 0x7610, R22 ;  /* 0x0000761004167816 */ /* 0x001fe20000000016 */
[----:B------:R-:W-:Y:S05]  /*4580*/  BRA `(.L_x_8363) ;  /* 0x000006e000007947 */ /* 0x000fea0003800000 */
.L_x_8370:
        /* <DEDUP_REMOVED lines=10> */
.L_x_8377:
        /* <DEDUP_REMOVED lines=21> */
.L_x_8381:
[----:B------:R-:W-:Y:S05]  /*4780*/  BSYNC B1 ;  /* 0x0000000000017941 */ /* 0x000fea0003800000 */
.L_x_8380:
[----:B------:R-:W-:Y:S01]  /*4790*/  IMAD.SHL.U32 R3, R3, 0x100000, RZ ;  /* 0x0010000003037824 */ /* 0x000fe200078e00ff */
[----:B------:R-:W-:-:S04]  /*47a0*/  LEA R5, R0, 0x3b800000, 0x17 ;  /* 0x3b80000000057811 */ /* 0x000fc800078eb8ff */
[----:B------:R-:W-:Y:S02]  /*47b0*/  LOP3.LUT R4, R5, R3, R6, 0xfe, !PT ;  /* 0x0000000305047212 */ /* 0x000fe400078efe06 */
.L_x_8379:
[----:B------:R-:W-:Y:S05]  /*47c0*/  BSYNC B0 ;  /* 0x0000000000007941 */ /* 0x000fea0003800000 */
.L_x_8378:
[----:B------:R-:W0:Y:S02]  /*47d0*/  F2I.S64.TRUNC R4, R4 ;  /* 0x0000000400047311 */ /* 0x000e24000020d900 */
[----:B0-----:R-:W-:Y:S01]  /*47e0*/  PRMT R22, R4, 0x7610, R22 ;  /* 0x0000761004167816 */ /* 0x001fe20000000016 */
[----:B------:R-:W-:Y:S05]  /*47f0*/  BRA `(.L_x_8363) ;  /* 0x0000047000007947 */ /* 0x000fea0003800000 */
.L_x_8376:
        /* <DEDUP_REMOVED lines=21> */
.L_x_8385:
[----:B------:R-:W-:Y:S05]  /*4950*/  BSYNC B1 ;  /* 0x0000000000017941 */ /* 0x000fea0003800000 */
.L_x_8384:
[----:B------:R-:W-:Y:S01]  /*4960*/  IMAD.SHL.U32 R3, R3, 0x200000, RZ ;  /* 0x0020000003037824 */ /* 0x000fe200078e00ff */
[----:B------:R-:W-:-:S04]  /*4970*/  LEA R5, R0, 0x37800000, 0x17 ;  /* 0x3780000000057811 */ /* 0x000fc800078eb8ff */
[----:B------:R-:W-:Y:S02]  /*4980*/  LOP3.LUT R4, R5, R3, R6, 0xfe, !PT ;  /* 0x0000000305047212 */ /* 0x000fe400078efe06 */
.L_x_8383:
[----:B------:R-:W-:Y:S05]  /*4990*/  BSYNC B0 ;  /* 0x0000000000007941 */ /* 0x000fea0003800000 */
.L_x_8382:
[----:B------:R-:W0:Y:S02]  /*49a0*/  F2I.S64.TRUNC R4, R4 ;  /* 0x0000000400047311 */ /* 0x000e24000020d900 */
[----:B0-----:R-:W-:Y:S01]  /*49b0*/  PRMT R22, R4, 0x7610, R22 ;  /* 0x0000761004167816 */ /* 0x001fe20000000016 */
[----:B------:R-:W-:Y:S05]  /*49c0*/  BRA `(.L_x_8363) ;  /* 0x000002a000007947 */ /* 0x000fea0003800000 */
.L_x_8375:
        /* <DEDUP_REMOVED lines=14> */
.L_x_8389:
[----:B------:R-:W-:Y:S05]  /*4ab0*/  BSYNC B0 ;  /* 0x0000000000007941 */ /* 0x000fea0003800000 */
.L_x_8388:
[----:B------:R-:W0:Y:S02]  /*4ac0*/  F2I.S64.TRUNC R4, R4 ;  /* 0x0000000400047311 */ /* 0x000e24000020d900 */
[----:B0-----:R-:W-:Y:S01]  /*4ad0*/  PRMT R22, R4, 0x7610, R22 ;  /* 0x0000761004167816 */ /* 0x001fe20000000016 */
[----:B------:R-:W-:Y:S05]  /*4ae0*/  BRA `(.L_x_8363) ;  /* 0x0000018000007947 */ /* 0x000fea0003800000 */
.L_x_8362:
        /* <DEDUP_REMOVED lines=21> */
.L_x_8387:
[----:B------:R0:W5:Y:S01]  /*4c40*/  LDG.E.U8 R22, [R6.64] ;  /* 0x0000002406167981 */ /* 0x000162000c1e1100 */
[----:B------:R-:W-:Y:S05]  /*4c50*/  BRA `(.L_x_8363) ;  /* 0x0000001000007947 */ /* 0x000fea0003800000 */
.L_x_8386:
[----:B------:R0:W5:Y:S02]  /*4c60*/  LDG.E.U8 R22, [R6.64] ;  /* 0x0000002406167981 */ /* 0x000164000c1e1100 */
.L_x_8363:
        /* <DEDUP_REMOVED lines=16> */
.L_x_8393:
[----:B------:R0:W5:Y:S01]  /*4d70*/  LDG.E.U8 R19, [R6.64] ;  /* 0x0000002406137981 */ /* 0x000162000c1e1100 */
[----:B------:R-:W-:Y:S05]  /*4d80*/  BRA `(.L_x_8395) ;  /* 0x00000dc000007947 */ /* 0x000fea0003800000 */
.L_x_8392:
        /* <DEDUP_REMOVED lines=8> */
.L_x_8397:
[----:B------:R0:W5:Y:S01]  /*4e10*/  LDG.E.U8 R19, [R6.64] ;  /* 0x0000002406137981 */ /* 0x000162000c1e1100 */
[----:B------:R-:W-:Y:S05]  /*4e20*/  BRA `(.L_x_8395) ;  /* 0x00000d2000007947 */ /* 0x000fea0003800000 */
.L_x_8396:
[----:B------:R0:W5:Y:S01]  /*4e30*/  LDG.E.U16 R19, [R6.64] ;  /* 0x0000002406137981 */ /* 0x000162000c1e1500 */
[----:B------:R-:W-:Y:S05]  /*4e40*/  BRA `(.L_x_8395) ;  /* 0x00000d0000007947 */ /* 0x000fea0003800000 */
.L_x_8391:
        /* <DEDUP_REMOVED lines=10> */
.L_x_8399:
[----:B------:R-:W2:Y:S02]  /*4ef0*/  LDG.E.U16 R4, [R6.64] ;  /* 0x0000002406047981 */ /* 0x000ea4000c1e1500 */
[----:B--2---:R-:W-:-:S06]  /*4f00*/  HADD2.F32 R4, -RZ, R4.H0_H0 ;  /* 0x20000004ff047230 */ /* 0x004fcc0000004100 */
[----:B------:R-:W0:Y:S02]  /*4f10*/  F2I.S64.TRUNC R4, R4 ;  /* 0x0000000400047311 */ /* 0x000e24000020d900 */
[----:B0-----:R-:W-:Y:S01]  /*4f20*/  PRMT R19, R4, 0x7610, R19 ;  /* 0x0000761004137816 */ /* 0x001fe20000000013 */
[----:B------:R-:W-:Y:S05]  /*4f30*/  BRA `(.L_x_8395) ;  /* 0x00000c1000007947 */ /* 0x000fea0003800000 */
.L_x_8398:
        /* <DEDUP_REMOVED lines=10> */
.L_x_8401:
[----:B------:R-:W2:Y:S02]  /*4fe0*/  LDG.E.U16 R6, [R6.64] ;  /* 0x0000002406067981 */ /* 0x000ea4000c1e1500 */
[----:B--2---:R-:W-:-:S06]  /*4ff0*/  HADD2.F32 R4, -RZ, R6.H0_H0 ;  /* 0x20000006ff047230 */ /* 0x004fcc0000004100 */
[----:B------:R-:W0:Y:S02]  /*5000*/  F2I.S64.TRUNC R4, R4 ;  /* 0x0000000400047311 */ /* 0x000e24000020d900 */
[----:B0-----:R-:W-:Y:S01]  /*5010*/  PRMT R19, R4, 0x7610, R19 ;  /* 0x0000761004137816 */ /* 0x001fe20000000013 */
[----:B------:R-:W-:Y:S05]  /*5020*/  BRA `(.L_x_8395) ;  /* 0x00000b2000007947 */ /* 0x000fea0003800000 */
.L_x_8400:
[----:B------:R-:W2:Y:S02]  /*5030*/  LDG.E.64 R4, [R6.64] ;  /* 0x0000002406047981 */ /* 0x000ea4000c1e1b00 */
[----:B--2---:R-:W0:Y:S02]  /*5040*/  F2I.S64.F64.TRUNC R4, R4 ;  /* 0x0000000400047311 */ /* 0x004e24000030d900 */
[----:B0-----:R-:W-:Y:S01]  /*5050*/  PRMT R19, R4, 0x7610, R19 ;  /* 0x0000761004137816 */ /* 0x001fe20000000013 */
[----:B------:R-:W-:Y:S05]  /*5060*/  BRA `(.L_x_8395) ;  /* 0x00000ae000007947 */ /* 0x000fea0003800000 */
.L_x_8390:
        /* <DEDUP_REMOVED lines=12> */
.L_x_8404:
[----:B------:R-:W2:Y:S02]  /*5130*/  LDG.E.64 R6, [R6.64] ;  /* 0x0000002406067981 */ /* 0x000ea4000c1e1b00 */
[----:B--2---:R-:W0:Y:S02]  /*5140*/  F2I.S64.F64.TRUNC R4, R6 ;  /* 0x0000000600047311 */ /* 0x004e24000030d900 */
[----:B0-----:R-:W-:Y:S01]  /*5150*/  PRMT R19, R4, 0x7610, R19 ;  /* 0x0000761004137816 */ /* 0x001fe20000000013 */
[----:B------:R-:W-:Y:S05]  /*5160*/  BRA `(.L_x_8395) ;  /* 0x000009e000007947 */ /* 0x000fea0003800000 */
.L_x_8403:
        /* <DEDUP_REMOVED lines=28> */
.L_x_8406:
        /* <DEDUP_REMOVED lines=15> */
.L_x_8405:
[----:B------:R-:W2:Y:S02]  /*5420*/  LDG.E.U16 R4, [R6.64] ;  /* 0x0000002406047981 */ /* 0x000ea4000c1e1500 */
[----:B--2---:R-:W-:-:S06]  /*5430*/  PRMT R4, RZ, 0x5410, R4 ;  /* 0x00005410ff047816 */ /* 0x004fcc0000000004 */
[----:B------:R-:W0:Y:S02]  /*5440*/  F2I.S64.TRUNC R4, R4 ;  /* 0x0000000400047311 */ /* 0x000e24000020d900 */
[----:B0-----:R-:W-:Y:S01]  /*5450*/  PRMT R19, R4, 0x7610, R19 ;  /* 0x0000761004137816 */ /* 0x001fe20000000013 */
[----:B------:R-:W-:Y:S05]  /*5460*/  BRA `(.L_x_8395) ;  /* 0x000006e000007947 */ /* 0x000fea0003800000 */
.L_x_8402:
        /* <DEDUP_REMOVED lines=10> */
.L_x_8409:
        /* <DEDUP_REMOVED lines=21> */
.L_x_8413:
[----:B------:R-:W-:Y:S05]  /*5660*/  BSYNC B1 ;  /* 0x0000000000017941 */ /* 0x000fea0003800000 */
.L_x_8412:
[----:B------:R-:W-:Y:S01]  /*5670*/  IMAD.SHL.U32 R3, R3, 0x100000, RZ ;  /* 0x0010000003037824 */ /* 0x000fe200078e00ff */
[----:B------:R-:W-:-:S04]  /*5680*/  LEA R5, R0, 0x3b800000, 0x17 ;  /* 0x3b80000000057811 */ /* 0x000fc800078eb8ff */
[----:B------:R-:W-:Y:S02]  /*5690*/  LOP3.LUT R4, R5, R3, R6, 0xfe, !PT ;  /* 0x0000000305047212 */ /* 0x000fe400078efe06 */
.L_x_8411:
[----:B------:R-:W-:Y:S05]  /*56a0*/  BSYNC B0 ;  /* 0x0000000000007941 */ /* 0x000fea0003800000 */
.L_x_8410:
[----:B------:R-:W0:Y:S02]  /*56b0*/  F2I.S64.TRUNC R4, R4 ;  /* 0x0000000400047311 */ /* 0x000e24000020d900 */
[----:B0-----:R-:W-:Y:S01]  /*56c0*/  PRMT R19, R4, 0x7610, R19 ;  /* 0x0000761004137816 */ /* 0x001fe20000000013 */
[----:B------:R-:W-:Y:S05]  /*56d0*/  BRA `(.L_x_8395) ;  /* 0x0000047000007947 */ /* 0x000fea0003800000 */
.L_x_8408:
        /* <DEDUP_REMOVED lines=21> */
.L_x_8417:
[----:B------:R-:W-:Y:S05]  /*5830*/  BSYNC B1 ;  /* 0x0000000000017941 */ /* 0x000fea0003800000 */
.L_x_8416:
[----:B------:R-:W-:Y:S01]  /*5840*/  IMAD.SHL.U32 R3, R3, 0x200000, RZ ;  /* 0x0020000003037824 */ /* 0x000fe200078e00ff */
[----:B------:R-:W-:-:S04]  /*5850*/  LEA R5, R0, 0x37800000, 0x17 ;  /* 0x3780000000057811 */ /* 0x000fc800078eb8ff */
[----:B------:R-:W-:Y:S02]  /*5860*/  LOP3.LUT R4, R5, R3, R6, 0xfe, !PT ;  /* 0x0000000305047212 */ /* 0x000fe400078efe06 */
.L_x_8415:
[----:B------:R-:W-:Y:S05]  /*5870*/  BSYNC B0 ;  /* 0x0000000000007941 */ /* 0x000fea0003800000 */
.L_x_8414:
[----:B------:R-:W0:Y:S02]  /*5880*/  F2I.S64.TRUNC R4, R4 ;  /* 0x0000000400047311 */ /* 0x000e24000020d900 */
[----:B0-----:R-:W-:Y:S01]  /*5890*/  PRMT R19, R4, 0x7610, R19 ;  /* 0x0000761004137816 */ /* 0x001fe20000000013 */
[----:B------:R-:W-:Y:S05]  /*58a0*/  BRA `(.L_x_8395) ;  /* 0x000002a000007947 */ /* 0x000fea0003800000 */
.L_x_8407:
        /* <DEDUP_REMOVED lines=14> */
.L_x_8421:
[----:B------:R-:W-:Y:S05]  /*5990*/  BSYNC B0 ;  /* 0x0000000000007941 */ /* 0x000fea0003800000 */
.L_x_8420:
[----:B------:R-:W0:Y:S02]  /*59a0*/  F2I.S64.TRUNC R4, R4 ;  /* 0x0000000400047311 */ /* 0x000e24000020d900 */
[----:B0-----:R-:W-:Y:S01]  /*59b0*/  PRMT R19, R4, 0x7610, R19 ;  /* 0x0000761004137816 */ /* 0x001fe20000000013 */
[----:B------:R-:W-:Y:S05]  /*59c0*/  BRA `(.L_x_8395) ;  /* 0x0000018000007947 */ /* 0x000fea0003800000 */
.L_x_8394:
        /* <DEDUP_REMOVED lines=21> */
.L_x_8419:
[----:B------:R0:W5:Y:S01]  /*5b20*/  LDG.E.U8 R19, [R6.64] ;  /* 0x0000002406137981 */ /* 0x000162000c1e1100 */
[----:B------:R-:W-:Y:S05]  /*5b30*/  BRA `(.L_x_8395) ;  /* 0x0000001000007947 */ /* 0x000fea0003800000 */
.L_x_8418:
[----:B------:R0:W5:Y:S02]  /*5b40*/  LDG.E.U8 R19, [R6.64] ;  /* 0x0000002406137981 */ /* 0x000164000c1e1100 */
.L_x_8395:
[----:B------:R-:W-:-:S03]  /*5b50*/  IADD3 R17, R17, 0x80, RZ ;  /* 0x0000008011117810 */ /* 0x000fc60007ffe0ff */
.L_x_8357:
[----:B------:R-:W-:Y:S05]  /*5b60*/  BSYNC B6 ;  /* 0x0000000000067941 */ /* 0x000fea0003800000 */
.L_x_8356:
        /* <DEDUP_REMOVED lines=21> */
.L_x_8427:
[----:B------:R0:W5:Y:S01]  /*5cc0*/  LDG.E.U8 R18, [R6.64] ;  /* 0x0000002406127981 */ /* 0x000162000c1e1100 */
[----:B------:R-:W-:Y:S05]  /*5cd0*/  BRA `(.L_x_8429) ;  /* 0x00000dc000007947 */ /* 0x000fea0003800000 */
.L_x_8426:
        /* <DEDUP_REMOVED lines=8> */
.L_x_8431:
[----:B------:R0:W5:Y:S01]  /*5d60*/  LDG.E.U8 R18, [R6.64] ;  /* 0x0000002406127981 */ /* 0x000162000c1e1100 */
[----:B------:R-:W-:Y:S05]  /*5d70*/  BRA `(.L_x_8429) ;  /* 0x00000d2000007947 */ /* 0x000fea0003800000 */
.L_x_8430:
[----:B------:R0:W5:Y:S01]  /*5d80*/  LDG.E.U16 R18, [R6.64] ;  /* 0x0000002406127981 */ /* 0x000162000c1e1500 */
[----:B------:R-:W-:Y:S05]  /*5d90*/  BRA `(.L_x_8429) ;  /* 0x00000d0000007947 */ /* 0x000fea0003800000 */
.L_x_8425:
        /* <DEDUP_REMOVED lines=10> */
.L_x_8433:
[----:B------:R-:W2:Y:S02]  /*5e40*/  LDG.E.U16 R4, [R6.64] ;  /* 0x0000002406047981 */ /* 0x000ea4000c1e1500 */
[----:B--2---:R-:W-:-:S06]  /*5e50*/  HADD2.F32 R4, -RZ, R4.H0_H0 ;  /* 0x20000004ff047230 */ /* 0x004fcc0000004100 */
[----:B------:R-:W0:Y:S02]  /*5e60*/  F2I.S64.TRUNC R4, R4 ;  /* 0x0000000400047311 */ /* 0x000e24000020d900 */
[----:B0-----:R-:W-:Y:S01]  /*5e70*/  PRMT R18, R4, 0x7610, R18 ;  /* 0x0000761004127816 */ /* 0x001fe20000000012 */
[----:B------:R-:W-:Y:S05]  /*5e80*/  BRA `(.L_x_8429) ;  /* 0x00000c1000007947 */ /* 0x000fea0003800000 */
.L_x_8432:
        /* <DEDUP_REMOVED lines=10> */
.L_x_8435:
[----:B------:R-:W2:Y:S02]  /*5f30*/  LDG.E.U16 R6, [R6.64] ;  /* 0x0000002406067981 */ /* 0x000ea4000c1e1500 */
[----:B--2---:R-:W-:-:S06]  /*5f40*/  HADD2.F32 R4, -RZ, R6.H0_H0 ;  /* 0x20000006ff047230 */ /* 0x004fcc0000004100 */
[----:B------:R-:W0:Y:S02]  /*5f50*/  F2I.S64.TRUNC R4, R4 ;  /* 0x0000000400047311 */ /* 0x000e24000020d900 */
[----:B0-----:R-:W-:Y:S01]  /*5f60*/  PRMT R18, R4, 0x7610, R18 ;  /* 0x0000761004127816 */ /* 0x001fe20000000012 */
[----:B------:R-:W-:Y:S05]  /*5f70*/  BRA `(.L_x_8429) ;  /* 0x00000b2000007947 */ /* 0x000fea0003800000 */
.L_x_8434:
[----:B------:R-:W2:Y:S02]  /*5f80*/  LDG.E.64 R4, [R6.64] ;  /* 0x0000002406047981 */ /* 0x000ea4000c1e1b00 */
[----:B--2---:R-:W0:Y:S02]  /*5f90*/  F2I.S64.F64.TRUNC R4, R4 ;  /* 0x0000000400047311 */ /* 0x004e24000030d900 */
[----:B0-----:R-:W-:Y:S01]  /*5fa0*/  PRMT R18, R4, 0x7610, R18 ;  /* 0x0000761004127816 */ /* 0x001fe20000000012 */
[----:B------:R-:W-:Y:S05]  /*5fb0*/  BRA `(.L_x_8429) ;  /* 0x00000ae000007947 */ /* 0x000fea0003800000 */
.L_x_8424:
        /* <DEDUP_REMOVED lines=12> */
.L_x_8438:
[----:B------:R-:W2:Y:S02]  /*6080*/  LDG.E.64 R6, [R6.64] ;  /* 0x0000002406067981 */ /* 0x000ea4000c1e1b00 */
[----:B--2---:R-:W0:Y:S02]  /*6090*/  F2I.S64.F64.TRUNC R4, R6 ;  /* 0x0000000600047311 */ /* 0x004e24000030d900 */
[----:B0-----:R-:W-:Y:S01]  /*60a0*/  PRMT R18, R4, 0x7610, R18 ;  /* 0x0000761004127816 */ /* 0x001fe20000000012 */
[----:B------:R-:W-:Y:S05]  /*60b0*/  BRA `(.L_x_8429) ;  /* 0x000009e000007947 */ /* 0x000fea0003800000 */
.L_x_8437:
        /* <DEDUP_REMOVED lines=28> */
.L_x_8440:
        /* <DEDUP_REMOVED lines=15> */
.L_x_8439:
[----:B------:R-:W2:Y:S02]  /*6370*/  LDG.E.U16 R4, [R6.64] ;  /* 0x0000002406047981 */ /* 0x000ea4000c1e1500 */
[----:B--2---:R-:W-:-:S06]  /*6380*/  PRMT R4, RZ, 0x5410, R4 ;  /* 0x00005410ff047816 */ /* 0x004fcc0000000004 */
[----:B------:R-:W0:Y:S02]  /*6390*/  F2I.S64.TRUNC R4, R4 ;  /* 0x0000000400047311 */ /* 0x000e24000020d900 */
[----:B0-----:R-:W-:Y:S01]  /*63a0*/  PRMT R18, R4, 0x7610, R18 ;  /* 0x0000761004127816 */ /* 0x001fe20000000012 */
[----:B------:R-:W-:Y:S05]  /*63b0*/  BRA `(.L_x_8429) ;  /* 0x000006e000007947 */ /* 0x000fea0003800000 */
.L_x_8436:
        /* <DEDUP_REMOVED lines=10> */
.L_x_8443:
        /* <DEDUP_REMOVED lines=21> */
.L_x_8447:
[----:B------:R-:W-:Y:S05]  /*65b0*/  BSYNC B1 ;  /* 0x0000000000017941 */ /* 0x000fea0003800000 */
.L_x_8446:
[----:B------:R-:W-:Y:S01]  /*65c0*/  IMAD.SHL.U32 R3, R3, 0x100000, RZ ;  /* 0x0010000003037824 */ /* 0x000fe200078e00ff */
[----:B------:R-:W-:-:S04]  /*65d0*/  LEA R5, R0, 0x3b800000, 0x17 ;  /* 0x3b80000000057811 */ /* 0x000fc800078eb8ff */
[----:B------:R-:W-:Y:S02]  /*65e0*/  LOP3.LUT R4, R5, R3, R6, 0xfe, !PT ;  /* 0x0000000305047212 */ /* 0x000fe400078efe06 */
.L_x_8445:
[----:B------:R-:W-:Y:S05]  /*65f0*/  BSYNC B0 ;  /* 0x0000000000007941 */ /* 0x000fea0003800000 */
.L_x_8444:
[----:B------:R-:W0:Y:S02]  /*6600*/  F2I.S64.TRUNC R4, R4 ;  /* 0x0000000400047311 */ /* 0x000e24000020d900 */
[----:B0-----:R-:W-:Y:S01]  /*6610*/  PRMT R18, R4, 0x7610, R18 ;  /* 0x0000761004127816 */ /* 0x001fe20000000012 */
[----:B------:R-:W-:Y:S05]  /*6620*/  BRA `(.L_x_8429) ;  /* 0x0000047000007947 */ /* 0x000fea0003800000 */
.L_x_8442:
        /* <DEDUP_REMOVED lines=21> */
.L_x_8451:
[----:B------:R-:W-:Y:S05]  /*6780*/  BSYNC B1 ;  /* 0x0000000000017941 */ /* 0x000fea0003800000 */
.L_x_8450:
[----:B------:R-:W-:Y:S01]  /*6790*/  IMAD.SHL.U32 R3, R3, 0x200000, RZ ;  /* 0x0020000003037824 */ /* 0x000fe200078e00ff */
[----:B------:R-:W-:-:S04]  /*67a0*/  LEA R5, R0, 0x37800000, 0x17 ;  /* 0x3780000000057811 */ /* 0x000fc800078eb8ff */
[----:B------:R-:W-:Y:S02]  /*67b0*/  LOP3.LUT R4, R5, R3, R6, 0xfe, !PT ;  /* 0x0000000305047212 */ /* 0x000fe400078efe06 */
.L_x_8449:
[----:B------:R-:W-:Y:S05]  /*67c0*/  BSYNC B0 ;  /* 0x0000000000007941 */ /* 0x000fea0003800000 */
.L_x_8448:
[----:B------:R-:W0:Y:S02]  /*67d0*/  F2I.S64.TRUNC R4, R4 ;  /* 0x0000000400047311 */ /* 0x000e24000020d900 */
[----:B0-----:R-:W-:Y:S01]  /*67e0*/  PRMT R18, R4, 0x7610, R18 ;  /* 0x0000761004127816 */ /* 0x001fe20000000012 */
[----:B------:R-:W-:Y:S05]  /*67f0*/  BRA `(.L_x_8429) ;  /* 0x000002a000007947 */ /* 0x000fea0003800000 */
.L_x_8441:
        /* <DEDUP_REMOVED lines=14> */
.L_x_8455:
[----:B------:R-:W-:Y:S05]  /*68e0*/  BSYNC B0 ;  /* 0x0000000000007941 */ /* 0x000fea0003800000 */
.L_x_8454:
[----:B------:R-:W0:Y:S02]  /*68f0*/  F2I.S64.TRUNC R4, R4 ;  /* 0x0000000400047311 */ /* 0x000e24000020d900 */
[----:B0-----:R-:W-:Y:S01]  /*6900*/  PRMT R18, R4, 0x7610, R18 ;  /* 0x0000761004127816 */ /* 0x001fe20000000012 */
[----:B------:R-:W-:Y:S05]  /*6910*/  BRA `(.L_x_8429) ;  /* 0x0000018000007947 */ /* 0x000fea0003800000 */
.L_x_8428:
        /* <DEDUP_REMOVED lines=21> */
.L_x_8453:
[----:B------:R0:W5:Y:S01]  /*6a70*/  LDG.E.U8 R18, [R6.64] ;  /* 0x0000002406127981 */ /* 0x000162000c1e1100 */
[----:B------:R-:W-:Y:S05]  /*6a80*/  BRA `(.L_x_8429) ;  /* 0x0000001000007947 */ /* 0x000fea0003800000 */
.L_x_8452:
[----:B------:R0:W5:Y:S02]  /*6a90*/  LDG.E.U8 R18, [R6.64] ;  /* 0x0000002406127981 */ /* 0x000164000c1e1100 */
.L_x_8429:
        /* <DEDUP_REMOVED lines=16> */
.L_x_8459:
[----:B------:R0:W5:Y:S01]  /*6ba0*/  LDG.E.U8 R24, [R6.64] ;  /* 0x0000002406187981 */ /* 0x000162000c1e1100 */
[----:B------:R-:W-:Y:S05]  /*6bb0*/  BRA `(.L_x_8423) ;  /* 0x00000db000007947 */ /* 0x000fea0003800000 */
.L_x_8458:
        /* <DEDUP_REMOVED lines=8> */
.L_x_8462:
[----:B------:R0:W5:Y:S01]  /*6c40*/  LDG.E.U8 R24, [R6.64] ;  /* 0x0000002406187981 */ /* 0x000162000c1e1100 */
[----:B------:R-:W-:Y:S05]  /*6c50*/  BRA `(.L_x_8423) ;  /* 0x00000d1000007947 */ /* 0x000fea0003800000 */
.L_x_8461:
[----:B------:R0:W5:Y:S01]  /*6c60*/  LDG.E.U16 R24, [R6.64] ;  /* 0x0000002406187981 */ /* 0x000162000c1e1500 */
[----:B------:R-:W-:Y:S05]  /*6c70*/  BRA `(.L_x_8423) ;  /* 0x00000cf000007947 */ /* 0x000fea0003800000 */
.L_x_8457:
        /* <DEDUP_REMOVED lines=10> */
.L_x_8464:
[----:B------:R-:W2:Y:S02]  /*6d20*/  LDG.E.U16 R4, [R6.64] ;  /* 0x0000002406047981 */ /* 0x000ea4000c1e1500 */
[----:B--2---:R-:W-:-:S06]  /*6d30*/  HADD2.F32 R4, -RZ, R4.H0_H0 ;  /* 0x20000004ff047230 */ /* 0x004fcc0000004100 */
[----:B------:R-:W0:Y:S02]  /*6d40*/  F2I.S64.TRUNC R4, R4 ;  /* 0x0000000400047311 */ /* 0x000e24000020d900 */
[----:B0-----:R-:W-:Y:S01]  /*6d50*/  PRMT R24, R4, 0x7610, R24 ;  /* 0x0000761004187816 */ /* 0x001fe20000000018 */
[----:B------:R-:W-:Y:S05]  /*6d60*/  BRA `(.L_x_8423) ;  /* 0x00000c0000007947 */ /* 0x000fea0003800000 */
.L_x_8463:
        /* <DEDUP_REMOVED lines=10> */
.L_x_8466:
[----:B------:R-:W2:Y:S02]  /*6e10*/  LDG.E.U16 R6, [R6.64] ;  /* 0x0000002406067981 */ /* 0x000ea4000c1e1500 */
[----:B--2---:R-:W-:-:S06]  /*6e20*/  HADD2.F32 R4, -RZ, R6.H0_H0 ;  /* 0x20000006ff047230 */ /* 0x004fcc0000004100 */
[----:B------:R-:W0:Y:S02]  /*6e30*/  F2I.S64.TRUNC R4, R4 ;  /* 0x0000000400047311 */ /* 0x000e24000020d900 */
[----:B0-----:R-:W-:Y:S01]  /*6e40*/  PRMT R24, R4, 0x7610, R24 ;  /* 0x0000761004187816 */ /* 0x001fe20000000018 */
[----:B------:R-:W-:Y:S05]  /*6e50*/  BRA `(.L_x_8423) ;  /* 0x00000b1000007947 */ /* 0x000fea0003800000 */
.L_x_8465:
[----:B------:R-:W2:Y:S02]  /*6e60*/  LDG.E.64 R4, [R6.64] ;  /* 0x0000002406047981 */ /* 0x000ea4000c1e1b00 */
[----:B--2---:R-:W0:Y:S02]  /*6e70*/  F2I.S64.F64.TRUNC R4, R4 ;  /* 0x0000000400047311 */ /* 0x004e24000030d900 */
[----:B0-----:R-:W-:Y:S01]  /*6e80*/  PRMT R24, R4, 0x7610, R24 ;  /* 0x0000761004187816 */ /* 0x001fe20000000018 */
[----:B------:R-:W-:Y:S05]  /*6e90*/  BRA `(.L_x_8423) ;  /* 0x00000ad000007947 */ /* 0x000fea0003800000 */
.L_x_8456:
        /* <DEDUP_REMOVED lines=12> */
.L_x_8469:
[----:B------:R-:W2:Y:S02]  /*6f60*/  LDG.E.64 R6, [R6.64] ;  /* 0x0000002406067981 */ /* 0x000ea4000c1e1b00 */
[----:B--2---:R-:W0:Y:S02]  /*6f70*/  F2I.S64.F64.TRUNC R4, R6 ;  /* 0x0000000600047311 */ /* 0x004e24000030d900 */
[----:B0-----:R-:W-:Y:S01]  /*6f80*/  PRMT R24, R4, 0x7610, R24 ;  /* 0x0000761004187816 */ /* 0x001fe20000000018 */
[----:B------:R-:W-:Y:S05]  /*6f90*/  BRA `(.L_x_8423) ;  /* 0x000009d000007947 */ /* 0x000fea0003800000 */
.L_x_8468:
        /* <DEDUP_REMOVED lines=28> */
.L_x_8471:
        /* <DEDUP_REMOVED lines=15> */
.L_x_8470:
[----:B------:R-:W2:Y:S02]  /*7250*/  LDG.E.U16 R4, [R6.64] ;  /* 0x0000002406047981 */ /* 0x000ea4000c1e1500 */
[----:B--2---:R-:W-:-:S06]  /*7260*/  PRMT R4, RZ, 0x5410, R4 ;  /* 0x00005410ff047816 */ /* 0x004fcc0000000004 */
[----:B------:R-:W0:Y:S02]  /*7270*/  F2I.S64.TRUNC R4, R4 ;  /* 0x0000000400047311 */ /* 0x000e24000020d900 */
[----:B0-----:R-:W-:Y:S01]  /*7280*/  PRMT R24, R4, 0x7610, R24 ;  /* 0x0000761004187816 */ /* 0x001fe20000000018 */
[----:B------:R-:W-:Y:S05]  /*7290*/  BRA `(.L_x_8423) ;  /* 0x000006d000007947 */ /* 0x000fea0003800000 */
.L_x_8467:
        /* <DEDUP_REMOVED lines=10> */
.L_x_8474:
        /* <DEDUP_REMOVED lines=21> */
.L_x_8478:
[----:B------:R-:W-:Y:S05]  /*7490*/  BSYNC B1 ;  /* 0x0000000000017941 */ /* 0x000fea0003800000 */
.L_x_8477:
[----:B------:R-:W-:Y:S01]  /*74a0*/  IMAD.SHL.U32 R3, R3, 0x100000, RZ ;  /* 0x0010000003037824 */ /* 0x000fe200078e00ff */
[----:B------:R-:W-:-:S04]  /*74b0*/  LEA R5, R0, 0x3b800000, 0x17 ;  /* 0x3b80000000057811 */ /* 0x000fc800078eb8ff */
[----:B------:R-:W-:Y:S02]  /*74c0*/  LOP3.LUT R4, R5, R3, R6, 0xfe, !PT ;  /* 0x0000000305047212 */ /* 0x000fe400078efe06 */
.L_x_8476:
[----:B------:R-:W-:Y:S05]  /*74d0*/  BSYNC B0 ;  /* 0x0000000000007941 */ /* 0x000fea0003800000 */
.L_x_8475:
[----:B------:R-:W0:Y:S02]  /*74e0*/  F2I.S64.TRUNC R4, R4 ;  /* 0x0000000400047311 */ /* 0x000e24000020d900 */
[----:B0-----:R-:W-:Y:S01]  /*74f0*/  PRMT R24, R4, 0x7610, R24 ;  /* 0x0000761004187816 */ /* 0x001fe20000000018 */
[----:B------:R-:W-:Y:S05]  /*7500*/  BRA `(.L_x_8423) ;  /* 0x0000046000007947 */ /* 0x000fea0003800000 */
.L_x_8473:
        /* <DEDUP_REMOVED lines=21> */
.L_x_8482:
[----:B------:R-:W-:Y:S05]  /*7660*/  BSYNC B1 ;  /* 0x0000000000017941 */ /* 0x000fea0003800000 */
.L_x_8481:
[----:B------:R-:W-:Y:S01]  /*7670*/  IMAD.SHL.U32 R3, R3, 0x200000, RZ ;  /* 0x0020000003037824 */ /* 0x000fe200078e00ff */
[----:B------:R-:W-:-:S04]  /*7680*/  LEA R5, R0, 0x37800000, 0x17 ;  /* 0x3780000000057811 */ /* 0x000fc800078eb8ff */
[----:B------:R-:W-:Y:S02]  /*7690*/  LOP3.LUT R4, R5, R3, R6, 0xfe, !PT ;  /* 0x0000000305047212 */ /* 0x000fe400078efe06 */
.L_x_8480:
[----:B------:R-:W-:Y:S05]  /*76a0*/  BSYNC B0 ;  /* 0x0000000000007941 */ /* 0x000fea0003800000 */
.L_x_8479:
[----:B------:R-:W0:Y:S02]  /*76b0*/  F2I.S64.TRUNC R4, R4 ;  /* 0x0000000400047311 */ /* 0x000e24000020d900 */
[----:B0-----:R-:W-:Y:S01]  /*76c0*/  PRMT R24, R4, 0x7610, R24 ;  /* 0x0000761004187816 */ /* 0x001fe20000000018 */
[----:B------:R-:W-:Y:S05]  /*76d0*/  BRA `(.L_x_8423) ;  /* 0x0000029000007947 */ /* 0x000fea0003800000 */
.L_x_8472:
        /* <DEDUP_REMOVED lines=14> */
.L_x_8486:
[----:B------:R-:W-:Y:S05]  /*77c0*/  BSYNC B0 ;  /* 0x0000000000007941 */ /* 0x000fea0003800000 */
.L_x_8485:
[----:B------:R-:W0:Y:S02]  /*77d0*/  F2I.S64.TRUNC R4, R4 ;  /* 0x0000000400047311 */ /* 0x000e24000020d900 */
[----:B0-----:R-:W-:Y:S01]  /*77e0*/  PRMT R24, R4, 0x7610, R24 ;  /* 0x0000761004187816 */ /* 0x001fe20000000018 */
[----:B------:R-:W-:Y:S05]  /*77f0*/  BRA `(.L_x_8423) ;  /* 0x0000017000007947 */ /* 0x000fea0003800000 */
.L_x_8460:
        /* <DEDUP_REMOVED lines=19> */
[----:B------:R-:W-:Y:S05]  /*7930*/  BRA `(.L_x_8423) ;  /* 0x0000003000007947 */ /* 0x000fea0003800000 */
.L_x_8484:
[----:B------:R0:W5:Y:S01]  /*7940*/  LDG.E.U8 R24, [R6.64] ;  /* 0x0000002406187981 */ /* 0x000162000c1e1100 */
[----:B------:R-:W-:Y:S05]  /*7950*/  BRA `(.L_x_8423) ;  /* 0x0000001000007947 */ /* 0x000fea0003800000 */
.L_x_8483:
[----:B------:R0:W5:Y:S02]  /*7960*/  LDG.E.U8 R24, [R6.64] ;  /* 0x0000002406187981 */ /* 0x000164000c1e1100 */
.L_x_8423:
[----:B------:R-:W-:Y:S05]  /*7970*/  BSYNC B6 ;  /* 0x0000000000067941 */ /* 0x000fea0003800000 */
.L_x_8422:
[----:B------:R-:W1:Y:S01]  /*7980*/  S2R R23, SR_TID.X ;  /* 0x0000000000177919 */ /* 0x000e620000002100 */
[----:B------:R-:W2:Y:S01]  /*7990*/  LDC.U8 R17, c[0x0][0x190] ;  /* 0x00006400ff117b82 */ /* 0x000ea20000000000 */
[----:B------:R-:W-:Y:S01]  /*79a0*/  BSSY B6, `(.L_x_8487) ;  /* 0x0000133000067945 */ /* 0x000fe20003800000 */
[CC--:B-1----:R-:W-:Y:S02]  /*79b0*/  ISETP.GE.AND P0, PT, R23.reuse, R16.reuse, PT ;  /* 0x000000101700720c */ /* 0x0c2fe40003f06270 */
[C---:B------:R-:W-:Y:S02]  /*79c0*/  IADD3 R5, R23.reuse, 0x180, RZ ;  /* 0x0000018017057810 */ /* 0x040fe40007ffe0ff */
[----:B------:R-:W-:Y:S02]  /*79d0*/  IADD3 R3, R23, 0x100, RZ ;  /* 0x0000010017037810 */ /* 0x000fe40007ffe0ff */
[----:B------:R-:W-:-:S02]  /*79e0*/  ISETP.GE.AND P3, PT, R5, R16, PT ;  /* 0x000000100500720c */ /* 0x000fc40003f66270 */
[----:B------:R-:W-:Y:S02]  /*79f0*/  ISETP.GE.AND P5, PT, R3, R16, PT ;  /* 0x000000100300720c */ /* 0x000fe40003fa6270 */
[----:B------:R-:W-:-:S03]  /*7a00*/  IADD3 R25, R23, 0x80, RZ ;  /* 0x0000008017197810 */ /* 0x000fc60007ffe0ff */
[----:B-----5:R-:W-:Y:S02]  /*7a10*/  @!P0 LOP3.LUT R0, R27, 0xff, RZ, 0xc0, !PT ;  /* 0x000000ff1b008812 */ /* 0x020fe400078ec0ff */
[----:B------:R-:W-:Y:S02]  /*7a20*/  ISETP.GE.AND P1, PT, R25, R16, PT ;  /* 0x000000101900720c */ /* 0x000fe40003f26270 */
[----:B------:R-:W-:Y:S02]  /*7a30*/  @!P0 ISETP.GT.U32.AND P6, PT, R0, 0x7, PT ;  /* 0x000000070000880c */ /* 0x000fe40003fc4070 */
[----:B------:R-:W-:Y:S02]  /*7a40*/  @!P3 LOP3.LUT R4, R24, 0xff, RZ, 0xc0, !PT ;  /* 0x000000ff1804b812 */ /* 0x000fe400078ec0ff */
[----:B------:R-:W-:Y:S02]  /*7a50*/  @!P0 LOP3.LUT R28, R28, 0xff, RZ, 0xc0, !PT ;  /* 0x000000ff1c1c8812 */ /* 0x000fe400078ec0ff */
[----:B------:R-:W-:-:S02]  /*7a60*/  @!P0 LOP3.LUT R27, R27, 0xff, RZ, 0xc0, !PT ;  /* 0x000000ff1b1b8812 */ /* 0x000fc400078ec0ff */
[----:B------:R-:W-:Y:S02]  /*7a70*/  @!P5 LOP3.LUT R3, R22, 0xff, RZ, 0xc0, !PT ;  /* 0x000000ff1603d812 */ /* 0x000fe400078ec0ff */
[----:B------:R-:W-:Y:S02]  /*7a80*/  @!P5 LOP3.LUT R0, R19, 0xff, RZ, 0xc0, !PT ;  /* 0x000000ff1300d812 */ /* 0x000fe400078ec0ff */
[----:B------:R-:W-:Y:S02]  /*7a90*/  @!P3 ISETP.GT.U32.AND P2, PT, R4, 0x7, PT ;  /* 0x000000070400b80c */ /* 0x000fe40003f44070 */
[----:B------:R-:W-:Y:S02]  /*7aa0*/  @!P0 SHF.R.U32.HI R27, RZ, R27, R28 ;  /* 0x0000001bff1b8219 */ /* 0x000fe4000001161c */
[----:B------:R-:W-:Y:S02]  /*7ab0*/  @!P5 SHF.R.U32.HI R0, RZ, R0, R3 ;  /* 0x00000000ff00d219 */ /* 0x000fe40000011603 */
[----:B------:R-:W-:-:S02]  /*7ac0*/  @!P1 LOP3.LUT R4, R26, 0xff, RZ, 0xc0, !PT ;  /* 0x000000ff1a049812 */ /* 0x000fc400078ec0ff */
[----:B------:R-:W-:Y:S02]  /*7ad0*/  @!P5 LOP3.LUT R19, R19, 0xff, RZ, 0xc0, !PT ;  /* 0x000000ff1313d812 */ /* 0x000fe400078ec0ff */
[----:B------:R-:W-:Y:S02]  /*7ae0*/  @!P3 LOP3.LUT R3, R18, 0xff, RZ, 0xc0, !PT ;  /* 0x000000ff1203b812 */ /* 0x000fe400078ec0ff */
[----:B------:R-:W-:Y:S02]  /*7af0*/  @!P3 LOP3.LUT R24, R24, 0xff, RZ, 0xc0, !PT ;  /* 0x000000ff1818b812 */ /* 0x000fe400078ec0ff */
[----:B------:R-:W-:Y:S02]  /*7b00*/  @!P1 LOP3.LUT R29, R29, 0xff, RZ, 0xc0, !PT ;  /* 0x000000ff1d1d9812 */ /* 0x000fe400078ec0ff */
[----:B------:R-:W-:Y:S02]  /*7b10*/  @!P1 LOP3.LUT R26, R26, 0xff, RZ, 0xc0, !PT ;  /* 0x000000ff1a1a9812 */ /* 0x000fe400078ec0ff */
[----:B------:R-:W-:-:S02]  /*7b20*/  @!P0 SEL R5, R27, RZ, !P6 ;  /* 0x000000ff1b058207 */ /* 0x000fc40007000000 */
[----:B------:R-:W-:Y:S02]  /*7b30*/  @!P5 ISETP.GT.U32.AND P4, PT, R19, 0x7, PT ;  /* 0x000000071300d80c */ /* 0x000fe40003f84070 */
[----:B------:R-:W-:Y:S02]  /*7b40*/  @!P1 ISETP.GT.U32.AND P6, PT, R4, 0x7, PT ;  /* 0x000000070400980c */ /* 0x000fe40003fc4070 */
[----:B------:R-:W-:Y:S02]  /*7b50*/  @!P3 SHF.R.U32.HI R3, RZ, R24, R3 ;  /* 0x00000018ff03b219 */ /* 0x000fe40000011603 */
[----:B------:R-:W-:Y:S02]  /*7b60*/  @!P1 SHF.R.U32.HI R22, RZ, R26, R29 ;  /* 0x0000001aff169219 */ /* 0x000fe4000001161d */
[----:B------:R-:W-:Y:S02]  /*7b70*/  @!P5 SEL R18, R0, RZ, !P4 ;  /* 0x000000ff0012d207 */ /* 0x000fe40006000000 */
[----:B------:R-:W-:-:S02]  /*7b80*/  @!P3 SEL R19, R3, RZ, !P2 ;  /* 0x000000ff0313b207 */ /* 0x000fc40005000000 */
[----:B------:R-:W-:Y:S01]  /*7b90*/  @!P1 SEL R22, R22, RZ, !P6 ;  /* 0x000000ff16169207 */ /* 0x000fe20007000000 */
[----:B------:R-:W-:Y:S05]  /*7ba0*/  @P0 BRA `(.L_x_8488) ;  /* 0x0000112000000947 */ /* 0x000fea0003800000 */
[----:B--2---:R-:W-:Y:S01]  /*7bb0*/  PRMT R0, R17, 0x9910, RZ ;  /* 0x0000991011007816 */ /* 0x004fe200000000ff */
        /* <DEDUP_REMOVED lines=17> */
.L_x_8492:
[----:B------:R1:W-:Y:S01]  /*7cd0*/  STG.E.U8 [R8.64], R5 ;  /* 0x0000000508007986 */ /* 0x0003e2000c101124 */
[----:B------:R-:W-:Y:S01]  /*7ce0*/  IMAD.MOV.U32 R23, RZ, RZ, R25 ;  /* 0x000000ffff177224 */ /* 0x000fe200078e0019 */
[----:B------:R-:W-:Y:S05]  /*7cf0*/  BRA `(.L_x_8488) ;  /* 0x00000fd000007947 */ /* 0x000fea0003800000 */
.L_x_8491:
[----:B------:R-:W-:-:S13]  /*7d00*/  ISETP.NE.AND P0, PT, R0, 0x2, PT ;  /* 0x000000020000780c */ /* 0x000fda0003f05270 */
[----:B------:R-:W-:Y:S05]  /*7d10*/  @!P0 BRA `(.L_x_8494) ;  /* 0x000000d000008947 */ /* 0x000fea0003800000 */
[----:B------:R-:W-:-:S13]  /*7d20*/  ISETP.NE.AND P0, PT, R0, 0x3, PT ;  /* 0x000000030000780c */ /* 0x000fda0003f05270 */
[----:B------:R-:W-:Y:S05]  /*7d30*/  @!P0 BRA `(.L_x_8495) ;  /* 0x0000007000008947 */ /* 0x000fea0003800000 */
[----:B------:R-:W-:-:S13]  /*7d40*/  ISETP.NE.AND P0, PT, R0, 0x4, PT ;  /* 0x000000040000780c */ /* 0x000fda0003f05270 */
[----:B------:R-:W-:Y:S05]  /*7d50*/  @P0 BRA `(.L_x_8493) ;  /* 0x00000da000000947 */ /* 0x000fea0003800000 */
[----:B------:R-:W-:Y:S01]  /*7d60*/  LOP3.LUT R4, R5, 0xff, RZ, 0xc0, !PT ;  /* 0x000000ff05047812 */ /* 0x000fe200078ec0ff */
[----:B------:R-:W-:Y:S02]  /*7d70*/  IMAD.MOV.U32 R5, RZ, RZ, RZ ;  /* 0x000000ffff057224 */ /* 0x000fe400078e00ff */
[----:B------:R-:W-:-:S03]  /*7d80*/  IMAD.MOV.U32 R23, RZ, RZ, R25 ;  /* 0x000000ffff177224 */ /* 0x000fc600078e0019 */
[----:B------:R1:W-:Y:S01]  /*7d90*/  STG.E.64 [R8.64], R4 ;  /* 0x0000000408007986 */ /* 0x0003e2000c101b24 */
[----:B------:R-:W-:Y:S05]  /*7da0*/  BRA `(.L_x_8488) ;  /* 0x00000f2000007947 */ /* 0x000fea0003800000 */
.L_x_8495:
[----:B------:R-:W-:Y:S01]  /*7db0*/  LOP3.LUT R5, R5, 0xff, RZ, 0xc0, !PT ;  /* 0x000000ff05057812 */ /* 0x000fe200078ec0ff */
[----:B------:R-:W-:-:S04]  /*7dc0*/  IMAD.MOV.U32 R23, RZ, RZ, R25 ;  /* 0x000000ffff177224 */ /* 0x000fc800078e0019 */
[----:B------:R1:W-:Y:S01]  /*7dd0*/  STG.E [R8.64], R5 ;  /* 0x0000000508007986 */ /* 0x0003e2000c101924 */
[----:B------:R-:W-:Y:S05]  /*7de0*/  BRA `(.L_x_8488) ;  /* 0x00000ee000007947 */ /* 0x000fea0003800000 */
.L_x_8494:
[----:B------:R-:W-:Y:S01]  /*7df0*/  LOP3.LUT R3, R5, 0xff, RZ, 0xc0, !PT ;  /* 0x000000ff05037812 */ /* 0x000fe200078ec0ff */
[----:B------:R-:W-:-:S04]  /*7e00*/  IMAD.MOV.U32 R23, RZ, RZ, R25 ;  /* 0x000000ffff177224 */ /* 0x000fc800078e0019 */
[----:B------:R1:W-:Y:S01]  /*7e10*/  STG.E.U16 [R8.64], R3 ;  /* 0x0000000308007986 */ /* 0x0003e2000c101524 */
[----:B------:R-:W-:Y:S05]  /*7e20*/  BRA `(.L_x_8488) ;  /* 0x00000ea000007947 */ /* 0x000fea0003800000 */
.L_x_8490:
[----:B------:R-:W-:-:S13]  /*7e30*/  ISETP.GT.AND P0, PT, R0, 0x6, PT ;  /* 0x000000060000780c */ /* 0x000fda0003f04270 */
[----:B------:R-:W-:Y:S05]  /*7e40*/  @P0 BRA `(.L_x_8496) ;  /* 0x000000f000000947 */ /* 0x000fea0003800000 */
[----:B------:R-:W-:-:S13]  /*7e50*/  ISETP.NE.AND P0, PT, R0, 0x5, PT ;  /* 0x000000050000780c */ /* 0x000fda0003f05270 */
[----:B------:R-:W-:Y:S05]  /*7e60*/  @!P0 BRA `(.L_x_8497) ;  /* 0x0000007000008947 */ /* 0x000fea0003800000 */
[----:B------:R-:W-:-:S13]  /*7e70*/  ISETP.NE.AND P0, PT, R0, 0x6, PT ;  /* 0x000000060000780c */ /* 0x000fda0003f05270 */
[----:B------:R-:W-:Y:S05]  /*7e80*/  @P0 BRA `(.L_x_8493) ;  /* 0x00000c7000000947 */ /* 0x000fea0003800000 */
[----:B------:R-:W-:Y:S01]  /*7e90*/  LOP3.LUT R3, R5, 0xff, RZ, 0xc0, !PT ;  /* 0x000000ff05037812 */ /* 0x000fe200078ec0ff */
[----:B------:R-:W-:-:S05]  /*7ea0*/  IMAD.MOV.U32 R23, RZ, RZ, R25 ;  /* 0x000000ffff177224 */ /* 0x000fca00078e0019 */
[----:B------:R-:W1:Y:S02]  /*7eb0*/  I2F.U16 R3, R3 ;  /* 0x0000000300037306 */ /* 0x000e640000101000 */
[----:B-1----:R1:W-:Y:S01]  /*7ec0*/  STG.E [R8.64], R3 ;  /* 0x0000000308007986 */ /* 0x0023e2000c101924 */
[----:B------:R-:W-:Y:S05]  /*7ed0*/  BRA `(.L_x_8488) ;  /* 0x00000df000007947 */ /* 0x000fea0003800000 */
.L_x_8497:
[----:B------:R-:W-:Y:S01]  /*7ee0*/  LOP3.LUT R5, R5, 0xff, RZ, 0xc0, !PT ;  /* 0x000000ff05057812 */ /* 0x000fe200078ec0ff */
[----:B------:R-:W-:-:S03]  /*7ef0*/  IMAD.MOV.U32 R23, RZ, RZ, R25 ;  /* 0x000000ffff177224 */ /* 0x000fc600078e0019 */
[----:B------:R-:W1:Y:S02]  /*7f00*/  I2F.U16 R0, R5 ;  /* 0x0000000500007306 */ /* 0x000e640000101000 */
[----:B-1----:R-:W-:-:S05]  /*7f10*/  F2FP.PACK_AB R0, RZ, R0 ;  /* 0x00000000ff00723e */ /* 0x002fca00000000ff */
[----:B------:R1:W-:Y:S01]  /*7f20*/  STG.E.U16 [R8.64], R0 ;  /* 0x0000000008007986 */ /* 0x0003e2000c101524 */
[----:B------:R-:W-:Y:S05]  /*7f30*/  BRA `(.L_x_8488) ;  /* 0x00000d9000007947 */ /* 0x000fea0003800000 */
.L_x_8496:
[----:B------:R-:W-:-:S13]  /*7f40*/  ISETP.NE.AND P0, PT, R0, 0x7, PT ;  /* 0x000000070000780c */ /* 0x000fda0003f05270 */
[----:B------:R-:W-:Y:S05]  /*7f50*/  @!P0 BRA `(.L_x_8498) ;  /* 0x0000011000008947 */ /* 0x000fea0003800000 */
[----:B------:R-:W-:-:S13]  /*7f60*/  ISETP.NE.AND P0, PT, R0, 0x8, PT ;  /* 0x000000080000780c */ /* 0x000fda0003f05270 */
[----:B------:R-:W-:Y:S05]  /*7f70*/  @!P0 BRA `(.L_x_8499) ;  /* 0x0000008000008947 */ /* 0x000fea0003800000 */
[----:B------:R-:W-:-:S13]  /*7f80*/  ISETP.NE.AND P0, PT, R0, 0x9, PT ;  /* 0x000000090000780c */ /* 0x000fda0003f05270 */
[----:B------:R-:W-:Y:S05]  /*7f90*/  @P0 BRA `(.L_x_8493) ;  /* 0x00000b6000000947 */ /* 0x000fea0003800000 */
[----:B------:R-:W-:Y:S01]  /*7fa0*/  LOP3.LUT R5, R5, 0xff, RZ, 0xc0, !PT ;  /* 0x000000ff05057812 */ /* 0x000fe200078ec0ff */
[----:B0-----:R-:W-:Y:S02]  /*7fb0*/  IMAD.MOV.U32 R7, RZ, RZ, RZ ;  /* 0x000000ffff077224 */ /* 0x001fe400078e00ff */
[----:B------:R-:W-:Y:S01]  /*7fc0*/  IMAD.MOV.U32 R23, RZ, RZ, R25 ;  /* 0x000000ffff177224 */ /* 0x000fe200078e0019 */
[----:B------:R-:W0:Y:S02]  /*7fd0*/  I2F.U16 R6, R5 ;  /* 0x0000000500067306 */ /* 0x000e240000101000 */
[----:B0-----:R0:W-:Y:S01]  /*7fe0*/  STG.E.64 [R8.64], R6 ;  /* 0x0000000608007986 */ /* 0x0011e2000c101b24 */
[----:B------:R-:W-:Y:S05]  /*7ff0*/  BRA `(.L_x_8488) ;  /* 0x00000cd000007947 */ /* 0x000fea0003800000 */
.L_x_8499:
[----:B------:R-:W-:Y:S01]  /*8000*/  LOP3.LUT R5, R5, 0xff, RZ, 0xc0, !PT ;  /* 0x000000ff05057812 */ /* 0x000fe200078ec0ff */
[----:B------:R-:W-:-:S05]  /*8010*/  IMAD.MOV.U32 R23, RZ, RZ, R25 ;  /* 0x000000ffff177224 */ /* 0x000fca00078e0019 */
[----:B------:R-:W1:Y:S02]  /*8020*/  I2F.U16 R5, R5 ;  /* 0x0000000500057306 */ /* 0x000e640000101000 */
[----:B-1----:R-:W-:-:S04]  /*8030*/  F2FP.PACK_AB R3, RZ, R5 ;  /* 0x00000005ff03723e */ /* 0x002fc800000000ff */
[----:B------:R-:W-:-:S05]  /*8040*/  PRMT R3, R3, 0x5410, RZ ;  /* 0x0000541003037816 */ /* 0x000fca00000000ff */
[----:B------:R1:W-:Y:S01]  /*8050*/  STG.E [R8.64], R3 ;  /* 0x0000000308007986 */ /* 0x0003e2000c101924 */
[----:B------:R-:W-:Y:S05]  /*8060*/  BRA `(.L_x_8488) ;  /* 0x00000c6000007947 */ /* 0x000fea0003800000 */
.L_x_8498:
[----:B------:R-:W-:Y:S01]  /*8070*/  LOP3.LUT R5, R5, 0xff, RZ, 0xc0, !PT ;  /* 0x000000ff05057812 */ /* 0x000fe200078ec0ff */
[----:B------:R-:W-:-:S05]  /*8080*/  IMAD.MOV.U32 R23, RZ, RZ, R25 ;  /* 0x000000ffff177224 */ /* 0x000fca00078e0019 */
[----:B------:R-:W1:Y:S02]  /*8090*/  I2F.F64.U16 R4, R5 ;  /* 0x0000000500047312 */ /* 0x000e640000101800 */
[----:B-1----:R1:W-:Y:S01]  /*80a0*/  STG.E.64 [R8.64], R4 ;  /* 0x0000000408007986 */ /* 0x0023e2000c101b24 */
[----:B------:R-:W-:Y:S05]  /*80b0*/  BRA `(.L_x_8488) ;  /* 0x00000c1000007947 */ /* 0x000fea0003800000 */
.L_x_8489:
        /* <DEDUP_REMOVED lines=13> */
.L_x_8502:
[----:B------:R-:W-:Y:S01]  /*8190*/  LOP3.LUT R5, R5, 0xff, RZ, 0xc0, !PT ;  /* 0x000000ff05057812 */ /* 0x000fe200078ec0ff */
[----:B0-----:R-:W-:Y:S01]  /*81a0*/  CS2R R6, SRZ ;  /* 0x0000000000067805 */ /* 0x001fe2000001ff00 */
[----:B------:R-:W-:-:S04]  /*81b0*/  IMAD.MOV.U32 R23, RZ, RZ, R25 ;  /* 0x000000ffff177224 */ /* 0x000fc800078e0019 */
[----:B------:R-:W0:Y:S02]  /*81c0*/  I2F.F64.U16 R4, R5 ;  /* 0x0000000500047312 */ /* 0x000e240000101800 */
[----:B0-----:R0:W-:Y:S01]  /*81d0*/  STG.E.128 [R8.64], R4 ;  /* 0x0000000408007986 */ /* 0x0011e2000c101d24 */
[----:B------:R-:W-:Y:S05]  /*81e0*/  BRA `(.L_x_8488) ;  /* 0x00000ae000007947 */ /* 0x000fea0003800000 */
.L_x_8501:
        /* <DEDUP_REMOVED lines=8> */
[----:B0-----:R-:W0:Y:S02]  /*8270*/  I2F.U16 R7, R4 ;  /* 0x0000000400077306 */ /* 0x001e240000101000 */
        /* <DEDUP_REMOVED lines=13> */
.L_x_8506:
[----:B------:R-:W-:Y:S05]  /*8350*/  BSYNC B0 ;  /* 0x0000000000007941 */ /* 0x000fea0003800000 */
.L_x_8505:
[----:B------:R-:W-:Y:S01]  /*8360*/  LOP3.LUT R5, R0, R5, RZ, 0xfc, !PT ;  /* 0x0000000500057212 */ /* 0x000fe200078efcff */
[----:B------:R-:W-:-:S04]  /*8370*/  IMAD.MOV.U32 R23, RZ, RZ, R25 ;  /* 0x000000ffff177224 */ /* 0x000fc800078e0019 */
[----:B------:R0:W-:Y:S01]  /*8380*/  STG.E.U8 [R8.64], R5 ;  /* 0x0000000508007986 */ /* 0x0001e2000c101124 */
[----:B------:R-:W-:Y:S05]  /*8390*/  BRA `(.L_x_8488) ;  /* 0x0000093000007947 */ /* 0x000fea0003800000 */
.L_x_8504:
[----:B------:R-:W-:Y:S01]  /*83a0*/  LOP3.LUT R5, R5, 0xff, RZ, 0xc0, !PT ;  /* 0x000000ff05057812 */ /* 0x000fe200078ec0ff */
[----:B------:R-:W-:Y:S05]  /*83b0*/  BSSY B0, `(.L_x_8507) ;  /* 0x0000010000007945 */ /* 0x000fea0003800000 */
[----:B------:R-:W1:Y:S02]  /*83c0*/  I2F.U16 R5, R5 ;  /* 0x0000000500057306 */ /* 0x000e640000101000 */
[----:B-1----:R-:W-:-:S04]  /*83d0*/  LOP3.LUT R3, R5, 0x7fffffff, RZ, 0xc0, !PT ;  /* 0x7fffffff05037812 */ /* 0x002fc800078ec0ff */
        /* <DEDUP_REMOVED lines=10> */
.L_x_8508:
[----:B------:R-:W-:Y:S01]  /*8480*/  IMAD.MOV.U32 R0, RZ, RZ, 0x7f ;  /* 0x0000007fff007424 */ /* 0x000fe200078e00ff */
[----:B------:R-:W-:-:S04]  /*8490*/  ISETP.GT.U32.AND P0, PT, R3, 0x7f800000, PT ;  /* 0x7f8000000300780c */ /* 0x000fc80003f04070 */
[----:B------:R-:W-:-:S04]  /*84a0*/  SEL R0, R0, 0x7c, P0 ;  /* 0x0000007c00007807 */ /* 0x000fc80000000000 */
.L_x_8509:
[----:B------:R-:W-:Y:S05]  /*84b0*/  BSYNC B0 ;  /* 0x0000000000007941 */ /* 0x000fea0003800000 */
.L_x_8507:
[----:B------:R-:W-:Y:S01]  /*84c0*/  LOP3.LUT R3, R5, 0x80000000, RZ, 0xc0, !PT ;  /* 0x8000000005037812 */ /* 0x000fe200078ec0ff */
[----:B------:R-:W-:-:S03]  /*84d0*/  IMAD.MOV.U32 R23, RZ, RZ, R25 ;  /* 0x000000ffff177224 */ /* 0x000fc600078e0019 */
[----:B------:R-:W-:-:S04]  /*84e0*/  SHF.R.U32.HI R3, RZ, 0x18, R3 ;  /* 0x00000018ff037819 */ /* 0x000fc80000011603 */
[----:B------:R-:W-:-:S05]  /*84f0*/  LOP3.LUT R3, R0, R3, RZ, 0xfc, !PT ;  /* 0x0000000300037212 */ /* 0x000fca00078efcff */
[----:B------:R1:W-:Y:S01]  /*8500*/  STG.E.U8 [R8.64], R3 ;  /* 0x0000000308007986 */ /* 0x0003e2000c101124 */
[----:B------:R-:W-:Y:S05]  /*8510*/  BRA `(.L_x_8488) ;  /* 0x000007b000007947 */ /* 0x000fea0003800000 */
.L_x_8503:
[----:B------:R-:W-:Y:S01]  /*8520*/  LOP3.LUT R5, R5, 0xff, RZ, 0xc0, !PT ;  /* 0x000000ff05057812 */ /* 0x000fe200078ec0ff */
[----:B------:R-:W-:-:S03]  /*8530*/  IMAD.MOV.U32 R23, RZ, RZ, R25 ;  /* 0x000000ffff177224 */ /* 0x000fc600078e0019 */
[----:B------:R-:W1:Y:S02]  /*8540*/  I2F.U16 R0, R5 ;  /* 0x0000000500007306 */ /* 0x000e640000101000 */
[----:B-1----:R-:W-:-:S05]  /*8550*/  F2FP.BF16.PACK_AB R0, RZ, R0 ;  /* 0x00000000ff00723e */ /* 0x002fca00000010ff */
[----:B------:R1:W-:Y:S01]  /*8560*/  STG.E.U16 [R8.64], R0 ;  /* 0x0000000008007986 */ /* 0x0003e2000c101524 */
[----:B------:R-:W-:Y:S05]  /*8570*/  BRA `(.L_x_8488) ;  /* 0x0000075000007947 */ /* 0x000fea0003800000 */
.L_x_8500:
        /* <DEDUP_REMOVED lines=8> */
[----:B------:R-:W-:Y:S01]  /*8600*/  LOP3.LUT R5, R5, 0xff, RZ, 0xc0, !PT ;  /* 0x000000ff05057812 */ /* 0x000fe200078ec0ff */
[----:B------:R-:W-:-:S04]  /*8610*/  IMAD.MOV.U32 R23, RZ, RZ, R25 ;  /* 0x000000ffff177224 */ /* 0x000fc800078e0019 */
[----:B------:R1:W-:Y:S01]  /*8620*/  STG.E.U16 [R8.64], R5 ;  /* 0x0000000508007986 */ /* 0x0003e2000c101524 */
[----:B------:R-:W-:Y:S05]  /*8630*/  BRA `(.L_x_8488) ;  /* 0x0000069000007947 */ /* 0x000fea0003800000 */
.L_x_8512:
[----:B------:R-:W-:Y:S01]  /*8640*/  LOP3.LUT R5, R5, 0xff, RZ, 0xc0, !PT ;  /* 0x000000ff05057812 */ /* 0x000fe200078ec0ff */
[----:B------:R-:W-:Y:S01]  /*8650*/  BSSY B0, `(.L_x_8513) ;  /* 0x0000015000007945 */ /* 0x000fe20003800000 */
[----:B------:R-:W-:-:S04]  /*8660*/  IMAD.MOV.U32 R4, RZ, RZ, 0x80 ;  /* 0x00000080ff047424 */ /* 0x000fc800078e00ff */
[----:B------:R-:W1:Y:S02]  /*8670*/  I2F.U16 R5, R5 ;  /* 0x0000000500057306 */ /* 0x000e640000101000 */
[----:B-1----:R-:W-:-:S04]  /*8680*/  LOP3.LUT R3, R5, 0x7fffffff, RZ, 0xc0, !PT ;  /* 0x7fffffff05037812 */ /* 0x002fc800078ec0ff */
        /* <DEDUP_REMOVED lines=13> */
.L_x_8515:
[----:B------:R-:W-:-:S04]  /*8760*/  LOP3.LUT R3, R5, 0x80000000, RZ, 0xc0, !PT ;  /* 0x8000000005037812 */ /* 0x000fc800078ec0ff */
[----:B------:R-:W-:-:S04]  /*8770*/  SHF.R.U32.HI R3, RZ, 0x18, R3 ;  /* 0x00000018ff037819 */ /* 0x000fc80000011603 */
[----:B------:R-:W-:-:S04]  /*8780*/  LOP3.LUT R0, R0, R3, RZ, 0xfc, !PT ;  /* 0x0000000300007212 */ /* 0x000fc800078efcff */
[----:B------:R-:W-:Y:S02]  /*8790*/  PRMT R4, R0, 0x7610, R4 ;  /* 0x0000761000047816 */ /* 0x000fe40000000004 */
.L_x_8514:
[----:B------:R-:W-:Y:S05]  /*87a0*/  BSYNC B0 ;  /* 0x0000000000007941 */ /* 0x000fea0003800000 */
.L_x_8513:
[----:B------:R1:W-:Y:S01]  /*87b0*/  STG.E.U8 [R8.64], R4 ;  /* 0x0000000408007986 */ /* 0x0003e2000c101124 */
[----:B------:R-:W-:Y:S01]  /*87c0*/  IMAD.MOV.U32 R23, RZ, RZ, R25 ;  /* 0x000000ffff177224 */ /* 0x000fe200078e0019 */
[----:B------:R-:W-:Y:S05]  /*87d0*/  BRA `(.L_x_8488) ;  /* 0x000004f000007947 */ /* 0x000fea0003800000 */
.L_x_8511:
        /* <DEDUP_REMOVED lines=18> */
.L_x_8518:
[----:B------:R-:W-:-:S04]  /*8900*/  LOP3.LUT R3, R5, 0x80000000, RZ, 0xc0, !PT ;  /* 0x8000000005037812 */ /* 0x000fc800078ec0ff */
[----:B------:R-:W-:-:S04]  /*8910*/  SHF.R.U32.HI R3, RZ, 0x18, R3 ;  /* 0x00000018ff037819 */ /* 0x000fc80000011603 */
[----:B------:R-:W-:-:S04]  /*8920*/  LOP3.LUT R0, R0, R3, RZ, 0xfc, !PT ;  /* 0x0000000300007212 */ /* 0x000fc800078efcff */
[----:B------:R-:W-:Y:S02]  /*8930*/  PRMT R4, R0, 0x7610, R4 ;  /* 0x0000761000047816 */ /* 0x000fe40000000004 */
.L_x_8517:
[----:B------:R-:W-:Y:S05]  /*8940*/  BSYNC B0 ;  /* 0x0000000000007941 */ /* 0x000fea0003800000 */
.L_x_8516:
[----:B------:R1:W-:Y:S01]  /*8950*/  STG.E.U8 [R8.64], R4 ;  /* 0x0000000408007986 */ /* 0x0003e2000c101124 */
[----:B------:R-:W-:Y:S01]  /*8960*/  IMAD.MOV.U32 R23, RZ, RZ, R25 ;  /* 0x000000ffff177224 */ /* 0x000fe200078e0019 */
[----:B------:R-:W-:Y:S05]  /*8970*/  BRA `(.L_x_8488) ;  /* 0x0000035000007947 */ /* 0x000fea0003800000 */
.L_x_8510:
[----:B------:R-:W-:-:S13]  /*8980*/  ISETP.NE.AND P0, PT, R0, 0x1c, PT ;  /* 0x0000001c0000780c */ /* 0x000fda0003f05270 */
[----:B------:R-:W-:Y:S05]  /*8990*/  @!P0 BRA `(.L_x_8519) ;  /* 0x0000030000008947 */ /* 0x000fea0003800000 */
[----:B------:R-:W-:-:S13]  /*89a0*/  ISETP.NE.AND P0, PT, R0, 0x1d, PT ;  /* 0x0000001d0000780c */ /* 0x000fda0003f05270 */
[----:B------:R-:W-:Y:S05]  /*89b0*/  @!P0 BRA `(.L_x_8520) ;  /* 0x0000029000008947 */ /* 0x000fea0003800000 */
[----:B------:R-:W-:-:S13]  /*89c0*/  ISETP.NE.AND P0, PT, R0, 0x2c, PT ;  /* 0x0000002c0000780c */ /* 0x000fda0003f05270 */
[----:B------:R-:W-:Y:S05]  /*89d0*/  @P0 BRA `(.L_x_8493) ;  /* 0x0000012000000947 */ /* 0x000fea0003800000 */
[----:B------:R-:W-:Y:S01]  /*89e0*/  LOP3.LUT R5, R5, 0xff, RZ, 0xc0, !PT ;  /* 0x000000ff05057812 */ /* 0x000fe200078ec0ff */
[----:B------:R-:W-:Y:S01]  /*89f0*/  IMAD.MOV.U32 R23, RZ, RZ, R25 ;  /* 0x000000ffff177224 */ /* 0x000fe200078e0019 */
[----:B------:R-:W-:Y:S02]  /*8a00*/  PLOP3.LUT P0, PT, PT, PT, PT, 0x80, 0x0 ;  /* 0x000000000000781c */ /* 0x000fe40003f0f070 */
[----:B0-----:R-:W0:Y:S02]  /*8a10*/  I2F.U16 R6, R5 ;  /* 0x0000000500067306 */ /* 0x001e240000101000 */
        /* <DEDUP_REMOVED lines=14> */
.L_x_8493:
[----:B------:R-:W-:Y:S01]  /*8b00*/  MOV R14, 0x0 ;  /* 0x00000000000e7802 */ /* 0x000fe20000000f00 */
[----:B------:R-:W-:Y:S02]  /*8b10*/  IMAD.MOV.U32 R4, RZ, RZ, c[0x4][0x138] ;  /* 0x01004e00ff047624 */ /* 0x000fe400078e00ff */
[----:B------:R-:W-:Y:S02]  /*8b20*/  IMAD.MOV.U32 R5, RZ, RZ, c[0x4][0x13c] ;  /* 0x01004f00ff057624 */ /* 0x000fe400078e00ff */
[----:B0-----:R-:W-:Y:S01]  /*8b30*/  IMAD.MOV.U32 R6, RZ, RZ, c[0x4][0x140] ;  /* 0x01005000ff067624 */ /* 0x001fe200078e00ff */
        /* <DEDUP_REMOVED lines=17> */
.L_x_8520:
[----:B------:R-:W-:Y:S01]  /*8c50*/  LOP3.LUT R4, R5, 0xff, RZ, 0xc0, !PT ;  /* 0x000000ff05047812 */ /* 0x000fe200078ec0ff */
[----:B------:R-:W-:Y:S02]  /*8c60*/  IMAD.MOV.U32 R5, RZ, RZ, RZ ;  /* 0x000000ffff057224 */ /* 0x000fe400078e00ff */
[----:B------:R-:W-:-:S03]  /*8c70*/  IMAD.MOV.U32 R23, RZ, RZ, R25 ;  /* 0x000000ffff177224 */ /* 0x000fc600078e0019 */
[----:B------:R1:W-:Y:S01]  /*8c80*/  STG.E.64 [R8.64], R4 ;  /* 0x0000000408007986 */ /* 0x0003e2000c101b24 */
[----:B------:R-:W-:Y:S05]  /*8c90*/  BRA `(.L_x_8488) ;  /* 0x0000003000007947 */ /* 0x000fea0003800000 */
.L_x_8519:
[----:B------:R-:W-:Y:S01]  /*8ca0*/  LOP3.LUT R5, R5, 0xff, RZ, 0xc0, !PT ;  /* 0x000000ff05057812 */ /* 0x000fe200078ec0ff */
[----:B------:R-:W-:-:S04]  /*8cb0*/  IMAD.MOV.U32 R23, RZ, RZ, R25 ;  /* 0x000000ffff177224 */ /* 0x000fc800078e0019 */
[----:B------:R1:W-:Y:S03]  /*8cc0*/  STG.E [R8.64], R5 ;  /* 0x0000000508007986 */ /* 0x0003e6000c101924 */
.L_x_8488:
[----:B--2---:R-:W-:Y:S05]  /*8cd0*/  BSYNC B6 ;  /* 0x0000000000067941 */ /* 0x004fea0003800000 */
.L_x_8487:
[----:B------:R-:W-:Y:S01]  /*8ce0*/  ISETP.GE.AND P0, PT, R23, R16, PT ;  /* 0x000000101700720c */ /* 0x000fe20003f06270 */
[----:B------:R-:W-:-:S12]  /*8cf0*/  BSSY B6, `(.L_x_8521) ;  /* 0x0000200000067945 */ /* 0x000fd80003800000 */
[----:B------:R-:W-:Y:S05]  /*8d00*/  @P0 BRA `(.L_x_8522) ;  /* 0x00001fe000000947 */ /* 0x000fea0003800000 */
[----:B-1----:R-:W-:Y:S01]  /*8d10*/  IMAD R0, R2, 0x200, R23 ;  /* 0x0000020002007824 */ /* 0x002fe200078e0217 */
        /* <DEDUP_REMOVED lines=17> */
.L_x_8526:
[----:B------:R0:W-:Y:S01]  /*8e30*/  STG.E.U8 [R8.64], R22 ;  /* 0x0000001608007986 */ /* 0x0001e2000c101124 */
[----:B------:R-:W-:Y:S05]  /*8e40*/  BRA `(.L_x_8528) ;  /* 0x00000e9000007947 */ /* 0x000fea0003800000 */
.L_x_8525:
        /* <DEDUP_REMOVED lines=10> */
.L_x_8530:
[----:B------:R-:W-:-:S05]  /*8ef0*/  LOP3.LUT R3, R22, 0xff, RZ, 0xc0, !PT ;  /* 0x000000ff16037812 */ /* 0x000fca00078ec0ff */
[----:B------:R0:W-:Y:S01]  /*8f00*/  STG.E [R8.64], R3 ;  /* 0x0000000308007986 */ /* 0x0001e2000c101924 */
[----:B------:R-:W-:Y:S05]  /*8f10*/  BRA `(.L_x_8528) ;  /* 0x00000dc000007947 */ /* 0x000fea0003800000 */
.L_x_8529:
[----:B------:R-:W-:-:S05]  /*8f20*/  LOP3.LUT R3, R22, 0xff, RZ, 0xc0, !PT ;  /* 0x000000ff16037812 */ /* 0x000fca00078ec0ff */
[----:B------:R0:W-:Y:S01]  /*8f30*/  STG.E.U16 [R8.64], R3 ;  /* 0x0000000308007986 */ /* 0x0001e2000c101524 */
[----:B------:R-:W-:Y:S05]  /*8f40*/  BRA `(.L_x_8528) ;  /* 0x00000d9000007947 */ /* 0x000fea0003800000 */
.L_x_8524:
        /* <DEDUP_REMOVED lines=10> */
.L_x_8532:
[----:B------:R-:W-:-:S04]  /*8ff0*/  LOP3.LUT R22, R22, 0xff, RZ, 0xc0, !PT ;  /* 0x000000ff16167812 */ /* 0x000fc800078ec0ff */
[----:B------:R-:W0:Y:S02]  /*9000*/  I2F.U16 R0, R22 ;  /* 0x0000001600007306 */ /* 0x000e240000101000 */
[----:B0-----:R-:W-:-:S05]  /*9010*/  F2FP.PACK_AB R0, RZ, R0 ;  /* 0x00000000ff00723e */ /* 0x001fca00000000ff */
[----:B------:R0:W-:Y:S01]  /*9020*/  STG.E.U16 [R8.64], R0 ;  /* 0x0000000008007986 */ /* 0x0001e2000c101524 */
[----:B------:R-:W-:Y:S05]  /*9030*/  BRA `(.L_x_8528) ;  /* 0x00000ca000007947 */ /* 0x000fea0003800000 */
.L_x_8531:
        /* <DEDUP_REMOVED lines=11> */
.L_x_8534:
[----:B------:R-:W-:-:S06]  /*90f0*/  LOP3.LUT R22, R22, 0xff, RZ, 0xc0, !PT ;  /* 0x000000ff16167812 */ /* 0x000fcc00078ec0ff */
[----:B------:R-:W0:Y:S02]  /*9100*/  I2F.U16 R22, R22 ;  /* 0x0000001600167306 */ /* 0x000e240000101000 */
[----:B0-----:R-:W-:-:S04]  /*9110*/  F2FP.PACK_AB R3, RZ, R22 ;  /* 0x00000016ff03723e */ /* 0x001fc800000000ff */
[----:B------:R-:W-:-:S05]  /*9120*/  PRMT R3, R3, 0x5410, RZ ;  /* 0x0000541003037816 */ /* 0x000fca00000000ff */
[----:B------:R0:W-:Y:S01]  /*9130*/  STG.E [R8.64], R3 ;  /* 0x0000000308007986 */ /* 0x0001e2000c101924 */
[----:B------:R-:W-:Y:S05]  /*9140*/  BRA `(.L_x_8528) ;  /* 0x00000b9000007947 */ /* 0x000fea0003800000 */
.L_x_8533:
[----:B------:R-:W-:-:S06]  /*9150*/  LOP3.LUT R4, R22, 0xff, RZ, 0xc0, !PT ;  /* 0x000000ff16047812 */ /* 0x000fcc00078ec0ff */
[----:B------:R-:W0:Y:S02]  /*9160*/  I2F.F64.U16 R4, R4 ;  /* 0x0000000400047312 */ /* 0x000e240000101800 */
[----:B0-----:R0:W-:Y:S01]  /*9170*/  STG.E.64 [R8.64], R4 ;  /* 0x0000000408007986 */ /* 0x0011e2000c101b24 */
[----:B------:R-:W-:Y:S05]  /*9180*/  BRA `(.L_x_8528) ;  /* 0x00000b5000007947 */ /* 0x000fea0003800000 */
.L_x_8523:
        /* <DEDUP_REMOVED lines=12> */
.L_x_8537:
[----:B------:R-:W-:Y:S01]  /*9250*/  LOP3.LUT R4, R22, 0xff, RZ, 0xc0, !PT ;  /* 0x000000ff16047812 */ /* 0x000fe200078ec0ff */
[----:B------:R-:W-:-:S05]  /*9260*/  CS2R R6, SRZ ;  /* 0x0000000000067805 */ /* 0x000fca000001ff00 */
[----:B------:R-:W0:Y:S02]  /*9270*/  I2F.F64.U16 R4, R4 ;  /* 0x0000000400047312 */ /* 0x000e240000101800 */
[----:B0-----:R0:W-:Y:S01]  /*9280*/  STG.E.128 [R8.64], R4 ;  /* 0x0000000408007986 */ /* 0x0011e2000c101d24 */
[----:B------:R-:W-:Y:S05]  /*9290*/  BRA `(.L_x_8528) ;  /* 0x00000a4000007947 */ /* 0x000fea0003800000 */
.L_x_8536:
        /* <DEDUP_REMOVED lines=22> */
.L_x_8541:
[----:B------:R-:W-:Y:S05]  /*9400*/  BSYNC B0 ;  /* 0x0000000000007941 */ /* 0x000fea0003800000 */
.L_x_8540:
[----:B------:R-:W-:-:S05]  /*9410*/  LOP3.LUT R5, R0, R5, RZ, 0xfc, !PT ;  /* 0x0000000500057212 */ /* 0x000fca00078efcff */
[----:B------:R0:W-:Y:S01]  /*9420*/  STG.E.U8 [R8.64], R5 ;  /* 0x0000000508007986 */ /* 0x0001e2000c101124 */
[----:B------:R-:W-:Y:S05]  /*9430*/  BRA `(.L_x_8528) ;  /* 0x000008a000007947 */ /* 0x000fea0003800000 */
.L_x_8539:
[----:B------:R-:W-:Y:S01]  /*9440*/  LOP3.LUT R22, R22, 0xff, RZ, 0xc0, !PT ;  /* 0x000000ff16167812 */ /* 0x000fe200078ec0ff */
[----:B------:R-:W-:Y:S03]  /*9450*/  BSSY B0, `(.L_x_8542) ;  /* 0x0000010000007945 */ /* 0x000fe60003800000 */
        /* <DEDUP_REMOVED lines=12> */
.L_x_8543:
[----:B------:R-:W-:Y:S01]  /*9520*/  IMAD.MOV.U32 R0, RZ, RZ, 0x7f ;  /* 0x0000007fff007424 */ /* 0x000fe200078e00ff */
[----:B------:R-:W-:-:S04]  /*9530*/  ISETP.GT.U32.AND P0, PT, R3, 0x7f800000, PT ;  /* 0x7f8000000300780c */ /* 0x000fc80003f04070 */
[----:B------:R-:W-:-:S04]  /*9540*/  SEL R0, R0, 0x7c, P0 ;  /* 0x0000007c00007807 */ /* 0x000fc80000000000 */
.L_x_8544:
[----:B------:R-:W-:Y:S05]  /*9550*/  BSYNC B0 ;  /* 0x0000000000007941 */ /* 0x000fea0003800000 */
.L_x_8542:
[----:B------:R-:W-:-:S04]  /*9560*/  LOP3.LUT R3, R5, 0x80000000, RZ, 0xc0, !PT ;  /* 0x8000000005037812 */ /* 0x000fc800078ec0ff */
[----:B------:R-:W-:-:S04]  /*9570*/  SHF.R.U32.HI R3, RZ, 0x18, R3 ;  /* 0x00000018ff037819 */ /* 0x000fc80000011603 */
[----:B------:R-:W-:-:S05]  /*9580*/  LOP3.LUT R3, R0, R3, RZ, 0xfc, !PT ;  /* 0x0000000300037212 */ /* 0x000fca00078efcff */
[----:B------:R0:W-:Y:S01]  /*9590*/  STG.E.U8 [R8.64], R3 ;  /* 0x0000000308007986 */ /* 0x0001e2000c101124 */
[----:B------:R-:W-:Y:S05]  /*95a0*/  BRA `(.L_x_8528) ;  /* 0x0000073000007947 */ /* 0x000fea0003800000 */
.L_x_8538:
[----:B------:R-:W-:-:S04]  /*95b0*/  LOP3.LUT R22, R22, 0xff, RZ, 0xc0, !PT ;  /* 0x000000ff16167812 */ /* 0x000fc800078ec0ff */
[----:B------:R-:W0:Y:S02]  /*95c0*/  I2F.U16 R0, R22 ;  /* 0x0000001600007306 */ /* 0x000e240000101000 */
[----:B0-----:R-:W-:-:S05]  /*95d0*/  F2FP.BF16.PACK_AB R0, RZ, R0 ;  /* 0x00000000ff00723e */ /* 0x001fca00000010ff */
[----:B------:R0:W-:Y:S01]  /*95e0*/  STG.E.U16 [R8.64], R0 ;  /* 0x0000000008007986 */ /* 0x0001e2000c101524 */
[----:B------:R-:W-:Y:S05]  /*95f0*/  BRA `(.L_x_8528) ;  /* 0x000006e000007947 */ /* 0x000fea0003800000 */
.L_x_8535:
        /* <DEDUP_REMOVED lines=11> */
.L_x_8547:
[----:B------:R-:W-:Y:S01]  /*96b0*/  LOP3.LUT R22, R22, 0xff, RZ, 0xc0, !PT ;  /* 0x000000ff16167812 */ /* 0x000fe200078ec0ff */
[----:B------:R-:W-:Y:S01]  /*96c0*/  BSSY B0, `(.L_x_8548) ;  /* 0x0000015000007945 */ /* 0x000fe20003800000 */
[----:B------:R-:W-:Y:S02]  /*96d0*/  IMAD.MOV.U32 R4, RZ, RZ, 0x80 ;  /* 0x00000080ff047424 */ /* 0x000fe400078e00ff */
        /* <DEDUP_REMOVED lines=15> */
.L_x_8550:
[----:B------:R-:W-:-:S04]  /*97d0*/  LOP3.LUT R3, R5, 0x80000000, RZ, 0xc0, !PT ;  /* 0x8000000005037812 */ /* 0x000fc800078ec0ff */
[----:B------:R-:W-:-:S04]  /*97e0*/  SHF.R.U32.HI R3, RZ, 0x18, R3 ;  /* 0x00000018ff037819 */ /* 0x000fc80000011603 */
[----:B------:R-:W-:-:S04]  /*97f0*/  LOP3.LUT R0, R0, R3, RZ, 0xfc, !PT ;  /* 0x0000000300007212 */ /* 0x000fc800078efcff */
[----:B------:R-:W-:Y:S02]  /*9800*/  PRMT R4, R0, 0x7610, R4 ;  /* 0x0000761000047816 */ /* 0x000fe40000000004 */
.L_x_8549:
[----:B------:R-:W-:Y:S05]  /*9810*/  BSYNC B0 ;  /* 0x0000000000007941 */ /* 0x000fea0003800000 */
.L_x_8548:
[----:B------:R0:W-:Y:S01]  /*9820*/  STG.E.U8 [R8.64], R4 ;  /* 0x0000000408007986 */ /* 0x0001e2000c101124 */
[----:B------:R-:W-:Y:S05]  /*9830*/  BRA `(.L_x_8528) ;  /* 0x000004a000007947 */ /* 0x000fea0003800000 */
.L_x_8546:
        /* <DEDUP_REMOVED lines=18> */
.L_x_8553:
[----:B------:R-:W-:-:S04]  /*9960*/  LOP3.LUT R3, R5, 0x80000000, RZ, 0xc0, !PT ;  /* 0x8000000005037812 */ /* 0x000fc800078ec0ff */
[----:B------:R-:W-:-:S04]  /*9970*/  SHF.R.U32.HI R3, RZ, 0x18, R3 ;  /* 0x00000018ff037819 */ /* 0x000fc80000011603 */
[----:B------:R-:W-:-:S04]  /*9980*/  LOP3.LUT R0, R0, R3, RZ, 0xfc, !PT ;  /* 0x0000000300007212 */ /* 0x000fc800078efcff */
[----:B------:R-:W-:Y:S02]  /*9990*/  PRMT R4, R0, 0x7610, R4 ;  /* 0x0000761000047816 */ /* 0x000fe40000000004 */
.L_x_8552:
[----:B------:R-:W-:Y:S05]  /*99a0*/  BSYNC B0 ;  /* 0x0000000000007941 */ /* 0x000fea0003800000 */
.L_x_8551:
[----:B------:R0:W-:Y:S01]  /*99b0*/  STG.E.U8 [R8.64], R4 ;  /* 0x0000000408007986 */ /* 0x0001e2000c101124 */
[----:B------:R-:W-:Y:S05]  /*99c0*/  BRA `(.L_x_8528) ;  /* 0x0000031000007947 */ /* 0x000fea0003800000 */
.L_x_8545:
        /* <DEDUP_REMOVED lines=23> */
.L_x_8527:
        /* <DEDUP_REMOVED lines=20> */
.L_x_8555:
[----:B------:R-:W-:Y:S01]  /*9c80*/  LOP3.LUT R4, R22, 0xff, RZ, 0xc0, !PT ;  /* 0x000000ff16047812 */ /* 0x000fe200078ec0ff */
[----:B------:R-:W-:-:S05]  /*9c90*/  IMAD.MOV.U32 R5, RZ, RZ, RZ ;  /* 0x000000ffff057224 */ /* 0x000fca00078e00ff */
[----:B------:R0:W-:Y:S01]  /*9ca0*/  STG.E.64 [R8.64], R4 ;  /* 0x0000000408007986 */ /* 0x0001e2000c101b24 */
[----:B------:R-:W-:Y:S05]  /*9cb0*/  BRA `(.L_x_8528) ;  /* 0x0000002000007947 */ /* 0x000fea0003800000 */
.L_x_8554:
[----:B------:R-:W-:-:S05]  /*9cc0*/  LOP3.LUT R3, R22, 0xff, RZ, 0xc0, !PT ;  /* 0x000000ff16037812 */ /* 0x000fca00078ec0ff */
[----:B------:R0:W-:Y:S02]  /*9cd0*/  STG.E [R8.64], R3 ;  /* 0x0000000308007986 */ /* 0x0001e4000c101924 */
.L_x_8528:
        /* <DEDUP_REMOVED lines=21> */
.L_x_8559:
[----:B------:R0:W-:Y:S01]  /*9e30*/  STG.E.U8 [R8.64], R18 ;  /* 0x0000001208007986 */ /* 0x0001e2000c101124 */
[----:B------:R-:W-:Y:S05]  /*9e40*/  BRA `(.L_x_8561) ;  /* 0x00000e9000007947 */ /* 0x000fea0003800000 */
.L_x_8558:
        /* <DEDUP_REMOVED lines=10> */
.L_x_8563:
[----:B------:R-:W-:-:S05]  /*9ef0*/  LOP3.LUT R3, R18, 0xff, RZ, 0xc0, !PT ;  /* 0x000000ff12037812 */ /* 0x000fca00078ec0ff */
[----:B------:R0:W-:Y:S01]  /*9f00*/  STG.E [R8.64], R3 ;  /* 0x0000000308007986 */ /* 0x0001e2000c101924 */
[----:B------:R-:W-:Y:S05]  /*9f10*/  BRA `(.L_x_8561) ;  /* 0x00000dc000007947 */ /* 0x000fea0003800000 */
.L_x_8562:
[----:B------:R-:W-:-:S05]  /*9f20*/  LOP3.LUT R3, R18, 0xff, RZ, 0xc0, !PT ;  /* 0x000000ff12037812 */ /* 0x000fca00078ec0ff */
[----:B------:R0:W-:Y:S01]  /*9f30*/  STG.E.U16 [R8.64], R3 ;  /* 0x0000000308007986 */ /* 0x0001e2000c101524 */
[----:B------:R-:W-:Y:S05]  /*9f40*/  BRA `(.L_x_8561) ;  /* 0x00000d9000007947 */ /* 0x000fea0003800000 */
.L_x_8557:
        /* <DEDUP_REMOVED lines=10> */
.L_x_8565:
[----:B------:R-:W-:-:S04]  /*9ff0*/  LOP3.LUT R18, R18, 0xff, RZ, 0xc0, !PT ;  /* 0x000000ff12127812 */ /* 0x000fc800078ec0ff */
[----:B------:R-:W0:Y:S02]  /*a000*/  I2F.U16 R0, R18 ;  /* 0x0000001200007306 */ /* 0x000e240000101000 */
[----:B0-----:R-:W-:-:S05]  /*a010*/  F2FP.PACK_AB R0, RZ, R0 ;  /* 0x00000000ff00723e */ /* 0x001fca00000000ff */
[----:B------:R0:W-:Y:S01]  /*a020*/  STG.E.U16 [R8.64], R0 ;  /* 0x0000000008007986 */ /* 0x0001e2000c101524 */
[----:B------:R-:W-:Y:S05]  /*a030*/  BRA `(.L_x_8561) ;  /* 0x00000ca000007947 */ /* 0x000fea0003800000 */
.L_x_8564:
        /* <DEDUP_REMOVED lines=11> */
.L_x_8567:
[----:B------:R-:W-:-:S06]  /*a0f0*/  LOP3.LUT R18, R18, 0xff, RZ, 0xc0, !PT ;  /* 0x000000ff12127812 */ /* 0x000fcc00078ec0ff */
[----:B------:R-:W0:Y:S02]  /*a100*/  I2F.U16 R18, R18 ;  /* 0x0000001200127306 */ /* 0x000e240000101000 */
[----:B0-----:R-:W-:-:S04]  /*a110*/  F2FP.PACK_AB R3, RZ, R18 ;  /* 0x00000012ff03723e */ /* 0x001fc800000000ff */
[----:B------:R-:W-:-:S05]  /*a120*/  PRMT R3, R3, 0x5410, RZ ;  /* 0x0000541003037816 */ /* 0x000fca00000000ff */
[----:B------:R0:W-:Y:S01]  /*a130*/  STG.E [R8.64], R3 ;  /* 0x0000000308007986 */ /* 0x0001e2000c101924 */
[----:B------:R-:W-:Y:S05]  /*a140*/  BRA `(.L_x_8561) ;  /* 0x00000b9000007947 */ /* 0x000fea0003800000 */
.L_x_8566:
[----:B------:R-:W-:-:S06]  /*a150*/  LOP3.LUT R4, R18, 0xff, RZ, 0xc0, !PT ;  /* 0x000000ff12047812 */ /* 0x000fcc00078ec0ff */
[----:B------:R-:W0:Y:S02]  /*a160*/  I2F.F64.U16 R4, R4 ;  /* 0x0000000400047312 */ /* 0x000e240000101800 */
[----:B0-----:R0:W-:Y:S01]  /*a170*/  STG.E.64 [R8.64], R4 ;  /* 0x0000000408007986 */ /* 0x0011e2000c101b24 */
[----:B------:R-:W-:Y:S05]  /*a180*/  BRA `(.L_x_8561) ;  /* 0x00000b5000007947 */ /* 0x000fea0003800000 */
.L_x_8556:
        /* <DEDUP_REMOVED lines=12> */
.L_x_8570:
[----:B------:R-:W-:Y:S01]  /*a250*/  LOP3.LUT R4, R18, 0xff, RZ, 0xc0, !PT ;  /* 0x000000ff12047812 */ /* 0x000fe200078ec0ff */
[----:B------:R-:W-:-:S05]  /*a260*/  CS2R R6, SRZ ;  /* 0x0000000000067805 */ /* 0x000fca000001ff00 */
[----:B------:R-:W0:Y:S02]  /*a270*/  I2F.F64.U16 R4, R4 ;  /* 0x0000000400047312 */ /* 0x000e240000101800 */
[----:B0-----:R0:W-:Y:S01]  /*a280*/  STG.E.128 [R8.64], R4 ;  /* 0x0000000408007986 */ /* 0x0011e2000c101d24 */
[----:B------:R-:W-:Y:S05]  /*a290*/  BRA `(.L_x_8561) ;  /* 0x00000a4000007947 */ /* 0x000fea0003800000 */
.L_x_8569:
        /* <DEDUP_REMOVED lines=22> */
.L_x_8574:
[----:B------:R-:W-:Y:S05]  /*a400*/  BSYNC B0 ;  /* 0x0000000000007941 */ /* 0x000fea0003800000 */
.L_x_8573:
[----:B------:R-:W-:-:S05]  /*a410*/  LOP3.LUT R5, R0, R5, RZ, 0xfc, !PT ;  /* 0x0000000500057212 */ /* 0x000fca00078efcff */
[----:B------:R0:W-:Y:S01]  /*a420*/  STG.E.U8 [R8.64], R5 ;  /* 0x0000000508007986 */ /* 0x0001e2000c101124 */
[----:B------:R-:W-:Y:S05]  /*a430*/  BRA `(.L_x_8561) ;  /* 0x000008a000007947 */ /* 0x000fea0003800000 */
.L_x_8572:
        /* <DEDUP_REMOVED lines=14> */
.L_x_8576:
[----:B------:R-:W-:Y:S01]  /*a520*/  IMAD.MOV.U32 R0, RZ, RZ, 0x7f ;  /* 0x0000007fff007424 */ /* 0x000fe200078e00ff */
[----:B------:R-:W-:-:S04]  /*a530*/  ISETP.GT.U32.AND P0, PT, R3, 0x7f800000, PT ;  /* 0x7f8000000300780c */ /* 0x000fc80003f04070 */
[----:B------:R-:W-:-:S04]  /*a540*/  SEL R0, R0, 0x7c, P0 ;  /* 0x0000007c00007807 */ /* 0x000fc80000000000 */
.L_x_8577:
[----:B------:R-:W-:Y:S05]  /*a550*/  BSYNC B0 ;  /* 0x0000000000007941 */ /* 0x000fea0003800000 */
.L_x_8575:
[----:B------:R-:W-:-:S04]  /*a560*/  LOP3.LUT R3, R5, 0x80000000, RZ, 0xc0, !PT ;  /* 0x8000000005037812 */ /* 0x000fc800078ec0ff */
[----:B------:R-:W-:-:S04]  /*a570*/  SHF.R.U32.HI R3, RZ, 0x18, R3 ;  /* 0x00000018ff037819 */ /* 0x000fc80000011603 */
[----:B------:R-:W-:-:S05]  /*a580*/  LOP3.LUT R3, R0, R3, RZ, 0xfc, !PT ;  /* 0x0000000300037212 */ /* 0x000fca00078efcff */
[----:B------:R0:W-:Y:S01]  /*a590*/  STG.E.U8 [R8.64], R3 ;  /* 0x0000000308007986 */ /* 0x0001e2000c101124 */
[----:B------:R-:W-:Y:S05]  /*a5a0*/  BRA `(.L_x_8561) ;  /* 0x0000073000007947 */ /* 0x000fea0003800000 */
.L_x_8571:
[----:B------:R-:W-:-:S04]  /*a5b0*/  LOP3.LUT R18, R18, 0xff, RZ, 0xc0, !PT ;  /* 0x000000ff12127812 */ /* 0x000fc800078ec0ff */
[----:B------:R-:W0:Y:S02]  /*a5c0*/  I2F.U16 R0, R18 ;  /* 0x0000001200007306 */ /* 0x000e240000101000 */
[----:B0-----:R-:W-:-:S05]  /*a5d0*/  F2FP.BF16.PACK_AB R0, RZ, R0 ;  /* 0x00000000ff00723e */ /* 0x001fca00000010ff */
[----:B------:R0:W-:Y:S01]  /*a5e0*/  STG.E.U16 [R8.64], R0 ;  /* 0x0000000008007986 */ /* 0x0001e2000c101524 */
[----:B------:R-:W-:Y:S05]  /*a5f0*/  BRA `(.L_x_8561) ;  /* 0x000006e000007947 */ /* 0x000fea0003800000 */
.L_x_8568:
        /* <DEDUP_REMOVED lines=11> */
.L_x_8580:
        /* <DEDUP_REMOVED lines=18> */
.L_x_8583:
[----:B------:R-:W-:-:S04]  /*a7d0*/  LOP3.LUT R3, R5, 0x80000000, RZ, 0xc0, !PT ;  /* 0x8000000005037812 */ /* 0x000fc800078ec0ff */
[----:B------:R-:W-:-:S04]  /*a7e0*/  SHF.R.U32.HI R3, RZ, 0x18, R3 ;  /* 0x00000018ff037819 */ /* 0x000fc80000011603 */
[----:B------:R-:W-:-:S04]  /*a7f0*/  LOP3.LUT R0, R0, R3, RZ, 0xfc, !PT ;  /* 0x0000000300007212 */ /* 0x000fc800078efcff */
[----:B------:R-:W-:Y:S02]  /*a800*/  PRMT R4, R0, 0x7610, R4 ;  /* 0x0000761000047816 */ /* 0x000fe40000000004 */
.L_x_8582:
[----:B------:R-:W-:Y:S05]  /*a810*/  BSYNC B0 ;  /* 0x0000000000007941 */ /* 0x000fea0003800000 */
.L_x_8581:
[----:B------:R0:W-:Y:S01]  /*a820*/  STG.E.U8 [R8.64], R4 ;  /* 0x0000000408007986 */ /* 0x0001e2000c101124 */
[----:B------:R-:W-:Y:S05]  /*a830*/  BRA `(.L_x_8561) ;  /* 0x000004a000007947 */ /* 0x000fea0003800000 */
.L_x_8579:
        /* <DEDUP_REMOVED lines=18> */
.L_x_8586:
[----:B------:R-:W-:-:S04]  /*a960*/  LOP3.LUT R3, R5, 0x80000000, RZ, 0xc0, !PT ;  /* 0x8000000005037812 */ /* 0x000fc800078ec0ff */
[----:B------:R-:W-:-:S04]  /*a970*/  SHF.R.U32.HI R3, RZ, 0x18, R3 ;  /* 0x00000018ff037819 */ /* 0x000fc80000011603 */
[----:B------:R-:W-:-:S04]  /*a980*/  LOP3.LUT R0, R0, R3, RZ, 0xfc, !PT ;  /* 0x0000000300007212 */ /* 0x000fc800078efcff */
[----:B------:R-:W-:Y:S02]  /*a990*/  PRMT R4, R0, 0x7610, R4 ;  /* 0x0000761000047816 */ /* 0x000fe40000000004 */
.L_x_8585:
[----:B------:R-:W-:Y:S05]  /*a9a0*/  BSYNC B0 ;  /* 0x0000000000007941 */ /* 0x000fea0003800000 */
.L_x_8584:
[----:B------:R0:W-:Y:S01]  /*a9b0*/  STG.E.U8 [R8.64], R4 ;  /* 0x0000000408007986 */ /* 0x0001e2000c101124 */
[----:B------:R-:W-:Y:S05]  /*a9c0*/  BRA `(.L_x_8561) ;  /* 0x0000031000007947 */ /* 0x000fea0003800000 */
.L_x_8578:
        /* <DEDUP_REMOVED lines=23> */
.L_x_8560:
        /* <DEDUP_REMOVED lines=20> */
.L_x_8588:
[----:B------:R-:W-:Y:S01]  /*ac80*/  LOP3.LUT R4, R18, 0xff, RZ, 0xc0, !PT ;  /* 0x000000ff12047812 */ /* 0x000fe200078ec0ff */
[----:B------:R-:W-:-:S05]  /*ac90*/  IMAD.MOV.U32 R5, RZ, RZ, RZ ;  /* 0x000000ffff057224 */ /* 0x000fca00078e00ff */
[----:B------:R0:W-:Y:S01]  /*aca0*/  STG.E.64 [R8.64], R4 ;  /* 0x0000000408007986 */ /* 0x0001e2000c101b24 */
[----:B------:R-:W-:Y:S05]  /*acb0*/  BRA `(.L_x_8561) ;  /* 0x0000002000007947 */ /* 0x000fea0003800000 */
.L_x_8587:
[----:B------:R-:W-:-:S05]  /*acc0*/  LOP3.LUT R3, R18, 0xff, RZ, 0xc0, !PT ;  /* 0x000000ff12037812 */ /* 0x000fca00078ec0ff */
[----:B------:R0:W-:Y:S02]  /*acd0*/  STG.E [R8.64], R3 ;  /* 0x0000000308007986 */ /* 0x0001e4000c101924 */
.L_x_8561:
[----:B------:R-:W-:Y:S02]  /*ace0*/  IADD3 R23, R23, 0x80, RZ ;  /* 0x0000008017177810 */ /* 0x000fe40007ffe0ff */
.L_x_8522:
[----:B------:R-:W-:Y:S05]  /*acf0*/  BSYNC B6 ;  /* 0x0000000000067941 */ /* 0x000fea0003800000 */
.L_x_8521:
[----:B------:R-:W-:-:S13]  /*ad00*/  ISETP.GE.AND P0, PT, R23, R16, PT ;  /* 0x000000101700720c */ /* 0x000fda0003f06270 */
[----:B------:R-:W-:Y:S05]  /*ad10*/  @P0 EXIT ;  /* 0x000000000000094d */ /* 0x000fea0003800000 */
[----:B01----:R-:W-:Y:S01]  /*ad20*/  PRMT R0, R17, 0x9910, RZ ;  /* 0x0000991011007816 */ /* 0x003fe200000000ff */
        /* <DEDUP_REMOVED lines=16> */
.L_x_8592:
[----:B------:R-:W-:Y:S01]  /*ae30*/  STG.E.U8 [R2.64], R19 ;  /* 0x0000001302007986 */ /* 0x000fe2000c101124 */
[----:B------:R-:W-:Y:S05]  /*ae40*/  EXIT ;  /* 0x000000000000794d */ /* 0x000fea0003800000 */
.L_x_8591:
        /* <DEDUP_REMOVED lines=10> */
.L_x_8595:
[----:B------:R-:W-:-:S05]  /*aef0*/  LOP3.LUT R19, R19, 0xff, RZ, 0xc0, !PT ;  /* 0x000000ff13137812 */ /* 0x000fca00078ec0ff */
[----:B------:R-:W-:Y:S01]  /*af00*/  STG.E [R2.64], R19 ;  /* 0x0000001302007986 */ /* 0x000fe2000c101924 */
[----:B------:R-:W-:Y:S05]  /*af10*/  EXIT ;  /* 0x000000000000794d */ /* 0x000fea0003800000 */
.L_x_8594:
[----:B------:R-:W-:-:S05]  /*af20*/  LOP3.LUT R19, R19, 0xff, RZ, 0xc0, !PT ;  /* 0x000000ff13137812 */ /* 0x000fca00078ec0ff */
[----:B------:R-:W-:Y:S01]  /*af30*/  STG.E.U16 [R2.64], R19 ;  /* 0x0000001302007986 */ /* 0x000fe2000c101524 */
[----:B------:R-:W-:Y:S05]  /*af40*/  EXIT ;  /* 0x000000000000794d */ /* 0x000fea0003800000 */
.L_x_8590:
        /* <DEDUP_REMOVED lines=10> */
.L_x_8597:
[----:B------:R-:W-:-:S04]  /*aff0*/  LOP3.LUT R19, R19, 0xff, RZ, 0xc0, !PT ;  /* 0x000000ff13137812 */ /* 0x000fc800078ec0ff */
[----:B------:R-:W0:Y:S02]  /*b000*/  I2F.U16 R0, R19 ;  /* 0x0000001300007306 */ /* 0x000e240000101000 */
[----:B0-----:R-:W-:-:S05]  /*b010*/  F2FP.PACK_AB R0, RZ, R0 ;  /* 0x00000000ff00723e */ /* 0x001fca00000000ff */
[----:B------:R-:W-:Y:S01]  /*b020*/  STG.E.U16 [R2.64], R0 ;  /* 0x0000000002007986 */ /* 0x000fe2000c101524 */
[----:B------:R-:W-:Y:S05]  /*b030*/  EXIT ;  /* 0x000000000000794d */ /* 0x000fea0003800000 */
.L_x_8596:
        /* <DEDUP_REMOVED lines=11> */
.L_x_8599:
[----:B------:R-:W-:-:S06]  /*b0f0*/  LOP3.LUT R19, R19, 0xff, RZ, 0xc0, !PT ;  /* 0x000000ff13137812 */ /* 0x000fcc00078ec0ff */
[----:B------:R-:W0:Y:S02]  /*b100*/  I2F.U16 R19, R19 ;  /* 0x0000001300137306 */ /* 0x000e240000101000 */
[----:B0-----:R-:W-:-:S04]  /*b110*/  F2FP.PACK_AB R5, RZ, R19 ;  /* 0x00000013ff05723e */ /* 0x001fc800000000ff */
[----:B------:R-:W-:-:S05]  /*b120*/  PRMT R5, R5, 0x5410, RZ ;  /* 0x0000541005057816 */ /* 0x000fca00000000ff */
[----:B------:R-:W-:Y:S01]  /*b130*/  STG.E [R2.64], R5 ;  /* 0x0000000502007986 */ /* 0x000fe2000c101924 */
[----:B------:R-:W-:Y:S05]  /*b140*/  EXIT ;  /* 0x000000000000794d */ /* 0x000fea0003800000 */
.L_x_8598:
[----:B------:R-:W-:-:S06]  /*b150*/  LOP3.LUT R4, R19, 0xff, RZ, 0xc0, !PT ;  /* 0x000000ff13047812 */ /* 0x000fcc00078ec0ff */
[----:B------:R-:W0:Y:S02]  /*b160*/  I2F.F64.U16 R4, R4 ;  /* 0x0000000400047312 */ /* 0x000e240000101800 */
[----:B0-----:R-:W-:Y:S01]  /*b170*/  STG.E.64 [R2.64], R4 ;  /* 0x0000000402007986 */ /* 0x001fe2000c101b24 */
[----:B------:R-:W-:Y:S05]  /*b180*/  EXIT ;  /* 0x000000000000794d */ /* 0x000fea0003800000 */
.L_x_8589:
        /* <DEDUP_REMOVED lines=12> */
.L_x_8602:
[----:B------:R-:W-:Y:S01]  /*b250*/  LOP3.LUT R4, R19, 0xff, RZ, 0xc0, !PT ;  /* 0x000000ff13047812 */ /* 0x000fe200078ec0ff */
[----:B------:R-:W-:-:S05]  /*b260*/  CS2R R6, SRZ ;  /* 0x0000000000067805 */ /* 0x000fca000001ff00 */
[----:B------:R-:W0:Y:S02]  /*b270*/  I2F.F64.U16 R4, R4 ;  /* 0x0000000400047312 */ /* 0x000e240000101800 */
[----:B0-----:R-:W-:Y:S01]  /*b280*/  STG.E.128 [R2.64], R4 ;  /* 0x0000000402007986 */ /* 0x001fe2000c101d24 */
[----:B------:R-:W-:Y:S05]  /*b290*/  EXIT ;  /* 0x000000000000794d */ /* 0x000fea0003800000 */
.L_x_8601:
[----:B------:R-:W-:-:S13]  /*b2a0*/  ISETP.NE.AND P0, PT, R0, 0xf, PT ;  /* 0x0000000f0000780c */ /* 0x000fda0003f05270 */
[----:B------:R-:W-:Y:S05]  /*b2b0*/  @!P0 BRA `(.L_x_8603) ;  /* 0x000002f000008947 */ /* 0x000fea0003800000 */
[----:B------:R-:W-:-:S13]  /*b2c0*/  ISETP.NE.AND P0, PT, R0, 0x17, PT ;  /* 0x000000170000780c */ /* 0x000fda0003f05270 */
[----:B------:R-:W-:Y:S05]  /*b2d0*/  @!P0 BRA `(.L_x_8604) ;  /* 0x0000016000008947 */ /* 0x000fea0003800000 */
[----:B------:R-:W-:-:S13]  /*b2e0*/  ISETP.NE.AND P0, PT, R0, 0x18, PT ;  /* 0x000000180000780c */ /* 0x000fda0003f05270 */
[----:B------:R-:W-:Y:S05]  /*b2f0*/  @P0 BRA `(.L_x_8593) ;  /* 0x0000084000000947 */ /* 0x000fea0003800000 */
[----:B------:R-:W-:Y:S01]  /*b300*/  LOP3.LUT R19, R19, 0xff, RZ, 0xc0, !PT ;  /* 0x000000ff13137812 */ /* 0x000fe200078ec0ff */
[----:B------:R-:W-:Y:S05]  /*b310*/  BSSY B0, `(.L_x_8605) ;  /* 0x000000f000007945 */ /* 0x000fea0003800000 */
[----:B------:R-:W0:Y:S02]  /*b320*/  I2F.U16 R19, R19 ;  /* 0x0000001300137306 */ /* 0x000e240000101000 */
[C---:B0-----:R-:W-:Y:S02]  /*b330*/  LOP3.LUT R4, R19.reuse, 0x7fffffff, RZ, 0xc0, !PT ;  /* 0x7fffffff13047812 */ /* 0x041fe400078ec0ff */
[----:B------:R-:W-:-:S02]  /*b340*/  LOP3.LUT R0, R19, 0x80000000, RZ, 0xc0, !PT ;  /* 0x8000000013007812 */ /* 0x000fc400078ec0ff */
        /* <DEDUP_REMOVED lines=11> */
.L_x_8606:
[----:B------:R-:W-:Y:S05]  /*b400*/  BSYNC B0 ;  /* 0x0000000000007941 */ /* 0x000fea0003800000 */
.L_x_8605:
[----:B------:R-:W-:-:S05]  /*b410*/  LOP3.LUT R5, R0, R5, RZ, 0xfc, !PT ;  /* 0x0000000500057212 */ /* 0x000fca00078efcff */
[----:B------:R-:W-:Y:S01]  /*b420*/  STG.E.U8 [R2.64], R5 ;  /* 0x0000000502007986 */ /* 0x000fe2000c101124 */
[----:B------:R-:W-:Y:S05]  /*b430*/  EXIT ;  /* 0x000000000000794d */ /* 0x000fea0003800000 */
.L_x_8604:
        /* <DEDUP_REMOVED lines=14> */
.L_x_8608:
[----:B------:R-:W-:Y:S01]  /*b520*/  IMAD.MOV.U32 R0, RZ, RZ, 0x7f ;  /* 0x0000007fff007424 */ /* 0x000fe200078e00ff */
[----:B------:R-:W-:-:S04]  /*b530*/  ISETP.GT.U32.AND P0, PT, R4, 0x7f800000, PT ;  /* 0x7f8000000400780c */ /* 0x000fc80003f04070 */
[----:B------:R-:W-:-:S04]  /*b540*/  SEL R0, R0, 0x7c, P0 ;  /* 0x0000007c00007807 */ /* 0x000fc80000000000 */
.L_x_8609:
[----:B------:R-:W-:Y:S05]  /*b550*/  BSYNC B0 ;  /* 0x0000000000007941 */ /* 0x000fea0003800000 */
.L_x_8607:
[----:B------:R-:W-:-:S04]  /*b560*/  LOP3.LUT R4, R19, 0x80000000, RZ, 0xc0, !PT ;  /* 0x8000000013047812 */ /* 0x000fc800078ec0ff */
[----:B------:R-:W-:-:S04]  /*b570*/  SHF.R.U32.HI R5, RZ, 0x18, R4 ;  /* 0x00000018ff057819 */ /* 0x000fc80000011604 */
[----:B------:R-:W-:-:S05]  /*b580*/  LOP3.LUT R5, R0, R5, RZ, 0xfc, !PT ;  /* 0x0000000500057212 */ /* 0x000fca00078efcff */
[----:B------:R-:W-:Y:S01]  /*b590*/  STG.E.U8 [R2.64], R5 ;  /* 0x0000000502007986 */ /* 0x000fe2000c101124 */
[----:B------:R-:W-:Y:S05]  /*b5a0*/  EXIT ;  /* 0x000000000000794d */ /* 0x000fea0003800000 */
.L_x_8603:
[----:B------:R-:W-:-:S04]  /*b5b0*/  LOP3.LUT R19, R19, 0xff, RZ, 0xc0, !PT ;  /* 0x000000ff13137812 */ /* 0x000fc800078ec0ff */
[----:B------:R-:W0:Y:S02]  /*b5c0*/  I2F.U16 R0, R19 ;  /* 0x0000001300007306 */ /* 0x000e240000101000 */
[----:B0-----:R-:W-:-:S05]  /*b5d0*/  F2FP.BF16.PACK_AB R0, RZ, R0 ;  /* 0x00000000ff00723e */ /* 0x001fca00000010ff */
[----:B------:R-:W-:Y:S01]  /*b5e0*/  STG.E.U16 [R2.64], R0 ;  /* 0x0000000002007986 */ /* 0x000fe2000c101524 */
[----:B------:R-:W-:Y:S05]  /*b5f0*/  EXIT ;  /* 0x000000000000794d */ /* 0x000fea0003800000 */
.L_x_8600:
        /* <DEDUP_REMOVED lines=11> */
.L_x_8612:
        /* <DEDUP_REMOVED lines=18> */
.L_x_8615:
[----:B------:R-:W-:-:S04]  /*b7d0*/  LOP3.LUT R0, R19, 0x80000000, RZ, 0xc0, !PT ;  /* 0x8000000013007812 */ /* 0x000fc800078ec0ff */
[----:B------:R-:W-:-:S04]  /*b7e0*/  SHF.R.U32.HI R5, RZ, 0x18, R0 ;  /* 0x00000018ff057819 */ /* 0x000fc80000011600 */
[----:B------:R-:W-:-:S04]  /*b7f0*/  LOP3.LUT R4, R4, R5, RZ, 0xfc, !PT ;  /* 0x0000000504047212 */ /* 0x000fc800078efcff */
[----:B------:R-:W-:Y:S02]  /*b800*/  PRMT R0, R4, 0x7610, R0 ;  /* 0x0000761004007816 */ /* 0x000fe40000000000 */
.L_x_8614:
[----:B------:R-:W-:Y:S05]  /*b810*/  BSYNC B0 ;  /* 0x0000000000007941 */ /* 0x000fea0003800000 */
.L_x_8613:
[----:B------:R-:W-:Y:S01]  /*b820*/  STG.E.U8 [R2.64], R0 ;  /* 0x0000000002007986 */ /* 0x000fe2000c101124 */
[----:B------:R-:W-:Y:S05]  /*b830*/  EXIT ;  /* 0x000000000000794d */ /* 0x000fea0003800000 */
.L_x_8611:
        /* <DEDUP_REMOVED lines=18> */
.L_x_8618:
[----:B------:R-:W-:-:S04]  /*b960*/  LOP3.LUT R0, R19, 0x80000000, RZ, 0xc0, !PT ;  /* 0x8000000013007812 */ /* 0x000fc800078ec0ff */
[----:B------:R-:W-:-:S04]  /*b970*/  SHF.R.U32.HI R5, RZ, 0x18, R0 ;  /* 0x00000018ff057819 */ /* 0x000fc80000011600 */
[----:B------:R-:W-:-:S04]  /*b980*/  LOP3.LUT R4, R4, R5, RZ, 0xfc, !PT ;  /* 0x0000000504047212 */ /* 0x000fc800078efcff */
[----:B------:R-:W-:Y:S02]  /*b990*/  PRMT R0, R4, 0x7610, R0 ;  /* 0x0000761004007816 */ /* 0x000fe40000000000 */
.L_x_8617:
[----:B------:R-:W-:Y:S05]  /*b9a0*/  BSYNC B0 ;  /* 0x0000000000007941 */ /* 0x000fea0003800000 */
.L_x_8616:
[----:B------:R-:W-:Y:S01]  /*b9b0*/  STG.E.U8 [R2.64], R0 ;  /* 0x0000000002007986 */ /* 0x000fe2000c101124 */
[----:B------:R-:W-:Y:S05]  /*b9c0*/  EXIT ;  /* 0x000000000000794d */ /* 0x000fea0003800000 */
.L_x_8610:
[----:B------:R-:W-:-:S13]  /*b9d0*/  ISETP.NE.AND P0, PT, R0, 0x1c, PT ;  /* 0x0000001c0000780c */ /* 0x000fda0003f05270 */
[----:B------:R-:W-:Y:S05]  /*b9e0*/  @!P0 BRA `(.L_x_8619) ;  /* 0x000002d000008947 */ /* 0x000fea0003800000 */
[----:B------:R-:W-:-:S13]  /*b9f0*/  ISETP.NE.AND P0, PT, R0, 0x1d, PT ;  /* 0x0000001d0000780c */ /* 0x000fda0003f05270 */
[----:B------:R-:W-:Y:S05]  /*ba00*/  @!P0 BRA `(.L_x_8620) ;  /* 0x0000027000008947 */ /* 0x000fea0003800000 */
[----:B------:R-:W-:-:S13]  /*ba10*/  ISETP.NE.AND P0, PT, R0, 0x2c, PT ;  /* 0x0000002c0000780c */ /* 0x000fda0003f05270 */
[----:B------:R-:W-:Y:S05]  /*ba20*/  @P0 BRA `(.L_x_8593) ;  /* 0x0000011000000947 */ /* 0x000fea0003800000 */
[----:B------:R-:W-:Y:S02]  /*ba30*/  LOP3.LUT R19, R19, 0xff, RZ, 0xc0, !PT ;  /* 0x000000ff13137812 */ /* 0x000fe400078ec0ff */
[----:B------:R-:W-:Y:S02]  /*ba40*/  PLOP3.LUT P0, PT, PT, PT, PT, 0x80, 0x0 ;  /* 0x000000000000781c */ /* 0x000fe40003f0f070 */
        /* <DEDUP_REMOVED lines=15> */
.L_x_8593:
        /* <DEDUP_REMOVED lines=20> */
.L_x_8620:
[----:B------:R-:W-:Y:S01]  /*bc80*/  LOP3.LUT R4, R19, 0xff, RZ, 0xc0, !PT ;  /* 0x000000ff13047812 */ /* 0x000fe200078ec0ff */
[----:B------:R-:W-:-:S05]  /*bc90*/  IMAD.MOV.U32 R5, RZ, RZ, RZ ;  /* 0x000000ffff057224 */ /* 0x000fca00078e00ff */
[----:B------:R-:W-:Y:S01]  /*bca0*/  STG.E.64 [R2.64], R4 ;  /* 0x0000000402007986 */ /* 0x000fe2000c101b24 */
[----:B------:R-:W-:Y:S05]  /*bcb0*/  EXIT ;  /* 0x000000000000794d */ /* 0x000fea0003800000 */
.L_x_8619:
[----:B------:R-:W-:-:S05]  /*bcc0*/  LOP3.LUT R19, R19, 0xff, RZ, 0xc0, !PT ;  /* 0x000000ff13137812 */ /* 0x000fca00078ec0ff */
[----:B------:R-:W-:Y:S01]  /*bcd0*/  STG.E [R2.64], R19 ;  /* 0x0000001302007986 */ /* 0x000fe2000c101924 */
[----:B------:R-:W-:Y:S05]  /*bce0*/  EXIT ;  /* 0x000000000000794d */ /* 0x000fea0003800000 */
.L_x_8621:
        /* <DEDUP_REMOVED lines=9> */
.L_x_19705:


//--------------------- .text._ZN2at6native18elementwise_kernelILi128ELi4EZNS0_22gpu_kernel_impl_nocastINS0_13BinaryFunctorIhhhZZZNS0_18rshift_kernel_cudaERNS_18TensorIteratorBaseEENKUlvE_clEvENKUlvE_clEvEUlhhE_EEEEvS5_RKT_EUliE_EEviT1_ --------------------------
	.section	.text._ZN2at6native18elementwise_kernelILi128ELi4EZNS0_22gpu_kernel_impl_nocastINS0_13BinaryFunctorIhhhZZZNS0_18rshift_kernel_cudaERNS_18TensorIteratorBaseEENKUlvE_clEvENKUlvE_clEvEUlhhE_EEEEvS5_RKT_EUliE_EEviT1_,"ax",@progbits
	.sectioninfo	@"SHI_REGISTERS=12"
	.align	128
        .global         _ZN2at6native18elementwise_kernelILi128ELi4EZNS0_22gpu_kernel_impl_nocastINS0_13BinaryFunctorIhhhZZZNS0_18rshift_kernel_cudaERNS_18TensorIteratorBaseEENKUlvE_clEvENKUlvE_clEvEUlhhE_EEEEvS5_RKT_EUliE_EEviT1_
        .type           _ZN2at6native18elementwise_kernelILi128ELi4EZNS0_22gpu_kernel_impl_nocastINS0_13BinaryFunctorIhhhZZZNS0_18rshift_kernel_cudaERNS_18TensorIteratorBaseEENKUlvE_clEvENKUlvE_clEvEUlhhE_EEEEvS5_RKT_EUliE_EEviT1_,@function
        .size           _ZN2at6native18elementwise_kernelILi128ELi4EZNS0_22gpu_kernel_impl_nocastINS0_13BinaryFunctorIhhhZZZNS0_18rshift_kernel_cudaERNS_18TensorIteratorBaseEENKUlvE_clEvENKUlvE_clEvEUlhhE_EEEEvS5_RKT_EUliE_EEviT1_,(.L_x_19706 - _ZN2at6native18elementwise_kernelILi128ELi4EZNS0_22gpu_kernel_impl_nocastINS0_13BinaryFunctorIhhhZZZNS0_18rshift_kernel_cudaERNS_18TensorIteratorBaseEENKUlvE_clEvENKUlvE_clEvEUlhhE_EEEEvS5_RKT_EUliE_EEviT1_)
        .other          _ZN2at6native18elementwise_kernelILi128ELi4EZNS0_22gpu_kernel_impl_nocastINS0_13BinaryFunctorIhhhZZZNS0_18rshift_kernel_cudaERNS_18TensorIteratorBaseEENKUlvE_clEvENKUlvE_clEvEUlhhE_EEEEvS5_RKT_EUliE_EEviT1_,@"STO_CUDA_ENTRY STV_DEFAULT"
_ZN2at6native18elementwise_kernelILi128ELi4EZNS0_22gpu_kernel_impl_nocastINS0_13BinaryFunctorIhhhZZZNS0_18rshift_kernel_cudaERNS_18TensorIteratorBaseEENKUlvE_clEvENKUlvE_clEvEUlhhE_EEEEvS5_RKT_EUliE_EEviT1_:
.text._ZN2at6native18elementwise_kernelILi128ELi4EZNS0_22gpu_kernel_impl_nocastINS0_13BinaryFunctorIhhhZZZNS0_18rshift_kernel_cudaERNS_18TensorIteratorBaseEENKUlvE_clEvENKUlvE_clEvEUlhhE_EEEEvS5_RKT_EUliE_EEviT1_:
        /* <DEDUP_REMOVED lines=260> */
[----:B------:R-:W-:-:S03]  /*1040*/  @P0 IMAD R4, R9, c[0x0][0x3c0], R4 ;  /* 0x0000f00009040a24 */ /* 0x000fc600078e0204 */
.L_x_8624:
[----:B------:R-:W-:Y:S02]  /*1050*/  IADD3 R6, P0, R3, c[0x0][0x3d0], RZ ;  /* 0x0000f40003067a10 */ /* 0x000fe40007f1e0ff */
[----:B------:R-:W-:Y:S02]  /*1060*/  IADD3 R4, P1, R4, c[0x0][0x3d8], RZ ;  /* 0x0000f60004047a10 */ /* 0x000fe40007f3e0ff */
[----:B------:R-:W-:Y:S02]  /*1070*/  IADD3.X R7, RZ, c[0x0][0x3d4], RZ, P0, !PT ;  /* 0x0000f500ff077a10 */ /* 0x000fe400007fe4ff */
[----:B------:R-:W-:-:S04]  /*1080*/  IADD3.X R5, RZ, c[0x0][0x3dc], RZ, P1, !PT ;  /* 0x0000f700ff057a10 */ /* 0x000fc80000ffe4ff */
[----:B------:R-:W2:Y:S04]  /*1090*/  LDG.E.U8 R7, [R6.64] ;  /* 0x0000000406077981 */ /* 0x000ea8000c1e1100 */
[----:B------:R-:W3:Y:S01]  /*10a0*/  LDG.E.U8 R4, [R4.64] ;  /* 0x0000000404047981 */ /* 0x000ee2000c1e1100 */
[----:B------:R-:W-:-:S04]  /*10b0*/  IADD3 R2, P1, R2, c[0x0][0x3c8], RZ ;  /* 0x0000f20002027a10 */ /* 0x000fc80007f3e0ff */
[----:B------:R-:W-:Y:S02]  /*10c0*/  IADD3.X R3, RZ, c[0x0][0x3cc], RZ, P1, !PT ;  /* 0x0000f300ff037a10 */ /* 0x000fe40000ffe4ff */
[----:B------:R-:W-:Y:S02]  /*10d0*/  IADD3 R0, R0, 0x80, RZ ;  /* 0x0000008000007810 */ /* 0x000fe40007ffe0ff */
[----:B---3--:R-:W-:Y:S02]  /*10e0*/  ISETP.GT.U32.AND P0, PT, R4, 0x7, PT ;  /* 0x000000070400780c */ /* 0x008fe40003f04070 */
[----:B--2---:R-:W-:-:S04]  /*10f0*/  SHF.R.U32.HI R8, RZ, R4, R7 ;  /* 0x00000004ff087219 */ /* 0x004fc80000011607 */
[----:B------:R-:W-:-:S05]  /*1100*/  SEL R9, R8, RZ, !P0 ;  /* 0x000000ff08097207 */ /* 0x000fca0004000000 */
[----:B------:R0:W-:Y:S02]  /*1110*/  STG.E.U8 [R2.64], R9 ;  /* 0x0000000902007986 */ /* 0x0001e4000c101104 */
.L_x_8623:
[----:B------:R-:W-:Y:S05]  /*1120*/  BSYNC B0 ;  /* 0x0000000000007941 */ /* 0x000fea0003800000 */
.L_x_8622:
        /* <DEDUP_REMOVED lines=256> */
.L_x_8627:
        /* <DEDUP_REMOVED lines=12> */
[----:B------:R0:W-:Y:S01]  /*21f0*/  STG.E.U8 [R2.64], R9 ;  /* 0x0000000902007986 */ /* 0x0001e2000c101104 */
[----:B------:R-:W-:-:S13]  /*2200*/  ISETP.GE.AND P0, PT, R0, c[0x0][0x160], PT ;  /* 0x0000580000007a0c */ /* 0x000fda0003f06270 */
[----:B------:R-:W-:Y:S05]  /*2210*/  @P0 BRA `(.L_x_8626) ;  /* 0x000010a000000947 */ /* 0x000fea0003800000 */
[----:B0-----:R-:W-:Y:S01]  /*2220*/  ISETP.NE.AND P0, PT, RZ, c[0x0][0x168], PT ;  /* 0x00005a00ff007a0c */ /* 0x001fe20003f05270 */
        /* <DEDUP_REMOVED lines=252> */
.L_x_8628:
        /* <DEDUP_REMOVED lines=13> */
.L_x_8626:
[----:B0-----:R-:W-:Y:S05]  /*32c0*/  BSYNC B0 ;  /* 0x0000000000007941 */ /* 0x001fea0003800000 */
.L_x_8625:
[----:B------:R-:W-:-:S13]  /*32d0*/  ISETP.GE.AND P0, PT, R0, c[0x0][0x160], PT ;  /* 0x0000580000007a0c */ /* 0x000fda0003f06270 */
[----:B------:R-:W-:Y:S05]  /*32e0*/  @P0 EXIT ;  /* 0x000000000000094d */ /* 0x000fea0003800000 */
        /* <DEDUP_REMOVED lines=252> */
[----:B------:R-:W-:-:S03]  /*42b0*/  @P0 IMAD R4, R9, c[0x0][0x3c0], R4 ;  /* 0x0000f00009040a24 */ /* 0x000fc600078e0204 */
.L_x_8629:
        /* <DEDUP_REMOVED lines=8> */
[----:B---3--:R-:W-:Y:S02]  /*4340*/  ISETP.GT.U32.AND P0, PT, R4, 0x7, PT ;  /* 0x000000070400780c */ /* 0x008fe40003f04070 */
[----:B--2---:R-:W-:-:S04]  /*4350*/  SHF.R.U32.HI R0, RZ, R4, R7 ;  /* 0x00000004ff007219 */ /* 0x004fc80000011607 */
[----:B------:R-:W-:-:S05]  /*4360*/  SEL R9, R0, RZ, !P0 ;  /* 0x000000ff00097207 */ /* 0x000fca0004000000 */
[----:B------:R-:W-:Y:S01]  /*4370*/  STG.E.U8 [R2.64], R9 ;  /* 0x0000000902007986 */ /* 0x000fe2000c101104 */
[----:B------:R-:W-:Y:S05]  /*4380*/  EXIT ;  /* 0x000000000000794d */ /* 0x000fea0003800000 */
.L_x_8630:
        /* <DEDUP_REMOVED lines=15> */
.L_x_19706:


//--------------------- .text._ZN2at6native27unrolled_elementwise_kernelINS0_13BinaryFunctorIhhhZZZNS0_18rshift_kernel_cudaERNS_18TensorIteratorBaseEENKUlvE_clEvENKUlvE_clEvEUlhhE_EESt5arrayIPcLm3EELi4E23TrivialOffsetCalculatorILi2EjESC_ILi1EjENS0_6memory15LoadWithoutCastENSF_16StoreWithoutCastEEEviT_T0_T2_T3_T4_T5_ --------------------------
	.section	.text._ZN2at6native27unrolled_elementwise_kernelINS0_13BinaryFunctorIhhhZZZNS0_18rshift_kernel_cudaERNS_18TensorIteratorBaseEENKUlvE_clEvENKUlvE_clEvEUlhhE_EESt5arrayIPcLm3EELi4E23TrivialOffsetCalculatorILi2EjESC_ILi1EjENS0_6memory15LoadWithoutCastENSF_16StoreWithoutCastEEEviT_T0_T2_T3_T4_T5_,"ax",@progbits
	.sectioninfo	@"SHI_REGISTERS=24"
	.align	128
        .global         _ZN2at6native27unrolled_elementwise_kernelINS0_13BinaryFunctorIhhhZZZNS0_18rshift_kernel_cudaERNS_18TensorIteratorBaseEENKUlvE_clEvENKUlvE_clEvEUlhhE_EESt5arrayIPcLm3EELi4E23TrivialOffsetCalculatorILi2EjESC_ILi1EjENS0_6memory15LoadWithoutCastENSF_16StoreWithoutCastEEEviT_T0_T2_T3_T4_T5_
        .type           _ZN2at6native27unrolled_elementwise_kernelINS0_13BinaryFunctorIhhhZZZNS0_18rshift_kernel_cudaERNS_18TensorIteratorBaseEENKUlvE_clEvENKUlvE_clEvEUlhhE_EESt5arrayIPcLm3EELi4E23TrivialOffsetCalculatorILi2EjESC_ILi1EjENS0_6memory15LoadWithoutCastENSF_16StoreWithoutCastEEEviT_T0_T2_T3_T4_T5_,@function
        .size           _ZN2at6native27unrolled_elementwise_kernelINS0_13BinaryFunctorIhhhZZZNS0_18rshift_kernel_cudaERNS_18TensorIteratorBaseEENKUlvE_clEvENKUlvE_clEvEUlhhE_EESt5arrayIPcLm3EELi4E23TrivialOffsetCalculatorILi2EjESC_ILi1EjENS0_6memory15LoadWithoutCastENSF_16StoreWithoutCastEEEviT_T0_T2_T3_T4_T5_,(.L_x_19707 - _ZN2at6native27unrolled_elementwise_kernelINS0_13BinaryFunctorIhhhZZZNS0_18rshift_kernel_cudaERNS_18TensorIteratorBaseEENKUlvE_clEvENKUlvE_clEvEUlhhE_EESt5arrayIPcLm3EELi4E23TrivialOffsetCalculatorILi2EjESC_ILi1EjENS0_6memory15LoadWithoutCastENSF_16StoreWithoutCastEEEviT_T0_T2_T3_T4_T5_)
        .other          _ZN2at6native27unrolled_elementwise_kernelINS0_13BinaryFunctorIhhhZZZNS0_18rshift_kernel_cudaERNS_18TensorIteratorBaseEENKUlvE_clEvENKUlvE_clEvEUlhhE_EESt5arrayIPcLm3EELi4E23TrivialOffsetCalculatorILi2EjESC_ILi1EjENS0_6memory15LoadWithoutCastENSF_16StoreWithoutCastEEEviT_T0_T2_T3_T4_T5_,@"STO_CUDA_ENTRY STV_DEFAULT"
_ZN2at6native27unrolled_elementwise_kernelINS0_13BinaryFunctorIhhhZZZNS0_18rshift_kernel_cudaERNS_18TensorIteratorBaseEENKUlvE_clEvENKUlvE_clEvEUlhhE_EESt5arrayIPcLm3EELi4E23TrivialOffsetCalculatorILi2EjESC_ILi1EjENS0_6memory15LoadWithoutCastENSF_16StoreWithoutCastEEEviT_T0_T2_T3_T4_T5_:
.text._ZN2at6native27unrolled_elementwise_kernelINS0_13BinaryFunctorIhhhZZZNS0_18rshift_kernel_cudaERNS_18TensorIteratorBaseEENKUlvE_clEvENKUlvE_clEvEUlhhE_EESt5arrayIPcLm3EELi4E23TrivialOffsetCalculatorILi2EjESC_ILi1EjENS0_6memory15LoadWithoutCastENSF_16StoreWithoutCastEEEviT_T0_T2_T3_T4_T5_:
[----:B------:R-:W-:Y:S02]  /*0000*/  IMAD.MOV.U32 R1, RZ, RZ, c[0x0][0x28] ;  /* 0x00000a00ff017624 */ /* 0x000fe400078e00ff */
[----:B------:R-:W0:Y:S01]  /*0010*/  S2R R0, SR_CTAID.X ;  /* 0x0000000000007919 */ /* 0x000e220000002500 */
[----:B------:R-:W-:Y:S01]  /*0020*/  IMAD.MOV.U32 R5, RZ, RZ, -0x200 ;  /* 0xfffffe00ff057424 */ /* 0x000fe200078e00ff */
[----:B------:R-:W-:Y:S02]  /*0030*/  ULDC.64 UR4, c[0x0][0x118] ;  /* 0x0000460000047ab9 */ /* 0x000fe40000000a00 */
[----:B------:R-:W1:Y:S01]  /*0040*/  S2R R3, SR_TID.X ;  /* 0x0000000000037919 */ /* 0x000e620000002100 */
[----:B0-----:R-:W-:Y:S01]  /*0050*/  IMAD R2, R0, R5, c[0x0][0x160] ;  /* 0x0000580000027624 */ /* 0x001fe200078e0205 */
[----:B------:R-:W-:Y:S01]  /*0060*/  PRMT R7, RZ, 0x7610, R7 ;  /* 0x00007610ff077816 */ /* 0x000fe20000000007 */
[----:B------:R-:W-:Y:S02]  /*0070*/  IMAD.MOV.U32 R5, RZ, RZ, RZ ;  /* 0x000000ffff057224 */ /* 0x000fe400078e00ff */
[----:B-1----:R-:W-:Y:S01]  /*0080*/  IMAD.MOV.U32 R21, RZ, RZ, R3 ;  /* 0x000000ffff157224 */ /* 0x002fe200078e0003 */
[----:B------:R-:W-:-:S13]  /*0090*/  ISETP.GE.AND P0, PT, R3, R2, PT ;  /* 0x000000020300720c */ /* 0x000fda0003f06270 */
[----:B------:R-:W-:Y:S01]  /*00a0*/  @!P0 IMAD R10, R0, 0x200, R21 ;  /* 0x00000200000a8824 */ /* 0x000fe200078e0215 */
[----:B------:R-:W-:-:S04]  /*00b0*/  @!P0 IADD3 R21, R21, 0x80, RZ ;  /* 0x0000008015158810 */ /* 0x000fc80007ffe0ff */
[----:B------:R-:W-:Y:S02]  /*00c0*/  ISETP.GE.AND P2, PT, R21, R2, PT ;  /* 0x000000021500720c */ /* 0x000fe40003f46270 */
[C---:B------:R-:W-:Y:S02]  /*00d0*/  @!P0 IADD3 R8, P3, R10.reuse, c[0x0][0x170], RZ ;  /* 0x00005c000a088a10 */ /* 0x040fe40007f7e0ff */
[----:B------:R-:W-:-:S03]  /*00e0*/  @!P0 IADD3 R10, P4, R10, c[0x0][0x178], RZ ;  /* 0x00005e000a0a8a10 */ /* 0x000fc60007f9e0ff */
[----:B------:R-:W-:Y:S02]  /*00f0*/  @!P0 IMAD.X R9, RZ, RZ, c[0x0][0x174], P3 ;  /* 0x00005d00ff098624 */ /* 0x000fe400018e06ff */
[----:B------:R-:W-:-:S03]  /*0100*/  @!P0 IMAD.X R11, RZ, RZ, c[0x0][0x17c], P4 ;  /* 0x00005f00ff0b8624 */ /* 0x000fc600020e06ff */
[----:B------:R0:W2:Y:S01]  /*0110*/  @!P0 LDG.E.U8 R5, [R8.64] ;  /* 0x0000000408058981 */ /* 0x0000a2000c1e1100 */
[----:B------:R-:W-:Y:S01]  /*0120*/  @!P2 IMAD R14, R0, 0x200, R21 ;  /* 0x00000200000ea824 */ /* 0x000fe200078e0215 */
[----:B------:R-:W-:Y:S02]  /*0130*/  @!P2 IADD3 R21, R21, 0x80, RZ ;  /* 0x000000801515a810 */ /* 0x000fe40007ffe0ff */
[----:B------:R1:W3:Y:S02]  /*0140*/  @!P0 LDG.E.U8 R7, [R10.64] ;  /* 0x000000040a078981 */ /* 0x0002e4000c1e1100 */
[----:B------:R-:W-:Y:S02]  /*0150*/  ISETP.GE.AND P1, PT, R21, R2, PT ;  /* 0x000000021500720c */ /* 0x000fe40003f26270 */
[----:B------:R-:W-:Y:S02]  /*0160*/  @!P2 IADD3 R12, P3, R14, c[0x0][0x178], RZ ;  /* 0x00005e000e0caa10 */ /* 0x000fe40007f7e0ff */
[----:B------:R-:W-:-:S03]  /*0170*/  PRMT R4, RZ, 0x7610, R4 ;  /* 0x00007610ff047816 */ /* 0x000fc60000000004 */
[----:B------:R-:W-:-:S06]  /*0180*/  @!P2 IMAD.X R13, RZ, RZ, c[0x0][0x17c], P3 ;  /* 0x00005f00ff0da624 */ /* 0x000fcc00018e06ff */
[----:B------:R-:W-:Y:S01]  /*0190*/  @!P1 IMAD R18, R0, 0x200, R21 ;  /* 0x0000020000129824 */ /* 0x000fe200078e0215 */
[----:B------:R-:W-:Y:S01]  /*01a0*/  PRMT R6, RZ, 0x7610, R6 ;  /* 0x00007610ff067816 */ /* 0x000fe20000000006 */
[----:B------:R4:W2:Y:S03]  /*01b0*/  @!P2 LDG.E.U8 R4, [R12.64] ;  /* 0x000000040c04a981 */ /* 0x0008a6000c1e1100 */
[----:B------:R-:W-:Y:S02]  /*01c0*/  @!P1 IADD3 R16, P3, R18, c[0x0][0x178], RZ ;  /* 0x00005e0012109a10 */ /* 0x000fe40007f7e0ff */
[----:B------:R-:W-:Y:S02]  /*01d0*/  @!P2 IADD3 R14, P4, R14, c[0x0][0x170], RZ ;  /* 0x00005c000e0eaa10 */ /* 0x000fe40007f9e0ff */
[----:B------:R-:W-:Y:S01]  /*01e0*/  @!P1 IADD3 R18, P5, R18, c[0x0][0x170], RZ ;  /* 0x00005c0012129a10 */ /* 0x000fe20007fbe0ff */
[----:B------:R-:W-:Y:S01]  /*01f0*/  @!P1 IMAD.X R17, RZ, RZ, c[0x0][0x17c], P3 ;  /* 0x00005f00ff119624 */ /* 0x000fe200018e06ff */
[----:B0-----:R-:W-:Y:S01]  /*0200*/  CS2R R8, SRZ ;  /* 0x0000000000087805 */ /* 0x001fe2000001ff00 */
[----:B------:R-:W-:-:S02]  /*0210*/  @!P2 IMAD.X R15, RZ, RZ, c[0x0][0x174], P4 ;  /* 0x00005d00ff0fa624 */ /* 0x000fc400020e06ff */
[----:B------:R-:W-:Y:S01]  /*0220*/  @!P1 IMAD.X R19, RZ, RZ, c[0x0][0x174], P5 ;  /* 0x00005d00ff139624 */ /* 0x000fe200028e06ff */
[----:B------:R0:W2:Y:S04]  /*0230*/  @!P1 LDG.E.U8 R6, [R16.64] ;  /* 0x0000000410069981 */ /* 0x0000a8000c1e1100 */
[----:B------:R0:W2:Y:S04]  /*0240*/  @!P2 LDG.E.U8 R9, [R14.64] ;  /* 0x000000040e09a981 */ /* 0x0000a8000c1e1100 */
[----:B------:R4:W2:Y:S01]  /*0250*/  @!P1 LDG.E.U8 R8, [R18.64] ;  /* 0x0000000412089981 */ /* 0x0008a2000c1e1100 */
[----:B------:R-:W-:-:S04]  /*0260*/  @!P1 IADD3 R21, R21, 0x80, RZ ;  /* 0x0000008015159810 */ /* 0x000fc80007ffe0ff */
[----:B------:R-:W-:Y:S02]  /*0270*/  ISETP.GE.AND P3, PT, R21, R2, PT ;  /* 0x000000021500720c */ /* 0x000fe40003f66270 */
[----:B0-----:R-:W-:Y:S01]  /*0280*/  IADD3 R14, R3, 0x80, RZ ;  /* 0x00000080030e7810 */ /* 0x001fe20007ffe0ff */
[----:B------:R-:W-:Y:S01]  /*0290*/  IMAD.MOV.U32 R15, RZ, RZ, R3 ;  /* 0x000000ffff0f7224 */ /* 0x000fe200078e0003 */
[----:B-1----:R-:W-:-:S09]  /*02a0*/  PRMT R10, RZ, 0x7610, R10 ;  /* 0x00007610ff0a7816 */ /* 0x002fd2000000000a */
[----:B------:R-:W-:-:S05]  /*02b0*/  @!P3 IMAD R11, R0, 0x200, R21 ;  /* 0x00000200000bb824 */ /* 0x000fca00078e0215 */
[C---:B----4-:R-:W-:Y:S01]  /*02c0*/  @!P3 IADD3 R12, P1, R11.reuse, c[0x0][0x178], RZ ;  /* 0x00005e000b0cba10 */ /* 0x050fe20007f3e0ff */
[----:B------:R-:W-:Y:S02]  /*02d0*/  @!P0 IMAD.MOV.U32 R15, RZ, RZ, R14 ;  /* 0x000000ffff0f8224 */ /* 0x000fe400078e000e */
[----:B------:R-:W-:Y:S02]  /*02e0*/  @!P0 IMAD R18, R0, 0x200, R3 ;  /* 0x0000020000128824 */ /* 0x000fe400078e0203 */
[----:B------:R-:W-:Y:S01]  /*02f0*/  @!P3 IMAD.X R13, RZ, RZ, c[0x0][0x17c], P1 ;  /* 0x00005f00ff0db624 */ /* 0x000fe200008e06ff */
[----:B------:R-:W-:-:S04]  /*0300*/  @!P3 IADD3 R16, P1, R11, c[0x0][0x170], RZ ;  /* 0x00005c000b10ba10 */ /* 0x000fc80007f3e0ff */
[----:B------:R0:W5:Y:S01]  /*0310*/  @!P3 LDG.E.U8 R10, [R12.64] ;  /* 0x000000040c0ab981 */ /* 0x000162000c1e1100 */
[----:B------:R-:W-:Y:S02]  /*0320*/  @!P3 IMAD.X R17, RZ, RZ, c[0x0][0x174], P1 ;  /* 0x00005d00ff11b624 */ /* 0x000fe400008e06ff */
[----:B------:R-:W-:-:S06]  /*0330*/  IMAD.MOV.U32 R11, RZ, RZ, RZ ;  /* 0x000000ffff0b7224 */ /* 0x000fcc00078e00ff */
[----:B------:R1:W5:Y:S01]  /*0340*/  @!P3 LDG.E.U8 R11, [R16.64] ;  /* 0x00000004100bb981 */ /* 0x000362000c1e1100 */
[----:B0-----:R-:W-:-:S05]  /*0350*/  @!P0 IADD3 R12, P4, R18, c[0x0][0x168], RZ ;  /* 0x00005a00120c8a10 */ /* 0x001fca0007f9e0ff */
[----:B------:R-:W-:Y:S01]  /*0360*/  @!P0 IMAD.X R13, RZ, RZ, c[0x0][0x16c], P4 ;  /* 0x00005b00ff0d8624 */ /* 0x000fe200020e06ff */
[----:B------:R-:W-:Y:S01]  /*0370*/  ISETP.GE.AND P3, PT, R15, R2, PT ;  /* 0x000000020f00720c */ /* 0x000fe20003f66270 */
[----:B------:R-:W-:Y:S01]  /*0380*/  BSSY B0, `(.L_x_8631) ;  /* 0x000001d000007945 */ /* 0x000fe20003800000 */
[C---:B---3--:R-:W-:Y:S02]  /*0390*/  LOP3.LUT R14, R7.reuse, 0xff, RZ, 0xc0, !PT ;  /* 0x000000ff070e7812 */ /* 0x048fe400078ec0ff */
[----:B------:R-:W-:Y:S02]  /*03a0*/  LOP3.LUT R7, R7, 0xff, RZ, 0xc0, !PT ;  /* 0x000000ff07077812 */ /* 0x000fe400078ec0ff */
[----:B--2---:R-:W-:Y:S02]  /*03b0*/  SHF.R.U32.HI R5, RZ, R14, R5 ;  /* 0x0000000eff057219 */ /* 0x004fe40000011605 */
[----:B------:R-:W-:-:S04]  /*03c0*/  ISETP.GT.U32.AND P1, PT, R7, 0x7, PT ;  /* 0x000000070700780c */ /* 0x000fc80003f24070 */
[----:B------:R-:W-:-:S05]  /*03d0*/  SEL R5, R5, RZ, !P1 ;  /* 0x000000ff05057207 */ /* 0x000fca0004800000 */
[----:B------:R1:W-:Y:S01]  /*03e0*/  @!P0 STG.E.U8 [R12.64], R5 ;  /* 0x000000050c008986 */ /* 0x0003e2000c101104 */
[C---:B------:R-:W-:Y:S02]  /*03f0*/  LOP3.LUT R3, R4.reuse, 0xff, RZ, 0xc0, !PT ;  /* 0x000000ff04037812 */ /* 0x040fe400078ec0ff */
[----:B------:R-:W-:Y:S02]  /*0400*/  LOP3.LUT R4, R4, 0xff, RZ, 0xc0, !PT ;  /* 0x000000ff04047812 */ /* 0x000fe400078ec0ff */
[----:B------:R-:W-:Y:S02]  /*0410*/  ISETP.GT.U32.AND P2, PT, R3, 0x7, PT ;  /* 0x000000070300780c */ /* 0x000fe40003f44070 */
[C---:B------:R-:W-:Y:S02]  /*0420*/  LOP3.LUT R7, R6.reuse, 0xff, RZ, 0xc0, !PT ;  /* 0x000000ff06077812 */ /* 0x040fe400078ec0ff */
[----:B------:R-:W-:Y:S02]  /*0430*/  LOP3.LUT R3, R6, 0xff, RZ, 0xc0, !PT ;  /* 0x000000ff06037812 */ /* 0x000fe400078ec0ff */
[----:B------:R-:W-:-:S02]  /*0440*/  SHF.R.U32.HI R4, RZ, R4, R9 ;  /* 0x00000004ff047219 */ /* 0x000fc40000011609 */
[----:B------:R-:W-:Y:S02]  /*0450*/  ISETP.GT.U32.AND P1, PT, R7, 0x7, PT ;  /* 0x000000070700780c */ /* 0x000fe40003f24070 */
[----:B------:R-:W-:Y:S02]  /*0460*/  SHF.R.U32.HI R3, RZ, R3, R8 ;  /* 0x00000003ff037219 */ /* 0x000fe40000011608 */
[----:B------:R-:W-:Y:S02]  /*0470*/  SEL R9, R4, RZ, !P2 ;  /* 0x000000ff04097207 */ /* 0x000fe40005000000 */
[----:B------:R-:W-:Y:S01]  /*0480*/  SEL R3, R3, RZ, !P1 ;  /* 0x000000ff03037207 */ /* 0x000fe20004800000 */
[----:B------:R-:W-:Y:S05]  /*0490*/  @P3 BRA `(.L_x_8632) ;  /* 0x000000b000003947 */ /* 0x000fea0003800000 */
[----:B-1----:R-:W-:Y:S01]  /*04a0*/  IMAD R4, R0, 0x200, R15 ;  /* 0x0000020000047824 */ /* 0x002fe200078e020f */
        /* <DEDUP_REMOVED lines=10> */
.L_x_8632:
[----:B-1----:R-:W-:Y:S05]  /*0550*/  BSYNC B0 ;  /* 0x0000000000007941 */ /* 0x002fea0003800000 */
.L_x_8631:
[----:B------:R-:W-:Y:S02]  /*0560*/  ISETP.GE.AND P0, PT, R15, R2, PT ;  /* 0x000000020f00720c */ /* 0x000fe40003f06270 */
[----:B-----5:R-:W-:-:S11]  /*0570*/  LOP3.LUT R2, R10, 0xff, RZ, 0xc0, !PT ;  /* 0x000000ff0a027812 */ /* 0x020fd600078ec0ff */
[----:B------:R-:W-:Y:S05]  /*0580*/  @P0 EXIT ;  /* 0x000000000000094d */ /* 0x000fea0003800000 */
[----:B------:R-:W-:Y:S01]  /*0590*/  IMAD R0, R0, 0x200, R15 ;  /* 0x0000020000007824 */ /* 0x000fe200078e020f */
[----:B------:R-:W-:Y:S02]  /*05a0*/  LOP3.LUT R10, R10, 0xff, RZ, 0xc0, !PT ;  /* 0x000000ff0a0a7812 */ /* 0x000fe400078ec0ff */
[----:B------:R-:W-:Y:S02]  /*05b0*/  ISETP.GT.U32.AND P0, PT, R2, 0x7, PT ;  /* 0x000000070200780c */ /* 0x000fe40003f04070 */
[----:B------:R-:W-:Y:S02]  /*05c0*/  IADD3 R2, P1, R0, c[0x0][0x168], RZ ;  /* 0x00005a0000027a10 */ /* 0x000fe40007f3e0ff */
[----:B------:R-:W-:-:S03]  /*05d0*/  SHF.R.U32.HI R10, RZ, R10, R11 ;  /* 0x0000000aff0a7219 */ /* 0x000fc6000001160b */
[----:B0-----:R-:W-:Y:S01]  /*05e0*/  IMAD.X R3, RZ, RZ, c[0x0][0x16c], P1 ;  /* 0x00005b00ff037624 */ /* 0x001fe200008e06ff */
[----:B------:R-:W-:-:S05]  /*05f0*/  SEL R5, R10, RZ, !P0 ;  /* 0x000000ff0a057207 */ /* 0x000fca0004000000 */
[----:B------:R-:W-:Y:S01]  /*0600*/  STG.E.U8 [R2.64], R5 ;  /* 0x0000000502007986 */ /* 0x000fe2000c101104 */
[----:B------:R-:W-:Y:S05]  /*0610*/  EXIT ;  /* 0x000000000000794d */ /* 0x000fea0003800000 */
.L_x_8633:
        /* <DEDUP_REMOVED lines=14> */
.L_x_19707:


//--------------------- .text._ZN2at6native29vectorized_elementwise_kernelILi2ENS0_13BinaryFunctorIhhhZZZNS0_18rshift_kernel_cudaERNS_18TensorIteratorBaseEENKUlvE_clEvENKUlvE_clEvEUlhhE_EESt5arrayIPcLm3EEEEviT0_T1_ --------------------------
	.section	.text._ZN2at6native29vectorized_elementwise_kernelILi2ENS0_13BinaryFunctorIhhhZZZNS0_18rshift_kernel_cudaERNS_18TensorIteratorBaseEENKUlvE_clEvENKUlvE_clEvEUlhhE_EESt5arrayIPcLm3EEEEviT0_T1_,"ax",@progbits
	.sectioninfo	@"SHI_REGISTERS=32"
	.align	128
        .global         _ZN2at6native29vectorized_elementwise_kernelILi2ENS0_13BinaryFunctorIhhhZZZNS0_18rshift_kernel_cudaERNS_18TensorIteratorBaseEENKUlvE_clEvENKUlvE_clEvEUlhhE_EESt5arrayIPcLm3EEEEviT0_T1_
        .type           _ZN2at6native29vectorized_elementwise_kernelILi2ENS0_13BinaryFunctorIhhhZZZNS0_18rshift_kernel_cudaERNS_18TensorIteratorBaseEENKUlvE_clEvENKUlvE_clEvEUlhhE_EESt5arrayIPcLm3EEEEviT0_T1_,@function
        .size           _ZN2at6native29vectorized_elementwise_kernelILi2ENS0_13BinaryFunctorIhhhZZZNS0_18rshift_kernel_cudaERNS_18TensorIteratorBaseEENKUlvE_clEvENKUlvE_clEvEUlhhE_EESt5arrayIPcLm3EEEEviT0_T1_,(.L_x_19708 - _ZN2at6native29vectorized_elementwise_kernelILi2ENS0_13BinaryFunctorIhhhZZZNS0_18rshift_kernel_cudaERNS_18TensorIteratorBaseEENKUlvE_clEvENKUlvE_clEvEUlhhE_EESt5arrayIPcLm3EEEEviT0_T1_)
        .other          _ZN2at6native29vectorized_elementwise_kernelILi2ENS0_13BinaryFunctorIhhhZZZNS0_18rshift_kernel_cudaERNS_18TensorIteratorBaseEENKUlvE_clEvENKUlvE_clEvEUlhhE_EESt5arrayIPcLm3EEEEviT0_T1_,@"STO_CUDA_ENTRY STV_DEFAULT"
_ZN2at6native29vectorized_elementwise_kernelILi2ENS0_13BinaryFunctorIhhhZZZNS0_18rshift_kernel_cudaERNS_18TensorIteratorBaseEENKUlvE_clEvENKUlvE_clEvEUlhhE_EESt5arrayIPcLm3EEEEviT0_T1_:
.text._ZN2at6native29vectorized_elementwise_kernelILi2ENS0_13BinaryFunctorIhhhZZZNS0_18rshift_kernel_cudaERNS_18TensorIteratorBaseEENKUlvE_clEvENKUlvE_clEvEUlhhE_EESt5arrayIPcLm3EEEEviT0_T1_:
        /* <DEDUP_REMOVED lines=16> */
[----:B------:R-:W3:Y:S04]  /*0100*/  LDG.E.U16 R12, [R8.64] ;  /* 0x00000004080c7981 */ /* 0x000ee8000c1e1500 */
[----:B------:R-:W4:Y:S04]  /*0110*/  LDG.E.U16 R16, [R10.64+0x100] ;  /* 0x000100040a107981 */ /* 0x000f28000c1e1500 */
        /* <DEDUP_REMOVED lines=10> */
[----:B---3--:R-:W-:Y:S02]  /*01c0*/  PRMT R0, R12, 0x7770, RZ ;  /* 0x000077700c007816 */ /* 0x008fe400000000ff */
[----:B------:R-:W-:Y:S02]  /*01d0*/  ISETP.GT.U32.AND P6, PT, R13, 0x7, PT ;  /* 0x000000070d00780c */ /* 0x000fe40003fc4070 */
[----:B------:R-:W-:Y:S02]  /*01e0*/  SHF.R.U32.HI R13, RZ, R13, R0 ;  /* 0x0000000dff0d7219 */ /* 0x000fe40000011600 */
[----:B----4-:R-:W-:-:S02]  /*01f0*/  PRMT R9, R16, 0x7770, RZ ;  /* 0x0000777010097816 */ /* 0x010fc400000000ff */
[----:B-----5:R-:W-:Y:S02]  /*0200*/  PRMT R0, R14, 0x7770, RZ ;  /* 0x000077700e007816 */ /* 0x020fe400000000ff */
[----:B------:R-:W-:Y:S02]  /*0210*/  ISETP.GT.U32.AND P4, PT, R9, 0x7, PT ;  /* 0x000000070900780c */ /* 0x000fe40003f84070 */
[----:B0-----:R-:W-:Y:S02]  /*0220*/  SHF.R.U32.HI R10, RZ, R9, R0 ;  /* 0x00000009ff0a7219 */ /* 0x001fe40000011600 */
[C---:B------:R-:W-:Y:S02]  /*0230*/  PRMT R9, R7.reuse, 0x7770, RZ ;  /* 0x0000777007097816 */ /* 0x040fe400000000ff */
[----:B------:R-:W-:Y:S02]  /*0240*/  PRMT R0, R6, 0x7770, RZ ;  /* 0x0000777006007816 */ /* 0x000fe400000000ff */
[----:B------:R-:W-:-:S02]  /*0250*/  PRMT R7, R7, 0x7771, RZ ;  /* 0x0000777107077816 */ /* 0x000fc400000000ff */
[----:B------:R-:W-:Y:S02]  /*0260*/  PRMT R6, R6, 0x7771, RZ ;  /* 0x0000777106067816 */ /* 0x000fe400000000ff */
[----:B------:R-:W-:Y:S02]  /*0270*/  ISETP.GT.U32.AND P2, PT, R9, 0x7, PT ;  /* 0x000000070900780c */ /* 0x000fe40003f44070 */
[----:B------:R-:W-:Y:S02]  /*0280*/  SHF.R.U32.HI R9, RZ, R9, R0 ;  /* 0x00000009ff097219 */ /* 0x000fe40000011600 */
[----:B------:R-:W-:Y:S02]  /*0290*/  ISETP.GT.U32.AND P1, PT, R7, 0x7, PT ;  /* 0x000000070700780c */ /* 0x000fe40003f24070 */
[----:B------:R-:W-:Y:S02]  /*02a0*/  SHF.R.U32.HI R6, RZ, R7, R6 ;  /* 0x00000007ff067219 */ /* 0x000fe40000011606 */
[----:B------:R-:W-:-:S02]  /*02b0*/  PRMT R7, R4, 0x7770, RZ ;  /* 0x0000777004077816 */ /* 0x000fc400000000ff */
[C---:B------:R-:W-:Y:S02]  /*02c0*/  PRMT R0, R5.reuse, 0x7770, RZ ;  /* 0x0000777005007816 */ /* 0x040fe400000000ff */
[----:B------:R-:W-:Y:S02]  /*02d0*/  PRMT R12, R12, 0x7771, RZ ;  /* 0x000077710c0c7816 */ /* 0x000fe400000000ff */
[----:B------:R-:W-:Y:S02]  /*02e0*/  PRMT R11, R16, 0x7771, RZ ;  /* 0x00007771100b7816 */ /* 0x000fe400000000ff */
[----:B------:R-:W-:Y:S02]  /*02f0*/  PRMT R8, R14, 0x7771, RZ ;  /* 0x000077710e087816 */ /* 0x000fe400000000ff */
[----:B------:R-:W-:Y:S02]  /*0300*/  PRMT R5, R5, 0x7771, RZ ;  /* 0x0000777105057816 */ /* 0x000fe400000000ff */
[----:B------:R-:W-:-:S02]  /*0310*/  PRMT R4, R4, 0x7771, RZ ;  /* 0x0000777104047816 */ /* 0x000fc400000000ff */
[----:B------:R-:W-:Y:S02]  /*0320*/  SEL R13, R13, RZ, !P6 ;  /* 0x000000ff0d0d7207 */ /* 0x000fe40007000000 */
[----:B------:R-:W-:Y:S02]  /*0330*/  ISETP.GT.U32.AND P5, PT, R15, 0x7, PT ;  /* 0x000000070f00780c */ /* 0x000fe40003fa4070 */
[----:B------:R-:W-:Y:S02]  /*0340*/  SHF.R.U32.HI R12, RZ, R15, R12 ;  /* 0x0000000fff0c7219 */ /* 0x000fe4000001160c */
[----:B------:R-:W-:Y:S02]  /*0350*/  ISETP.GT.U32.AND P3, PT, R11, 0x7, PT ;  /* 0x000000070b00780c */ /* 0x000fe40003f64070 */
[----:B------:R-:W-:Y:S02]  /*0360*/  SHF.R.U32.HI R8, RZ, R11, R8 ;  /* 0x0000000bff087219 */ /* 0x000fe40000011608 */
[----:B------:R-:W-:-:S02]  /*0370*/  ISETP.GT.U32.AND P0, PT, R7, 0x7, PT ;  /* 0x000000070700780c */ /* 0x000fc40003f04070 */
[----:B------:R-:W-:Y:S02]  /*0380*/  SHF.R.U32.HI R0, RZ, R7, R0 ;  /* 0x00000007ff007219 */ /* 0x000fe40000011600 */
[----:B------:R-:W-:Y:S02]  /*0390*/  ISETP.GT.U32.AND P6, PT, R4, 0x7, PT ;  /* 0x000000070400780c */ /* 0x000fe40003fc4070 */
[----:B------:R-:W-:Y:S02]  /*03a0*/  SHF.R.U32.HI R5, RZ, R4, R5 ;  /* 0x00000004ff057219 */ /* 0x000fe40000011605 */
[----:B------:R-:W-:Y:S02]  /*03b0*/  SEL R12, R12, RZ, !P5 ;  /* 0x000000ff0c0c7207 */ /* 0x000fe40006800000 */
[----:B------:R-:W-:Y:S02]  /*03c0*/  SEL R7, R10, RZ, !P4 ;  /* 0x000000ff0a077207 */ /* 0x000fe40006000000 */
[----:B------:R-:W-:-:S02]  /*03d0*/  SEL R8, R8, RZ, !P3 ;  /* 0x000000ff08087207 */ /* 0x000fc40005800000 */
[----:B------:R-:W-:Y:S02]  /*03e0*/  SEL R9, R9, RZ, !P2 ;  /* 0x000000ff09097207 */ /* 0x000fe40005000000 */
[----:B------:R-:W-:Y:S02]  /*03f0*/  SEL R6, R6, RZ, !P1 ;  /* 0x000000ff06067207 */ /* 0x000fe40004800000 */
[----:B------:R-:W-:Y:S02]  /*0400*/  SEL R0, R0, RZ, !P0 ;  /* 0x000000ff00007207 */ /* 0x000fe40004000000 */
[----:B------:R-:W-:Y:S02]  /*0410*/  SEL R5, R5, RZ, !P6 ;  /* 0x000000ff05057207 */ /* 0x000fe40007000000 */
        /* <DEDUP_REMOVED lines=9> */
.L_x_8634:
[----:B------:R-:W0:Y:S01]  /*04b0*/  S2R R13, SR_TID.X ;  /* 0x00000000000d7919 */ /* 0x000e220000002100 */
[----:B------:R-:W-:Y:S01]  /*04c0*/  PRMT R19, RZ, 0x7610, R19 ;  /* 0x00007610ff137816 */ /* 0x000fe20000000013 */
[----:B------:R-:W-:Y:S01]  /*04d0*/  IMAD.MOV.U32 R18, RZ, RZ, RZ ;  /* 0x000000ffff127224 */ /* 0x000fe200078e00ff */
[----:B------:R-:W-:-:S02]  /*04e0*/  PRMT R21, RZ, 0x7610, R21 ;  /* 0x00007610ff157816 */ /* 0x000fc40000000015 */
[----:B0-----:R-:W-:Y:S01]  /*04f0*/  ISETP.GE.AND P0, PT, R13, R12, PT ;  /* 0x0000000c0d00720c */ /* 0x001fe20003f06270 */
[----:B------:R-:W-:-:S12]  /*0500*/  IMAD.MOV.U32 R23, RZ, RZ, R13 ;  /* 0x000000ffff177224 */ /* 0x000fd800078e000d */
[----:B------:R-:W-:Y:S01]  /*0510*/  @!P0 IMAD.IADD R2, R0, 0x1, R23 ;  /* 0x0000000100028824 */ /* 0x000fe200078e0217 */
[----:B------:R-:W-:-:S04]  /*0520*/  @!P0 IADD3 R23, R23, 0x80, RZ ;  /* 0x0000008017178810 */ /* 0x000fc80007ffe0ff */
[----:B------:R-:W-:Y:S02]  /*0530*/  ISETP.GE.AND P5, PT, R23, R12, PT ;  /* 0x0000000c1700720c */ /* 0x000fe40003fa6270 */
[C---:B------:R-:W-:Y:S02]  /*0540*/  @!P0 IADD3 R4, P1, R2.reuse, c[0x0][0x170], RZ ;  /* 0x00005c0002048a10 */ /* 0x040fe40007f3e0ff */
[----:B------:R-:W-:-:S03]  /*0550*/  @!P0 IADD3 R2, P2, R2, c[0x0][0x178], RZ ;  /* 0x00005e0002028a10 */ /* 0x000fc60007f5e0ff */
[----:B------:R-:W-:Y:S02]  /*0560*/  @!P0 IMAD.X R5, RZ, RZ, c[0x0][0x174], P1 ;  /* 0x00005d00ff058624 */ /* 0x000fe400008e06ff */
[----:B------:R-:W-:Y:S01]  /*0570*/  @!P0 IMAD.X R3, RZ, RZ, c[0x0][0x17c], P2 ;  /* 0x00005f00ff038624 */ /* 0x000fe200010e06ff */
[----:B------:R-:W-:Y:S01]  /*0580*/  PRMT R15, RZ, 0x7610, R15 ;  /* 0x00007610ff0f7816 */ /* 0x000fe2000000000f */
[----:B------:R-:W-:Y:S01]  /*0590*/  IMAD.MOV.U32 R16, RZ, RZ, RZ ;  /* 0x000000ffff107224 */ /* 0x000fe200078e00ff */
[----:B------:R0:W2:Y:S01]  /*05a0*/  @!P0 LDG.E.U8 R18, [R4.64] ;  /* 0x0000000404128981 */ /* 0x0000a2000c1e1100 */
[----:B------:R-:W-:Y:S01]  /*05b0*/  @!P5 IMAD.IADD R8, R0, 0x1, R23 ;  /* 0x000000010008d824 */ /* 0x000fe200078e0217 */
[----:B------:R-:W-:Y:S01]  /*05c0*/  @!P5 IADD3 R23, R23, 0x80, RZ ;  /* 0x000000801717d810 */ /* 0x000fe20007ffe0ff */
[----:B------:R-:W-:Y:S01]  /*05d0*/  IMAD.MOV.U32 R22, RZ, RZ, RZ ;  /* 0x000000ffff167224 */ /* 0x000fe200078e00ff */
[----:B------:R1:W3:Y:S02]  /*05e0*/  @!P0 LDG.E.U8 R19, [R2.64] ;  /* 0x0000000402138981 */ /* 0x0002e4000c1e1100 */
[----:B------:R-:W-:-:S02]  /*05f0*/  ISETP.GE.AND P4, PT, R23, R12, PT ;  /* 0x0000000c1700720c */ /* 0x000fc40003f86270 */
[----:B------:R-:W-:-:S05]  /*0600*/  @!P5 IADD3 R6, P6, R8, c[0x0][0x178], RZ ;  /* 0x00005e000806da10 */ /* 0x000fca0007fde0ff */
[----:B------:R-:W-:-:S06]  /*0610*/  @!P5 IMAD.X R7, RZ, RZ, c[0x0][0x17c], P6 ;  /* 0x00005f00ff07d624 */ /* 0x000fcc00030e06ff */
[----:B------:R-:W-:Y:S01]  /*0620*/  @!P4 IMAD.IADD R24, R0, 0x1, R23 ;  /* 0x000000010018c824 */ /* 0x000fe200078e0217 */
[----:B------:R-:W-:Y:S01]  /*0630*/  @!P4 IADD3 R23, R23, 0x80, RZ ;  /* 0x000000801717c810 */ /* 0x000fe20007ffe0ff */
[----:B------:R4:W5:Y:S03]  /*0640*/  @!P5 LDG.E.U8 R21, [R6.64] ;  /* 0x000000040615d981 */ /* 0x000966000c1e1100 */
[----:B------:R-:W-:-:S13]  /*0650*/  ISETP.GE.AND P3, PT, R23, R12, PT ;  /* 0x0000000c1700720c */ /* 0x000fda0003f66270 */
[----:B------:R-:W-:Y:S01]  /*0660*/  @!P3 IMAD.IADD R14, R0, 0x1, R23 ;  /* 0x00000001000eb824 */ /* 0x000fe200078e0217 */
[----:B------:R-:W-:-:S04]  /*0670*/  @!P3 IADD3 R23, R23, 0x80, RZ ;  /* 0x000000801717b810 */ /* 0x000fc80007ffe0ff */
[----:B------:R-:W-:Y:S02]  /*0680*/  ISETP.GE.AND P1, PT, R23, R12, PT ;  /* 0x0000000c1700720c */ /* 0x000fe40003f26270 */
[----:B------:R-:W-:Y:S02]  /*0690*/  @!P4 IADD3 R10, P2, R24, c[0x0][0x170], RZ ;  /* 0x00005c00180aca10 */ /* 0x000fe40007f5e0ff */
[----:B------:R-:W-:-:S03]  /*06a0*/  @!P5 IADD3 R8, P6, R8, c[0x0][0x170], RZ ;  /* 0x00005c000808da10 */ /* 0x000fc60007fde0ff */
[----:B------:R-:W-:-:S06]  /*06b0*/  @!P4 IMAD.X R11, RZ, RZ, c[0x0][0x174], P2 ;  /* 0x00005d00ff0bc624 */ /* 0x000fcc00010e06ff */
[----:B------:R-:W-:Y:S01]  /*06c0*/  @!P1 IMAD.IADD R26, R0, 0x1, R23 ;  /* 0x00000001001a9824 */ /* 0x000fe200078e0217 */
[----:B------:R-:W-:Y:S01]  /*06d0*/  @!P1 IADD3 R23, R23, 0x80, RZ ;  /* 0x0000008017179810 */ /* 0x000fe20007ffe0ff */
[----:B------:R-:W-:Y:S01]  /*06e0*/  @!P5 IMAD.X R9, RZ, RZ, c[0x0][0x174], P6 ;  /* 0x00005d00ff09d624 */ /* 0x000fe200030e06ff */
[----:B------:R-:W-:Y:S01]  /*06f0*/  @!P4 IADD3 R24, P6, R24, c[0x0][0x178], RZ ;  /* 0x00005e001818ca10 */ /* 0x000fe20007fde0ff */
[----:B------:R0:W5:Y:S01]  /*0700*/  @!P4 LDG.E.U8 R16, [R10.64] ;  /* 0x000000040a10c981 */ /* 0x000162000c1e1100 */
[----:B------:R-:W-:-:S03]  /*0710*/  ISETP.GE.AND P2, PT, R23, R12, PT ;  /* 0x0000000c1700720c */ /* 0x000fc60003f46270 */
[----:B------:R-:W-:Y:S01]  /*0720*/  @!P4 IMAD.X R25, RZ, RZ, c[0x0][0x17c], P6 ;  /* 0x00005f00ff19c624 */ /* 0x000fe200030e06ff */
[----:B------:R0:W5:Y:S04]  /*0730*/  @!P5 LDG.E.U8 R22, [R8.64] ;  /* 0x000000040816d981 */ /* 0x000168000c1e1100 */
[----:B------:R4:W5:Y:S01]  /*0740*/  @!P4 LDG.E.U8 R15, [R24.64] ;  /* 0x00000004180fc981 */ /* 0x000962000c1e1100 */
[----:B-1----:R-:W-:-:S04]  /*0750*/  @!P3 IADD3 R2, P4, R14, c[0x0][0x170], RZ ;  /* 0x00005c000e02ba10 */ /* 0x002fc80007f9e0ff */
[----:B------:R-:W-:Y:S01]  /*0760*/  @!P2 IMAD.IADD R28, R0, 0x1, R23 ;  /* 0x00000001001ca824 */ /* 0x000fe200078e0217 */
[----:B------:R-:W-:Y:S01]  /*0770*/  @!P2 IADD3 R23, R23, 0x80, RZ ;  /* 0x000000801717a810 */ /* 0x000fe20007ffe0ff */
[----:B------:R-:W-:Y:S01]  /*0780*/  @!P3 IMAD.X R3, RZ, RZ, c[0x0][0x174], P4 ;  /* 0x00005d00ff03b624 */ /* 0x000fe200020e06ff */
[----:B0-----:R-:W-:Y:S02]  /*0790*/  @!P3 IADD3 R4, P5, R14, c[0x0][0x178], RZ ;  /* 0x00005e000e04ba10 */ /* 0x001fe40007fbe0ff */
[----:B------:R-:W-:Y:S01]  /*07a0*/  ISETP.GE.AND P4, PT, R23, R12, PT ;  /* 0x0000000c1700720c */ /* 0x000fe20003f86270 */
[----:B------:R-:W-:Y:S01]  /*07b0*/  IMAD.MOV.U32 R20, RZ, RZ, RZ ;  /* 0x000000ffff147224 */ /* 0x000fe200078e00ff */
[----:B------:R-:W-:Y:S01]  /*07c0*/  PRMT R14, RZ, 0x7610, R14 ;  /* 0x00007610ff0e7816 */ /* 0x000fe2000000000e */
[----:B------:R-:W-:Y:S01]  /*07d0*/  @!P3 IMAD.X R5, RZ, RZ, c[0x0][0x17c], P5 ;  /* 0x00005f00ff05b624 */ /* 0x000fe200028e06ff */
[----:B----4-:R-:W-:-:S03]  /*07e0*/  @!P1 IADD3 R6, P5, R26, c[0x0][0x178], RZ ;  /* 0x00005e001a069a10 */ /* 0x010fc60007fbe0ff */
[----:B------:R0:W4:Y:S04]  /*07f0*/  @!P3 LDG.E.U8 R20, [R2.64] ;  /* 0x000000040214b981 */ /* 0x000128000c1e1100 */
[----:B------:R1:W4:Y:S01]  /*0800*/  @!P3 LDG.E.U8 R14, [R4.64] ;  /* 0x00000004040eb981 */ /* 0x000322000c1e1100 */
[----:B------:R-:W-:Y:S01]  /*0810*/  @!P1 IADD3 R24, P3, R26, c[0x0][0x170], RZ ;  /* 0x00005c001a189a10 */ /* 0x000fe20007f7e0ff */
[----:B------:R-:W-:Y:S02]  /*0820*/  IMAD.MOV.U32 R27, RZ, RZ, RZ ;  /* 0x000000ffff1b7224 */ /* 0x000fe400078e00ff */
[----:B0-----:R-:W-:Y:S01]  /*0830*/  @!P4 IMAD.IADD R2, R0, 0x1, R23 ;  /* 0x000000010002c824 */ /* 0x001fe200078e0217 */
[----:B------:R-:W-:Y:S01]  /*0840*/  @!P4 IADD3 R23, R23, 0x80, RZ ;  /* 0x000000801717c810 */ /* 0x000fe20007ffe0ff */
[----:B------:R-:W-:Y:S01]  /*0850*/  @!P1 IMAD.X R25, RZ, RZ, c[0x0][0x174], P3 ;  /* 0x00005d00ff199624 */ /* 0x000fe200018e06ff */
[----:B------:R-:W-:Y:S01]  /*0860*/  PRMT R17, RZ, 0x7610, R17 ;  /* 0x00007610ff117816 */ /* 0x000fe20000000011 */
[----:B------:R-:W-:Y:S01]  /*0870*/  @!P1 IMAD.X R7, RZ, RZ, c[0x0][0x17c], P5 ;  /* 0x00005f00ff079624 */ /* 0x000fe200028e06ff */
[----:B------:R-:W-:-:S02]  /*0880*/  ISETP.GE.AND P3, PT, R23, R12, PT ;  /* 0x0000000c1700720c */ /* 0x000fc40003f66270 */
[----:B------:R-:W-:Y:S01]  /*0890*/  @!P2 IADD3 R10, P5, R28, c[0x0][0x178], RZ ;  /* 0x00005e001c0aaa10 */ /* 0x000fe20007fbe0ff */
[----:B------:R0:W4:Y:S01]  /*08a0*/  @!P1 LDG.E.U8 R27, [R24.64] ;  /* 0x00000004181b9981 */ /* 0x000122000c1e1100 */
[----:B------:R-:W-:-:S03]  /*08b0*/  PRMT R26, RZ, 0x7610, R26 ;  /* 0x00007610ff1a7816 */ /* 0x000fc6000000001a */
[----:B------:R0:W4:Y:S01]  /*08c0*/  @!P1 LDG.E.U8 R17, [R6.64] ;  /* 0x0000000406119981 */ /* 0x000122000c1e1100 */
[----:B------:R-:W-:Y:S01]  /*08d0*/  @!P2 IADD3 R8, P1, R28, c[0x0][0x170], RZ ;  /* 0x00005c001c08aa10 */ /* 0x000fe20007f3e0ff */
[----:B------:R-:W-:Y:S01]  /*08e0*/  @!P2 IMAD.X R11, RZ, RZ, c[0x0][0x17c], P5 ;  /* 0x00005f00ff0ba624 */ /* 0x000fe200028e06ff */
[----:B-1----:R-:W-:-:S03]  /*08f0*/  @!P4 IADD3 R4, P5, R2, c[0x0][0x178], RZ ;  /* 0x00005e000204ca10 */ /* 0x002fc60007fbe0ff */
[----:B------:R-:W-:Y:S01]  /*0900*/  @!P2 IMAD.X R9, RZ, RZ, c[0x0][0x174], P1 ;  /* 0x00005d00ff09a624 */ /* 0x000fe200008e06ff */
[----:B------:R1:W4:Y:S01]  /*0910*/  @!P2 LDG.E.U8 R26, [R10.64] ;  /* 0x000000040a1aa981 */ /* 0x000322000c1e1100 */
[----:B------:R-:W-:Y:S01]  /*0920*/  @!P4 IADD3 R2, P1, R2, c[0x0][0x170], RZ ;  /* 0x00005c000202ca10 */ /* 0x000fe20007f3e0ff */
[----:B------:R-:W-:-:S04]  /*0930*/  IMAD.MOV.U32 R29, RZ, RZ, RZ ;  /* 0x000000ffff1d7224 */ /* 0x000fc800078e00ff */
[----:B------:R-:W-:Y:S01]  /*0940*/  @!P4 IMAD.X R3, RZ, RZ, c[0x0][0x174], P1 ;  /* 0x00005d00ff03c624 */ /* 0x000fe200008e06ff */
[----:B------:R-:W-:Y:S01]  /*0950*/  PRMT R28, RZ, 0x7610, R28 ;  /* 0x00007610ff1c7816 */ /* 0x000fe2000000001c */
[----:B------:R-:W-:Y:S01]  /*0960*/  @!P4 IMAD.X R5, RZ, RZ, c[0x0][0x17c], P5 ;  /* 0x00005f00ff05c624 */ /* 0x000fe200028e06ff */
[----:B------:R0:W4:Y:S01]  /*0970*/  @!P2 LDG.E.U8 R29, [R8.64] ;  /* 0x00000004081da981 */ /* 0x000122000c1e1100 */
[--C-:B-1----:R-:W-:Y:S02]  /*0980*/  @!P3 IMAD.IADD R10, R0, 0x1, R23.reuse ;  /* 0x00000001000ab824 */ /* 0x102fe400078e0217 */
[----:B0-----:R-:W-:Y:S01]  /*0990*/  IMAD.MOV.U32 R24, RZ, RZ, RZ ;  /* 0x000000ffff187224 */ /* 0x001fe200078e00ff */
[----:B------:R5:W4:Y:S02]  /*09a0*/  @!P4 LDG.E.U8 R28, [R4.64] ;  /* 0x00000004041cc981 */ /* 0x000b24000c1e1100 */
[C---:B------:R-:W-:Y:S02]  /*09b0*/  @!P3 IADD3 R6, P1, R10.reuse, c[0x0][0x178], RZ ;  /* 0x00005e000a06ba10 */ /* 0x040fe40007f3e0ff */
[----:B------:R-:W-:Y:S01]  /*09c0*/  PRMT R23, RZ, 0x7610, R23 ;  /* 0x00007610ff177816 */ /* 0x000fe20000000017 */
[----:B------:R0:W4:Y:S02]  /*09d0*/  @!P4 LDG.E.U8 R24, [R2.64] ;  /* 0x000000040218c981 */ /* 0x000124000c1e1100 */
[----:B------:R-:W-:Y:S01]  /*09e0*/  @!P3 IMAD.X R7, RZ, RZ, c[0x0][0x17c], P1 ;  /* 0x00005f00ff07b624 */ /* 0x000fe200008e06ff */
[----:B------:R-:W-:Y:S01]  /*09f0*/  @!P3 IADD3 R10, P1, R10, c[0x0][0x170], RZ ;  /* 0x00005c000a0aba10 */ /* 0x000fe20007f3e0ff */
[----:B------:R-:W-:-:S03]  /*0a00*/  IMAD.MOV.U32 R8, RZ, RZ, RZ ;  /* 0x000000ffff087224 */ /* 0x000fc600078e00ff */
[----:B------:R1:W4:Y:S01]  /*0a10*/  @!P3 LDG.E.U8 R23, [R6.64] ;  /* 0x000000040617b981 */ /* 0x000322000c1e1100 */
[----:B------:R-:W-:-:S05]  /*0a20*/  @!P3 IMAD.X R11, RZ, RZ, c[0x0][0x174], P1 ;  /* 0x00005d00ff0bb624 */ /* 0x000fca00008e06ff */
[----:B------:R-:W4:Y:S01]  /*0a30*/  @!P3 LDG.E.U8 R8, [R10.64] ;  /* 0x000000040a08b981 */ /* 0x000f22000c1e1100 */
[----:B0-----:R-:W-:-:S05]  /*0a40*/  @!P0 IMAD.IADD R2, R0, 0x1, R13 ;  /* 0x0000000100028824 */ /* 0x001fca00078e020d */
[----:B------:R-:W-:Y:S02]  /*0a50*/  @!P0 IADD3 R2, P5, R2, c[0x0][0x168], RZ ;  /* 0x00005a0002028a10 */ /* 0x000fe40007fbe0ff */
[----:B------:R-:W-:Y:S01]  /*0a60*/  @!P0 IADD3 R13, R13, 0x80, RZ ;  /* 0x000000800d0d8810 */ /* 0x000fe20007ffe0ff */
[----:B------:R-:W-:Y:S01]  /*0a70*/  BSSY B0, `(.L_x_8635) ;  /* 0x0000057000007945 */ /* 0x000fe20003800000 */
[----:B------:R-:W-:Y:S01]  /*0a80*/  BSSY B1, `(.L_x_8636) ;  /* 0x000004f000017945 */ /* 0x000fe20003800000 */
[C---:B---3--:R-:W-:Y:S02]  /*0a90*/  @!P0 LOP3.LUT R9, R19.reuse, 0xff, RZ, 0xc0, !PT ;  /* 0x000000ff13098812 */ /* 0x048fe400078ec0ff */
[----:B------:R-:W-:Y:S02]  /*0aa0*/  @!P0 LOP3.LUT R19, R19, 0xff, RZ, 0xc0, !PT ;  /* 0x000000ff13138812 */ /* 0x000fe400078ec0ff */
[----:B------:R-:W-:Y:S02]  /*0ab0*/  @!P0 ISETP.GT.U32.AND P4, PT, R9, 0x7, PT ;  /* 0x000000070900880c */ /* 0x000fe40003f84070 */
[----:B--2---:R-:W-:-:S04]  /*0ac0*/  @!P0 SHF.R.U32.HI R18, RZ, R19, R18 ;  /* 0x00000013ff128219 */ /* 0x004fc80000011612 */
[----:B------:R-:W-:Y:S02]  /*0ad0*/  @!P0 SEL R9, R18, RZ, !P4 ;  /* 0x000000ff12098207 */ /* 0x000fe40006000000 */
[C---:B-----5:R-:W-:Y:S02]  /*0ae0*/  LOP3.LUT R4, R21.reuse, 0xff, RZ, 0xc0, !PT ;  /* 0x000000ff15047812 */ /* 0x060fe400078ec0ff */
[----:B------:R-:W-:Y:S02]  /*0af0*/  LOP3.LUT R21, R21, 0xff, RZ, 0xc0, !PT ;  /* 0x000000ff15157812 */ /* 0x000fe400078ec0ff */
[----:B------:R-:W-:Y:S02]  /*0b00*/  ISETP.GT.U32.AND P1, PT, R4, 0x7, PT ;  /* 0x000000070400780c */ /* 0x000fe40003f24070 */
[----:B------:R-:W-:-:S04]  /*0b10*/  LOP3.LUT R3, R15, 0xff, RZ, 0xc0, !PT ;  /* 0x000000ff0f037812 */ /* 0x000fc800078ec0ff */
[----:B------:R-:W-:Y:S01]  /*0b20*/  ISETP.GT.U32.AND P2, PT, R3, 0x7, PT ;  /* 0x000000070300780c */ /* 0x000fe20003f44070 */
[----:B------:R-:W-:Y:S01]  /*0b30*/  @!P0 IMAD.X R3, RZ, RZ, c[0x0][0x16c], P5 ;  /* 0x00005b00ff038624 */ /* 0x000fe200028e06ff */
[----:B------:R-:W-:-:S04]  /*0b40*/  SHF.R.U32.HI R22, RZ, R21, R22 ;  /* 0x00000015ff167219 */ /* 0x000fc80000011616 */
[----:B------:R0:W-:Y:S01]  /*0b50*/  @!P0 STG.E.U8 [R2.64], R9 ;  /* 0x0000000902008986 */ /* 0x0001e2000c101104 */
[----:B----4-:R-:W-:Y:S02]  /*0b60*/  LOP3.LUT R5, R14, 0xff, RZ, 0xc0, !PT ;  /* 0x000000ff0e057812 */ /* 0x010fe400078ec0ff */
[----:B0-----:R-:W-:Y:S02]  /*0b70*/  SEL R3, R22, RZ, !P1 ;  /* 0x000000ff16037207 */ /* 0x001fe40004800000 */
[----:B------:R-:W-:Y:S02]  /*0b80*/  SHF.R.U32.HI R20, RZ, R5, R20 ;  /* 0x00000005ff147219 */ /* 0x000fe40000011614 */
[----:B------:R-:W-:Y:S02]  /*0b90*/  ISETP.GE.AND P1, PT, R13, R12, PT ;  /* 0x0000000c0d00720c */ /* 0x000fe40003f26270 */
[----:B------:R-:W-:Y:S02]  /*0ba0*/  LOP3.LUT R4, R14, 0xff, RZ, 0xc0, !PT ;  /* 0x000000ff0e047812 */ /* 0x000fe400078ec0ff */
[----:B------:R-:W-:-:S02]  /*0bb0*/  LOP3.LUT R15, R15, 0xff, RZ, 0xc0, !PT ;  /* 0x000000ff0f0f7812 */ /* 0x000fc400078ec0ff */
[----:B------:R-:W-:Y:S02]  /*0bc0*/  ISETP.GT.U32.AND P3, PT, R4, 0x7, PT ;  /* 0x000000070400780c */ /* 0x000fe40003f64070 */
[----:B-1----:R-:W-:Y:S02]  /*0bd0*/  LOP3.LUT R6, R17, 0xff, RZ, 0xc0, !PT ;  /* 0x000000ff11067812 */ /* 0x002fe400078ec0ff */
[----:B------:R-:W-:Y:S02]  /*0be0*/  LOP3.LUT R5, R26, 0xff, RZ, 0xc0, !PT ;  /* 0x000000ff1a057812 */ /* 0x000fe400078ec0ff */
[----:B------:R-:W-:Y:S02]  /*0bf0*/  ISETP.GT.U32.AND P6, PT, R6, 0x7, PT ;  /* 0x000000070600780c */ /* 0x000fe40003fc4070 */
[----:B------:R-:W-:Y:S02]  /*0c00*/  ISETP.GT.U32.AND P5, PT, R5, 0x7, PT ;  /* 0x000000070500780c */ /* 0x000fe40003fa4070 */
[----:B------:R-:W-:-:S02]  /*0c10*/  LOP3.LUT R4, R17, 0xff, RZ, 0xc0, !PT ;  /* 0x000000ff11047812 */ /* 0x000fc400078ec0ff */
[----:B------:R-:W-:Y:S02]  /*0c20*/  LOP3.LUT R26, R26, 0xff, RZ, 0xc0, !PT ;  /* 0x000000ff1a1a7812 */ /* 0x000fe400078ec0ff */
[C---:B------:R-:W-:Y:S02]  /*0c30*/  LOP3.LUT R6, R28.reuse, 0xff, RZ, 0xc0, !PT ;  /* 0x000000ff1c067812 */ /* 0x040fe400078ec0ff */
[----:B------:R-:W-:Y:S02]  /*0c40*/  LOP3.LUT R7, R28, 0xff, RZ, 0xc0, !PT ;  /* 0x000000ff1c077812 */ /* 0x000fe400078ec0ff */
[----:B------:R-:W-:Y:S02]  /*0c50*/  SHF.R.U32.HI R16, RZ, R15, R16 ;  /* 0x0000000fff107219 */ /* 0x000fe40000011610 */
[----:B------:R-:W-:Y:S02]  /*0c60*/  SHF.R.U32.HI R4, RZ, R4, R27 ;  /* 0x00000004ff047219 */ /* 0x000fe4000001161b */
[----:B------:R-:W-:-:S02]  /*0c70*/  LOP3.LUT R5, R23, 0xff, RZ, 0xc0, !PT ;  /* 0x000000ff17057812 */ /* 0x000fc400078ec0ff */
[----:B------:R-:W-:Y:S02]  /*0c80*/  LOP3.LUT R23, R23, 0xff, RZ, 0xc0, !PT ;  /* 0x000000ff17177812 */ /* 0x000fe400078ec0ff */
[----:B------:R-:W-:Y:S02]  /*0c90*/  SHF.R.U32.HI R26, RZ, R26, R29 ;  /* 0x0000001aff1a7219 */ /* 0x000fe4000001161d */
[----:B------:R-:W-:Y:S02]  /*0ca0*/  ISETP.GT.U32.AND P4, PT, R6, 0x7, PT ;  /* 0x000000070600780c */ /* 0x000fe40003f84070 */
[----:B------:R-:W-:Y:S02]  /*0cb0*/  SHF.R.U32.HI R7, RZ, R7, R24 ;  /* 0x00000007ff077219 */ /* 0x000fe40000011618 */
[----:B------:R-:W-:Y:S02]  /*0cc0*/  ISETP.GT.U32.AND P0, PT, R5, 0x7, PT ;  /* 0x000000070500780c */ /* 0x000fe40003f04070 */
[----:B------:R-:W-:-:S02]  /*0cd0*/  SHF.R.U32.HI R2, RZ, R23, R8 ;  /* 0x00000017ff027219 */ /* 0x000fc40000011608 */
[----:B------:R-:W-:Y:S02]  /*0ce0*/  SEL R9, R16, RZ, !P2 ;  /* 0x000000ff10097207 */ /* 0x000fe40005000000 */
[----:B------:R-:W-:Y:S02]  /*0cf0*/  SEL R11, R20, RZ, !P3 ;  /* 0x000000ff140b7207 */ /* 0x000fe40005800000 */
[----:B------:R-:W-:Y:S02]  /*0d00*/  SEL R15, R4, RZ, !P6 ;  /* 0x000000ff040f7207 */ /* 0x000fe40007000000 */
[----:B------:R-:W-:Y:S02]  /*0d10*/  SEL R17, R26, RZ, !P5 ;  /* 0x000000ff1a117207 */ /* 0x000fe40006800000 */
[----:B------:R-:W-:Y:S02]  /*0d20*/  SEL R7, R7, RZ, !P4 ;  /* 0x000000ff07077207 */ /* 0x000fe40006000000 */
[----:B------:R-:W-:Y:S01]  /*0d30*/  SEL R2, R2, RZ, !P0 ;  /* 0x000000ff02027207 */ /* 0x000fe20004000000 */
        /* <DEDUP_REMOVED lines=13> */
.L_x_8637:
[----:B------:R-:W-:-:S13]  /*0e10*/  ISETP.GE.AND P0, PT, R13, R12, PT ;  /* 0x0000000c0d00720c */ /* 0x000fda0003f06270 */
[----:B------:R-:W-:Y:S05]  /*0e20*/  @P0 BRA `(.L_x_8639) ;  /* 0x000000c000000947 */ /* 0x000fea0003800000 */
[----:B0-----:R-:W-:Y:S01]  /*0e30*/  IMAD.IADD R4, R0, 0x1, R13 ;  /* 0x0000000100047824 */ /* 0x001fe200078e020d */
[----:B------:R-:W-:-:S04]  /*0e40*/  IADD3 R13, R13, 0x80, RZ ;  /* 0x000000800d0d7810 */ /* 0x000fc80007ffe0ff */
[----:B------:R-:W-:-:S05]  /*0e50*/  IADD3 R4, P0, R4, c[0x0][0x168], RZ ;  /* 0x00005a0004047a10 */ /* 0x000fca0007f1e0ff */
[----:B------:R-:W-:-:S05]  /*0e60*/  IMAD.X R5, RZ, RZ, c[0x0][0x16c], P0 ;  /* 0x00005b00ff057624 */ /* 0x000fca00000e06ff */
[----:B------:R0:W-:Y:S03]  /*0e70*/  STG.E.U8 [R4.64], R11 ;  /* 0x0000000b04007986 */ /* 0x0001e6000c101104 */
.L_x_8638:
[----:B------:R-:W-:-:S13]  /*0e80*/  ISETP.GE.AND P0, PT, R13, R12, PT ;  /* 0x0000000c0d00720c */ /* 0x000fda0003f06270 */
[----:B------:R-:W-:Y:S05]  /*0e90*/  @P0 BRA `(.L_x_8640) ;  /* 0x000000d000000947 */ /* 0x000fea0003800000 */
[----:B0-----:R-:W-:Y:S01]  /*0ea0*/  IMAD.IADD R4, R0, 0x1, R13 ;  /* 0x0000000100047824 */ /* 0x001fe200078e020d */
[----:B------:R-:W-:-:S04]  /*0eb0*/  IADD3 R13, R13, 0x80, RZ ;  /* 0x000000800d0d7810 */ /* 0x000fc80007ffe0ff */
[----:B------:R-:W-:-:S05]  /*0ec0*/  IADD3 R4, P0, R4, c[0x0][0x168], RZ ;  /* 0x00005a0004047a10 */ /* 0x000fca0007f1e0ff */
[----:B------:R-:W-:-:S05]  /*0ed0*/  IMAD.X R5, RZ, RZ, c[0x0][0x16c], P0 ;  /* 0x00005b00ff057624 */ /* 0x000fca00000e06ff */
[----:B------:R0:W-:Y:S03]  /*0ee0*/  STG.E.U8 [R4.64], R15 ;  /* 0x0000000f04007986 */ /* 0x0001e6000c101104 */
.L_x_8639:
        /* <DEDUP_REMOVED lines=8> */
.L_x_8640:
[----:B------:R-:W-:Y:S05]  /*0f70*/  BSYNC B1 ;  /* 0x0000000000017941 */ /* 0x000fea0003800000 */
.L_x_8636:
[----:B------:R-:W-:-:S13]  /*0f80*/  ISETP.GE.AND P0, PT, R13, R12, PT ;  /* 0x0000000c0d00720c */ /* 0x000fda0003f06270 */
[----:B0-----:R-:W-:Y:S01]  /*0f90*/  @!P0 IMAD.IADD R4, R0, 0x1, R13 ;  /* 0x0000000100048824 */ /* 0x001fe200078e020d */
[----:B------:R-:W-:-:S04]  /*0fa0*/  @!P0 IADD3 R13, R13, 0x80, RZ ;  /* 0x000000800d0d8810 */ /* 0x000fc80007ffe0ff */
[----:B------:R-:W-:-:S05]  /*0fb0*/  @!P0 IADD3 R4, P1, R4, c[0x0][0x168], RZ ;  /* 0x00005a0004048a10 */ /* 0x000fca0007f3e0ff */
[----:B------:R-:W-:-:S05]  /*0fc0*/  @!P0 IMAD.X R5, RZ, RZ, c[0x0][0x16c], P1 ;  /* 0x00005b00ff058624 */ /* 0x000fca00008e06ff */
[----:B------:R0:W-:Y:S03]  /*0fd0*/  @!P0 STG.E.U8 [R4.64], R7 ;  /* 0x0000000704008986 */ /* 0x0001e6000c101104 */
.L_x_8641:
[----:B------:R-:W-:Y:S05]  /*0fe0*/  BSYNC B0 ;  /* 0x0000000000007941 */ /* 0x000fea0003800000 */
.L_x_8635:
        /* <DEDUP_REMOVED lines=8> */
.L_x_8642:
        /* <DEDUP_REMOVED lines=9> */
.L_x_19708:


//--------------------- .text._ZN2at6native29vectorized_elementwise_kernelILi4ENS0_13BinaryFunctorIhhhZZZNS0_18rshift_kernel_cudaERNS_18TensorIteratorBaseEENKUlvE_clEvENKUlvE_clEvEUlhhE_EESt5arrayIPcLm3EEEEviT0_T1_ --------------------------
	.section	.text._ZN2at6native29vectorized_elementwise_kernelILi4ENS0_13BinaryFunctorIhhhZZZNS0_18rshift_kernel_cudaERNS_18TensorIteratorBaseEENKUlvE_clEvENKUlvE_clEvEUlhhE_EESt5arrayIPcLm3EEEEviT0_T1_,"ax",@progbits
	.sectioninfo	@"SHI_REGISTERS=32"
	.align	128
        .global         _ZN2at6native29vectorized_elementwise_kernelILi4ENS0_13BinaryFunctorIhhhZZZNS0_18rshift_kernel_cudaERNS_18TensorIteratorBaseEENKUlvE_clEvENKUlvE_clEvEUlhhE_EESt5arrayIPcLm3EEEEviT0_T1_
        .type           _ZN2at6native29vectorized_elementwise_kernelILi4ENS0_13BinaryFunctorIhhhZZZNS0_18rshift_kernel_cudaERNS_18TensorIteratorBaseEENKUlvE_clEvENKUlvE_clEvEUlhhE_EESt5arrayIPcLm3EEEEviT0_T1_,@function
        .size           _ZN2at6native29vectorized_elementwise_kernelILi4ENS0_13BinaryFunctorIhhhZZZNS0_18rshift_kernel_cudaERNS_18TensorIteratorBaseEENKUlvE_clEvENKUlvE_clEvEUlhhE_EESt5arrayIPcLm3EEEEviT0_T1_,(.L_x_19709 - _ZN2at6native29vectorized_elementwise_kernelILi4ENS0_13BinaryFunctorIhhhZZZNS0_18rshift_kernel_cudaERNS_18TensorIteratorBaseEENKUlvE_clEvENKUlvE_clEvEUlhhE_EESt5arrayIPcLm3EEEEviT0_T1_)
        .other          _ZN2at6native29vectorized_elementwise_kernelILi4ENS0_13BinaryFunctorIhhhZZZNS0_18rshift_kernel_cudaERNS_18TensorIteratorBaseEENKUlvE_clEvENKUlvE_clEvEUlhhE_EESt5arrayIPcLm3EEEEviT0_T1_,@"STO_CUDA_ENTRY STV_DEFAULT"
_ZN2at6native29vectorized_elementwise_kernelILi4ENS0_13BinaryFunctorIhhhZZZNS0_18rshift_kernel_cudaERNS_18TensorIteratorBaseEENKUlvE_clEvENKUlvE_clEvEUlhhE_EESt5arrayIPcLm3EEEEviT0_T1_:
.text._ZN2at6native29vectorized_elementwise_kernelILi4ENS0_13BinaryFunctorIhhhZZZNS0_18rshift_kernel_cudaERNS_18TensorIteratorBaseEENKUlvE_clEvENKUlvE_clEvEUlhhE_EESt5arrayIPcLm3EEEEviT0_T1_:
        /* <DEDUP_REMOVED lines=16> */
[----:B------:R-:W3:Y:S04]  /*0100*/  LDG.E R13, [R6.64] ;  /* 0x00000004060d7981 */ /* 0x000ee8000c1e1900 */
[----:B------:R0:W4:Y:S04]  /*0110*/  LDG.E R4, [R8.64+0x200] ;  /* 0x0002000408047981 */ /* 0x000128000c1e1900 */
[----:B------:R1:W5:Y:S01]  /*0120*/  LDG.E R3, [R6.64+0x200] ;  /* 0x0002000406037981 */ /* 0x000362000c1e1900 */
[----:B--2---:R-:W-:-:S02]  /*0130*/  PRMT R12, R14, 0x7770, RZ ;  /* 0x000077700e0c7816 */ /* 0x004fc400000000ff */
[----:B------:R-:W-:Y:S02]  /*0140*/  PRMT R11, R14, 0x7771, RZ ;  /* 0x000077710e0b7816 */ /* 0x000fe400000000ff */
[C---:B---3--:R-:W-:Y:S02]  /*0150*/  PRMT R5, R13.reuse, 0x7770, RZ ;  /* 0x000077700d057816 */ /* 0x048fe400000000ff */
[----:B------:R-:W-:Y:S02]  /*0160*/  PRMT R10, R13, 0x7771, RZ ;  /* 0x000077710d0a7816 */ /* 0x000fe400000000ff */
[----:B------:R-:W-:Y:S02]  /*0170*/  ISETP.GT.U32.AND P1, PT, R12, 0x7, PT ;  /* 0x000000070c00780c */ /* 0x000fe40003f24070 */
[----:B------:R-:W-:Y:S02]  /*0180*/  ISETP.GT.U32.AND P2, PT, R11, 0x7, PT ;  /* 0x000000070b00780c */ /* 0x000fe40003f44070 */
[----:B------:R-:W-:-:S02]  /*0190*/  SHF.R.U32.HI R12, RZ, R12, R5 ;  /* 0x0000000cff0c7219 */ /* 0x000fc40000011605 */
[----:B------:R-:W-:Y:S02]  /*01a0*/  SHF.R.U32.HI R11, RZ, R11, R10 ;  /* 0x0000000bff0b7219 */ /* 0x000fe4000001160a */
[C---:B------:R-:W-:Y:S02]  /*01b0*/  PRMT R10, R14.reuse, 0x7772, RZ ;  /* 0x000077720e0a7816 */ /* 0x040fe400000000ff */
[C---:B------:R-:W-:Y:S02]  /*01c0*/  PRMT R5, R13.reuse, 0x7772, RZ ;  /* 0x000077720d057816 */ /* 0x040fe400000000ff */
[----:B-1----:R-:W-:Y:S02]  /*01d0*/  PRMT R6, R13, 0x7773, RZ ;  /* 0x000077730d067816 */ /* 0x002fe400000000ff */
[----:B------:R-:W-:Y:S02]  /*01e0*/  PRMT R7, R14, 0x7773, RZ ;  /* 0x000077730e077816 */ /* 0x000fe400000000ff */
[----:B------:R-:W-:-:S02]  /*01f0*/  SEL R12, R12, RZ, !P1 ;  /* 0x000000ff0c0c7207 */ /* 0x000fc40004800000 */
[----:B------:R-:W-:Y:S02]  /*0200*/  SEL R11, R11, RZ, !P2 ;  /* 0x000000ff0b0b7207 */ /* 0x000fe40005000000 */
[----:B0-----:R-:W-:Y:S02]  /*0210*/  SHF.R.U32.HI R9, RZ, R10, R5 ;  /* 0x0000000aff097219 */ /* 0x001fe40000011605 */
[----:B----4-:R-:W-:Y:S02]  /*0220*/  PRMT R8, R4, 0x7770, RZ ;  /* 0x0000777004087816 */ /* 0x010fe400000000ff */
[----:B-----5:R-:W-:Y:S02]  /*0230*/  PRMT R5, R3, 0x7770, RZ ;  /* 0x0000777003057816 */ /* 0x020fe400000000ff */
[----:B------:R-:W-:Y:S02]  /*0240*/  ISETP.GT.U32.AND P0, PT, R10, 0x7, PT ;  /* 0x000000070a00780c */ /* 0x000fe40003f04070 */
[----:B------:R-:W-:-:S02]  /*0250*/  ISETP.GT.U32.AND P1, PT, R7, 0x7, PT ;  /* 0x000000070700780c */ /* 0x000fc40003f24070 */
[----:B------:R-:W-:Y:S02]  /*0260*/  SHF.R.U32.HI R6, RZ, R7, R6 ;  /* 0x00000007ff067219 */ /* 0x000fe40000011606 */
[----:B------:R-:W-:Y:S02]  /*0270*/  PRMT R10, R4, 0x7771, RZ ;  /* 0x00007771040a7816 */ /* 0x000fe400000000ff */
[----:B------:R-:W-:Y:S02]  /*0280*/  PRMT R7, R3, 0x7771, RZ ;  /* 0x0000777103077816 */ /* 0x000fe400000000ff */
[----:B------:R-:W-:Y:S02]  /*0290*/  PRMT R12, R11, 0x7604, R12 ;  /* 0x000076040b0c7816 */ /* 0x000fe4000000000c */
[----:B------:R-:W-:Y:S02]  /*02a0*/  ISETP.GT.U32.AND P2, PT, R8, 0x7, PT ;  /* 0x000000070800780c */ /* 0x000fe40003f44070 */
[----:B------:R-:W-:-:S02]  /*02b0*/  SHF.R.U32.HI R11, RZ, R8, R5 ;  /* 0x00000008ff0b7219 */ /* 0x000fc40000011605 */
[----:B------:R-:W-:Y:S02]  /*02c0*/  PRMT R8, R4, 0x7772, RZ ;  /* 0x0000777204087816 */ /* 0x000fe400000000ff */
[----:B------:R-:W-:Y:S02]  /*02d0*/  PRMT R5, R3, 0x7772, RZ ;  /* 0x0000777203057816 */ /* 0x000fe400000000ff */
[----:B------:R-:W-:Y:S02]  /*02e0*/  ISETP.GT.U32.AND P3, PT, R10, 0x7, PT ;  /* 0x000000070a00780c */ /* 0x000fe40003f64070 */
[----:B------:R-:W-:Y:S02]  /*02f0*/  SHF.R.U32.HI R7, RZ, R10, R7 ;  /* 0x0000000aff077219 */ /* 0x000fe40000011607 */
[----:B------:R-:W-:Y:S02]  /*0300*/  SEL R10, R11, RZ, !P2 ;  /* 0x000000ff0b0a7207 */ /* 0x000fe40005000000 */
[----:B------:R-:W-:-:S02]  /*0310*/  ISETP.GT.U32.AND P2, PT, R8, 0x7, PT ;  /* 0x000000070800780c */ /* 0x000fc40003f44070 */
[----:B------:R-:W-:Y:S02]  /*0320*/  SHF.R.U32.HI R5, RZ, R8, R5 ;  /* 0x00000008ff057219 */ /* 0x000fe40000011605 */
[----:B------:R-:W-:Y:S02]  /*0330*/  SEL R7, R7, RZ, !P3 ;  /* 0x000000ff07077207 */ /* 0x000fe40005800000 */
[----:B------:R-:W-:Y:S02]  /*0340*/  PRMT R8, R4, 0x7773, RZ ;  /* 0x0000777304087816 */ /* 0x000fe400000000ff */
[----:B------:R-:W-:Y:S02]  /*0350*/  PRMT R3, R3, 0x7773, RZ ;  /* 0x0000777303037816 */ /* 0x000fe400000000ff */
[----:B------:R-:W-:Y:S02]  /*0360*/  IADD3 R4, P4, R0, c[0x0][0x168], RZ ;  /* 0x00005a0000047a10 */ /* 0x000fe40007f9e0ff */
[----:B------:R-:W-:-:S02]  /*0370*/  PRMT R7, R7, 0x7604, R10 ;  /* 0x0000760407077816 */ /* 0x000fc4000000000a */
[----:B------:R-:W-:Y:S02]  /*0380*/  ISETP.GT.U32.AND P3, PT, R8, 0x7, PT ;  /* 0x000000070800780c */ /* 0x000fe40003f64070 */
[----:B------:R-:W-:Y:S02]  /*0390*/  SEL R9, R9, RZ, !P0 ;  /* 0x000000ff09097207 */ /* 0x000fe40004000000 */
[----:B------:R-:W-:Y:S01]  /*03a0*/  SEL R0, R5, RZ, !P2 ;  /* 0x000000ff05007207 */ /* 0x000fe20005000000 */
[----:B------:R-:W-:Y:S01]  /*03b0*/  IMAD.X R5, RZ, RZ, c[0x0][0x16c], P4 ;  /* 0x00005b00ff057624 */ /* 0x000fe200020e06ff */
[----:B------:R-:W-:Y:S02]  /*03c0*/  SHF.R.U32.HI R3, RZ, R8, R3 ;  /* 0x00000008ff037219 */ /* 0x000fe40000011603 */
[----:B------:R-:W-:Y:S01]  /*03d0*/  PRMT R9, R9, 0x7054, R12 ;  /* 0x0000705409097816 */ /* 0x000fe2000000000c */
[----:B------:R-:W-:Y:S01]  /*03e0*/  IMAD.WIDE R4, R2, 0x4, R4 ;  /* 0x0000000402047825 */ /* 0x000fe200078e0204 */
[----:B------:R-:W-:-:S02]  /*03f0*/  PRMT R0, R0, 0x7054, R7 ;  /* 0x0000705400007816 */ /* 0x000fc40000000007 */
[----:B------:R-:W-:Y:S02]  /*0400*/  SEL R6, R6, RZ, !P1 ;  /* 0x000000ff06067207 */ /* 0x000fe40004800000 */
[----:B------:R-:W-:Y:S02]  /*0410*/  SEL R3, R3, RZ, !P3 ;  /* 0x000000ff03037207 */ /* 0x000fe40005800000 */
[----:B------:R-:W-:Y:S02]  /*0420*/  PRMT R9, R6, 0x654, R9 ;  /* 0x0000065406097816 */ /* 0x000fe40000000009 */
[----:B------:R-:W-:-:S03]  /*0430*/  PRMT R3, R3, 0x654, R0 ;  /* 0x0000065403037816 */ /* 0x000fc60000000000 */
[----:B------:R-:W-:Y:S04]  /*0440*/  STG.E [R4.64], R9 ;  /* 0x0000000904007986 */ /* 0x000fe8000c101904 */
[----:B------:R-:W-:Y:S01]  /*0450*/  STG.E [R4.64+0x200], R3 ;  /* 0x0002000304007986 */ /* 0x000fe2000c101904 */
[----:B------:R-:W-:Y:S05]  /*0460*/  EXIT ;  /* 0x000000000000794d */ /* 0x000fea0003800000 */
.L_x_8643:
[----:B------:R-:W0:Y:S01]  /*0470*/  S2R R13, SR_TID.X ;  /* 0x00000000000d7919 */ /* 0x000e220000002100 */
[----:B------:R-:W-:Y:S01]  /*0480*/  PRMT R19, RZ, 0x7610, R19 ;  /* 0x00007610ff137816 */ /* 0x000fe20000000013 */
[----:B------:R-:W-:Y:S01]  /*0490*/  IMAD.MOV.U32 R18, RZ, RZ, RZ ;  /* 0x000000ffff127224 */ /* 0x000fe200078e00ff */
[----:B------:R-:W-:Y:S02]  /*04a0*/  PRMT R21, RZ, 0x7610, R21 ;  /* 0x00007610ff157816 */ /* 0x000fe40000000015 */
        /* <DEDUP_REMOVED lines=146> */
.L_x_8646:
[----:B------:R-:W-:-:S13]  /*0dd0*/  ISETP.GE.AND P0, PT, R13, R12, PT ;  /* 0x0000000c0d00720c */ /* 0x000fda0003f06270 */
[----:B------:R-:W-:Y:S05]  /*0de0*/  @P0 BRA `(.L_x_8648) ;  /* 0x000000c000000947 */ /* 0x000fea0003800000 */
[----:B0-----:R-:W-:Y:S01]  /*0df0*/  IMAD.IADD R4, R0, 0x1, R13 ;  /* 0x0000000100047824 */ /* 0x001fe200078e020d */
[----:B------:R-:W-:-:S04]  /*0e00*/  IADD3 R13, R13, 0x80, RZ ;  /* 0x000000800d0d7810 */ /* 0x000fc80007ffe0ff */
[----:B------:R-:W-:-:S05]  /*0e10*/  IADD3 R4, P0, R4, c[0x0][0x168], RZ ;  /* 0x00005a0004047a10 */ /* 0x000fca0007f1e0ff */
[----:B------:R-:W-:-:S05]  /*0e20*/  IMAD.X R5, RZ, RZ, c[0x0][0x16c], P0 ;  /* 0x00005b00ff057624 */ /* 0x000fca00000e06ff */
[----:B------:R0:W-:Y:S03]  /*0e30*/  STG.E.U8 [R4.64], R11 ;  /* 0x0000000b04007986 */ /* 0x0001e6000c101104 */
.L_x_8647:
[----:B------:R-:W-:-:S13]  /*0e40*/  ISETP.GE.AND P0, PT, R13, R12, PT ;  /* 0x0000000c0d00720c */ /* 0x000fda0003f06270 */
[----:B------:R-:W-:Y:S05]  /*0e50*/  @P0 BRA `(.L_x_8649) ;  /* 0x000000d000000947 */ /* 0x000fea0003800000 */
[----:B0-----:R-:W-:Y:S01]  /*0e60*/  IMAD.IADD R4, R0, 0x1, R13 ;  /* 0x0000000100047824 */ /* 0x001fe200078e020d */
[----:B------:R-:W-:-:S04]  /*0e70*/  IADD3 R13, R13, 0x80, RZ ;  /* 0x000000800d0d7810 */ /* 0x000fc80007ffe0ff */
[----:B------:R-:W-:-:S05]  /*0e80*/  IADD3 R4, P0, R4, c[0x0][0x168], RZ ;  /* 0x00005a0004047a10 */ /* 0x000fca0007f1e0ff */
[----:B------:R-:W-:-:S05]  /*0e90*/  IMAD.X R5, RZ, RZ, c[0x0][0x16c], P0 ;  /* 0x00005b00ff057624 */ /* 0x000fca00000e06ff */
[----:B------:R0:W-:Y:S03]  /*0ea0*/  STG.E.U8 [R4.64], R15 ;  /* 0x0000000f04007986 */ /* 0x0001e6000c101104 */
.L_x_8648:
        /* <DEDUP_REMOVED lines=8> */
.L_x_8649:
[----:B------:R-:W-:Y:S05]  /*0f30*/  BSYNC B1 ;  /* 0x0000000000017941 */ /* 0x000fea0003800000 */
.L_x_8645:
[----:B------:R-:W-:-:S13]  /*0f40*/  ISETP.GE.AND P0, PT, R13, R12, PT ;  /* 0x0000000c0d00720c */ /* 0x000fda0003f06270 */
[----:B0-----:R-:W-:Y:S01]  /*0f50*/  @!P0 IMAD.IADD R4, R0, 0x1, R13 ;  /* 0x0000000100048824 */ /* 0x001fe200078e020d */
[----:B------:R-:W-:-:S04]  /*0f60*/  @!P0 IADD3 R13, R13, 0x80, RZ ;  /* 0x000000800d0d8810 */ /* 0x000fc80007ffe0ff */
[----:B------:R-:W-:-:S05]  /*0f70*/  @!P0 IADD3 R4, P1, R4, c[0x0][0x168], RZ ;  /* 0x00005a0004048a10 */ /* 0x000fca0007f3e0ff */
[----:B------:R-:W-:-:S05]  /*0f80*/  @!P0 IMAD.X R5, RZ, RZ, c[0x0][0x16c], P1 ;  /* 0x00005b00ff058624 */ /* 0x000fca00008e06ff */
[----:B------:R0:W-:Y:S03]  /*0f90*/  @!P0 STG.E.U8 [R4.64], R7 ;  /* 0x0000000704008986 */ /* 0x0001e6000c101104 */
.L_x_8650:
[----:B------:R-:W-:Y:S05]  /*0fa0*/  BSYNC B0 ;  /* 0x0000000000007941 */ /* 0x000fea0003800000 */
.L_x_8644:
        /* <DEDUP_REMOVED lines=8> */
.L_x_8651:
        /* <DEDUP_REMOVED lines=13> */
.L_x_19709:


//--------------------- .text._ZN2at6native29vectorized_elementwise_kernelILi8ENS0_13BinaryFunctorIhhhZZZNS0_18rshift_kernel_cudaERNS_18TensorIteratorBaseEENKUlvE_clEvENKUlvE_clEvEUlhhE_EESt5arrayIPcLm3EEEEviT0_T1_ --------------------------
	.section	.text._ZN2at6native29vectorized_elementwise_kernelILi8ENS0_13BinaryFunctorIhhhZZZNS0_18rshift_kernel_cudaERNS_18TensorIteratorBaseEENKUlvE_clEvENKUlvE_clEvEUlhhE_EESt5arrayIPcLm3EEEEviT0_T1_,"ax",@progbits
	.sectioninfo	@"SHI_REGISTERS=4"
	.align	128
        .global         _ZN2at6native29vectorized_elementwise_kernelILi8ENS0_13BinaryFunctorIhhhZZZNS0_18rshift_kernel_cudaERNS_18TensorIteratorBaseEENKUlvE_clEvENKUlvE_clEvEUlhhE_EESt5arrayIPcLm3EEEEviT0_T1_
        .type           _ZN2at6native29vectorized_elementwise_kernelILi8ENS0_13BinaryFunctorIhhhZZZNS0_18rshift_kernel_cudaERNS_18TensorIteratorBaseEENKUlvE_clEvENKUlvE_clEvEUlhhE_EESt5arrayIPcLm3EEEEviT0_T1_,@function
        .size           _ZN2at6native29vectorized_elementwise_kernelILi8ENS0_13BinaryFunctorIhhhZZZNS0_18rshift_kernel_cudaERNS_18TensorIteratorBaseEENKUlvE_clEvENKUlvE_clEvEUlhhE_EESt5arrayIPcLm3EEEEviT0_T1_,(.L_x_19710 - _ZN2at6native29vectorized_elementwise_kernelILi8ENS0_13BinaryFunctorIhhhZZZNS0_18rshift_kernel_cudaERNS_18TensorIteratorBaseEENKUlvE_clEvENKUlvE_clEvEUlhhE_EESt5arrayIPcLm3EEEEviT0_T1_)
        .other          _ZN2at6native29vectorized_elementwise_kernelILi8ENS0_13BinaryFunctorIhhhZZZNS0_18rshift_kernel_cudaERNS_18TensorIteratorBaseEENKUlvE_clEvENKUlvE_clEvEUlhhE_EESt5arrayIPcLm3EEEEviT0_T1_,@"STO_CUDA_ENTRY STV_DEFAULT"
_ZN2at6native29vectorized_elementwise_kernelILi8ENS0_13BinaryFunctorIhhhZZZNS0_18rshift_kernel_cudaERNS_18TensorIteratorBaseEENKUlvE_clEvENKUlvE_clEvEUlhhE_EESt5arrayIPcLm3EEEEviT0_T1_:
.text._ZN2at6native29vectorized_elementwise_kernelILi8ENS0_13BinaryFunctorIhhhZZZNS0_18rshift_kernel_cudaERNS_18TensorIteratorBaseEENKUlvE_clEvENKUlvE_clEvEUlhhE_EESt5arrayIPcLm3EEEEviT0_T1_:
[----:B------:R-:W-:Y:S02]  /*0000*/  MOV R1, c[0x0][0x28] ;  /* 0x00000a0000017a02 */ /* 0x000fe40000000f00 */
[----:B------:R-:W-:Y:S05]  /*0010*/  EXIT ;  /* 0x000000000000794d */ /* 0x000fea0003800000 */
.L_x_8652:
        /* <DEDUP_REMOVED lines=14> */
.L_x_19710:


//--------------------- .text._ZN2at6native18elementwise_kernelILi128ELi4EZNS0_15gpu_kernel_implINS0_13BUnaryFunctorIhhhZZZNS0_18rshift_kernel_cudaERNS_18TensorIteratorBaseEENKUlvE_clEvENKUlvE_clEvEUlhhE_EEEEvS5_RKT_EUliE_EEviT1_ --------------------------
	.section	.text._ZN2at6native18elementwise_kernelILi128ELi4EZNS0_15gpu_kernel_implINS0_13BUnaryFunctorIhhhZZZNS0_18rshift_kernel_cudaERNS_18TensorIteratorBaseEENKUlvE_clEvENKUlvE_clEvEUlhhE_EEEEvS5_RKT_EUliE_EEviT1_,"ax",@progbits
	.sectioninfo	@"SHI_REGISTERS=26"
	.align	128
        .global         _ZN2at6native18elementwise_kernelILi128ELi4EZNS0_15gpu_kernel_implINS0_13BUnaryFunctorIhhhZZZNS0_18rshift_kernel_cudaERNS_18TensorIteratorBaseEENKUlvE_clEvENKUlvE_clEvEUlhhE_EEEEvS5_RKT_EUliE_EEviT1_
        .type           _ZN2at6native18elementwise_kernelILi128ELi4EZNS0_15gpu_kernel_implINS0_13BUnaryFunctorIhhhZZZNS0_18rshift_kernel_cudaERNS_18TensorIteratorBaseEENKUlvE_clEvENKUlvE_clEvEUlhhE_EEEEvS5_RKT_EUliE_EEviT1_,@function
        .size           _ZN2at6native18elementwise_kernelILi128ELi4EZNS0_15gpu_kernel_implINS0_13BUnaryFunctorIhhhZZZNS0_18rshift_kernel_cudaERNS_18TensorIteratorBaseEENKUlvE_clEvENKUlvE_clEvEUlhhE_EEEEvS5_RKT_EUliE_EEviT1_,(.L_x_19711 - _ZN2at6native18elementwise_kernelILi128ELi4EZNS0_15gpu_kernel_implINS0_13BUnaryFunctorIhhhZZZNS0_18rshift_kernel_cudaERNS_18TensorIteratorBaseEENKUlvE_clEvENKUlvE_clEvEUlhhE_EEEEvS5_RKT_EUliE_EEviT1_)
        .other          _ZN2at6native18elementwise_kernelILi128ELi4EZNS0_15gpu_kernel_implINS0_13BUnaryFunctorIhhhZZZNS0_18rshift_kernel_cudaERNS_18TensorIteratorBaseEENKUlvE_clEvENKUlvE_clEvEUlhhE_EEEEvS5_RKT_EUliE_EEviT1_,@"STO_CUDA_ENTRY STV_DEFAULT"
_ZN2at6native18elementwise_kernelILi128ELi4EZNS0_15gpu_kernel_implINS0_13BUnaryFunctorIhhhZZZNS0_18rshift_kernel_cudaERNS_18TensorIteratorBaseEENKUlvE_clEvENKUlvE_clEvEUlhhE_EEEEvS5_RKT_EUliE_EEviT1_:
.text._ZN2at6native18elementwise_kernelILi128ELi4EZNS0_15gpu_kernel_implINS0_13BUnaryFunctorIhhhZZZNS0_18rshift_kernel_cudaERNS_18TensorIteratorBaseEENKUlvE_clEvENKUlvE_clEvEUlhhE_EEEEvS5_RKT_EUliE_EEviT1_:
        /* <DEDUP_REMOVED lines=237> */
.L_x_8655:
        /* <DEDUP_REMOVED lines=18> */
.L_x_8659:
[----:B------:R0:W5:Y:S01]  /*0ff0*/  LDG.E.U8 R0, [R4.64] ;  /* 0x0000002404007981 */ /* 0x000162000c1e1100 */
[----:B------:R-:W-:Y:S05]  /*1000*/  BRA `(.L_x_8661) ;  /* 0x00000dc000007947 */ /* 0x000fea0003800000 */
.L_x_8658:
        /* <DEDUP_REMOVED lines=8> */
.L_x_8663:
[----:B------:R0:W5:Y:S01]  /*1090*/  LDG.E.U8 R0, [R4.64] ;  /* 0x0000002404007981 */ /* 0x000162000c1e1100 */
[----:B------:R-:W-:Y:S05]  /*10a0*/  BRA `(.L_x_8661) ;  /* 0x00000d2000007947 */ /* 0x000fea0003800000 */
.L_x_8662:
[----:B------:R0:W5:Y:S01]  /*10b0*/  LDG.E.U16 R0, [R4.64] ;  /* 0x0000002404007981 */ /* 0x000162000c1e1500 */
[----:B------:R-:W-:Y:S05]  /*10c0*/  BRA `(.L_x_8661) ;  /* 0x00000d0000007947 */ /* 0x000fea0003800000 */
.L_x_8657:
        /* <DEDUP_REMOVED lines=10> */
.L_x_8665:
[----:B------:R-:W2:Y:S02]  /*1170*/  LDG.E.U16 R2, [R4.64] ;  /* 0x0000002404027981 */ /* 0x000ea4000c1e1500 */
[----:B--2---:R-:W-:-:S06]  /*1180*/  HADD2.F32 R2, -RZ, R2.H0_H0 ;  /* 0x20000002ff027230 */ /* 0x004fcc0000004100 */
[----:B------:R-:W0:Y:S02]  /*1190*/  F2I.S64.TRUNC R2, R2 ;  /* 0x0000000200027311 */ /* 0x000e24000020d900 */
[----:B0-----:R-:W-:Y:S01]  /*11a0*/  PRMT R0, R2, 0x7610, R0 ;  /* 0x0000761002007816 */ /* 0x001fe20000000000 */
[----:B------:R-:W-:Y:S05]  /*11b0*/  BRA `(.L_x_8661) ;  /* 0x00000c1000007947 */ /* 0x000fea0003800000 */
.L_x_8664:
        /* <DEDUP_REMOVED lines=10> */
.L_x_8667:
[----:B------:R-:W2:Y:S02]  /*1260*/  LDG.E.U16 R4, [R4.64] ;  /* 0x0000002404047981 */ /* 0x000ea4000c1e1500 */
[----:B--2---:R-:W-:-:S06]  /*1270*/  HADD2.F32 R2, -RZ, R4.H0_H0 ;  /* 0x20000004ff027230 */ /* 0x004fcc0000004100 */
[----:B------:R-:W0:Y:S02]  /*1280*/  F2I.S64.TRUNC R2, R2 ;  /* 0x0000000200027311 */ /* 0x000e24000020d900 */
[----:B0-----:R-:W-:Y:S01]  /*1290*/  PRMT R0, R2, 0x7610, R0 ;  /* 0x0000761002007816 */ /* 0x001fe20000000000 */
[----:B------:R-:W-:Y:S05]  /*12a0*/  BRA `(.L_x_8661) ;  /* 0x00000b2000007947 */ /* 0x000fea0003800000 */
.L_x_8666:
[----:B------:R-:W2:Y:S02]  /*12b0*/  LDG.E.64 R2, [R4.64] ;  /* 0x0000002404027981 */ /* 0x000ea4000c1e1b00 */
[----:B--2---:R-:W0:Y:S02]  /*12c0*/  F2I.S64.F64.TRUNC R2, R2 ;  /* 0x0000000200027311 */ /* 0x004e24000030d900 */
[----:B0-----:R-:W-:Y:S01]  /*12d0*/  PRMT R0, R2, 0x7610, R0 ;  /* 0x0000761002007816 */ /* 0x001fe20000000000 */
[----:B------:R-:W-:Y:S05]  /*12e0*/  BRA `(.L_x_8661) ;  /* 0x00000ae000007947 */ /* 0x000fea0003800000 */
.L_x_8656:
        /* <DEDUP_REMOVED lines=12> */
.L_x_8670:
[----:B------:R-:W2:Y:S02]  /*13b0*/  LDG.E.64 R4, [R4.64] ;  /* 0x0000002404047981 */ /* 0x000ea4000c1e1b00 */
[----:B--2---:R-:W0:Y:S02]  /*13c0*/  F2I.S64.F64.TRUNC R2, R4 ;  /* 0x0000000400027311 */ /* 0x004e24000030d900 */
[----:B0-----:R-:W-:Y:S01]  /*13d0*/  PRMT R0, R2, 0x7610, R0 ;  /* 0x0000761002007816 */ /* 0x001fe20000000000 */
[----:B------:R-:W-:Y:S05]  /*13e0*/  BRA `(.L_x_8661) ;  /* 0x000009e000007947 */ /* 0x000fea0003800000 */
.L_x_8669:
        /* <DEDUP_REMOVED lines=28> */
.L_x_8672:
        /* <DEDUP_REMOVED lines=15> */
.L_x_8671:
[----:B------:R-:W2:Y:S02]  /*16a0*/  LDG.E.U16 R2, [R4.64] ;  /* 0x0000002404027981 */ /* 0x000ea4000c1e1500 */
[----:B--2---:R-:W-:-:S06]  /*16b0*/  PRMT R2, RZ, 0x5410, R2 ;  /* 0x00005410ff027816 */ /* 0x004fcc0000000002 */
[----:B------:R-:W0:Y:S02]  /*16c0*/  F2I.S64.TRUNC R2, R2 ;  /* 0x0000000200027311 */ /* 0x000e24000020d900 */
[----:B0-----:R-:W-:Y:S01]  /*16d0*/  PRMT R0, R2, 0x7610, R0 ;  /* 0x0000761002007816 */ /* 0x001fe20000000000 */
[----:B------:R-:W-:Y:S05]  /*16e0*/  BRA `(.L_x_8661) ;  /* 0x000006e000007947 */ /* 0x000fea0003800000 */
.L_x_8668:
        /* <DEDUP_REMOVED lines=10> */
.L_x_8675:
        /* <DEDUP_REMOVED lines=21> */
.L_x_8679:
[----:B------:R-:W-:Y:S05]  /*18e0*/  BSYNC B1 ;  /* 0x0000000000017941 */ /* 0x000fea0003800000 */
.L_x_8678:
[----:B------:R-:W-:Y:S01]  /*18f0*/  IMAD.SHL.U32 R2, R2, 0x100000, RZ ;  /* 0x0010000002027824 */ /* 0x000fe200078e00ff */
[----:B------:R-:W-:-:S04]  /*1900*/  LEA R3, R0, 0x3b800000, 0x17 ;  /* 0x3b80000000037811 */ /* 0x000fc800078eb8ff */
[----:B------:R-:W-:Y:S02]  /*1910*/  LOP3.LUT R2, R3, R2, R4, 0xfe, !PT ;  /* 0x0000000203027212 */ /* 0x000fe400078efe04 */
.L_x_8677:
[----:B------:R-:W-:Y:S05]  /*1920*/  BSYNC B0 ;  /* 0x0000000000007941 */ /* 0x000fea0003800000 */
.L_x_8676:
[----:B------:R-:W0:Y:S02]  /*1930*/  F2I.S64.TRUNC R2, R2 ;  /* 0x0000000200027311 */ /* 0x000e24000020d900 */
[----:B0-----:R-:W-:Y:S01]  /*1940*/  PRMT R0, R2, 0x7610, R0 ;  /* 0x0000761002007816 */ /* 0x001fe20000000000 */
[----:B------:R-:W-:Y:S05]  /*1950*/  BRA `(.L_x_8661) ;  /* 0x0000047000007947 */ /* 0x000fea0003800000 */
.L_x_8674:
        /* <DEDUP_REMOVED lines=21> */
.L_x_8683:
[----:B------:R-:W-:Y:S05]  /*1ab0*/  BSYNC B1 ;  /* 0x0000000000017941 */ /* 0x000fea0003800000 */
.L_x_8682:
[----:B------:R-:W-:Y:S01]  /*1ac0*/  IMAD.SHL.U32 R2, R2, 0x200000, RZ ;  /* 0x0020000002027824 */ /* 0x000fe200078e00ff */
[----:B------:R-:W-:-:S04]  /*1ad0*/  LEA R3, R0, 0x37800000, 0x17 ;  /* 0x3780000000037811 */ /* 0x000fc800078eb8ff */
[----:B------:R-:W-:Y:S02]  /*1ae0*/  LOP3.LUT R2, R3, R2, R4, 0xfe, !PT ;  /* 0x0000000203027212 */ /* 0x000fe400078efe04 */
.L_x_8681:
[----:B------:R-:W-:Y:S05]  /*1af0*/  BSYNC B0 ;  /* 0x0000000000007941 */ /* 0x000fea0003800000 */
.L_x_8680:
[----:B------:R-:W0:Y:S02]  /*1b00*/  F2I.S64.TRUNC R2, R2 ;  /* 0x0000000200027311 */ /* 0x000e24000020d900 */
[----:B0-----:R-:W-:Y:S01]  /*1b10*/  PRMT R0, R2, 0x7610, R0 ;  /* 0x0000761002007816 */ /* 0x001fe20000000000 */
[----:B------:R-:W-:Y:S05]  /*1b20*/  BRA `(.L_x_8661) ;  /* 0x000002a000007947 */ /* 0x000fea0003800000 */
.L_x_8673:
        /* <DEDUP_REMOVED lines=14> */
.L_x_8687:
[----:B------:R-:W-:Y:S05]  /*1c10*/  BSYNC B0 ;  /* 0x0000000000007941 */ /* 0x000fea0003800000 */
.L_x_8686:
[----:B------:R-:W0:Y:S02]  /*1c20*/  F2I.S64.TRUNC R2, R2 ;  /* 0x0000000200027311 */ /* 0x000e24000020d900 */
[----:B0-----:R-:W-:Y:S01]  /*1c30*/  PRMT R0, R2, 0x7610, R0 ;  /* 0x0000761002007816 */ /* 0x001fe20000000000 */
[----:B------:R-:W-:Y:S05]  /*1c40*/  BRA `(.L_x_8661) ;  /* 0x0000018000007947 */ /* 0x000fea0003800000 */
.L_x_8660:
        /* <DEDUP_REMOVED lines=21> */
.L_x_8685:
[----:B------:R0:W5:Y:S01]  /*1da0*/  LDG.E.U8 R0, [R4.64] ;  /* 0x0000002404007981 */ /* 0x000162000c1e1100 */
[----:B------:R-:W-:Y:S05]  /*1db0*/  BRA `(.L_x_8661) ;  /* 0x0000001000007947 */ /* 0x000fea0003800000 */
.L_x_8684:
[----:B------:R0:W5:Y:S02]  /*1dc0*/  LDG.E.U8 R0, [R4.64] ;  /* 0x0000002404007981 */ /* 0x000164000c1e1100 */
.L_x_8661:
[----:B0-----:R-:W0:Y:S01]  /*1dd0*/  LDC.U8 R5, c[0x0][0x372] ;  /* 0x0000dc80ff057b82 */ /* 0x001e220000000000 */
[----:B-----5:R-:W-:-:S07]  /*1de0*/  LOP3.LUT R3, R0, 0xff, RZ, 0xc0, !PT ;  /* 0x000000ff00037812 */ /* 0x020fce00078ec0ff */
[----:B------:R-:W1:Y:S01]  /*1df0*/  LDC.U8 R2, c[0x0][0x371] ;  /* 0x0000dc40ff027b82 */ /* 0x000e620000000000 */
[----:B0-----:R-:W-:-:S04]  /*1e00*/  PRMT R4, R5, 0x9910, RZ ;  /* 0x0000991005047816 */ /* 0x001fc800000000ff */
[----:B------:R-:W-:Y:S02]  /*1e10*/  ISETP.GT.AND P1, PT, R4, 0x9, PT ;  /* 0x000000090400780c */ /* 0x000fe40003f24270 */
[----:B-1----:R-:W-:Y:S02]  /*1e20*/  ISETP.GT.U32.AND P0, PT, R2, 0x7, PT ;  /* 0x000000070200780c */ /* 0x002fe40003f04070 */
[----:B------:R-:W-:-:S04]  /*1e30*/  SHF.R.U32.HI R3, RZ, R2, R3 ;  /* 0x00000002ff037219 */ /* 0x000fc80000011603 */
[----:B------:R-:W-:-:S05]  /*1e40*/  SEL R3, R3, RZ, !P0 ;  /* 0x000000ff03037207 */ /* 0x000fca0004000000 */
        /* <DEDUP_REMOVED lines=11> */
.L_x_8691:
[----:B------:R0:W-:Y:S01]  /*1f00*/  STG.E.U8 [R16.64], R3 ;  /* 0x0000000310007986 */ /* 0x0001e2000c101124 */
[----:B------:R-:W-:Y:S05]  /*1f10*/  BRA `(.L_x_8693) ;  /* 0x00000e9000007947 */ /* 0x000fea0003800000 */
.L_x_8690:
        /* <DEDUP_REMOVED lines=10> */
.L_x_8695:
[----:B------:R-:W-:-:S05]  /*1fc0*/  LOP3.LUT R3, R3, 0xff, RZ, 0xc0, !PT ;  /* 0x000000ff03037812 */ /* 0x000fca00078ec0ff */
[----:B------:R0:W-:Y:S01]  /*1fd0*/  STG.E [R16.64], R3 ;  /* 0x0000000310007986 */ /* 0x0001e2000c101924 */
[----:B------:R-:W-:Y:S05]  /*1fe0*/  BRA `(.L_x_8693) ;  /* 0x00000dc000007947 */ /* 0x000fea0003800000 */
.L_x_8694:
[----:B------:R-:W-:-:S05]  /*1ff0*/  LOP3.LUT R3, R3, 0xff, RZ, 0xc0, !PT ;  /* 0x000000ff03037812 */ /* 0x000fca00078ec0ff */
[----:B------:R0:W-:Y:S01]  /*2000*/  STG.E.U16 [R16.64], R3 ;  /* 0x0000000310007986 */ /* 0x0001e2000c101524 */
[----:B------:R-:W-:Y:S05]  /*2010*/  BRA `(.L_x_8693) ;  /* 0x00000d9000007947 */ /* 0x000fea0003800000 */
.L_x_8689:
        /* <DEDUP_REMOVED lines=10> */
.L_x_8697:
[----:B------:R-:W-:-:S04]  /*20c0*/  LOP3.LUT R3, R3, 0xff, RZ, 0xc0, !PT ;  /* 0x000000ff03037812 */ /* 0x000fc800078ec0ff */
[----:B------:R-:W0:Y:S02]  /*20d0*/  I2F.U16 R0, R3 ;  /* 0x0000000300007306 */ /* 0x000e240000101000 */
[----:B0-----:R-:W-:-:S05]  /*20e0*/  F2FP.PACK_AB R0, RZ, R0 ;  /* 0x00000000ff00723e */ /* 0x001fca00000000ff */
[----:B------:R0:W-:Y:S01]  /*20f0*/  STG.E.U16 [R16.64], R0 ;  /* 0x0000000010007986 */ /* 0x0001e2000c101524 */
[----:B------:R-:W-:Y:S05]  /*2100*/  BRA `(.L_x_8693) ;  /* 0x00000ca000007947 */ /* 0x000fea0003800000 */
.L_x_8696:
        /* <DEDUP_REMOVED lines=11> */
.L_x_8699:
[----:B------:R-:W-:-:S06]  /*21c0*/  LOP3.LUT R3, R3, 0xff, RZ, 0xc0, !PT ;  /* 0x000000ff03037812 */ /* 0x000fcc00078ec0ff */
[----:B------:R-:W0:Y:S02]  /*21d0*/  I2F.U16 R3, R3 ;  /* 0x0000000300037306 */ /* 0x000e240000101000 */
[----:B0-----:R-:W-:-:S04]  /*21e0*/  F2FP.PACK_AB R3, RZ, R3 ;  /* 0x00000003ff03723e */ /* 0x001fc800000000ff */
[----:B------:R-:W-:-:S05]  /*21f0*/  PRMT R3, R3, 0x5410, RZ ;  /* 0x0000541003037816 */ /* 0x000fca00000000ff */
[----:B------:R0:W-:Y:S01]  /*2200*/  STG.E [R16.64], R3 ;  /* 0x0000000310007986 */ /* 0x0001e2000c101924 */
[----:B------:R-:W-:Y:S05]  /*2210*/  BRA `(.L_x_8693) ;  /* 0x00000b9000007947 */ /* 0x000fea0003800000 */
.L_x_8698:
[----:B------:R-:W-:-:S06]  /*2220*/  LOP3.LUT R3, R3, 0xff, RZ, 0xc0, !PT ;  /* 0x000000ff03037812 */ /* 0x000fcc00078ec0ff */
[----:B------:R-:W0:Y:S02]  /*2230*/  I2F.F64.U16 R2, R3 ;  /* 0x0000000300027312 */ /* 0x000e240000101800 */
[----:B0-----:R0:W-:Y:S01]  /*2240*/  STG.E.64 [R16.64], R2 ;  /* 0x0000000210007986 */ /* 0x0011e2000c101b24 */
[----:B------:R-:W-:Y:S05]  /*2250*/  BRA `(.L_x_8693) ;  /* 0x00000b5000007947 */ /* 0x000fea0003800000 */
.L_x_8688:
        /* <DEDUP_REMOVED lines=12> */
.L_x_8702:
[----:B------:R-:W-:Y:S01]  /*2320*/  LOP3.LUT R4, R3, 0xff, RZ, 0xc0, !PT ;  /* 0x000000ff03047812 */ /* 0x000fe200078ec0ff */
[----:B------:R-:W-:-:S05]  /*2330*/  CS2R R6, SRZ ;  /* 0x0000000000067805 */ /* 0x000fca000001ff00 */
[----:B------:R-:W0:Y:S02]  /*2340*/  I2F.F64.U16 R4, R4 ;  /* 0x0000000400047312 */ /* 0x000e240000101800 */
[----:B0-----:R0:W-:Y:S01]  /*2350*/  STG.E.128 [R16.64], R4 ;  /* 0x0000000410007986 */ /* 0x0011e2000c101d24 */
[----:B------:R-:W-:Y:S05]  /*2360*/  BRA `(.L_x_8693) ;  /* 0x00000a4000007947 */ /* 0x000fea0003800000 */
.L_x_8701:
        /* <DEDUP_REMOVED lines=22> */
.L_x_8706:
[----:B------:R-:W-:Y:S05]  /*24d0*/  BSYNC B0 ;  /* 0x0000000000007941 */ /* 0x000fea0003800000 */
.L_x_8705:
[----:B------:R-:W-:-:S05]  /*24e0*/  LOP3.LUT R3, R0, R3, RZ, 0xfc, !PT ;  /* 0x0000000300037212 */ /* 0x000fca00078efcff */
[----:B------:R0:W-:Y:S01]  /*24f0*/  STG.E.U8 [R16.64], R3 ;  /* 0x0000000310007986 */ /* 0x0001e2000c101124 */
[----:B------:R-:W-:Y:S05]  /*2500*/  BRA `(.L_x_8693) ;  /* 0x000008a000007947 */ /* 0x000fea0003800000 */
.L_x_8704:
        /* <DEDUP_REMOVED lines=14> */
.L_x_8708:
[----:B------:R-:W-:Y:S01]  /*25f0*/  IMAD.MOV.U32 R0, RZ, RZ, 0x7f ;  /* 0x0000007fff007424 */ /* 0x000fe200078e00ff */
[----:B------:R-:W-:-:S04]  /*2600*/  ISETP.GT.U32.AND P0, PT, R2, 0x7f800000, PT ;  /* 0x7f8000000200780c */ /* 0x000fc80003f04070 */
[----:B------:R-:W-:-:S04]  /*2610*/  SEL R0, R0, 0x7c, P0 ;  /* 0x0000007c00007807 */ /* 0x000fc80000000000 */
.L_x_8709:
[----:B------:R-:W-:Y:S05]  /*2620*/  BSYNC B0 ;  /* 0x0000000000007941 */ /* 0x000fea0003800000 */
.L_x_8707:
[----:B------:R-:W-:-:S04]  /*2630*/  LOP3.LUT R2, R3, 0x80000000, RZ, 0xc0, !PT ;  /* 0x8000000003027812 */ /* 0x000fc800078ec0ff */
[----:B------:R-:W-:-:S04]  /*2640*/  SHF.R.U32.HI R3, RZ, 0x18, R2 ;  /* 0x00000018ff037819 */ /* 0x000fc80000011602 */
[----:B------:R-:W-:-:S05]  /*2650*/  LOP3.LUT R3, R0, R3, RZ, 0xfc, !PT ;  /* 0x0000000300037212 */ /* 0x000fca00078efcff */
[----:B------:R0:W-:Y:S01]  /*2660*/  STG.E.U8 [R16.64], R3 ;  /* 0x0000000310007986 */ /* 0x0001e2000c101124 */
[----:B------:R-:W-:Y:S05]  /*2670*/  BRA `(.L_x_8693) ;  /* 0x0000073000007947 */ /* 0x000fea0003800000 */
.L_x_8703:
[----:B------:R-:W-:-:S04]  /*2680*/  LOP3.LUT R3, R3, 0xff, RZ, 0xc0, !PT ;  /* 0x000000ff03037812 */ /* 0x000fc800078ec0ff */
[----:B------:R-:W0:Y:S02]  /*2690*/  I2F.U16 R0, R3 ;  /* 0x0000000300007306 */ /* 0x000e240000101000 */
[----:B0-----:R-:W-:-:S05]  /*26a0*/  F2FP.BF16.PACK_AB R0, RZ, R0 ;  /* 0x00000000ff00723e */ /* 0x001fca00000010ff */
[----:B------:R0:W-:Y:S01]  /*26b0*/  STG.E.U16 [R16.64], R0 ;  /* 0x0000000010007986 */ /* 0x0001e2000c101524 */
[----:B------:R-:W-:Y:S05]  /*26c0*/  BRA `(.L_x_8693) ;  /* 0x000006e000007947 */ /* 0x000fea0003800000 */
.L_x_8700:
        /* <DEDUP_REMOVED lines=11> */
.L_x_8712:
        /* <DEDUP_REMOVED lines=18> */
.L_x_8715:
[----:B------:R-:W-:-:S04]  /*28a0*/  LOP3.LUT R2, R3, 0x80000000, RZ, 0xc0, !PT ;  /* 0x8000000003027812 */ /* 0x000fc800078ec0ff */
[----:B------:R-:W-:-:S04]  /*28b0*/  SHF.R.U32.HI R3, RZ, 0x18, R2 ;  /* 0x00000018ff037819 */ /* 0x000fc80000011602 */
[----:B------:R-:W-:-:S04]  /*28c0*/  LOP3.LUT R0, R0, R3, RZ, 0xfc, !PT ;  /* 0x0000000300007212 */ /* 0x000fc800078efcff */
[----:B------:R-:W-:Y:S02]  /*28d0*/  PRMT R8, R0, 0x7610, R8 ;  /* 0x0000761000087816 */ /* 0x000fe40000000008 */
.L_x_8714:
[----:B------:R-:W-:Y:S05]  /*28e0*/  BSYNC B0 ;  /* 0x0000000000007941 */ /* 0x000fea0003800000 */
.L_x_8713:
[----:B------:R0:W-:Y:S01]  /*28f0*/  STG.E.U8 [R16.64], R8 ;  /* 0x0000000810007986 */ /* 0x0001e2000c101124 */
[----:B------:R-:W-:Y:S05]  /*2900*/  BRA `(.L_x_8693) ;  /* 0x000004a000007947 */ /* 0x000fea0003800000 */
.L_x_8711:
        /* <DEDUP_REMOVED lines=18> */
.L_x_8718:
[----:B------:R-:W-:-:S04]  /*2a30*/  LOP3.LUT R2, R3, 0x80000000, RZ, 0xc0, !PT ;  /* 0x8000000003027812 */ /* 0x000fc800078ec0ff */
[----:B------:R-:W-:-:S04]  /*2a40*/  SHF.R.U32.HI R3, RZ, 0x18, R2 ;  /* 0x00000018ff037819 */ /* 0x000fc80000011602 */
[----:B------:R-:W-:-:S04]  /*2a50*/  LOP3.LUT R0, R0, R3, RZ, 0xfc, !PT ;  /* 0x0000000300007212 */ /* 0x000fc800078efcff */
[----:B------:R-:W-:Y:S02]  /*2a60*/  PRMT R8, R0, 0x7610, R8 ;  /* 0x0000761000087816 */ /* 0x000fe40000000008 */
.L_x_8717:
[----:B------:R-:W-:Y:S05]  /*2a70*/  BSYNC B0 ;  /* 0x0000000000007941 */ /* 0x000fea0003800000 */
.L_x_8716:
[----:B------:R0:W-:Y:S01]  /*2a80*/  STG.E.U8 [R16.64], R8 ;  /* 0x0000000810007986 */ /* 0x0001e2000c101124 */
[----:B------:R-:W-:Y:S05]  /*2a90*/  BRA `(.L_x_8693) ;  /* 0x0000031000007947 */ /* 0x000fea0003800000 */
.L_x_8710:
        /* <DEDUP_REMOVED lines=23> */
.L_x_8692:
        /* <DEDUP_REMOVED lines=20> */
.L_x_8720:
[----:B------:R-:W-:Y:S01]  /*2d50*/  LOP3.LUT R2, R3, 0xff, RZ, 0xc0, !PT ;  /* 0x000000ff03027812 */ /* 0x000fe200078ec0ff */
[----:B------:R-:W-:-:S05]  /*2d60*/  IMAD.MOV.U32 R3, RZ, RZ, RZ ;  /* 0x000000ffff037224 */ /* 0x000fca00078e00ff */
[----:B------:R0:W-:Y:S01]  /*2d70*/  STG.E.64 [R16.64], R2 ;  /* 0x0000000210007986 */ /* 0x0001e2000c101b24 */
[----:B------:R-:W-:Y:S05]  /*2d80*/  BRA `(.L_x_8693) ;  /* 0x0000002000007947 */ /* 0x000fea0003800000 */
.L_x_8719:
[----:B------:R-:W-:-:S05]  /*2d90*/  LOP3.LUT R3, R3, 0xff, RZ, 0xc0, !PT ;  /* 0x000000ff03037812 */ /* 0x000fca00078ec0ff */
[----:B------:R0:W-:Y:S02]  /*2da0*/  STG.E [R16.64], R3 ;  /* 0x0000000310007986 */ /* 0x0001e4000c101924 */
.L_x_8693:
[----:B------:R-:W-:-:S05]  /*2db0*/  IMAD R18, R18, 0x200, R23 ;  /* 0x0000020012127824 */ /* 0x000fca00078e0217 */
[----:B------:R-:W-:Y:S02]  /*2dc0*/  IADD3 R19, R18, 0x80, RZ ;  /* 0x0000008012137810 */ /* 0x000fe40007ffe0ff */
.L_x_8654:
[----:B------:R-:W-:Y:S05]  /*2dd0*/  BSYNC B6 ;  /* 0x0000000000067941 */ /* 0x000fea0003800000 */
.L_x_8653:
        /* <DEDUP_REMOVED lines=231> */
.L_x_8723:
        /* <DEDUP_REMOVED lines=18> */
.L_x_8727:
[----:B------:R0:W5:Y:S01]  /*3d70*/  LDG.E.U8 R0, [R4.64] ;  /* 0x0000002404007981 */ /* 0x000162000c1e1100 */
[----:B------:R-:W-:Y:S05]  /*3d80*/  BRA `(.L_x_8729) ;  /* 0x00000dc000007947 */ /* 0x000fea0003800000 */
.L_x_8726:
        /* <DEDUP_REMOVED lines=8> */
.L_x_8731:
[----:B------:R0:W5:Y:S01]  /*3e10*/  LDG.E.U8 R0, [R4.64] ;  /* 0x0000002404007981 */ /* 0x000162000c1e1100 */
[----:B------:R-:W-:Y:S05]  /*3e20*/  BRA `(.L_x_8729) ;  /* 0x00000d2000007947 */ /* 0x000fea0003800000 */
.L_x_8730:
[----:B------:R0:W5:Y:S01]  /*3e30*/  LDG.E.U16 R0, [R4.64] ;  /* 0x0000002404007981 */ /* 0x000162000c1e1500 */
[----:B------:R-:W-:Y:S05]  /*3e40*/  BRA `(.L_x_8729) ;  /* 0x00000d0000007947 */ /* 0x000fea0003800000 */
.L_x_8725:
        /* <DEDUP_REMOVED lines=10> */
.L_x_8733:
[----:B------:R-:W2:Y:S02]  /*3ef0*/  LDG.E.U16 R2, [R4.64] ;  /* 0x0000002404027981 */ /* 0x000ea4000c1e1500 */
[----:B--2---:R-:W-:-:S06]  /*3f00*/  HADD2.F32 R2, -RZ, R2.H0_H0 ;  /* 0x20000002ff027230 */ /* 0x004fcc0000004100 */
[----:B------:R-:W0:Y:S02]  /*3f10*/  F2I.S64.TRUNC R2, R2 ;  /* 0x0000000200027311 */ /* 0x000e24000020d900 */
[----:B0-----:R-:W-:Y:S01]  /*3f20*/  PRMT R0, R2, 0x7610, R0 ;  /* 0x0000761002007816 */ /* 0x001fe20000000000 */
[----:B------:R-:W-:Y:S05]  /*3f30*/  BRA `(.L_x_8729) ;  /* 0x00000c1000007947 */ /* 0x000fea0003800000 */
.L_x_8732:
        /* <DEDUP_REMOVED lines=10> */
.L_x_8735:
[----:B------:R-:W2:Y:S02]  /*3fe0*/  LDG.E.U16 R4, [R4.64] ;  /* 0x0000002404047981 */ /* 0x000ea4000c1e1500 */
[----:B--2---:R-:W-:-:S06]  /*3ff0*/  HADD2.F32 R2, -RZ, R4.H0_H0 ;  /* 0x20000004ff027230 */ /* 0x004fcc0000004100 */
[----:B------:R-:W0:Y:S02]  /*4000*/  F2I.S64.TRUNC R2, R2 ;  /* 0x0000000200027311 */ /* 0x000e24000020d900 */
[----:B0-----:R-:W-:Y:S01]  /*4010*/  PRMT R0, R2, 0x7610, R0 ;  /* 0x0000761002007816 */ /* 0x001fe20000000000 */
[----:B------:R-:W-:Y:S05]  /*4020*/  BRA `(.L_x_8729) ;  /* 0x00000b2000007947 */ /* 0x000fea0003800000 */
.L_x_8734:
[----:B------:R-:W2:Y:S02]  /*4030*/  LDG.E.64 R2, [R4.64] ;  /* 0x0000002404027981 */ /* 0x000ea4000c1e1b00 */
[----:B--2---:R-:W0:Y:S02]  /*4040*/  F2I.S64.F64.TRUNC R2, R2 ;  /* 0x0000000200027311 */ /* 0x004e24000030d900 */
[----:B0-----:R-:W-:Y:S01]  /*4050*/  PRMT R0, R2, 0x7610, R0 ;  /* 0x0000761002007816 */ /* 0x001fe20000000000 */
[----:B------:R-:W-:Y:S05]  /*4060*/  BRA `(.L_x_8729) ;  /* 0x00000ae000007947 */ /* 0x000fea0003800000 */
.L_x_8724:
        /* <DEDUP_REMOVED lines=12> */
.L_x_8738:
[----:B------:R-:W2:Y:S02]  /*4130*/  LDG.E.64 R4, [R4.64] ;  /* 0x0000002404047981 */ /* 0x000ea4000c1e1b00 */
[----:B--2---:R-:W0:Y:S02]  /*4140*/  F2I.S64.F64.TRUNC R2, R4 ;  /* 0x0000000400027311 */ /* 0x004e24000030d900 */
[----:B0-----:R-:W-:Y:S01]  /*4150*/  PRMT R0, R2, 0x7610, R0 ;  /* 0x0000761002007816 */ /* 0x001fe20000000000 */
[----:B------:R-:W-:Y:S05]  /*4160*/  BRA `(.L_x_8729) ;  /* 0x000009e000007947 */ /* 0x000fea0003800000 */
.L_x_8737:
        /* <DEDUP_REMOVED lines=28> */
.L_x_8740:
        /* <DEDUP_REMOVED lines=15> */
.L_x_8739:
[----:B------:R-:W2:Y:S02]  /*4420*/  LDG.E.U16 R2, [R4.64] ;  /* 0x0000002404027981 */ /* 0x000ea4000c1e1500 */
[----:B--2---:R-:W-:-:S06]  /*4430*/  PRMT R2, RZ, 0x5410, R2 ;  /* 0x00005410ff027816 */ /* 0x004fcc0000000002 */
[----:B------:R-:W0:Y:S02]  /*4440*/  F2I.S64.TRUNC R2, R2 ;  /* 0x0000000200027311 */ /* 0x000e24000020d900 */
[----:B0-----:R-:W-:Y:S01]  /*4450*/  PRMT R0, R2, 0x7610, R0 ;  /* 0x0000761002007816 */ /* 0x001fe20000000000 */
[----:B------:R-:W-:Y:S05]  /*4460*/  BRA `(.L_x_8729) ;  /* 0x000006e000007947 */ /* 0x000fea0003800000 */
.L_x_8736:
        /* <DEDUP_REMOVED lines=10> */
.L_x_8743:
        /* <DEDUP_REMOVED lines=21> */
.L_x_8747:
[----:B------:R-:W-:Y:S05]  /*4660*/  BSYNC B1 ;  /* 0x0000000000017941 */ /* 0x000fea0003800000 */
.L_x_8746:
[----:B------:R-:W-:Y:S01]  /*4670*/  IMAD.SHL.U32 R2, R2, 0x100000, RZ ;  /* 0x0010000002027824 */ /* 0x000fe200078e00ff */
[----:B------:R-:W-:-:S04]  /*4680*/  LEA R3, R0, 0x3b800000, 0x17 ;  /* 0x3b80000000037811 */ /* 0x000fc800078eb8ff */
[----:B------:R-:W-:Y:S02]  /*4690*/  LOP3.LUT R2, R3, R2, R4, 0xfe, !PT ;  /* 0x0000000203027212 */ /* 0x000fe400078efe04 */
.L_x_8745:
[----:B------:R-:W-:Y:S05]  /*46a0*/  BSYNC B0 ;  /* 0x0000000000007941 */ /* 0x000fea0003800000 */
.L_x_8744:
[----:B------:R-:W0:Y:S02]  /*46b0*/  F2I.S64.TRUNC R2, R2 ;  /* 0x0000000200027311 */ /* 0x000e24000020d900 */
[----:B0-----:R-:W-:Y:S01]  /*46c0*/  PRMT R0, R2, 0x7610, R0 ;  /* 0x0000761002007816 */ /* 0x001fe20000000000 */
[----:B------:R-:W-:Y:S05]  /*46d0*/  BRA `(.L_x_8729) ;  /* 0x0000047000007947 */ /* 0x000fea0003800000 */
.L_x_8742:
        /* <DEDUP_REMOVED lines=21> */
.L_x_8751:
[----:B------:R-:W-:Y:S05]  /*4830*/  BSYNC B1 ;  /* 0x0000000000017941 */ /* 0x000fea0003800000 */
.L_x_8750:
[----:B------:R-:W-:Y:S01]  /*4840*/  IMAD.SHL.U32 R2, R2, 0x200000, RZ ;  /* 0x0020000002027824 */ /* 0x000fe200078e00ff */
[----:B------:R-:W-:-:S04]  /*4850*/  LEA R3, R0, 0x37800000, 0x17 ;  /* 0x3780000000037811 */ /* 0x000fc800078eb8ff */
[----:B------:R-:W-:Y:S02]  /*4860*/  LOP3.LUT R2, R3, R2, R4, 0xfe, !PT ;  /* 0x0000000203027212 */ /* 0x000fe400078efe04 */
.L_x_8749:
[----:B------:R-:W-:Y:S05]  /*4870*/  BSYNC B0 ;  /* 0x0000000000007941 */ /* 0x000fea0003800000 */
.L_x_8748:
[----:B------:R-:W0:Y:S02]  /*4880*/  F2I.S64.TRUNC R2, R2 ;  /* 0x0000000200027311 */ /* 0x000e24000020d900 */
[----:B0-----:R-:W-:Y:S01]  /*4890*/  PRMT R0, R2, 0x7610, R0 ;  /* 0x0000761002007816 */ /* 0x001fe20000000000 */
[----:B------:R-:W-:Y:S05]  /*48a0*/  BRA `(.L_x_8729) ;  /* 0x000002a000007947 */ /* 0x000fea0003800000 */
.L_x_8741:
        /* <DEDUP_REMOVED lines=14> */
.L_x_8755:
[----:B------:R-:W-:Y:S05]  /*4990*/  BSYNC B0 ;  /* 0x0000000000007941 */ /* 0x000fea0003800000 */
.L_x_8754:
[----:B------:R-:W0:Y:S02]  /*49a0*/  F2I.S64.TRUNC R2, R2 ;  /* 0x0000000200027311 */ /* 0x000e24000020d900 */
[----:B0-----:R-:W-:Y:S01]  /*49b0*/  PRMT R0, R2, 0x7610, R0 ;  /* 0x0000761002007816 */ /* 0x001fe20000000000 */
[----:B------:R-:W-:Y:S05]  /*49c0*/  BRA `(.L_x_8729) ;  /* 0x0000018000007947 */ /* 0x000fea0003800000 */
.L_x_8728:
        /* <DEDUP_REMOVED lines=21> */
.L_x_8753:
[----:B------:R0:W5:Y:S01]  /*4b20*/  LDG.E.U8 R0, [R4.64] ;  /* 0x0000002404007981 */ /* 0x000162000c1e1100 */
[----:B------:R-:W-:Y:S05]  /*4b30*/  BRA `(.L_x_8729) ;  /* 0x0000001000007947 */ /* 0x000fea0003800000 */
.L_x_8752:
[----:B------:R0:W5:Y:S02]  /*4b40*/  LDG.E.U8 R0, [R4.64] ;  /* 0x0000002404007981 */ /* 0x000164000c1e1100 */
.L_x_8729:
        /* <DEDUP_REMOVED lines=19> */
.L_x_8759:
[----:B------:R0:W-:Y:S01]  /*4c80*/  STG.E.U8 [R16.64], R3 ;  /* 0x0000000310007986 */ /* 0x0001e2000c101124 */
[----:B------:R-:W-:Y:S05]  /*4c90*/  BRA `(.L_x_8761) ;  /* 0x00000e9000007947 */ /* 0x000fea0003800000 */
.L_x_8758:
        /* <DEDUP_REMOVED lines=10> */
.L_x_8763:
[----:B------:R-:W-:-:S05]  /*4d40*/  LOP3.LUT R3, R3, 0xff, RZ, 0xc0, !PT ;  /* 0x000000ff03037812 */ /* 0x000fca00078ec0ff */
[----:B------:R0:W-:Y:S01]  /*4d50*/  STG.E [R16.64], R3 ;  /* 0x0000000310007986 */ /* 0x0001e2000c101924 */
[----:B------:R-:W-:Y:S05]  /*4d60*/  BRA `(.L_x_8761) ;  /* 0x00000dc000007947 */ /* 0x000fea0003800000 */
.L_x_8762:
[----:B------:R-:W-:-:S05]  /*4d70*/  LOP3.LUT R3, R3, 0xff, RZ, 0xc0, !PT ;  /* 0x000000ff03037812 */ /* 0x000fca00078ec0ff */
[----:B------:R0:W-:Y:S01]  /*4d80*/  STG.E.U16 [R16.64], R3 ;  /* 0x0000000310007986 */ /* 0x0001e2000c101524 */
[----:B------:R-:W-:Y:S05]  /*4d90*/  BRA `(.L_x_8761) ;  /* 0x00000d9000007947 */ /* 0x000fea0003800000 */
.L_x_8757:
        /* <DEDUP_REMOVED lines=10> */
.L_x_8765:
[----:B------:R-:W-:-:S04]  /*4e40*/  LOP3.LUT R3, R3, 0xff, RZ, 0xc0, !PT ;  /* 0x000000ff03037812 */ /* 0x000fc800078ec0ff */
[----:B------:R-:W0:Y:S02]  /*4e50*/  I2F.U16 R0, R3 ;  /* 0x0000000300007306 */ /* 0x000e240000101000 */
[----:B0-----:R-:W-:-:S05]  /*4e60*/  F2FP.PACK_AB R0, RZ, R0 ;  /* 0x00000000ff00723e */ /* 0x001fca00000000ff */
[----:B------:R0:W-:Y:S01]  /*4e70*/  STG.E.U16 [R16.64], R0 ;  /* 0x0000000010007986 */ /* 0x0001e2000c101524 */
[----:B------:R-:W-:Y:S05]  /*4e80*/  BRA `(.L_x_8761) ;  /* 0x00000ca000007947 */ /* 0x000fea0003800000 */
.L_x_8764:
        /* <DEDUP_REMOVED lines=11> */
.L_x_8767:
[----:B------:R-:W-:-:S06]  /*4f40*/  LOP3.LUT R3, R3, 0xff, RZ, 0xc0, !PT ;  /* 0x000000ff03037812 */ /* 0x000fcc00078ec0ff */
[----:B------:R-:W0:Y:S02]  /*4f50*/  I2F.U16 R3, R3 ;  /* 0x0000000300037306 */ /* 0x000e240000101000 */
[----:B0-----:R-:W-:-:S04]  /*4f60*/  F2FP.PACK_AB R3, RZ, R3 ;  /* 0x00000003ff03723e */ /* 0x001fc800000000ff */
[----:B------:R-:W-:-:S05]  /*4f70*/  PRMT R3, R3, 0x5410, RZ ;  /* 0x0000541003037816 */ /* 0x000fca00000000ff */
[----:B------:R0:W-:Y:S01]  /*4f80*/  STG.E [R16.64], R3 ;  /* 0x0000000310007986 */ /* 0x0001e2000c101924 */
[----:B------:R-:W-:Y:S05]  /*4f90*/  BRA `(.L_x_8761) ;  /* 0x00000b9000007947 */ /* 0x000fea0003800000 */
.L_x_8766:
[----:B------:R-:W-:-:S06]  /*4fa0*/  LOP3.LUT R3, R3, 0xff, RZ, 0xc0, !PT ;  /* 0x000000ff03037812 */ /* 0x000fcc00078ec0ff */
[----:B------:R-:W0:Y:S02]  /*4fb0*/  I2F.F64.U16 R2, R3 ;  /* 0x0000000300027312 */ /* 0x000e240000101800 */
[----:B0-----:R0:W-:Y:S01]  /*4fc0*/  STG.E.64 [R16.64], R2 ;  /* 0x0000000210007986 */ /* 0x0011e2000c101b24 */
[----:B------:R-:W-:Y:S05]  /*4fd0*/  BRA `(.L_x_8761) ;  /* 0x00000b5000007947 */ /* 0x000fea0003800000 */
.L_x_8756:
        /* <DEDUP_REMOVED lines=12> */
.L_x_8770:
[----:B------:R-:W-:Y:S01]  /*50a0*/  LOP3.LUT R4, R3, 0xff, RZ, 0xc0, !PT ;  /* 0x000000ff03047812 */ /* 0x000fe200078ec0ff */
[----:B------:R-:W-:-:S05]  /*50b0*/  CS2R R6, SRZ ;  /* 0x0000000000067805 */ /* 0x000fca000001ff00 */
[----:B------:R-:W0:Y:S02]  /*50c0*/  I2F.F64.U16 R4, R4 ;  /* 0x0000000400047312 */ /* 0x000e240000101800 */
[----:B0-----:R0:W-:Y:S01]  /*50d0*/  STG.E.128 [R16.64], R4 ;  /* 0x0000000410007986 */ /* 0x0011e2000c101d24 */
[----:B------:R-:W-:Y:S05]  /*50e0*/  BRA `(.L_x_8761) ;  /* 0x00000a4000007947 */ /* 0x000fea0003800000 */
.L_x_8769:
        /* <DEDUP_REMOVED lines=22> */
.L_x_8774:
[----:B------:R-:W-:Y:S05]  /*5250*/  BSYNC B0 ;  /* 0x0000000000007941 */ /* 0x000fea0003800000 */
.L_x_8773:
[----:B------:R-:W-:-:S05]  /*5260*/  LOP3.LUT R3, R0, R3, RZ, 0xfc, !PT ;  /* 0x0000000300037212 */ /* 0x000fca00078efcff */
[----:B------:R0:W-:Y:S01]  /*5270*/  STG.E.U8 [R16.64], R3 ;  /* 0x0000000310007986 */ /* 0x0001e2000c101124 */
[----:B------:R-:W-:Y:S05]  /*5280*/  BRA `(.L_x_8761) ;  /* 0x000008a000007947 */ /* 0x000fea0003800000 */
.L_x_8772:
        /* <DEDUP_REMOVED lines=14> */
.L_x_8776:
[----:B------:R-:W-:Y:S01]  /*5370*/  IMAD.MOV.U32 R0, RZ, RZ, 0x7f ;  /* 0x0000007fff007424 */ /* 0x000fe200078e00ff */
[----:B------:R-:W-:-:S04]  /*5380*/  ISETP.GT.U32.AND P0, PT, R2, 0x7f800000, PT ;  /* 0x7f8000000200780c */ /* 0x000fc80003f04070 */
[----:B------:R-:W-:-:S04]  /*5390*/  SEL R0, R0, 0x7c, P0 ;  /* 0x0000007c00007807 */ /* 0x000fc80000000000 */
.L_x_8777:
[----:B------:R-:W-:Y:S05]  /*53a0*/  BSYNC B0 ;  /* 0x0000000000007941 */ /* 0x000fea0003800000 */
.L_x_8775:
[----:B------:R-:W-:-:S04]  /*53b0*/  LOP3.LUT R2, R3, 0x80000000, RZ, 0xc0, !PT ;  /* 0x8000000003027812 */ /* 0x000fc800078ec0ff */
[----:B------:R-:W-:-:S04]  /*53c0*/  SHF.R.U32.HI R3, RZ, 0x18, R2 ;  /* 0x00000018ff037819 */ /* 0x000fc80000011602 */
[----:B------:R-:W-:-:S05]  /*53d0*/  LOP3.LUT R3, R0, R3, RZ, 0xfc, !PT ;  /* 0x0000000300037212 */ /* 0x000fca00078efcff */
[----:B------:R0:W-:Y:S01]  /*53e0*/  STG.E.U8 [R16.64], R3 ;  /* 0x0000000310007986 */ /* 0x0001e2000c101124 */
[----:B------:R-:W-:Y:S05]  /*53f0*/  BRA `(.L_x_8761) ;  /* 0x0000073000007947 */ /* 0x000fea0003800000 */
.L_x_8771:
[----:B------:R-:W-:-:S04]  /*5400*/  LOP3.LUT R3, R3, 0xff, RZ, 0xc0, !PT ;  /* 0x000000ff03037812 */ /* 0x000fc800078ec0ff */
[----:B------:R-:W0:Y:S02]  /*5410*/  I2F.U16 R0, R3 ;  /* 0x0000000300007306 */ /* 0x000e240000101000 */
[----:B0-----:R-:W-:-:S05]  /*5420*/  F2FP.BF16.PACK_AB R0, RZ, R0 ;  /* 0x00000000ff00723e */ /* 0x001fca00000010ff */
[----:B------:R0:W-:Y:S01]  /*5430*/  STG.E.U16 [R16.64], R0 ;  /* 0x0000000010007986 */ /* 0x0001e2000c101524 */
[----:B------:R-:W-:Y:S05]  /*5440*/  BRA `(.L_x_8761) ;  /* 0x000006e000007947 */ /* 0x000fea0003800000 */
.L_x_8768:
        /* <DEDUP_REMOVED lines=11> */
.L_x_8780:
        /* <DEDUP_REMOVED lines=18> */
.L_x_8783:
[----:B------:R-:W-:-:S04]  /*5620*/  LOP3.LUT R2, R3, 0x80000000, RZ, 0xc0, !PT ;  /* 0x8000000003027812 */ /* 0x000fc800078ec0ff */
[----:B------:R-:W-:-:S04]  /*5630*/  SHF.R.U32.HI R3, RZ, 0x18, R2 ;  /* 0x00000018ff037819 */ /* 0x000fc80000011602 */
[----:B------:R-:W-:-:S04]  /*5640*/  LOP3.LUT R0, R0, R3, RZ, 0xfc, !PT ;  /* 0x0000000300007212 */ /* 0x000fc800078efcff */
[----:B------:R-:W-:Y:S02]  /*5650*/  PRMT R8, R0, 0x7610, R8 ;  /* 0x0000761000087816 */ /* 0x000fe40000000008 */
.L_x_8782:
[----:B------:R-:W-:Y:S05]  /*5660*/  BSYNC B0 ;  /* 0x0000000000007941 */ /* 0x000fea0003800000 */
.L_x_8781:
[----:B------:R0:W-:Y:S01]  /*5670*/  STG.E.U8 [R16.64], R8 ;  /* 0x0000000810007986 */ /* 0x0001e2000c101124 */
[----:B------:R-:W-:Y:S05]  /*5680*/  BRA `(.L_x_8761) ;  /* 0x000004a000007947 */ /* 0x000fea0003800000 */
.L_x_8779:
        /* <DEDUP_REMOVED lines=18> */
.L_x_8786:
[----:B------:R-:W-:-:S04]  /*57b0*/  LOP3.LUT R2, R3, 0x80000000, RZ, 0xc0, !PT ;  /* 0x8000000003027812 */ /* 0x000fc800078ec0ff */
[----:B------:R-:W-:-:S04]  /*57c0*/  SHF.R.U32.HI R3, RZ, 0x18, R2 ;  /* 0x00000018ff037819 */ /* 0x000fc80000011602 */
[----:B------:R-:W-:-:S04]  /*57d0*/  LOP3.LUT R0, R0, R3, RZ, 0xfc, !PT ;  /* 0x0000000300007212 */ /* 0x000fc800078efcff */
[----:B------:R-:W-:Y:S02]  /*57e0*/  PRMT R8, R0, 0x7610, R8 ;  /* 0x0000761000087816 */ /* 0x000fe40000000008 */
.L_x_8785:
[----:B------:R-:W-:Y:S05]  /*57f0*/  BSYNC B0 ;  /* 0x0000000000007941 */ /* 0x000fea0003800000 */
.L_x_8784:
[----:B------:R0:W-:Y:S01]  /*5800*/  STG.E.U8 [R16.64], R8 ;  /* 0x0000000810007986 */ /* 0x0001e2000c101124 */
[----:B------:R-:W-:Y:S05]  /*5810*/  BRA `(.L_x_8761) ;  /* 0x0000031000007947 */ /* 0x000fea0003800000 */
.L_x_8778:
        /* <DEDUP_REMOVED lines=23> */
.L_x_8760:
        /* <DEDUP_REMOVED lines=20> */
.L_x_8788:
[----:B------:R-:W-:Y:S01]  /*5ad0*/  LOP3.LUT R2, R3, 0xff, RZ, 0xc0, !PT ;  /* 0x000000ff03027812 */ /* 0x000fe200078ec0ff */
[----:B------:R-:W-:-:S05]  /*5ae0*/  IMAD.MOV.U32 R3, RZ, RZ, RZ ;  /* 0x000000ffff037224 */ /* 0x000fca00078e00ff */
[----:B------:R0:W-:Y:S01]  /*5af0*/  STG.E.64 [R16.64], R2 ;  /* 0x0000000210007986 */ /* 0x0001e2000c101b24 */
[----:B------:R-:W-:Y:S05]  /*5b00*/  BRA `(.L_x_8761) ;  /* 0x0000002000007947 */ /* 0x000fea0003800000 */
.L_x_8787:
[----:B------:R-:W-:-:S05]  /*5b10*/  LOP3.LUT R3, R3, 0xff, RZ, 0xc0, !PT ;  /* 0x000000ff03037812 */ /* 0x000fca00078ec0ff */
[----:B------:R0:W-:Y:S02]  /*5b20*/  STG.E [R16.64], R3 ;  /* 0x0000000310007986 */ /* 0x0001e4000c101924 */
.L_x_8761:
        /* <DEDUP_REMOVED lines=231> */
.L_x_8789:
        /* <DEDUP_REMOVED lines=18> */
.L_x_8793:
[----:B------:R0:W5:Y:S01]  /*6ac0*/  LDG.E.U8 R0, [R4.64] ;  /* 0x0000002404007981 */ /* 0x000162000c1e1100 */
[----:B------:R-:W-:Y:S05]  /*6ad0*/  BRA `(.L_x_8795) ;  /* 0x00000dc000007947 */ /* 0x000fea0003800000 */
.L_x_8792:
        /* <DEDUP_REMOVED lines=8> */
.L_x_8797:
[----:B------:R0:W5:Y:S01]  /*6b60*/  LDG.E.U8 R0, [R4.64] ;  /* 0x0000002404007981 */ /* 0x000162000c1e1100 */
[----:B------:R-:W-:Y:S05]  /*6b70*/  BRA `(.L_x_8795) ;  /* 0x00000d2000007947 */ /* 0x000fea0003800000 */
.L_x_8796:
[----:B------:R0:W5:Y:S01]  /*6b80*/  LDG.E.U16 R0, [R4.64] ;  /* 0x0000002404007981 */ /* 0x000162000c1e1500 */
[----:B------:R-:W-:Y:S05]  /*6b90*/  BRA `(.L_x_8795) ;  /* 0x00000d0000007947 */ /* 0x000fea0003800000 */
.L_x_8791:
        /* <DEDUP_REMOVED lines=10> */
.L_x_8799:
[----:B------:R-:W2:Y:S02]  /*6c40*/  LDG.E.U16 R2, [R4.64] ;  /* 0x0000002404027981 */ /* 0x000ea4000c1e1500 */
[----:B--2---:R-:W-:-:S06]  /*6c50*/  HADD2.F32 R2, -RZ, R2.H0_H0 ;  /* 0x20000002ff027230 */ /* 0x004fcc0000004100 */
[----:B------:R-:W0:Y:S02]  /*6c60*/  F2I.S64.TRUNC R2, R2 ;  /* 0x0000000200027311 */ /* 0x000e24000020d900 */
[----:B0-----:R-:W-:Y:S01]  /*6c70*/  PRMT R0, R2, 0x7610, R0 ;  /* 0x0000761002007816 */ /* 0x001fe20000000000 */
[----:B------:R-:W-:Y:S05]  /*6c80*/  BRA `(.L_x_8795) ;  /* 0x00000c1000007947 */ /* 0x000fea0003800000 */
.L_x_8798:
        /* <DEDUP_REMOVED lines=10> */
.L_x_8801:
[----:B------:R-:W2:Y:S02]  /*6d30*/  LDG.E.U16 R4, [R4.64] ;  /* 0x0000002404047981 */ /* 0x000ea4000c1e1500 */
[----:B--2---:R-:W-:-:S06]  /*6d40*/  HADD2.F32 R2, -RZ, R4.H0_H0 ;  /* 0x20000004ff027230 */ /* 0x004fcc0000004100 */
[----:B------:R-:W0:Y:S02]  /*6d50*/  F2I.S64.TRUNC R2, R2 ;  /* 0x0000000200027311 */ /* 0x000e24000020d900 */
[----:B0-----:R-:W-:Y:S01]  /*6d60*/  PRMT R0, R2, 0x7610, R0 ;  /* 0x0000761002007816 */ /* 0x001fe20000000000 */
[----:B------:R-:W-:Y:S05]  /*6d70*/  BRA `(.L_x_8795) ;  /* 0x00000b2000007947 */ /* 0x000fea0003800000 */
.L_x_8800:
[----:B------:R-:W2:Y:S02]  /*6d80*/  LDG.E.64 R2, [R4.64] ;  /* 0x0000002404027981 */ /* 0x000ea4000c1e1b00 */
[----:B--2---:R-:W0:Y:S02]  /*6d90*/  F2I.S64.F64.TRUNC R2, R2 ;  /* 0x0000000200027311 */ /* 0x004e24000030d900 */
[----:B0-----:R-:W-:Y:S01]  /*6da0*/  PRMT R0, R2, 0x7610, R0 ;  /* 0x0000761002007816 */ /* 0x001fe20000000000 */
[----:B------:R-:W-:Y:S05]  /*6db0*/  BRA `(.L_x_8795) ;  /* 0x00000ae000007947 */ /* 0x000fea0003800000 */
.L_x_8790:
        /* <DEDUP_REMOVED lines=12> */
.L_x_8804:
[----:B------:R-:W2:Y:S02]  /*6e80*/  LDG.E.64 R4, [R4.64] ;  /* 0x0000002404047981 */ /* 0x000ea4000c1e1b00 */
[----:B--2---:R-:W0:Y:S02]  /*6e90*/  F2I.S64.F64.TRUNC R2, R4 ;  /* 0x0000000400027311 */ /* 0x004e24000030d900 */
[----:B0-----:R-:W-:Y:S01]  /*6ea0*/  PRMT R0, R2, 0x7610, R0 ;  /* 0x0000761002007816 */ /* 0x001fe20000000000 */
[----:B------:R-:W-:Y:S05]  /*6eb0*/  BRA `(.L_x_8795) ;  /* 0x000009e000007947 */ /* 0x000fea0003800000 */
.L_x_8803:
        /* <DEDUP_REMOVED lines=28> */
.L_x_8806:
        /* <DEDUP_REMOVED lines=15> */
.L_x_8805:
[----:B------:R-:W2:Y:S02]  /*7170*/  LDG.E.U16 R2, [R4.64] ;  /* 0x0000002404027981 */ /* 0x000ea4000c1e1500 */
[----:B--2---:R-:W-:-:S06]  /*7180*/  PRMT R2, RZ, 0x5410, R2 ;  /* 0x00005410ff027816 */ /* 0x004fcc0000000002 */
[----:B------:R-:W0:Y:S02]  /*7190*/  F2I.S64.TRUNC R2, R2 ;  /* 0x0000000200027311 */ /* 0x000e24000020d900 */
[----:B0-----:R-:W-:Y:S01]  /*71a0*/  PRMT R0, R2, 0x7610, R0 ;  /* 0x0000761002007816 */ /* 0x001fe20000000000 */
[----:B------:R-:W-:Y:S05]  /*71b0*/  BRA `(.L_x_8795) ;  /* 0x000006e000007947 */ /* 0x000fea0003800000 */
.L_x_8802:
        /* <DEDUP_REMOVED lines=10> */
.L_x_8809:
        /* <DEDUP_REMOVED lines=21> */
.L_x_8813:
[----:B------:R-:W-:Y:S05]  /*73b0*/  BSYNC B1 ;  /* 0x0000000000017941 */ /* 0x000fea0003800000 */
.L_x_8812:
[----:B------:R-:W-:Y:S01]  /*73c0*/  IMAD.SHL.U32 R2, R2, 0x100000, RZ ;  /* 0x0010000002027824 */ /* 0x000fe200078e00ff */
[----:B------:R-:W-:-:S04]  /*73d0*/  LEA R3, R0, 0x3b800000, 0x17 ;  /* 0x3b80000000037811 */ /* 0x000fc800078eb8ff */
[----:B------:R-:W-:Y:S02]  /*73e0*/  LOP3.LUT R2, R3, R2, R4, 0xfe, !PT ;  /* 0x0000000203027212 */ /* 0x000fe400078efe04 */
.L_x_8811:
[----:B------:R-:W-:Y:S05]  /*73f0*/  BSYNC B0 ;  /* 0x0000000000007941 */ /* 0x000fea0003800000 */
.L_x_8810:
[----:B------:R-:W0:Y:S02]  /*7400*/  F2I.S64.TRUNC R2, R2 ;  /* 0x0000000200027311 */ /* 0x000e24000020d900 */
[----:B0-----:R-:W-:Y:S01]  /*7410*/  PRMT R0, R2, 0x7610, R0 ;  /* 0x0000761002007816 */ /* 0x001fe20000000000 */
[----:B------:R-:W-:Y:S05]  /*7420*/  BRA `(.L_x_8795) ;  /* 0x0000047000007947 */ /* 0x000fea0003800000 */
.L_x_8808:
        /* <DEDUP_REMOVED lines=21> */
.L_x_8817:
[----:B------:R-:W-:Y:S05]  /*7580*/  BSYNC B1 ;  /* 0x0000000000017941 */ /* 0x000fea0003800000 */
.L_x_8816:
[----:B------:R-:W-:Y:S01]  /*7590*/  IMAD.SHL.U32 R2, R2, 0x200000, RZ ;  /* 0x0020000002027824 */ /* 0x000fe200078e00ff */
[----:B------:R-:W-:-:S04]  /*75a0*/  LEA R3, R0, 0x37800000, 0x17 ;  /* 0x3780000000037811 */ /* 0x000fc800078eb8ff */
[----:B------:R-:W-:Y:S02]  /*75b0*/  LOP3.LUT R2, R3, R2, R4, 0xfe, !PT ;  /* 0x0000000203027212 */ /* 0x000fe400078efe04 */
.L_x_8815:
[----:B------:R-:W-:Y:S05]  /*75c0*/  BSYNC B0 ;  /* 0x0000000000007941 */ /* 0x000fea0003800000 */
.L_x_8814:
[----:B------:R-:W0:Y:S02]  /*75d0*/  F2I.S64.TRUNC R2, R2 ;  /* 0x0000000200027311 */ /* 0x000e24000020d900 */
[----:B0-----:R-:W-:Y:S01]  /*75e0*/  PRMT R0, R2, 0x7610, R0 ;  /* 0x0000761002007816 */ /* 0x001fe20000000000 */
[----:B------:R-:W-:Y:S05]  /*75f0*/  BRA `(.L_x_8795) ;  /* 0x000002a000007947 */ /* 0x000fea0003800000 */
.L_x_8807:
        /* <DEDUP_REMOVED lines=14> */
.L_x_8821:
[----:B------:R-:W-:Y:S05]  /*76e0*/  BSYNC B0 ;  /* 0x0000000000007941 */ /* 0x000fea0003800000 */
.L_x_8820:
[----:B------:R-:W0:Y:S02]  /*76f0*/  F2I.S64.TRUNC R2, R2 ;  /* 0x0000000200027311 */ /* 0x000e24000020d900 */
[----:B0-----:R-:W-:Y:S01]  /*7700*/  PRMT R0, R2, 0x7610, R0 ;  /* 0x0000761002007816 */ /* 0x001fe20000000000 */
[----:B------:R-:W-:Y:S05]  /*7710*/  BRA `(.L_x_8795) ;  /* 0x0000018000007947 */ /* 0x000fea0003800000 */
.L_x_8794:
        /* <DEDUP_REMOVED lines=21> */
.L_x_8819:
[----:B------:R0:W5:Y:S01]  /*7870*/  LDG.E.U8 R0, [R4.64] ;  /* 0x0000002404007981 */ /* 0x000162000c1e1100 */
[----:B------:R-:W-:Y:S05]  /*7880*/  BRA `(.L_x_8795) ;  /* 0x0000001000007947 */ /* 0x000fea0003800000 */
.L_x_8818:
[----:B------:R0:W5:Y:S02]  /*7890*/  LDG.E.U8 R0, [R4.64] ;  /* 0x0000002404007981 */ /* 0x000164000c1e1100 */
.L_x_8795:
        /* <DEDUP_REMOVED lines=19> */
.L_x_8825:
[----:B------:R0:W-:Y:S01]  /*79d0*/  STG.E.U8 [R16.64], R3 ;  /* 0x0000000310007986 */ /* 0x0001e2000c101124 */
[----:B------:R-:W-:Y:S05]  /*79e0*/  BRA `(.L_x_8827) ;  /* 0x00000e9000007947 */ /* 0x000fea0003800000 */
.L_x_8824:
        /* <DEDUP_REMOVED lines=10> */
.L_x_8829:
[----:B------:R-:W-:-:S05]  /*7a90*/  LOP3.LUT R3, R3, 0xff, RZ, 0xc0, !PT ;  /* 0x000000ff03037812 */ /* 0x000fca00078ec0ff */
[----:B------:R0:W-:Y:S01]  /*7aa0*/  STG.E [R16.64], R3 ;  /* 0x0000000310007986 */ /* 0x0001e2000c101924 */
[----:B------:R-:W-:Y:S05]  /*7ab0*/  BRA `(.L_x_8827) ;  /* 0x00000dc000007947 */ /* 0x000fea0003800000 */
.L_x_8828:
[----:B------:R-:W-:-:S05]  /*7ac0*/  LOP3.LUT R3, R3, 0xff, RZ, 0xc0, !PT ;  /* 0x000000ff03037812 */ /* 0x000fca00078ec0ff */
[----:B------:R0:W-:Y:S01]  /*7ad0*/  STG.E.U16 [R16.64], R3 ;  /* 0x0000000310007986 */ /* 0x0001e2000c101524 */
[----:B------:R-:W-:Y:S05]  /*7ae0*/  BRA `(.L_x_8827) ;  /* 0x00000d9000007947 */ /* 0x000fea0003800000 */
.L_x_8823:
        /* <DEDUP_REMOVED lines=10> */
.L_x_8831:
[----:B------:R-:W-:-:S04]  /*7b90*/  LOP3.LUT R3, R3, 0xff, RZ, 0xc0, !PT ;  /* 0x000000ff03037812 */ /* 0x000fc800078ec0ff */
[----:B------:R-:W0:Y:S02]  /*7ba0*/  I2F.U16 R0, R3 ;  /* 0x0000000300007306 */ /* 0x000e240000101000 */
[----:B0-----:R-:W-:-:S05]  /*7bb0*/  F2FP.PACK_AB R0, RZ, R0 ;  /* 0x00000000ff00723e */ /* 0x001fca00000000ff */
[----:B------:R0:W-:Y:S01]  /*7bc0*/  STG.E.U16 [R16.64], R0 ;  /* 0x0000000010007986 */ /* 0x0001e2000c101524 */
[----:B------:R-:W-:Y:S05]  /*7bd0*/  BRA `(.L_x_8827) ;  /* 0x00000ca000007947 */ /* 0x000fea0003800000 */
.L_x_8830:
        /* <DEDUP_REMOVED lines=11> */
.L_x_8833:
[----:B------:R-:W-:-:S06]  /*7c90*/  LOP3.LUT R3, R3, 0xff, RZ, 0xc0, !PT ;  /* 0x000000ff03037812 */ /* 0x000fcc00078ec0ff */
[----:B------:R-:W0:Y:S02]  /*7ca0*/  I2F.U16 R3, R3 ;  /* 0x0000000300037306 */ /* 0x000e240000101000 */
[----:B0-----:R-:W-:-:S04]  /*7cb0*/  F2FP.PACK_AB R3, RZ, R3 ;  /* 0x00000003ff03723e */ /* 0x001fc800000000ff */
[----:B------:R-:W-:-:S05]  /*7cc0*/  PRMT R3, R3, 0x5410, RZ ;  /* 0x0000541003037816 */ /* 0x000fca00000000ff */
[----:B------:R0:W-:Y:S01]  /*7cd0*/  STG.E [R16.64], R3 ;  /* 0x0000000310007986 */ /* 0x0001e2000c101924 */
[----:B------:R-:W-:Y:S05]  /*7ce0*/  BRA `(.L_x_8827) ;  /* 0x00000b9000007947 */ /* 0x000fea0003800000 */
.L_x_8832:
[----:B------:R-:W-:-:S06]  /*7cf0*/  LOP3.LUT R3, R3, 0xff, RZ, 0xc0, !PT ;  /* 0x000000ff03037812 */ /* 0x000fcc00078ec0ff */
[----:B------:R-:W0:Y:S02]  /*7d00*/  I2F.F64.U16 R2, R3 ;  /* 0x0000000300027312 */ /* 0x000e240000101800 */
[----:B0-----:R0:W-:Y:S01]  /*7d10*/  STG.E.64 [R16.64], R2 ;  /* 0x0000000210007986 */ /* 0x0011e2000c101b24 */
[----:B------:R-:W-:Y:S05]  /*7d20*/  BRA `(.L_x_8827) ;  /* 0x00000b5000007947 */ /* 0x000fea0003800000 */
.L_x_8822:
        /* <DEDUP_REMOVED lines=12> */
.L_x_8836:
[----:B------:R-:W-:Y:S01]  /*7df0*/  LOP3.LUT R4, R3, 0xff, RZ, 0xc0, !PT ;  /* 0x000000ff03047812 */ /* 0x000fe200078ec0ff */
[----:B------:R-:W-:-:S05]  /*7e00*/  CS2R R6, SRZ ;  /* 0x0000000000067805 */ /* 0x000fca000001ff00 */
[----:B------:R-:W0:Y:S02]  /*7e10*/  I2F.F64.U16 R4, R4 ;  /* 0x0000000400047312 */ /* 0x000e240000101800 */
[----:B0-----:R0:W-:Y:S01]  /*7e20*/  STG.E.128 [R16.64], R4 ;  /* 0x0000000410007986 */ /* 0x0011e2000c101d24 */
[----:B------:R-:W-:Y:S05]  /*7e30*/  BRA `(.L_x_8827) ;  /* 0x00000a4000007947 */ /* 0x000fea0003800000 */
.L_x_8835:
        /* <DEDUP_REMOVED lines=22> */
.L_x_8840:
[----:B------:R-:W-:Y:S05]  /*7fa0*/  BSYNC B0 ;  /* 0x0000000000007941 */ /* 0x000fea0003800000 */
.L_x_8839:
[----:B------:R-:W-:-:S05]  /*7fb0*/  LOP3.LUT R3, R0, R3, RZ, 0xfc, !PT ;  /* 0x0000000300037212 */ /* 0x000fca00078efcff */
[----:B------:R0:W-:Y:S01]  /*7fc0*/  STG.E.U8 [R16.64], R3 ;  /* 0x0000000310007986 */ /* 0x0001e2000c101124 */
[----:B------:R-:W-:Y:S05]  /*7fd0*/  BRA `(.L_x_8827) ;  /* 0x000008a000007947 */ /* 0x000fea0003800000 */
.L_x_8838:
        /* <DEDUP_REMOVED lines=14> */
.L_x_8842:
[----:B------:R-:W-:Y:S01]  /*80c0*/  IMAD.MOV.U32 R0, RZ, RZ, 0x7f ;  /* 0x0000007fff007424 */ /* 0x000fe200078e00ff */
[----:B------:R-:W-:-:S04]  /*80d0*/  ISETP.GT.U32.AND P0, PT, R2, 0x7f800000, PT ;  /* 0x7f8000000200780c */ /* 0x000fc80003f04070 */
[----:B------:R-:W-:-:S04]  /*80e0*/  SEL R0, R0, 0x7c, P0 ;  /* 0x0000007c00007807 */ /* 0x000fc80000000000 */
.L_x_8843:
[----:B------:R-:W-:Y:S05]  /*80f0*/  BSYNC B0 ;  /* 0x0000000000007941 */ /* 0x000fea0003800000 */
.L_x_8841:
[----:B------:R-:W-:-:S04]  /*8100*/  LOP3.LUT R2, R3, 0x80000000, RZ, 0xc0, !PT ;  /* 0x8000000003027812 */ /* 0x000fc800078ec0ff */
[----:B------:R-:W-:-:S04]  /*8110*/  SHF.R.U32.HI R3, RZ, 0x18, R2 ;  /* 0x00000018ff037819 */ /* 0x000fc80000011602 */
[----:B------:R-:W-:-:S05]  /*8120*/  LOP3.LUT R3, R0, R3, RZ, 0xfc, !PT ;  /* 0x0000000300037212 */ /* 0x000fca00078efcff */
[----:B------:R0:W-:Y:S01]  /*8130*/  STG.E.U8 [R16.64], R3 ;  /* 0x0000000310007986 */ /* 0x0001e2000c101124 */
[----:B------:R-:W-:Y:S05]  /*8140*/  BRA `(.L_x_8827) ;  /* 0x0000073000007947 */ /* 0x000fea0003800000 */
.L_x_8837:
[----:B------:R-:W-:-:S04]  /*8150*/  LOP3.LUT R3, R3, 0xff, RZ, 0xc0, !PT ;  /* 0x000000ff03037812 */ /* 0x000fc800078ec0ff */
[----:B------:R-:W0:Y:S02]  /*8160*/  I2F.U16 R0, R3 ;  /* 0x0000000300007306 */ /* 0x000e240000101000 */
[----:B0-----:R-:W-:-:S05]  /*8170*/  F2FP.BF16.PACK_AB R0, RZ, R0 ;  /* 0x00000000ff00723e */ /* 0x001fca00000010ff */
[----:B------:R0:W-:Y:S01]  /*8180*/  STG.E.U16 [R16.64], R0 ;  /* 0x0000000010007986 */ /* 0x0001e2000c101524 */
[----:B------:R-:W-:Y:S05]  /*8190*/  BRA `(.L_x_8827) ;  /* 0x000006e000007947 */ /* 0x000fea0003800000 */
.L_x_8834:
        /* <DEDUP_REMOVED lines=11> */
.L_x_8846:
        /* <DEDUP_REMOVED lines=18> */
.L_x_8849:
[----:B------:R-:W-:-:S04]  /*8370*/  LOP3.LUT R2, R3, 0x80000000, RZ, 0xc0, !PT ;  /* 0x8000000003027812 */ /* 0x000fc800078ec0ff */
[----:B------:R-:W-:-:S04]  /*8380*/  SHF.R.U32.HI R3, RZ, 0x18, R2 ;  /* 0x00000018ff037819 */ /* 0x000fc80000011602 */
[----:B------:R-:W-:-:S04]  /*8390*/  LOP3.LUT R0, R0, R3, RZ, 0xfc, !PT ;  /* 0x0000000300007212 */ /* 0x000fc800078efcff */
[----:B------:R-:W-:Y:S02]  /*83a0*/  PRMT R8, R0, 0x7610, R8 ;  /* 0x0000761000087816 */ /* 0x000fe40000000008 */
.L_x_8848:
[----:B------:R-:W-:Y:S05]  /*83b0*/  BSYNC B0 ;  /* 0x0000000000007941 */ /* 0x000fea0003800000 */
.L_x_8847:
[----:B------:R0:W-:Y:S01]  /*83c0*/  STG.E.U8 [R16.64], R8 ;  /* 0x0000000810007986 */ /* 0x0001e2000c101124 */
[----:B------:R-:W-:Y:S05]  /*83d0*/  BRA `(.L_x_8827) ;  /* 0x000004a000007947 */ /* 0x000fea0003800000 */
.L_x_8845:
        /* <DEDUP_REMOVED lines=18> */
.L_x_8852:
[----:B------:R-:W-:-:S04]  /*8500*/  LOP3.LUT R2, R3, 0x80000000, RZ, 0xc0, !PT ;  /* 0x8000000003027812 */ /* 0x000fc800078ec0ff */
[----:B------:R-:W-:-:S04]  /*8510*/  SHF.R.U32.HI R3, RZ, 0x18, R2 ;  /* 0x00000018ff037819 */ /* 0x000fc80000011602 */
[----:B------:R-:W-:-:S04]  /*8520*/  LOP3.LUT R0, R0, R3, RZ, 0xfc, !PT ;  /* 0x0000000300007212 */ /* 0x000fc800078efcff */
[----:B------:R-:W-:Y:S02]  /*8530*/  PRMT R8, R0, 0x7610, R8 ;  /* 0x0000761000087816 */ /* 0x000fe40000000008 */
.L_x_8851:
[----:B------:R-:W-:Y:S05]  /*8540*/  BSYNC B0 ;  /* 0x0000000000007941 */ /* 0x000fea0003800000 */
.L_x_8850:
[----:B------:R0:W-:Y:S01]  /*8550*/  STG.E.U8 [R16.64], R8 ;  /* 0x0000000810007986 */ /* 0x0001e2000c101124 */
[----:B------:R-:W-:Y:S05]  /*8560*/  BRA `(.L_x_8827) ;  /* 0x0000031000007947 */ /* 0x000fea0003800000 */
.L_x_8844:
        /* <DEDUP_REMOVED lines=23> */
.L_x_8826:
        /* <DEDUP_REMOVED lines=20> */
.L_x_8854:
[----:B------:R-:W-:Y:S01]  /*8820*/  LOP3.LUT R2, R3, 0xff, RZ, 0xc0, !PT ;  /* 0x000000ff03027812 */ /* 0x000fe200078ec0ff */
[----:B------:R-:W-:-:S05]  /*8830*/  IMAD.MOV.U32 R3, RZ, RZ, RZ ;  /* 0x000000ffff037224 */ /* 0x000fca00078e00ff */
[----:B------:R0:W-:Y:S01]  /*8840*/  STG.E.64 [R16.64], R2 ;  /* 0x0000000210007986 */ /* 0x0001e2000c101b24 */
[----:B------:R-:W-:Y:S05]  /*8850*/  BRA `(.L_x_8827) ;  /* 0x0000002000007947 */ /* 0x000fea0003800000 */
.L_x_8853:
[----:B------:R-:W-:-:S05]  /*8860*/  LOP3.LUT R3, R3, 0xff, RZ, 0xc0, !PT ;  /* 0x000000ff03037812 */ /* 0x000fca00078ec0ff */
[----:B------:R0:W-:Y:S02]  /*8870*/  STG.E [R16.64], R3 ;  /* 0x0000000310007986 */ /* 0x0001e4000c101924 */
.L_x_8827:
[----:B------:R-:W-:Y:S02]  /*8880*/  IADD3 R19, R19, 0x80, RZ ;  /* 0x0000008013137810 */ /* 0x000fe40007ffe0ff */
.L_x_8722:
[----:B------:R-:W-:Y:S05]  /*8890*/  BSYNC B6 ;  /* 0x0000000000067941 */ /* 0x000fea0003800000 */
.L_x_8721:
        /* <DEDUP_REMOVED lines=230> */
.L_x_8855:
        /* <DEDUP_REMOVED lines=18> */
.L_x_8859:
[----:B------:R0:W5:Y:S01]  /*9820*/  LDG.E.U8 R0, [R4.64] ;  /* 0x0000002404007981 */ /* 0x000162000c1e1100 */
[----:B------:R-:W-:Y:S05]  /*9830*/  BRA `(.L_x_8861) ;  /* 0x00000dc000007947 */ /* 0x000fea0003800000 */
.L_x_8858:
        /* <DEDUP_REMOVED lines=8> */
.L_x_8863:
[----:B------:R0:W5:Y:S01]  /*98c0*/  LDG.E.U8 R0, [R4.64] ;  /* 0x0000002404007981 */ /* 0x000162000c1e1100 */
[----:B------:R-:W-:Y:S05]  /*98d0*/  BRA `(.L_x_8861) ;  /* 0x00000d2000007947 */ /* 0x000fea0003800000 */
.L_x_8862:
[----:B------:R0:W5:Y:S01]  /*98e0*/  LDG.E.U16 R0, [R4.64] ;  /* 0x0000002404007981 */ /* 0x000162000c1e1500 */
[----:B------:R-:W-:Y:S05]  /*98f0*/  BRA `(.L_x_8861) ;  /* 0x00000d0000007947 */ /* 0x000fea0003800000 */
.L_x_8857:
        /* <DEDUP_REMOVED lines=10> */
.L_x_8865:
[----:B------:R-:W2:Y:S02]  /*99a0*/  LDG.E.U16 R2, [R4.64] ;  /* 0x0000002404027981 */ /* 0x000ea4000c1e1500 */
[----:B--2---:R-:W-:-:S06]  /*99b0*/  HADD2.F32 R2, -RZ, R2.H0_H0 ;  /* 0x20000002ff027230 */ /* 0x004fcc0000004100 */
[----:B------:R-:W0:Y:S02]  /*99c0*/  F2I.S64.TRUNC R2, R2 ;  /* 0x0000000200027311 */ /* 0x000e24000020d900 */
[----:B0-----:R-:W-:Y:S01]  /*99d0*/  PRMT R0, R2, 0x7610, R0 ;  /* 0x0000761002007816 */ /* 0x001fe20000000000 */
[----:B------:R-:W-:Y:S05]  /*99e0*/  BRA `(.L_x_8861) ;  /* 0x00000c1000007947 */ /* 0x000fea0003800000 */
.L_x_8864:
        /* <DEDUP_REMOVED lines=10> */
.L_x_8867:
[----:B------:R-:W2:Y:S02]  /*9a90*/  LDG.E.U16 R4, [R4.64] ;  /* 0x0000002404047981 */ /* 0x000ea4000c1e1500 */
[----:B--2---:R-:W-:-:S06]  /*9aa0*/  HADD2.F32 R2, -RZ, R4.H0_H0 ;  /* 0x20000004ff027230 */ /* 0x004fcc0000004100 */
[----:B------:R-:W0:Y:S02]  /*9ab0*/  F2I.S64.TRUNC R2, R2 ;  /* 0x0000000200027311 */ /* 0x000e24000020d900 */
[----:B0-----:R-:W-:Y:S01]  /*9ac0*/  PRMT R0, R2, 0x7610, R0 ;  /* 0x0000761002007816 */ /* 0x001fe20000000000 */
[----:B------:R-:W-:Y:S05]  /*9ad0*/  BRA `(.L_x_8861) ;  /* 0x00000b2000007947 */ /* 0x000fea0003800000 */
.L_x_8866:
[----:B------:R-:W2:Y:S02]  /*9ae0*/  LDG.E.64 R2, [R4.64] ;  /* 0x0000002404027981 */ /* 0x000ea4000c1e1b00 */
[----:B--2---:R-:W0:Y:S02]  /*9af0*/  F2I.S64.F64.TRUNC R2, R2 ;  /* 0x0000000200027311 */ /* 0x004e24000030d900 */
[----:B0-----:R-:W-:Y:S01]  /*9b00*/  PRMT R0, R2, 0x7610, R0 ;  /* 0x0000761002007816 */ /* 0x001fe20000000000 */
[----:B------:R-:W-:Y:S05]  /*9b10*/  BRA `(.L_x_8861) ;  /* 0x00000ae000007947 */ /* 0x000fea0003800000 */
.L_x_8856:
        /* <DEDUP_REMOVED lines=12> */
.L_x_8870:
[----:B------:R-:W2:Y:S02]  /*9be0*/  LDG.E.64 R4, [R4.64] ;  /* 0x0000002404047981 */ /* 0x000ea4000c1e1b00 */
[----:B--2---:R-:W0:Y:S02]  /*9bf0*/  F2I.S64.F64.TRUNC R2, R4 ;  /* 0x0000000400027311 */ /* 0x004e24000030d900 */
[----:B0-----:R-:W-:Y:S01]  /*9c00*/  PRMT R0, R2, 0x7610, R0 ;  /* 0x0000761002007816 */ /* 0x001fe20000000000 */
[----:B------:R-:W-:Y:S05]  /*9c10*/  BRA `(.L_x_8861) ;  /* 0x000009e000007947 */ /* 0x000fea0003800000 */
.L_x_8869:
        /* <DEDUP_REMOVED lines=28> */
.L_x_8872:
        /* <DEDUP_REMOVED lines=15> */
.L_x_8871:
[----:B------:R-:W2:Y:S02]  /*9ed0*/  LDG.E.U16 R2, [R4.64] ;  /* 0x0000002404027981 */ /* 0x000ea4000c1e1500 */
[----:B--2---:R-:W-:-:S06]  /*9ee0*/  PRMT R2, RZ, 0x5410, R2 ;  /* 0x00005410ff027816 */ /* 0x004fcc0000000002 */
[----:B------:R-:W0:Y:S02]  /*9ef0*/  F2I.S64.TRUNC R2, R2 ;  /* 0x0000000200027311 */ /* 0x000e24000020d900 */
[----:B0-----:R-:W-:Y:S01]  /*9f00*/  PRMT R0, R2, 0x7610, R0 ;  /* 0x0000761002007816 */ /* 0x001fe20000000000 */
[----:B------:R-:W-:Y:S05]  /*9f10*/  BRA `(.L_x_8861) ;  /* 0x000006e000007947 */ /* 0x000fea0003800000 */
.L_x_8868:
        /* <DEDUP_REMOVED lines=10> */
.L_x_8875:
        /* <DEDUP_REMOVED lines=21> */
.L_x_8879:
[----:B------:R-:W-:Y:S05]  /*a110*/  BSYNC B1 ;  /* 0x0000000000017941 */ /* 0x000fea0003800000 */
.L_x_8878:
[----:B------:R-:W-:Y:S01]  /*a120*/  IMAD.SHL.U32 R2, R2, 0x100000, RZ ;  /* 0x0010000002027824 */ /* 0x000fe200078e00ff */
[----:B------:R-:W-:-:S04]  /*a130*/  LEA R3, R0, 0x3b800000, 0x17 ;  /* 0x3b80000000037811 */ /* 0x000fc800078eb8ff */
[----:B------:R-:W-:Y:S02]  /*a140*/  LOP3.LUT R2, R3, R2, R4, 0xfe, !PT ;  /* 0x0000000203027212 */ /* 0x000fe400078efe04 */
.L_x_8877:
[----:B------:R-:W-:Y:S05]  /*a150*/  BSYNC B0 ;  /* 0x0000000000007941 */ /* 0x000fea0003800000 */
.L_x_8876:
[----:B------:R-:W0:Y:S02]  /*a160*/  F2I.S64.TRUNC R2, R2 ;  /* 0x0000000200027311 */ /* 0x000e24000020d900 */
[----:B0-----:R-:W-:Y:S01]  /*a170*/  PRMT R0, R2, 0x7610, R0 ;  /* 0x0000761002007816 */ /* 0x001fe20000000000 */
[----:B------:R-:W-:Y:S05]  /*a180*/  BRA `(.L_x_8861) ;  /* 0x0000047000007947 */ /* 0x000fea0003800000 */
.L_x_8874:
        /* <DEDUP_REMOVED lines=21> */
.L_x_8883:
[----:B------:R-:W-:Y:S05]  /*a2e0*/  BSYNC B1 ;  /* 0x0000000000017941 */ /* 0x000fea0003800000 */
.L_x_8882:
[----:B------:R-:W-:Y:S01]  /*a2f0*/  IMAD.SHL.U32 R2, R2, 0x200000, RZ ;  /* 0x0020000002027824 */ /* 0x000fe200078e00ff */
[----:B------:R-:W-:-:S04]  /*a300*/  LEA R3, R0, 0x37800000, 0x17 ;  /* 0x3780000000037811 */ /* 0x000fc800078eb8ff */
[----:B------:R-:W-:Y:S02]  /*a310*/  LOP3.LUT R2, R3, R2, R4, 0xfe, !PT ;  /* 0x0000000203027212 */ /* 0x000fe400078efe04 */
.L_x_8881:
[----:B------:R-:W-:Y:S05]  /*a320*/  BSYNC B0 ;  /* 0x0000000000007941 */ /* 0x000fea0003800000 */
.L_x_8880:
[----:B------:R-:W0:Y:S02]  /*a330*/  F2I.S64.TRUNC R2, R2 ;  /* 0x0000000200027311 */ /* 0x000e24000020d900 */
[----:B0-----:R-:W-:Y:S01]  /*a340*/  PRMT R0, R2, 0x7610, R0 ;  /* 0x0000761002007816 */ /* 0x001fe20000000000 */
[----:B------:R-:W-:Y:S05]  /*a350*/  BRA `(.L_x_8861) ;  /* 0x000002a000007947 */ /* 0x000fea0003800000 */
.L_x_8873:
        /* <DEDUP_REMOVED lines=14> */
.L_x_8887:
[----:B------:R-:W-:Y:S05]  /*a440*/  BSYNC B0 ;  /* 0x0000000000007941 */ /* 0x000fea0003800000 */
.L_x_8886:
[----:B------:R-:W0:Y:S02]  /*a450*/  F2I.S64.TRUNC R2, R2 ;  /* 0x0000000200027311 */ /* 0x000e24000020d900 */
[----:B0-----:R-:W-:Y:S01]  /*a460*/  PRMT R0, R2, 0x7610, R0 ;  /* 0x0000761002007816 */ /* 0x001fe20000000000 */
[----:B------:R-:W-:Y:S05]  /*a470*/  BRA `(.L_x_8861) ;  /* 0x0000018000007947 */ /* 0x000fea0003800000 */
.L_x_8860:
        /* <DEDUP_REMOVED lines=21> */
.L_x_8885:
[----:B------:R0:W5:Y:S01]  /*a5d0*/  LDG.E.U8 R0, [R4.64] ;  /* 0x0000002404007981 */ /* 0x000162000c1e1100 */
[----:B------:R-:W-:Y:S05]  /*a5e0*/  BRA `(.L_x_8861) ;  /* 0x0000001000007947 */ /* 0x000fea0003800000 */
.L_x_8884:
[----:B------:R0:W5:Y:S02]  /*a5f0*/  LDG.E.U8 R0, [R4.64] ;  /* 0x0000002404007981 */ /* 0x000164000c1e1100 */
.L_x_8861:
        /* <DEDUP_REMOVED lines=19> */
.L_x_8891:
[----:B------:R-:W-:Y:S01]  /*a730*/  STG.E.U8 [R16.64], R3 ;  /* 0x0000000310007986 */ /* 0x000fe2000c101124 */
[----:B------:R-:W-:Y:S05]  /*a740*/  EXIT ;  /* 0x000000000000794d */ /* 0x000fea0003800000 */
.L_x_8890:
        /* <DEDUP_REMOVED lines=10> */
.L_x_8894:
[----:B------:R-:W-:-:S05]  /*a7f0*/  LOP3.LUT R3, R3, 0xff, RZ, 0xc0, !PT ;  /* 0x000000ff03037812 */ /* 0x000fca00078ec0ff */
[----:B------:R-:W-:Y:S01]  /*a800*/  STG.E [R16.64], R3 ;  /* 0x0000000310007986 */ /* 0x000fe2000c101924 */
[----:B------:R-:W-:Y:S05]  /*a810*/  EXIT ;  /* 0x000000000000794d */ /* 0x000fea0003800000 */
.L_x_8893:
[----:B------:R-:W-:-:S05]  /*a820*/  LOP3.LUT R3, R3, 0xff, RZ, 0xc0, !PT ;  /* 0x000000ff03037812 */ /* 0x000fca00078ec0ff */
[----:B------:R-:W-:Y:S01]  /*a830*/  STG.E.U16 [R16.64], R3 ;  /* 0x0000000310007986 */ /* 0x000fe2000c101524 */
[----:B------:R-:W-:Y:S05]  /*a840*/  EXIT ;  /* 0x000000000000794d */ /* 0x000fea0003800000 */
.L_x_8889:
        /* <DEDUP_REMOVED lines=10> */
.L_x_8896:
[----:B------:R-:W-:-:S04]  /*a8f0*/  LOP3.LUT R3, R3, 0xff, RZ, 0xc0, !PT ;  /* 0x000000ff03037812 */ /* 0x000fc800078ec0ff */
[----:B------:R-:W0:Y:S02]  /*a900*/  I2F.U16 R0, R3 ;  /* 0x0000000300007306 */ /* 0x000e240000101000 */
[----:B0-----:R-:W-:-:S05]  /*a910*/  F2FP.PACK_AB R0, RZ, R0 ;  /* 0x00000000ff00723e */ /* 0x001fca00000000ff */
[----:B------:R-:W-:Y:S01]  /*a920*/  STG.E.U16 [R16.64], R0 ;  /* 0x0000000010007986 */ /* 0x000fe2000c101524 */
[----:B------:R-:W-:Y:S05]  /*a930*/  EXIT ;  /* 0x000000000000794d */ /* 0x000fea0003800000 */
.L_x_8895:
        /* <DEDUP_REMOVED lines=11> */
.L_x_8898:
[----:B------:R-:W-:-:S06]  /*a9f0*/  LOP3.LUT R3, R3, 0xff, RZ, 0xc0, !PT ;  /* 0x000000ff03037812 */ /* 0x000fcc00078ec0ff */
[----:B------:R-:W0:Y:S02]  /*aa00*/  I2F.U16 R3, R3 ;  /* 0x0000000300037306 */ /* 0x000e240000101000 */
[----:B0-----:R-:W-:-:S04]  /*aa10*/  F2FP.PACK_AB R3, RZ, R3 ;  /* 0x00000003ff03723e */ /* 0x001fc800000000ff */
[----:B------:R-:W-:-:S05]  /*aa20*/  PRMT R3, R3, 0x5410, RZ ;  /* 0x0000541003037816 */ /* 0x000fca00000000ff */
[----:B------:R-:W-:Y:S01]  /*aa30*/  STG.E [R16.64], R3 ;  /* 0x0000000310007986 */ /* 0x000fe2000c101924 */
[----:B------:R-:W-:Y:S05]  /*aa40*/  EXIT ;  /* 0x000000000000794d */ /* 0x000fea0003800000 */
.L_x_8897:
[----:B------:R-:W-:-:S06]  /*aa50*/  LOP3.LUT R3, R3, 0xff, RZ, 0xc0, !PT ;  /* 0x000000ff03037812 */ /* 0x000fcc00078ec0ff */
[----:B------:R-:W0:Y:S02]  /*aa60*/  I2F.F64.U16 R2, R3 ;  /* 0x0000000300027312 */ /* 0x000e240000101800 */
[----:B0-----:R-:W-:Y:S01]  /*aa70*/  STG.E.64 [R16.64], R2 ;  /* 0x0000000210007986 */ /* 0x001fe2000c101b24 */
[----:B------:R-:W-:Y:S05]  /*aa80*/  EXIT ;  /* 0x000000000000794d */ /* 0x000fea0003800000 */
.L_x_8888:
        /* <DEDUP_REMOVED lines=12> */
.L_x_8901:
[----:B------:R-:W-:Y:S01]  /*ab50*/  LOP3.LUT R4, R3, 0xff, RZ, 0xc0, !PT ;  /* 0x000000ff03047812 */ /* 0x000fe200078ec0ff */
[----:B------:R-:W-:-:S05]  /*ab60*/  CS2R R6, SRZ ;  /* 0x0000000000067805 */ /* 0x000fca000001ff00 */
[----:B------:R-:W0:Y:S02]  /*ab70*/  I2F.F64.U16 R4, R4 ;  /* 0x0000000400047312 */ /* 0x000e240000101800 */
[----:B0-----:R-:W-:Y:S01]  /*ab80*/  STG.E.128 [R16.64], R4 ;  /* 0x0000000410007986 */ /* 0x001fe2000c101d24 */
[----:B------:R-:W-:Y:S05]  /*ab90*/  EXIT ;  /* 0x000000000000794d */ /* 0x000fea0003800000 */
.L_x_8900:
        /* <DEDUP_REMOVED lines=22> */
.L_x_8905:
[----:B------:R-:W-:Y:S05]  /*ad00*/  BSYNC B0 ;  /* 0x0000000000007941 */ /* 0x000fea0003800000 */
.L_x_8904:
[----:B------:R-:W-:-:S05]  /*ad10*/  LOP3.LUT R3, R0, R3, RZ, 0xfc, !PT ;  /* 0x0000000300037212 */ /* 0x000fca00078efcff */
[----:B------:R-:W-:Y:S01]  /*ad20*/  STG.E.U8 [R16.64], R3 ;  /* 0x0000000310007986 */ /* 0x000fe2000c101124 */
[----:B------:R-:W-:Y:S05]  /*ad30*/  EXIT ;  /* 0x000000000000794d */ /* 0x000fea0003800000 */
.L_x_8903:
        /* <DEDUP_REMOVED lines=14> */
.L_x_8907:
[----:B------:R-:W-:Y:S01]  /*ae20*/  IMAD.MOV.U32 R0, RZ, RZ, 0x7f ;  /* 0x0000007fff007424 */ /* 0x000fe200078e00ff */
[----:B------:R-:W-:-:S04]  /*ae30*/  ISETP.GT.U32.AND P0, PT, R2, 0x7f800000, PT ;  /* 0x7f8000000200780c */ /* 0x000fc80003f04070 */
[----:B------:R-:W-:-:S04]  /*ae40*/  SEL R0, R0, 0x7c, P0 ;  /* 0x0000007c00007807 */ /* 0x000fc80000000000 */
.L_x_8908:
[----:B------:R-:W-:Y:S05]  /*ae50*/  BSYNC B0 ;  /* 0x0000000000007941 */ /* 0x000fea0003800000 */
.L_x_8906:
[----:B------:R-:W-:-:S04]  /*ae60*/  LOP3.LUT R2, R3, 0x80000000, RZ, 0xc0, !PT ;  /* 0x8000000003027812 */ /* 0x000fc800078ec0ff */
[----:B------:R-:W-:-:S04]  /*ae70*/  SHF.R.U32.HI R3, RZ, 0x18, R2 ;  /* 0x00000018ff037819 */ /* 0x000fc80000011602 */
[----:B------:R-:W-:-:S05]  /*ae80*/  LOP3.LUT R3, R0, R3, RZ, 0xfc, !PT ;  /* 0x0000000300037212 */ /* 0x000fca00078efcff */
[----:B------:R-:W-:Y:S01]  /*ae90*/  STG.E.U8 [R16.64], R3 ;  /* 0x0000000310007986 */ /* 0x000fe2000c101124 */
[----:B------:R-:W-:Y:S05]  /*aea0*/  EXIT ;  /* 0x000000000000794d */ /* 0x000fea0003800000 */
.L_x_8902:
[----:B------:R-:W-:-:S04]  /*aeb0*/  LOP3.LUT R3, R3, 0xff, RZ, 0xc0, !PT ;  /* 0x000000ff03037812 */ /* 0x000fc800078ec0ff */
[----:B------:R-:W0:Y:S02]  /*aec0*/  I2F.U16 R0, R3 ;  /* 0x0000000300007306 */ /* 0x000e240000101000 */
[----:B0-----:R-:W-:-:S05]  /*aed0*/  F2FP.BF16.PACK_AB R0, RZ, R0 ;  /* 0x00000000ff00723e */ /* 0x001fca00000010ff */
[----:B------:R-:W-:Y:S01]  /*aee0*/  STG.E.U16 [R16.64], R0 ;  /* 0x0000000010007986 */ /* 0x000fe2000c101524 */
[----:B------:R-:W-:Y:S05]  /*aef0*/  EXIT ;  /* 0x000000000000794d */ /* 0x000fea0003800000 */
.L_x_8899:
        /* <DEDUP_REMOVED lines=11> */
.L_x_8911:
        /* <DEDUP_REMOVED lines=18> */
.L_x_8914:
[----:B------:R-:W-:-:S04]  /*b0d0*/  LOP3.LUT R2, R3, 0x80000000, RZ, 0xc0, !PT ;  /* 0x8000000003027812 */ /* 0x000fc800078ec0ff */
[----:B------:R-:W-:-:S04]  /*b0e0*/  SHF.R.U32.HI R3, RZ, 0x18, R2 ;  /* 0x00000018ff037819 */ /* 0x000fc80000011602 */
[----:B------:R-:W-:-:S04]  /*b0f0*/  LOP3.LUT R0, R0, R3, RZ, 0xfc, !PT ;  /* 0x0000000300007212 */ /* 0x000fc800078efcff */
[----:B------:R-:W-:Y:S02]  /*b100*/  PRMT R8, R0, 0x7610, R8 ;  /* 0x0000761000087816 */ /* 0x000fe40000000008 */
.L_x_8913:
[----:B------:R-:W-:Y:S05]  /*b110*/  BSYNC B0 ;  /* 0x0000000000007941 */ /* 0x000fea0003800000 */
.L_x_8912:
[----:B------:R-:W-:Y:S01]  /*b120*/  STG.E.U8 [R16.64], R8 ;  /* 0x0000000810007986 */ /* 0x000fe2000c101124 */
[----:B------:R-:W-:Y:S05]  /*b130*/  EXIT ;  /* 0x000000000000794d */ /* 0x000fea0003800000 */
.L_x_8910:
        /* <DEDUP_REMOVED lines=18> */
.L_x_8917:
[----:B------:R-:W-:-:S04]  /*b260*/  LOP3.LUT R2, R3, 0x80000000, RZ, 0xc0, !PT ;  /* 0x8000000003027812 */ /* 0x000fc800078ec0ff */
[----:B------:R-:W-:-:S04]  /*b270*/  SHF.R.U32.HI R3, RZ, 0x18, R2 ;  /* 0x00000018ff037819 */ /* 0x000fc80000011602 */
[----:B------:R-:W-:-:S04]  /*b280*/  LOP3.LUT R0, R0, R3, RZ, 0xfc, !PT ;  /* 0x0000000300007212 */ /* 0x000fc800078efcff */
[----:B------:R-:W-:Y:S02]  /*b290*/  PRMT R8, R0, 0x7610, R8 ;  /* 0x0000761000087816 */ /* 0x000fe40000000008 */
.L_x_8916:
[----:B------:R-:W-:Y:S05]  /*b2a0*/  BSYNC B0 ;  /* 0x0000000000007941 */ /* 0x000fea0003800000 */
.L_x_8915:
[----:B------:R-:W-:Y:S01]  /*b2b0*/  STG.E.U8 [R16.64], R8 ;  /* 0x0000000810007986 */ /* 0x000fe2000c101124 */
[----:B------:R-:W-:Y:S05]  /*b2c0*/  EXIT ;  /* 0x000000000000794d */ /* 0x000fea0003800000 */
.L_x_8909:
        /* <DEDUP_REMOVED lines=23> */
.L_x_8892:
        /* <DEDUP_REMOVED lines=20> */
.L_x_8919:
[----:B------:R-:W-:Y:S01]  /*b580*/  LOP3.LUT R2, R3, 0xff, RZ, 0xc0, !PT ;  /* 0x000000ff03027812 */ /* 0x000fe200078ec0ff */
[----:B------:R-:W-:-:S05]  /*b590*/  IMAD.MOV.U32 R3, RZ, RZ, RZ ;  /* 0x000000ffff037224 */ /* 0x000fca00078e00ff */
[----:B------:R-:W-:Y:S01]  /*b5a0*/  STG.E.64 [R16.64], R2 ;  /* 0x0000000210007986 */ /* 0x000fe2000c101b24 */
[----:B------:R-:W-:Y:S05]  /*b5b0*/  EXIT ;  /* 0x000000000000794d */ /* 0x000fea0003800000 */
.L_x_8918:
[----:B------:R-:W-:-:S05]  /*b5c0*/  LOP3.LUT R3, R3, 0xff, RZ, 0xc0, !PT ;  /* 0x000000ff03037812 */ /* 0x000fca00078ec0ff */
[----:B------:R-:W-:Y:S01]  /*b5d0*/  STG.E [R16.64], R3 ;  /* 0x0000000310007986 */ /* 0x000fe2000c101924 */
[----:B------:R-:W-:Y:S05]  /*b5e0*/  EXIT ;  /* 0x000000000000794d */ /* 0x000fea0003800000 */
.L_x_8920:
        /* <DEDUP_REMOVED lines=9> */
.L_x_19711:


//--------------------- .text._ZN2at6native27unrolled_elementwise_kernelINS0_13BUnaryFunctorIhhhZZZNS0_18rshift_kernel_cudaERNS_18TensorIteratorBaseEENKUlvE_clEvENKUlvE_clEvEUlhhE_EESt5arrayIPcLm2EELi4E23TrivialOffsetCalculatorILi1EjESD_NS0_6memory12LoadWithCastILi1EEENSE_13StoreWithCastILi1EEEEEviT_T0_T2_T3_T4_T5_ --------------------------
	.section	.text._ZN2at6native27unrolled_elementwise_kernelINS0_13BUnaryFunctorIhhhZZZNS0_18rshift_kernel_cudaERNS_18TensorIteratorBaseEENKUlvE_clEvENKUlvE_clEvEUlhhE_EESt5arrayIPcLm2EELi4E23TrivialOffsetCalculatorILi1EjESD_NS0_6memory12LoadWithCastILi1EEENSE_13StoreWithCastILi1EEEEEviT_T0_T2_T3_T4_T5_,"ax",@progbits
	.sectioninfo	@"SHI_REGISTERS=31"
	.align	128
        .global         _ZN2at6native27unrolled_elementwise_kernelINS0_13BUnaryFunctorIhhhZZZNS0_18rshift_kernel_cudaERNS_18TensorIteratorBaseEENKUlvE_clEvENKUlvE_clEvEUlhhE_EESt5arrayIPcLm2EELi4E23TrivialOffsetCalculatorILi1EjESD_NS0_6memory12LoadWithCastILi1EEENSE_13StoreWithCastILi1EEEEEviT_T0_T2_T3_T4_T5_
        .type           _ZN2at6native27unrolled_elementwise_kernelINS0_13BUnaryFunctorIhhhZZZNS0_18rshift_kernel_cudaERNS_18TensorIteratorBaseEENKUlvE_clEvENKUlvE_clEvEUlhhE_EESt5arrayIPcLm2EELi4E23TrivialOffsetCalculatorILi1EjESD_NS0_6memory12LoadWithCastILi1EEENSE_13StoreWithCastILi1EEEEEviT_T0_T2_T3_T4_T5_,@function
        .size           _ZN2at6native27unrolled_elementwise_kernelINS0_13BUnaryFunctorIhhhZZZNS0_18rshift_kernel_cudaERNS_18TensorIteratorBaseEENKUlvE_clEvENKUlvE_clEvEUlhhE_EESt5arrayIPcLm2EELi4E23TrivialOffsetCalculatorILi1EjESD_NS0_6memory12LoadWithCastILi1EEENSE_13StoreWithCastILi1EEEEEviT_T0_T2_T3_T4_T5_,(.L_x_19712 - _ZN2at6native27unrolled_elementwise_kernelINS0_13BUnaryFunctorIhhhZZZNS0_18rshift_kernel_cudaERNS_18TensorIteratorBaseEENKUlvE_clEvENKUlvE_clEvEUlhhE_EESt5arrayIPcLm2EELi4E23TrivialOffsetCalculatorILi1EjESD_NS0_6memory12LoadWithCastILi1EEENSE_13StoreWithCastILi1EEEEEviT_T0_T2_T3_T4_T5_)
        .other          _ZN2at6native27unrolled_elementwise_kernelINS0_13BUnaryFunctorIhhhZZZNS0_18rshift_kernel_cudaERNS_18TensorIteratorBaseEENKUlvE_clEvENKUlvE_clEvEUlhhE_EESt5arrayIPcLm2EELi4E23TrivialOffsetCalculatorILi1EjESD_NS0_6memory12LoadWithCastILi1EEENSE_13StoreWithCastILi1EEEEEviT_T0_T2_T3_T4_T5_,@"STO_CUDA_ENTRY STV_DEFAULT"
_ZN2at6native27unrolled_elementwise_kernelINS0_13BUnaryFunctorIhhhZZZNS0_18rshift_kernel_cudaERNS_18TensorIteratorBaseEENKUlvE_clEvENKUlvE_clEvEUlhhE_EESt5arrayIPcLm2EELi4E23TrivialOffsetCalculatorILi1EjESD_NS0_6memory12LoadWithCastILi1EEENSE_13StoreWithCastILi1EEEEEviT_T0_T2_T3_T4_T5_:
.text._ZN2at6native27unrolled_elementwise_kernelINS0_13BUnaryFunctorIhhhZZZNS0_18rshift_kernel_cudaERNS_18TensorIteratorBaseEENKUlvE_clEvENKUlvE_clEvEUlhhE_EESt5arrayIPcLm2EELi4E23TrivialOffsetCalculatorILi1EjESD_NS0_6memory12LoadWithCastILi1EEENSE_13StoreWithCastILi1EEEEEviT_T0_T2_T3_T4_T5_:
        /* <DEDUP_REMOVED lines=29> */
.L_x_8926:
[----:B------:R0:W5:Y:S01]  /*01d0*/  LDG.E.U8 R27, [R4.64] ;  /* 0x00000024041b7981 */ /* 0x000162000c1e1100 */
[----:B------:R-:W-:Y:S05]  /*01e0*/  BRA `(.L_x_8928) ;  /* 0x00000dd000007947 */ /* 0x000fea0003800000 */
.L_x_8925:
        /* <DEDUP_REMOVED lines=8> */
.L_x_8930:
[----:B------:R0:W5:Y:S01]  /*0270*/  LDG.E.U8 R27, [R4.64] ;  /* 0x00000024041b7981 */ /* 0x000162000c1e1100 */
[----:B------:R-:W-:Y:S05]  /*0280*/  BRA `(.L_x_8928) ;  /* 0x00000d3000007947 */ /* 0x000fea0003800000 */
.L_x_8929:
[----:B------:R0:W5:Y:S01]  /*0290*/  LDG.E.U16 R27, [R4.64] ;  /* 0x00000024041b7981 */ /* 0x000162000c1e1500 */
[----:B------:R-:W-:Y:S05]  /*02a0*/  BRA `(.L_x_8928) ;  /* 0x00000d1000007947 */ /* 0x000fea0003800000 */
.L_x_8924:
        /* <DEDUP_REMOVED lines=10> */
.L_x_8932:
[----:B------:R-:W2:Y:S02]  /*0350*/  LDG.E.U16 R2, [R4.64] ;  /* 0x0000002404027981 */ /* 0x000ea4000c1e1500 */
[----:B--2---:R-:W-:-:S06]  /*0360*/  HADD2.F32 R2, -RZ, R2.H0_H0 ;  /* 0x20000002ff027230 */ /* 0x004fcc0000004100 */
[----:B------:R-:W0:Y:S02]  /*0370*/  F2I.S64.TRUNC R2, R2 ;  /* 0x0000000200027311 */ /* 0x000e24000020d900 */
[----:B0-----:R-:W-:Y:S01]  /*0380*/  PRMT R27, R2, 0x7610, R27 ;  /* 0x00007610021b7816 */ /* 0x001fe2000000001b */
[----:B------:R-:W-:Y:S05]  /*0390*/  BRA `(.L_x_8928) ;  /* 0x00000c2000007947 */ /* 0x000fea0003800000 */
.L_x_8931:
        /* <DEDUP_REMOVED lines=10> */
.L_x_8934:
[----:B------:R-:W2:Y:S02]  /*0440*/  LDG.E.U16 R4, [R4.64] ;  /* 0x0000002404047981 */ /* 0x000ea4000c1e1500 */
[----:B--2---:R-:W-:-:S06]  /*0450*/  HADD2.F32 R2, -RZ, R4.H0_H0 ;  /* 0x20000004ff027230 */ /* 0x004fcc0000004100 */
[----:B------:R-:W0:Y:S02]  /*0460*/  F2I.S64.TRUNC R2, R2 ;  /* 0x0000000200027311 */ /* 0x000e24000020d900 */
[----:B0-----:R-:W-:Y:S01]  /*0470*/  PRMT R27, R2, 0x7610, R27 ;  /* 0x00007610021b7816 */ /* 0x001fe2000000001b */
[----:B------:R-:W-:Y:S05]  /*0480*/  BRA `(.L_x_8928) ;  /* 0x00000b3000007947 */ /* 0x000fea0003800000 */
.L_x_8933:
[----:B------:R-:W2:Y:S02]  /*0490*/  LDG.E.64 R2, [R4.64] ;  /* 0x0000002404027981 */ /* 0x000ea4000c1e1b00 */
[----:B--2---:R-:W0:Y:S02]  /*04a0*/  F2I.S64.F64.TRUNC R2, R2 ;  /* 0x0000000200027311 */ /* 0x004e24000030d900 */
[----:B0-----:R-:W-:Y:S01]  /*04b0*/  PRMT R27, R2, 0x7610, R27 ;  /* 0x00007610021b7816 */ /* 0x001fe2000000001b */
[----:B------:R-:W-:Y:S05]  /*04c0*/  BRA `(.L_x_8928) ;  /* 0x00000af000007947 */ /* 0x000fea0003800000 */
.L_x_8923:
        /* <DEDUP_REMOVED lines=12> */
.L_x_8937:
[----:B------:R-:W2:Y:S02]  /*0590*/  LDG.E.64 R4, [R4.64] ;  /* 0x0000002404047981 */ /* 0x000ea4000c1e1b00 */
[----:B--2---:R-:W0:Y:S02]  /*05a0*/  F2I.S64.F64.TRUNC R2, R4 ;  /* 0x0000000400027311 */ /* 0x004e24000030d900 */
[----:B0-----:R-:W-:Y:S01]  /*05b0*/  PRMT R27, R2, 0x7610, R27 ;  /* 0x00007610021b7816 */ /* 0x001fe2000000001b */
[----:B------:R-:W-:Y:S05]  /*05c0*/  BRA `(.L_x_8928) ;  /* 0x000009f000007947 */ /* 0x000fea0003800000 */
.L_x_8936:
        /* <DEDUP_REMOVED lines=28> */
.L_x_8939:
        /* <DEDUP_REMOVED lines=16> */
.L_x_8938:
[----:B------:R-:W2:Y:S02]  /*0890*/  LDG.E.U16 R2, [R4.64] ;  /* 0x0000002404027981 */ /* 0x000ea4000c1e1500 */
[----:B--2---:R-:W-:-:S06]  /*08a0*/  PRMT R2, RZ, 0x5410, R2 ;  /* 0x00005410ff027816 */ /* 0x004fcc0000000002 */
[----:B------:R-:W0:Y:S02]  /*08b0*/  F2I.S64.TRUNC R2, R2 ;  /* 0x0000000200027311 */ /* 0x000e24000020d900 */
[----:B0-----:R-:W-:Y:S01]  /*08c0*/  PRMT R27, R2, 0x7610, R27 ;  /* 0x00007610021b7816 */ /* 0x001fe2000000001b */
[----:B------:R-:W-:Y:S05]  /*08d0*/  BRA `(.L_x_8928) ;  /* 0x000006e000007947 */ /* 0x000fea0003800000 */
.L_x_8935:
        /* <DEDUP_REMOVED lines=10> */
.L_x_8942:
        /* <DEDUP_REMOVED lines=21> */
.L_x_8946:
[----:B------:R-:W-:Y:S05]  /*0ad0*/  BSYNC B1 ;  /* 0x0000000000017941 */ /* 0x000fea0003800000 */
.L_x_8945:
[----:B------:R-:W-:Y:S01]  /*0ae0*/  IMAD.SHL.U32 R2, R2, 0x100000, RZ ;  /* 0x0010000002027824 */ /* 0x000fe200078e00ff */
[----:B------:R-:W-:-:S04]  /*0af0*/  LEA R3, R0, 0x3b800000, 0x17 ;  /* 0x3b80000000037811 */ /* 0x000fc800078eb8ff */
[----:B------:R-:W-:Y:S02]  /*0b00*/  LOP3.LUT R2, R3, R2, R4, 0xfe, !PT ;  /* 0x0000000203027212 */ /* 0x000fe400078efe04 */
.L_x_8944:
[----:B------:R-:W-:Y:S05]  /*0b10*/  BSYNC B0 ;  /* 0x0000000000007941 */ /* 0x000fea0003800000 */
.L_x_8943:
[----:B------:R-:W0:Y:S02]  /*0b20*/  F2I.S64.TRUNC R2, R2 ;  /* 0x0000000200027311 */ /* 0x000e24000020d900 */
[----:B0-----:R-:W-:Y:S01]  /*0b30*/  PRMT R27, R2, 0x7610, R27 ;  /* 0x00007610021b7816 */ /* 0x001fe2000000001b */
[----:B------:R-:W-:Y:S05]  /*0b40*/  BRA `(.L_x_8928) ;  /* 0x0000047000007947 */ /* 0x000fea0003800000 */
.L_x_8941:
        /* <DEDUP_REMOVED lines=21> */
.L_x_8950:
[----:B------:R-:W-:Y:S05]  /*0ca0*/  BSYNC B1 ;  /* 0x0000000000017941 */ /* 0x000fea0003800000 */
.L_x_8949:
[----:B------:R-:W-:Y:S01]  /*0cb0*/  IMAD.SHL.U32 R2, R2, 0x200000, RZ ;  /* 0x0020000002027824 */ /* 0x000fe200078e00ff */
[----:B------:R-:W-:-:S04]  /*0cc0*/  LEA R3, R0, 0x37800000, 0x17 ;  /* 0x3780000000037811 */ /* 0x000fc800078eb8ff */
[----:B------:R-:W-:Y:S02]  /*0cd0*/  LOP3.LUT R2, R3, R2, R4, 0xfe, !PT ;  /* 0x0000000203027212 */ /* 0x000fe400078efe04 */
.L_x_8948:
[----:B------:R-:W-:Y:S05]  /*0ce0*/  BSYNC B0 ;  /* 0x0000000000007941 */ /* 0x000fea0003800000 */
.L_x_8947:
[----:B------:R-:W0:Y:S02]  /*0cf0*/  F2I.S64.TRUNC R2, R2 ;  /* 0x0000000200027311 */ /* 0x000e24000020d900 */
[----:B0-----:R-:W-:Y:S01]  /*0d00*/  PRMT R27, R2, 0x7610, R27 ;  /* 0x00007610021b7816 */ /* 0x001fe2000000001b */
[----:B------:R-:W-:Y:S05]  /*0d10*/  BRA `(.L_x_8928) ;  /* 0x000002a000007947 */ /* 0x000fea0003800000 */
.L_x_8940:
        /* <DEDUP_REMOVED lines=14> */
.L_x_8954:
[----:B------:R-:W-:Y:S05]  /*0e00*/  BSYNC B0 ;  /* 0x0000000000007941 */ /* 0x000fea0003800000 */
.L_x_8953:
[----:B------:R-:W0:Y:S02]  /*0e10*/  F2I.S64.TRUNC R2, R2 ;  /* 0x0000000200027311 */ /* 0x000e24000020d900 */
[----:B0-----:R-:W-:Y:S01]  /*0e20*/  PRMT R27, R2, 0x7610, R27 ;  /* 0x00007610021b7816 */ /* 0x001fe2000000001b */
[----:B------:R-:W-:Y:S05]  /*0e30*/  BRA `(.L_x_8928) ;  /* 0x0000018000007947 */ /* 0x000fea0003800000 */
.L_x_8927:
        /* <DEDUP_REMOVED lines=21> */
.L_x_8952:
[----:B------:R0:W5:Y:S01]  /*0f90*/  LDG.E.U8 R27, [R4.64] ;  /* 0x00000024041b7981 */ /* 0x000162000c1e1100 */
[----:B------:R-:W-:Y:S05]  /*0fa0*/  BRA `(.L_x_8928) ;  /* 0x0000001000007947 */ /* 0x000fea0003800000 */
.L_x_8951:
[----:B------:R0:W5:Y:S02]  /*0fb0*/  LDG.E.U8 R27, [R4.64] ;  /* 0x00000024041b7981 */ /* 0x000164000c1e1100 */
.L_x_8928:
[----:B------:R-:W1:Y:S02]  /*0fc0*/  S2R R18, SR_TID.X ;  /* 0x0000000000127919 */ /* 0x000e640000002100 */
[----:B-1----:R-:W-:Y:S02]  /*0fd0*/  IADD3 R18, R18, 0x80, RZ ;  /* 0x0000008012127810 */ /* 0x002fe40007ffe0ff */
.L_x_8922:
[----:B-1----:R-:W-:Y:S05]  /*0fe0*/  BSYNC B6 ;  /* 0x0000000000067941 */ /* 0x002fea0003800000 */
.L_x_8921:
[----:B------:R-:W-:Y:S01]  /*0ff0*/  ISETP.GE.AND P0, PT, R18, R17, PT ;  /* 0x000000111200720c */ /* 0x000fe20003f06270 */
[----:B------:R-:W-:-:S12]  /*1000*/  BSSY B6, `(.L_x_8955) ;  /* 0x00000f3000067945 */ /* 0x000fd80003800000 */
[----:B------:R-:W-:Y:S05]  /*1010*/  @P0 BRA `(.L_x_8956) ;  /* 0x00000f1000000947 */ /* 0x000fea0003800000 */
[----:B------:R-:W-:Y:S01]  /*1020*/  IMAD R0, R16, 0x200, R18 ;  /* 0x0000020010007824 */ /* 0x000fe200078e0212 */
[----:B------:R-:W-:-:S03]  /*1030*/  PRMT R2, R19, 0x9910, RZ ;  /* 0x0000991013027816 */ /* 0x000fc600000000ff */
[----:B0-----:R-:W-:Y:S02]  /*1040*/  IMAD R4, R0, c[0x0][0x180], RZ ;  /* 0x0000600000047a24 */ /* 0x001fe400078e02ff */
        /* <DEDUP_REMOVED lines=15> */
.L_x_8960:
[----:B------:R0:W5:Y:S01]  /*1140*/  LDG.E.U8 R28, [R4.64] ;  /* 0x00000024041c7981 */ /* 0x000162000c1e1100 */
[----:B------:R-:W-:Y:S05]  /*1150*/  BRA `(.L_x_8962) ;  /* 0x00000dc000007947 */ /* 0x000fea0003800000 */
.L_x_8959:
        /* <DEDUP_REMOVED lines=8> */
.L_x_8964:
[----:B------:R0:W5:Y:S01]  /*11e0*/  LDG.E.U8 R28, [R4.64] ;  /* 0x00000024041c7981 */ /* 0x000162000c1e1100 */
[----:B------:R-:W-:Y:S05]  /*11f0*/  BRA `(.L_x_8962) ;  /* 0x00000d2000007947 */ /* 0x000fea0003800000 */
.L_x_8963:
[----:B------:R0:W5:Y:S01]  /*1200*/  LDG.E.U16 R28, [R4.64] ;  /* 0x00000024041c7981 */ /* 0x000162000c1e1500 */
[----:B------:R-:W-:Y:S05]  /*1210*/  BRA `(.L_x_8962) ;  /* 0x00000d0000007947 */ /* 0x000fea0003800000 */
.L_x_8958:
        /* <DEDUP_REMOVED lines=10> */
.L_x_8966:
[----:B------:R-:W2:Y:S02]  /*12c0*/  LDG.E.U16 R2, [R4.64] ;  /* 0x0000002404027981 */ /* 0x000ea4000c1e1500 */
[----:B--2---:R-:W-:-:S06]  /*12d0*/  HADD2.F32 R2, -RZ, R2.H0_H0 ;  /* 0x20000002ff027230 */ /* 0x004fcc0000004100 */
[----:B------:R-:W0:Y:S02]  /*12e0*/  F2I.S64.TRUNC R2, R2 ;  /* 0x0000000200027311 */ /* 0x000e24000020d900 */
[----:B0-----:R-:W-:Y:S01]  /*12f0*/  PRMT R28, R2, 0x7610, R28 ;  /* 0x00007610021c7816 */ /* 0x001fe2000000001c */
[----:B------:R-:W-:Y:S05]  /*1300*/  BRA `(.L_x_8962) ;  /* 0x00000c1000007947 */ /* 0x000fea0003800000 */
.L_x_8965:
        /* <DEDUP_REMOVED lines=10> */
.L_x_8968:
[----:B------:R-:W2:Y:S02]  /*13b0*/  LDG.E.U16 R4, [R4.64] ;  /* 0x0000002404047981 */ /* 0x000ea4000c1e1500 */
[----:B--2---:R-:W-:-:S06]  /*13c0*/  HADD2.F32 R2, -RZ, R4.H0_H0 ;  /* 0x20000004ff027230 */ /* 0x004fcc0000004100 */
[----:B------:R-:W0:Y:S02]  /*13d0*/  F2I.S64.TRUNC R2, R2 ;  /* 0x0000000200027311 */ /* 0x000e24000020d900 */
[----:B0-----:R-:W-:Y:S01]  /*13e0*/  PRMT R28, R2, 0x7610, R28 ;  /* 0x00007610021c7816 */ /* 0x001fe2000000001c */
[----:B------:R-:W-:Y:S05]  /*13f0*/  BRA `(.L_x_8962) ;  /* 0x00000b2000007947 */ /* 0x000fea0003800000 */
.L_x_8967:
[----:B------:R-:W2:Y:S02]  /*1400*/  LDG.E.64 R2, [R4.64] ;  /* 0x0000002404027981 */ /* 0x000ea4000c1e1b00 */
[----:B--2---:R-:W0:Y:S02]  /*1410*/  F2I.S64.F64.TRUNC R2, R2 ;  /* 0x0000000200027311 */ /* 0x004e24000030d900 */
[----:B0-----:R-:W-:Y:S01]  /*1420*/  PRMT R28, R2, 0x7610, R28 ;  /* 0x00007610021c7816 */ /* 0x001fe2000000001c */
[----:B------:R-:W-:Y:S05]  /*1430*/  BRA `(.L_x_8962) ;  /* 0x00000ae000007947 */ /* 0x000fea0003800000 */
.L_x_8957:
        /* <DEDUP_REMOVED lines=12> */
.L_x_8971:
[----:B------:R-:W2:Y:S02]  /*1500*/  LDG.E.64 R4, [R4.64] ;  /* 0x0000002404047981 */ /* 0x000ea4000c1e1b00 */
[----:B--2---:R-:W0:Y:S02]  /*1510*/  F2I.S64.F64.TRUNC R2, R4 ;  /* 0x0000000400027311 */ /* 0x004e24000030d900 */
[----:B0-----:R-:W-:Y:S01]  /*1520*/  PRMT R28, R2, 0x7610, R28 ;  /* 0x00007610021c7816 */ /* 0x001fe2000000001c */
[----:B------:R-:W-:Y:S05]  /*1530*/  BRA `(.L_x_8962) ;  /* 0x000009e000007947 */ /* 0x000fea0003800000 */
.L_x_8970:
        /* <DEDUP_REMOVED lines=28> */
.L_x_8973:
        /* <DEDUP_REMOVED lines=15> */
.L_x_8972:
[----:B------:R-:W2:Y:S02]  /*17f0*/  LDG.E.U16 R2, [R4.64] ;  /* 0x0000002404027981 */ /* 0x000ea4000c1e1500 */
[----:B--2---:R-:W-:-:S06]  /*1800*/  PRMT R2, RZ, 0x5410, R2 ;  /* 0x00005410ff027816 */ /* 0x004fcc0000000002 */
[----:B------:R-:W0:Y:S02]  /*1810*/  F2I.S64.TRUNC R2, R2 ;  /* 0x0000000200027311 */ /* 0x000e24000020d900 */
[----:B0-----:R-:W-:Y:S01]  /*1820*/  PRMT R28, R2, 0x7610, R28 ;  /* 0x00007610021c7816 */ /* 0x001fe2000000001c */
[----:B------:R-:W-:Y:S05]  /*1830*/  BRA `(.L_x_8962) ;  /* 0x000006e000007947 */ /* 0x000fea0003800000 */
.L_x_8969:
        /* <DEDUP_REMOVED lines=10> */
.L_x_8976:
        /* <DEDUP_REMOVED lines=21> */
.L_x_8980:
[----:B------:R-:W-:Y:S05]  /*1a30*/  BSYNC B1 ;  /* 0x0000000000017941 */ /* 0x000fea0003800000 */
.L_x_8979:
[----:B------:R-:W-:Y:S01]  /*1a40*/  IMAD.SHL.U32 R2, R2, 0x100000, RZ ;  /* 0x0010000002027824 */ /* 0x000fe200078e00ff */
[----:B------:R-:W-:-:S04]  /*1a50*/  LEA R3, R0, 0x3b800000, 0x17 ;  /* 0x3b80000000037811 */ /* 0x000fc800078eb8ff */
[----:B------:R-:W-:Y:S02]  /*1a60*/  LOP3.LUT R2, R3, R2, R4, 0xfe, !PT ;  /* 0x0000000203027212 */ /* 0x000fe400078efe04 */
.L_x_8978:
[----:B------:R-:W-:Y:S05]  /*1a70*/  BSYNC B0 ;  /* 0x0000000000007941 */ /* 0x000fea0003800000 */
.L_x_8977:
[----:B------:R-:W0:Y:S02]  /*1a80*/  F2I.S64.TRUNC R2, R2 ;  /* 0x0000000200027311 */ /* 0x000e24000020d900 */
[----:B0-----:R-:W-:Y:S01]  /*1a90*/  PRMT R28, R2, 0x7610, R28 ;  /* 0x00007610021c7816 */ /* 0x001fe2000000001c */
[----:B------:R-:W-:Y:S05]  /*1aa0*/  BRA `(.L_x_8962) ;  /* 0x0000047000007947 */ /* 0x000fea0003800000 */
.L_x_8975:
        /* <DEDUP_REMOVED lines=21> */
.L_x_8984:
[----:B------:R-:W-:Y:S05]  /*1c00*/  BSYNC B1 ;  /* 0x0000000000017941 */ /* 0x000fea0003800000 */
.L_x_8983:
[----:B------:R-:W-:Y:S01]  /*1c10*/  IMAD.SHL.U32 R2, R2, 0x200000, RZ ;  /* 0x0020000002027824 */ /* 0x000fe200078e00ff */
[----:B------:R-:W-:-:S04]  /*1c20*/  LEA R3, R0, 0x37800000, 0x17 ;  /* 0x3780000000037811 */ /* 0x000fc800078eb8ff */
[----:B------:R-:W-:Y:S02]  /*1c30*/  LOP3.LUT R2, R3, R2, R4, 0xfe, !PT ;  /* 0x0000000203027212 */ /* 0x000fe400078efe04 */
.L_x_8982:
[----:B------:R-:W-:Y:S05]  /*1c40*/  BSYNC B0 ;  /* 0x0000000000007941 */ /* 0x000fea0003800000 */
.L_x_8981:
[----:B------:R-:W0:Y:S02]  /*1c50*/  F2I.S64.TRUNC R2, R2 ;  /* 0x0000000200027311 */ /* 0x000e24000020d900 */
[----:B0-----:R-:W-:Y:S01]  /*1c60*/  PRMT R28, R2, 0x7610, R28 ;  /* 0x00007610021c7816 */ /* 0x001fe2000000001c */
[----:B------:R-:W-:Y:S05]  /*1c70*/  BRA `(.L_x_8962) ;  /* 0x000002a000007947 */ /* 0x000fea0003800000 */
.L_x_8974:
        /* <DEDUP_REMOVED lines=14> */
.L_x_8988:
[----:B------:R-:W-:Y:S05]  /*1d60*/  BSYNC B0 ;  /* 0x0000000000007941 */ /* 0x000fea0003800000 */
.L_x_8987:
[----:B------:R-:W0:Y:S02]  /*1d70*/  F2I.S64.TRUNC R2, R2 ;  /* 0x0000000200027311 */ /* 0x000e24000020d900 */
[----:B0-----:R-:W-:Y:S01]  /*1d80*/  PRMT R28, R2, 0x7610, R28 ;  /* 0x00007610021c7816 */ /* 0x001fe2000000001c */
[----:B------:R-:W-:Y:S05]  /*1d90*/  BRA `(.L_x_8962) ;  /* 0x0000018000007947 */ /* 0x000fea0003800000 */
.L_x_8961:
        /* <DEDUP_REMOVED lines=21> */
.L_x_8986:
[----:B------:R0:W5:Y:S01]  /*1ef0*/  LDG.E.U8 R28, [R4.64] ;  /* 0x00000024041c7981 */ /* 0x000162000c1e1100 */
[----:B------:R-:W-:Y:S05]  /*1f00*/  BRA `(.L_x_8962) ;  /* 0x0000001000007947 */ /* 0x000fea0003800000 */
.L_x_8985:
[----:B------:R0:W5:Y:S02]  /*1f10*/  LDG.E.U8 R28, [R4.64] ;  /* 0x00000024041c7981 */ /* 0x000164000c1e1100 */
.L_x_8962:
[----:B------:R-:W-:-:S03]  /*1f20*/  IADD3 R18, R18, 0x80, RZ ;  /* 0x0000008012127810 */ /* 0x000fc60007ffe0ff */
.L_x_8956:
[----:B------:R-:W-:Y:S05]  /*1f30*/  BSYNC B6 ;  /* 0x0000000000067941 */ /* 0x000fea0003800000 */
.L_x_8955:
[----:B------:R-:W-:Y:S01]  /*1f40*/  ISETP.GE.AND P0, PT, R18, R17, PT ;  /* 0x000000111200720c */ /* 0x000fe20003f06270 */
[----:B------:R-:W-:Y:S01]  /*1f50*/  BSSY B6, `(.L_x_8989) ;  /* 0x00000f5000067945 */ /* 0x000fe20003800000 */
[----:B------:R-:W-:Y:S02]  /*1f60*/  PRMT R26, RZ, 0x7610, R26 ;  /* 0x00007610ff1a7816 */ /* 0x000fe4000000001a */
[----:B------:R-:W-:-:S09]  /*1f70*/  PRMT R25, RZ, 0x7610, R25 ;  /* 0x00007610ff197816 */ /* 0x000fd20000000019 */
        /* <DEDUP_REMOVED lines=19> */
.L_x_8994:
[----:B------:R0:W5:Y:S01]  /*20b0*/  LDG.E.U8 R25, [R4.64] ;  /* 0x0000002404197981 */ /* 0x000162000c1e1100 */
[----:B------:R-:W-:Y:S05]  /*20c0*/  BRA `(.L_x_8996) ;  /* 0x00000dc000007947 */ /* 0x000fea0003800000 */
.L_x_8993:
        /* <DEDUP_REMOVED lines=8> */
.L_x_8998:
[----:B------:R0:W5:Y:S01]  /*2150*/  LDG.E.U8 R25, [R4.64] ;  /* 0x0000002404197981 */ /* 0x000162000c1e1100 */
[----:B------:R-:W-:Y:S05]  /*2160*/  BRA `(.L_x_8996) ;  /* 0x00000d2000007947 */ /* 0x000fea0003800000 */
.L_x_8997:
[----:B------:R0:W5:Y:S01]  /*2170*/  LDG.E.U16 R25, [R4.64] ;  /* 0x0000002404197981 */ /* 0x000162000c1e1500 */
[----:B------:R-:W-:Y:S05]  /*2180*/  BRA `(.L_x_8996) ;  /* 0x00000d0000007947 */ /* 0x000fea0003800000 */
.L_x_8992:
        /* <DEDUP_REMOVED lines=10> */
.L_x_9000:
[----:B------:R-:W2:Y:S02]  /*2230*/  LDG.E.U16 R2, [R4.64] ;  /* 0x0000002404027981 */ /* 0x000ea4000c1e1500 */
[----:B--2---:R-:W-:-:S06]  /*2240*/  HADD2.F32 R2, -RZ, R2.H0_H0 ;  /* 0x20000002ff027230 */ /* 0x004fcc0000004100 */
[----:B------:R-:W0:Y:S02]  /*2250*/  F2I.S64.TRUNC R2, R2 ;  /* 0x0000000200027311 */ /* 0x000e24000020d900 */
[----:B0-----:R-:W-:Y:S01]  /*2260*/  PRMT R25, R2, 0x7610, R25 ;  /* 0x0000761002197816 */ /* 0x001fe20000000019 */
[----:B------:R-:W-:Y:S05]  /*2270*/  BRA `(.L_x_8996) ;  /* 0x00000c1000007947 */ /* 0x000fea0003800000 */
.L_x_8999:
        /* <DEDUP_REMOVED lines=10> */
.L_x_9002:
[----:B------:R-:W2:Y:S02]  /*2320*/  LDG.E.U16 R4, [R4.64] ;  /* 0x0000002404047981 */ /* 0x000ea4000c1e1500 */
[----:B--2---:R-:W-:-:S06]  /*2330*/  HADD2.F32 R2, -RZ, R4.H0_H0 ;  /* 0x20000004ff027230 */ /* 0x004fcc0000004100 */
[----:B------:R-:W0:Y:S02]  /*2340*/  F2I.S64.TRUNC R2, R2 ;  /* 0x0000000200027311 */ /* 0x000e24000020d900 */
[----:B0-----:R-:W-:Y:S01]  /*2350*/  PRMT R25, R2, 0x7610, R25 ;  /* 0x0000761002197816 */ /* 0x001fe20000000019 */
[----:B------:R-:W-:Y:S05]  /*2360*/  BRA `(.L_x_8996) ;  /* 0x00000b2000007947 */ /* 0x000fea0003800000 */
.L_x_9001:
[----:B------:R-:W2:Y:S02]  /*2370*/  LDG.E.64 R2, [R4.64] ;  /* 0x0000002404027981 */ /* 0x000ea4000c1e1b00 */
[----:B--2---:R-:W0:Y:S02]  /*2380*/  F2I.S64.F64.TRUNC R2, R2 ;  /* 0x0000000200027311 */ /* 0x004e24000030d900 */
[----:B0-----:R-:W-:Y:S01]  /*2390*/  PRMT R25, R2, 0x7610, R25 ;  /* 0x0000761002197816 */ /* 0x001fe20000000019 */
[----:B------:R-:W-:Y:S05]  /*23a0*/  BRA `(.L_x_8996) ;  /* 0x00000ae000007947 */ /* 0x000fea0003800000 */
.L_x_8991:
        /* <DEDUP_REMOVED lines=12> */
.L_x_9005:
[----:B------:R-:W2:Y:S02]  /*2470*/  LDG.E.64 R4, [R4.64] ;  /* 0x0000002404047981 */ /* 0x000ea4000c1e1b00 */
[----:B--2---:R-:W0:Y:S02]  /*2480*/  F2I.S64.F64.TRUNC R2, R4 ;  /* 0x0000000400027311 */ /* 0x004e24000030d900 */
[----:B0-----:R-:W-:Y:S01]  /*2490*/  PRMT R25, R2, 0x7610, R25 ;  /* 0x0000761002197816 */ /* 0x001fe20000000019 */
[----:B------:R-:W-:Y:S05]  /*24a0*/  BRA `(.L_x_8996) ;  /* 0x000009e000007947 */ /* 0x000fea0003800000 */
.L_x_9004:
        /* <DEDUP_REMOVED lines=28> */
.L_x_9007:
        /* <DEDUP_REMOVED lines=15> */
.L_x_9006:
[----:B------:R-:W2:Y:S02]  /*2760*/  LDG.E.U16 R2, [R4.64] ;  /* 0x0000002404027981 */ /* 0x000ea4000c1e1500 */
[----:B--2---:R-:W-:-:S06]  /*2770*/  PRMT R2, RZ, 0x5410, R2 ;  /* 0x00005410ff027816 */ /* 0x004fcc0000000002 */
[----:B------:R-:W0:Y:S02]  /*2780*/  F2I.S64.TRUNC R2, R2 ;  /* 0x0000000200027311 */ /* 0x000e24000020d900 */
[----:B0-----:R-:W-:Y:S01]  /*2790*/  PRMT R25, R2, 0x7610, R25 ;  /* 0x0000761002197816 */ /* 0x001fe20000000019 */
[----:B------:R-:W-:Y:S05]  /*27a0*/  BRA `(.L_x_8996) ;  /* 0x000006e000007947 */ /* 0x000fea0003800000 */
.L_x_9003:
        /* <DEDUP_REMOVED lines=10> */
.L_x_9010:
        /* <DEDUP_REMOVED lines=21> */
.L_x_9014:
[----:B------:R-:W-:Y:S05]  /*29a0*/  BSYNC B1 ;  /* 0x0000000000017941 */ /* 0x000fea0003800000 */
.L_x_9013:
[----:B------:R-:W-:Y:S01]  /*29b0*/  IMAD.SHL.U32 R2, R2, 0x100000, RZ ;  /* 0x0010000002027824 */ /* 0x000fe200078e00ff */
[----:B------:R-:W-:-:S04]  /*29c0*/  LEA R3, R0, 0x3b800000, 0x17 ;  /* 0x3b80000000037811 */ /* 0x000fc800078eb8ff */
[----:B------:R-:W-:Y:S02]  /*29d0*/  LOP3.LUT R2, R3, R2, R4, 0xfe, !PT ;  /* 0x0000000203027212 */ /* 0x000fe400078efe04 */
.L_x_9012:
[----:B------:R-:W-:Y:S05]  /*29e0*/  BSYNC B0 ;  /* 0x0000000000007941 */ /* 0x000fea0003800000 */
.L_x_9011:
[----:B------:R-:W0:Y:S02]  /*29f0*/  F2I.S64.TRUNC R2, R2 ;  /* 0x0000000200027311 */ /* 0x000e24000020d900 */
[----:B0-----:R-:W-:Y:S01]  /*2a00*/  PRMT R25, R2, 0x7610, R25 ;  /* 0x0000761002197816 */ /* 0x001fe20000000019 */
[----:B------:R-:W-:Y:S05]  /*2a10*/  BRA `(.L_x_8996) ;  /* 0x0000047000007947 */ /* 0x000fea0003800000 */
.L_x_9009:
        /* <DEDUP_REMOVED lines=21> */
.L_x_9018:
[----:B------:R-:W-:Y:S05]  /*2b70*/  BSYNC B1 ;  /* 0x0000000000017941 */ /* 0x000fea0003800000 */
.L_x_9017:
[----:B------:R-:W-:Y:S01]  /*2b80*/  IMAD.SHL.U32 R2, R2, 0x200000, RZ ;  /* 0x0020000002027824 */ /* 0x000fe200078e00ff */
[----:B------:R-:W-:-:S04]  /*2b90*/  LEA R3, R0, 0x37800000, 0x17 ;  /* 0x3780000000037811 */ /* 0x000fc800078eb8ff */
[----:B------:R-:W-:Y:S02]  /*2ba0*/  LOP3.LUT R2, R3, R2, R4, 0xfe, !PT ;  /* 0x0000000203027212 */ /* 0x000fe400078efe04 */
.L_x_9016:
[----:B------:R-:W-:Y:S05]  /*2bb0*/  BSYNC B0 ;  /* 0x0000000000007941 */ /* 0x000fea0003800000 */
.L_x_9015:
[----:B------:R-:W0:Y:S02]  /*2bc0*/  F2I.S64.TRUNC R2, R2 ;  /* 0x0000000200027311 */ /* 0x000e24000020d900 */
[----:B0-----:R-:W-:Y:S01]  /*2bd0*/  PRMT R25, R2, 0x7610, R25 ;  /* 0x0000761002197816 */ /* 0x001fe20000000019 */
[----:B------:R-:W-:Y:S05]  /*2be0*/  BRA `(.L_x_8996) ;  /* 0x000002a000007947 */ /* 0x000fea0003800000 */
.L_x_9008:
        /* <DEDUP_REMOVED lines=14> */
.L_x_9022:
[----:B------:R-:W-:Y:S05]  /*2cd0*/  BSYNC B0 ;  /* 0x0000000000007941 */ /* 0x000fea0003800000 */
.L_x_9021:
[----:B------:R-:W0:Y:S02]  /*2ce0*/  F2I.S64.TRUNC R2, R2 ;  /* 0x0000000200027311 */ /* 0x000e24000020d900 */
[----:B0-----:R-:W-:Y:S01]  /*2cf0*/  PRMT R25, R2, 0x7610, R25 ;  /* 0x0000761002197816 */ /* 0x001fe20000000019 */
[----:B------:R-:W-:Y:S05]  /*2d00*/  BRA `(.L_x_8996) ;  /* 0x0000018000007947 */ /* 0x000fea0003800000 */
.L_x_8995:
        /* <DEDUP_REMOVED lines=21> */
.L_x_9020:
[----:B------:R0:W5:Y:S01]  /*2e60*/  LDG.E.U8 R25, [R4.64] ;  /* 0x0000002404197981 */ /* 0x000162000c1e1100 */
[----:B------:R-:W-:Y:S05]  /*2e70*/  BRA `(.L_x_8996) ;  /* 0x0000001000007947 */ /* 0x000fea0003800000 */
.L_x_9019:
[----:B------:R0:W5:Y:S02]  /*2e80*/  LDG.E.U8 R25, [R4.64] ;  /* 0x0000002404197981 */ /* 0x000164000c1e1100 */
.L_x_8996:
[----:B------:R-:W-:-:S03]  /*2e90*/  IADD3 R18, R18, 0x80, RZ ;  /* 0x0000008012127810 */ /* 0x000fc60007ffe0ff */
.L_x_8990:
[----:B------:R-:W-:Y:S05]  /*2ea0*/  BSYNC B6 ;  /* 0x0000000000067941 */ /* 0x000fea0003800000 */
.L_x_8989:
[----:B------:R-:W1:Y:S01]  /*2eb0*/  LDC.U8 R2, c[0x0][0x165] ;  /* 0x00005940ff027b82 */ /* 0x000e620000000000 */
[----:B------:R-:W-:Y:S01]  /*2ec0*/  ISETP.GE.AND P0, PT, R18, R17, PT ;  /* 0x000000111200720c */ /* 0x000fe20003f06270 */
[----:B------:R-:W-:-:S12]  /*2ed0*/  BSSY B6, `(.L_x_9023) ;  /* 0x00000f0000067945 */ /* 0x000fd80003800000 */
        /* <DEDUP_REMOVED lines=18> */
.L_x_9028:
[----:B------:R2:W5:Y:S01]  /*3000*/  LDG.E.U8 R26, [R6.64] ;  /* 0x00000024061a7981 */ /* 0x000562000c1e1100 */
[----:B------:R-:W-:Y:S05]  /*3010*/  BRA `(.L_x_9024) ;  /* 0x00000db000007947 */ /* 0x000fea0003800000 */
.L_x_9027:
        /* <DEDUP_REMOVED lines=8> */
.L_x_9031:
[----:B------:R2:W5:Y:S01]  /*30a0*/  LDG.E.U8 R26, [R6.64] ;  /* 0x00000024061a7981 */ /* 0x000562000c1e1100 */
[----:B------:R-:W-:Y:S05]  /*30b0*/  BRA `(.L_x_9024) ;  /* 0x00000d1000007947 */ /* 0x000fea0003800000 */
.L_x_9030:
[----:B------:R2:W5:Y:S01]  /*30c0*/  LDG.E.U16 R26, [R6.64] ;  /* 0x00000024061a7981 */ /* 0x000562000c1e1500 */
[----:B------:R-:W-:Y:S05]  /*30d0*/  BRA `(.L_x_9024) ;  /* 0x00000cf000007947 */ /* 0x000fea0003800000 */
.L_x_9026:
[----:B------:R-:W-:-:S13]  /*30e0*/  ISETP.GT.AND P0, PT, R0, 0x6, PT ;  /* 0x000000060000780c */ /* 0x000fda0003f04270 */
[----:B------:R-:W-:Y:S05]  /*30f0*/  @P0 BRA `(.L_x_9032) ;  /* 0x000000d000000947 */ /* 0x000fea0003800000 */
[----:B------:R-:W-:-:S13]  /*3100*/  ISETP.NE.AND P0, PT, R0, 0x5, PT ;  /* 0x000000050000780c */ /* 0x000fda0003f05270 */
[----:B------:R-:W-:Y:S05]  /*3110*/  @!P0 BRA `(.L_x_9033) ;  /* 0x0000006000008947 */ /* 0x000fea0003800000 */
[----:B------:R-:W-:-:S13]  /*3120*/  ISETP.NE.AND P0, PT, R0, 0x6, PT ;  /* 0x000000060000780c */ /* 0x000fda0003f05270 */
[----:B------:R-:W-:Y:S05]  /*3130*/  @P0 BRA `(.L_x_9029) ;  /* 0x00000b2000000947 */ /* 0x000fea0003800000 */
[----:B0-----:R-:W2:Y:S02]  /*3140*/  LDG.E R4, [R6.64] ;  /* 0x0000002406047981 */ /* 0x001ea4000c1e1900 */
[----:B--2---:R-:W0:Y:S02]  /*3150*/  F2I.S64.TRUNC R4, R4 ;  /* 0x0000000400047311 */ /* 0x004e24000020d900 */
[----:B0-----:R-:W-:Y:S01]  /*3160*/  PRMT R26, R4, 0x7610, R26 ;  /* 0x00007610041a7816 */ /* 0x001fe2000000001a */
[----:B------:R-:W-:Y:S05]  /*3170*/  BRA `(.L_x_9024) ;  /* 0x00000c5000007947 */ /* 0x000fea0003800000 */
.L_x_9033:
[----:B0-----:R-:W2:Y:S02]  /*3180*/  LDG.E.U16 R4, [R6.64] ;  /* 0x0000002406047981 */ /* 0x001ea4000c1e1500 */
[----:B--2---:R-:W-:-:S06]  /*3190*/  HADD2.F32 R4, -RZ, R4.H0_H0 ;  /* 0x20000004ff047230 */ /* 0x004fcc0000004100 */
[----:B------:R-:W0:Y:S02]  /*31a0*/  F2I.S64.TRUNC R4, R4 ;  /* 0x0000000400047311 */ /* 0x000e24000020d900 */
[----:B0-----:R-:W-:Y:S01]  /*31b0*/  PRMT R26, R4, 0x7610, R26 ;  /* 0x00007610041a7816 */ /* 0x001fe2000000001a */
[----:B------:R-:W-:Y:S05]  /*31c0*/  BRA `(.L_x_9024) ;  /* 0x00000c0000007947 */ /* 0x000fea0003800000 */
.L_x_9032:
[----:B------:R-:W-:-:S13]  /*31d0*/  ISETP.NE.AND P0, PT, R0, 0x7, PT ;  /* 0x000000070000780c */ /* 0x000fda0003f05270 */
[----:B------:R-:W-:Y:S05]  /*31e0*/  @!P0 BRA `(.L_x_9034) ;  /* 0x000000d000008947 */ /* 0x000fea0003800000 */
        /* <DEDUP_REMOVED lines=8> */
.L_x_9035:
[----:B------:R-:W2:Y:S02]  /*3270*/  LDG.E.U16 R6, [R6.64] ;  /* 0x0000002406067981 */ /* 0x000ea4000c1e1500 */
[----:B0-2---:R-:W-:-:S06]  /*3280*/  HADD2.F32 R4, -RZ, R6.H0_H0 ;  /* 0x20000006ff047230 */ /* 0x005fcc0000004100 */
[----:B------:R-:W0:Y:S02]  /*3290*/  F2I.S64.TRUNC R4, R4 ;  /* 0x0000000400047311 */ /* 0x000e24000020d900 */
[----:B0-----:R-:W-:Y:S01]  /*32a0*/  PRMT R26, R4, 0x7610, R26 ;  /* 0x00007610041a7816 */ /* 0x001fe2000000001a */
[----:B------:R-:W-:Y:S05]  /*32b0*/  BRA `(.L_x_9024) ;  /* 0x00000b1000007947 */ /* 0x000fea0003800000 */
.L_x_9034:
[----:B0-----:R-:W2:Y:S02]  /*32c0*/  LDG.E.64 R4, [R6.64] ;  /* 0x0000002406047981 */ /* 0x001ea4000c1e1b00 */
[----:B--2---:R-:W0:Y:S02]  /*32d0*/  F2I.S64.F64.TRUNC R4, R4 ;  /* 0x0000000400047311 */ /* 0x004e24000030d900 */
[----:B0-----:R-:W-:Y:S01]  /*32e0*/  PRMT R26, R4, 0x7610, R26 ;  /* 0x00007610041a7816 */ /* 0x001fe2000000001a */
[----:B------:R-:W-:Y:S05]  /*32f0*/  BRA `(.L_x_9024) ;  /* 0x00000ad000007947 */ /* 0x000fea0003800000 */
.L_x_9025:
        /* <DEDUP_REMOVED lines=12> */
.L_x_9038:
[----:B------:R-:W2:Y:S02]  /*33c0*/  LDG.E.64 R6, [R6.64] ;  /* 0x0000002406067981 */ /* 0x000ea4000c1e1b00 */
[----:B0-2---:R-:W0:Y:S02]  /*33d0*/  F2I.S64.F64.TRUNC R4, R6 ;  /* 0x0000000600047311 */ /* 0x005e24000030d900 */
[----:B0-----:R-:W-:Y:S01]  /*33e0*/  PRMT R26, R4, 0x7610, R26 ;  /* 0x00007610041a7816 */ /* 0x001fe2000000001a */
[----:B------:R-:W-:Y:S05]  /*33f0*/  BRA `(.L_x_9024) ;  /* 0x000009d000007947 */ /* 0x000fea0003800000 */
.L_x_9037:
        /* <DEDUP_REMOVED lines=10> */
[----:B0-----:R-:W0:Y:S01]  /*34a0*/  FLO.U32 R4, R3 ;  /* 0x0000000300047300 */ /* 0x001e2200000e0000 */
        /* <DEDUP_REMOVED lines=17> */
.L_x_9040:
        /* <DEDUP_REMOVED lines=12> */
[----:B0-----:R-:W0:Y:S02]  /*3680*/  F2I.S64.TRUNC R4, R0 ;  /* 0x0000000000047311 */ /* 0x001e24000020d900 */
[----:B0-----:R-:W-:Y:S01]  /*3690*/  PRMT R26, R4, 0x7610, R26 ;  /* 0x00007610041a7816 */ /* 0x001fe2000000001a */
[----:B------:R-:W-:Y:S05]  /*36a0*/  BRA `(.L_x_9024) ;  /* 0x0000072000007947 */ /* 0x000fea0003800000 */
.L_x_9039:
[----:B0-----:R-:W2:Y:S02]  /*36b0*/  LDG.E.U16 R4, [R6.64] ;  /* 0x0000002406047981 */ /* 0x001ea4000c1e1500 */
[----:B--2---:R-:W-:-:S06]  /*36c0*/  PRMT R4, RZ, 0x5410, R4 ;  /* 0x00005410ff047816 */ /* 0x004fcc0000000004 */
[----:B------:R-:W0:Y:S02]  /*36d0*/  F2I.S64.TRUNC R4, R4 ;  /* 0x0000000400047311 */ /* 0x000e24000020d900 */
[----:B0-----:R-:W-:Y:S01]  /*36e0*/  PRMT R26, R4, 0x7610, R26 ;  /* 0x00007610041a7816 */ /* 0x001fe2000000001a */
[----:B------:R-:W-:Y:S05]  /*36f0*/  BRA `(.L_x_9024) ;  /* 0x000006d000007947 */ /* 0x000fea0003800000 */
.L_x_9036:
        /* <DEDUP_REMOVED lines=10> */
.L_x_9043:
[----:B------:R-:W2:Y:S01]  /*37a0*/  LDG.E.U8 R3, [R6.64] ;  /* 0x0000002406037981 */ /* 0x000ea2000c1e1100 */
[----:B------:R-:W-:Y:S01]  /*37b0*/  BSSY B0, `(.L_x_9044) ;  /* 0x0000018000007945 */ /* 0x000fe20003800000 */
[----:B0-----:R-:W-:Y:S01]  /*37c0*/  IMAD.MOV.U32 R4, RZ, RZ, RZ ;  /* 0x000000ffff047224 */ /* 0x001fe200078e00ff */
        /* <DEDUP_REMOVED lines=18> */
.L_x_9047:
[----:B------:R-:W-:Y:S05]  /*38f0*/  BSYNC B1 ;  /* 0x0000000000017941 */ /* 0x000fea0003800000 */
.L_x_9046:
[----:B------:R-:W-:Y:S01]  /*3900*/  IMAD.SHL.U32 R3, R3, 0x100000, RZ ;  /* 0x0010000003037824 */ /* 0x000fe200078e00ff */
[----:B------:R-:W-:-:S04]  /*3910*/  LEA R5, R0, 0x3b800000, 0x17 ;  /* 0x3b80000000057811 */ /* 0x000fc800078eb8ff */
[----:B------:R-:W-:Y:S02]  /*3920*/  LOP3.LUT R4, R5, R3, R6, 0xfe, !PT ;  /* 0x0000000305047212 */ /* 0x000fe400078efe06 */
.L_x_9045:
[----:B------:R-:W-:Y:S05]  /*3930*/  BSYNC B0 ;  /* 0x0000000000007941 */ /* 0x000fea0003800000 */
.L_x_9044:
[----:B------:R-:W0:Y:S02]  /*3940*/  F2I.S64.TRUNC R4, R4 ;  /* 0x0000000400047311 */ /* 0x000e24000020d900 */
[----:B0-----:R-:W-:Y:S01]  /*3950*/  PRMT R26, R4, 0x7610, R26 ;  /* 0x00007610041a7816 */ /* 0x001fe2000000001a */
[----:B------:R-:W-:Y:S05]  /*3960*/  BRA `(.L_x_9024) ;  /* 0x0000046000007947 */ /* 0x000fea0003800000 */
.L_x_9042:
        /* <DEDUP_REMOVED lines=21> */
.L_x_9051:
[----:B------:R-:W-:Y:S05]  /*3ac0*/  BSYNC B1 ;  /* 0x0000000000017941 */ /* 0x000fea0003800000 */
.L_x_9050:
[----:B------:R-:W-:Y:S01]  /*3ad0*/  IMAD.SHL.U32 R3, R3, 0x200000, RZ ;  /* 0x0020000003037824 */ /* 0x000fe200078e00ff */
[----:B------:R-:W-:-:S04]  /*3ae0*/  LEA R5, R0, 0x37800000, 0x17 ;  /* 0x3780000000057811 */ /* 0x000fc800078eb8ff */
[----:B------:R-:W-:Y:S02]  /*3af0*/  LOP3.LUT R4, R5, R3, R6, 0xfe, !PT ;  /* 0x0000000305047212 */ /* 0x000fe400078efe06 */
.L_x_9049:
[----:B------:R-:W-:Y:S05]  /*3b00*/  BSYNC B0 ;  /* 0x0000000000007941 */ /* 0x000fea0003800000 */
.L_x_9048:
[----:B------:R-:W0:Y:S02]  /*3b10*/  F2I.S64.TRUNC R4, R4 ;  /* 0x0000000400047311 */ /* 0x000e24000020d900 */
[----:B0-----:R-:W-:Y:S01]  /*3b20*/  PRMT R26, R4, 0x7610, R26 ;  /* 0x00007610041a7816 */ /* 0x001fe2000000001a */
[----:B------:R-:W-:Y:S05]  /*3b30*/  BRA `(.L_x_9024) ;  /* 0x0000029000007947 */ /* 0x000fea0003800000 */
.L_x_9041:
        /* <DEDUP_REMOVED lines=8> */
[----:B0-----:R-:W-:Y:S01]  /*3bc0*/  IMAD.MOV.U32 R4, RZ, RZ, 0x400000 ;  /* 0x00400000ff047424 */ /* 0x001fe200078e00ff */
[----:B--2---:R-:W-:-:S13]  /*3bd0*/  ISETP.NE.AND P0, PT, R6, RZ, PT ;  /* 0x000000ff0600720c */ /* 0x004fda0003f05270 */
[----:B------:R-:W-:Y:S05]  /*3be0*/  @!P0 BRA `(.L_x_9055) ;  /* 0x0000003000008947 */ /* 0x000fea0003800000 */
[----:B------:R-:W-:-:S13]  /*3bf0*/  ISETP.NE.AND P0, PT, R6, 0xff, PT ;  /* 0x000000ff0600780c */ /* 0x000fda0003f05270 */
[----:B------:R-:W-:Y:S02]  /*3c00*/  @!P0 IMAD.MOV.U32 R4, RZ, RZ, 0x7f800001 ;  /* 0x7f800001ff048424 */ /* 0x000fe400078e00ff */
[----:B------:R-:W-:Y:S02]  /*3c10*/  @P0 IMAD.SHL.U32 R4, R6, 0x800000, RZ ;  /* 0x0080000006040824 */ /* 0x000fe400078e00ff */
.L_x_9055:
[----:B------:R-:W-:Y:S05]  /*3c20*/  BSYNC B0 ;  /* 0x0000000000007941 */ /* 0x000fea0003800000 */
.L_x_9054:
[----:B------:R-:W0:Y:S02]  /*3c30*/  F2I.S64.TRUNC R4, R4 ;  /* 0x0000000400047311 */ /* 0x000e24000020d900 */
[----:B0-----:R-:W-:Y:S01]  /*3c40*/  PRMT R26, R4, 0x7610, R26 ;  /* 0x00007610041a7816 */ /* 0x001fe2000000001a */
[----:B------:R-:W-:Y:S05]  /*3c50*/  BRA `(.L_x_9024) ;  /* 0x0000017000007947 */ /* 0x000fea0003800000 */
.L_x_9029:
[----:B------:R-:W-:Y:S01]  /*3c60*/  MOV R14, 0x0 ;  /* 0x00000000000e7802 */ /* 0x000fe20000000f00 */
[----:B0-----:R-:W-:Y:S02]  /*3c70*/  IMAD.MOV.U32 R4, RZ, RZ, c[0x4][0x138] ;  /* 0x01004e00ff047624 */ /* 0x001fe400078e00ff */
        /* <DEDUP_REMOVED lines=17> */
[----:B------:R-:W-:Y:S05]  /*3d90*/  BRA `(.L_x_9024) ;  /* 0x0000003000007947 */ /* 0x000fea0003800000 */
.L_x_9053:
[----:B------:R2:W5:Y:S01]  /*3da0*/  LDG.E.U8 R26, [R6.64] ;  /* 0x00000024061a7981 */ /* 0x000562000c1e1100 */
[----:B------:R-:W-:Y:S05]  /*3db0*/  BRA `(.L_x_9024) ;  /* 0x0000001000007947 */ /* 0x000fea0003800000 */
.L_x_9052:
[----:B------:R2:W5:Y:S02]  /*3dc0*/  LDG.E.U8 R26, [R6.64] ;  /* 0x00000024061a7981 */ /* 0x000564000c1e1100 */
.L_x_9024:
[----:B------:R-:W-:Y:S05]  /*3dd0*/  BSYNC B6 ;  /* 0x0000000000067941 */ /* 0x000fea0003800000 */
.L_x_9023:
[----:B------:R-:W3:Y:S01]  /*3de0*/  S2R R18, SR_TID.X ;  /* 0x0000000000127919 */ /* 0x000ee20000002100 */
[----:B------:R-:W4:Y:S01]  /*3df0*/  LDC.U8 R19, c[0x0][0x184] ;  /* 0x00006100ff137b82 */ /* 0x000f220000000000 */
[----:B-1----:R-:W-:Y:S02]  /*3e00*/  ISETP.GT.U32.AND P0, PT, R2, 0x7, PT ;  /* 0x000000070200780c */ /* 0x002fe40003f04070 */
[----:B------:R-:W-:Y:S02]  /*3e10*/  PRMT R22, RZ, 0x7610, R22 ;  /* 0x00007610ff167816 */ /* 0x000fe40000000016 */
[----:B------:R-:W-:Y:S02]  /*3e20*/  PRMT R23, RZ, 0x7610, R23 ;  /* 0x00007610ff177816 */ /* 0x000fe40000000017 */
[----:B------:R-:W-:Y:S02]  /*3e30*/  PRMT R24, RZ, 0x7610, R24 ;  /* 0x00007610ff187816 */ /* 0x000fe40000000018 */
[----:B0-----:R-:W-:-:S02]  /*3e40*/  PRMT R5, RZ, 0x7610, R5 ;  /* 0x00007610ff057816 */ /* 0x001fc40000000005 */
[----:B---3--:R-:W-:-:S03]  /*3e50*/  ISETP.GE.AND P1, PT, R18, R17, PT ;  /* 0x000000111200720c */ /* 0x008fc60003f26270 */
[----:B------:R-:W-:Y:S09]  /*3e60*/  @P0 BRA `(.L_x_9056) ;  /* 0x000000f000000947 */ /* 0x000ff20003800000 */
[----:B----4-:R-:W0:Y:S01]  /*3e70*/  S2R R0, SR_TID.X ;  /* 0x0000000000007919 */ /* 0x010e220000002100 */
[----:B-----5:R-:W-:Y:S02]  /*3e80*/  LOP3.LUT R27, R27, 0xff, RZ, 0xc0, !PT ;  /* 0x000000ff1b1b7812 */ /* 0x020fe400078ec0ff */
[----:B------:R-:W-:Y:S02]  /*3e90*/  LOP3.LUT R3, R28, 0xff, RZ, 0xc0, !PT ;  /* 0x000000ff1c037812 */ /* 0x000fe400078ec0ff */
[----:B------:R-:W-:Y:S02]  /*3ea0*/  LOP3.LUT R25, R25, 0xff, RZ, 0xc0, !PT ;  /* 0x000000ff19197812 */ /* 0x000fe400078ec0ff */
[-C--:B------:R-:W-:Y:S02]  /*3eb0*/  SHF.R.U32.HI R27, RZ, R2.reuse, R27 ;  /* 0x00000002ff1b7219 */ /* 0x080fe4000001161b */
[-C--:B------:R-:W-:Y:S02]  /*3ec0*/  SHF.R.U32.HI R3, RZ, R2.reuse, R3 ;  /* 0x00000002ff037219 */ /* 0x080fe40000011603 */
[----:B------:R-:W-:-:S02]  /*3ed0*/  SHF.R.U32.HI R25, RZ, R2, R25 ;  /* 0x00000002ff197219 */ /* 0x000fc40000011619 */
[----:B------:R-:W-:Y:S02]  /*3ee0*/  PRMT R24, R3, 0x7610, R24 ;  /* 0x0000761003187816 */ /* 0x000fe40000000018 */
[----:B------:R-:W-:Y:S02]  /*3ef0*/  PRMT R23, R25, 0x7610, R23 ;  /* 0x0000761019177816 */ /* 0x000fe40000000017 */
[----:B0-----:R-:W-:-:S04]  /*3f00*/  IADD3 R0, R0, 0x180, RZ ;  /* 0x0000018000007810 */ /* 0x001fc80007ffe0ff */
[----:B------:R-:W-:-:S13]  /*3f10*/  ISETP.GE.AND P0, PT, R0, R17, PT ;  /* 0x000000110000720c */ /* 0x000fda0003f06270 */
[----:B------:R-:W-:-:S04]  /*3f20*/  @!P0 LOP3.LUT R5, R26, 0xff, RZ, 0xc0, !PT ;  /* 0x000000ff1a058812 */ /* 0x000fc800078ec0ff */
[----:B------:R-:W-:-:S04]  /*3f30*/  @!P0 SHF.R.U32.HI R5, RZ, R2, R5 ;  /* 0x00000002ff058219 */ /* 0x000fc80000011605 */
[----:B------:R-:W-:Y:S02]  /*3f40*/  @!P0 PRMT R22, R5, 0x7610, R22 ;  /* 0x0000761005168816 */ /* 0x000fe40000000016 */
[----:B------:R-:W-:Y:S02]  /*3f50*/  PRMT R5, R27, 0x7610, R5 ;  /* 0x000076101b057816 */ /* 0x000fe40000000005 */
.L_x_9056:
[----:B----4-:R-:W-:Y:S01]  /*3f60*/  BSSY B6, `(.L_x_9057) ;  /* 0x0000100000067945 */ /* 0x010fe20003800000 */
        /* <DEDUP_REMOVED lines=19> */
.L_x_9062:
[----:B------:R0:W-:Y:S01]  /*40a0*/  STG.E.U8 [R2.64], R5 ;  /* 0x0000000502007986 */ /* 0x0001e2000c101124 */
[----:B------:R-:W-:Y:S05]  /*40b0*/  BRA `(.L_x_9064) ;  /* 0x00000e9000007947 */ /* 0x000fea0003800000 */
.L_x_9061:
        /* <DEDUP_REMOVED lines=10> */
.L_x_9066:
[----:B------:R-:W-:-:S05]  /*4160*/  LOP3.LUT R5, R5, 0xff, RZ, 0xc0, !PT ;  /* 0x000000ff05057812 */ /* 0x000fca00078ec0ff */
[----:B------:R0:W-:Y:S01]  /*4170*/  STG.E [R2.64], R5 ;  /* 0x0000000502007986 */ /* 0x0001e2000c101924 */
[----:B------:R-:W-:Y:S05]  /*4180*/  BRA `(.L_x_9064) ;  /* 0x00000dc000007947 */ /* 0x000fea0003800000 */
.L_x_9065:
[----:B------:R-:W-:-:S05]  /*4190*/  LOP3.LUT R5, R5, 0xff, RZ, 0xc0, !PT ;  /* 0x000000ff05057812 */ /* 0x000fca00078ec0ff */
[----:B------:R0:W-:Y:S01]  /*41a0*/  STG.E.U16 [R2.64], R5 ;  /* 0x0000000502007986 */ /* 0x0001e2000c101524 */
[----:B------:R-:W-:Y:S05]  /*41b0*/  BRA `(.L_x_9064) ;  /* 0x00000d9000007947 */ /* 0x000fea0003800000 */
.L_x_9060:
        /* <DEDUP_REMOVED lines=10> */
.L_x_9068:
[----:B------:R-:W-:-:S04]  /*4260*/  LOP3.LUT R5, R5, 0xff, RZ, 0xc0, !PT ;  /* 0x000000ff05057812 */ /* 0x000fc800078ec0ff */
[----:B------:R-:W0:Y:S02]  /*4270*/  I2F.U16 R0, R5 ;  /* 0x0000000500007306 */ /* 0x000e240000101000 */
[----:B0-----:R-:W-:-:S05]  /*4280*/  F2FP.PACK_AB R0, RZ, R0 ;  /* 0x00000000ff00723e */ /* 0x001fca00000000ff */
[----:B------:R0:W-:Y:S01]  /*4290*/  STG.E.U16 [R2.64], R0 ;  /* 0x0000000002007986 */ /* 0x0001e2000c101524 */
[----:B------:R-:W-:Y:S05]  /*42a0*/  BRA `(.L_x_9064) ;  /* 0x00000ca000007947 */ /* 0x000fea0003800000 */
.L_x_9067:
[----:B------:R-:W-:-:S13]  /*42b0*/  ISETP.NE.AND P0, PT, R0, 0x7, PT ;  /* 0x000000070000780c */ /* 0x000fda0003f05270 */
[----:B------:R-:W-:Y:S05]  /*42c0*/  @!P0 BRA `(.L_x_9069) ;  /* 0x000000f000008947 */ /* 0x000fea0003800000 */
[----:B------:R-:W-:-:S13]  /*42d0*/  ISETP.NE.AND P0, PT, R0, 0x8, PT ;  /* 0x000000080000780c */ /* 0x000fda0003f05270 */
[----:B------:R-:W-:Y:S05]  /*42e0*/  @!P0 BRA `(.L_x_9070) ;  /* 0x0000007000008947 */ /* 0x000fea0003800000 */
[----:B------:R-:W-:-:S13]  /*42f0*/  ISETP.NE.AND P0, PT, R0, 0x9, PT ;  /* 0x000000090000780c */ /* 0x000fda0003f05270 */
[----:B------:R-:W-:Y:S05]  /*4300*/  @P0 BRA `(.L_x_9063) ;  /* 0x00000aa000000947 */ /* 0x000fea0003800000 */
[----:B------:R-:W-:Y:S01]  /*4310*/  LOP3.LUT R5, R5, 0xff, RZ, 0xc0, !PT ;  /* 0x000000ff05057812 */ /* 0x000fe200078ec0ff */
[----:B--2---:R-:W-:-:S03]  /*4320*/  IMAD.MOV.U32 R7, RZ, RZ, RZ ;  /* 0x000000ffff077224 */ /* 0x004fc600078e00ff */
[----:B------:R-:W0:Y:S02]  /*4330*/  I2F.U16 R6, R5 ;  /* 0x0000000500067306 */ /* 0x000e240000101000 */
[----:B0-----:R0:W-:Y:S01]  /*4340*/  STG.E.64 [R2.64], R6 ;  /* 0x0000000602007986 */ /* 0x0011e2000c101b24 */
[----:B------:R-:W-:Y:S05]  /*4350*/  BRA `(.L_x_9064) ;  /* 0x00000bf000007947 */ /* 0x000fea0003800000 */
.L_x_9070:
[----:B------:R-:W-:-:S06]  /*4360*/  LOP3.LUT R5, R5, 0xff, RZ, 0xc0, !PT ;  /* 0x000000ff05057812 */ /* 0x000fcc00078ec0ff */
[----:B------:R-:W0:Y:S02]  /*4370*/  I2F.U16 R5, R5 ;  /* 0x0000000500057306 */ /* 0x000e240000101000 */
[----:B0-----:R-:W-:-:S04]  /*4380*/  F2FP.PACK_AB R5, RZ, R5 ;  /* 0x00000005ff05723e */ /* 0x001fc800000000ff */
[----:B------:R-:W-:-:S05]  /*4390*/  PRMT R5, R5, 0x5410, RZ ;  /* 0x0000541005057816 */ /* 0x000fca00000000ff */
[----:B------:R0:W-:Y:S01]  /*43a0*/  STG.E [R2.64], R5 ;  /* 0x0000000502007986 */ /* 0x0001e2000c101924 */
[----:B------:R-:W-:Y:S05]  /*43b0*/  BRA `(.L_x_9064) ;  /* 0x00000b9000007947 */ /* 0x000fea0003800000 */
.L_x_9069:
[----:B------:R-:W-:-:S06]  /*43c0*/  LOP3.LUT R5, R5, 0xff, RZ, 0xc0, !PT ;  /* 0x000000ff05057812 */ /* 0x000fcc00078ec0ff */
[----:B------:R-:W0:Y:S02]  /*43d0*/  I2F.F64.U16 R4, R5 ;  /* 0x0000000500047312 */ /* 0x000e240000101800 */
[----:B0-----:R0:W-:Y:S01]  /*43e0*/  STG.E.64 [R2.64], R4 ;  /* 0x0000000402007986 */ /* 0x0011e2000c101b24 */
[----:B------:R-:W-:Y:S05]  /*43f0*/  BRA `(.L_x_9064) ;  /* 0x00000b5000007947 */ /* 0x000fea0003800000 */
.L_x_9059:
        /* <DEDUP_REMOVED lines=12> */
.L_x_9073:
[----:B------:R-:W-:Y:S01]  /*44c0*/  LOP3.LUT R5, R5, 0xff, RZ, 0xc0, !PT ;  /* 0x000000ff05057812 */ /* 0x000fe200078ec0ff */
[----:B--2---:R-:W-:-:S05]  /*44d0*/  CS2R R6, SRZ ;  /* 0x0000000000067805 */ /* 0x004fca000001ff00 */
[----:B------:R-:W0:Y:S02]  /*44e0*/  I2F.F64.U16 R4, R5 ;  /* 0x0000000500047312 */ /* 0x000e240000101800 */
[----:B0-----:R0:W-:Y:S01]  /*44f0*/  STG.E.128 [R2.64], R4 ;  /* 0x0000000402007986 */ /* 0x0011e2000c101d24 */
[----:B------:R-:W-:Y:S05]  /*4500*/  BRA `(.L_x_9064) ;  /* 0x00000a4000007947 */ /* 0x000fea0003800000 */
.L_x_9072:
[----:B------:R-:W-:-:S13]  /*4510*/  ISETP.NE.AND P0, PT, R0, 0xf, PT ;  /* 0x0000000f0000780c */ /* 0x000fda0003f05270 */
[----:B------:R-:W-:Y:S05]  /*4520*/  @!P0 BRA `(.L_x_9074) ;  /* 0x000002f000008947 */ /* 0x000fea0003800000 */
[----:B------:R-:W-:-:S13]  /*4530*/  ISETP.NE.AND P0, PT, R0, 0x17, PT ;  /* 0x000000170000780c */ /* 0x000fda0003f05270 */
[----:B------:R-:W-:Y:S05]  /*4540*/  @!P0 BRA `(.L_x_9075) ;  /* 0x0000016000008947 */ /* 0x000fea0003800000 */
[----:B------:R-:W-:-:S13]  /*4550*/  ISETP.NE.AND P0, PT, R0, 0x18, PT ;  /* 0x000000180000780c */ /* 0x000fda0003f05270 */
[----:B------:R-:W-:Y:S05]  /*4560*/  @P0 BRA `(.L_x_9063) ;  /* 0x0000084000000947 */ /* 0x000fea0003800000 */
[----:B--2---:R-:W-:Y:S01]  /*4570*/  LOP3.LUT R6, R5, 0xff, RZ, 0xc0, !PT ;  /* 0x000000ff05067812 */ /* 0x004fe200078ec0ff */
        /* <DEDUP_REMOVED lines=15> */
.L_x_9077:
[----:B------:R-:W-:Y:S05]  /*4670*/  BSYNC B0 ;  /* 0x0000000000007941 */ /* 0x000fea0003800000 */
.L_x_9076:
[----:B------:R-:W-:-:S05]  /*4680*/  LOP3.LUT R5, R0, R5, RZ, 0xfc, !PT ;  /* 0x0000000500057212 */ /* 0x000fca00078efcff */
[----:B------:R0:W-:Y:S01]  /*4690*/  STG.E.U8 [R2.64], R5 ;  /* 0x0000000502007986 */ /* 0x0001e2000c101124 */
[----:B------:R-:W-:Y:S05]  /*46a0*/  BRA `(.L_x_9064) ;  /* 0x000008a000007947 */ /* 0x000fea0003800000 */
.L_x_9075:
        /* <DEDUP_REMOVED lines=14> */
.L_x_9079:
[----:B------:R-:W-:Y:S01]  /*4790*/  IMAD.MOV.U32 R0, RZ, RZ, 0x7f ;  /* 0x0000007fff007424 */ /* 0x000fe200078e00ff */
[----:B------:R-:W-:-:S04]  /*47a0*/  ISETP.GT.U32.AND P0, PT, R4, 0x7f800000, PT ;  /* 0x7f8000000400780c */ /* 0x000fc80003f04070 */
[----:B------:R-:W-:-:S04]  /*47b0*/  SEL R0, R0, 0x7c, P0 ;  /* 0x0000007c00007807 */ /* 0x000fc80000000000 */
.L_x_9080:
[----:B------:R-:W-:Y:S05]  /*47c0*/  BSYNC B0 ;  /* 0x0000000000007941 */ /* 0x000fea0003800000 */
.L_x_9078:
[----:B------:R-:W-:-:S04]  /*47d0*/  LOP3.LUT R4, R5, 0x80000000, RZ, 0xc0, !PT ;  /* 0x8000000005047812 */ /* 0x000fc800078ec0ff */
[----:B------:R-:W-:-:S04]  /*47e0*/  SHF.R.U32.HI R5, RZ, 0x18, R4 ;  /* 0x00000018ff057819 */ /* 0x000fc80000011604 */
[----:B------:R-:W-:-:S05]  /*47f0*/  LOP3.LUT R5, R0, R5, RZ, 0xfc, !PT ;  /* 0x0000000500057212 */ /* 0x000fca00078efcff */
[----:B------:R0:W-:Y:S01]  /*4800*/  STG.E.U8 [R2.64], R5 ;  /* 0x0000000502007986 */ /* 0x0001e2000c101124 */
[----:B------:R-:W-:Y:S05]  /*4810*/  BRA `(.L_x_9064) ;  /* 0x0000073000007947 */ /* 0x000fea0003800000 */
.L_x_9074:
[----:B------:R-:W-:-:S04]  /*4820*/  LOP3.LUT R5, R5, 0xff, RZ, 0xc0, !PT ;  /* 0x000000ff05057812 */ /* 0x000fc800078ec0ff */
[----:B------:R-:W0:Y:S02]  /*4830*/  I2F.U16 R0, R5 ;  /* 0x0000000500007306 */ /* 0x000e240000101000 */
[----:B0-----:R-:W-:-:S05]  /*4840*/  F2FP.BF16.PACK_AB R0, RZ, R0 ;  /* 0x00000000ff00723e */ /* 0x001fca00000010ff */
[----:B------:R0:W-:Y:S01]  /*4850*/  STG.E.U16 [R2.64], R0 ;  /* 0x0000000002007986 */ /* 0x0001e2000c101524 */
[----:B------:R-:W-:Y:S05]  /*4860*/  BRA `(.L_x_9064) ;  /* 0x000006e000007947 */ /* 0x000fea0003800000 */
.L_x_9071:
        /* <DEDUP_REMOVED lines=11> */
.L_x_9083:
[----:B------:R-:W-:Y:S01]  /*4920*/  LOP3.LUT R4, R5, 0xff, RZ, 0xc0, !PT ;  /* 0x000000ff05047812 */ /* 0x000fe200078ec0ff */
[----:B------:R-:W-:Y:S01]  /*4930*/  BSSY B0, `(.L_x_9084) ;  /* 0x0000015000007945 */ /* 0x000fe20003800000 */
[----:B------:R-:W-:Y:S02]  /*4940*/  IMAD.MOV.U32 R0, RZ, RZ, 0x80 ;  /* 0x00000080ff007424 */ /* 0x000fe400078e00ff */
[----:B--2---:R-:W0:Y:S02]  /*4950*/  I2F.U16 R7, R4 ;  /* 0x0000000400077306 */ /* 0x004e240000101000 */
        /* <DEDUP_REMOVED lines=14> */
.L_x_9086:
[----:B------:R-:W-:-:S04]  /*4a40*/  LOP3.LUT R0, R7, 0x80000000, RZ, 0xc0, !PT ;  /* 0x8000000007007812 */ /* 0x000fc800078ec0ff */
[----:B------:R-:W-:-:S04]  /*4a50*/  SHF.R.U32.HI R5, RZ, 0x18, R0 ;  /* 0x00000018ff057819 */ /* 0x000fc80000011600 */
[----:B------:R-:W-:-:S04]  /*4a60*/  LOP3.LUT R4, R4, R5, RZ, 0xfc, !PT ;  /* 0x0000000504047212 */ /* 0x000fc800078efcff */
[----:B------:R-:W-:Y:S02]  /*4a70*/  PRMT R0, R4, 0x7610, R0 ;  /* 0x0000761004007816 */ /* 0x000fe40000000000 */
.L_x_9085:
[----:B------:R-:W-:Y:S05]  /*4a80*/  BSYNC B0 ;  /* 0x0000000000007941 */ /* 0x000fea0003800000 */
.L_x_9084:
[----:B------:R0:W-:Y:S01]  /*4a90*/  STG.E.U8 [R2.64], R0 ;  /* 0x0000000002007986 */ /* 0x0001e2000c101124 */
[----:B------:R-:W-:Y:S05]  /*4aa0*/  BRA `(.L_x_9064) ;  /* 0x000004a000007947 */ /* 0x000fea0003800000 */
.L_x_9082:
        /* <DEDUP_REMOVED lines=18> */
.L_x_9089:
[----:B------:R-:W-:-:S04]  /*4bd0*/  LOP3.LUT R0, R7, 0x80000000, RZ, 0xc0, !PT ;  /* 0x8000000007007812 */ /* 0x000fc800078ec0ff */
[----:B------:R-:W-:-:S04]  /*4be0*/  SHF.R.U32.HI R5, RZ, 0x18, R0 ;  /* 0x00000018ff057819 */ /* 0x000fc80000011600 */
[----:B------:R-:W-:-:S04]  /*4bf0*/  LOP3.LUT R4, R4, R5, RZ, 0xfc, !PT ;  /* 0x0000000504047212 */ /* 0x000fc800078efcff */
[----:B------:R-:W-:Y:S02]  /*4c00*/  PRMT R0, R4, 0x7610, R0 ;  /* 0x0000761004007816 */ /* 0x000fe40000000000 */
.L_x_9088:
[----:B------:R-:W-:Y:S05]  /*4c10*/  BSYNC B0 ;  /* 0x0000000000007941 */ /* 0x000fea0003800000 */
.L_x_9087:
[----:B------:R0:W-:Y:S01]  /*4c20*/  STG.E.U8 [R2.64], R0 ;  /* 0x0000000002007986 */ /* 0x0001e2000c101124 */
[----:B------:R-:W-:Y:S05]  /*4c30*/  BRA `(.L_x_9064) ;  /* 0x0000031000007947 */ /* 0x000fea0003800000 */
.L_x_9081:
[----:B------:R-:W-:-:S13]  /*4c40*/  ISETP.NE.AND P0, PT, R0, 0x1c, PT ;  /* 0x0000001c0000780c */ /* 0x000fda0003f05270 */
[----:B------:R-:W-:Y:S05]  /*4c50*/  @!P0 BRA `(.L_x_9090) ;  /* 0x000002d000008947 */ /* 0x000fea0003800000 */
[----:B------:R-:W-:-:S13]  /*4c60*/  ISETP.NE.AND P0, PT, R0, 0x1d, PT ;  /* 0x0000001d0000780c */ /* 0x000fda0003f05270 */
[----:B------:R-:W-:Y:S05]  /*4c70*/  @!P0 BRA `(.L_x_9091) ;  /* 0x0000027000008947 */ /* 0x000fea0003800000 */
[----:B------:R-:W-:-:S13]  /*4c80*/  ISETP.NE.AND P0, PT, R0, 0x2c, PT ;  /* 0x0000002c0000780c */ /* 0x000fda0003f05270 */
[----:B------:R-:W-:Y:S05]  /*4c90*/  @P0 BRA `(.L_x_9063) ;  /* 0x0000011000000947 */ /* 0x000fea0003800000 */
[----:B--2---:R-:W-:Y:S02]  /*4ca0*/  LOP3.LUT R6, R5, 0xff, RZ, 0xc0, !PT ;  /* 0x000000ff05067812 */ /* 0x004fe400078ec0ff */
        /* <DEDUP_REMOVED lines=16> */
.L_x_9063:
[----:B------:R-:W-:Y:S01]  /*4db0*/  MOV R2, 0x0 ;  /* 0x0000000000027802 */ /* 0x000fe20000000f00 */
[----:B------:R-:W-:Y:S02]  /*4dc0*/  IMAD.MOV.U32 R4, RZ, RZ, c[0x4][0x138] ;  /* 0x01004e00ff047624 */ /* 0x000fe400078e00ff */
[----:B------:R-:W-:Y:S02]  /*4dd0*/  IMAD.MOV.U32 R5, RZ, RZ, c[0x4][0x13c] ;  /* 0x01004f00ff057624 */ /* 0x000fe400078e00ff */
[----:B--2---:R-:W-:Y:S01]  /*4de0*/  IMAD.MOV.U32 R6, RZ, RZ, c[0x4][0x140] ;  /* 0x01005000ff067624 */ /* 0x004fe200078e00ff */
        /* <DEDUP_REMOVED lines=14> */
[----:B0----5:R-:W-:Y:S05]  /*4ed0*/  CALL.ABS.NOINC R2 ;  /* 0x0000000002007343 */ /* 0x021fea0003c00000 */
[----:B------:R-:W-:Y:S05]  /*4ee0*/  BRA `(.L_x_9064) ;  /* 0x0000006000007947 */ /* 0x000fea0003800000 */
.L_x_9091:
[----:B------:R-:W-:Y:S01]  /*4ef0*/  LOP3.LUT R4, R5, 0xff, RZ, 0xc0, !PT ;  /* 0x000000ff05047812 */ /* 0x000fe200078ec0ff */
[----:B------:R-:W-:-:S05]  /*4f00*/  IMAD.MOV.U32 R5, RZ, RZ, RZ ;  /* 0x000000ffff057224 */ /* 0x000fca00078e00ff */
[----:B------:R0:W-:Y:S01]  /*4f10*/  STG.E.64 [R2.64], R4 ;  /* 0x0000000402007986 */ /* 0x0001e2000c101b24 */
[----:B------:R-:W-:Y:S05]  /*4f20*/  BRA `(.L_x_9064) ;  /* 0x0000002000007947 */ /* 0x000fea0003800000 */
.L_x_9090:
[----:B------:R-:W-:-:S05]  /*4f30*/  LOP3.LUT R5, R5, 0xff, RZ, 0xc0, !PT ;  /* 0x000000ff05057812 */ /* 0x000fca00078ec0ff */
[----:B------:R0:W-:Y:S02]  /*4f40*/  STG.E [R2.64], R5 ;  /* 0x0000000502007986 */ /* 0x0001e4000c101924 */
.L_x_9064:
[----:B------:R-:W-:Y:S02]  /*4f50*/  IADD3 R18, R18, 0x80, RZ ;  /* 0x0000008012127810 */ /* 0x000fe40007ffe0ff */
.L_x_9058:
[----:B------:R-:W-:Y:S05]  /*4f60*/  BSYNC B6 ;  /* 0x0000000000067941 */ /* 0x000fea0003800000 */
.L_x_9057:
        /* <DEDUP_REMOVED lines=21> */
.L_x_9097:
[----:B------:R0:W-:Y:S01]  /*50c0*/  STG.E.U8 [R2.64], R24 ;  /* 0x0000001802007986 */ /* 0x0001e2000c101124 */
[----:B------:R-:W-:Y:S05]  /*50d0*/  BRA `(.L_x_9099) ;  /* 0x00000e9000007947 */ /* 0x000fea0003800000 */
.L_x_9096:
[----:B------:R-:W-:-:S13]  /*50e0*/  ISETP.NE.AND P0, PT, R0, 0x2, PT ;  /* 0x000000020000780c */ /* 0x000fda0003f05270 */
[----:B------:R-:W-:Y:S05]  /*50f0*/  @!P0 BRA `(.L_x_9100) ;  /* 0x000000b000008947 */ /* 0x000fea0003800000 */
[----:B------:R-:W-:-:S13]  /*5100*/  ISETP.NE.AND P0, PT, R0, 0x3, PT ;  /* 0x000000030000780c */ /* 0x000fda0003f05270 */
[----:B------:R-:W-:Y:S05]  /*5110*/  @!P0 BRA `(.L_x_9101) ;  /* 0x0000006000008947 */ /* 0x000fea0003800000 */
[----:B------:R-:W-:-:S13]  /*5120*/  ISETP.NE.AND P0, PT, R0, 0x4, PT ;  /* 0x000000040000780c */ /* 0x000fda0003f05270 */
[----:B------:R-:W-:Y:S05]  /*5130*/  @P0 BRA `(.L_x_9098) ;  /* 0x00000c9000000947 */ /* 0x000fea0003800000 */
[----:B------:R-:W-:Y:S01]  /*5140*/  LOP3.LUT R24, R24, 0xff, RZ, 0xc0, !PT ;  /* 0x000000ff18187812 */ /* 0x000fe200078ec0ff */
[----:B-----5:R-:W-:-:S05]  /*5150*/  IMAD.MOV.U32 R25, RZ, RZ, RZ ;  /* 0x000000ffff197224 */ /* 0x020fca00078e00ff */
[----:B------:R0:W-:Y:S01]  /*5160*/  STG.E.64 [R2.64], R24 ;  /* 0x0000001802007986 */ /* 0x0001e2000c101b24 */
[----:B------:R-:W-:Y:S05]  /*5170*/  BRA `(.L_x_9099) ;  /* 0x00000df000007947 */ /* 0x000fea0003800000 */
.L_x_9101:
[----:B------:R-:W-:-:S05]  /*5180*/  LOP3.LUT R5, R24, 0xff, RZ, 0xc0, !PT ;  /* 0x000000ff18057812 */ /* 0x000fca00078ec0ff */
[----:B------:R0:W-:Y:S01]  /*5190*/  STG.E [R2.64], R5 ;  /* 0x0000000502007986 */ /* 0x0001e2000c101924 */
[----:B------:R-:W-:Y:S05]  /*51a0*/  BRA `(.L_x_9099) ;  /* 0x00000dc000007947 */ /* 0x000fea0003800000 */
.L_x_9100:
[----:B------:R-:W-:-:S05]  /*51b0*/  LOP3.LUT R5, R24, 0xff, RZ, 0xc0, !PT ;  /* 0x000000ff18057812 */ /* 0x000fca00078ec0ff */
[----:B------:R0:W-:Y:S01]  /*51c0*/  STG.E.U16 [R2.64], R5 ;  /* 0x0000000502007986 */ /* 0x0001e2000c101524 */
[----:B------:R-:W-:Y:S05]  /*51d0*/  BRA `(.L_x_9099) ;  /* 0x00000d9000007947 */ /* 0x000fea0003800000 */
.L_x_9095:
        /* <DEDUP_REMOVED lines=10> */
.L_x_9103:
[----:B------:R-:W-:-:S04]  /*5280*/  LOP3.LUT R24, R24, 0xff, RZ, 0xc0, !PT ;  /* 0x000000ff18187812 */ /* 0x000fc800078ec0ff */
[----:B------:R-:W0:Y:S02]  /*5290*/  I2F.U16 R0, R24 ;  /* 0x0000001800007306 */ /* 0x000e240000101000 */
[----:B0-----:R-:W-:-:S05]  /*52a0*/  F2FP.PACK_AB R0, RZ, R0 ;  /* 0x00000000ff00723e */ /* 0x001fca00000000ff */
[----:B------:R0:W-:Y:S01]  /*52b0*/  STG.E.U16 [R2.64], R0 ;  /* 0x0000000002007986 */ /* 0x0001e2000c101524 */
[----:B------:R-:W-:Y:S05]  /*52c0*/  BRA `(.L_x_9099) ;  /* 0x00000ca000007947 */ /* 0x000fea0003800000 */
.L_x_9102:
        /* <DEDUP_REMOVED lines=8> */
[----:B------:R-:W0:Y:S02]  /*5350*/  I2F.U16 R24, R24 ;  /* 0x0000001800187306 */ /* 0x000e240000101000 */
[----:B0-----:R0:W-:Y:S01]  /*5360*/  STG.E.64 [R2.64], R24 ;  /* 0x0000001802007986 */ /* 0x0011e2000c101b24 */
[----:B------:R-:W-:Y:S05]  /*5370*/  BRA `(.L_x_9099) ;  /* 0x00000bf000007947 */ /* 0x000fea0003800000 */
.L_x_9105:
[----:B------:R-:W-:-:S06]  /*5380*/  LOP3.LUT R24, R24, 0xff, RZ, 0xc0, !PT ;  /* 0x000000ff18187812 */ /* 0x000fcc00078ec0ff */
[----:B------:R-:W0:Y:S02]  /*5390*/  I2F.U16 R24, R24 ;  /* 0x0000001800187306 */ /* 0x000e240000101000 */
[----:B0-----:R-:W-:-:S04]  /*53a0*/  F2FP.PACK_AB R5, RZ, R24 ;  /* 0x00000018ff05723e */ /* 0x001fc800000000ff */
[----:B------:R-:W-:-:S05]  /*53b0*/  PRMT R5, R5, 0x5410, RZ ;  /* 0x0000541005057816 */ /* 0x000fca00000000ff */
[----:B------:R0:W-:Y:S01]  /*53c0*/  STG.E [R2.64], R5 ;  /* 0x0000000502007986 */ /* 0x0001e2000c101924 */
[----:B------:R-:W-:Y:S05]  /*53d0*/  BRA `(.L_x_9099) ;  /* 0x00000b9000007947 */ /* 0x000fea0003800000 */
.L_x_9104:
[----:B------:R-:W-:-:S06]  /*53e0*/  LOP3.LUT R4, R24, 0xff, RZ, 0xc0, !PT ;  /* 0x000000ff18047812 */ /* 0x000fcc00078ec0ff */
[----:B------:R-:W0:Y:S02]  /*53f0*/  I2F.F64.U16 R4, R4 ;  /* 0x0000000400047312 */ /* 0x000e240000101800 */
[----:B0-----:R0:W-:Y:S01]  /*5400*/  STG.E.64 [R2.64], R4 ;  /* 0x0000000402007986 */ /* 0x0011e2000c101b24 */
[----:B------:R-:W-:Y:S05]  /*5410*/  BRA `(.L_x_9099) ;  /* 0x00000b5000007947 */ /* 0x000fea0003800000 */
.L_x_9094:
        /* <DEDUP_REMOVED lines=12> */
.L_x_9108:
[----:B------:R-:W-:Y:S01]  /*54e0*/  LOP3.LUT R4, R24, 0xff, RZ, 0xc0, !PT ;  /* 0x000000ff18047812 */ /* 0x000fe200078ec0ff */
[----:B--2---:R-:W-:-:S05]  /*54f0*/  CS2R R6, SRZ ;  /* 0x0000000000067805 */ /* 0x004fca000001ff00 */
[----:B------:R-:W0:Y:S02]  /*5500*/  I2F.F64.U16 R4, R4 ;  /* 0x0000000400047312 */ /* 0x000e240000101800 */
[----:B0-----:R0:W-:Y:S01]  /*5510*/  STG.E.128 [R2.64], R4 ;  /* 0x0000000402007986 */ /* 0x0011e2000c101d24 */
[----:B------:R-:W-:Y:S05]  /*5520*/  BRA `(.L_x_9099) ;  /* 0x00000a4000007947 */ /* 0x000fea0003800000 */
.L_x_9107:
        /* <DEDUP_REMOVED lines=8> */
[----:B--2---:R-:W0:Y:S02]  /*55b0*/  I2F.U16 R7, R24 ;  /* 0x0000001800077306 */ /* 0x004e240000101000 */
        /* <DEDUP_REMOVED lines=13> */
.L_x_9112:
[----:B------:R-:W-:Y:S05]  /*5690*/  BSYNC B0 ;  /* 0x0000000000007941 */ /* 0x000fea0003800000 */
.L_x_9111:
[----:B------:R-:W-:-:S05]  /*56a0*/  LOP3.LUT R5, R0, R5, RZ, 0xfc, !PT ;  /* 0x0000000500057212 */ /* 0x000fca00078efcff */
[----:B------:R0:W-:Y:S01]  /*56b0*/  STG.E.U8 [R2.64], R5 ;  /* 0x0000000502007986 */ /* 0x0001e2000c101124 */
[----:B------:R-:W-:Y:S05]  /*56c0*/  BRA `(.L_x_9099) ;  /* 0x000008a000007947 */ /* 0x000fea0003800000 */
.L_x_9110:
        /* <DEDUP_REMOVED lines=14> */
.L_x_9114:
[----:B------:R-:W-:Y:S01]  /*57b0*/  IMAD.MOV.U32 R0, RZ, RZ, 0x7f ;  /* 0x0000007fff007424 */ /* 0x000fe200078e00ff */
[----:B------:R-:W-:-:S04]  /*57c0*/  ISETP.GT.U32.AND P0, PT, R4, 0x7f800000, PT ;  /* 0x7f8000000400780c */ /* 0x000fc80003f04070 */
[----:B------:R-:W-:-:S04]  /*57d0*/  SEL R0, R0, 0x7c, P0 ;  /* 0x0000007c00007807 */ /* 0x000fc80000000000 */
.L_x_9115:
[----:B------:R-:W-:Y:S05]  /*57e0*/  BSYNC B0 ;  /* 0x0000000000007941 */ /* 0x000fea0003800000 */
.L_x_9113:
[----:B------:R-:W-:-:S04]  /*57f0*/  LOP3.LUT R4, R5, 0x80000000, RZ, 0xc0, !PT ;  /* 0x8000000005047812 */ /* 0x000fc800078ec0ff */
[----:B------:R-:W-:-:S04]  /*5800*/  SHF.R.U32.HI R5, RZ, 0x18, R4 ;  /* 0x00000018ff057819 */ /* 0x000fc80000011604 */
[----:B------:R-:W-:-:S05]  /*5810*/  LOP3.LUT R5, R0, R5, RZ, 0xfc, !PT ;  /* 0x0000000500057212 */ /* 0x000fca00078efcff */
[----:B------:R0:W-:Y:S01]  /*5820*/  STG.E.U8 [R2.64], R5 ;  /* 0x0000000502007986 */ /* 0x0001e2000c101124 */
[----:B------:R-:W-:Y:S05]  /*5830*/  BRA `(.L_x_9099) ;  /* 0x0000073000007947 */ /* 0x000fea0003800000 */
.L_x_9109:
[----:B------:R-:W-:-:S04]  /*5840*/  LOP3.LUT R24, R24, 0xff, RZ, 0xc0, !PT ;  /* 0x000000ff18187812 */ /* 0x000fc800078ec0ff */
[----:B------:R-:W0:Y:S02]  /*5850*/  I2F.U16 R0, R24 ;  /* 0x0000001800007306 */ /* 0x000e240000101000 */
[----:B0-----:R-:W-:-:S05]  /*5860*/  F2FP.BF16.PACK_AB R0, RZ, R0 ;  /* 0x00000000ff00723e */ /* 0x001fca00000010ff */
[----:B------:R0:W-:Y:S01]  /*5870*/  STG.E.U16 [R2.64], R0 ;  /* 0x0000000002007986 */ /* 0x0001e2000c101524 */
[----:B------:R-:W-:Y:S05]  /*5880*/  BRA `(.L_x_9099) ;  /* 0x000006e000007947 */ /* 0x000fea0003800000 */
.L_x_9106:
        /* <DEDUP_REMOVED lines=11> */
.L_x_9118:
        /* <DEDUP_REMOVED lines=18> */
.L_x_9121:
[----:B------:R-:W-:-:S04]  /*5a60*/  LOP3.LUT R0, R7, 0x80000000, RZ, 0xc0, !PT ;  /* 0x8000000007007812 */ /* 0x000fc800078ec0ff */
[----:B------:R-:W-:-:S04]  /*5a70*/  SHF.R.U32.HI R5, RZ, 0x18, R0 ;  /* 0x00000018ff057819 */ /* 0x000fc80000011600 */
[----:B------:R-:W-:-:S04]  /*5a80*/  LOP3.LUT R4, R4, R5, RZ, 0xfc, !PT ;  /* 0x0000000504047212 */ /* 0x000fc800078efcff */
[----:B------:R-:W-:Y:S02]  /*5a90*/  PRMT R0, R4, 0x7610, R0 ;  /* 0x0000761004007816 */ /* 0x000fe40000000000 */
.L_x_9120:
[----:B------:R-:W-:Y:S05]  /*5aa0*/  BSYNC B0 ;  /* 0x0000000000007941 */ /* 0x000fea0003800000 */
.L_x_9119:
[----:B------:R0:W-:Y:S01]  /*5ab0*/  STG.E.U8 [R2.64], R0 ;  /* 0x0000000002007986 */ /* 0x0001e2000c101124 */
[----:B------:R-:W-:Y:S05]  /*5ac0*/  BRA `(.L_x_9099) ;  /* 0x000004a000007947 */ /* 0x000fea0003800000 */
.L_x_9117:
        /* <DEDUP_REMOVED lines=18> */
.L_x_9124:
[----:B------:R-:W-:-:S04]  /*5bf0*/  LOP3.LUT R0, R7, 0x80000000, RZ, 0xc0, !PT ;  /* 0x8000000007007812 */ /* 0x000fc800078ec0ff */
[----:B------:R-:W-:-:S04]  /*5c00*/  SHF.R.U32.HI R5, RZ, 0x18, R0 ;  /* 0x00000018ff057819 */ /* 0x000fc80000011600 */
[----:B------:R-:W-:-:S04]  /*5c10*/  LOP3.LUT R4, R4, R5, RZ, 0xfc, !PT ;  /* 0x0000000504047212 */ /* 0x000fc800078efcff */
[----:B------:R-:W-:Y:S02]  /*5c20*/  PRMT R0, R4, 0x7610, R0 ;  /* 0x0000761004007816 */ /* 0x000fe40000000000 */
.L_x_9123:
[----:B------:R-:W-:Y:S05]  /*5c30*/  BSYNC B0 ;  /* 0x0000000000007941 */ /* 0x000fea0003800000 */
.L_x_9122:
[----:B------:R0:W-:Y:S01]  /*5c40*/  STG.E.U8 [R2.64], R0 ;  /* 0x0000000002007986 */ /* 0x0001e2000c101124 */
[----:B------:R-:W-:Y:S05]  /*5c50*/  BRA `(.L_x_9099) ;  /* 0x0000031000007947 */ /* 0x000fea0003800000 */
.L_x_9116:
        /* <DEDUP_REMOVED lines=23> */
.L_x_9098:
        /* <DEDUP_REMOVED lines=20> */
.L_x_9126:
[----:B------:R-:W-:Y:S01]  /*5f10*/  LOP3.LUT R24, R24, 0xff, RZ, 0xc0, !PT ;  /* 0x000000ff18187812 */ /* 0x000fe200078ec0ff */
[----:B-----5:R-:W-:-:S05]  /*5f20*/  IMAD.MOV.U32 R25, RZ, RZ, RZ ;  /* 0x000000ffff197224 */ /* 0x020fca00078e00ff */
[----:B------:R0:W-:Y:S01]  /*5f30*/  STG.E.64 [R2.64], R24 ;  /* 0x0000001802007986 */ /* 0x0001e2000c101b24 */
[----:B------:R-:W-:Y:S05]  /*5f40*/  BRA `(.L_x_9099) ;  /* 0x0000002000007947 */ /* 0x000fea0003800000 */
.L_x_9125:
[----:B------:R-:W-:-:S05]  /*5f50*/  LOP3.LUT R5, R24, 0xff, RZ, 0xc0, !PT ;  /* 0x000000ff18057812 */ /* 0x000fca00078ec0ff */
[----:B------:R0:W-:Y:S02]  /*5f60*/  STG.E [R2.64], R5 ;  /* 0x0000000502007986 */ /* 0x0001e4000c101924 */
.L_x_9099:
        /* <DEDUP_REMOVED lines=21> */
.L_x_9130:
[----:B------:R0:W-:Y:S01]  /*60c0*/  STG.E.U8 [R2.64], R23 ;  /* 0x0000001702007986 */ /* 0x0001e2000c101124 */
[----:B------:R-:W-:Y:S05]  /*60d0*/  BRA `(.L_x_9132) ;  /* 0x00000e9000007947 */ /* 0x000fea0003800000 */
.L_x_9129:
        /* <DEDUP_REMOVED lines=10> */
.L_x_9134:
[----:B------:R-:W-:-:S05]  /*6180*/  LOP3.LUT R23, R23, 0xff, RZ, 0xc0, !PT ;  /* 0x000000ff17177812 */ /* 0x000fca00078ec0ff */
[----:B------:R0:W-:Y:S01]  /*6190*/  STG.E [R2.64], R23 ;  /* 0x0000001702007986 */ /* 0x0001e2000c101924 */
[----:B------:R-:W-:Y:S05]  /*61a0*/  BRA `(.L_x_9132) ;  /* 0x00000dc000007947 */ /* 0x000fea0003800000 */
.L_x_9133:
[----:B------:R-:W-:-:S05]  /*61b0*/  LOP3.LUT R23, R23, 0xff, RZ, 0xc0, !PT ;  /* 0x000000ff17177812 */ /* 0x000fca00078ec0ff */
[----:B------:R0:W-:Y:S01]  /*61c0*/  STG.E.U16 [R2.64], R23 ;  /* 0x0000001702007986 */ /* 0x0001e2000c101524 */
[----:B------:R-:W-:Y:S05]  /*61d0*/  BRA `(.L_x_9132) ;  /* 0x00000d9000007947 */ /* 0x000fea0003800000 */
.L_x_9128:
        /* <DEDUP_REMOVED lines=10> */
.L_x_9136:
[----:B------:R-:W-:-:S04]  /*6280*/  LOP3.LUT R23, R23, 0xff, RZ, 0xc0, !PT ;  /* 0x000000ff17177812 */ /* 0x000fc800078ec0ff */
[----:B------:R-:W0:Y:S02]  /*6290*/  I2F.U16 R0, R23 ;  /* 0x0000001700007306 */ /* 0x000e240000101000 */
[----:B0-----:R-:W-:-:S05]  /*62a0*/  F2FP.PACK_AB R0, RZ, R0 ;  /* 0x00000000ff00723e */ /* 0x001fca00000000ff */
[----:B------:R0:W-:Y:S01]  /*62b0*/  STG.E.U16 [R2.64], R0 ;  /* 0x0000000002007986 */ /* 0x0001e2000c101524 */
[----:B------:R-:W-:Y:S05]  /*62c0*/  BRA `(.L_x_9132) ;  /* 0x00000ca000007947 */ /* 0x000fea0003800000 */
.L_x_9135:
        /* <DEDUP_REMOVED lines=11> */
.L_x_9138:
[----:B------:R-:W-:-:S06]  /*6380*/  LOP3.LUT R23, R23, 0xff, RZ, 0xc0, !PT ;  /* 0x000000ff17177812 */ /* 0x000fcc00078ec0ff */
[----:B------:R-:W0:Y:S02]  /*6390*/  I2F.U16 R23, R23 ;  /* 0x0000001700177306 */ /* 0x000e240000101000 */
[----:B0-----:R-:W-:-:S04]  /*63a0*/  F2FP.PACK_AB R5, RZ, R23 ;  /* 0x00000017ff05723e */ /* 0x001fc800000000ff */
[----:B------:R-:W-:-:S05]  /*63b0*/  PRMT R5, R5, 0x5410, RZ ;  /* 0x0000541005057816 */ /* 0x000fca00000000ff */
[----:B------:R0:W-:Y:S01]  /*63c0*/  STG.E [R2.64], R5 ;  /* 0x0000000502007986 */ /* 0x0001e2000c101924 */
[----:B------:R-:W-:Y:S05]  /*63d0*/  BRA `(.L_x_9132) ;  /* 0x00000b9000007947 */ /* 0x000fea0003800000 */
.L_x_9137:
[----:B------:R-:W-:-:S06]  /*63e0*/  LOP3.LUT R4, R23, 0xff, RZ, 0xc0, !PT ;  /* 0x000000ff17047812 */ /* 0x000fcc00078ec0ff */
[----:B------:R-:W0:Y:S02]  /*63f0*/  I2F.F64.U16 R4, R4 ;  /* 0x0000000400047312 */ /* 0x000e240000101800 */
[----:B0-----:R0:W-:Y:S01]  /*6400*/  STG.E.64 [R2.64], R4 ;  /* 0x0000000402007986 */ /* 0x0011e2000c101b24 */
[----:B------:R-:W-:Y:S05]  /*6410*/  BRA `(.L_x_9132) ;  /* 0x00000b5000007947 */ /* 0x000fea0003800000 */
.L_x_9127:
        /* <DEDUP_REMOVED lines=12> */
.L_x_9141:
[----:B------:R-:W-:Y:S01]  /*64e0*/  LOP3.LUT R4, R23, 0xff, RZ, 0xc0, !PT ;  /* 0x000000ff17047812 */ /* 0x000fe200078ec0ff */
[----:B--2---:R-:W-:-:S05]  /*64f0*/  CS2R R6, SRZ ;  /* 0x0000000000067805 */ /* 0x004fca000001ff00 */
[----:B------:R-:W0:Y:S02]  /*6500*/  I2F.F64.U16 R4, R4 ;  /* 0x0000000400047312 */ /* 0x000e240000101800 */
[----:B0-----:R0:W-:Y:S01]  /*6510*/  STG.E.128 [R2.64], R4 ;  /* 0x0000000402007986 */ /* 0x0011e2000c101d24 */
[----:B------:R-:W-:Y:S05]  /*6520*/  BRA `(.L_x_9132) ;  /* 0x00000a4000007947 */ /* 0x000fea0003800000 */
.L_x_9140:
        /* <DEDUP_REMOVED lines=22> */
.L_x_9145:
[----:B------:R-:W-:Y:S05]  /*6690*/  BSYNC B0 ;  /* 0x0000000000007941 */ /* 0x000fea0003800000 */
.L_x_9144:
[----:B------:R-:W-:-:S05]  /*66a0*/  LOP3.LUT R5, R0, R5, RZ, 0xfc, !PT ;  /* 0x0000000500057212 */ /* 0x000fca00078efcff */
[----:B------:R0:W-:Y:S01]  /*66b0*/  STG.E.U8 [R2.64], R5 ;  /* 0x0000000502007986 */ /* 0x0001e2000c101124 */
[----:B------:R-:W-:Y:S05]  /*66c0*/  BRA `(.L_x_9132) ;  /* 0x000008a000007947 */ /* 0x000fea0003800000 */
.L_x_9143:
        /* <DEDUP_REMOVED lines=14> */
.L_x_9147:
[----:B------:R-:W-:Y:S01]  /*67b0*/  IMAD.MOV.U32 R0, RZ, RZ, 0x7f ;  /* 0x0000007fff007424 */ /* 0x000fe200078e00ff */
[----:B------:R-:W-:-:S04]  /*67c0*/  ISETP.GT.U32.AND P0, PT, R4, 0x7f800000, PT ;  /* 0x7f8000000400780c */ /* 0x000fc80003f04070 */
[----:B------:R-:W-:-:S04]  /*67d0*/  SEL R0, R0, 0x7c, P0 ;  /* 0x0000007c00007807 */ /* 0x000fc80000000000 */
.L_x_9148:
[----:B------:R-:W-:Y:S05]  /*67e0*/  BSYNC B0 ;  /* 0x0000000000007941 */ /* 0x000fea0003800000 */
.L_x_9146:
[----:B------:R-:W-:-:S04]  /*67f0*/  LOP3.LUT R4, R23, 0x80000000, RZ, 0xc0, !PT ;  /* 0x8000000017047812 */ /* 0x000fc800078ec0ff */
[----:B------:R-:W-:-:S04]  /*6800*/  SHF.R.U32.HI R5, RZ, 0x18, R4 ;  /* 0x00000018ff057819 */ /* 0x000fc80000011604 */
[----:B------:R-:W-:-:S05]  /*6810*/  LOP3.LUT R5, R0, R5, RZ, 0xfc, !PT ;  /* 0x0000000500057212 */ /* 0x000fca00078efcff */
[----:B------:R0:W-:Y:S01]  /*6820*/  STG.E.U8 [R2.64], R5 ;  /* 0x0000000502007986 */ /* 0x0001e2000c101124 */
[----:B------:R-:W-:Y:S05]  /*6830*/  BRA `(.L_x_9132) ;  /* 0x0000073000007947 */ /* 0x000fea0003800000 */
.L_x_9142:
[----:B------:R-:W-:-:S04]  /*6840*/  LOP3.LUT R23, R23, 0xff, RZ, 0xc0, !PT ;  /* 0x000000ff17177812 */ /* 0x000fc800078ec0ff */
[----:B------:R-:W0:Y:S02]  /*6850*/  I2F.U16 R0, R23 ;  /* 0x0000001700007306 */ /* 0x000e240000101000 */
[----:B0-----:R-:W-:-:S05]  /*6860*/  F2FP.BF16.PACK_AB R0, RZ, R0 ;  /* 0x00000000ff00723e */ /* 0x001fca00000010ff */
[----:B------:R0:W-:Y:S01]  /*6870*/  STG.E.U16 [R2.64], R0 ;  /* 0x0000000002007986 */ /* 0x0001e2000c101524 */
[----:B------:R-:W-:Y:S05]  /*6880*/  BRA `(.L_x_9132) ;  /* 0x000006e000007947 */ /* 0x000fea0003800000 */
.L_x_9139:
        /* <DEDUP_REMOVED lines=11> */
.L_x_9151:
        /* <DEDUP_REMOVED lines=18> */
.L_x_9154:
[----:B------:R-:W-:-:S04]  /*6a60*/  LOP3.LUT R0, R23, 0x80000000, RZ, 0xc0, !PT ;  /* 0x8000000017007812 */ /* 0x000fc800078ec0ff */
[----:B------:R-:W-:-:S04]  /*6a70*/  SHF.R.U32.HI R5, RZ, 0x18, R0 ;  /* 0x00000018ff057819 */ /* 0x000fc80000011600 */
[----:B------:R-:W-:-:S04]  /*6a80*/  LOP3.LUT R4, R4, R5, RZ, 0xfc, !PT ;  /* 0x0000000504047212 */ /* 0x000fc800078efcff */
[----:B------:R-:W-:Y:S02]  /*6a90*/  PRMT R0, R4, 0x7610, R0 ;  /* 0x0000761004007816 */ /* 0x000fe40000000000 */
.L_x_9153:
[----:B------:R-:W-:Y:S05]  /*6aa0*/  BSYNC B0 ;  /* 0x0000000000007941 */ /* 0x000fea0003800000 */
.L_x_9152:
[----:B------:R0:W-:Y:S01]  /*6ab0*/  STG.E.U8 [R2.64], R0 ;  /* 0x0000000002007986 */ /* 0x0001e2000c101124 */
[----:B------:R-:W-:Y:S05]  /*6ac0*/  BRA `(.L_x_9132) ;  /* 0x000004a000007947 */ /* 0x000fea0003800000 */
.L_x_9150:
        /* <DEDUP_REMOVED lines=18> */
.L_x_9157:
[----:B------:R-:W-:-:S04]  /*6bf0*/  LOP3.LUT R0, R23, 0x80000000, RZ, 0xc0, !PT ;  /* 0x8000000017007812 */ /* 0x000fc800078ec0ff */
[----:B------:R-:W-:-:S04]  /*6c00*/  SHF.R.U32.HI R5, RZ, 0x18, R0 ;  /* 0x00000018ff057819 */ /* 0x000fc80000011600 */
[----:B------:R-:W-:-:S04]  /*6c10*/  LOP3.LUT R4, R4, R5, RZ, 0xfc, !PT ;  /* 0x0000000504047212 */ /* 0x000fc800078efcff */
[----:B------:R-:W-:Y:S02]  /*6c20*/  PRMT R0, R4, 0x7610, R0 ;  /* 0x0000761004007816 */ /* 0x000fe40000000000 */
.L_x_9156:
[----:B------:R-:W-:Y:S05]  /*6c30*/  BSYNC B0 ;  /* 0x0000000000007941 */ /* 0x000fea0003800000 */
.L_x_9155:
[----:B------:R0:W-:Y:S01]  /*6c40*/  STG.E.U8 [R2.64], R0 ;  /* 0x0000000002007986 */ /* 0x0001e2000c101124 */
[----:B------:R-:W-:Y:S05]  /*6c50*/  BRA `(.L_x_9132) ;  /* 0x0000031000007947 */ /* 0x000fea0003800000 */
.L_x_9149:
        /* <DEDUP_REMOVED lines=8> */
[----:B--2---:R-:W0:Y:S02]  /*6ce0*/  I2F.U16 R6, R23 ;  /* 0x0000001700067306 */ /* 0x004e240000101000 */
        /* <DEDUP_REMOVED lines=14> */
.L_x_9131:
        /* <DEDUP_REMOVED lines=20> */
.L_x_9159:
[----:B------:R-:W-:Y:S01]  /*6f10*/  LOP3.LUT R4, R23, 0xff, RZ, 0xc0, !PT ;  /* 0x000000ff17047812 */ /* 0x000fe200078ec0ff */
[----:B------:R-:W-:-:S05]  /*6f20*/  IMAD.MOV.U32 R5, RZ, RZ, RZ ;  /* 0x000000ffff057224 */ /* 0x000fca00078e00ff */
[----:B------:R0:W-:Y:S01]  /*6f30*/  STG.E.64 [R2.64], R4 ;  /* 0x0000000402007986 */ /* 0x0001e2000c101b24 */
[----:B------:R-:W-:Y:S05]  /*6f40*/  BRA `(.L_x_9132) ;  /* 0x0000002000007947 */ /* 0x000fea0003800000 */
.L_x_9158:
[----:B------:R-:W-:-:S05]  /*6f50*/  LOP3.LUT R23, R23, 0xff, RZ, 0xc0, !PT ;  /* 0x000000ff17177812 */ /* 0x000fca00078ec0ff */
[----:B------:R0:W-:Y:S02]  /*6f60*/  STG.E [R2.64], R23 ;  /* 0x0000001702007986 */ /* 0x0001e4000c101924 */
.L_x_9132:
[----:B------:R-:W-:Y:S02]  /*6f70*/  IADD3 R18, R18, 0x80, RZ ;  /* 0x0000008012127810 */ /* 0x000fe40007ffe0ff */
.L_x_9093:
[----:B------:R-:W-:Y:S05]  /*6f80*/  BSYNC B6 ;  /* 0x0000000000067941 */ /* 0x000fea0003800000 */
.L_x_9092:
        /* <DEDUP_REMOVED lines=19> */
.L_x_9163:
[----:B------:R-:W-:Y:S01]  /*70c0*/  STG.E.U8 [R2.64], R22 ;  /* 0x0000001602007986 */ /* 0x000fe2000c101124 */
[----:B------:R-:W-:Y:S05]  /*70d0*/  EXIT ;  /* 0x000000000000794d */ /* 0x000fea0003800000 */
.L_x_9162:
        /* <DEDUP_REMOVED lines=10> */
.L_x_9166:
[----:B------:R-:W-:-:S05]  /*7180*/  LOP3.LUT R5, R22, 0xff, RZ, 0xc0, !PT ;  /* 0x000000ff16057812 */ /* 0x000fca00078ec0ff */
[----:B------:R-:W-:Y:S01]  /*7190*/  STG.E [R2.64], R5 ;  /* 0x0000000502007986 */ /* 0x000fe2000c101924 */
[----:B------:R-:W-:Y:S05]  /*71a0*/  EXIT ;  /* 0x000000000000794d */ /* 0x000fea0003800000 */
.L_x_9165:
[----:B------:R-:W-:-:S05]  /*71b0*/  LOP3.LUT R5, R22, 0xff, RZ, 0xc0, !PT ;  /* 0x000000ff16057812 */ /* 0x000fca00078ec0ff */
[----:B------:R-:W-:Y:S01]  /*71c0*/  STG.E.U16 [R2.64], R5 ;  /* 0x0000000502007986 */ /* 0x000fe2000c101524 */
[----:B------:R-:W-:Y:S05]  /*71d0*/  EXIT ;  /* 0x000000000000794d */ /* 0x000fea0003800000 */
.L_x_9161:
        /* <DEDUP_REMOVED lines=10> */
.L_x_9168:
[----:B------:R-:W-:-:S04]  /*7280*/  LOP3.LUT R22, R22, 0xff, RZ, 0xc0, !PT ;  /* 0x000000ff16167812 */ /* 0x000fc800078ec0ff */
[----:B------:R-:W0:Y:S02]  /*7290*/  I2F.U16 R0, R22 ;  /* 0x0000001600007306 */ /* 0x000e240000101000 */
[----:B0-----:R-:W-:-:S05]  /*72a0*/  F2FP.PACK_AB R0, RZ, R0 ;  /* 0x00000000ff00723e */ /* 0x001fca00000000ff */
[----:B------:R-:W-:Y:S01]  /*72b0*/  STG.E.U16 [R2.64], R0 ;  /* 0x0000000002007986 */ /* 0x000fe2000c101524 */
[----:B------:R-:W-:Y:S05]  /*72c0*/  EXIT ;  /* 0x000000000000794d */ /* 0x000fea0003800000 */
.L_x_9167:
        /* <DEDUP_REMOVED lines=8> */
[----:B------:R-:W0:Y:S02]  /*7350*/  I2F.U16 R22, R22 ;  /* 0x0000001600167306 */ /* 0x000e240000101000 */
[----:B0-----:R-:W-:Y:S01]  /*7360*/  STG.E.64 [R2.64], R22 ;  /* 0x0000001602007986 */ /* 0x001fe2000c101b24 */
[----:B------:R-:W-:Y:S05]  /*7370*/  EXIT ;  /* 0x000000000000794d */ /* 0x000fea0003800000 */
.L_x_9170:
[----:B------:R-:W-:-:S06]  /*7380*/  LOP3.LUT R22, R22, 0xff, RZ, 0xc0, !PT ;  /* 0x000000ff16167812 */ /* 0x000fcc00078ec0ff */
[----:B------:R-:W0:Y:S02]  /*7390*/  I2F.U16 R22, R22 ;  /* 0x0000001600167306 */ /* 0x000e240000101000 */
[----:B0-----:R-:W-:-:S04]  /*73a0*/  F2FP.PACK_AB R5, RZ, R22 ;  /* 0x00000016ff05723e */ /* 0x001fc800000000ff */
[----:B------:R-:W-:-:S05]  /*73b0*/  PRMT R5, R5, 0x5410, RZ ;  /* 0x0000541005057816 */ /* 0x000fca00000000ff */
[----:B------:R-:W-:Y:S01]  /*73c0*/  STG.E [R2.64], R5 ;  /* 0x0000000502007986 */ /* 0x000fe2000c101924 */
[----:B------:R-:W-:Y:S05]  /*73d0*/  EXIT ;  /* 0x000000000000794d */ /* 0x000fea0003800000 */
.L_x_9169:
[----:B------:R-:W-:-:S06]  /*73e0*/  LOP3.LUT R4, R22, 0xff, RZ, 0xc0, !PT ;  /* 0x000000ff16047812 */ /* 0x000fcc00078ec0ff */
[----:B------:R-:W0:Y:S02]  /*73f0*/  I2F.F64.U16 R4, R4 ;  /* 0x0000000400047312 */ /* 0x000e240000101800 */
[----:B0-----:R-:W-:Y:S01]  /*7400*/  STG.E.64 [R2.64], R4 ;  /* 0x0000000402007986 */ /* 0x001fe2000c101b24 */
[----:B------:R-:W-:Y:S05]  /*7410*/  EXIT ;  /* 0x000000000000794d */ /* 0x000fea0003800000 */
.L_x_9160:
        /* <DEDUP_REMOVED lines=12> */
.L_x_9173:
[----:B------:R-:W-:Y:S01]  /*74e0*/  LOP3.LUT R4, R22, 0xff, RZ, 0xc0, !PT ;  /* 0x000000ff16047812 */ /* 0x000fe200078ec0ff */
[----:B--2---:R-:W-:-:S05]  /*74f0*/  CS2R R6, SRZ ;  /* 0x0000000000067805 */ /* 0x004fca000001ff00 */
[----:B------:R-:W0:Y:S02]  /*7500*/  I2F.F64.U16 R4, R4 ;  /* 0x0000000400047312 */ /* 0x000e240000101800 */
[----:B0-----:R-:W-:Y:S01]  /*7510*/  STG.E.128 [R2.64], R4 ;  /* 0x0000000402007986 */ /* 0x001fe2000c101d24 */
[----:B------:R-:W-:Y:S05]  /*7520*/  EXIT ;  /* 0x000000000000794d */ /* 0x000fea0003800000 */
.L_x_9172:
        /* <DEDUP_REMOVED lines=22> */
.L_x_9177:
[----:B------:R-:W-:Y:S05]  /*7690*/  BSYNC B0 ;  /* 0x0000000000007941 */ /* 0x000fea0003800000 */
.L_x_9176:
[----:B------:R-:W-:-:S05]  /*76a0*/  LOP3.LUT R5, R0, R5, RZ, 0xfc, !PT ;  /* 0x0000000500057212 */ /* 0x000fca00078efcff */
[----:B------:R-:W-:Y:S01]  /*76b0*/  STG.E.U8 [R2.64], R5 ;  /* 0x0000000502007986 */ /* 0x000fe2000c101124 */
[----:B------:R-:W-:Y:S05]  /*76c0*/  EXIT ;  /* 0x000000000000794d */ /* 0x000fea0003800000 */
.L_x_9175:
        /* <DEDUP_REMOVED lines=14> */
.L_x_9179:
[----:B------:R-:W-:Y:S01]  /*77b0*/  IMAD.MOV.U32 R0, RZ, RZ, 0x7f ;  /* 0x0000007fff007424 */ /* 0x000fe200078e00ff */
[----:B------:R-:W-:-:S04]  /*77c0*/  ISETP.GT.U32.AND P0, PT, R4, 0x7f800000, PT ;  /* 0x7f8000000400780c */ /* 0x000fc80003f04070 */
[----:B------:R-:W-:-:S04]  /*77d0*/  SEL R0, R0, 0x7c, P0 ;  /* 0x0000007c00007807 */ /* 0x000fc80000000000 */
.L_x_9180:
[----:B------:R-:W-:Y:S05]  /*77e0*/  BSYNC B0 ;  /* 0x0000000000007941 */ /* 0x000fea0003800000 */
.L_x_9178:
[----:B------:R-:W-:-:S04]  /*77f0*/  LOP3.LUT R4, R5, 0x80000000, RZ, 0xc0, !PT ;  /* 0x8000000005047812 */ /* 0x000fc800078ec0ff */
[----:B------:R-:W-:-:S04]  /*7800*/  SHF.R.U32.HI R5, RZ, 0x18, R4 ;  /* 0x00000018ff057819 */ /* 0x000fc80000011604 */
[----:B------:R-:W-:-:S05]  /*7810*/  LOP3.LUT R5, R0, R5, RZ, 0xfc, !PT ;  /* 0x0000000500057212 */ /* 0x000fca00078efcff */
[----:B------:R-:W-:Y:S01]  /*7820*/  STG.E.U8 [R2.64], R5 ;  /* 0x0000000502007986 */ /* 0x000fe2000c101124 */
[----:B------:R-:W-:Y:S05]  /*7830*/  EXIT ;  /* 0x000000000000794d */ /* 0x000fea0003800000 */
.L_x_9174:
[----:B------:R-:W-:-:S04]  /*7840*/  LOP3.LUT R22, R22, 0xff, RZ, 0xc0, !PT ;  /* 0x000000ff16167812 */ /* 0x000fc800078ec0ff */
[----:B------:R-:W0:Y:S02]  /*7850*/  I2F.U16 R0, R22 ;  /* 0x0000001600007306 */ /* 0x000e240000101000 */
[----:B0-----:R-:W-:-:S05]  /*7860*/  F2FP.BF16.PACK_AB R0, RZ, R0 ;  /* 0x00000000ff00723e */ /* 0x001fca00000010ff */
[----:B------:R-:W-:Y:S01]  /*7870*/  STG.E.U16 [R2.64], R0 ;  /* 0x0000000002007986 */ /* 0x000fe2000c101524 */
[----:B------:R-:W-:Y:S05]  /*7880*/  EXIT ;  /* 0x000000000000794d */ /* 0x000fea0003800000 */
.L_x_9171:
        /* <DEDUP_REMOVED lines=11> */
.L_x_9183:
        /* <DEDUP_REMOVED lines=18> */
.L_x_9186:
[----:B------:R-:W-:-:S04]  /*7a60*/  LOP3.LUT R0, R7, 0x80000000, RZ, 0xc0, !PT ;  /* 0x8000000007007812 */ /* 0x000fc800078ec0ff */
[----:B------:R-:W-:-:S04]  /*7a70*/  SHF.R.U32.HI R5, RZ, 0x18, R0 ;  /* 0x00000018ff057819 */ /* 0x000fc80000011600 */
[----:B------:R-:W-:-:S04]  /*7a80*/  LOP3.LUT R4, R4, R5, RZ, 0xfc, !PT ;  /* 0x0000000504047212 */ /* 0x000fc800078efcff */
[----:B------:R-:W-:Y:S02]  /*7a90*/  PRMT R0, R4, 0x7610, R0 ;  /* 0x0000761004007816 */ /* 0x000fe40000000000 */
.L_x_9185:
[----:B------:R-:W-:Y:S05]  /*7aa0*/  BSYNC B0 ;  /* 0x0000000000007941 */ /* 0x000fea0003800000 */
.L_x_9184:
[----:B------:R-:W-:Y:S01]  /*7ab0*/  STG.E.U8 [R2.64], R0 ;  /* 0x0000000002007986 */ /* 0x000fe2000c101124 */
[----:B------:R-:W-:Y:S05]  /*7ac0*/  EXIT ;  /* 0x000000000000794d */ /* 0x000fea0003800000 */
.L_x_9182:
        /* <DEDUP_REMOVED lines=18> */
.L_x_9189:
[----:B------:R-:W-:-:S04]  /*7bf0*/  LOP3.LUT R0, R7, 0x80000000, RZ, 0xc0, !PT ;  /* 0x8000000007007812 */ /* 0x000fc800078ec0ff */
[----:B------:R-:W-:-:S04]  /*7c00*/  SHF.R.U32.HI R5, RZ, 0x18, R0 ;  /* 0x00000018ff057819 */ /* 0x000fc80000011600 */
[----:B------:R-:W-:-:S04]  /*7c10*/  LOP3.LUT R4, R4, R5, RZ, 0xfc, !PT ;  /* 0x0000000504047212 */ /* 0x000fc800078efcff */
[----:B------:R-:W-:Y:S02]  /*7c20*/  PRMT R0, R4, 0x7610, R0 ;  /* 0x0000761004007816 */ /* 0x000fe40000000000 */
.L_x_9188:
[----:B------:R-:W-:Y:S05]  /*7c30*/  BSYNC B0 ;  /* 0x0000000000007941 */ /* 0x000fea0003800000 */
.L_x_9187:
[----:B------:R-:W-:Y:S01]  /*7c40*/  STG.E.U8 [R2.64], R0 ;  /* 0x0000000002007986 */ /* 0x000fe2000c101124 */
[----:B------:R-:W-:Y:S05]  /*7c50*/  EXIT ;  /* 0x000000000000794d */ /* 0x000fea0003800000 */
.L_x_9181:
        /* <DEDUP_REMOVED lines=23> */
.L_x_9164:
        /* <DEDUP_REMOVED lines=19> */
[----:B------:R-:W-:Y:S05]  /*7f00*/  EXIT ;  /* 0x000000000000794d */ /* 0x000fea0003800000 */
.L_x_9191:
[----:B------:R-:W-:Y:S01]  /*7f10*/  LOP3.LUT R22, R22, 0xff, RZ, 0xc0, !PT ;  /* 0x000000ff16167812 */ /* 0x000fe200078ec0ff */
[----:B------:R-:W-:-:S05]  /*7f20*/  IMAD.MOV.U32 R23, RZ, RZ, RZ ;  /* 0x000000ffff177224 */ /* 0x000fca00078e00ff */
[----:B------:R-:W-:Y:S01]  /*7f30*/  STG.E.64 [R2.64], R22 ;  /* 0x0000001602007986 */ /* 0x000fe2000c101b24 */
[----:B------:R-:W-:Y:S05]  /*7f40*/  EXIT ;  /* 0x000000000000794d */ /* 0x000fea0003800000 */
.L_x_9190:
[----:B------:R-:W-:-:S05]  /*7f50*/  LOP3.LUT R5, R22, 0xff, RZ, 0xc0, !PT ;  /* 0x000000ff16057812 */ /* 0x000fca00078ec0ff */
[----:B------:R-:W-:Y:S01]  /*7f60*/  STG.E [R2.64], R5 ;  /* 0x0000000502007986 */ /* 0x000fe2000c101924 */
[----:B------:R-:W-:Y:S05]  /*7f70*/  EXIT ;  /* 0x000000000000794d */ /* 0x000fea0003800000 */
.L_x_9192:
        /* <DEDUP_REMOVED lines=16> */
.L_x_19712:


//--------------------- .text._ZN2at6native18elementwise_kernelILi128ELi4EZNS0_22gpu_kernel_impl_nocastINS0_13BUnaryFunctorIhhhZZZNS0_18rshift_kernel_cudaERNS_18TensorIteratorBaseEENKUlvE_clEvENKUlvE_clEvEUlhhE_EEEEvS5_RKT_EUliE_EEviT1_ --------------------------
	.section	.text._ZN2at6native18elementwise_kernelILi128ELi4EZNS0_22gpu_kernel_impl_nocastINS0_13BUnaryFunctorIhhhZZZNS0_18rshift_kernel_cudaERNS_18TensorIteratorBaseEENKUlvE_clEvENKUlvE_clEvEUlhhE_EEEEvS5_RKT_EUliE_EEviT1_,"ax",@progbits
	.sectioninfo	@"SHI_REGISTERS=12"
	.align	128
        .global         _ZN2at6native18elementwise_kernelILi128ELi4EZNS0_22gpu_kernel_impl_nocastINS0_13BUnaryFunctorIhhhZZZNS0_18rshift_kernel_cudaERNS_18TensorIteratorBaseEENKUlvE_clEvENKUlvE_clEvEUlhhE_EEEEvS5_RKT_EUliE_EEviT1_
        .type           _ZN2at6native18elementwise_kernelILi128ELi4EZNS0_22gpu_kernel_impl_nocastINS0_13BUnaryFunctorIhhhZZZNS0_18rshift_kernel_cudaERNS_18TensorIteratorBaseEENKUlvE_clEvENKUlvE_clEvEUlhhE_EEEEvS5_RKT_EUliE_EEviT1_,@function
        .size           _ZN2at6native18elementwise_kernelILi128ELi4EZNS0_22gpu_kernel_impl_nocastINS0_13BUnaryFunctorIhhhZZZNS0_18rshift_kernel_cudaERNS_18TensorIteratorBaseEENKUlvE_clEvENKUlvE_clEvEUlhhE_EEEEvS5_RKT_EUliE_EEviT1_,(.L_x_19713 - _ZN2at6native18elementwise_kernelILi128ELi4EZNS0_22gpu_kernel_impl_nocastINS0_13BUnaryFunctorIhhhZZZNS0_18rshift_kernel_cudaERNS_18TensorIteratorBaseEENKUlvE_clEvENKUlvE_clEvEUlhhE_EEEEvS5_RKT_EUliE_EEviT1_)
        .other          _ZN2at6native18elementwise_kernelILi128ELi4EZNS0_22gpu_kernel_impl_nocastINS0_13BUnaryFunctorIhhhZZZNS0_18rshift_kernel_cudaERNS_18TensorIteratorBaseEENKUlvE_clEvENKUlvE_clEvEUlhhE_EEEEvS5_RKT_EUliE_EEviT1_,@"STO_CUDA_ENTRY STV_DEFAULT"
_ZN2at6native18elementwise_kernelILi128ELi4EZNS0_22gpu_kernel_impl_nocastINS0_13BUnaryFunctorIhhhZZZNS0_18rshift_kernel_cudaERNS_18TensorIteratorBaseEENKUlvE_clEvENKUlvE_clEvEUlhhE_EEEEvS5_RKT_EUliE_EEviT1_:
.text._ZN2at6native18elementwise_kernelILi128ELi4EZNS0_22gpu_kernel_impl_nocastINS0_13BUnaryFunctorIhhhZZZNS0_18rshift_kernel_cudaERNS_18TensorIteratorBaseEENKUlvE_clEvENKUlvE_clEvEUlhhE_EEEEvS5_RKT_EUliE_EEviT1_:
        /* <DEDUP_REMOVED lines=237> */
.L_x_9195:
[----:B------:R-:W-:-:S04]  /*0ed0*/  IADD3 R4, P0, R4, c[0x0][0x368], RZ ;  /* 0x0000da0004047a10 */ /* 0x000fc80007f1e0ff */
[----:B------:R-:W-:-:S06]  /*0ee0*/  IADD3.X R5, RZ, c[0x0][0x36c], RZ, P0, !PT ;  /* 0x0000db00ff057a10 */ /* 0x000fcc00007fe4ff */
[----:B------:R-:W2:Y:S01]  /*0ef0*/  LDG.E.U8 R5, [R4.64] ;  /* 0x0000000404057981 */ /* 0x000ea2000c1e1100 */
[----:B------:R-:W-:Y:S02]  /*0f00*/  IADD3 R6, P1, R3, c[0x0][0x360], RZ ;  /* 0x0000d80003067a10 */ /* 0x000fe40007f3e0ff */
[----:B------:R-:W-:Y:S02]  /*0f10*/  ISETP.GT.U32.AND P0, PT, R0, 0x7, PT ;  /* 0x000000070000780c */ /* 0x000fe40003f04070 */
[----:B------:R-:W-:Y:S02]  /*0f20*/  IADD3.X R7, RZ, c[0x0][0x364], RZ, P1, !PT ;  /* 0x0000d900ff077a10 */ /* 0x000fe40000ffe4ff */
[----:B------:R-:W-:Y:S02]  /*0f30*/  IADD3 R2, R2, 0x80, RZ ;  /* 0x0000008002027810 */ /* 0x000fe40007ffe0ff */
[----:B--2---:R-:W-:-:S04]  /*0f40*/  SHF.R.U32.HI R3, RZ, R0, R5 ;  /* 0x00000000ff037219 */ /* 0x004fc80000011605 */
[----:B------:R-:W-:-:S05]  /*0f50*/  SEL R3, R3, RZ, !P0 ;  /* 0x000000ff03037207 */ /* 0x000fca0004000000 */
[----:B------:R0:W-:Y:S02]  /*0f60*/  STG.E.U8 [R6.64], R3 ;  /* 0x0000000306007986 */ /* 0x0001e4000c101104 */
.L_x_9194:
[----:B-1----:R-:W-:Y:S05]  /*0f70*/  BSYNC B0 ;  /* 0x0000000000007941 */ /* 0x002fea0003800000 */
.L_x_9193:
        /* <DEDUP_REMOVED lines=231> */
.L_x_9198:
[----:B------:R-:W-:-:S04]  /*1df0*/  IADD3 R4, P0, R4, c[0x0][0x368], RZ ;  /* 0x0000da0004047a10 */ /* 0x000fc80007f1e0ff */
[----:B------:R-:W-:-:S06]  /*1e00*/  IADD3.X R5, RZ, c[0x0][0x36c], RZ, P0, !PT ;  /* 0x0000db00ff057a10 */ /* 0x000fcc00007fe4ff */
[----:B------:R-:W2:Y:S01]  /*1e10*/  LDG.E.U8 R5, [R4.64] ;  /* 0x0000000404057981 */ /* 0x000ea2000c1e1100 */
[----:B------:R-:W-:Y:S02]  /*1e20*/  IADD3 R6, P0, R3, c[0x0][0x360], RZ ;  /* 0x0000d80003067a10 */ /* 0x000fe40007f1e0ff */
[----:B------:R-:W-:Y:S02]  /*1e30*/  ISETP.GT.U32.AND P1, PT, R0, 0x7, PT ;  /* 0x000000070000780c */ /* 0x000fe40003f24070 */
[----:B------:R-:W-:Y:S02]  /*1e40*/  IADD3.X R7, RZ, c[0x0][0x364], RZ, P0, !PT ;  /* 0x0000d900ff077a10 */ /* 0x000fe400007fe4ff */
[----:B------:R-:W-:-:S04]  /*1e50*/  IADD3 R2, R2, 0x80, RZ ;  /* 0x0000008002027810 */ /* 0x000fc80007ffe0ff */
[----:B------:R-:W-:Y:S02]  /*1e60*/  ISETP.GE.AND P0, PT, R2, c[0x0][0x160], PT ;  /* 0x0000580002007a0c */ /* 0x000fe40003f06270 */
[----:B--2---:R-:W-:-:S04]  /*1e70*/  SHF.R.U32.HI R3, RZ, R0, R5 ;  /* 0x00000000ff037219 */ /* 0x004fc80000011605 */
[----:B------:R-:W-:-:S05]  /*1e80*/  SEL R3, R3, RZ, !P1 ;  /* 0x000000ff03037207 */ /* 0x000fca0004800000 */
        /* <DEDUP_REMOVED lines=230> */
.L_x_9199:
        /* <DEDUP_REMOVED lines=10> */
.L_x_9197:
[----:B------:R-:W-:Y:S05]  /*2d90*/  BSYNC B0 ;  /* 0x0000000000007941 */ /* 0x000fea0003800000 */
.L_x_9196:
        /* <DEDUP_REMOVED lines=230> */
.L_x_9200:
[----:B------:R-:W-:-:S04]  /*3c00*/  IADD3 R4, P0, R4, c[0x0][0x368], RZ ;  /* 0x0000da0004047a10 */ /* 0x000fc80007f1e0ff */
[----:B------:R-:W-:-:S06]  /*3c10*/  IADD3.X R5, RZ, c[0x0][0x36c], RZ, P0, !PT ;  /* 0x0000db00ff057a10 */ /* 0x000fcc00007fe4ff */
[----:B------:R-:W2:Y:S01]  /*3c20*/  LDG.E.U8 R5, [R4.64] ;  /* 0x0000000404057981 */ /* 0x000ea2000c1e1100 */
[----:B------:R-:W-:Y:S02]  /*3c30*/  ISETP.GT.U32.AND P1, PT, R0, 0x7, PT ;  /* 0x000000070000780c */ /* 0x000fe40003f24070 */
[----:B------:R-:W-:-:S04]  /*3c40*/  IADD3 R2, P0, R3, c[0x0][0x360], RZ ;  /* 0x0000d80003027a10 */ /* 0x000fc80007f1e0ff */
[----:B------:R-:W-:Y:S02]  /*3c50*/  IADD3.X R3, RZ, c[0x0][0x364], RZ, P0, !PT ;  /* 0x0000d900ff037a10 */ /* 0x000fe400007fe4ff */
[----:B--2---:R-:W-:-:S04]  /*3c60*/  SHF.R.U32.HI R0, RZ, R0, R5 ;  /* 0x00000000ff007219 */ /* 0x004fc80000011605 */
[----:B------:R-:W-:-:S05]  /*3c70*/  SEL R7, R0, RZ, !P1 ;  /* 0x000000ff00077207 */ /* 0x000fca0004800000 */
[----:B------:R-:W-:Y:S01]  /*3c80*/  STG.E.U8 [R2.64], R7 ;  /* 0x0000000702007986 */ /* 0x000fe2000c101104 */
[----:B------:R-:W-:Y:S05]  /*3c90*/  EXIT ;  /* 0x000000000000794d */ /* 0x000fea0003800000 */
.L_x_9201:
        /* <DEDUP_REMOVED lines=14> */
.L_x_19713:


//--------------------- .text._ZN2at6native27unrolled_elementwise_kernelINS0_13BUnaryFunctorIhhhZZZNS0_18rshift_kernel_cudaERNS_18TensorIteratorBaseEENKUlvE_clEvENKUlvE_clEvEUlhhE_EESt5arrayIPcLm2EELi4E23TrivialOffsetCalculatorILi1EjESD_NS0_6memory15LoadWithoutCastENSE_16StoreWithoutCastEEEviT_T0_T2_T3_T4_T5_ --------------------------
	.section	.text._ZN2at6native27unrolled_elementwise_kernelINS0_13BUnaryFunctorIhhhZZZNS0_18rshift_kernel_cudaERNS_18TensorIteratorBaseEENKUlvE_clEvENKUlvE_clEvEUlhhE_EESt5arrayIPcLm2EELi4E23TrivialOffsetCalculatorILi1EjESD_NS0_6memory15LoadWithoutCastENSE_16StoreWithoutCastEEEviT_T0_T2_T3_T4_T5_,"ax",@progbits
	.sectioninfo	@"SHI_REGISTERS=20"
	.align	128
        .global         _ZN2at6native27unrolled_elementwise_kernelINS0_13BUnaryFunctorIhhhZZZNS0_18rshift_kernel_cudaERNS_18TensorIteratorBaseEENKUlvE_clEvENKUlvE_clEvEUlhhE_EESt5arrayIPcLm2EELi4E23TrivialOffsetCalculatorILi1EjESD_NS0_6memory15LoadWithoutCastENSE_16StoreWithoutCastEEEviT_T0_T2_T3_T4_T5_
        .type           _ZN2at6native27unrolled_elementwise_kernelINS0_13BUnaryFunctorIhhhZZZNS0_18rshift_kernel_cudaERNS_18TensorIteratorBaseEENKUlvE_clEvENKUlvE_clEvEUlhhE_EESt5arrayIPcLm2EELi4E23TrivialOffsetCalculatorILi1EjESD_NS0_6memory15LoadWithoutCastENSE_16StoreWithoutCastEEEviT_T0_T2_T3_T4_T5_,@function
        .size           _ZN2at6native27unrolled_elementwise_kernelINS0_13BUnaryFunctorIhhhZZZNS0_18rshift_kernel_cudaERNS_18TensorIteratorBaseEENKUlvE_clEvENKUlvE_clEvEUlhhE_EESt5arrayIPcLm2EELi4E23TrivialOffsetCalculatorILi1EjESD_NS0_6memory15LoadWithoutCastENSE_16StoreWithoutCastEEEviT_T0_T2_T3_T4_T5_,(.L_x_19714 - _ZN2at6native27unrolled_elementwise_kernelINS0_13BUnaryFunctorIhhhZZZNS0_18rshift_kernel_cudaERNS_18TensorIteratorBaseEENKUlvE_clEvENKUlvE_clEvEUlhhE_EESt5arrayIPcLm2EELi4E23TrivialOffsetCalculatorILi1EjESD_NS0_6memory15LoadWithoutCastENSE_16StoreWithoutCastEEEviT_T0_T2_T3_T4_T5_)
        .other          _ZN2at6native27unrolled_elementwise_kernelINS0_13BUnaryFunctorIhhhZZZNS0_18rshift_kernel_cudaERNS_18TensorIteratorBaseEENKUlvE_clEvENKUlvE_clEvEUlhhE_EESt5arrayIPcLm2EELi4E23TrivialOffsetCalculatorILi1EjESD_NS0_6memory15LoadWithoutCastENSE_16StoreWithoutCastEEEviT_T0_T2_T3_T4_T5_,@"STO_CUDA_ENTRY STV_DEFAULT"
_ZN2at6native27unrolled_elementwise_kernelINS0_13BUnaryFunctorIhhhZZZNS0_18rshift_kernel_cudaERNS_18TensorIteratorBaseEENKUlvE_clEvENKUlvE_clEvEUlhhE_EESt5arrayIPcLm2EELi4E23TrivialOffsetCalculatorILi1EjESD_NS0_6memory15LoadWithoutCastENSE_16StoreWithoutCastEEEviT_T0_T2_T3_T4_T5_:
.text._ZN2at6native27unrolled_elementwise_kernelINS0_13BUnaryFunctorIhhhZZZNS0_18rshift_kernel_cudaERNS_18TensorIteratorBaseEENKUlvE_clEvENKUlvE_clEvEUlhhE_EESt5arrayIPcLm2EELi4E23TrivialOffsetCalculatorILi1EjESD_NS0_6memory15LoadWithoutCastENSE_16StoreWithoutCastEEEviT_T0_T2_T3_T4_T5_:
[----:B------:R-:W-:Y:S02]  /*0000*/  IMAD.MOV.U32 R1, RZ, RZ, c[0x0][0x28] ;  /* 0x00000a00ff017624 */ /* 0x000fe400078e00ff */
[----:B------:R-:W0:Y:S01]  /*0010*/  S2R R0, SR_CTAID.X ;  /* 0x0000000000007919 */ /* 0x000e220000002500 */
[----:B------:R-:W-:Y:S01]  /*0020*/  IMAD.MOV.U32 R5, RZ, RZ, -0x200 ;  /* 0xfffffe00ff057424 */ /* 0x000fe200078e00ff */
[----:B------:R-:W-:Y:S01]  /*0030*/  ULDC.64 UR4, c[0x0][0x118] ;  /* 0x0000460000047ab9 */ /* 0x000fe20000000a00 */
[----:B------:R-:W-:Y:S01]  /*0040*/  CS2R R12, SRZ ;  /* 0x00000000000c7805 */ /* 0x000fe2000001ff00 */
[----:B------:R-:W1:Y:S01]  /*0050*/  S2R R3, SR_TID.X ;  /* 0x0000000000037919 */ /* 0x000e620000002100 */
[----:B0-----:R-:W-:Y:S02]  /*0060*/  IMAD R2, R0, R5, c[0x0][0x160] ;  /* 0x0000580000027624 */ /* 0x001fe400078e0205 */
[----:B-1----:R-:W-:-:S03]  /*0070*/  IMAD.MOV.U32 R7, RZ, RZ, R3 ;  /* 0x000000ffff077224 */ /* 0x002fc600078e0003 */
[----:B------:R-:W-:-:S13]  /*0080*/  ISETP.GE.AND P0, PT, R3, R2, PT ;  /* 0x000000020300720c */ /* 0x000fda0003f06270 */
[----:B------:R-:W-:Y:S01]  /*0090*/  @!P0 IADD3 R7, R3, 0x80, RZ ;  /* 0x0000008003078810 */ /* 0x000fe20007ffe0ff */
[----:B------:R-:W0:Y:S01]  /*00a0*/  LDC.U8 R16, c[0x0][0x165] ;  /* 0x00005940ff107b82 */ /* 0x000e220000000000 */
[----:B------:R-:W-:Y:S02]  /*00b0*/  @!P0 IMAD R4, R0, 0x200, R3 ;  /* 0x0000020000048824 */ /* 0x000fe400078e0203 */
[----:B------:R-:W-:Y:S01]  /*00c0*/  ISETP.GE.AND P3, PT, R7, R2, PT ;  /* 0x000000020700720c */ /* 0x000fe20003f66270 */
[----:B------:R-:W-:Y:S02]  /*00d0*/  CS2R R14, SRZ ;  /* 0x00000000000e7805 */ /* 0x000fe4000001ff00 */
[----:B------:R-:W-:-:S05]  /*00e0*/  @!P0 IADD3 R4, P4, R4, c[0x0][0x170], RZ ;  /* 0x00005c0004048a10 */ /* 0x000fca0007f9e0ff */
[----:B------:R-:W-:-:S05]  /*00f0*/  @!P0 IMAD.X R5, RZ, RZ, c[0x0][0x174], P4 ;  /* 0x00005d00ff058624 */ /* 0x000fca00020e06ff */
[----:B------:R-:W-:Y:S01]  /*0100*/  @!P3 IMAD R6, R0, 0x200, R7 ;  /* 0x000002000006b824 */ /* 0x000fe200078e0207 */
[----:B------:R-:W-:Y:S01]  /*0110*/  @!P3 IADD3 R7, R7, 0x80, RZ ;  /* 0x000000800707b810 */ /* 0x000fe20007ffe0ff */
[----:B------:R1:W5:Y:S03]  /*0120*/  @!P0 LDG.E.U8 R13, [R4.64] ;  /* 0x00000004040d8981 */ /* 0x000366000c1e1100 */
[----:B------:R-:W-:Y:S02]  /*0130*/  ISETP.GE.AND P2, PT, R7, R2, PT ;  /* 0x000000020700720c */ /* 0x000fe40003f46270 */
[----:B------:R-:W-:-:S11]  /*0140*/  @!P3 IADD3 R6, P5, R6, c[0x0][0x170], RZ ;  /* 0x00005c000606ba10 */ /* 0x000fd60007fbe0ff */
[----:B------:R-:W-:Y:S01]  /*0150*/  @!P2 IMAD R10, R0, 0x200, R7 ;  /* 0x00000200000aa824 */ /* 0x000fe200078e0207 */
[----:B------:R-:W-:-:S04]  /*0160*/  @!P2 IADD3 R7, R7, 0x80, RZ ;  /* 0x000000800707a810 */ /* 0x000fc80007ffe0ff */
[----:B------:R-:W-:-:S13]  /*0170*/  ISETP.GE.AND P1, PT, R7, R2, PT ;  /* 0x000000020700720c */ /* 0x000fda0003f26270 */
[----:B------:R-:W-:Y:S02]  /*0180*/  @!P1 IMAD R8, R0, 0x200, R7 ;  /* 0x0000020000089824 */ /* 0x000fe400078e0207 */
[----:B------:R-:W-:-:S03]  /*0190*/  @!P3 IMAD.X R7, RZ, RZ, c[0x0][0x174], P5 ;  /* 0x00005d00ff07b624 */ /* 0x000fc600028e06ff */
[----:B------:R-:W-:Y:S01]  /*01a0*/  @!P1 IADD3 R8, P5, R8, c[0x0][0x170], RZ ;  /* 0x00005c0008089a10 */ /* 0x000fe20007fbe0ff */
[----:B-1----:R-:W-:Y:S01]  /*01b0*/  @!P0 IMAD R4, R0, 0x200, R3 ;  /* 0x0000020000048824 */ /* 0x002fe200078e0203 */
[----:B------:R-:W-:Y:S01]  /*01c0*/  @!P2 IADD3 R10, P4, R10, c[0x0][0x170], RZ ;  /* 0x00005c000a0aaa10 */ /* 0x000fe20007f9e0ff */
[----:B------:R1:W5:Y:S02]  /*01d0*/  @!P3 LDG.E.U8 R12, [R6.64] ;  /* 0x00000004060cb981 */ /* 0x000364000c1e1100 */
[----:B------:R-:W-:-:S05]  /*01e0*/  @!P1 IMAD.X R9, RZ, RZ, c[0x0][0x174], P5 ;  /* 0x00005d00ff099624 */ /* 0x000fca00028e06ff */
[----:B------:R2:W5:Y:S01]  /*01f0*/  @!P1 LDG.E.U8 R14, [R8.64] ;  /* 0x00000004080e9981 */ /* 0x000562000c1e1100 */
[----:B0-----:R-:W-:Y:S01]  /*0200*/  ISETP.GT.U32.AND P1, PT, R16, 0x7, PT ;  /* 0x000000071000780c */ /* 0x001fe20003f24070 */
[----:B------:R-:W-:Y:S01]  /*0210*/  @!P2 IMAD.X R11, RZ, RZ, c[0x0][0x174], P4 ;  /* 0x00005d00ff0ba624 */ /* 0x000fe200020e06ff */
[----:B------:R-:W-:Y:S01]  /*0220*/  @!P0 IADD3 R4, P3, R4, c[0x0][0x168], RZ ;  /* 0x00005a0004048a10 */ /* 0x000fe20007f7e0ff */
[----:B------:R-:W-:Y:S01]  /*0230*/  IMAD.MOV.U32 R17, RZ, RZ, R3 ;  /* 0x000000ffff117224 */ /* 0x000fe200078e0003 */
[----:B------:R-:W-:Y:S02]  /*0240*/  @!P0 IADD3 R17, R3, 0x80, RZ ;  /* 0x0000008003118810 */ /* 0x000fe40007ffe0ff */
[----:B------:R0:W5:Y:S01]  /*0250*/  @!P2 LDG.E.U8 R15, [R10.64] ;  /* 0x000000040a0fa981 */ /* 0x000162000c1e1100 */
[----:B------:R-:W-:Y:S01]  /*0260*/  @!P0 IMAD.X R5, RZ, RZ, c[0x0][0x16c], P3 ;  /* 0x00005b00ff058624 */ /* 0x000fe200018e06ff */
[----:B------:R-:W-:Y:S02]  /*0270*/  ISETP.GE.AND P2, PT, R17, R2, PT ;  /* 0x000000021100720c */ /* 0x000fe40003f46270 */
[----:B--2---:R-:W-:-:S02]  /*0280*/  PRMT R9, RZ, 0x7610, R9 ;  /* 0x00007610ff097816 */ /* 0x004fc40000000009 */
[----:B------:R-:W-:Y:S02]  /*0290*/  PRMT R8, RZ, 0x7610, R8 ;  /* 0x00007610ff087816 */ /* 0x000fe40000000008 */
[----:B-1----:R-:W-:Y:S02]  /*02a0*/  PRMT R6, RZ, 0x7610, R6 ;  /* 0x00007610ff067816 */ /* 0x002fe40000000006 */
[----:B0-----:R-:W-:Y:S01]  /*02b0*/  PRMT R10, RZ, 0x7610, R10 ;  /* 0x00007610ff0a7816 */ /* 0x001fe2000000000a */
[----:B------:R-:W-:Y:S05]  /*02c0*/  @P1 BRA `(.L_x_9202) ;  /* 0x000000a000001947 */ /* 0x000fea0003800000 */
[----:B------:R-:W-:Y:S02]  /*02d0*/  IADD3 R3, R3, 0x180, RZ ;  /* 0x0000018003037810 */ /* 0x000fe40007ffe0ff */
[----:B-----5:R-:W-:Y:S02]  /*02e0*/  SHF.R.U32.HI R13, RZ, R16, R13 ;  /* 0x00000010ff0d7219 */ /* 0x020fe4000001160d */
[----:B------:R-:W-:Y:S02]  /*02f0*/  ISETP.GE.AND P1, PT, R3, R2, PT ;  /* 0x000000020300720c */ /* 0x000fe40003f26270 */
[----:B------:R-:W-:-:S02]  /*0300*/  SHF.R.U32.HI R12, RZ, R16, R12 ;  /* 0x00000010ff0c7219 */ /* 0x000fc4000001160c */
[----:B------:R-:W-:Y:S02]  /*0310*/  SHF.R.U32.HI R15, RZ, R16, R15 ;  /* 0x00000010ff0f7219 */ /* 0x000fe4000001160f */
[----:B------:R-:W-:Y:S02]  /*0320*/  PRMT R6, R13, 0x7610, R6 ;  /* 0x000076100d067816 */ /* 0x000fe40000000006 */
[----:B------:R-:W-:Y:S02]  /*0330*/  PRMT R8, R12, 0x7610, R8 ;  /* 0x000076100c087816 */ /* 0x000fe40000000008 */
[----:B------:R-:W-:-:S03]  /*0340*/  PRMT R10, R15, 0x7610, R10 ;  /* 0x000076100f0a7816 */ /* 0x000fc6000000000a */
[----:B------:R-:W-:-:S04]  /*0350*/  @!P1 SHF.R.U32.HI R14, RZ, R16, R14 ;  /* 0x00000010ff0e9219 */ /* 0x000fc8000001160e */
[----:B------:R-:W-:Y:S02]  /*0360*/  @!P1 PRMT R9, R14, 0x7610, R9 ;  /* 0x000076100e099816 */ /* 0x000fe40000000009 */
.L_x_9202:
[----:B------:R0:W-:Y:S01]  /*0370*/  @!P0 STG.E.U8 [R4.64], R6 ;  /* 0x0000000604008986 */ /* 0x0001e2000c101104 */
[----:B------:R-:W-:Y:S01]  /*0380*/  BSSY B0, `(.L_x_9203) ;  /* 0x000000d000007945 */ /* 0x000fe20003800000 */
        /* <DEDUP_REMOVED lines=12> */
.L_x_9204:
[----:B------:R-:W-:Y:S05]  /*0450*/  BSYNC B0 ;  /* 0x0000000000007941 */ /* 0x000fea0003800000 */
.L_x_9203:
[----:B------:R-:W-:-:S13]  /*0460*/  ISETP.GE.AND P0, PT, R17, R2, PT ;  /* 0x000000021100720c */ /* 0x000fda0003f06270 */
[----:B------:R-:W-:Y:S05]  /*0470*/  @P0 EXIT ;  /* 0x000000000000094d */ /* 0x000fea0003800000 */
[----:B------:R-:W-:-:S05]  /*0480*/  IMAD R0, R0, 0x200, R17 ;  /* 0x0000020000007824 */ /* 0x000fca00078e0211 */
[----:B------:R-:W-:-:S05]  /*0490*/  IADD3 R2, P0, R0, c[0x0][0x168], RZ ;  /* 0x00005a0000027a10 */ /* 0x000fca0007f1e0ff */
[----:B------:R-:W-:-:S05]  /*04a0*/  IMAD.X R3, RZ, RZ, c[0x0][0x16c], P0 ;  /* 0x00005b00ff037624 */ /* 0x000fca00000e06ff */
[----:B------:R-:W-:Y:S01]  /*04b0*/  STG.E.U8 [R2.64], R9 ;  /* 0x0000000902007986 */ /* 0x000fe2000c101104 */
[----:B------:R-:W-:Y:S05]  /*04c0*/  EXIT ;  /* 0x000000000000794d */ /* 0x000fea0003800000 */
.L_x_9205:
        /* <DEDUP_REMOVED lines=11> */
.L_x_19714:


//--------------------- .text._ZN2at6native29vectorized_elementwise_kernelILi2ENS0_13BUnaryFunctorIhhhZZZNS0_18rshift_kernel_cudaERNS_18TensorIteratorBaseEENKUlvE_clEvENKUlvE_clEvEUlhhE_EESt5arrayIPcLm2EEEEviT0_T1_ --------------------------
	.section	.text._ZN2at6native29vectorized_elementwise_kernelILi2ENS0_13BUnaryFunctorIhhhZZZNS0_18rshift_kernel_cudaERNS_18TensorIteratorBaseEENKUlvE_clEvENKUlvE_clEvEUlhhE_EESt5arrayIPcLm2EEEEviT0_T1_,"ax",@progbits
	.sectioninfo	@"SHI_REGISTERS=32"
	.align	128
        .global         _ZN2at6native29vectorized_elementwise_kernelILi2ENS0_13BUnaryFunctorIhhhZZZNS0_18rshift_kernel_cudaERNS_18TensorIteratorBaseEENKUlvE_clEvENKUlvE_clEvEUlhhE_EESt5arrayIPcLm2EEEEviT0_T1_
        .type           _ZN2at6native29vectorized_elementwise_kernelILi2ENS0_13BUnaryFunctorIhhhZZZNS0_18rshift_kernel_cudaERNS_18TensorIteratorBaseEENKUlvE_clEvENKUlvE_clEvEUlhhE_EESt5arrayIPcLm2EEEEviT0_T1_,@function
        .size           _ZN2at6native29vectorized_elementwise_kernelILi2ENS0_13BUnaryFunctorIhhhZZZNS0_18rshift_kernel_cudaERNS_18TensorIteratorBaseEENKUlvE_clEvENKUlvE_clEvEUlhhE_EESt5arrayIPcLm2EEEEviT0_T1_,(.L_x_19715 - _ZN2at6native29vectorized_elementwise_kernelILi2ENS0_13BUnaryFunctorIhhhZZZNS0_18rshift_kernel_cudaERNS_18TensorIteratorBaseEENKUlvE_clEvENKUlvE_clEvEUlhhE_EESt5arrayIPcLm2EEEEviT0_T1_)
        .other          _ZN2at6native29vectorized_elementwise_kernelILi2ENS0_13BUnaryFunctorIhhhZZZNS0_18rshift_kernel_cudaERNS_18TensorIteratorBaseEENKUlvE_clEvENKUlvE_clEvEUlhhE_EESt5arrayIPcLm2EEEEviT0_T1_,@"STO_CUDA_ENTRY STV_DEFAULT"
_ZN2at6native29vectorized_elementwise_kernelILi2ENS0_13BUnaryFunctorIhhhZZZNS0_18rshift_kernel_cudaERNS_18TensorIteratorBaseEENKUlvE_clEvENKUlvE_clEvEUlhhE_EESt5arrayIPcLm2EEEEviT0_T1_:
.text._ZN2at6native29vectorized_elementwise_kernelILi2ENS0_13BUnaryFunctorIhhhZZZNS0_18rshift_kernel_cudaERNS_18TensorIteratorBaseEENKUlvE_clEvENKUlvE_clEvEUlhhE_EESt5arrayIPcLm2EEEEviT0_T1_:
        /* <DEDUP_REMOVED lines=9> */
[----:B------:R-:W-:Y:S02]  /*0090*/  ISETP.GT.U32.AND P0, PT, R10, 0x7, PT ;  /* 0x000000070a00780c */ /* 0x000fe40003f04070 */
[----:B------:R-:W-:Y:S02]  /*00a0*/  IADD3 R2, P1, R0, c[0x0][0x168], RZ ;  /* 0x00005a0000027a10 */ /* 0x000fe40007f3e0ff */
[----:B------:R-:W-:Y:S02]  /*00b0*/  PRMT R4, RZ, 0x7610, R4 ;  /* 0x00007610ff047816 */ /* 0x000fe40000000004 */
[----:B------:R-:W-:Y:S01]  /*00c0*/  PRMT R7, RZ, 0x7610, R7 ;  /* 0x00007610ff077816 */ /* 0x000fe20000000007 */
[----:B------:R-:W-:Y:S01]  /*00d0*/  IMAD.X R3, RZ, RZ, c[0x0][0x16c], P1 ;  /* 0x00005b00ff037624 */ /* 0x000fe200008e06ff */
[----:B------:R-:W-:Y:S02]  /*00e0*/  PRMT R6, RZ, 0x7610, R6 ;  /* 0x00007610ff067816 */ /* 0x000fe40000000006 */
[----:B------:R-:W-:-:S02]  /*00f0*/  PRMT R9, RZ, 0x7610, R9 ;  /* 0x00007610ff097816 */ /* 0x000fc40000000009 */
[----:B------:R-:W-:Y:S02]  /*0100*/  PRMT R8, RZ, 0x7610, R8 ;  /* 0x00007610ff087816 */ /* 0x000fe40000000008 */
[----:B------:R-:W-:Y:S02]  /*0110*/  PRMT R11, RZ, 0x7610, R11 ;  /* 0x00007610ff0b7816 */ /* 0x000fe4000000000b */
[----:B------:R-:W-:Y:S02]  /*0120*/  PRMT R12, RZ, 0x7610, R12 ;  /* 0x00007610ff0c7816 */ /* 0x000fe4000000000c */
[----:B------:R-:W-:Y:S01]  /*0130*/  PRMT R13, RZ, 0x7610, R13 ;  /* 0x00007610ff0d7816 */ /* 0x000fe2000000000d */
[----:B------:R-:W-:Y:S05]  /*0140*/  @P0 BRA `(.L_x_9207) ;  /* 0x000001f000000947 */ /* 0x000fea0003800000 */
[----:B------:R-:W-:-:S04]  /*0150*/  IADD3 R6, P0, R0, c[0x0][0x170], RZ ;  /* 0x00005c0000067a10 */ /* 0x000fc80007f1e0ff */
[----:B------:R-:W-:-:S05]  /*0160*/  LEA.HI.X.SX32 R7, R0, c[0x0][0x174], 0x1, P0 ;  /* 0x00005d0000077a11 */ /* 0x000fca00000f0eff */
[----:B0-----:R-:W-:-:S05]  /*0170*/  IMAD.WIDE.U32 R6, R5, 0x2, R6 ;  /* 0x0000000205067825 */ /* 0x001fca00078e0006 */
[----:B------:R-:W2:Y:S04]  /*0180*/  LDG.E.U16 R11, [R6.64] ;  /* 0x00000004060b7981 */ /* 0x000ea8000c1e1500 */
[----:B------:R-:W3:Y:S04]  /*0190*/  LDG.E.U16 R15, [R6.64+0x100] ;  /* 0x00010004060f7981 */ /* 0x000ee8000c1e1500 */
[----:B------:R-:W4:Y:S04]  /*01a0*/  LDG.E.U16 R19, [R6.64+0x200] ;  /* 0x0002000406137981 */ /* 0x000f28000c1e1500 */
[----:B------:R-:W5:Y:S01]  /*01b0*/  LDG.E.U16 R23, [R6.64+0x300] ;  /* 0x0003000406177981 */ /* 0x000f62000c1e1500 */
[----:B--2---:R-:W-:-:S02]  /*01c0*/  PRMT R9, R11, 0x7770, RZ ;  /* 0x000077700b097816 */ /* 0x004fc400000000ff */
[----:B------:R-:W-:Y:S02]  /*01d0*/  PRMT R11, R11, 0x7771, RZ ;  /* 0x000077710b0b7816 */ /* 0x000fe400000000ff */
[C---:B---3--:R-:W-:Y:S02]  /*01e0*/  PRMT R13, R15.reuse, 0x7770, RZ ;  /* 0x000077700f0d7816 */ /* 0x048fe400000000ff */
[----:B------:R-:W-:Y:S02]  /*01f0*/  PRMT R15, R15, 0x7771, RZ ;  /* 0x000077710f0f7816 */ /* 0x000fe400000000ff */
[C---:B----4-:R-:W-:Y:S02]  /*0200*/  PRMT R17, R19.reuse, 0x7770, RZ ;  /* 0x0000777013117816 */ /* 0x050fe400000000ff */
[----:B------:R-:W-:Y:S02]  /*0210*/  PRMT R19, R19, 0x7771, RZ ;  /* 0x0000777113137816 */ /* 0x000fe400000000ff */
[----:B-----5:R-:W-:-:S02]  /*0220*/  PRMT R21, R23, 0x7770, RZ ;  /* 0x0000777017157816 */ /* 0x020fc400000000ff */
[----:B------:R-:W-:Y:S02]  /*0230*/  PRMT R23, R23, 0x7771, RZ ;  /* 0x0000777117177816 */ /* 0x000fe400000000ff */
[-C--:B------:R-:W-:Y:S02]  /*0240*/  SHF.R.U32.HI R9, RZ, R10.reuse, R9 ;  /* 0x0000000aff097219 */ /* 0x080fe40000011609 */
[-C--:B------:R-:W-:Y:S02]  /*0250*/  SHF.R.U32.HI R11, RZ, R10.reuse, R11 ;  /* 0x0000000aff0b7219 */ /* 0x080fe4000001160b */
[-C--:B------:R-:W-:Y:S02]  /*0260*/  SHF.R.U32.HI R0, RZ, R10.reuse, R13 ;  /* 0x0000000aff007219 */ /* 0x080fe4000001160d */
[-C--:B------:R-:W-:Y:S02]  /*0270*/  SHF.R.U32.HI R15, RZ, R10.reuse, R15 ;  /* 0x0000000aff0f7219 */ /* 0x080fe4000001160f */
[----:B------:R-:W-:-:S02]  /*0280*/  SHF.R.U32.HI R17, RZ, R10, R17 ;  /* 0x0000000aff117219 */ /* 0x000fc40000011611 */
[-C--:B------:R-:W-:Y:S02]  /*0290*/  SHF.R.U32.HI R19, RZ, R10.reuse, R19 ;  /* 0x0000000aff137219 */ /* 0x080fe40000011613 */
[-C--:B------:R-:W-:Y:S02]  /*02a0*/  SHF.R.U32.HI R21, RZ, R10.reuse, R21 ;  /* 0x0000000aff157219 */ /* 0x080fe40000011615 */
[----:B------:R-:W-:Y:S02]  /*02b0*/  SHF.R.U32.HI R23, RZ, R10, R23 ;  /* 0x0000000aff177219 */ /* 0x000fe40000011617 */
[----:B------:R-:W-:Y:S02]  /*02c0*/  PRMT R13, R9, 0x7610, R13 ;  /* 0x00007610090d7816 */ /* 0x000fe4000000000d */
[----:B------:R-:W-:Y:S02]  /*02d0*/  PRMT R12, R11, 0x7610, R12 ;  /* 0x000076100b0c7816 */ /* 0x000fe4000000000c */
[----:B------:R-:W-:-:S02]  /*02e0*/  PRMT R11, R0, 0x7610, R11 ;  /* 0x00007610000b7816 */ /* 0x000fc4000000000b */
[----:B------:R-:W-:Y:S02]  /*02f0*/  PRMT R8, R15, 0x7610, R8 ;  /* 0x000076100f087816 */ /* 0x000fe40000000008 */
[----:B------:R-:W-:Y:S02]  /*0300*/  PRMT R9, R17, 0x7610, R9 ;  /* 0x0000761011097816 */ /* 0x000fe40000000009 */
[----:B------:R-:W-:Y:S02]  /*0310*/  PRMT R6, R19, 0x7610, R6 ;  /* 0x0000761013067816 */ /* 0x000fe40000000006 */
[----:B------:R-:W-:Y:S02]  /*0320*/  PRMT R7, R21, 0x7610, R7 ;  /* 0x0000761015077816 */ /* 0x000fe40000000007 */
[----:B------:R-:W-:Y:S02]  /*0330*/  PRMT R4, R23, 0x7610, R4 ;  /* 0x0000761017047816 */ /* 0x000fe40000000004 */
.L_x_9207:
[----:B0-----:R-:W-:Y:S01]  /*0340*/  IMAD.WIDE R2, R5, 0x2, R2 ;  /* 0x0000000205027825 */ /* 0x001fe200078e0202 */
        /* <DEDUP_REMOVED lines=9> */
.L_x_9206:
[----:B-1----:R-:W0:Y:S01]  /*03e0*/  S2R R17, SR_TID.X ;  /* 0x0000000000117919 */ /* 0x002e220000002100 */
[----:B------:R-:W-:Y:S01]  /*03f0*/  IMAD.MOV.U32 R19, RZ, RZ, RZ ;  /* 0x000000ffff137224 */ /* 0x000fe200078e00ff */
[----:B0-----:R-:W-:Y:S01]  /*0400*/  ISETP.GE.AND P0, PT, R17, R12, PT ;  /* 0x0000000c1100720c */ /* 0x001fe20003f06270 */
[----:B------:R-:W-:-:S12]  /*0410*/  IMAD.MOV.U32 R9, RZ, RZ, R17 ;  /* 0x000000ffff097224 */ /* 0x000fd800078e0011 */
[----:B------:R-:W-:-:S04]  /*0420*/  @!P0 IADD3 R9, R17, 0x80, RZ ;  /* 0x0000008011098810 */ /* 0x000fc80007ffe0ff */
[----:B------:R-:W-:-:S13]  /*0430*/  ISETP.GE.AND P1, PT, R9, R12, PT ;  /* 0x0000000c0900720c */ /* 0x000fda0003f26270 */
[----:B------:R-:W-:Y:S01]  /*0440*/  @!P1 IMAD.IADD R4, R0, 0x1, R9 ;  /* 0x0000000100049824 */ /* 0x000fe200078e0209 */
[----:B------:R-:W-:-:S04]  /*0450*/  @!P1 IADD3 R9, R9, 0x80, RZ ;  /* 0x0000008009099810 */ /* 0x000fc80007ffe0ff */
[----:B------:R-:W-:Y:S02]  /*0460*/  ISETP.GE.AND P5, PT, R9, R12, PT ;  /* 0x0000000c0900720c */ /* 0x000fe40003fa6270 */
[----:B------:R-:W-:-:S05]  /*0470*/  @!P1 IADD3 R4, P6, R4, c[0x0][0x170], RZ ;  /* 0x00005c0004049a10 */ /* 0x000fca0007fde0ff */
[----:B------:R-:W-:-:S05]  /*0480*/  @!P1 IMAD.X R5, RZ, RZ, c[0x0][0x174], P6 ;  /* 0x00005d00ff059624 */ /* 0x000fca00030e06ff */
[----:B------:R0:W5:Y:S01]  /*0490*/  @!P1 LDG.E.U8 R19, [R4.64] ;  /* 0x0000000404139981 */ /* 0x000162000c1e1100 */
        /* <DEDUP_REMOVED lines=14> */
[----:B------:R-:W-:-:S05]  /*0580*/  @!P5 IMAD.X R7, RZ, RZ, c[0x0][0x174], P6 ;  /* 0x00005d00ff07d624 */ /* 0x000fca00030e06ff */
[----:B------:R1:W5:Y:S01]  /*0590*/  @!P5 LDG.E.U8 R21, [R6.64] ;  /* 0x000000040615d981 */ /* 0x000362000c1e1100 */
[----:B------:R-:W-:Y:S01]  /*05a0*/  @!P3 IADD3 R28, P5, R28, c[0x0][0x170], RZ ;  /* 0x00005c001c1cba10 */ /* 0x000fe20007fbe0ff */
[----:B------:R-:W-:-:S05]  /*05b0*/  IMAD.MOV.U32 R15, RZ, RZ, RZ ;  /* 0x000000ffff0f7224 */ /* 0x000fca00078e00ff */
[----:B------:R-:W-:Y:S01]  /*05c0*/  @!P1 IMAD.IADD R14, R0, 0x1, R9 ;  /* 0x00000001000e9824 */ /* 0x000fe200078e0209 */
[----:B------:R-:W-:Y:S01]  /*05d0*/  @!P1 IADD3 R9, R9, 0x80, RZ ;  /* 0x0000008009099810 */ /* 0x000fe20007ffe0ff */
[----:B------:R-:W-:Y:S01]  /*05e0*/  @!P3 IMAD.X R29, RZ, RZ, c[0x0][0x174], P5 ;  /* 0x00005d00ff1db624 */ /* 0x000fe200028e06ff */
[----:B------:R-:W-:Y:S02]  /*05f0*/  @!P4 IADD3 R2, P6, R2, c[0x0][0x170], RZ ;  /* 0x00005c000202ca10 */ /* 0x000fe40007fde0ff */
[----:B------:R-:W-:Y:S02]  /*0600*/  ISETP.GE.AND P5, PT, R9, R12, PT ;  /* 0x0000000c0900720c */ /* 0x000fe40003fa6270 */
[----:B------:R2:W5:Y:S01]  /*0610*/  @!P3 LDG.E.U8 R15, [R28.64] ;  /* 0x000000041c0fb981 */ /* 0x000562000c1e1100 */
[----:B0-----:R-:W-:Y:S01]  /*0620*/  @!P2 IADD3 R4, P3, R8, c[0x0][0x170], RZ ;  /* 0x00005c000804aa10 */ /* 0x001fe20007f7e0ff */
[----:B------:R-:W-:Y:S02]  /*0630*/  @!P0 IMAD.IADD R26, R0, 0x1, R17 ;  /* 0x00000001001a8824 */ /* 0x000fe400078e0211 */
[----:B------:R-:W-:-:S02]  /*0640*/  IMAD.MOV.U32 R11, RZ, RZ, RZ ;  /* 0x000000ffff0b7224 */ /* 0x000fc400078e00ff */
[----:B------:R-:W-:Y:S02]  /*0650*/  @!P4 IMAD.X R3, RZ, RZ, c[0x0][0x174], P6 ;  /* 0x00005d00ff03c624 */ /* 0x000fe400030e06ff */
[----:B------:R-:W-:Y:S02]  /*0660*/  IMAD.MOV.U32 R23, RZ, RZ, RZ ;  /* 0x000000ffff177224 */ /* 0x000fe400078e00ff */
[----:B------:R-:W-:Y:S01]  /*0670*/  @!P2 IMAD.X R5, RZ, RZ, c[0x0][0x174], P3 ;  /* 0x00005d00ff05a624 */ /* 0x000fe200018e06ff */
[----:B------:R-:W-:Y:S01]  /*0680*/  @!P0 IADD3 R26, P6, R26, c[0x0][0x170], RZ ;  /* 0x00005c001a1a8a10 */ /* 0x000fe20007fde0ff */
[----:B------:R0:W5:Y:S01]  /*0690*/  @!P4 LDG.E.U8 R11, [R2.64] ;  /* 0x00000004020bc981 */ /* 0x000162000c1e1100 */
[----:B------:R-:W-:Y:S01]  /*06a0*/  @!P5 IMAD.IADD R8, R0, 0x1, R9 ;  /* 0x000000010008d824 */ /* 0x000fe200078e0209 */
[----:B-1----:R-:W-:Y:S02]  /*06b0*/  @!P1 IADD3 R6, P4, R14, c[0x0][0x170], RZ ;  /* 0x00005c000e069a10 */ /* 0x002fe40007f9e0ff */
[----:B------:R1:W5:Y:S01]  /*06c0*/  @!P2 LDG.E.U8 R23, [R4.64] ;  /* 0x000000040417a981 */ /* 0x000362000c1e1100 */
[----:B------:R-:W-:Y:S01]  /*06d0*/  ISETP.GT.U32.AND P2, PT, R10, 0x7, PT ;  /* 0x000000070a00780c */ /* 0x000fe20003f44070 */
[----:B------:R-:W-:-:S02]  /*06e0*/  IMAD.MOV.U32 R13, RZ, RZ, RZ ;  /* 0x000000ffff0d7224 */ /* 0x000fc400078e00ff */
[----:B------:R-:W-:Y:S01]  /*06f0*/  @!P0 IMAD.X R27, RZ, RZ, c[0x0][0x174], P6 ;  /* 0x00005d00ff1b8624 */ /* 0x000fe200030e06ff */
[----:B------:R-:W-:Y:S01]  /*0700*/  @!P5 IADD3 R8, P3, R8, c[0x0][0x170], RZ ;  /* 0x00005c000808da10 */ /* 0x000fe20007f7e0ff */
[----:B------:R-:W-:Y:S02]  /*0710*/  IMAD.MOV.U32 R25, RZ, RZ, RZ ;  /* 0x000000ffff197224 */ /* 0x000fe400078e00ff */
[----:B------:R-:W-:Y:S01]  /*0720*/  @!P1 IMAD.X R7, RZ, RZ, c[0x0][0x174], P4 ;  /* 0x00005d00ff079624 */ /* 0x000fe200020e06ff */
[----:B------:R3:W5:Y:S01]  /*0730*/  @!P0 LDG.E.U8 R13, [R26.64] ;  /* 0x000000041a0d8981 */ /* 0x000762000c1e1100 */
[----:B0-----:R-:W-:Y:S02]  /*0740*/  @!P0 IMAD.IADD R2, R0, 0x1, R17 ;  /* 0x0000000100028824 */ /* 0x001fe400078e0211 */
[----:B------:R-:W-:Y:S01]  /*0750*/  @!P5 IMAD.X R9, RZ, RZ, c[0x0][0x174], P3 ;  /* 0x00005d00ff09d624 */ /* 0x000fe200018e06ff */
[----:B------:R0:W5:Y:S02]  /*0760*/  @!P1 LDG.E.U8 R25, [R6.64] ;  /* 0x0000000406199981 */ /* 0x000164000c1e1100 */
[----:B------:R-:W-:Y:S01]  /*0770*/  @!P0 IADD3 R2, P1, R2, c[0x0][0x168], RZ ;  /* 0x00005a0002028a10 */ /* 0x000fe20007f3e0ff */
[----:B---3--:R-:W-:Y:S01]  /*0780*/  IMAD.MOV.U32 R27, RZ, RZ, RZ ;  /* 0x000000ffff1b7224 */ /* 0x008fe200078e00ff */
[----:B-1----:R-:W-:-:S03]  /*0790*/  PRMT R5, RZ, 0x7610, R5 ;  /* 0x00007610ff057816 */ /* 0x002fc60000000005 */
[----:B------:R-:W-:Y:S01]  /*07a0*/  @!P0 IMAD.X R3, RZ, RZ, c[0x0][0x16c], P1 ;  /* 0x00005b00ff038624 */ /* 0x000fe200008e06ff */
[----:B------:R-:W-:Y:S02]  /*07b0*/  PRMT R14, RZ, 0x7610, R14 ;  /* 0x00007610ff0e7816 */ /* 0x000fe4000000000e */
[----:B0-----:R-:W-:Y:S01]  /*07c0*/  PRMT R7, RZ, 0x7610, R7 ;  /* 0x00007610ff077816 */ /* 0x001fe20000000007 */
[----:B------:R0:W5:Y:S01]  /*07d0*/  @!P5 LDG.E.U8 R27, [R8.64] ;  /* 0x00000004081bd981 */ /* 0x000162000c1e1100 */
[----:B------:R-:W-:Y:S02]  /*07e0*/  PRMT R4, RZ, 0x7610, R4 ;  /* 0x00007610ff047816 */ /* 0x000fe40000000004 */
[----:B------:R-:W-:Y:S02]  /*07f0*/  PRMT R6, RZ, 0x7610, R6 ;  /* 0x00007610ff067816 */ /* 0x000fe40000000006 */
[----:B------:R-:W-:Y:S02]  /*0800*/  PRMT R16, RZ, 0x7610, R16 ;  /* 0x00007610ff107816 */ /* 0x000fe40000000010 */
[----:B0-----:R-:W-:-:S02]  /*0810*/  PRMT R9, RZ, 0x7610, R9 ;  /* 0x00007610ff097816 */ /* 0x001fc40000000009 */
[----:B------:R-:W-:Y:S01]  /*0820*/  PRMT R8, RZ, 0x7610, R8 ;  /* 0x00007610ff087816 */ /* 0x000fe20000000008 */
[----:B------:R-:W-:Y:S05]  /*0830*/  @P2 BRA `(.L_x_9208) ;  /* 0x0000012000002947 */ /* 0x000fea0003800000 */
[----:B--2---:R-:W-:Y:S02]  /*0840*/  IADD3 R7, R17, 0x380, RZ ;  /* 0x0000038011077810 */ /* 0x004fe40007ffe0ff */
[----:B-----5:R-:W-:Y:S02]  /*0850*/  SHF.R.U32.HI R13, RZ, R10, R13 ;  /* 0x0000000aff0d7219 */ /* 0x020fe4000001160d */
[----:B------:R-:W-:Y:S02]  /*0860*/  ISETP.GE.AND P1, PT, R7, R12, PT ;  /* 0x0000000c0700720c */ /* 0x000fe40003f26270 */
[-C--:B------:R-:W-:Y:S02]  /*0870*/  SHF.R.U32.HI R19, RZ, R10.reuse, R19 ;  /* 0x0000000aff137219 */ /* 0x080fe40000011613 */
[-C--:B------:R-:W-:Y:S02]  /*0880*/  SHF.R.U32.HI R21, RZ, R10.reuse, R21 ;  /* 0x0000000aff157219 */ /* 0x080fe40000011615 */
[----:B------:R-:W-:-:S02]  /*0890*/  SHF.R.U32.HI R11, RZ, R10, R11 ;  /* 0x0000000aff0b7219 */ /* 0x000fc4000001160b */
[-C--:B------:R-:W-:Y:S02]  /*08a0*/  SHF.R.U32.HI R15, RZ, R10.reuse, R15 ;  /* 0x0000000aff0f7219 */ /* 0x080fe4000001160f */
[-C--:B------:R-:W-:Y:S02]  /*08b0*/  SHF.R.U32.HI R23, RZ, R10.reuse, R23 ;  /* 0x0000000aff177219 */ /* 0x080fe40000011617 */
[-C--:B------:R-:W-:Y:S02]  /*08c0*/  SHF.R.U32.HI R25, RZ, R10.reuse, R25 ;  /* 0x0000000aff197219 */ /* 0x080fe40000011619 */
[----:B------:R-:W-:Y:S02]  /*08d0*/  @!P1 SHF.R.U32.HI R27, RZ, R10, R27 ;  /* 0x0000000aff1b9219 */ /* 0x000fe4000001161b */
[----:B------:R-:W-:Y:S02]  /*08e0*/  PRMT R16, R13, 0x7610, R16 ;  /* 0x000076100d107816 */ /* 0x000fe40000000010 */
[----:B------:R-:W-:-:S02]  /*08f0*/  PRMT R8, R19, 0x7610, R8 ;  /* 0x0000761013087816 */ /* 0x000fc40000000008 */
[----:B------:R-:W-:Y:S02]  /*0900*/  PRMT R6, R21, 0x7610, R6 ;  /* 0x0000761015067816 */ /* 0x000fe40000000006 */
[----:B------:R-:W-:Y:S02]  /*0910*/  PRMT R4, R11, 0x7610, R4 ;  /* 0x000076100b047816 */ /* 0x000fe40000000004 */
[----:B------:R-:W-:Y:S02]  /*0920*/  PRMT R14, R15, 0x7610, R14 ;  /* 0x000076100f0e7816 */ /* 0x000fe4000000000e */
[----:B------:R-:W-:Y:S02]  /*0930*/  PRMT R9, R23, 0x7610, R9 ;  /* 0x0000761017097816 */ /* 0x000fe40000000009 */
[----:B------:R-:W-:Y:S02]  /*0940*/  PRMT R7, R25, 0x7610, R7 ;  /* 0x0000761019077816 */ /* 0x000fe40000000007 */
[----:B------:R-:W-:-:S02]  /*0950*/  @!P1 PRMT R5, R27, 0x7610, R5 ;  /* 0x000076101b059816 */ /* 0x000fc40000000005 */
.L_x_9208:
[----:B--2---:R-:W-:Y:S01]  /*0960*/  @!P0 IADD3 R17, R17, 0x80, RZ ;  /* 0x0000008011118810 */ /* 0x004fe20007ffe0ff */
[----:B------:R0:W-:Y:S01]  /*0970*/  @!P0 STG.E.U8 [R2.64], R16 ;  /* 0x0000001002008986 */ /* 0x0001e2000c101104 */
[----:B------:R-:W-:Y:S01]  /*0980*/  BSSY B0, `(.L_x_9209) ;  /* 0x000002d000007945 */ /* 0x000fe20003800000 */
[----:B------:R-:W-:Y:S01]  /*0990*/  BSSY B1, `(.L_x_9210) ;  /* 0x0000025000017945 */ /* 0x000fe20003800000 */
[----:B------:R-:W-:-:S13]  /*09a0*/  ISETP.GE.AND P0, PT, R17, R12, PT ;  /* 0x0000000c1100720c */ /* 0x000fda0003f06270 */
        /* <DEDUP_REMOVED lines=13> */
.L_x_9211:
[----:B0-----:R-:W-:-:S13]  /*0a80*/  ISETP.GE.AND P0, PT, R17, R12, PT ;  /* 0x0000000c1100720c */ /* 0x001fda0003f06270 */
[----:B------:R-:W-:Y:S05]  /*0a90*/  @P0 BRA `(.L_x_9213) ;  /* 0x000000c000000947 */ /* 0x000fea0003800000 */
[----:B------:R-:W-:Y:S01]  /*0aa0*/  IMAD.IADD R2, R0, 0x1, R17 ;  /* 0x0000000100027824 */ /* 0x000fe200078e0211 */
[----:B------:R-:W-:-:S04]  /*0ab0*/  IADD3 R17, R17, 0x80, RZ ;  /* 0x0000008011117810 */ /* 0x000fc80007ffe0ff */
[----:B------:R-:W-:-:S05]  /*0ac0*/  IADD3 R2, P0, R2, c[0x0][0x168], RZ ;  /* 0x00005a0002027a10 */ /* 0x000fca0007f1e0ff */
[----:B------:R-:W-:-:S05]  /*0ad0*/  IMAD.X R3, RZ, RZ, c[0x0][0x16c], P0 ;  /* 0x00005b00ff037624 */ /* 0x000fca00000e06ff */
[----:B------:R0:W-:Y:S03]  /*0ae0*/  STG.E.U8 [R2.64], R4 ;  /* 0x0000000402007986 */ /* 0x0001e6000c101104 */
.L_x_9212:
[----:B------:R-:W-:-:S13]  /*0af0*/  ISETP.GE.AND P0, PT, R17, R12, PT ;  /* 0x0000000c1100720c */ /* 0x000fda0003f06270 */
[----:B------:R-:W-:Y:S05]  /*0b00*/  @P0 BRA `(.L_x_9214) ;  /* 0x000000d000000947 */ /* 0x000fea0003800000 */
[----:B0-----:R-:W-:Y:S01]  /*0b10*/  IMAD.IADD R2, R0, 0x1, R17 ;  /* 0x0000000100027824 */ /* 0x001fe200078e0211 */
[----:B------:R-:W-:-:S04]  /*0b20*/  IADD3 R17, R17, 0x80, RZ ;  /* 0x0000008011117810 */ /* 0x000fc80007ffe0ff */
[----:B------:R-:W-:-:S05]  /*0b30*/  IADD3 R2, P0, R2, c[0x0][0x168], RZ ;  /* 0x00005a0002027a10 */ /* 0x000fca0007f1e0ff */
[----:B------:R-:W-:-:S05]  /*0b40*/  IMAD.X R3, RZ, RZ, c[0x0][0x16c], P0 ;  /* 0x00005b00ff037624 */ /* 0x000fca00000e06ff */
[----:B------:R0:W-:Y:S03]  /*0b50*/  STG.E.U8 [R2.64], R14 ;  /* 0x0000000e02007986 */ /* 0x0001e6000c101104 */
.L_x_9213:
        /* <DEDUP_REMOVED lines=8> */
.L_x_9214:
[----:B------:R-:W-:Y:S05]  /*0be0*/  BSYNC B1 ;  /* 0x0000000000017941 */ /* 0x000fea0003800000 */
.L_x_9210:
[----:B------:R-:W-:-:S13]  /*0bf0*/  ISETP.GE.AND P0, PT, R17, R12, PT ;  /* 0x0000000c1100720c */ /* 0x000fda0003f06270 */
[----:B0-----:R-:W-:Y:S01]  /*0c00*/  @!P0 IMAD.IADD R2, R0, 0x1, R17 ;  /* 0x0000000100028824 */ /* 0x001fe200078e0211 */
[----:B------:R-:W-:-:S04]  /*0c10*/  @!P0 IADD3 R17, R17, 0x80, RZ ;  /* 0x0000008011118810 */ /* 0x000fc80007ffe0ff */
[----:B------:R-:W-:-:S05]  /*0c20*/  @!P0 IADD3 R2, P1, R2, c[0x0][0x168], RZ ;  /* 0x00005a0002028a10 */ /* 0x000fca0007f3e0ff */
[----:B------:R-:W-:-:S05]  /*0c30*/  @!P0 IMAD.X R3, RZ, RZ, c[0x0][0x16c], P1 ;  /* 0x00005b00ff038624 */ /* 0x000fca00008e06ff */
[----:B------:R0:W-:Y:S03]  /*0c40*/  @!P0 STG.E.U8 [R2.64], R7 ;  /* 0x0000000702008986 */ /* 0x0001e6000c101104 */
.L_x_9215:
[----:B------:R-:W-:Y:S05]  /*0c50*/  BSYNC B0 ;  /* 0x0000000000007941 */ /* 0x000fea0003800000 */
.L_x_9209:
        /* <DEDUP_REMOVED lines=8> */
.L_x_9216:
        /* <DEDUP_REMOVED lines=10> */
.L_x_19715:


//--------------------- .text._ZN2at6native29vectorized_elementwise_kernelILi4ENS0_13BUnaryFunctorIhhhZZZNS0_18rshift_kernel_cudaERNS_18TensorIteratorBaseEENKUlvE_clEvENKUlvE_clEvEUlhhE_EESt5arrayIPcLm2EEEEviT0_T1_ --------------------------
	.section	.text._ZN2at6native29vectorized_elementwise_kernelILi4ENS0_13BUnaryFunctorIhhhZZZNS0_18rshift_kernel_cudaERNS_18TensorIteratorBaseEENKUlvE_clEvENKUlvE_clEvEUlhhE_EESt5arrayIPcLm2EEEEviT0_T1_,"ax",@progbits
	.sectioninfo	@"SHI_REGISTERS=32"
	.align	128
        .global         _ZN2at6native29vectorized_elementwise_kernelILi4ENS0_13BUnaryFunctorIhhhZZZNS0_18rshift_kernel_cudaERNS_18TensorIteratorBaseEENKUlvE_clEvENKUlvE_clEvEUlhhE_EESt5arrayIPcLm2EEEEviT0_T1_
        .type           _ZN2at6native29vectorized_elementwise_kernelILi4ENS0_13BUnaryFunctorIhhhZZZNS0_18rshift_kernel_cudaERNS_18TensorIteratorBaseEENKUlvE_clEvENKUlvE_clEvEUlhhE_EESt5arrayIPcLm2EEEEviT0_T1_,@function
        .size           _ZN2at6native29vectorized_elementwise_kernelILi4ENS0_13BUnaryFunctorIhhhZZZNS0_18rshift_kernel_cudaERNS_18TensorIteratorBaseEENKUlvE_clEvENKUlvE_clEvEUlhhE_EESt5arrayIPcLm2EEEEviT0_T1_,(.L_x_19716 - _ZN2at6native29vectorized_elementwise_kernelILi4ENS0_13BUnaryFunctorIhhhZZZNS0_18rshift_kernel_cudaERNS_18TensorIteratorBaseEENKUlvE_clEvENKUlvE_clEvEUlhhE_EESt5arrayIPcLm2EEEEviT0_T1_)
        .other          _ZN2at6native29vectorized_elementwise_kernelILi4ENS0_13BUnaryFunctorIhhhZZZNS0_18rshift_kernel_cudaERNS_18TensorIteratorBaseEENKUlvE_clEvENKUlvE_clEvEUlhhE_EESt5arrayIPcLm2EEEEviT0_T1_,@"STO_CUDA_ENTRY STV_DEFAULT"
_ZN2at6native29vectorized_elementwise_kernelILi4ENS0_13BUnaryFunctorIhhhZZZNS0_18rshift_kernel_cudaERNS_18TensorIteratorBaseEENKUlvE_clEvENKUlvE_clEvEUlhhE_EESt5arrayIPcLm2EEEEviT0_T1_:
.text._ZN2at6native29vectorized_elementwise_kernelILi4ENS0_13BUnaryFunctorIhhhZZZNS0_18rshift_kernel_cudaERNS_18TensorIteratorBaseEENKUlvE_clEvENKUlvE_clEvEUlhhE_EESt5arrayIPcLm2EEEEviT0_T1_:
        /* <DEDUP_REMOVED lines=24> */
[----:B------:R-:W2:Y:S04]  /*0180*/  LDG.E R15, [R6.64] ;  /* 0x00000004060f7981 */ /* 0x000ea8000c1e1900 */
[----:B------:R-:W3:Y:S01]  /*0190*/  LDG.E R23, [R6.64+0x200] ;  /* 0x0002000406177981 */ /* 0x000ee2000c1e1900 */
[C---:B--2---:R-:W-:Y:S02]  /*01a0*/  PRMT R9, R15.reuse, 0x7770, RZ ;  /* 0x000077700f097816 */ /* 0x044fe400000000ff */
[C---:B------:R-:W-:Y:S02]  /*01b0*/  PRMT R11, R15.reuse, 0x7771, RZ ;  /* 0x000077710f0b7816 */ /* 0x040fe400000000ff */
[----:B------:R-:W-:Y:S02]  /*01c0*/  PRMT R13, R15, 0x7772, RZ ;  /* 0x000077720f0d7816 */ /* 0x000fe400000000ff */
[----:B---3--:R-:W-:-:S02]  /*01d0*/  PRMT R17, R23, 0x7770, RZ ;  /* 0x0000777017117816 */ /* 0x008fc400000000ff */
[C---:B------:R-:W-:Y:S02]  /*01e0*/  PRMT R19, R23.reuse, 0x7771, RZ ;  /* 0x0000777117137816 */ /* 0x040fe400000000ff */
[----:B------:R-:W-:Y:S02]  /*01f0*/  PRMT R21, R23, 0x7772, RZ ;  /* 0x0000777217157816 */ /* 0x000fe400000000ff */
[----:B------:R-:W-:Y:S02]  /*0200*/  PRMT R15, R15, 0x7773, RZ ;  /* 0x000077730f0f7816 */ /* 0x000fe400000000ff */
[----:B------:R-:W-:Y:S02]  /*0210*/  PRMT R23, R23, 0x7773, RZ ;  /* 0x0000777317177816 */ /* 0x000fe400000000ff */
[-C--:B------:R-:W-:Y:S02]  /*0220*/  SHF.R.U32.HI R9, RZ, R10.reuse, R9 ;  /* 0x0000000aff097219 */ /* 0x080fe40000011609 */
[----:B------:R-:W-:-:S02]  /*0230*/  SHF.R.U32.HI R11, RZ, R10, R11 ;  /* 0x0000000aff0b7219 */ /* 0x000fc4000001160b */
[-C--:B------:R-:W-:Y:S02]  /*0240*/  SHF.R.U32.HI R0, RZ, R10.reuse, R13 ;  /* 0x0000000aff007219 */ /* 0x080fe4000001160d */
[-C--:B------:R-:W-:Y:S02]  /*0250*/  SHF.R.U32.HI R15, RZ, R10.reuse, R15 ;  /* 0x0000000aff0f7219 */ /* 0x080fe4000001160f */
[-C--:B------:R-:W-:Y:S02]  /*0260*/  SHF.R.U32.HI R17, RZ, R10.reuse, R17 ;  /* 0x0000000aff117219 */ /* 0x080fe40000011611 */
[-C--:B------:R-:W-:Y:S02]  /*0270*/  SHF.R.U32.HI R19, RZ, R10.reuse, R19 ;  /* 0x0000000aff137219 */ /* 0x080fe40000011613 */
[-C--:B------:R-:W-:Y:S02]  /*0280*/  SHF.R.U32.HI R21, RZ, R10.reuse, R21 ;  /* 0x0000000aff157219 */ /* 0x080fe40000011615 */
[----:B------:R-:W-:-:S02]  /*0290*/  SHF.R.U32.HI R23, RZ, R10, R23 ;  /* 0x0000000aff177219 */ /* 0x000fc40000011617 */
[----:B------:R-:W-:Y:S02]  /*02a0*/  PRMT R13, R9, 0x7610, R13 ;  /* 0x00007610090d7816 */ /* 0x000fe4000000000d */
[----:B------:R-:W-:Y:S02]  /*02b0*/  PRMT R12, R11, 0x7610, R12 ;  /* 0x000076100b0c7816 */ /* 0x000fe4000000000c */
[----:B------:R-:W-:Y:S02]  /*02c0*/  PRMT R11, R0, 0x7610, R11 ;  /* 0x00007610000b7816 */ /* 0x000fe4000000000b */
[----:B------:R-:W-:Y:S02]  /*02d0*/  PRMT R9, R15, 0x7610, R9 ;  /* 0x000076100f097816 */ /* 0x000fe40000000009 */
[----:B------:R-:W-:Y:S02]  /*02e0*/  PRMT R8, R17, 0x7610, R8 ;  /* 0x0000761011087816 */ /* 0x000fe40000000008 */
[----:B------:R-:W-:-:S02]  /*02f0*/  PRMT R7, R19, 0x7610, R7 ;  /* 0x0000761013077816 */ /* 0x000fc40000000007 */
[----:B------:R-:W-:Y:S02]  /*0300*/  PRMT R6, R21, 0x7610, R6 ;  /* 0x0000761015067816 */ /* 0x000fe40000000006 */
[----:B------:R-:W-:Y:S02]  /*0310*/  PRMT R4, R23, 0x7610, R4 ;  /* 0x0000761017047816 */ /* 0x000fe40000000004 */
.L_x_9218:
[----:B------:R-:W-:Y:S01]  /*0320*/  PRMT R12, R12, 0x7604, R13 ;  /* 0x000076040c0c7816 */ /* 0x000fe2000000000d */
[----:B0-----:R-:W-:Y:S01]  /*0330*/  IMAD.WIDE R2, R5, 0x4, R2 ;  /* 0x0000000405027825 */ /* 0x001fe200078e0202 */
[----:B------:R-:W-:Y:S02]  /*0340*/  PRMT R7, R7, 0x7604, R8 ;  /* 0x0000760407077816 */ /* 0x000fe40000000008 */
[----:B------:R-:W-:Y:S02]  /*0350*/  PRMT R12, R11, 0x7054, R12 ;  /* 0x000070540b0c7816 */ /* 0x000fe4000000000c */
[----:B------:R-:W-:Y:S02]  /*0360*/  PRMT R7, R6, 0x7054, R7 ;  /* 0x0000705406077816 */ /* 0x000fe40000000007 */
[----:B------:R-:W-:-:S02]  /*0370*/  PRMT R9, R9, 0x654, R12 ;  /* 0x0000065409097816 */ /* 0x000fc4000000000c */
[----:B------:R-:W-:-:S03]  /*0380*/  PRMT R7, R4, 0x654, R7 ;  /* 0x0000065404077816 */ /* 0x000fc60000000007 */
[----:B------:R-:W-:Y:S04]  /*0390*/  STG.E [R2.64], R9 ;  /* 0x0000000902007986 */ /* 0x000fe8000c101904 */
[----:B------:R-:W-:Y:S01]  /*03a0*/  STG.E [R2.64+0x200], R7 ;  /* 0x0002000702007986 */ /* 0x000fe2000c101904 */
[----:B------:R-:W-:Y:S05]  /*03b0*/  EXIT ;  /* 0x000000000000794d */ /* 0x000fea0003800000 */
.L_x_9217:
        /* <DEDUP_REMOVED lines=88> */
.L_x_9219:
        /* <DEDUP_REMOVED lines=18> */
.L_x_9222:
[----:B0-----:R-:W-:-:S13]  /*0a60*/  ISETP.GE.AND P0, PT, R17, R12, PT ;  /* 0x0000000c1100720c */ /* 0x001fda0003f06270 */
[----:B------:R-:W-:Y:S05]  /*0a70*/  @P0 BRA `(.L_x_9224) ;  /* 0x000000c000000947 */ /* 0x000fea0003800000 */
[----:B------:R-:W-:Y:S01]  /*0a80*/  IMAD.IADD R2, R0, 0x1, R17 ;  /* 0x0000000100027824 */ /* 0x000fe200078e0211 */
[----:B------:R-:W-:-:S04]  /*0a90*/  IADD3 R17, R17, 0x80, RZ ;  /* 0x0000008011117810 */ /* 0x000fc80007ffe0ff */
[----:B------:R-:W-:-:S05]  /*0aa0*/  IADD3 R2, P0, R2, c[0x0][0x168], RZ ;  /* 0x00005a0002027a10 */ /* 0x000fca0007f1e0ff */
[----:B------:R-:W-:-:S05]  /*0ab0*/  IMAD.X R3, RZ, RZ, c[0x0][0x16c], P0 ;  /* 0x00005b00ff037624 */ /* 0x000fca00000e06ff */
[----:B------:R0:W-:Y:S03]  /*0ac0*/  STG.E.U8 [R2.64], R4 ;  /* 0x0000000402007986 */ /* 0x0001e6000c101104 */
.L_x_9223:
[----:B------:R-:W-:-:S13]  /*0ad0*/  ISETP.GE.AND P0, PT, R17, R12, PT ;  /* 0x0000000c1100720c */ /* 0x000fda0003f06270 */
[----:B------:R-:W-:Y:S05]  /*0ae0*/  @P0 BRA `(.L_x_9225) ;  /* 0x000000d000000947 */ /* 0x000fea0003800000 */
[----:B0-----:R-:W-:Y:S01]  /*0af0*/  IMAD.IADD R2, R0, 0x1, R17 ;  /* 0x0000000100027824 */ /* 0x001fe200078e0211 */
[----:B------:R-:W-:-:S04]  /*0b00*/  IADD3 R17, R17, 0x80, RZ ;  /* 0x0000008011117810 */ /* 0x000fc80007ffe0ff */
[----:B------:R-:W-:-:S05]  /*0b10*/  IADD3 R2, P0, R2, c[0x0][0x168], RZ ;  /* 0x00005a0002027a10 */ /* 0x000fca0007f1e0ff */
[----:B------:R-:W-:-:S05]  /*0b20*/  IMAD.X R3, RZ, RZ, c[0x0][0x16c], P0 ;  /* 0x00005b00ff037624 */ /* 0x000fca00000e06ff */
[----:B------:R0:W-:Y:S03]  /*0b30*/  STG.E.U8 [R2.64], R14 ;  /* 0x0000000e02007986 */ /* 0x0001e6000c101104 */
.L_x_9224:
        /* <DEDUP_REMOVED lines=8> */
.L_x_9225:
[----:B------:R-:W-:Y:S05]  /*0bc0*/  BSYNC B1 ;  /* 0x0000000000017941 */ /* 0x000fea0003800000 */
.L_x_9221:
[----:B------:R-:W-:-:S13]  /*0bd0*/  ISETP.GE.AND P0, PT, R17, R12, PT ;  /* 0x0000000c1100720c */ /* 0x000fda0003f06270 */
[----:B0-----:R-:W-:Y:S01]  /*0be0*/  @!P0 IMAD.IADD R2, R0, 0x1, R17 ;  /* 0x0000000100028824 */ /* 0x001fe200078e0211 */
[----:B------:R-:W-:-:S04]  /*0bf0*/  @!P0 IADD3 R17, R17, 0x80, RZ ;  /* 0x0000008011118810 */ /* 0x000fc80007ffe0ff */
[----:B------:R-:W-:-:S05]  /*0c00*/  @!P0 IADD3 R2, P1, R2, c[0x0][0x168], RZ ;  /* 0x00005a0002028a10 */ /* 0x000fca0007f3e0ff */
[----:B------:R-:W-:-:S05]  /*0c10*/  @!P0 IMAD.X R3, RZ, RZ, c[0x0][0x16c], P1 ;  /* 0x00005b00ff038624 */ /* 0x000fca00008e06ff */
[----:B------:R0:W-:Y:S03]  /*0c20*/  @!P0 STG.E.U8 [R2.64], R7 ;  /* 0x0000000702008986 */ /* 0x0001e6000c101104 */
.L_x_9226:
[----:B------:R-:W-:Y:S05]  /*0c30*/  BSYNC B0 ;  /* 0x0000000000007941 */ /* 0x000fea0003800000 */
.L_x_9220:
        /* <DEDUP_REMOVED lines=8> */
.L_x_9227:
        /* <DEDUP_REMOVED lines=12> */
.L_x_19716:


//--------------------- .text._ZN2at6native29vectorized_elementwise_kernelILi8ENS0_13BUnaryFunctorIhhhZZZNS0_18rshift_kernel_cudaERNS_18TensorIteratorBaseEENKUlvE_clEvENKUlvE_clEvEUlhhE_EESt5arrayIPcLm2EEEEviT0_T1_ --------------------------
	.section	.text._ZN2at6native29vectorized_elementwise_kernelILi8ENS0_13BUnaryFunctorIhhhZZZNS0_18rshift_kernel_cudaERNS_18TensorIteratorBaseEENKUlvE_clEvENKUlvE_clEvEUlhhE_EESt5arrayIPcLm2EEEEviT0_T1_,"ax",@progbits
	.sectioninfo	@"SHI_REGISTERS=4"
	.align	128
        .global         _ZN2at6native29vectorized_elementwise_kernelILi8ENS0_13BUnaryFunctorIhhhZZZNS0_18rshift_kernel_cudaERNS_18TensorIteratorBaseEENKUlvE_clEvENKUlvE_clEvEUlhhE_EESt5arrayIPcLm2EEEEviT0_T1_
        .type           _ZN2at6native29vectorized_elementwise_kernelILi8ENS0_13BUnaryFunctorIhhhZZZNS0_18rshift_kernel_cudaERNS_18TensorIteratorBaseEENKUlvE_clEvENKUlvE_clEvEUlhhE_EESt5arrayIPcLm2EEEEviT0_T1_,@function
        .size           _ZN2at6native29vectorized_elementwise_kernelILi8ENS0_13BUnaryFunctorIhhhZZZNS0_18rshift_kernel_cudaERNS_18TensorIteratorBaseEENKUlvE_clEvENKUlvE_clEvEUlhhE_EESt5arrayIPcLm2EEEEviT0_T1_,(.L_x_19717 - _ZN2at6native29vectorized_elementwise_kernelILi8ENS0_13BUnaryFunctorIhhhZZZNS0_18rshift_kernel_cudaERNS_18TensorIteratorBaseEENKUlvE_clEvENKUlvE_clEvEUlhhE_EESt5arrayIPcLm2EEEEviT0_T1_)
        .other          _ZN2at6native29vectorized_elementwise_kernelILi8ENS0_13BUnaryFunctorIhhhZZZNS0_18rshift_kernel_cudaERNS_18TensorIteratorBaseEENKUlvE_clEvENKUlvE_clEvEUlhhE_EESt5arrayIPcLm2EEEEviT0_T1_,@"STO_CUDA_ENTRY STV_DEFAULT"
_ZN2at6native29vectorized_elementwise_kernelILi8ENS0_13BUnaryFunctorIhhhZZZNS0_18rshift_kernel_cudaERNS_18TensorIteratorBaseEENKUlvE_clEvENKUlvE_clEvEUlhhE_EESt5arrayIPcLm2EEEEviT0_T1_:
.text._ZN2at6native29vectorized_elementwise_kernelILi8ENS0_13BUnaryFunctorIhhhZZZNS0_18rshift_kernel_cudaERNS_18TensorIteratorBaseEENKUlvE_clEvENKUlvE_clEvEUlhhE_EESt5arrayIPcLm2EEEEviT0_T1_:
[----:B------:R-:W-:Y:S02]  /*0000*/  MOV R1, c[0x0][0x28] ;  /* 0x00000a0000017a02 */ /* 0x000fe40000000f00 */
[----:B------:R-:W-:Y:S05]  /*0010*/  EXIT ;  /* 0x000000000000794d */ /* 0x000fea0003800000 */
.L_x_9228:
        /* <DEDUP_REMOVED lines=14> */
.L_x_19717:


//--------------------- .text._ZN2at6native18elementwise_kernelILi128ELi4EZNS0_15gpu_kernel_implINS0_13AUnaryFunctorIhhhZZZNS0_18rshift_kernel_cudaERNS_18TensorIteratorBaseEENKUlvE_clEvENKUlvE_clEvEUlhhE_EEEEvS5_RKT_EUliE_EEviT1_ --------------------------
	.section	.text._ZN2at6native18elementwise_kernelILi128ELi4EZNS0_15gpu_kernel_implINS0_13AUnaryFunctorIhhhZZZNS0_18rshift_kernel_cudaERNS_18TensorIteratorBaseEENKUlvE_clEvENKUlvE_clEvEUlhhE_EEEEvS5_RKT_EUliE_EEviT1_,"ax",@progbits
	.sectioninfo	@"SHI_REGISTERS=26"
	.align	128
        .global         _ZN2at6native18elementwise_kernelILi128ELi4EZNS0_15gpu_kernel_implINS0_13AUnaryFunctorIhhhZZZNS0_18rshift_kernel_cudaERNS_18TensorIteratorBaseEENKUlvE_clEvENKUlvE_clEvEUlhhE_EEEEvS5_RKT_EUliE_EEviT1_
        .type           _ZN2at6native18elementwise_kernelILi128ELi4EZNS0_15gpu_kernel_implINS0_13AUnaryFunctorIhhhZZZNS0_18rshift_kernel_cudaERNS_18TensorIteratorBaseEENKUlvE_clEvENKUlvE_clEvEUlhhE_EEEEvS5_RKT_EUliE_EEviT1_,@function
        .size           _ZN2at6native18elementwise_kernelILi128ELi4EZNS0_15gpu_kernel_implINS0_13AUnaryFunctorIhhhZZZNS0_18rshift_kernel_cudaERNS_18TensorIteratorBaseEENKUlvE_clEvENKUlvE_clEvEUlhhE_EEEEvS5_RKT_EUliE_EEviT1_,(.L_x_19718 - _ZN2at6native18elementwise_kernelILi128ELi4EZNS0_15gpu_kernel_implINS0_13AUnaryFunctorIhhhZZZNS0_18rshift_kernel_cudaERNS_18TensorIteratorBaseEENKUlvE_clEvENKUlvE_clEvEUlhhE_EEEEvS5_RKT_EUliE_EEviT1_)
        .other          _ZN2at6native18elementwise_kernelILi128ELi4EZNS0_15gpu_kernel_implINS0_13AUnaryFunctorIhhhZZZNS0_18rshift_kernel_cudaERNS_18TensorIteratorBaseEENKUlvE_clEvENKUlvE_clEvEUlhhE_EEEEvS5_RKT_EUliE_EEviT1_,@"STO_CUDA_ENTRY STV_DEFAULT"
_ZN2at6native18elementwise_kernelILi128ELi4EZNS0_15gpu_kernel_implINS0_13AUnaryFunctorIhhhZZZNS0_18rshift_kernel_cudaERNS_18TensorIteratorBaseEENKUlvE_clEvENKUlvE_clEvEUlhhE_EEEEvS5_RKT_EUliE_EEviT1_:
.text._ZN2at6native18elementwise_kernelILi128ELi4EZNS0_15gpu_kernel_implINS0_13AUnaryFunctorIhhhZZZNS0_18rshift_kernel_cudaERNS_18TensorIteratorBaseEENKUlvE_clEvENKUlvE_clEvEUlhhE_EEEEvS5_RKT_EUliE_EEviT1_:
        /* <DEDUP_REMOVED lines=237> */
.L_x_9231:
        /* <DEDUP_REMOVED lines=18> */
.L_x_9235:
[----:B------:R0:W5:Y:S01]  /*0ff0*/  LDG.E.U8 R0, [R4.64] ;  /* 0x0000002404007981 */ /* 0x000162000c1e1100 */
[----:B------:R-:W-:Y:S05]  /*1000*/  BRA `(.L_x_9237) ;  /* 0x00000dc000007947 */ /* 0x000fea0003800000 */
.L_x_9234:
        /* <DEDUP_REMOVED lines=8> */
.L_x_9239:
[----:B------:R0:W5:Y:S01]  /*1090*/  LDG.E.U8 R0, [R4.64] ;  /* 0x0000002404007981 */ /* 0x000162000c1e1100 */
[----:B------:R-:W-:Y:S05]  /*10a0*/  BRA `(.L_x_9237) ;  /* 0x00000d2000007947 */ /* 0x000fea0003800000 */
.L_x_9238:
[----:B------:R0:W5:Y:S01]  /*10b0*/  LDG.E.U16 R0, [R4.64] ;  /* 0x0000002404007981 */ /* 0x000162000c1e1500 */
[----:B------:R-:W-:Y:S05]  /*10c0*/  BRA `(.L_x_9237) ;  /* 0x00000d0000007947 */ /* 0x000fea0003800000 */
.L_x_9233:
        /* <DEDUP_REMOVED lines=10> */
.L_x_9241:
[----:B------:R-:W2:Y:S02]  /*1170*/  LDG.E.U16 R2, [R4.64] ;  /* 0x0000002404027981 */ /* 0x000ea4000c1e1500 */
[----:B--2---:R-:W-:-:S06]  /*1180*/  HADD2.F32 R2, -RZ, R2.H0_H0 ;  /* 0x20000002ff027230 */ /* 0x004fcc0000004100 */
[----:B------:R-:W0:Y:S02]  /*1190*/  F2I.S64.TRUNC R2, R2 ;  /* 0x0000000200027311 */ /* 0x000e24000020d900 */
[----:B0-----:R-:W-:Y:S01]  /*11a0*/  PRMT R0, R2, 0x7610, R0 ;  /* 0x0000761002007816 */ /* 0x001fe20000000000 */
[----:B------:R-:W-:Y:S05]  /*11b0*/  BRA `(.L_x_9237) ;  /* 0x00000c1000007947 */ /* 0x000fea0003800000 */
.L_x_9240:
        /* <DEDUP_REMOVED lines=10> */
.L_x_9243:
[----:B------:R-:W2:Y:S02]  /*1260*/  LDG.E.U16 R4, [R4.64] ;  /* 0x0000002404047981 */ /* 0x000ea4000c1e1500 */
[----:B--2---:R-:W-:-:S06]  /*1270*/  HADD2.F32 R2, -RZ, R4.H0_H0 ;  /* 0x20000004ff027230 */ /* 0x004fcc0000004100 */
[----:B------:R-:W0:Y:S02]  /*1280*/  F2I.S64.TRUNC R2, R2 ;  /* 0x0000000200027311 */ /* 0x000e24000020d900 */
[----:B0-----:R-:W-:Y:S01]  /*1290*/  PRMT R0, R2, 0x7610, R0 ;  /* 0x0000761002007816 */ /* 0x001fe20000000000 */
[----:B------:R-:W-:Y:S05]  /*12a0*/  BRA `(.L_x_9237) ;  /* 0x00000b2000007947 */ /* 0x000fea0003800000 */
.L_x_9242:
[----:B------:R-:W2:Y:S02]  /*12b0*/  LDG.E.64 R2, [R4.64] ;  /* 0x0000002404027981 */ /* 0x000ea4000c1e1b00 */
[----:B--2---:R-:W0:Y:S02]  /*12c0*/  F2I.S64.F64.TRUNC R2, R2 ;  /* 0x0000000200027311 */ /* 0x004e24000030d900 */
[----:B0-----:R-:W-:Y:S01]  /*12d0*/  PRMT R0, R2, 0x7610, R0 ;  /* 0x0000761002007816 */ /* 0x001fe20000000000 */
[----:B------:R-:W-:Y:S05]  /*12e0*/  BRA `(.L_x_9237) ;  /* 0x00000ae000007947 */ /* 0x000fea0003800000 */
.L_x_9232:
        /* <DEDUP_REMOVED lines=12> */
.L_x_9246:
[----:B------:R-:W2:Y:S02]  /*13b0*/  LDG.E.64 R4, [R4.64] ;  /* 0x0000002404047981 */ /* 0x000ea4000c1e1b00 */
[----:B--2---:R-:W0:Y:S02]  /*13c0*/  F2I.S64.F64.TRUNC R2, R4 ;  /* 0x0000000400027311 */ /* 0x004e24000030d900 */
[----:B0-----:R-:W-:Y:S01]  /*13d0*/  PRMT R0, R2, 0x7610, R0 ;  /* 0x0000761002007816 */ /* 0x001fe20000000000 */
[----:B------:R-:W-:Y:S05]  /*13e0*/  BRA `(.L_x_9237) ;  /* 0x000009e000007947 */ /* 0x000fea0003800000 */
.L_x_9245:
        /* <DEDUP_REMOVED lines=28> */
.L_x_9248:
        /* <DEDUP_REMOVED lines=15> */
.L_x_9247:
[----:B------:R-:W2:Y:S02]  /*16a0*/  LDG.E.U16 R2, [R4.64] ;  /* 0x0000002404027981 */ /* 0x000ea4000c1e1500 */
[----:B--2---:R-:W-:-:S06]  /*16b0*/  PRMT R2, RZ, 0x5410, R2 ;  /* 0x00005410ff027816 */ /* 0x004fcc0000000002 */
[----:B------:R-:W0:Y:S02]  /*16c0*/  F2I.S64.TRUNC R2, R2 ;  /* 0x0000000200027311 */ /* 0x000e24000020d900 */
[----:B0-----:R-:W-:Y:S01]  /*16d0*/  PRMT R0, R2, 0x7610, R0 ;  /* 0x0000761002007816 */ /* 0x001fe20000000000 */
[----:B------:R-:W-:Y:S05]  /*16e0*/  BRA `(.L_x_9237) ;  /* 0x000006e000007947 */ /* 0x000fea0003800000 */
.L_x_9244:
        /* <DEDUP_REMOVED lines=10> */
.L_x_9251:
        /* <DEDUP_REMOVED lines=21> */
.L_x_9255:
[----:B------:R-:W-:Y:S05]  /*18e0*/  BSYNC B1 ;  /* 0x0000000000017941 */ /* 0x000fea0003800000 */
.L_x_9254:
[----:B------:R-:W-:Y:S01]  /*18f0*/  IMAD.SHL.U32 R2, R2, 0x100000, RZ ;  /* 0x0010000002027824 */ /* 0x000fe200078e00ff */
[----:B------:R-:W-:-:S04]  /*1900*/  LEA R3, R0, 0x3b800000, 0x17 ;  /* 0x3b80000000037811 */ /* 0x000fc800078eb8ff */
[----:B------:R-:W-:Y:S02]  /*1910*/  LOP3.LUT R2, R3, R2, R4, 0xfe, !PT ;  /* 0x0000000203027212 */ /* 0x000fe400078efe04 */
.L_x_9253:
[----:B------:R-:W-:Y:S05]  /*1920*/  BSYNC B0 ;  /* 0x0000000000007941 */ /* 0x000fea0003800000 */
.L_x_9252:
[----:B------:R-:W0:Y:S02]  /*1930*/  F2I.S64.TRUNC R2, R2 ;  /* 0x0000000200027311 */ /* 0x000e24000020d900 */
[----:B0-----:R-:W-:Y:S01]  /*1940*/  PRMT R0, R2, 0x7610, R0 ;  /* 0x0000761002007816 */ /* 0x001fe20000000000 */
[----:B------:R-:W-:Y:S05]  /*1950*/  BRA `(.L_x_9237) ;  /* 0x0000047000007947 */ /* 0x000fea0003800000 */
.L_x_9250:
        /* <DEDUP_REMOVED lines=21> */
.L_x_9259:
[----:B------:R-:W-:Y:S05]  /*1ab0*/  BSYNC B1 ;  /* 0x0000000000017941 */ /* 0x000fea0003800000 */
.L_x_9258:
[----:B------:R-:W-:Y:S01]  /*1ac0*/  IMAD.SHL.U32 R2, R2, 0x200000, RZ ;  /* 0x0020000002027824 */ /* 0x000fe200078e00ff */
[----:B------:R-:W-:-:S04]  /*1ad0*/  LEA R3, R0, 0x37800000, 0x17 ;  /* 0x3780000000037811 */ /* 0x000fc800078eb8ff */
[----:B------:R-:W-:Y:S02]  /*1ae0*/  LOP3.LUT R2, R3, R2, R4, 0xfe, !PT ;  /* 0x0000000203027212 */ /* 0x000fe400078efe04 */
.L_x_9257:
[----:B------:R-:W-:Y:S05]  /*1af0*/  BSYNC B0 ;  /* 0x0000000000007941 */ /* 0x000fea0003800000 */
.L_x_9256:
[----:B------:R-:W0:Y:S02]  /*1b00*/  F2I.S64.TRUNC R2, R2 ;  /* 0x0000000200027311 */ /* 0x000e24000020d900 */
[----:B0-----:R-:W-:Y:S01]  /*1b10*/  PRMT R0, R2, 0x7610, R0 ;  /* 0x0000761002007816 */ /* 0x001fe20000000000 */
[----:B------:R-:W-:Y:S05]  /*1b20*/  BRA `(.L_x_9237) ;  /* 0x000002a000007947 */ /* 0x000fea0003800000 */
.L_x_9249:
        /* <DEDUP_REMOVED lines=14> */
.L_x_9263:
[----:B------:R-:W-:Y:S05]  /*1c10*/  BSYNC B0 ;  /* 0x0000000000007941 */ /* 0x000fea0003800000 */
.L_x_9262:
[----:B------:R-:W0:Y:S02]  /*1c20*/  F2I.S64.TRUNC R2, R2 ;  /* 0x0000000200027311 */ /* 0x000e24000020d900 */
[----:B0-----:R-:W-:Y:S01]  /*1c30*/  PRMT R0, R2, 0x7610, R0 ;  /* 0x0000761002007816 */ /* 0x001fe20000000000 */
[----:B------:R-:W-:Y:S05]  /*1c40*/  BRA `(.L_x_9237) ;  /* 0x0000018000007947 */ /* 0x000fea0003800000 */
.L_x_9236:
        /* <DEDUP_REMOVED lines=21> */
.L_x_9261:
[----:B------:R0:W5:Y:S01]  /*1da0*/  LDG.E.U8 R0, [R4.64] ;  /* 0x0000002404007981 */ /* 0x000162000c1e1100 */
[----:B------:R-:W-:Y:S05]  /*1db0*/  BRA `(.L_x_9237) ;  /* 0x0000001000007947 */ /* 0x000fea0003800000 */
.L_x_9260:
[----:B------:R0:W5:Y:S02]  /*1dc0*/  LDG.E.U8 R0, [R4.64] ;  /* 0x0000002404007981 */ /* 0x000164000c1e1100 */
.L_x_9237:
[----:B------:R-:W1:Y:S01]  /*1dd0*/  LDC.U8 R6, c[0x0][0x372] ;  /* 0x0000dc80ff067b82 */ /* 0x000e620000000000 */
[C---:B0----5:R-:W-:Y:S02]  /*1de0*/  LOP3.LUT R5, R0.reuse, 0xff, RZ, 0xc0, !PT ;  /* 0x000000ff00057812 */ /* 0x061fe400078ec0ff */
[----:B------:R-:W-:Y:S02]  /*1df0*/  LOP3.LUT R3, R0, 0xff, RZ, 0xc0, !PT ;  /* 0x000000ff00037812 */ /* 0x000fe400078ec0ff */
[----:B------:R-:W-:-:S03]  /*1e00*/  ISETP.GT.U32.AND P0, PT, R5, 0x7, PT ;  /* 0x000000070500780c */ /* 0x000fc60003f04070 */
[----:B------:R-:W0:Y:S01]  /*1e10*/  LDC.U8 R2, c[0x0][0x371] ;  /* 0x0000dc40ff027b82 */ /* 0x000e220000000000 */
[----:B-1----:R-:W-:-:S04]  /*1e20*/  PRMT R4, R6, 0x9910, RZ ;  /* 0x0000991006047816 */ /* 0x002fc800000000ff */
[----:B------:R-:W-:Y:S02]  /*1e30*/  ISETP.GT.AND P1, PT, R4, 0x9, PT ;  /* 0x000000090400780c */ /* 0x000fe40003f24270 */
[----:B0-----:R-:W-:-:S04]  /*1e40*/  SHF.R.U32.HI R2, RZ, R3, R2 ;  /* 0x00000003ff027219 */ /* 0x001fc80000011602 */
[----:B------:R-:W-:-:S07]  /*1e50*/  SEL R3, R2, RZ, !P0 ;  /* 0x000000ff02037207 */ /* 0x000fce0004000000 */
        /* <DEDUP_REMOVED lines=11> */
.L_x_9267:
[----:B------:R0:W-:Y:S01]  /*1f10*/  STG.E.U8 [R16.64], R3 ;  /* 0x0000000310007986 */ /* 0x0001e2000c101124 */
[----:B------:R-:W-:Y:S05]  /*1f20*/  BRA `(.L_x_9269) ;  /* 0x00000e9000007947 */ /* 0x000fea0003800000 */
.L_x_9266:
        /* <DEDUP_REMOVED lines=10> */
.L_x_9271:
[----:B------:R-:W-:-:S05]  /*1fd0*/  LOP3.LUT R3, R3, 0xff, RZ, 0xc0, !PT ;  /* 0x000000ff03037812 */ /* 0x000fca00078ec0ff */
[----:B------:R0:W-:Y:S01]  /*1fe0*/  STG.E [R16.64], R3 ;  /* 0x0000000310007986 */ /* 0x0001e2000c101924 */
[----:B------:R-:W-:Y:S05]  /*1ff0*/  BRA `(.L_x_9269) ;  /* 0x00000dc000007947 */ /* 0x000fea0003800000 */
.L_x_9270:
[----:B------:R-:W-:-:S05]  /*2000*/  LOP3.LUT R3, R3, 0xff, RZ, 0xc0, !PT ;  /* 0x000000ff03037812 */ /* 0x000fca00078ec0ff */
[----:B------:R0:W-:Y:S01]  /*2010*/  STG.E.U16 [R16.64], R3 ;  /* 0x0000000310007986 */ /* 0x0001e2000c101524 */
[----:B------:R-:W-:Y:S05]  /*2020*/  BRA `(.L_x_9269) ;  /* 0x00000d9000007947 */ /* 0x000fea0003800000 */
.L_x_9265:
        /* <DEDUP_REMOVED lines=10> */
.L_x_9273:
[----:B------:R-:W-:-:S04]  /*20d0*/  LOP3.LUT R3, R3, 0xff, RZ, 0xc0, !PT ;  /* 0x000000ff03037812 */ /* 0x000fc800078ec0ff */
[----:B------:R-:W0:Y:S02]  /*20e0*/  I2F.U16 R0, R3 ;  /* 0x0000000300007306 */ /* 0x000e240000101000 */
[----:B0-----:R-:W-:-:S05]  /*20f0*/  F2FP.PACK_AB R0, RZ, R0 ;  /* 0x00000000ff00723e */ /* 0x001fca00000000ff */
[----:B------:R0:W-:Y:S01]  /*2100*/  STG.E.U16 [R16.64], R0 ;  /* 0x0000000010007986 */ /* 0x0001e2000c101524 */
[----:B------:R-:W-:Y:S05]  /*2110*/  BRA `(.L_x_9269) ;  /* 0x00000ca000007947 */ /* 0x000fea0003800000 */
.L_x_9272:
        /* <DEDUP_REMOVED lines=11> */
.L_x_9275:
[----:B------:R-:W-:-:S06]  /*21d0*/  LOP3.LUT R3, R3, 0xff, RZ, 0xc0, !PT ;  /* 0x000000ff03037812 */ /* 0x000fcc00078ec0ff */
[----:B------:R-:W0:Y:S02]  /*21e0*/  I2F.U16 R3, R3 ;  /* 0x0000000300037306 */ /* 0x000e240000101000 */
[----:B0-----:R-:W-:-:S04]  /*21f0*/  F2FP.PACK_AB R3, RZ, R3 ;  /* 0x00000003ff03723e */ /* 0x001fc800000000ff */
[----:B------:R-:W-:-:S05]  /*2200*/  PRMT R3, R3, 0x5410, RZ ;  /* 0x0000541003037816 */ /* 0x000fca00000000ff */
[----:B------:R0:W-:Y:S01]  /*2210*/  STG.E [R16.64], R3 ;  /* 0x0000000310007986 */ /* 0x0001e2000c101924 */
[----:B------:R-:W-:Y:S05]  /*2220*/  BRA `(.L_x_9269) ;  /* 0x00000b9000007947 */ /* 0x000fea0003800000 */
.L_x_9274:
[----:B------:R-:W-:-:S06]  /*2230*/  LOP3.LUT R3, R3, 0xff, RZ, 0xc0, !PT ;  /* 0x000000ff03037812 */ /* 0x000fcc00078ec0ff */
[----:B------:R-:W0:Y:S02]  /*2240*/  I2F.F64.U16 R2, R3 ;  /* 0x0000000300027312 */ /* 0x000e240000101800 */
[----:B0-----:R0:W-:Y:S01]  /*2250*/  STG.E.64 [R16.64], R2 ;  /* 0x0000000210007986 */ /* 0x0011e2000c101b24 */
[----:B------:R-:W-:Y:S05]  /*2260*/  BRA `(.L_x_9269) ;  /* 0x00000b5000007947 */ /* 0x000fea0003800000 */
.L_x_9264:
        /* <DEDUP_REMOVED lines=12> */
.L_x_9278:
[----:B------:R-:W-:Y:S01]  /*2330*/  LOP3.LUT R4, R3, 0xff, RZ, 0xc0, !PT ;  /* 0x000000ff03047812 */ /* 0x000fe200078ec0ff */
[----:B------:R-:W-:-:S05]  /*2340*/  CS2R R6, SRZ ;  /* 0x0000000000067805 */ /* 0x000fca000001ff00 */
[----:B------:R-:W0:Y:S02]  /*2350*/  I2F.F64.U16 R4, R4 ;  /* 0x0000000400047312 */ /* 0x000e240000101800 */
[----:B0-----:R0:W-:Y:S01]  /*2360*/  STG.E.128 [R16.64], R4 ;  /* 0x0000000410007986 */ /* 0x0011e2000c101d24 */
[----:B------:R-:W-:Y:S05]  /*2370*/  BRA `(.L_x_9269) ;  /* 0x00000a4000007947 */ /* 0x000fea0003800000 */
.L_x_9277:
        /* <DEDUP_REMOVED lines=22> */
.L_x_9282:
[----:B------:R-:W-:Y:S05]  /*24e0*/  BSYNC B0 ;  /* 0x0000000000007941 */ /* 0x000fea0003800000 */
.L_x_9281:
[----:B------:R-:W-:-:S05]  /*24f0*/  LOP3.LUT R3, R0, R3, RZ, 0xfc, !PT ;  /* 0x0000000300037212 */ /* 0x000fca00078efcff */
[----:B------:R0:W-:Y:S01]  /*2500*/  STG.E.U8 [R16.64], R3 ;  /* 0x0000000310007986 */ /* 0x0001e2000c101124 */
[----:B------:R-:W-:Y:S05]  /*2510*/  BRA `(.L_x_9269) ;  /* 0x000008a000007947 */ /* 0x000fea0003800000 */
.L_x_9280:
        /* <DEDUP_REMOVED lines=14> */
.L_x_9284:
[----:B------:R-:W-:Y:S01]  /*2600*/  IMAD.MOV.U32 R0, RZ, RZ, 0x7f ;  /* 0x0000007fff007424 */ /* 0x000fe200078e00ff */
[----:B------:R-:W-:-:S04]  /*2610*/  ISETP.GT.U32.AND P0, PT, R2, 0x7f800000, PT ;  /* 0x7f8000000200780c */ /* 0x000fc80003f04070 */
[----:B------:R-:W-:-:S04]  /*2620*/  SEL R0, R0, 0x7c, P0 ;  /* 0x0000007c00007807 */ /* 0x000fc80000000000 */
.L_x_9285:
[----:B------:R-:W-:Y:S05]  /*2630*/  BSYNC B0 ;  /* 0x0000000000007941 */ /* 0x000fea0003800000 */
.L_x_9283:
[----:B------:R-:W-:-:S04]  /*2640*/  LOP3.LUT R2, R3, 0x80000000, RZ, 0xc0, !PT ;  /* 0x8000000003027812 */ /* 0x000fc800078ec0ff */
[----:B------:R-:W-:-:S04]  /*2650*/  SHF.R.U32.HI R3, RZ, 0x18, R2 ;  /* 0x00000018ff037819 */ /* 0x000fc80000011602 */
[----:B------:R-:W-:-:S05]  /*2660*/  LOP3.LUT R3, R0, R3, RZ, 0xfc, !PT ;  /* 0x0000000300037212 */ /* 0x000fca00078efcff */
[----:B------:R0:W-:Y:S01]  /*2670*/  STG.E.U8 [R16.64], R3 ;  /* 0x0000000310007986 */ /* 0x0001e2000c101124 */
[----:B------:R-:W-:Y:S05]  /*2680*/  BRA `(.L_x_9269) ;  /* 0x0000073000007947 */ /* 0x000fea0003800000 */
.L_x_9279:
[----:B------:R-:W-:-:S04]  /*2690*/  LOP3.LUT R3, R3, 0xff, RZ, 0xc0, !PT ;  /* 0x000000ff03037812 */ /* 0x000fc800078ec0ff */
[----:B------:R-:W0:Y:S02]  /*26a0*/  I2F.U16 R0, R3 ;  /* 0x0000000300007306 */ /* 0x000e240000101000 */
[----:B0-----:R-:W-:-:S05]  /*26b0*/  F2FP.BF16.PACK_AB R0, RZ, R0 ;  /* 0x00000000ff00723e */ /* 0x001fca00000010ff */
[----:B------:R0:W-:Y:S01]  /*26c0*/  STG.E.U16 [R16.64], R0 ;  /* 0x0000000010007986 */ /* 0x0001e2000c101524 */
[----:B------:R-:W-:Y:S05]  /*26d0*/  BRA `(.L_x_9269) ;  /* 0x000006e000007947 */ /* 0x000fea0003800000 */
.L_x_9276:
        /* <DEDUP_REMOVED lines=11> */
.L_x_9288:
        /* <DEDUP_REMOVED lines=18> */
.L_x_9291:
[----:B------:R-:W-:-:S04]  /*28b0*/  LOP3.LUT R2, R3, 0x80000000, RZ, 0xc0, !PT ;  /* 0x8000000003027812 */ /* 0x000fc800078ec0ff */
[----:B------:R-:W-:-:S04]  /*28c0*/  SHF.R.U32.HI R3, RZ, 0x18, R2 ;  /* 0x00000018ff037819 */ /* 0x000fc80000011602 */
[----:B------:R-:W-:-:S04]  /*28d0*/  LOP3.LUT R0, R0, R3, RZ, 0xfc, !PT ;  /* 0x0000000300007212 */ /* 0x000fc800078efcff */
[----:B------:R-:W-:Y:S02]  /*28e0*/  PRMT R8, R0, 0x7610, R8 ;  /* 0x0000761000087816 */ /* 0x000fe40000000008 */
.L_x_9290:
[----:B------:R-:W-:Y:S05]  /*28f0*/  BSYNC B0 ;  /* 0x0000000000007941 */ /* 0x000fea0003800000 */
.L_x_9289:
[----:B------:R0:W-:Y:S01]  /*2900*/  STG.E.U8 [R16.64], R8 ;  /* 0x0000000810007986 */ /* 0x0001e2000c101124 */
[----:B------:R-:W-:Y:S05]  /*2910*/  BRA `(.L_x_9269) ;  /* 0x000004a000007947 */ /* 0x000fea0003800000 */
.L_x_9287:
        /* <DEDUP_REMOVED lines=18> */
.L_x_9294:
[----:B------:R-:W-:-:S04]  /*2a40*/  LOP3.LUT R2, R3, 0x80000000, RZ, 0xc0, !PT ;  /* 0x8000000003027812 */ /* 0x000fc800078ec0ff */
[----:B------:R-:W-:-:S04]  /*2a50*/  SHF.R.U32.HI R3, RZ, 0x18, R2 ;  /* 0x00000018ff037819 */ /* 0x000fc80000011602 */
[----:B------:R-:W-:-:S04]  /*2a60*/  LOP3.LUT R0, R0, R3, RZ, 0xfc, !PT ;  /* 0x0000000300007212 */ /* 0x000fc800078efcff */
[----:B------:R-:W-:Y:S02]  /*2a70*/  PRMT R8, R0, 0x7610, R8 ;  /* 0x0000761000087816 */ /* 0x000fe40000000008 */
.L_x_9293:
[----:B------:R-:W-:Y:S05]  /*2a80*/  BSYNC B0 ;  /* 0x0000000000007941 */ /* 0x000fea0003800000 */
.L_x_9292:
[----:B------:R0:W-:Y:S01]  /*2a90*/  STG.E.U8 [R16.64], R8 ;  /* 0x0000000810007986 */ /* 0x0001e2000c101124 */
[----:B------:R-:W-:Y:S05]  /*2aa0*/  BRA `(.L_x_9269) ;  /* 0x0000031000007947 */ /* 0x000fea0003800000 */
.L_x_9286:
        /* <DEDUP_REMOVED lines=23> */
.L_x_9268:
        /* <DEDUP_REMOVED lines=20> */
.L_x_9296:
[----:B------:R-:W-:Y:S01]  /*2d60*/  LOP3.LUT R2, R3, 0xff, RZ, 0xc0, !PT ;  /* 0x000000ff03027812 */ /* 0x000fe200078ec0ff */
[----:B------:R-:W-:-:S05]  /*2d70*/  IMAD.MOV.U32 R3, RZ, RZ, RZ ;  /* 0x000000ffff037224 */ /* 0x000fca00078e00ff */
[----:B------:R0:W-:Y:S01]  /*2d80*/  STG.E.64 [R16.64], R2 ;  /* 0x0000000210007986 */ /* 0x0001e2000c101b24 */
[----:B------:R-:W-:Y:S05]  /*2d90*/  BRA `(.L_x_9269) ;  /* 0x0000002000007947 */ /* 0x000fea0003800000 */
.L_x_9295:
[----:B------:R-:W-:-:S05]  /*2da0*/  LOP3.LUT R3, R3, 0xff, RZ, 0xc0, !PT ;  /* 0x000000ff03037812 */ /* 0x000fca00078ec0ff */
[----:B------:R0:W-:Y:S02]  /*2db0*/  STG.E [R16.64], R3 ;  /* 0x0000000310007986 */ /* 0x0001e4000c101924 */
.L_x_9269:
[----:B------:R-:W-:-:S05]  /*2dc0*/  IMAD R18, R18, 0x200, R23 ;  /* 0x0000020012127824 */ /* 0x000fca00078e0217 */
[----:B------:R-:W-:Y:S02]  /*2dd0*/  IADD3 R19, R18, 0x80, RZ ;  /* 0x0000008012137810 */ /* 0x000fe40007ffe0ff */
.L_x_9230:
[----:B------:R-:W-:Y:S05]  /*2de0*/  BSYNC B6 ;  /* 0x0000000000067941 */ /* 0x000fea0003800000 */
.L_x_9229:
        /* <DEDUP_REMOVED lines=231> */
.L_x_9299:
        /* <DEDUP_REMOVED lines=18> */
.L_x_9303:
[----:B------:R0:W5:Y:S01]  /*3d80*/  LDG.E.U8 R0, [R4.64] ;  /* 0x0000002404007981 */ /* 0x000162000c1e1100 */
[----:B------:R-:W-:Y:S05]  /*3d90*/  BRA `(.L_x_9305) ;  /* 0x00000dc000007947 */ /* 0x000fea0003800000 */
.L_x_9302:
        /* <DEDUP_REMOVED lines=8> */
.L_x_9307:
[----:B------:R0:W5:Y:S01]  /*3e20*/  LDG.E.U8 R0, [R4.64] ;  /* 0x0000002404007981 */ /* 0x000162000c1e1100 */
[----:B------:R-:W-:Y:S05]  /*3e30*/  BRA `(.L_x_9305) ;  /* 0x00000d2000007947 */ /* 0x000fea0003800000 */
.L_x_9306:
[----:B------:R0:W5:Y:S01]  /*3e40*/  LDG.E.U16 R0, [R4.64] ;  /* 0x0000002404007981 */ /* 0x000162000c1e1500 */
[----:B------:R-:W-:Y:S05]  /*3e50*/  BRA `(.L_x_9305) ;  /* 0x00000d0000007947 */ /* 0x000fea0003800000 */
.L_x_9301:
        /* <DEDUP_REMOVED lines=10> */
.L_x_9309:
[----:B------:R-:W2:Y:S02]  /*3f00*/  LDG.E.U16 R2, [R4.64] ;  /* 0x0000002404027981 */ /* 0x000ea4000c1e1500 */
[----:B--2---:R-:W-:-:S06]  /*3f10*/  HADD2.F32 R2, -RZ, R2.H0_H0 ;  /* 0x20000002ff027230 */ /* 0x004fcc0000004100 */
[----:B------:R-:W0:Y:S02]  /*3f20*/  F2I.S64.TRUNC R2, R2 ;  /* 0x0000000200027311 */ /* 0x000e24000020d900 */
[----:B0-----:R-:W-:Y:S01]  /*3f30*/  PRMT R0, R2, 0x7610, R0 ;  /* 0x0000761002007816 */ /* 0x001fe20000000000 */
[----:B------:R-:W-:Y:S05]  /*3f40*/  BRA `(.L_x_9305) ;  /* 0x00000c1000007947 */ /* 0x000fea0003800000 */
.L_x_9308:
        /* <DEDUP_REMOVED lines=10> */
.L_x_9311:
[----:B------:R-:W2:Y:S02]  /*3ff0*/  LDG.E.U16 R4, [R4.64] ;  /* 0x0000002404047981 */ /* 0x000ea4000c1e1500 */
[----:B--2---:R-:W-:-:S06]  /*4000*/  HADD2.F32 R2, -RZ, R4.H0_H0 ;  /* 0x20000004ff027230 */ /* 0x004fcc0000004100 */
[----:B------:R-:W0:Y:S02]  /*4010*/  F2I.S64.TRUNC R2, R2 ;  /* 0x0000000200027311 */ /* 0x000e24000020d900 */
[----:B0-----:R-:W-:Y:S01]  /*4020*/  PRMT R0, R2, 0x7610, R0 ;  /* 0x0000761002007816 */ /* 0x001fe20000000000 */
[----:B------:R-:W-:Y:S05]  /*4030*/  BRA `(.L_x_9305) ;  /* 0x00000b2000007947 */ /* 0x000fea0003800000 */
.L_x_9310:
[----:B------:R-:W2:Y:S02]  /*4040*/  LDG.E.64 R2, [R4.64] ;  /* 0x0000002404027981 */ /* 0x000ea4000c1e1b00 */
[----:B--2---:R-:W0:Y:S02]  /*4050*/  F2I.S64.F64.TRUNC R2, R2 ;  /* 0x0000000200027311 */ /* 0x004e24000030d900 */
[----:B0-----:R-:W-:Y:S01]  /*4060*/  PRMT R0, R2, 0x7610, R0 ;  /* 0x0000761002007816 */ /* 0x001fe20000000000 */
[----:B------:R-:W-:Y:S05]  /*4070*/  BRA `(.L_x_9305) ;  /* 0x00000ae000007947 */ /* 0x000fea0003800000 */
.L_x_9300:
        /* <DEDUP_REMOVED lines=12> */
.L_x_9314:
[----:B------:R-:W2:Y:S02]  /*4140*/  LDG.E.64 R4, [R4.64] ;  /* 0x0000002404047981 */ /* 0x000ea4000c1e1b00 */
[----:B--2---:R-:W0:Y:S02]  /*4150*/  F2I.S64.F64.TRUNC R2, R4 ;  /* 0x0000000400027311 */ /* 0x004e24000030d900 */
[----:B0-----:R-:W-:Y:S01]  /*4160*/  PRMT R0, R2, 0x7610, R0 ;  /* 0x0000761002007816 */ /* 0x001fe20000000000 */
[----:B------:R-:W-:Y:S05]  /*4170*/  BRA `(.L_x_9305) ;  /* 0x000009e000007947 */ /* 0x000fea0003800000 */
.L_x_9313:
        /* <DEDUP_REMOVED lines=28> */
.L_x_9316:
        /* <DEDUP_REMOVED lines=15> */
.L_x_9315:
[----:B------:R-:W2:Y:S02]  /*4430*/  LDG.E.U16 R2, [R4.64] ;  /* 0x0000002404027981 */ /* 0x000ea4000c1e1500 */
[----:B--2---:R-:W-:-:S06]  /*4440*/  PRMT R2, RZ, 0x5410, R2 ;  /* 0x00005410ff027816 */ /* 0x004fcc0000000002 */
[----:B------:R-:W0:Y:S02]  /*4450*/  F2I.S64.TRUNC R2, R2 ;  /* 0x0000000200027311 */ /* 0x000e24000020d900 */
[----:B0-----:R-:W-:Y:S01]  /*4460*/  PRMT R0, R2, 0x7610, R0 ;  /* 0x0000761002007816 */ /* 0x001fe20000000000 */
[----:B------:R-:W-:Y:S05]  /*4470*/  BRA `(.L_x_9305) ;  /* 0x000006e000007947 */ /* 0x000fea0003800000 */
.L_x_9312:
        /* <DEDUP_REMOVED lines=10> */
.L_x_9319:
        /* <DEDUP_REMOVED lines=21> */
.L_x_9323:
[----:B------:R-:W-:Y:S05]  /*4670*/  BSYNC B1 ;  /* 0x0000000000017941 */ /* 0x000fea0003800000 */
.L_x_9322:
[----:B------:R-:W-:Y:S01]  /*4680*/  IMAD.SHL.U32 R2, R2, 0x100000, RZ ;  /* 0x0010000002027824 */ /* 0x000fe200078e00ff */
[----:B------:R-:W-:-:S04]  /*4690*/  LEA R3, R0, 0x3b800000, 0x17 ;  /* 0x3b80000000037811 */ /* 0x000fc800078eb8ff */
[----:B------:R-:W-:Y:S02]  /*46a0*/  LOP3.LUT R2, R3, R2, R4, 0xfe, !PT ;  /* 0x0000000203027212 */ /* 0x000fe400078efe04 */
.L_x_9321:
[----:B------:R-:W-:Y:S05]  /*46b0*/  BSYNC B0 ;  /* 0x0000000000007941 */ /* 0x000fea0003800000 */
.L_x_9320:
[----:B------:R-:W0:Y:S02]  /*46c0*/  F2I.S64.TRUNC R2, R2 ;  /* 0x0000000200027311 */ /* 0x000e24000020d900 */
[----:B0-----:R-:W-:Y:S01]  /*46d0*/  PRMT R0, R2, 0x7610, R0 ;  /* 0x0000761002007816 */ /* 0x001fe20000000000 */
[----:B------:R-:W-:Y:S05]  /*46e0*/  BRA `(.L_x_9305) ;  /* 0x0000047000007947 */ /* 0x000fea0003800000 */
.L_x_9318:
        /* <DEDUP_REMOVED lines=21> */
.L_x_9327:
[----:B------:R-:W-:Y:S05]  /*4840*/  BSYNC B1 ;  /* 0x0000000000017941 */ /* 0x000fea0003800000 */
.L_x_9326:
[----:B------:R-:W-:Y:S01]  /*4850*/  IMAD.SHL.U32 R2, R2, 0x200000, RZ ;  /* 0x0020000002027824 */ /* 0x000fe200078e00ff */
[----:B------:R-:W-:-:S04]  /*4860*/  LEA R3, R0, 0x37800000, 0x17 ;  /* 0x3780000000037811 */ /* 0x000fc800078eb8ff */
[----:B------:R-:W-:Y:S02]  /*4870*/  LOP3.LUT R2, R3, R2, R4, 0xfe, !PT ;  /* 0x0000000203027212 */ /* 0x000fe400078efe04 */
.L_x_9325:
[----:B------:R-:W-:Y:S05]  /*4880*/  BSYNC B0 ;  /* 0x0000000000007941 */ /* 0x000fea0003800000 */
.L_x_9324:
[----:B------:R-:W0:Y:S02]  /*4890*/  F2I.S64.TRUNC R2, R2 ;  /* 0x0000000200027311 */ /* 0x000e24000020d900 */
[----:B0-----:R-:W-:Y:S01]  /*48a0*/  PRMT R0, R2, 0x7610, R0 ;  /* 0x0000761002007816 */ /* 0x001fe20000000000 */
[----:B------:R-:W-:Y:S05]  /*48b0*/  BRA `(.L_x_9305) ;  /* 0x000002a000007947 */ /* 0x000fea0003800000 */
.L_x_9317:
        /* <DEDUP_REMOVED lines=14> */
.L_x_9331:
[----:B------:R-:W-:Y:S05]  /*49a0*/  BSYNC B0 ;  /* 0x0000000000007941 */ /* 0x000fea0003800000 */
.L_x_9330:
[----:B------:R-:W0:Y:S02]  /*49b0*/  F2I.S64.TRUNC R2, R2 ;  /* 0x0000000200027311 */ /* 0x000e24000020d900 */
[----:B0-----:R-:W-:Y:S01]  /*49c0*/  PRMT R0, R2, 0x7610, R0 ;  /* 0x0000761002007816 */ /* 0x001fe20000000000 */
[----:B------:R-:W-:Y:S05]  /*49d0*/  BRA `(.L_x_9305) ;  /* 0x0000018000007947 */ /* 0x000fea0003800000 */
.L_x_9304:
        /* <DEDUP_REMOVED lines=21> */
.L_x_9329:
[----:B------:R0:W5:Y:S01]  /*4b30*/  LDG.E.U8 R0, [R4.64] ;  /* 0x0000002404007981 */ /* 0x000162000c1e1100 */
[----:B------:R-:W-:Y:S05]  /*4b40*/  BRA `(.L_x_9305) ;  /* 0x0000001000007947 */ /* 0x000fea0003800000 */
.L_x_9328:
[----:B------:R0:W5:Y:S02]  /*4b50*/  LDG.E.U8 R0, [R4.64] ;  /* 0x0000002404007981 */ /* 0x000164000c1e1100 */
.L_x_9305:
[----:B0-----:R-:W0:Y:S01]  /*4b60*/  LDC.U8 R5, c[0x0][0x372] ;  /* 0x0000dc80ff057b82 */ /* 0x001e220000000000 */
[C---:B-----5:R-:W-:Y:S02]  /*4b70*/  LOP3.LUT R4, R0.reuse, 0xff, RZ, 0xc0, !PT ;  /* 0x000000ff00047812 */ /* 0x060fe400078ec0ff */
[----:B------:R-:W-:Y:S02]  /*4b80*/  LOP3.LUT R0, R0, 0xff, RZ, 0xc0, !PT ;  /* 0x000000ff00007812 */ /* 0x000fe400078ec0ff */
[----:B------:R-:W-:-:S03]  /*4b90*/  ISETP.GT.U32.AND P0, PT, R4, 0x7, PT ;  /* 0x000000070400780c */ /* 0x000fc60003f04070 */
[----:B------:R-:W1:Y:S01]  /*4ba0*/  LDC.U8 R3, c[0x0][0x371] ;  /* 0x0000dc40ff037b82 */ /* 0x000e620000000000 */
[----:B0-----:R-:W-:-:S04]  /*4bb0*/  PRMT R2, R5, 0x9910, RZ ;  /* 0x0000991005027816 */ /* 0x001fc800000000ff */
[----:B------:R-:W-:Y:S02]  /*4bc0*/  ISETP.GT.AND P1, PT, R2, 0x9, PT ;  /* 0x000000090200780c */ /* 0x000fe40003f24270 */
[----:B-1----:R-:W-:-:S04]  /*4bd0*/  SHF.R.U32.HI R0, RZ, R0, R3 ;  /* 0x00000000ff007219 */ /* 0x002fc80000011603 */
        /* <DEDUP_REMOVED lines=12> */
.L_x_9335:
[----:B------:R0:W-:Y:S01]  /*4ca0*/  STG.E.U8 [R16.64], R3 ;  /* 0x0000000310007986 */ /* 0x0001e2000c101124 */
[----:B------:R-:W-:Y:S05]  /*4cb0*/  BRA `(.L_x_9337) ;  /* 0x00000e9000007947 */ /* 0x000fea0003800000 */
.L_x_9334:
        /* <DEDUP_REMOVED lines=10> */
.L_x_9339:
[----:B------:R-:W-:-:S05]  /*4d60*/  LOP3.LUT R3, R3, 0xff, RZ, 0xc0, !PT ;  /* 0x000000ff03037812 */ /* 0x000fca00078ec0ff */
[----:B------:R0:W-:Y:S01]  /*4d70*/  STG.E [R16.64], R3 ;  /* 0x0000000310007986 */ /* 0x0001e2000c101924 */
[----:B------:R-:W-:Y:S05]  /*4d80*/  BRA `(.L_x_9337) ;  /* 0x00000dc000007947 */ /* 0x000fea0003800000 */
.L_x_9338:
[----:B------:R-:W-:-:S05]  /*4d90*/  LOP3.LUT R3, R3, 0xff, RZ, 0xc0, !PT ;  /* 0x000000ff03037812 */ /* 0x000fca00078ec0ff */
[----:B------:R0:W-:Y:S01]  /*4da0*/  STG.E.U16 [R16.64], R3 ;  /* 0x0000000310007986 */ /* 0x0001e2000c101524 */
[----:B------:R-:W-:Y:S05]  /*4db0*/  BRA `(.L_x_9337) ;  /* 0x00000d9000007947 */ /* 0x000fea0003800000 */
.L_x_9333:
        /* <DEDUP_REMOVED lines=10> */
.L_x_9341:
[----:B------:R-:W-:-:S04]  /*4e60*/  LOP3.LUT R3, R3, 0xff, RZ, 0xc0, !PT ;  /* 0x000000ff03037812 */ /* 0x000fc800078ec0ff */
[----:B------:R-:W0:Y:S02]  /*4e70*/  I2F.U16 R0, R3 ;  /* 0x0000000300007306 */ /* 0x000e240000101000 */
[----:B0-----:R-:W-:-:S05]  /*4e80*/  F2FP.PACK_AB R0, RZ, R0 ;  /* 0x00000000ff00723e */ /* 0x001fca00000000ff */
[----:B------:R0:W-:Y:S01]  /*4e90*/  STG.E.U16 [R16.64], R0 ;  /* 0x0000000010007986 */ /* 0x0001e2000c101524 */
[----:B------:R-:W-:Y:S05]  /*4ea0*/  BRA `(.L_x_9337) ;  /* 0x00000ca000007947 */ /* 0x000fea0003800000 */
.L_x_9340:
        /* <DEDUP_REMOVED lines=11> */
.L_x_9343:
[----:B------:R-:W-:-:S06]  /*4f60*/  LOP3.LUT R3, R3, 0xff, RZ, 0xc0, !PT ;  /* 0x000000ff03037812 */ /* 0x000fcc00078ec0ff */
[----:B------:R-:W0:Y:S02]  /*4f70*/  I2F.U16 R3, R3 ;  /* 0x0000000300037306 */ /* 0x000e240000101000 */
[----:B0-----:R-:W-:-:S04]  /*4f80*/  F2FP.PACK_AB R3, RZ, R3 ;  /* 0x00000003ff03723e */ /* 0x001fc800000000ff */
[----:B------:R-:W-:-:S05]  /*4f90*/  PRMT R3, R3, 0x5410, RZ ;  /* 0x0000541003037816 */ /* 0x000fca00000000ff */
[----:B------:R0:W-:Y:S01]  /*4fa0*/  STG.E [R16.64], R3 ;  /* 0x0000000310007986 */ /* 0x0001e2000c101924 */
[----:B------:R-:W-:Y:S05]  /*4fb0*/  BRA `(.L_x_9337) ;  /* 0x00000b9000007947 */ /* 0x000fea0003800000 */
.L_x_9342:
[----:B------:R-:W-:-:S06]  /*4fc0*/  LOP3.LUT R3, R3, 0xff, RZ, 0xc0, !PT ;  /* 0x000000ff03037812 */ /* 0x000fcc00078ec0ff */
[----:B------:R-:W0:Y:S02]  /*4fd0*/  I2F.F64.U16 R2, R3 ;  /* 0x0000000300027312 */ /* 0x000e240000101800 */
[----:B0-----:R0:W-:Y:S01]  /*4fe0*/  STG.E.64 [R16.64], R2 ;  /* 0x0000000210007986 */ /* 0x0011e2000c101b24 */
[----:B------:R-:W-:Y:S05]  /*4ff0*/  BRA `(.L_x_9337) ;  /* 0x00000b5000007947 */ /* 0x000fea0003800000 */
.L_x_9332:
        /* <DEDUP_REMOVED lines=12> */
.L_x_9346:
[----:B------:R-:W-:Y:S01]  /*50c0*/  LOP3.LUT R4, R3, 0xff, RZ, 0xc0, !PT ;  /* 0x000000ff03047812 */ /* 0x000fe200078ec0ff */
[----:B------:R-:W-:-:S05]  /*50d0*/  CS2R R6, SRZ ;  /* 0x0000000000067805 */ /* 0x000fca000001ff00 */
[----:B------:R-:W0:Y:S02]  /*50e0*/  I2F.F64.U16 R4, R4 ;  /* 0x0000000400047312 */ /* 0x000e240000101800 */
[----:B0-----:R0:W-:Y:S01]  /*50f0*/  STG.E.128 [R16.64], R4 ;  /* 0x0000000410007986 */ /* 0x0011e2000c101d24 */
[----:B------:R-:W-:Y:S05]  /*5100*/  BRA `(.L_x_9337) ;  /* 0x00000a4000007947 */ /* 0x000fea0003800000 */
.L_x_9345:
        /* <DEDUP_REMOVED lines=22> */
.L_x_9350:
[----:B------:R-:W-:Y:S05]  /*5270*/  BSYNC B0 ;  /* 0x0000000000007941 */ /* 0x000fea0003800000 */
.L_x_9349:
[----:B------:R-:W-:-:S05]  /*5280*/  LOP3.LUT R3, R0, R3, RZ, 0xfc, !PT ;  /* 0x0000000300037212 */ /* 0x000fca00078efcff */
[----:B------:R0:W-:Y:S01]  /*5290*/  STG.E.U8 [R16.64], R3 ;  /* 0x0000000310007986 */ /* 0x0001e2000c101124 */
[----:B------:R-:W-:Y:S05]  /*52a0*/  BRA `(.L_x_9337) ;  /* 0x000008a000007947 */ /* 0x000fea0003800000 */
.L_x_9348:
        /* <DEDUP_REMOVED lines=14> */
.L_x_9352:
[----:B------:R-:W-:Y:S01]  /*5390*/  IMAD.MOV.U32 R0, RZ, RZ, 0x7f ;  /* 0x0000007fff007424 */ /* 0x000fe200078e00ff */
[----:B------:R-:W-:-:S04]  /*53a0*/  ISETP.GT.U32.AND P0, PT, R2, 0x7f800000, PT ;  /* 0x7f8000000200780c */ /* 0x000fc80003f04070 */
[----:B------:R-:W-:-:S04]  /*53b0*/  SEL R0, R0, 0x7c, P0 ;  /* 0x0000007c00007807 */ /* 0x000fc80000000000 */
.L_x_9353:
[----:B------:R-:W-:Y:S05]  /*53c0*/  BSYNC B0 ;  /* 0x0000000000007941 */ /* 0x000fea0003800000 */
.L_x_9351:
[----:B------:R-:W-:-:S04]  /*53d0*/  LOP3.LUT R2, R3, 0x80000000, RZ, 0xc0, !PT ;  /* 0x8000000003027812 */ /* 0x000fc800078ec0ff */
[----:B------:R-:W-:-:S04]  /*53e0*/  SHF.R.U32.HI R3, RZ, 0x18, R2 ;  /* 0x00000018ff037819 */ /* 0x000fc80000011602 */
[----:B------:R-:W-:-:S05]  /*53f0*/  LOP3.LUT R3, R0, R3, RZ, 0xfc, !PT ;  /* 0x0000000300037212 */ /* 0x000fca00078efcff */
[----:B------:R0:W-:Y:S01]  /*5400*/  STG.E.U8 [R16.64], R3 ;  /* 0x0000000310007986 */ /* 0x0001e2000c101124 */
[----:B------:R-:W-:Y:S05]  /*5410*/  BRA `(.L_x_9337) ;  /* 0x0000073000007947 */ /* 0x000fea0003800000 */
.L_x_9347:
[----:B------:R-:W-:-:S04]  /*5420*/  LOP3.LUT R3, R3, 0xff, RZ, 0xc0, !PT ;  /* 0x000000ff03037812 */ /* 0x000fc800078ec0ff */
[----:B------:R-:W0:Y:S02]  /*5430*/  I2F.U16 R0, R3 ;  /* 0x0000000300007306 */ /* 0x000e240000101000 */
[----:B0-----:R-:W-:-:S05]  /*5440*/  F2FP.BF16.PACK_AB R0, RZ, R0 ;  /* 0x00000000ff00723e */ /* 0x001fca00000010ff */
[----:B------:R0:W-:Y:S01]  /*5450*/  STG.E.U16 [R16.64], R0 ;  /* 0x0000000010007986 */ /* 0x0001e2000c101524 */
[----:B------:R-:W-:Y:S05]  /*5460*/  BRA `(.L_x_9337) ;  /* 0x000006e000007947 */ /* 0x000fea0003800000 */
.L_x_9344:
        /* <DEDUP_REMOVED lines=11> */
.L_x_9356:
        /* <DEDUP_REMOVED lines=18> */
.L_x_9359:
[----:B------:R-:W-:-:S04]  /*5640*/  LOP3.LUT R2, R3, 0x80000000, RZ, 0xc0, !PT ;  /* 0x8000000003027812 */ /* 0x000fc800078ec0ff */
[----:B------:R-:W-:-:S04]  /*5650*/  SHF.R.U32.HI R3, RZ, 0x18, R2 ;  /* 0x00000018ff037819 */ /* 0x000fc80000011602 */
[----:B------:R-:W-:-:S04]  /*5660*/  LOP3.LUT R0, R0, R3, RZ, 0xfc, !PT ;  /* 0x0000000300007212 */ /* 0x000fc800078efcff */
[----:B------:R-:W-:Y:S02]  /*5670*/  PRMT R8, R0, 0x7610, R8 ;  /* 0x0000761000087816 */ /* 0x000fe40000000008 */
.L_x_9358:
[----:B------:R-:W-:Y:S05]  /*5680*/  BSYNC B0 ;  /* 0x0000000000007941 */ /* 0x000fea0003800000 */
.L_x_9357:
[----:B------:R0:W-:Y:S01]  /*5690*/  STG.E.U8 [R16.64], R8 ;  /* 0x0000000810007986 */ /* 0x0001e2000c101124 */
[----:B------:R-:W-:Y:S05]  /*56a0*/  BRA `(.L_x_9337) ;  /* 0x000004a000007947 */ /* 0x000fea0003800000 */
.L_x_9355:
        /* <DEDUP_REMOVED lines=18> */
.L_x_9362:
[----:B------:R-:W-:-:S04]  /*57d0*/  LOP3.LUT R2, R3, 0x80000000, RZ, 0xc0, !PT ;  /* 0x8000000003027812 */ /* 0x000fc800078ec0ff */
[----:B------:R-:W-:-:S04]  /*57e0*/  SHF.R.U32.HI R3, RZ, 0x18, R2 ;  /* 0x00000018ff037819 */ /* 0x000fc80000011602 */
[----:B------:R-:W-:-:S04]  /*57f0*/  LOP3.LUT R0, R0, R3, RZ, 0xfc, !PT ;  /* 0x0000000300007212 */ /* 0x000fc800078efcff */
[----:B------:R-:W-:Y:S02]  /*5800*/  PRMT R8, R0, 0x7610, R8 ;  /* 0x0000761000087816 */ /* 0x000fe40000000008 */
.L_x_9361:
[----:B------:R-:W-:Y:S05]  /*5810*/  BSYNC B0 ;  /* 0x0000000000007941 */ /* 0x000fea0003800000 */
.L_x_9360:
[----:B------:R0:W-:Y:S01]  /*5820*/  STG.E.U8 [R16.64], R8 ;  /* 0x0000000810007986 */ /* 0x0001e2000c101124 */
[----:B------:R-:W-:Y:S05]  /*5830*/  BRA `(.L_x_9337) ;  /* 0x0000031000007947 */ /* 0x000fea0003800000 */
.L_x_9354:
        /* <DEDUP_REMOVED lines=23> */
.L_x_9336:
        /* <DEDUP_REMOVED lines=20> */
.L_x_9364:
[----:B------:R-:W-:Y:S01]  /*5af0*/  LOP3.LUT R2, R3, 0xff, RZ, 0xc0, !PT ;  /* 0x000000ff03027812 */ /* 0x000fe200078ec0ff */
[----:B------:R-:W-:-:S05]  /*5b00*/  IMAD.MOV.U32 R3, RZ, RZ, RZ ;  /* 0x000000ffff037224 */ /* 0x000fca00078e00ff */
[----:B------:R0:W-:Y:S01]  /*5b10*/  STG.E.64 [R16.64], R2 ;  /* 0x0000000210007986 */ /* 0x0001e2000c101b24 */
[----:B------:R-:W-:Y:S05]  /*5b20*/  BRA `(.L_x_9337) ;  /* 0x0000002000007947 */ /* 0x000fea0003800000 */
.L_x_9363:
[----:B------:R-:W-:-:S05]  /*5b30*/  LOP3.LUT R3, R3, 0xff, RZ, 0xc0, !PT ;  /* 0x000000ff03037812 */ /* 0x000fca00078ec0ff */
[----:B------:R0:W-:Y:S02]  /*5b40*/  STG.E [R16.64], R3 ;  /* 0x0000000310007986 */ /* 0x0001e4000c101924 */
.L_x_9337:
        /* <DEDUP_REMOVED lines=231> */
.L_x_9365:
        /* <DEDUP_REMOVED lines=18> */
.L_x_9369:
[----:B------:R0:W5:Y:S01]  /*6ae0*/  LDG.E.U8 R0, [R4.64] ;  /* 0x0000002404007981 */ /* 0x000162000c1e1100 */
[----:B------:R-:W-:Y:S05]  /*6af0*/  BRA `(.L_x_9371) ;  /* 0x00000dc000007947 */ /* 0x000fea0003800000 */
.L_x_9368:
        /* <DEDUP_REMOVED lines=8> */
.L_x_9373:
[----:B------:R0:W5:Y:S01]  /*6b80*/  LDG.E.U8 R0, [R4.64] ;  /* 0x0000002404007981 */ /* 0x000162000c1e1100 */
[----:B------:R-:W-:Y:S05]  /*6b90*/  BRA `(.L_x_9371) ;  /* 0x00000d2000007947 */ /* 0x000fea0003800000 */
.L_x_9372:
[----:B------:R0:W5:Y:S01]  /*6ba0*/  LDG.E.U16 R0, [R4.64] ;  /* 0x0000002404007981 */ /* 0x000162000c1e1500 */
[----:B------:R-:W-:Y:S05]  /*6bb0*/  BRA `(.L_x_9371) ;  /* 0x00000d0000007947 */ /* 0x000fea0003800000 */
.L_x_9367:
        /* <DEDUP_REMOVED lines=10> */
.L_x_9375:
[----:B------:R-:W2:Y:S02]  /*6c60*/  LDG.E.U16 R2, [R4.64] ;  /* 0x0000002404027981 */ /* 0x000ea4000c1e1500 */
[----:B--2---:R-:W-:-:S06]  /*6c70*/  HADD2.F32 R2, -RZ, R2.H0_H0 ;  /* 0x20000002ff027230 */ /* 0x004fcc0000004100 */
[----:B------:R-:W0:Y:S02]  /*6c80*/  F2I.S64.TRUNC R2, R2 ;  /* 0x0000000200027311 */ /* 0x000e24000020d900 */
[----:B0-----:R-:W-:Y:S01]  /*6c90*/  PRMT R0, R2, 0x7610, R0 ;  /* 0x0000761002007816 */ /* 0x001fe20000000000 */
[----:B------:R-:W-:Y:S05]  /*6ca0*/  BRA `(.L_x_9371) ;  /* 0x00000c1000007947 */ /* 0x000fea0003800000 */
.L_x_9374:
        /* <DEDUP_REMOVED lines=10> */
.L_x_9377:
[----:B------:R-:W2:Y:S02]  /*6d50*/  LDG.E.U16 R4, [R4.64] ;  /* 0x0000002404047981 */ /* 0x000ea4000c1e1500 */
[----:B--2---:R-:W-:-:S06]  /*6d60*/  HADD2.F32 R2, -RZ, R4.H0_H0 ;  /* 0x20000004ff027230 */ /* 0x004fcc0000004100 */
[----:B------:R-:W0:Y:S02]  /*6d70*/  F2I.S64.TRUNC R2, R2 ;  /* 0x0000000200027311 */ /* 0x000e24000020d900 */
[----:B0-----:R-:W-:Y:S01]  /*6d80*/  PRMT R0, R2, 0x7610, R0 ;  /* 0x0000761002007816 */ /* 0x001fe20000000000 */
[----:B------:R-:W-:Y:S05]  /*6d90*/  BRA `(.L_x_9371) ;  /* 0x00000b2000007947 */ /* 0x000fea0003800000 */
.L_x_9376:
[----:B------:R-:W2:Y:S02]  /*6da0*/  LDG.E.64 R2, [R4.64] ;  /* 0x0000002404027981 */ /* 0x000ea4000c1e1b00 */
[----:B--2---:R-:W0:Y:S02]  /*6db0*/  F2I.S64.F64.TRUNC R2, R2 ;  /* 0x0000000200027311 */ /* 0x004e24000030d900 */
[----:B0-----:R-:W-:Y:S01]  /*6dc0*/  PRMT R0, R2, 0x7610, R0 ;  /* 0x0000761002007816 */ /* 0x001fe20000000000 */
[----:B------:R-:W-:Y:S05]  /*6dd0*/  BRA `(.L_x_9371) ;  /* 0x00000ae000007947 */ /* 0x000fea0003800000 */
.L_x_9366:
        /* <DEDUP_REMOVED lines=12> */
.L_x_9380:
[----:B------:R-:W2:Y:S02]  /*6ea0*/  LDG.E.64 R4, [R4.64] ;  /* 0x0000002404047981 */ /* 0x000ea4000c1e1b00 */
[----:B--2---:R-:W0:Y:S02]  /*6eb0*/  F2I.S64.F64.TRUNC R2, R4 ;  /* 0x0000000400027311 */ /* 0x004e24000030d900 */
[----:B0-----:R-:W-:Y:S01]  /*6ec0*/  PRMT R0, R2, 0x7610, R0 ;  /* 0x0000761002007816 */ /* 0x001fe20000000000 */
[----:B------:R-:W-:Y:S05]  /*6ed0*/  BRA `(.L_x_9371) ;  /* 0x000009e000007947 */ /* 0x000fea0003800000 */
.L_x_9379:
        /* <DEDUP_REMOVED lines=28> */
.L_x_9382:
        /* <DEDUP_REMOVED lines=15> */
.L_x_9381:
[----:B------:R-:W2:Y:S02]  /*7190*/  LDG.E.U16 R2, [R4.64] ;  /* 0x0000002404027981 */ /* 0x000ea4000c1e1500 */
[----:B--2---:R-:W-:-:S06]  /*71a0*/  PRMT R2, RZ, 0x5410, R2 ;  /* 0x00005410ff027816 */ /* 0x004fcc0000000002 */
[----:B------:R-:W0:Y:S02]  /*71b0*/  F2I.S64.TRUNC R2, R2 ;  /* 0x0000000200027311 */ /* 0x000e24000020d900 */
[----:B0-----:R-:W-:Y:S01]  /*71c0*/  PRMT R0, R2, 0x7610, R0 ;  /* 0x0000761002007816 */ /* 0x001fe20000000000 */
[----:B------:R-:W-:Y:S05]  /*71d0*/  BRA `(.L_x_9371) ;  /* 0x000006e000007947 */ /* 0x000fea0003800000 */
.L_x_9378:
        /* <DEDUP_REMOVED lines=10> */
.L_x_9385:
        /* <DEDUP_REMOVED lines=21> */
.L_x_9389:
[----:B------:R-:W-:Y:S05]  /*73d0*/  BSYNC B1 ;  /* 0x0000000000017941 */ /* 0x000fea0003800000 */
.L_x_9388:
[----:B------:R-:W-:Y:S01]  /*73e0*/  IMAD.SHL.U32 R2, R2, 0x100000, RZ ;  /* 0x0010000002027824 */ /* 0x000fe200078e00ff */
[----:B------:R-:W-:-:S04]  /*73f0*/  LEA R3, R0, 0x3b800000, 0x17 ;  /* 0x3b80000000037811 */ /* 0x000fc800078eb8ff */
[----:B------:R-:W-:Y:S02]  /*7400*/  LOP3.LUT R2, R3, R2, R4, 0xfe, !PT ;  /* 0x0000000203027212 */ /* 0x000fe400078efe04 */
.L_x_9387:
[----:B------:R-:W-:Y:S05]  /*7410*/  BSYNC B0 ;  /* 0x0000000000007941 */ /* 0x000fea0003800000 */
.L_x_9386:
[----:B------:R-:W0:Y:S02]  /*7420*/  F2I.S64.TRUNC R2, R2 ;  /* 0x0000000200027311 */ /* 0x000e24000020d900 */
[----:B0-----:R-:W-:Y:S01]  /*7430*/  PRMT R0, R2, 0x7610, R0 ;  /* 0x0000761002007816 */ /* 0x001fe20000000000 */
[----:B------:R-:W-:Y:S05]  /*7440*/  BRA `(.L_x_9371) ;  /* 0x0000047000007947 */ /* 0x000fea0003800000 */
.L_x_9384:
        /* <DEDUP_REMOVED lines=21> */
.L_x_9393:
[----:B------:R-:W-:Y:S05]  /*75a0*/  BSYNC B1 ;  /* 0x0000000000017941 */ /* 0x000fea0003800000 */
.L_x_9392:
[----:B------:R-:W-:Y:S01]  /*75b0*/  IMAD.SHL.U32 R2, R2, 0x200000, RZ ;  /* 0x0020000002027824 */ /* 0x000fe200078e00ff */
[----:B------:R-:W-:-:S04]  /*75c0*/  LEA R3, R0, 0x37800000, 0x17 ;  /* 0x3780000000037811 */ /* 0x000fc800078eb8ff */
[----:B------:R-:W-:Y:S02]  /*75d0*/  LOP3.LUT R2, R3, R2, R4, 0xfe, !PT ;  /* 0x0000000203027212 */ /* 0x000fe400078efe04 */
.L_x_9391:
[----:B------:R-:W-:Y:S05]  /*75e0*/  BSYNC B0 ;  /* 0x0000000000007941 */ /* 0x000fea0003800000 */
.L_x_9390:
[----:B------:R-:W0:Y:S02]  /*75f0*/  F2I.S64.TRUNC R2, R2 ;  /* 0x0000000200027311 */ /* 0x000e24000020d900 */
[----:B0-----:R-:W-:Y:S01]  /*7600*/  PRMT R0, R2, 0x7610, R0 ;  /* 0x0000761002007816 */ /* 0x001fe20000000000 */
[----:B------:R-:W-:Y:S05]  /*7610*/  BRA `(.L_x_9371) ;  /* 0x000002a000007947 */ /* 0x000fea0003800000 */
.L_x_9383:
        /* <DEDUP_REMOVED lines=14> */
.L_x_9397:
[----:B------:R-:W-:Y:S05]  /*7700*/  BSYNC B0 ;  /* 0x0000000000007941 */ /* 0x000fea0003800000 */
.L_x_9396:
[----:B------:R-:W0:Y:S02]  /*7710*/  F2I.S64.TRUNC R2, R2 ;  /* 0x0000000200027311 */ /* 0x000e24000020d900 */
[----:B0-----:R-:W-:Y:S01]  /*7720*/  PRMT R0, R2, 0x7610, R0 ;  /* 0x0000761002007816 */ /* 0x001fe20000000000 */
[----:B------:R-:W-:Y:S05]  /*7730*/  BRA `(.L_x_9371) ;  /* 0x0000018000007947 */ /* 0x000fea0003800000 */
.L_x_9370:
        /* <DEDUP_REMOVED lines=21> */
.L_x_9395:
[----:B------:R0:W5:Y:S01]  /*7890*/  LDG.E.U8 R0, [R4.64] ;  /* 0x0000002404007981 */ /* 0x000162000c1e1100 */
[----:B------:R-:W-:Y:S05]  /*78a0*/  BRA `(.L_x_9371) ;  /* 0x0000001000007947 */ /* 0x000fea0003800000 */
.L_x_9394:
[----:B------:R0:W5:Y:S02]  /*78b0*/  LDG.E.U8 R0, [R4.64] ;  /* 0x0000002404007981 */ /* 0x000164000c1e1100 */
.L_x_9371:
        /* <DEDUP_REMOVED lines=20> */
.L_x_9401:
[----:B------:R0:W-:Y:S01]  /*7a00*/  STG.E.U8 [R16.64], R3 ;  /* 0x0000000310007986 */ /* 0x0001e2000c101124 */
[----:B------:R-:W-:Y:S05]  /*7a10*/  BRA `(.L_x_9403) ;  /* 0x00000e9000007947 */ /* 0x000fea0003800000 */
.L_x_9400:
        /* <DEDUP_REMOVED lines=10> */
.L_x_9405:
[----:B------:R-:W-:-:S05]  /*7ac0*/  LOP3.LUT R3, R3, 0xff, RZ, 0xc0, !PT ;  /* 0x000000ff03037812 */ /* 0x000fca00078ec0ff */
[----:B------:R0:W-:Y:S01]  /*7ad0*/  STG.E [R16.64], R3 ;  /* 0x0000000310007986 */ /* 0x0001e2000c101924 */
[----:B------:R-:W-:Y:S05]  /*7ae0*/  BRA `(.L_x_9403) ;  /* 0x00000dc000007947 */ /* 0x000fea0003800000 */
.L_x_9404:
[----:B------:R-:W-:-:S05]  /*7af0*/  LOP3.LUT R3, R3, 0xff, RZ, 0xc0, !PT ;  /* 0x000000ff03037812 */ /* 0x000fca00078ec0ff */
[----:B------:R0:W-:Y:S01]  /*7b00*/  STG.E.U16 [R16.64], R3 ;  /* 0x0000000310007986 */ /* 0x0001e2000c101524 */
[----:B------:R-:W-:Y:S05]  /*7b10*/  BRA `(.L_x_9403) ;  /* 0x00000d9000007947 */ /* 0x000fea0003800000 */
.L_x_9399:
        /* <DEDUP_REMOVED lines=10> */
.L_x_9407:
[----:B------:R-:W-:-:S04]  /*7bc0*/  LOP3.LUT R3, R3, 0xff, RZ, 0xc0, !PT ;  /* 0x000000ff03037812 */ /* 0x000fc800078ec0ff */
[----:B------:R-:W0:Y:S02]  /*7bd0*/  I2F.U16 R0, R3 ;  /* 0x0000000300007306 */ /* 0x000e240000101000 */
[----:B0-----:R-:W-:-:S05]  /*7be0*/  F2FP.PACK_AB R0, RZ, R0 ;  /* 0x00000000ff00723e */ /* 0x001fca00000000ff */
[----:B------:R0:W-:Y:S01]  /*7bf0*/  STG.E.U16 [R16.64], R0 ;  /* 0x0000000010007986 */ /* 0x0001e2000c101524 */
[----:B------:R-:W-:Y:S05]  /*7c00*/  BRA `(.L_x_9403) ;  /* 0x00000ca000007947 */ /* 0x000fea0003800000 */
.L_x_9406:
        /* <DEDUP_REMOVED lines=11> */
.L_x_9409:
[----:B------:R-:W-:-:S06]  /*7cc0*/  LOP3.LUT R3, R3, 0xff, RZ, 0xc0, !PT ;  /* 0x000000ff03037812 */ /* 0x000fcc00078ec0ff */
[----:B------:R-:W0:Y:S02]  /*7cd0*/  I2F.U16 R3, R3 ;  /* 0x0000000300037306 */ /* 0x000e240000101000 */
[----:B0-----:R-:W-:-:S04]  /*7ce0*/  F2FP.PACK_AB R3, RZ, R3 ;  /* 0x00000003ff03723e */ /* 0x001fc800000000ff */
[----:B------:R-:W-:-:S05]  /*7cf0*/  PRMT R3, R3, 0x5410, RZ ;  /* 0x0000541003037816 */ /* 0x000fca00000000ff */
[----:B------:R0:W-:Y:S01]  /*7d00*/  STG.E [R16.64], R3 ;  /* 0x0000000310007986 */ /* 0x0001e2000c101924 */
[----:B------:R-:W-:Y:S05]  /*7d10*/  BRA `(.L_x_9403) ;  /* 0x00000b9000007947 */ /* 0x000fea0003800000 */
.L_x_9408:
[----:B------:R-:W-:-:S06]  /*7d20*/  LOP3.LUT R3, R3, 0xff, RZ, 0xc0, !PT ;  /* 0x000000ff03037812 */ /* 0x000fcc00078ec0ff */
[----:B------:R-:W0:Y:S02]  /*7d30*/  I2F.F64.U16 R2, R3 ;  /* 0x0000000300027312 */ /* 0x000e240000101800 */
[----:B0-----:R0:W-:Y:S01]  /*7d40*/  STG.E.64 [R16.64], R2 ;  /* 0x0000000210007986 */ /* 0x0011e2000c101b24 */
[----:B------:R-:W-:Y:S05]  /*7d50*/  BRA `(.L_x_9403) ;  /* 0x00000b5000007947 */ /* 0x000fea0003800000 */
.L_x_9398:
        /* <DEDUP_REMOVED lines=12> */
.L_x_9412:
[----:B------:R-:W-:Y:S01]  /*7e20*/  LOP3.LUT R4, R3, 0xff, RZ, 0xc0, !PT ;  /* 0x000000ff03047812 */ /* 0x000fe200078ec0ff */
[----:B------:R-:W-:-:S05]  /*7e30*/  CS2R R6, SRZ ;  /* 0x0000000000067805 */ /* 0x000fca000001ff00 */
[----:B------:R-:W0:Y:S02]  /*7e40*/  I2F.F64.U16 R4, R4 ;  /* 0x0000000400047312 */ /* 0x000e240000101800 */
[----:B0-----:R0:W-:Y:S01]  /*7e50*/  STG.E.128 [R16.64], R4 ;  /* 0x0000000410007986 */ /* 0x0011e2000c101d24 */
[----:B------:R-:W-:Y:S05]  /*7e60*/  BRA `(.L_x_9403) ;  /* 0x00000a4000007947 */ /* 0x000fea0003800000 */
.L_x_9411:
        /* <DEDUP_REMOVED lines=22> */
.L_x_9416:
[----:B------:R-:W-:Y:S05]  /*7fd0*/  BSYNC B0 ;  /* 0x0000000000007941 */ /* 0x000fea0003800000 */
.L_x_9415:
[----:B------:R-:W-:-:S05]  /*7fe0*/  LOP3.LUT R3, R0, R3, RZ, 0xfc, !PT ;  /* 0x0000000300037212 */ /* 0x000fca00078efcff */
[----:B------:R0:W-:Y:S01]  /*7ff0*/  STG.E.U8 [R16.64], R3 ;  /* 0x0000000310007986 */ /* 0x0001e2000c101124 */
[----:B------:R-:W-:Y:S05]  /*8000*/  BRA `(.L_x_9403) ;  /* 0x000008a000007947 */ /* 0x000fea0003800000 */
.L_x_9414:
        /* <DEDUP_REMOVED lines=14> */
.L_x_9418:
[----:B------:R-:W-:Y:S01]  /*80f0*/  IMAD.MOV.U32 R0, RZ, RZ, 0x7f ;  /* 0x0000007fff007424 */ /* 0x000fe200078e00ff */
[----:B------:R-:W-:-:S04]  /*8100*/  ISETP.GT.U32.AND P0, PT, R2, 0x7f800000, PT ;  /* 0x7f8000000200780c */ /* 0x000fc80003f04070 */
[----:B------:R-:W-:-:S04]  /*8110*/  SEL R0, R0, 0x7c, P0 ;  /* 0x0000007c00007807 */ /* 0x000fc80000000000 */
.L_x_9419:
[----:B------:R-:W-:Y:S05]  /*8120*/  BSYNC B0 ;  /* 0x0000000000007941 */ /* 0x000fea0003800000 */
.L_x_9417:
[----:B------:R-:W-:-:S04]  /*8130*/  LOP3.LUT R2, R3, 0x80000000, RZ, 0xc0, !PT ;  /* 0x8000000003027812 */ /* 0x000fc800078ec0ff */
[----:B------:R-:W-:-:S04]  /*8140*/  SHF.R.U32.HI R3, RZ, 0x18, R2 ;  /* 0x00000018ff037819 */ /* 0x000fc80000011602 */
[----:B------:R-:W-:-:S05]  /*8150*/  LOP3.LUT R3, R0, R3, RZ, 0xfc, !PT ;  /* 0x0000000300037212 */ /* 0x000fca00078efcff */
[----:B------:R0:W-:Y:S01]  /*8160*/  STG.E.U8 [R16.64], R3 ;  /* 0x0000000310007986 */ /* 0x0001e2000c101124 */
[----:B------:R-:W-:Y:S05]  /*8170*/  BRA `(.L_x_9403) ;  /* 0x0000073000007947 */ /* 0x000fea0003800000 */
.L_x_9413:
[----:B------:R-:W-:-:S04]  /*8180*/  LOP3.LUT R3, R3, 0xff, RZ, 0xc0, !PT ;  /* 0x000000ff03037812 */ /* 0x000fc800078ec0ff */
[----:B------:R-:W0:Y:S02]  /*8190*/  I2F.U16 R0, R3 ;  /* 0x0000000300007306 */ /* 0x000e240000101000 */
[----:B0-----:R-:W-:-:S05]  /*81a0*/  F2FP.BF16.PACK_AB R0, RZ, R0 ;  /* 0x00000000ff00723e */ /* 0x001fca00000010ff */
[----:B------:R0:W-:Y:S01]  /*81b0*/  STG.E.U16 [R16.64], R0 ;  /* 0x0000000010007986 */ /* 0x0001e2000c101524 */
[----:B------:R-:W-:Y:S05]  /*81c0*/  BRA `(.L_x_9403) ;  /* 0x000006e000007947 */ /* 0x000fea0003800000 */
.L_x_9410:
        /* <DEDUP_REMOVED lines=11> */
.L_x_9422:
        /* <DEDUP_REMOVED lines=18> */
.L_x_9425:
[----:B------:R-:W-:-:S04]  /*83a0*/  LOP3.LUT R2, R3, 0x80000000, RZ, 0xc0, !PT ;  /* 0x8000000003027812 */ /* 0x000fc800078ec0ff */
[----:B------:R-:W-:-:S04]  /*83b0*/  SHF.R.U32.HI R3, RZ, 0x18, R2 ;  /* 0x00000018ff037819 */ /* 0x000fc80000011602 */
[----:B------:R-:W-:-:S04]  /*83c0*/  LOP3.LUT R0, R0, R3, RZ, 0xfc, !PT ;  /* 0x0000000300007212 */ /* 0x000fc800078efcff */
[----:B------:R-:W-:Y:S02]  /*83d0*/  PRMT R8, R0, 0x7610, R8 ;  /* 0x0000761000087816 */ /* 0x000fe40000000008 */
.L_x_9424:
[----:B------:R-:W-:Y:S05]  /*83e0*/  BSYNC B0 ;  /* 0x0000000000007941 */ /* 0x000fea0003800000 */
.L_x_9423:
[----:B------:R0:W-:Y:S01]  /*83f0*/  STG.E.U8 [R16.64], R8 ;  /* 0x0000000810007986 */ /* 0x0001e2000c101124 */
[----:B------:R-:W-:Y:S05]  /*8400*/  BRA `(.L_x_9403) ;  /* 0x000004a000007947 */ /* 0x000fea0003800000 */
.L_x_9421:
        /* <DEDUP_REMOVED lines=18> */
.L_x_9428:
[----:B------:R-:W-:-:S04]  /*8530*/  LOP3.LUT R2, R3, 0x80000000, RZ, 0xc0, !PT ;  /* 0x8000000003027812 */ /* 0x000fc800078ec0ff */
[----:B------:R-:W-:-:S04]  /*8540*/  SHF.R.U32.HI R3, RZ, 0x18, R2 ;  /* 0x00000018ff037819 */ /* 0x000fc80000011602 */
[----:B------:R-:W-:-:S04]  /*8550*/  LOP3.LUT R0, R0, R3, RZ, 0xfc, !PT ;  /* 0x0000000300007212 */ /* 0x000fc800078efcff */
[----:B------:R-:W-:Y:S02]  /*8560*/  PRMT R8, R0, 0x7610, R8 ;  /* 0x0000761000087816 */ /* 0x000fe40000000008 */
.L_x_9427:
[----:B------:R-:W-:Y:S05]  /*8570*/  BSYNC B0 ;  /* 0x0000000000007941 */ /* 0x000fea0003800000 */
.L_x_9426:
[----:B------:R0:W-:Y:S01]  /*8580*/  STG.E.U8 [R16.64], R8 ;  /* 0x0000000810007986 */ /* 0x0001e2000c101124 */
[----:B------:R-:W-:Y:S05]  /*8590*/  BRA `(.L_x_9403) ;  /* 0x0000031000007947 */ /* 0x000fea0003800000 */
.L_x_9420:
        /* <DEDUP_REMOVED lines=23> */
.L_x_9402:
        /* <DEDUP_REMOVED lines=20> */
.L_x_9430:
[----:B------:R-:W-:Y:S01]  /*8850*/  LOP3.LUT R2, R3, 0xff, RZ, 0xc0, !PT ;  /* 0x000000ff03027812 */ /* 0x000fe200078ec0ff */
[----:B------:R-:W-:-:S05]  /*8860*/  IMAD.MOV.U32 R3, RZ, RZ, RZ ;  /* 0x000000ffff037224 */ /* 0x000fca00078e00ff */
[----:B------:R0:W-:Y:S01]  /*8870*/  STG.E.64 [R16.64], R2 ;  /* 0x0000000210007986 */ /* 0x0001e2000c101b24 */
[----:B------:R-:W-:Y:S05]  /*8880*/  BRA `(.L_x_9403) ;  /* 0x0000002000007947 */ /* 0x000fea0003800000 */
.L_x_9429:
[----:B------:R-:W-:-:S05]  /*8890*/  LOP3.LUT R3, R3, 0xff, RZ, 0xc0, !PT ;  /* 0x000000ff03037812 */ /* 0x000fca00078ec0ff */
[----:B------:R0:W-:Y:S02]  /*88a0*/  STG.E [R16.64], R3 ;  /* 0x0000000310007986 */ /* 0x0001e4000c101924 */
.L_x_9403:
[----:B------:R-:W-:Y:S02]  /*88b0*/  IADD3 R19, R19, 0x80, RZ ;  /* 0x0000008013137810 */ /* 0x000fe40007ffe0ff */
.L_x_9298:
[----:B------:R-:W-:Y:S05]  /*88c0*/  BSYNC B6 ;  /* 0x0000000000067941 */ /* 0x000fea0003800000 */
.L_x_9297:
        /* <DEDUP_REMOVED lines=230> */
.L_x_9431:
        /* <DEDUP_REMOVED lines=18> */
.L_x_9435:
[----:B------:R0:W5:Y:S01]  /*9850*/  LDG.E.U8 R0, [R4.64] ;  /* 0x0000002404007981 */ /* 0x000162000c1e1100 */
[----:B------:R-:W-:Y:S05]  /*9860*/  BRA `(.L_x_9437) ;  /* 0x00000dc000007947 */ /* 0x000fea0003800000 */
.L_x_9434:
        /* <DEDUP_REMOVED lines=8> */
.L_x_9439:
[----:B------:R0:W5:Y:S01]  /*98f0*/  LDG.E.U8 R0, [R4.64] ;  /* 0x0000002404007981 */ /* 0x000162000c1e1100 */
[----:B------:R-:W-:Y:S05]  /*9900*/  BRA `(.L_x_9437) ;  /* 0x00000d2000007947 */ /* 0x000fea0003800000 */
.L_x_9438:
[----:B------:R0:W5:Y:S01]  /*9910*/  LDG.E.U16 R0, [R4.64] ;  /* 0x0000002404007981 */ /* 0x000162000c1e1500 */
[----:B------:R-:W-:Y:S05]  /*9920*/  BRA `(.L_x_9437) ;  /* 0x00000d0000007947 */ /* 0x000fea0003800000 */
.L_x_9433:
        /* <DEDUP_REMOVED lines=10> */
.L_x_9441:
[----:B------:R-:W2:Y:S02]  /*99d0*/  LDG.E.U16 R2, [R4.64] ;  /* 0x0000002404027981 */ /* 0x000ea4000c1e1500 */
[----:B--2---:R-:W-:-:S06]  /*99e0*/  HADD2.F32 R2, -RZ, R2.H0_H0 ;  /* 0x20000002ff027230 */ /* 0x004fcc0000004100 */
[----:B------:R-:W0:Y:S02]  /*99f0*/  F2I.S64.TRUNC R2, R2 ;  /* 0x0000000200027311 */ /* 0x000e24000020d900 */
[----:B0-----:R-:W-:Y:S01]  /*9a00*/  PRMT R0, R2, 0x7610, R0 ;  /* 0x0000761002007816 */ /* 0x001fe20000000000 */
[----:B------:R-:W-:Y:S05]  /*9a10*/  BRA `(.L_x_9437) ;  /* 0x00000c1000007947 */ /* 0x000fea0003800000 */
.L_x_9440:
        /* <DEDUP_REMOVED lines=10> */
.L_x_9443:
[----:B------:R-:W2:Y:S02]  /*9ac0*/  LDG.E.U16 R4, [R4.64] ;  /* 0x0000002404047981 */ /* 0x000ea4000c1e1500 */
[----:B--2---:R-:W-:-:S06]  /*9ad0*/  HADD2.F32 R2, -RZ, R4.H0_H0 ;  /* 0x20000004ff027230 */ /* 0x004fcc0000004100 */
[----:B------:R-:W0:Y:S02]  /*9ae0*/  F2I.S64.TRUNC R2, R2 ;  /* 0x0000000200027311 */ /* 0x000e24000020d900 */
[----:B0-----:R-:W-:Y:S01]  /*9af0*/  PRMT R0, R2, 0x7610, R0 ;  /* 0x0000761002007816 */ /* 0x001fe20000000000 */
[----:B------:R-:W-:Y:S05]  /*9b00*/  BRA `(.L_x_9437) ;  /* 0x00000b2000007947 */ /* 0x000fea0003800000 */
.L_x_9442:
[----:B------:R-:W2:Y:S02]  /*9b10*/  LDG.E.64 R2, [R4.64] ;  /* 0x0000002404027981 */ /* 0x000ea4000c1e1b00 */
[----:B--2---:R-:W0:Y:S02]  /*9b20*/  F2I.S64.F64.TRUNC R2, R2 ;  /* 0x0000000200027311 */ /* 0x004e24000030d900 */
[----:B0-----:R-:W-:Y:S01]  /*9b30*/  PRMT R0, R2, 0x7610, R0 ;  /* 0x0000761002007816 */ /* 0x001fe20000000000 */
[----:B------:R-:W-:Y:S05]  /*9b40*/  BRA `(.L_x_9437) ;  /* 0x00000ae000007947 */ /* 0x000fea0003800000 */
.L_x_9432:
        /* <DEDUP_REMOVED lines=12> */
.L_x_9446:
[----:B------:R-:W2:Y:S02]  /*9c10*/  LDG.E.64 R4, [R4.64] ;  /* 0x0000002404047981 */ /* 0x000ea4000c1e1b00 */
[----:B--2---:R-:W0:Y:S02]  /*9c20*/  F2I.S64.F64.TRUNC R2, R4 ;  /* 0x0000000400027311 */ /* 0x004e24000030d900 */
[----:B0-----:R-:W-:Y:S01]  /*9c30*/  PRMT R0, R2, 0x7610, R0 ;  /* 0x0000761002007816 */ /* 0x001fe20000000000 */
[----:B------:R-:W-:Y:S05]  /*9c40*/  BRA `(.L_x_9437) ;  /* 0x000009e000007947 */ /* 0x000fea0003800000 */
.L_x_9445:
        /* <DEDUP_REMOVED lines=28> */
.L_x_9448:
        /* <DEDUP_REMOVED lines=15> */
.L_x_9447:
[----:B------:R-:W2:Y:S02]  /*9f00*/  LDG.E.U16 R2, [R4.64] ;  /* 0x0000002404027981 */ /* 0x000ea4000c1e1500 */
[----:B--2---:R-:W-:-:S06]  /*9f10*/  PRMT R2, RZ, 0x5410, R2 ;  /* 0x00005410ff027816 */ /* 0x004fcc0000000002 */
[----:B------:R-:W0:Y:S02]  /*9f20*/  F2I.S64.TRUNC R2, R2 ;  /* 0x0000000200027311 */ /* 0x000e24000020d900 */
[----:B0-----:R-:W-:Y:S01]  /*9f30*/  PRMT R0, R2, 0x7610, R0 ;  /* 0x0000761002007816 */ /* 0x001fe20000000000 */
[----:B------:R-:W-:Y:S05]  /*9f40*/  BRA `(.L_x_9437) ;  /* 0x000006e000007947 */ /* 0x000fea0003800000 */
.L_x_9444:
        /* <DEDUP_REMOVED lines=10> */
.L_x_9451:
        /* <DEDUP_REMOVED lines=21> */
.L_x_9455:
[----:B------:R-:W-:Y:S05]  /*a140*/  BSYNC B1 ;  /* 0x0000000000017941 */ /* 0x000fea0003800000 */
.L_x_9454:
[----:B------:R-:W-:Y:S01]  /*a150*/  IMAD.SHL.U32 R2, R2, 0x100000, RZ ;  /* 0x0010000002027824 */ /* 0x000fe200078e00ff */
[----:B------:R-:W-:-:S04]  /*a160*/  LEA R3, R0, 0x3b800000, 0x17 ;  /* 0x3b80000000037811 */ /* 0x000fc800078eb8ff */
[----:B------:R-:W-:Y:S02]  /*a170*/  LOP3.LUT R2, R3, R2, R4, 0xfe, !PT ;  /* 0x0000000203027212 */ /* 0x000fe400078efe04 */
.L_x_9453:
[----:B------:R-:W-:Y:S05]  /*a180*/  BSYNC B0 ;  /* 0x0000000000007941 */ /* 0x000fea0003800000 */
.L_x_9452:
[----:B------:R-:W0:Y:S02]  /*a190*/  F2I.S64.TRUNC R2, R2 ;  /* 0x0000000200027311 */ /* 0x000e24000020d900 */
[----:B0-----:R-:W-:Y:S01]  /*a1a0*/  PRMT R0, R2, 0x7610, R0 ;  /* 0x0000761002007816 */ /* 0x001fe20000000000 */
[----:B------:R-:W-:Y:S05]  /*a1b0*/  BRA `(.L_x_9437) ;  /* 0x0000047000007947 */ /* 0x000fea0003800000 */
.L_x_9450:
        /* <DEDUP_REMOVED lines=21> */
.L_x_9459:
[----:B------:R-:W-:Y:S05]  /*a310*/  BSYNC B1 ;  /* 0x0000000000017941 */ /* 0x000fea0003800000 */
.L_x_9458:
[----:B------:R-:W-:Y:S01]  /*a320*/  IMAD.SHL.U32 R2, R2, 0x200000, RZ ;  /* 0x0020000002027824 */ /* 0x000fe200078e00ff */
[----:B------:R-:W-:-:S04]  /*a330*/  LEA R3, R0, 0x37800000, 0x17 ;  /* 0x3780000000037811 */ /* 0x000fc800078eb8ff */
[----:B------:R-:W-:Y:S02]  /*a340*/  LOP3.LUT R2, R3, R2, R4, 0xfe, !PT ;  /* 0x0000000203027212 */ /* 0x000fe400078efe04 */
.L_x_9457:
[----:B------:R-:W-:Y:S05]  /*a350*/  BSYNC B0 ;  /* 0x0000000000007941 */ /* 0x000fea0003800000 */
.L_x_9456:
[----:B------:R-:W0:Y:S02]  /*a360*/  F2I.S64.TRUNC R2, R2 ;  /* 0x0000000200027311 */ /* 0x000e24000020d900 */
[----:B0-----:R-:W-:Y:S01]  /*a370*/  PRMT R0, R2, 0x7610, R0 ;  /* 0x0000761002007816 */ /* 0x001fe20000000000 */
[----:B------:R-:W-:Y:S05]  /*a380*/  BRA `(.L_x_9437) ;  /* 0x000002a000007947 */ /* 0x000fea0003800000 */
.L_x_9449:
        /* <DEDUP_REMOVED lines=14> */
.L_x_9463:
[----:B------:R-:W-:Y:S05]  /*a470*/  BSYNC B0 ;  /* 0x0000000000007941 */ /* 0x000fea0003800000 */
.L_x_9462:
[----:B------:R-:W0:Y:S02]  /*a480*/  F2I.S64.TRUNC R2, R2 ;  /* 0x0000000200027311 */ /* 0x000e24000020d900 */
[----:B0-----:R-:W-:Y:S01]  /*a490*/  PRMT R0, R2, 0x7610, R0 ;  /* 0x0000761002007816 */ /* 0x001fe20000000000 */
[----:B------:R-:W-:Y:S05]  /*a4a0*/  BRA `(.L_x_9437) ;  /* 0x0000018000007947 */ /* 0x000fea0003800000 */
.L_x_9436:
        /* <DEDUP_REMOVED lines=21> */
.L_x_9461:
[----:B------:R0:W5:Y:S01]  /*a600*/  LDG.E.U8 R0, [R4.64] ;  /* 0x0000002404007981 */ /* 0x000162000c1e1100 */
[----:B------:R-:W-:Y:S05]  /*a610*/  BRA `(.L_x_9437) ;  /* 0x0000001000007947 */ /* 0x000fea0003800000 */
.L_x_9460:
[----:B------:R0:W5:Y:S02]  /*a620*/  LDG.E.U8 R0, [R4.64] ;  /* 0x0000002404007981 */ /* 0x000164000c1e1100 */
.L_x_9437:
        /* <DEDUP_REMOVED lines=20> */
.L_x_9467:
[----:B------:R-:W-:Y:S01]  /*a770*/  STG.E.U8 [R16.64], R3 ;  /* 0x0000000310007986 */ /* 0x000fe2000c101124 */
[----:B------:R-:W-:Y:S05]  /*a780*/  EXIT ;  /* 0x000000000000794d */ /* 0x000fea0003800000 */
.L_x_9466:
        /* <DEDUP_REMOVED lines=10> */
.L_x_9470:
[----:B------:R-:W-:-:S05]  /*a830*/  LOP3.LUT R3, R3, 0xff, RZ, 0xc0, !PT ;  /* 0x000000ff03037812 */ /* 0x000fca00078ec0ff */
[----:B------:R-:W-:Y:S01]  /*a840*/  STG.E [R16.64], R3 ;  /* 0x0000000310007986 */ /* 0x000fe2000c101924 */
[----:B------:R-:W-:Y:S05]  /*a850*/  EXIT ;  /* 0x000000000000794d */ /* 0x000fea0003800000 */
.L_x_9469:
[----:B------:R-:W-:-:S05]  /*a860*/  LOP3.LUT R3, R3, 0xff, RZ, 0xc0, !PT ;  /* 0x000000ff03037812 */ /* 0x000fca00078ec0ff */
[----:B------:R-:W-:Y:S01]  /*a870*/  STG.E.U16 [R16.64], R3 ;  /* 0x0000000310007986 */ /* 0x000fe2000c101524 */
[----:B------:R-:W-:Y:S05]  /*a880*/  EXIT ;  /* 0x000000000000794d */ /* 0x000fea0003800000 */
.L_x_9465:
        /* <DEDUP_REMOVED lines=10> */
.L_x_9472:
[----:B------:R-:W-:-:S04]  /*a930*/  LOP3.LUT R3, R3, 0xff, RZ, 0xc0, !PT ;  /* 0x000000ff03037812 */ /* 0x000fc800078ec0ff */
[----:B------:R-:W0:Y:S02]  /*a940*/  I2F.U16 R0, R3 ;  /* 0x0000000300007306 */ /* 0x000e240000101000 */
[----:B0-----:R-:W-:-:S05]  /*a950*/  F2FP.PACK_AB R0, RZ, R0 ;  /* 0x00000000ff00723e */ /* 0x001fca00000000ff */
[----:B------:R-:W-:Y:S01]  /*a960*/  STG.E.U16 [R16.64], R0 ;  /* 0x0000000010007986 */ /* 0x000fe2000c101524 */
[----:B------:R-:W-:Y:S05]  /*a970*/  EXIT ;  /* 0x000000000000794d */ /* 0x000fea0003800000 */
.L_x_9471:
        /* <DEDUP_REMOVED lines=11> */
.L_x_9474:
[----:B------:R-:W-:-:S06]  /*aa30*/  LOP3.LUT R3, R3, 0xff, RZ, 0xc0, !PT ;  /* 0x000000ff03037812 */ /* 0x000fcc00078ec0ff */
[----:B------:R-:W0:Y:S02]  /*aa40*/  I2F.U16 R3, R3 ;  /* 0x0000000300037306 */ /* 0x000e240000101000 */
[----:B0-----:R-:W-:-:S04]  /*aa50*/  F2FP.PACK_AB R3, RZ, R3 ;  /* 0x00000003ff03723e */ /* 0x001fc800000000ff */
[----:B------:R-:W-:-:S05]  /*aa60*/  PRMT R3, R3, 0x5410, RZ ;  /* 0x0000541003037816 */ /* 0x000fca00000000ff */
[----:B------:R-:W-:Y:S01]  /*aa70*/  STG.E [R16.64], R3 ;  /* 0x0000000310007986 */ /* 0x000fe2000c101924 */
[----:B------:R-:W-:Y:S05]  /*aa80*/  EXIT ;  /* 0x000000000000794d */ /* 0x000fea0003800000 */
.L_x_9473:
[----:B------:R-:W-:-:S06]  /*aa90*/  LOP3.LUT R3, R3, 0xff, RZ, 0xc0, !PT ;  /* 0x000000ff03037812 */ /* 0x000fcc00078ec0ff */
[----:B------:R-:W0:Y:S02]  /*aaa0*/  I2F.F64.U16 R2, R3 ;  /* 0x0000000300027312 */ /* 0x000e240000101800 */
[----:B0-----:R-:W-:Y:S01]  /*aab0*/  STG.E.64 [R16.64], R2 ;  /* 0x0000000210007986 */ /* 0x001fe2000c101b24 */
[----:B------:R-:W-:Y:S05]  /*aac0*/  EXIT ;  /* 0x000000000000794d */ /* 0x000fea0003800000 */
.L_x_9464:
        /* <DEDUP_REMOVED lines=12> */
.L_x_9477:
[----:B------:R-:W-:Y:S01]  /*ab90*/  LOP3.LUT R4, R3, 0xff, RZ, 0xc0, !PT ;  /* 0x000000ff03047812 */ /* 0x000fe200078ec0ff */
[----:B------:R-:W-:-:S05]  /*aba0*/  CS2R R6, SRZ ;  /* 0x0000000000067805 */ /* 0x000fca000001ff00 */
[----:B------:R-:W0:Y:S02]  /*abb0*/  I2F.F64.U16 R4, R4 ;  /* 0x0000000400047312 */ /* 0x000e240000101800 */
[----:B0-----:R-:W-:Y:S01]  /*abc0*/  STG.E.128 [R16.64], R4 ;  /* 0x0000000410007986 */ /* 0x001fe2000c101d24 */
[----:B------:R-:W-:Y:S05]  /*abd0*/  EXIT ;  /* 0x000000000000794d */ /* 0x000fea0003800000 */
.L_x_9476:
        /* <DEDUP_REMOVED lines=22> */
.L_x_9481:
[----:B------:R-:W-:Y:S05]  /*ad40*/  BSYNC B0 ;  /* 0x0000000000007941 */ /* 0x000fea0003800000 */
.L_x_9480:
[----:B------:R-:W-:-:S05]  /*ad50*/  LOP3.LUT R3, R0, R3, RZ, 0xfc, !PT ;  /* 0x0000000300037212 */ /* 0x000fca00078efcff */
[----:B------:R-:W-:Y:S01]  /*ad60*/  STG.E.U8 [R16.64], R3 ;  /* 0x0000000310007986 */ /* 0x000fe2000c101124 */
[----:B------:R-:W-:Y:S05]  /*ad70*/  EXIT ;  /* 0x000000000000794d */ /* 0x000fea0003800000 */
.L_x_9479:
        /* <DEDUP_REMOVED lines=14> */
.L_x_9483:
[----:B------:R-:W-:Y:S01]  /*ae60*/  IMAD.MOV.U32 R0, RZ, RZ, 0x7f ;  /* 0x0000007fff007424 */ /* 0x000fe200078e00ff */
[----:B------:R-:W-:-:S04]  /*ae70*/  ISETP.GT.U32.AND P0, PT, R2, 0x7f800000, PT ;  /* 0x7f8000000200780c */ /* 0x000fc80003f04070 */
[----:B------:R-:W-:-:S04]  /*ae80*/  SEL R0, R0, 0x7c, P0 ;  /* 0x0000007c00007807 */ /* 0x000fc80000000000 */
.L_x_9484:
[----:B------:R-:W-:Y:S05]  /*ae90*/  BSYNC B0 ;  /* 0x0000000000007941 */ /* 0x000fea0003800000 */
.L_x_9482:
[----:B------:R-:W-:-:S04]  /*aea0*/  LOP3.LUT R2, R3, 0x80000000, RZ, 0xc0, !PT ;  /* 0x8000000003027812 */ /* 0x000fc800078ec0ff */
[----:B------:R-:W-:-:S04]  /*aeb0*/  SHF.R.U32.HI R3, RZ, 0x18, R2 ;  /* 0x00000018ff037819 */ /* 0x000fc80000011602 */
[----:B------:R-:W-:-:S05]  /*aec0*/  LOP3.LUT R3, R0, R3, RZ, 0xfc, !PT ;  /* 0x0000000300037212 */ /* 0x000fca00078efcff */
[----:B------:R-:W-:Y:S01]  /*aed0*/  STG.E.U8 [R16.64], R3 ;  /* 0x0000000310007986 */ /* 0x000fe2000c101124 */
[----:B------:R-:W-:Y:S05]  /*aee0*/  EXIT ;  /* 0x000000000000794d */ /* 0x000fea0003800000 */
.L_x_9478:
[----:B------:R-:W-:-:S04]  /*aef0*/  LOP3.LUT R3, R3, 0xff, RZ, 0xc0, !PT ;  /* 0x000000ff03037812 */ /* 0x000fc800078ec0ff */
[----:B------:R-:W0:Y:S02]  /*af00*/  I2F.U16 R0, R3 ;  /* 0x0000000300007306 */ /* 0x000e240000101000 */
[----:B0-----:R-:W-:-:S05]  /*af10*/  F2FP.BF16.PACK_AB R0, RZ, R0 ;  /* 0x00000000ff00723e */ /* 0x001fca00000010ff */
[----:B------:R-:W-:Y:S01]  /*af20*/  STG.E.U16 [R16.64], R0 ;  /* 0x0000000010007986 */ /* 0x000fe2000c101524 */
[----:B------:R-:W-:Y:S05]  /*af30*/  EXIT ;  /* 0x000000000000794d */ /* 0x000fea0003800000 */
.L_x_9475:
        /* <DEDUP_REMOVED lines=11> */
.L_x_9487:
        /* <DEDUP_REMOVED lines=18> */
.L_x_9490:
[----:B------:R-:W-:-:S04]  /*b110*/  LOP3.LUT R2, R3, 0x80000000, RZ, 0xc0, !PT ;  /* 0x8000000003027812 */ /* 0x000fc800078ec0ff */
[----:B------:R-:W-:-:S04]  /*b120*/  SHF.R.U32.HI R3, RZ, 0x18, R2 ;  /* 0x00000018ff037819 */ /* 0x000fc80000011602 */
[----:B------:R-:W-:-:S04]  /*b130*/  LOP3.LUT R0, R0, R3, RZ, 0xfc, !PT ;  /* 0x0000000300007212 */ /* 0x000fc800078efcff */
[----:B------:R-:W-:Y:S02]  /*b140*/  PRMT R8, R0, 0x7610, R8 ;  /* 0x0000761000087816 */ /* 0x000fe40000000008 */
.L_x_9489:
[----:B------:R-:W-:Y:S05]  /*b150*/  BSYNC B0 ;  /* 0x0000000000007941 */ /* 0x000fea0003800000 */
.L_x_9488:
[----:B------:R-:W-:Y:S01]  /*b160*/  STG.E.U8 [R16.64], R8 ;  /* 0x0000000810007986 */ /* 0x000fe2000c101124 */
[----:B------:R-:W-:Y:S05]  /*b170*/  EXIT ;  /* 0x000000000000794d */ /* 0x000fea0003800000 */
.L_x_9486:
        /* <DEDUP_REMOVED lines=18> */
.L_x_9493:
[----:B------:R-:W-:-:S04]  /*b2a0*/  LOP3.LUT R2, R3, 0x80000000, RZ, 0xc0, !PT ;  /* 0x8000000003027812 */ /* 0x000fc800078ec0ff */
[----:B------:R-:W-:-:S04]  /*b2b0*/  SHF.R.U32.HI R3, RZ, 0x18, R2 ;  /* 0x00000018ff037819 */ /* 0x000fc80000011602 */
[----:B------:R-:W-:-:S04]  /*b2c0*/  LOP3.LUT R0, R0, R3, RZ, 0xfc, !PT ;  /* 0x0000000300007212 */ /* 0x000fc800078efcff */
[----:B------:R-:W-:Y:S02]  /*b2d0*/  PRMT R8, R0, 0x7610, R8 ;  /* 0x0000761000087816 */ /* 0x000fe40000000008 */
.L_x_9492:
[----:B------:R-:W-:Y:S05]  /*b2e0*/  BSYNC B0 ;  /* 0x0000000000007941 */ /* 0x000fea0003800000 */
.L_x_9491:
[----:B------:R-:W-:Y:S01]  /*b2f0*/  STG.E.U8 [R16.64], R8 ;  /* 0x0000000810007986 */ /* 0x000fe2000c101124 */
[----:B------:R-:W-:Y:S05]  /*b300*/  EXIT ;  /* 0x000000000000794d */ /* 0x000fea0003800000 */
.L_x_9485:
        /* <DEDUP_REMOVED lines=23> */
.L_x_9468:
        /* <DEDUP_REMOVED lines=20> */
.L_x_9495:
[----:B------:R-:W-:Y:S01]  /*b5c0*/  LOP3.LUT R2, R3, 0xff, RZ, 0xc0, !PT ;  /* 0x000000ff03027812 */ /* 0x000fe200078ec0ff */
[----:B------:R-:W-:-:S05]  /*b5d0*/  IMAD.MOV.U32 R3, RZ, RZ, RZ ;  /* 0x000000ffff037224 */ /* 0x000fca00078e00ff */
[----:B------:R-:W-:Y:S01]  /*b5e0*/  STG.E.64 [R16.64], R2 ;  /* 0x0000000210007986 */ /* 0x000fe2000c101b24 */
[----:B------:R-:W-:Y:S05]  /*b5f0*/  EXIT ;  /* 0x000000000000794d */ /* 0x000fea0003800000 */
.L_x_9494:
[----:B------:R-:W-:-:S05]  /*b600*/  LOP3.LUT R3, R3, 0xff, RZ, 0xc0, !PT ;  /* 0x000000ff03037812 */ /* 0x000fca00078ec0ff */
[----:B------:R-:W-:Y:S01]  /*b610*/  STG.E [R16.64], R3 ;  /* 0x0000000310007986 */ /* 0x000fe2000c101924 */
[----:B------:R-:W-:Y:S05]  /*b620*/  EXIT ;  /* 0x000000000000794d */ /* 0x000fea0003800000 */
.L_x_9496:
        /* <DEDUP_REMOVED lines=13> */
.L_x_19718:


//--------------------- .text._ZN2at6native27unrolled_elementwise_kernelINS0_13AUnaryFunctorIhhhZZZNS0_18rshift_kernel_cudaERNS_18TensorIteratorBaseEENKUlvE_clEvENKUlvE_clEvEUlhhE_EESt5arrayIPcLm2EELi4E23TrivialOffsetCalculatorILi1EjESD_NS0_6memory12LoadWithCastILi1EEENSE_13StoreWithCastILi1EEEEEviT_T0_T2_T3_T4_T5_ --------------------------
	.section	.text._ZN2at6native27unrolled_elementwise_kernelINS0_13AUnaryFunctorIhhhZZZNS0_18rshift_kernel_cudaERNS_18TensorIteratorBaseEENKUlvE_clEvENKUlvE_clEvEUlhhE_EESt5arrayIPcLm2EELi4E23TrivialOffsetCalculatorILi1EjESD_NS0_6memory12LoadWithCastILi1EEENSE_13StoreWithCastILi1EEEEEviT_T0_T2_T3_T4_T5_,"ax",@progbits
	.sectioninfo	@"SHI_REGISTERS=29"
	.align	128
        .global         _ZN2at6native27unrolled_elementwise_kernelINS0_13AUnaryFunctorIhhhZZZNS0_18rshift_kernel_cudaERNS_18TensorIteratorBaseEENKUlvE_clEvENKUlvE_clEvEUlhhE_EESt5arrayIPcLm2EELi4E23TrivialOffsetCalculatorILi1EjESD_NS0_6memory12LoadWithCastILi1EEENSE_13StoreWithCastILi1EEEEEviT_T0_T2_T3_T4_T5_
        .type           _ZN2at6native27unrolled_elementwise_kernelINS0_13AUnaryFunctorIhhhZZZNS0_18rshift_kernel_cudaERNS_18TensorIteratorBaseEENKUlvE_clEvENKUlvE_clEvEUlhhE_EESt5arrayIPcLm2EELi4E23TrivialOffsetCalculatorILi1EjESD_NS0_6memory12LoadWithCastILi1EEENSE_13StoreWithCastILi1EEEEEviT_T0_T2_T3_T4_T5_,@function
        .size           _ZN2at6native27unrolled_elementwise_kernelINS0_13AUnaryFunctorIhhhZZZNS0_18rshift_kernel_cudaERNS_18TensorIteratorBaseEENKUlvE_clEvENKUlvE_clEvEUlhhE_EESt5arrayIPcLm2EELi4E23TrivialOffsetCalculatorILi1EjESD_NS0_6memory12LoadWithCastILi1EEENSE_13StoreWithCastILi1EEEEEviT_T0_T2_T3_T4_T5_,(.L_x_19719 - _ZN2at6native27unrolled_elementwise_kernelINS0_13AUnaryFunctorIhhhZZZNS0_18rshift_kernel_cudaERNS_18TensorIteratorBaseEENKUlvE_clEvENKUlvE_clEvEUlhhE_EESt5arrayIPcLm2EELi4E23TrivialOffsetCalculatorILi1EjESD_NS0_6memory12LoadWithCastILi1EEENSE_13StoreWithCastILi1EEEEEviT_T0_T2_T3_T4_T5_)
        .other          _ZN2at6native27unrolled_elementwise_kernelINS0_13AUnaryFunctorIhhhZZZNS0_18rshift_kernel_cudaERNS_18TensorIteratorBaseEENKUlvE_clEvENKUlvE_clEvEUlhhE_EESt5arrayIPcLm2EELi4E23TrivialOffsetCalculatorILi1EjESD_NS0_6memory12LoadWithCastILi1EEENSE_13StoreWithCastILi1EEEEEviT_T0_T2_T3_T4_T5_,@"STO_CUDA_ENTRY STV_DEFAULT"
_ZN2at6native27unrolled_elementwise_kernelINS0_13AUnaryFunctorIhhhZZZNS0_18rshift_kernel_cudaERNS_18TensorIteratorBaseEENKUlvE_clEvENKUlvE_clEvEUlhhE_EESt5arrayIPcLm2EELi4E23TrivialOffsetCalculatorILi1EjESD_NS0_6memory12LoadWithCastILi1EEENSE_13StoreWithCastILi1EEEEEviT_T0_T2_T3_T4_T5_:
.text._ZN2at6native27unrolled_elementwise_kernelINS0_13AUnaryFunctorIhhhZZZNS0_18rshift_kernel_cudaERNS_18TensorIteratorBaseEENKUlvE_clEvENKUlvE_clEvEUlhhE_EESt5arrayIPcLm2EELi4E23TrivialOffsetCalculatorILi1EjESD_NS0_6memory12LoadWithCastILi1EEENSE_13StoreWithCastILi1EEEEEviT_T0_T2_T3_T4_T5_:
        /* <DEDUP_REMOVED lines=29> */
.L_x_9502:
[----:B------:R0:W5:Y:S01]  /*01d0*/  LDG.E.U8 R22, [R4.64] ;  /* 0x0000002404167981 */ /* 0x000162000c1e1100 */
[----:B------:R-:W-:Y:S05]  /*01e0*/  BRA `(.L_x_9504) ;  /* 0x00000dd000007947 */ /* 0x000fea0003800000 */
.L_x_9501:
        /* <DEDUP_REMOVED lines=8> */
.L_x_9506:
[----:B------:R0:W5:Y:S01]  /*0270*/  LDG.E.U8 R22, [R4.64] ;  /* 0x0000002404167981 */ /* 0x000162000c1e1100 */
[----:B------:R-:W-:Y:S05]  /*0280*/  BRA `(.L_x_9504) ;  /* 0x00000d3000007947 */ /* 0x000fea0003800000 */
.L_x_9505:
[----:B------:R0:W5:Y:S01]  /*0290*/  LDG.E.U16 R22, [R4.64] ;  /* 0x0000002404167981 */ /* 0x000162000c1e1500 */
[----:B------:R-:W-:Y:S05]  /*02a0*/  BRA `(.L_x_9504) ;  /* 0x00000d1000007947 */ /* 0x000fea0003800000 */
.L_x_9500:
        /* <DEDUP_REMOVED lines=10> */
.L_x_9508:
[----:B------:R-:W2:Y:S02]  /*0350*/  LDG.E.U16 R2, [R4.64] ;  /* 0x0000002404027981 */ /* 0x000ea4000c1e1500 */
[----:B--2---:R-:W-:-:S06]  /*0360*/  HADD2.F32 R2, -RZ, R2.H0_H0 ;  /* 0x20000002ff027230 */ /* 0x004fcc0000004100 */
[----:B------:R-:W0:Y:S02]  /*0370*/  F2I.S64.TRUNC R2, R2 ;  /* 0x0000000200027311 */ /* 0x000e24000020d900 */
[----:B0-----:R-:W-:Y:S01]  /*0380*/  PRMT R22, R2, 0x7610, R22 ;  /* 0x0000761002167816 */ /* 0x001fe20000000016 */
[----:B------:R-:W-:Y:S05]  /*0390*/  BRA `(.L_x_9504) ;  /* 0x00000c2000007947 */ /* 0x000fea0003800000 */
.L_x_9507:
        /* <DEDUP_REMOVED lines=10> */
.L_x_9510:
[----:B------:R-:W2:Y:S02]  /*0440*/  LDG.E.U16 R4, [R4.64] ;  /* 0x0000002404047981 */ /* 0x000ea4000c1e1500 */
[----:B--2---:R-:W-:-:S06]  /*0450*/  HADD2.F32 R2, -RZ, R4.H0_H0 ;  /* 0x20000004ff027230 */ /* 0x004fcc0000004100 */
[----:B------:R-:W0:Y:S02]  /*0460*/  F2I.S64.TRUNC R2, R2 ;  /* 0x0000000200027311 */ /* 0x000e24000020d900 */
[----:B0-----:R-:W-:Y:S01]  /*0470*/  PRMT R22, R2, 0x7610, R22 ;  /* 0x0000761002167816 */ /* 0x001fe20000000016 */
[----:B------:R-:W-:Y:S05]  /*0480*/  BRA `(.L_x_9504) ;  /* 0x00000b3000007947 */ /* 0x000fea0003800000 */
.L_x_9509:
[----:B------:R-:W2:Y:S02]  /*0490*/  LDG.E.64 R2, [R4.64] ;  /* 0x0000002404027981 */ /* 0x000ea4000c1e1b00 */
[----:B--2---:R-:W0:Y:S02]  /*04a0*/  F2I.S64.F64.TRUNC R2, R2 ;  /* 0x0000000200027311 */ /* 0x004e24000030d900 */
[----:B0-----:R-:W-:Y:S01]  /*04b0*/  PRMT R22, R2, 0x7610, R22 ;  /* 0x0000761002167816 */ /* 0x001fe20000000016 */
[----:B------:R-:W-:Y:S05]  /*04c0*/  BRA `(.L_x_9504) ;  /* 0x00000af000007947 */ /* 0x000fea0003800000 */
.L_x_9499:
        /* <DEDUP_REMOVED lines=12> */
.L_x_9513:
[----:B------:R-:W2:Y:S02]  /*0590*/  LDG.E.64 R4, [R4.64] ;  /* 0x0000002404047981 */ /* 0x000ea4000c1e1b00 */
[----:B--2---:R-:W0:Y:S02]  /*05a0*/  F2I.S64.F64.TRUNC R2, R4 ;  /* 0x0000000400027311 */ /* 0x004e24000030d900 */
[----:B0-----:R-:W-:Y:S01]  /*05b0*/  PRMT R22, R2, 0x7610, R22 ;  /* 0x0000761002167816 */ /* 0x001fe20000000016 */
[----:B------:R-:W-:Y:S05]  /*05c0*/  BRA `(.L_x_9504) ;  /* 0x000009f000007947 */ /* 0x000fea0003800000 */
.L_x_9512:
        /* <DEDUP_REMOVED lines=28> */
.L_x_9515:
        /* <DEDUP_REMOVED lines=16> */
.L_x_9514:
[----:B------:R-:W2:Y:S02]  /*0890*/  LDG.E.U16 R2, [R4.64] ;  /* 0x0000002404027981 */ /* 0x000ea4000c1e1500 */
[----:B--2---:R-:W-:-:S06]  /*08a0*/  PRMT R2, RZ, 0x5410, R2 ;  /* 0x00005410ff027816 */ /* 0x004fcc0000000002 */
[----:B------:R-:W0:Y:S02]  /*08b0*/  F2I.S64.TRUNC R2, R2 ;  /* 0x0000000200027311 */ /* 0x000e24000020d900 */
[----:B0-----:R-:W-:Y:S01]  /*08c0*/  PRMT R22, R2, 0x7610, R22 ;  /* 0x0000761002167816 */ /* 0x001fe20000000016 */
[----:B------:R-:W-:Y:S05]  /*08d0*/  BRA `(.L_x_9504) ;  /* 0x000006e000007947 */ /* 0x000fea0003800000 */
.L_x_9511:
        /* <DEDUP_REMOVED lines=10> */
.L_x_9518:
        /* <DEDUP_REMOVED lines=21> */
.L_x_9522:
[----:B------:R-:W-:Y:S05]  /*0ad0*/  BSYNC B1 ;  /* 0x0000000000017941 */ /* 0x000fea0003800000 */
.L_x_9521:
[----:B------:R-:W-:Y:S01]  /*0ae0*/  IMAD.SHL.U32 R2, R2, 0x100000, RZ ;  /* 0x0010000002027824 */ /* 0x000fe200078e00ff */
[----:B------:R-:W-:-:S04]  /*0af0*/  LEA R3, R0, 0x3b800000, 0x17 ;  /* 0x3b80000000037811 */ /* 0x000fc800078eb8ff */
[----:B------:R-:W-:Y:S02]  /*0b00*/  LOP3.LUT R2, R3, R2, R4, 0xfe, !PT ;  /* 0x0000000203027212 */ /* 0x000fe400078efe04 */
.L_x_9520:
[----:B------:R-:W-:Y:S05]  /*0b10*/  BSYNC B0 ;  /* 0x0000000000007941 */ /* 0x000fea0003800000 */
.L_x_9519:
[----:B------:R-:W0:Y:S02]  /*0b20*/  F2I.S64.TRUNC R2, R2 ;  /* 0x0000000200027311 */ /* 0x000e24000020d900 */
[----:B0-----:R-:W-:Y:S01]  /*0b30*/  PRMT R22, R2, 0x7610, R22 ;  /* 0x0000761002167816 */ /* 0x001fe20000000016 */
[----:B------:R-:W-:Y:S05]  /*0b40*/  BRA `(.L_x_9504) ;  /* 0x0000047000007947 */ /* 0x000fea0003800000 */
.L_x_9517:
        /* <DEDUP_REMOVED lines=21> */
.L_x_9526:
[----:B------:R-:W-:Y:S05]  /*0ca0*/  BSYNC B1 ;  /* 0x0000000000017941 */ /* 0x000fea0003800000 */
.L_x_9525:
[----:B------:R-:W-:Y:S01]  /*0cb0*/  IMAD.SHL.U32 R2, R2, 0x200000, RZ ;  /* 0x0020000002027824 */ /* 0x000fe200078e00ff */
[----:B------:R-:W-:-:S04]  /*0cc0*/  LEA R3, R0, 0x37800000, 0x17 ;  /* 0x3780000000037811 */ /* 0x000fc800078eb8ff */
[----:B------:R-:W-:Y:S02]  /*0cd0*/  LOP3.LUT R2, R3, R2, R4, 0xfe, !PT ;  /* 0x0000000203027212 */ /* 0x000fe400078efe04 */
.L_x_9524:
[----:B------:R-:W-:Y:S05]  /*0ce0*/  BSYNC B0 ;  /* 0x0000000000007941 */ /* 0x000fea0003800000 */
.L_x_9523:
[----:B------:R-:W0:Y:S02]  /*0cf0*/  F2I.S64.TRUNC R2, R2 ;  /* 0x0000000200027311 */ /* 0x000e24000020d900 */
[----:B0-----:R-:W-:Y:S01]  /*0d00*/  PRMT R22, R2, 0x7610, R22 ;  /* 0x0000761002167816 */ /* 0x001fe20000000016 */
[----:B------:R-:W-:Y:S05]  /*0d10*/  BRA `(.L_x_9504) ;  /* 0x000002a000007947 */ /* 0x000fea0003800000 */
.L_x_9516:
        /* <DEDUP_REMOVED lines=14> */
.L_x_9530:
[----:B------:R-:W-:Y:S05]  /*0e00*/  BSYNC B0 ;  /* 0x0000000000007941 */ /* 0x000fea0003800000 */
.L_x_9529:
[----:B------:R-:W0:Y:S02]  /*0e10*/  F2I.S64.TRUNC R2, R2 ;  /* 0x0000000200027311 */ /* 0x000e24000020d900 */
[----:B0-----:R-:W-:Y:S01]  /*0e20*/  PRMT R22, R2, 0x7610, R22 ;  /* 0x0000761002167816 */ /* 0x001fe20000000016 */
[----:B------:R-:W-:Y:S05]  /*0e30*/  BRA `(.L_x_9504) ;  /* 0x0000018000007947 */ /* 0x000fea0003800000 */
.L_x_9503:
        /* <DEDUP_REMOVED lines=21> */
.L_x_9528:
[----:B------:R0:W5:Y:S01]  /*0f90*/  LDG.E.U8 R22, [R4.64] ;  /* 0x0000002404167981 */ /* 0x000162000c1e1100 */
[----:B------:R-:W-:Y:S05]  /*0fa0*/  BRA `(.L_x_9504) ;  /* 0x0000001000007947 */ /* 0x000fea0003800000 */
.L_x_9527:
[----:B------:R0:W5:Y:S02]  /*0fb0*/  LDG.E.U8 R22, [R4.64] ;  /* 0x0000002404167981 */ /* 0x000164000c1e1100 */
.L_x_9504:
[----:B------:R-:W1:Y:S02]  /*0fc0*/  S2R R18, SR_TID.X ;  /* 0x0000000000127919 */ /* 0x000e640000002100 */
[----:B-1----:R-:W-:Y:S02]  /*0fd0*/  IADD3 R18, R18, 0x80, RZ ;  /* 0x0000008012127810 */ /* 0x002fe40007ffe0ff */
.L_x_9498:
[----:B-1----:R-:W-:Y:S05]  /*0fe0*/  BSYNC B6 ;  /* 0x0000000000067941 */ /* 0x002fea0003800000 */
.L_x_9497:
        /* <DEDUP_REMOVED lines=21> */
.L_x_9536:
[----:B------:R0:W5:Y:S01]  /*1140*/  LDG.E.U8 R19, [R4.64] ;  /* 0x0000002404137981 */ /* 0x000162000c1e1100 */
[----:B------:R-:W-:Y:S05]  /*1150*/  BRA `(.L_x_9538) ;  /* 0x00000dc000007947 */ /* 0x000fea0003800000 */
.L_x_9535:
        /* <DEDUP_REMOVED lines=8> */
.L_x_9540:
[----:B------:R0:W5:Y:S01]  /*11e0*/  LDG.E.U8 R19, [R4.64] ;  /* 0x0000002404137981 */ /* 0x000162000c1e1100 */
[----:B------:R-:W-:Y:S05]  /*11f0*/  BRA `(.L_x_9538) ;  /* 0x00000d2000007947 */ /* 0x000fea0003800000 */
.L_x_9539:
[----:B------:R0:W5:Y:S01]  /*1200*/  LDG.E.U16 R19, [R4.64] ;  /* 0x0000002404137981 */ /* 0x000162000c1e1500 */
[----:B------:R-:W-:Y:S05]  /*1210*/  BRA `(.L_x_9538) ;  /* 0x00000d0000007947 */ /* 0x000fea0003800000 */
.L_x_9534:
        /* <DEDUP_REMOVED lines=10> */
.L_x_9542:
[----:B------:R-:W2:Y:S02]  /*12c0*/  LDG.E.U16 R2, [R4.64] ;  /* 0x0000002404027981 */ /* 0x000ea4000c1e1500 */
[----:B--2---:R-:W-:-:S06]  /*12d0*/  HADD2.F32 R2, -RZ, R2.H0_H0 ;  /* 0x20000002ff027230 */ /* 0x004fcc0000004100 */
[----:B------:R-:W0:Y:S02]  /*12e0*/  F2I.S64.TRUNC R2, R2 ;  /* 0x0000000200027311 */ /* 0x000e24000020d900 */
[----:B0-----:R-:W-:Y:S01]  /*12f0*/  PRMT R19, R2, 0x7610, R19 ;  /* 0x0000761002137816 */ /* 0x001fe20000000013 */
[----:B------:R-:W-:Y:S05]  /*1300*/  BRA `(.L_x_9538) ;  /* 0x00000c1000007947 */ /* 0x000fea0003800000 */
.L_x_9541:
        /* <DEDUP_REMOVED lines=10> */
.L_x_9544:
[----:B------:R-:W2:Y:S02]  /*13b0*/  LDG.E.U16 R4, [R4.64] ;  /* 0x0000002404047981 */ /* 0x000ea4000c1e1500 */
[----:B--2---:R-:W-:-:S06]  /*13c0*/  HADD2.F32 R2, -RZ, R4.H0_H0 ;  /* 0x20000004ff027230 */ /* 0x004fcc0000004100 */
[----:B------:R-:W0:Y:S02]  /*13d0*/  F2I.S64.TRUNC R2, R2 ;  /* 0x0000000200027311 */ /* 0x000e24000020d900 */
[----:B0-----:R-:W-:Y:S01]  /*13e0*/  PRMT R19, R2, 0x7610, R19 ;  /* 0x0000761002137816 */ /* 0x001fe20000000013 */
[----:B------:R-:W-:Y:S05]  /*13f0*/  BRA `(.L_x_9538) ;  /* 0x00000b2000007947 */ /* 0x000fea0003800000 */
.L_x_9543:
[----:B------:R-:W2:Y:S02]  /*1400*/  LDG.E.64 R2, [R4.64] ;  /* 0x0000002404027981 */ /* 0x000ea4000c1e1b00 */
[----:B--2---:R-:W0:Y:S02]  /*1410*/  F2I.S64.F64.TRUNC R2, R2 ;  /* 0x0000000200027311 */ /* 0x004e24000030d900 */
[----:B0-----:R-:W-:Y:S01]  /*1420*/  PRMT R19, R2, 0x7610, R19 ;  /* 0x0000761002137816 */ /* 0x001fe20000000013 */
[----:B------:R-:W-:Y:S05]  /*1430*/  BRA `(.L_x_9538) ;  /* 0x00000ae000007947 */ /* 0x000fea0003800000 */
.L_x_9533:
        /* <DEDUP_REMOVED lines=12> */
.L_x_9547:
[----:B------:R-:W2:Y:S02]  /*1500*/  LDG.E.64 R4, [R4.64] ;  /* 0x0000002404047981 */ /* 0x000ea4000c1e1b00 */
[----:B--2---:R-:W0:Y:S02]  /*1510*/  F2I.S64.F64.TRUNC R2, R4 ;  /* 0x0000000400027311 */ /* 0x004e24000030d900 */
[----:B0-----:R-:W-:Y:S01]  /*1520*/  PRMT R19, R2, 0x7610, R19 ;  /* 0x0000761002137816 */ /* 0x001fe20000000013 */
[----:B------:R-:W-:Y:S05]  /*1530*/  BRA `(.L_x_9538) ;  /* 0x000009e000007947 */ /* 0x000fea0003800000 */
.L_x_9546:
        /* <DEDUP_REMOVED lines=28> */
.L_x_9549:
        /* <DEDUP_REMOVED lines=15> */
.L_x_9548:
[----:B------:R-:W2:Y:S02]  /*17f0*/  LDG.E.U16 R2, [R4.64] ;  /* 0x0000002404027981 */ /* 0x000ea4000c1e1500 */
[----:B--2---:R-:W-:-:S06]  /*1800*/  PRMT R2, RZ, 0x5410, R2 ;  /* 0x00005410ff027816 */ /* 0x004fcc0000000002 */
[----:B------:R-:W0:Y:S02]  /*1810*/  F2I.S64.TRUNC R2, R2 ;  /* 0x0000000200027311 */ /* 0x000e24000020d900 */
[----:B0-----:R-:W-:Y:S01]  /*1820*/  PRMT R19, R2, 0x7610, R19 ;  /* 0x0000761002137816 */ /* 0x001fe20000000013 */
[----:B------:R-:W-:Y:S05]  /*1830*/  BRA `(.L_x_9538) ;  /* 0x000006e000007947 */ /* 0x000fea0003800000 */
.L_x_9545:
        /* <DEDUP_REMOVED lines=10> */
.L_x_9552:
        /* <DEDUP_REMOVED lines=21> */
.L_x_9556:
[----:B------:R-:W-:Y:S05]  /*1a30*/  BSYNC B1 ;  /* 0x0000000000017941 */ /* 0x000fea0003800000 */
.L_x_9555:
[----:B------:R-:W-:Y:S01]  /*1a40*/  IMAD.SHL.U32 R2, R2, 0x100000, RZ ;  /* 0x0010000002027824 */ /* 0x000fe200078e00ff */
[----:B------:R-:W-:-:S04]  /*1a50*/  LEA R3, R0, 0x3b800000, 0x17 ;  /* 0x3b80000000037811 */ /* 0x000fc800078eb8ff */
[----:B------:R-:W-:Y:S02]  /*1a60*/  LOP3.LUT R2, R3, R2, R4, 0xfe, !PT ;  /* 0x0000000203027212 */ /* 0x000fe400078efe04 */
.L_x_9554:
[----:B------:R-:W-:Y:S05]  /*1a70*/  BSYNC B0 ;  /* 0x0000000000007941 */ /* 0x000fea0003800000 */
.L_x_9553:
[----:B------:R-:W0:Y:S02]  /*1a80*/  F2I.S64.TRUNC R2, R2 ;  /* 0x0000000200027311 */ /* 0x000e24000020d900 */
[----:B0-----:R-:W-:Y:S01]  /*1a90*/  PRMT R19, R2, 0x7610, R19 ;  /* 0x0000761002137816 */ /* 0x001fe20000000013 */
[----:B------:R-:W-:Y:S05]  /*1aa0*/  BRA `(.L_x_9538) ;  /* 0x0000047000007947 */ /* 0x000fea0003800000 */
.L_x_9551:
        /* <DEDUP_REMOVED lines=21> */
.L_x_9560:
[----:B------:R-:W-:Y:S05]  /*1c00*/  BSYNC B1 ;  /* 0x0000000000017941 */ /* 0x000fea0003800000 */
.L_x_9559:
[----:B------:R-:W-:Y:S01]  /*1c10*/  IMAD.SHL.U32 R2, R2, 0x200000, RZ ;  /* 0x0020000002027824 */ /* 0x000fe200078e00ff */
[----:B------:R-:W-:-:S04]  /*1c20*/  LEA R3, R0, 0x37800000, 0x17 ;  /* 0x3780000000037811 */ /* 0x000fc800078eb8ff */
[----:B------:R-:W-:Y:S02]  /*1c30*/  LOP3.LUT R2, R3, R2, R4, 0xfe, !PT ;  /* 0x0000000203027212 */ /* 0x000fe400078efe04 */
.L_x_9558:
[----:B------:R-:W-:Y:S05]  /*1c40*/  BSYNC B0 ;  /* 0x0000000000007941 */ /* 0x000fea0003800000 */
.L_x_9557:
[----:B------:R-:W0:Y:S02]  /*1c50*/  F2I.S64.TRUNC R2, R2 ;  /* 0x0000000200027311 */ /* 0x000e24000020d900 */
[----:B0-----:R-:W-:Y:S01]  /*1c60*/  PRMT R19, R2, 0x7610, R19 ;  /* 0x0000761002137816 */ /* 0x001fe20000000013 */
[----:B------:R-:W-:Y:S05]  /*1c70*/  BRA `(.L_x_9538) ;  /* 0x000002a000007947 */ /* 0x000fea0003800000 */
.L_x_9550:
        /* <DEDUP_REMOVED lines=14> */
.L_x_9564:
[----:B------:R-:W-:Y:S05]  /*1d60*/  BSYNC B0 ;  /* 0x0000000000007941 */ /* 0x000fea0003800000 */
.L_x_9563:
[----:B------:R-:W0:Y:S02]  /*1d70*/  F2I.S64.TRUNC R2, R2 ;  /* 0x0000000200027311 */ /* 0x000e24000020d900 */
[----:B0-----:R-:W-:Y:S01]  /*1d80*/  PRMT R19, R2, 0x7610, R19 ;  /* 0x0000761002137816 */ /* 0x001fe20000000013 */
[----:B------:R-:W-:Y:S05]  /*1d90*/  BRA `(.L_x_9538) ;  /* 0x0000018000007947 */ /* 0x000fea0003800000 */
.L_x_9537:
        /* <DEDUP_REMOVED lines=21> */
.L_x_9562:
[----:B------:R0:W5:Y:S01]  /*1ef0*/  LDG.E.U8 R19, [R4.64] ;  /* 0x0000002404137981 */ /* 0x000162000c1e1100 */
[----:B------:R-:W-:Y:S05]  /*1f00*/  BRA `(.L_x_9538) ;  /* 0x0000001000007947 */ /* 0x000fea0003800000 */
.L_x_9561:
[----:B------:R0:W5:Y:S02]  /*1f10*/  LDG.E.U8 R19, [R4.64] ;  /* 0x0000002404137981 */ /* 0x000164000c1e1100 */
.L_x_9538:
[----:B------:R-:W-:-:S03]  /*1f20*/  IADD3 R18, R18, 0x80, RZ ;  /* 0x0000008012127810 */ /* 0x000fc60007ffe0ff */
.L_x_9532:
[----:B------:R-:W-:Y:S05]  /*1f30*/  BSYNC B6 ;  /* 0x0000000000067941 */ /* 0x000fea0003800000 */
.L_x_9531:
        /* <DEDUP_REMOVED lines=23> */
.L_x_9570:
[----:B------:R0:W5:Y:S01]  /*20b0*/  LDG.E.U8 R25, [R4.64] ;  /* 0x0000002404197981 */ /* 0x000162000c1e1100 */
[----:B------:R-:W-:Y:S05]  /*20c0*/  BRA `(.L_x_9572) ;  /* 0x00000dc000007947 */ /* 0x000fea0003800000 */
.L_x_9569:
        /* <DEDUP_REMOVED lines=8> */
.L_x_9574:
[----:B------:R0:W5:Y:S01]  /*2150*/  LDG.E.U8 R25, [R4.64] ;  /* 0x0000002404197981 */ /* 0x000162000c1e1100 */
[----:B------:R-:W-:Y:S05]  /*2160*/  BRA `(.L_x_9572) ;  /* 0x00000d2000007947 */ /* 0x000fea0003800000 */
.L_x_9573:
[----:B------:R0:W5:Y:S01]  /*2170*/  LDG.E.U16 R25, [R4.64] ;  /* 0x0000002404197981 */ /* 0x000162000c1e1500 */
[----:B------:R-:W-:Y:S05]  /*2180*/  BRA `(.L_x_9572) ;  /* 0x00000d0000007947 */ /* 0x000fea0003800000 */
.L_x_9568:
        /* <DEDUP_REMOVED lines=10> */
.L_x_9576:
[----:B------:R-:W2:Y:S02]  /*2230*/  LDG.E.U16 R2, [R4.64] ;  /* 0x0000002404027981 */ /* 0x000ea4000c1e1500 */
[----:B--2---:R-:W-:-:S06]  /*2240*/  HADD2.F32 R2, -RZ, R2.H0_H0 ;  /* 0x20000002ff027230 */ /* 0x004fcc0000004100 */
[----:B------:R-:W0:Y:S02]  /*2250*/  F2I.S64.TRUNC R2, R2 ;  /* 0x0000000200027311 */ /* 0x000e24000020d900 */
[----:B0-----:R-:W-:Y:S01]  /*2260*/  PRMT R25, R2, 0x7610, R25 ;  /* 0x0000761002197816 */ /* 0x001fe20000000019 */
[----:B------:R-:W-:Y:S05]  /*2270*/  BRA `(.L_x_9572) ;  /* 0x00000c1000007947 */ /* 0x000fea0003800000 */
.L_x_9575:
        /* <DEDUP_REMOVED lines=10> */
.L_x_9578:
[----:B------:R-:W2:Y:S02]  /*2320*/  LDG.E.U16 R4, [R4.64] ;  /* 0x0000002404047981 */ /* 0x000ea4000c1e1500 */
[----:B--2---:R-:W-:-:S06]  /*2330*/  HADD2.F32 R2, -RZ, R4.H0_H0 ;  /* 0x20000004ff027230 */ /* 0x004fcc0000004100 */
[----:B------:R-:W0:Y:S02]  /*2340*/  F2I.S64.TRUNC R2, R2 ;  /* 0x0000000200027311 */ /* 0x000e24000020d900 */
[----:B0-----:R-:W-:Y:S01]  /*2350*/  PRMT R25, R2, 0x7610, R25 ;  /* 0x0000761002197816 */ /* 0x001fe20000000019 */
[----:B------:R-:W-:Y:S05]  /*2360*/  BRA `(.L_x_9572) ;  /* 0x00000b2000007947 */ /* 0x000fea0003800000 */
.L_x_9577:
[----:B------:R-:W2:Y:S02]  /*2370*/  LDG.E.64 R2, [R4.64] ;  /* 0x0000002404027981 */ /* 0x000ea4000c1e1b00 */
[----:B--2---:R-:W0:Y:S02]  /*2380*/  F2I.S64.F64.TRUNC R2, R2 ;  /* 0x0000000200027311 */ /* 0x004e24000030d900 */
[----:B0-----:R-:W-:Y:S01]  /*2390*/  PRMT R25, R2, 0x7610, R25 ;  /* 0x0000761002197816 */ /* 0x001fe20000000019 */
[----:B------:R-:W-:Y:S05]  /*23a0*/  BRA `(.L_x_9572) ;  /* 0x00000ae000007947 */ /* 0x000fea0003800000 */
.L_x_9567:
        /* <DEDUP_REMOVED lines=12> */
.L_x_9581:
[----:B------:R-:W2:Y:S02]  /*2470*/  LDG.E.64 R4, [R4.64] ;  /* 0x0000002404047981 */ /* 0x000ea4000c1e1b00 */
[----:B--2---:R-:W0:Y:S02]  /*2480*/  F2I.S64.F64.TRUNC R2, R4 ;  /* 0x0000000400027311 */ /* 0x004e24000030d900 */
[----:B0-----:R-:W-:Y:S01]  /*2490*/  PRMT R25, R2, 0x7610, R25 ;  /* 0x0000761002197816 */ /* 0x001fe20000000019 */
[----:B------:R-:W-:Y:S05]  /*24a0*/  BRA `(.L_x_9572) ;  /* 0x000009e000007947 */ /* 0x000fea0003800000 */
.L_x_9580:
        /* <DEDUP_REMOVED lines=28> */
.L_x_9583:
        /* <DEDUP_REMOVED lines=15> */
.L_x_9582:
[----:B------:R-:W2:Y:S02]  /*2760*/  LDG.E.U16 R2, [R4.64] ;  /* 0x0000002404027981 */ /* 0x000ea4000c1e1500 */
[----:B--2---:R-:W-:-:S06]  /*2770*/  PRMT R2, RZ, 0x5410, R2 ;  /* 0x00005410ff027816 */ /* 0x004fcc0000000002 */
[----:B------:R-:W0:Y:S02]  /*2780*/  F2I.S64.TRUNC R2, R2 ;  /* 0x0000000200027311 */ /* 0x000e24000020d900 */
[----:B0-----:R-:W-:Y:S01]  /*2790*/  PRMT R25, R2, 0x7610, R25 ;  /* 0x0000761002197816 */ /* 0x001fe20000000019 */
[----:B------:R-:W-:Y:S05]  /*27a0*/  BRA `(.L_x_9572) ;  /* 0x000006e000007947 */ /* 0x000fea0003800000 */
.L_x_9579:
        /* <DEDUP_REMOVED lines=10> */
.L_x_9586:
        /* <DEDUP_REMOVED lines=21> */
.L_x_9590:
[----:B------:R-:W-:Y:S05]  /*29a0*/  BSYNC B1 ;  /* 0x0000000000017941 */ /* 0x000fea0003800000 */
.L_x_9589:
[----:B------:R-:W-:Y:S01]  /*29b0*/  IMAD.SHL.U32 R2, R2, 0x100000, RZ ;  /* 0x0010000002027824 */ /* 0x000fe200078e00ff */
[----:B------:R-:W-:-:S04]  /*29c0*/  LEA R3, R0, 0x3b800000, 0x17 ;  /* 0x3b80000000037811 */ /* 0x000fc800078eb8ff */
[----:B------:R-:W-:Y:S02]  /*29d0*/  LOP3.LUT R2, R3, R2, R4, 0xfe, !PT ;  /* 0x0000000203027212 */ /* 0x000fe400078efe04 */
.L_x_9588:
[----:B------:R-:W-:Y:S05]  /*29e0*/  BSYNC B0 ;  /* 0x0000000000007941 */ /* 0x000fea0003800000 */
.L_x_9587:
[----:B------:R-:W0:Y:S02]  /*29f0*/  F2I.S64.TRUNC R2, R2 ;  /* 0x0000000200027311 */ /* 0x000e24000020d900 */
[----:B0-----:R-:W-:Y:S01]  /*2a00*/  PRMT R25, R2, 0x7610, R25 ;  /* 0x0000761002197816 */ /* 0x001fe20000000019 */
[----:B------:R-:W-:Y:S05]  /*2a10*/  BRA `(.L_x_9572) ;  /* 0x0000047000007947 */ /* 0x000fea0003800000 */
.L_x_9585:
        /* <DEDUP_REMOVED lines=21> */
.L_x_9594:
[----:B------:R-:W-:Y:S05]  /*2b70*/  BSYNC B1 ;  /* 0x0000000000017941 */ /* 0x000fea0003800000 */
.L_x_9593:
[----:B------:R-:W-:Y:S01]  /*2b80*/  IMAD.SHL.U32 R2, R2, 0x200000, RZ ;  /* 0x0020000002027824 */ /* 0x000fe200078e00ff */
[----:B------:R-:W-:-:S04]  /*2b90*/  LEA R3, R0, 0x37800000, 0x17 ;  /* 0x3780000000037811 */ /* 0x000fc800078eb8ff */
[----:B------:R-:W-:Y:S02]  /*2ba0*/  LOP3.LUT R2, R3, R2, R4, 0xfe, !PT ;  /* 0x0000000203027212 */ /* 0x000fe400078efe04 */
.L_x_9592:
[----:B------:R-:W-:Y:S05]  /*2bb0*/  BSYNC B0 ;  /* 0x0000000000007941 */ /* 0x000fea0003800000 */
.L_x_9591:
[----:B------:R-:W0:Y:S02]  /*2bc0*/  F2I.S64.TRUNC R2, R2 ;  /* 0x0000000200027311 */ /* 0x000e24000020d900 */
[----:B0-----:R-:W-:Y:S01]  /*2bd0*/  PRMT R25, R2, 0x7610, R25 ;  /* 0x0000761002197816 */ /* 0x001fe20000000019 */
[----:B------:R-:W-:Y:S05]  /*2be0*/  BRA `(.L_x_9572) ;  /* 0x000002a000007947 */ /* 0x000fea0003800000 */
.L_x_9584:
        /* <DEDUP_REMOVED lines=14> */
.L_x_9598:
[----:B------:R-:W-:Y:S05]  /*2cd0*/  BSYNC B0 ;  /* 0x0000000000007941 */ /* 0x000fea0003800000 */
.L_x_9597:
[----:B------:R-:W0:Y:S02]  /*2ce0*/  F2I.S64.TRUNC R2, R2 ;  /* 0x0000000200027311 */ /* 0x000e24000020d900 */
[----:B0-----:R-:W-:Y:S01]  /*2cf0*/  PRMT R25, R2, 0x7610, R25 ;  /* 0x0000761002197816 */ /* 0x001fe20000000019 */
[----:B------:R-:W-:Y:S05]  /*2d00*/  BRA `(.L_x_9572) ;  /* 0x0000018000007947 */ /* 0x000fea0003800000 */
.L_x_9571:
        /* <DEDUP_REMOVED lines=21> */
.L_x_9596:
[----:B------:R0:W5:Y:S01]  /*2e60*/  LDG.E.U8 R25, [R4.64] ;  /* 0x0000002404197981 */ /* 0x000162000c1e1100 */
[----:B------:R-:W-:Y:S05]  /*2e70*/  BRA `(.L_x_9572) ;  /* 0x0000001000007947 */ /* 0x000fea0003800000 */
.L_x_9595:
[----:B------:R0:W5:Y:S02]  /*2e80*/  LDG.E.U8 R25, [R4.64] ;  /* 0x0000002404197981 */ /* 0x000164000c1e1100 */
.L_x_9572:
[----:B------:R-:W-:-:S03]  /*2e90*/  IADD3 R18, R18, 0x80, RZ ;  /* 0x0000008012127810 */ /* 0x000fc60007ffe0ff */
.L_x_9566:
[----:B------:R-:W-:Y:S05]  /*2ea0*/  BSYNC B6 ;  /* 0x0000000000067941 */ /* 0x000fea0003800000 */
.L_x_9565:
        /* <DEDUP_REMOVED lines=21> */
.L_x_9604:
[----:B------:R0:W5:Y:S01]  /*3000*/  LDG.E.U8 R23, [R4.64] ;  /* 0x0000002404177981 */ /* 0x000162000c1e1100 */
[----:B------:R-:W-:Y:S05]  /*3010*/  BRA `(.L_x_9600) ;  /* 0x00000db000007947 */ /* 0x000fea0003800000 */
.L_x_9603:
        /* <DEDUP_REMOVED lines=8> */
.L_x_9607:
[----:B------:R0:W5:Y:S01]  /*30a0*/  LDG.E.U8 R23, [R4.64] ;  /* 0x0000002404177981 */ /* 0x000162000c1e1100 */
[----:B------:R-:W-:Y:S05]  /*30b0*/  BRA `(.L_x_9600) ;  /* 0x00000d1000007947 */ /* 0x000fea0003800000 */
.L_x_9606:
[----:B------:R0:W5:Y:S01]  /*30c0*/  LDG.E.U16 R23, [R4.64] ;  /* 0x0000002404177981 */ /* 0x000162000c1e1500 */
[----:B------:R-:W-:Y:S05]  /*30d0*/  BRA `(.L_x_9600) ;  /* 0x00000cf000007947 */ /* 0x000fea0003800000 */
.L_x_9602:
        /* <DEDUP_REMOVED lines=10> */
.L_x_9609:
[----:B------:R-:W2:Y:S02]  /*3180*/  LDG.E.U16 R2, [R4.64] ;  /* 0x0000002404027981 */ /* 0x000ea4000c1e1500 */
[----:B--2---:R-:W-:-:S06]  /*3190*/  HADD2.F32 R2, -RZ, R2.H0_H0 ;  /* 0x20000002ff027230 */ /* 0x004fcc0000004100 */
[----:B------:R-:W0:Y:S02]  /*31a0*/  F2I.S64.TRUNC R2, R2 ;  /* 0x0000000200027311 */ /* 0x000e24000020d900 */
[----:B0-----:R-:W-:Y:S01]  /*31b0*/  PRMT R23, R2, 0x7610, R23 ;  /* 0x0000761002177816 */ /* 0x001fe20000000017 */
[----:B------:R-:W-:Y:S05]  /*31c0*/  BRA `(.L_x_9600) ;  /* 0x00000c0000007947 */ /* 0x000fea0003800000 */
.L_x_9608:
        /* <DEDUP_REMOVED lines=10> */
.L_x_9611:
[----:B------:R-:W2:Y:S02]  /*3270*/  LDG.E.U16 R4, [R4.64] ;  /* 0x0000002404047981 */ /* 0x000ea4000c1e1500 */
[----:B--2---:R-:W-:-:S06]  /*3280*/  HADD2.F32 R2, -RZ, R4.H0_H0 ;  /* 0x20000004ff027230 */ /* 0x004fcc0000004100 */
[----:B------:R-:W0:Y:S02]  /*3290*/  F2I.S64.TRUNC R2, R2 ;  /* 0x0000000200027311 */ /* 0x000e24000020d900 */
[----:B0-----:R-:W-:Y:S01]  /*32a0*/  PRMT R23, R2, 0x7610, R23 ;  /* 0x0000761002177816 */ /* 0x001fe20000000017 */
[----:B------:R-:W-:Y:S05]  /*32b0*/  BRA `(.L_x_9600) ;  /* 0x00000b1000007947 */ /* 0x000fea0003800000 */
.L_x_9610:
[----:B------:R-:W2:Y:S02]  /*32c0*/  LDG.E.64 R2, [R4.64] ;  /* 0x0000002404027981 */ /* 0x000ea4000c1e1b00 */
[----:B--2---:R-:W0:Y:S02]  /*32d0*/  F2I.S64.F64.TRUNC R2, R2 ;  /* 0x0000000200027311 */ /* 0x004e24000030d900 */
[----:B0-----:R-:W-:Y:S01]  /*32e0*/  PRMT R23, R2, 0x7610, R23 ;  /* 0x0000761002177816 */ /* 0x001fe20000000017 */
[----:B------:R-:W-:Y:S05]  /*32f0*/  BRA `(.L_x_9600) ;  /* 0x00000ad000007947 */ /* 0x000fea0003800000 */
.L_x_9601:
        /* <DEDUP_REMOVED lines=12> */
.L_x_9614:
[----:B------:R-:W2:Y:S02]  /*33c0*/  LDG.E.64 R4, [R4.64] ;  /* 0x0000002404047981 */ /* 0x000ea4000c1e1b00 */
[----:B--2---:R-:W0:Y:S02]  /*33d0*/  F2I.S64.F64.TRUNC R2, R4 ;  /* 0x0000000400027311 */ /* 0x004e24000030d900 */
[----:B0-----:R-:W-:Y:S01]  /*33e0*/  PRMT R23, R2, 0x7610, R23 ;  /* 0x0000761002177816 */ /* 0x001fe20000000017 */
[----:B------:R-:W-:Y:S05]  /*33f0*/  BRA `(.L_x_9600) ;  /* 0x000009d000007947 */ /* 0x000fea0003800000 */
.L_x_9613:
        /* <DEDUP_REMOVED lines=28> */
.L_x_9616:
        /* <DEDUP_REMOVED lines=15> */
.L_x_9615:
[----:B------:R-:W2:Y:S02]  /*36b0*/  LDG.E.U16 R2, [R4.64] ;  /* 0x0000002404027981 */ /* 0x000ea4000c1e1500 */
[----:B--2---:R-:W-:-:S06]  /*36c0*/  PRMT R2, RZ, 0x5410, R2 ;  /* 0x00005410ff027816 */ /* 0x004fcc0000000002 */
[----:B------:R-:W0:Y:S02]  /*36d0*/  F2I.S64.TRUNC R2, R2 ;  /* 0x0000000200027311 */ /* 0x000e24000020d900 */
[----:B0-----:R-:W-:Y:S01]  /*36e0*/  PRMT R23, R2, 0x7610, R23 ;  /* 0x0000761002177816 */ /* 0x001fe20000000017 */
[----:B------:R-:W-:Y:S05]  /*36f0*/  BRA `(.L_x_9600) ;  /* 0x000006d000007947 */ /* 0x000fea0003800000 */
.L_x_9612:
        /* <DEDUP_REMOVED lines=10> */
.L_x_9619:
        /* <DEDUP_REMOVED lines=21> */
.L_x_9623:
[----:B------:R-:W-:Y:S05]  /*38f0*/  BSYNC B1 ;  /* 0x0000000000017941 */ /* 0x000fea0003800000 */
.L_x_9622:
[----:B------:R-:W-:Y:S01]  /*3900*/  IMAD.SHL.U32 R2, R2, 0x100000, RZ ;  /* 0x0010000002027824 */ /* 0x000fe200078e00ff */
[----:B------:R-:W-:-:S04]  /*3910*/  LEA R3, R0, 0x3b800000, 0x17 ;  /* 0x3b80000000037811 */ /* 0x000fc800078eb8ff */
[----:B------:R-:W-:Y:S02]  /*3920*/  LOP3.LUT R2, R3, R2, R4, 0xfe, !PT ;  /* 0x0000000203027212 */ /* 0x000fe400078efe04 */
.L_x_9621:
[----:B------:R-:W-:Y:S05]  /*3930*/  BSYNC B0 ;  /* 0x0000000000007941 */ /* 0x000fea0003800000 */
.L_x_9620:
[----:B------:R-:W0:Y:S02]  /*3940*/  F2I.S64.TRUNC R2, R2 ;  /* 0x0000000200027311 */ /* 0x000e24000020d900 */
[----:B0-----:R-:W-:Y:S01]  /*3950*/  PRMT R23, R2, 0x7610, R23 ;  /* 0x0000761002177816 */ /* 0x001fe20000000017 */
[----:B------:R-:W-:Y:S05]  /*3960*/  BRA `(.L_x_9600) ;  /* 0x0000046000007947 */ /* 0x000fea0003800000 */
.L_x_9618:
        /* <DEDUP_REMOVED lines=21> */
.L_x_9627:
[----:B------:R-:W-:Y:S05]  /*3ac0*/  BSYNC B1 ;  /* 0x0000000000017941 */ /* 0x000fea0003800000 */
.L_x_9626:
[----:B------:R-:W-:Y:S01]  /*3ad0*/  IMAD.SHL.U32 R2, R2, 0x200000, RZ ;  /* 0x0020000002027824 */ /* 0x000fe200078e00ff */
[----:B------:R-:W-:-:S04]  /*3ae0*/  LEA R3, R0, 0x37800000, 0x17 ;  /* 0x3780000000037811 */ /* 0x000fc800078eb8ff */
[----:B------:R-:W-:Y:S02]  /*3af0*/  LOP3.LUT R2, R3, R2, R4, 0xfe, !PT ;  /* 0x0000000203027212 */ /* 0x000fe400078efe04 */
.L_x_9625:
[----:B------:R-:W-:Y:S05]  /*3b00*/  BSYNC B0 ;  /* 0x0000000000007941 */ /* 0x000fea0003800000 */
.L_x_9624:
[----:B------:R-:W0:Y:S02]  /*3b10*/  F2I.S64.TRUNC R2, R2 ;  /* 0x0000000200027311 */ /* 0x000e24000020d900 */
[----:B0-----:R-:W-:Y:S01]  /*3b20*/  PRMT R23, R2, 0x7610, R23 ;  /* 0x0000761002177816 */ /* 0x001fe20000000017 */
[----:B------:R-:W-:Y:S05]  /*3b30*/  BRA `(.L_x_9600) ;  /* 0x0000029000007947 */ /* 0x000fea0003800000 */
.L_x_9617:
        /* <DEDUP_REMOVED lines=14> */
.L_x_9631:
[----:B------:R-:W-:Y:S05]  /*3c20*/  BSYNC B0 ;  /* 0x0000000000007941 */ /* 0x000fea0003800000 */
.L_x_9630:
[----:B------:R-:W0:Y:S02]  /*3c30*/  F2I.S64.TRUNC R2, R2 ;  /* 0x0000000200027311 */ /* 0x000e24000020d900 */
[----:B0-----:R-:W-:Y:S01]  /*3c40*/  PRMT R23, R2, 0x7610, R23 ;  /* 0x0000761002177816 */ /* 0x001fe20000000017 */
[----:B------:R-:W-:Y:S05]  /*3c50*/  BRA `(.L_x_9600) ;  /* 0x0000017000007947 */ /* 0x000fea0003800000 */
.L_x_9605:
        /* <DEDUP_REMOVED lines=20> */
.L_x_9629:
[----:B------:R0:W5:Y:S01]  /*3da0*/  LDG.E.U8 R23, [R4.64] ;  /* 0x0000002404177981 */ /* 0x000162000c1e1100 */
[----:B------:R-:W-:Y:S05]  /*3db0*/  BRA `(.L_x_9600) ;  /* 0x0000001000007947 */ /* 0x000fea0003800000 */
.L_x_9628:
[----:B------:R0:W5:Y:S02]  /*3dc0*/  LDG.E.U8 R23, [R4.64] ;  /* 0x0000002404177981 */ /* 0x000164000c1e1100 */
.L_x_9600:
[----:B------:R-:W-:Y:S05]  /*3dd0*/  BSYNC B6 ;  /* 0x0000000000067941 */ /* 0x000fea0003800000 */
.L_x_9599:
[----:B------:R-:W2:Y:S01]  /*3de0*/  S2R R24, SR_TID.X ;  /* 0x0000000000187919 */ /* 0x000ea20000002100 */
[----:B------:R-:W3:Y:S01]  /*3df0*/  LDC.U8 R18, c[0x0][0x184] ;  /* 0x00006100ff127b82 */ /* 0x000ee20000000000 */
[----:B-----5:R-:W-:Y:S01]  /*3e00*/  LOP3.LUT R3, R25, 0xff, RZ, 0xc0, !PT ;  /* 0x000000ff19037812 */ /* 0x020fe200078ec0ff */
[----:B------:R-:W-:Y:S01]  /*3e10*/  BSSY B6, `(.L_x_9632) ;  /* 0x0000114000067945 */ /* 0x000fe20003800000 */
[----:B------:R-:W-:Y:S02]  /*3e20*/  LOP3.LUT R2, R19, 0xff, RZ, 0xc0, !PT ;  /* 0x000000ff13027812 */ /* 0x000fe400078ec0ff */
[----:B0-----:R-:W-:Y:S02]  /*3e30*/  LOP3.LUT R4, R23, 0xff, RZ, 0xc0, !PT ;  /* 0x000000ff17047812 */ /* 0x001fe400078ec0ff */
[----:B------:R-:W-:Y:S02]  /*3e40*/  ISETP.GT.U32.AND P2, PT, R3, 0x7, PT ;  /* 0x000000070300780c */ /* 0x000fe40003f44070 */
[----:B------:R-:W-:-:S02]  /*3e50*/  LOP3.LUT R0, R22, 0xff, RZ, 0xc0, !PT ;  /* 0x000000ff16007812 */ /* 0x000fc400078ec0ff */
[----:B------:R-:W-:Y:S02]  /*3e60*/  LOP3.LUT R3, R22, 0xff, RZ, 0xc0, !PT ;  /* 0x000000ff16037812 */ /* 0x000fe400078ec0ff */
[----:B------:R-:W-:Y:S02]  /*3e70*/  LOP3.LUT R19, R19, 0xff, RZ, 0xc0, !PT ;  /* 0x000000ff13137812 */ /* 0x000fe400078ec0ff */
[----:B------:R-:W-:Y:S02]  /*3e80*/  LOP3.LUT R25, R25, 0xff, RZ, 0xc0, !PT ;  /* 0x000000ff19197812 */ /* 0x000fe400078ec0ff */
[----:B------:R-:W-:Y:S02]  /*3e90*/  LOP3.LUT R23, R23, 0xff, RZ, 0xc0, !PT ;  /* 0x000000ff17177812 */ /* 0x000fe400078ec0ff */
[----:B------:R-:W-:Y:S02]  /*3ea0*/  ISETP.GT.U32.AND P0, PT, R0, 0x7, PT ;  /* 0x000000070000780c */ /* 0x000fe40003f04070 */
[----:B------:R-:W-:-:S02]  /*3eb0*/  ISETP.GT.U32.AND P1, PT, R2, 0x7, PT ;  /* 0x000000070200780c */ /* 0x000fc40003f24070 */
[----:B--2---:R-:W-:Y:S02]  /*3ec0*/  ISETP.GE.AND P4, PT, R24, R17, PT ;  /* 0x000000111800720c */ /* 0x004fe40003f86270 */
[----:B------:R-:W-:Y:S02]  /*3ed0*/  ISETP.GT.U32.AND P3, PT, R4, 0x7, PT ;  /* 0x000000070400780c */ /* 0x000fe40003f64070 */
[--C-:B-1----:R-:W-:Y:S02]  /*3ee0*/  SHF.R.U32.HI R3, RZ, R3, R26.reuse ;  /* 0x00000003ff037219 */ /* 0x102fe4000001161a */
[--C-:B------:R-:W-:Y:S02]  /*3ef0*/  SHF.R.U32.HI R19, RZ, R19, R26.reuse ;  /* 0x00000013ff137219 */ /* 0x100fe4000001161a */
[--C-:B------:R-:W-:Y:S02]  /*3f00*/  SHF.R.U32.HI R22, RZ, R25, R26.reuse ;  /* 0x00000019ff167219 */ /* 0x100fe4000001161a */
[----:B------:R-:W-:-:S02]  /*3f10*/  SHF.R.U32.HI R23, RZ, R23, R26 ;  /* 0x00000017ff177219 */ /* 0x000fc4000001161a */
[----:B------:R-:W-:Y:S02]  /*3f20*/  SEL R5, R3, RZ, !P0 ;  /* 0x000000ff03057207 */ /* 0x000fe40004000000 */
[----:B------:R-:W-:Y:S02]  /*3f30*/  SEL R19, R19, RZ, !P1 ;  /* 0x000000ff13137207 */ /* 0x000fe40004800000 */
[----:B------:R-:W-:Y:S02]  /*3f40*/  SEL R22, R22, RZ, !P2 ;  /* 0x000000ff16167207 */ /* 0x000fe40005000000 */
[----:B------:R-:W-:Y:S01]  /*3f50*/  SEL R23, R23, RZ, !P3 ;  /* 0x000000ff17177207 */ /* 0x000fe20005800000 */
[----:B------:R-:W-:Y:S05]  /*3f60*/  @P4 BRA `(.L_x_9633) ;  /* 0x00000fe000004947 */ /* 0x000fea0003800000 */
[----:B---3--:R-:W-:Y:S01]  /*3f70*/  IMAD R0, R16, 0x200, R24 ;  /* 0x0000020010007824 */ /* 0x008fe200078e0218 */
[----:B------:R-:W-:Y:S02]  /*3f80*/  PRMT R3, R18, 0x9910, RZ ;  /* 0x0000991012037816 */ /* 0x000fe400000000ff */
[----:B------:R-:W-:Y:S01]  /*3f90*/  IADD3 R24, R24, 0x80, RZ ;  /* 0x0000008018187810 */ /* 0x000fe20007ffe0ff */
[----:B------:R-:W-:-:S02]  /*3fa0*/  IMAD R2, R0, c[0x0][0x188], RZ ;  /* 0x0000620000027a24 */ /* 0x000fc400078e02ff */
        /* <DEDUP_REMOVED lines=15> */
.L_x_9637:
[----:B------:R0:W-:Y:S01]  /*40a0*/  STG.E.U8 [R2.64], R5 ;  /* 0x0000000502007986 */ /* 0x0001e2000c101124 */
[----:B------:R-:W-:Y:S05]  /*40b0*/  BRA `(.L_x_9633) ;  /* 0x00000e9000007947 */ /* 0x000fea0003800000 */
.L_x_9636:
        /* <DEDUP_REMOVED lines=10> */
.L_x_9640:
[----:B------:R-:W-:-:S05]  /*4160*/  LOP3.LUT R5, R5, 0xff, RZ, 0xc0, !PT ;  /* 0x000000ff05057812 */ /* 0x000fca00078ec0ff */
[----:B------:R0:W-:Y:S01]  /*4170*/  STG.E [R2.64], R5 ;  /* 0x0000000502007986 */ /* 0x0001e2000c101924 */
[----:B------:R-:W-:Y:S05]  /*4180*/  BRA `(.L_x_9633) ;  /* 0x00000dc000007947 */ /* 0x000fea0003800000 */
.L_x_9639:
[----:B------:R-:W-:-:S05]  /*4190*/  LOP3.LUT R5, R5, 0xff, RZ, 0xc0, !PT ;  /* 0x000000ff05057812 */ /* 0x000fca00078ec0ff */
[----:B------:R0:W-:Y:S01]  /*41a0*/  STG.E.U16 [R2.64], R5 ;  /* 0x0000000502007986 */ /* 0x0001e2000c101524 */
[----:B------:R-:W-:Y:S05]  /*41b0*/  BRA `(.L_x_9633) ;  /* 0x00000d9000007947 */ /* 0x000fea0003800000 */
.L_x_9635:
        /* <DEDUP_REMOVED lines=10> */
.L_x_9642:
[----:B------:R-:W-:-:S04]  /*4260*/  LOP3.LUT R5, R5, 0xff, RZ, 0xc0, !PT ;  /* 0x000000ff05057812 */ /* 0x000fc800078ec0ff */
[----:B------:R-:W0:Y:S02]  /*4270*/  I2F.U16 R0, R5 ;  /* 0x0000000500007306 */ /* 0x000e240000101000 */
[----:B0-----:R-:W-:-:S05]  /*4280*/  F2FP.PACK_AB R0, RZ, R0 ;  /* 0x00000000ff00723e */ /* 0x001fca00000000ff */
[----:B------:R0:W-:Y:S01]  /*4290*/  STG.E.U16 [R2.64], R0 ;  /* 0x0000000002007986 */ /* 0x0001e2000c101524 */
[----:B------:R-:W-:Y:S05]  /*42a0*/  BRA `(.L_x_9633) ;  /* 0x00000ca000007947 */ /* 0x000fea0003800000 */
.L_x_9641:
        /* <DEDUP_REMOVED lines=11> */
.L_x_9644:
[----:B------:R-:W-:-:S06]  /*4360*/  LOP3.LUT R5, R5, 0xff, RZ, 0xc0, !PT ;  /* 0x000000ff05057812 */ /* 0x000fcc00078ec0ff */
[----:B------:R-:W0:Y:S02]  /*4370*/  I2F.U16 R5, R5 ;  /* 0x0000000500057306 */ /* 0x000e240000101000 */
[----:B0-----:R-:W-:-:S04]  /*4380*/  F2FP.PACK_AB R5, RZ, R5 ;  /* 0x00000005ff05723e */ /* 0x001fc800000000ff */
[----:B------:R-:W-:-:S05]  /*4390*/  PRMT R5, R5, 0x5410, RZ ;  /* 0x0000541005057816 */ /* 0x000fca00000000ff */
[----:B------:R0:W-:Y:S01]  /*43a0*/  STG.E [R2.64], R5 ;  /* 0x0000000502007986 */ /* 0x0001e2000c101924 */
[----:B------:R-:W-:Y:S05]  /*43b0*/  BRA `(.L_x_9633) ;  /* 0x00000b9000007947 */ /* 0x000fea0003800000 */
.L_x_9643:
[----:B------:R-:W-:-:S06]  /*43c0*/  LOP3.LUT R5, R5, 0xff, RZ, 0xc0, !PT ;  /* 0x000000ff05057812 */ /* 0x000fcc00078ec0ff */
[----:B------:R-:W0:Y:S02]  /*43d0*/  I2F.F64.U16 R4, R5 ;  /* 0x0000000500047312 */ /* 0x000e240000101800 */
[----:B0-----:R0:W-:Y:S01]  /*43e0*/  STG.E.64 [R2.64], R4 ;  /* 0x0000000402007986 */ /* 0x0011e2000c101b24 */
[----:B------:R-:W-:Y:S05]  /*43f0*/  BRA `(.L_x_9633) ;  /* 0x00000b5000007947 */ /* 0x000fea0003800000 */
.L_x_9634:
        /* <DEDUP_REMOVED lines=12> */
.L_x_9647:
[----:B------:R-:W-:Y:S01]  /*44c0*/  LOP3.LUT R5, R5, 0xff, RZ, 0xc0, !PT ;  /* 0x000000ff05057812 */ /* 0x000fe200078ec0ff */
[----:B------:R-:W-:-:S05]  /*44d0*/  CS2R R6, SRZ ;  /* 0x0000000000067805 */ /* 0x000fca000001ff00 */
[----:B------:R-:W0:Y:S02]  /*44e0*/  I2F.F64.U16 R4, R5 ;  /* 0x0000000500047312 */ /* 0x000e240000101800 */
[----:B0-----:R0:W-:Y:S01]  /*44f0*/  STG.E.128 [R2.64], R4 ;  /* 0x0000000402007986 */ /* 0x0011e2000c101d24 */
[----:B------:R-:W-:Y:S05]  /*4500*/  BRA `(.L_x_9633) ;  /* 0x00000a4000007947 */ /* 0x000fea0003800000 */
.L_x_9646:
        /* <DEDUP_REMOVED lines=22> */
.L_x_9651:
[----:B------:R-:W-:Y:S05]  /*4670*/  BSYNC B0 ;  /* 0x0000000000007941 */ /* 0x000fea0003800000 */
.L_x_9650:
[----:B------:R-:W-:-:S05]  /*4680*/  LOP3.LUT R5, R0, R5, RZ, 0xfc, !PT ;  /* 0x0000000500057212 */ /* 0x000fca00078efcff */
[----:B------:R0:W-:Y:S01]  /*4690*/  STG.E.U8 [R2.64], R5 ;  /* 0x0000000502007986 */ /* 0x0001e2000c101124 */
[----:B------:R-:W-:Y:S05]  /*46a0*/  BRA `(.L_x_9633) ;  /* 0x000008a000007947 */ /* 0x000fea0003800000 */
.L_x_9649:
        /* <DEDUP_REMOVED lines=14> */
.L_x_9653:
[----:B------:R-:W-:Y:S01]  /*4790*/  IMAD.MOV.U32 R0, RZ, RZ, 0x7f ;  /* 0x0000007fff007424 */ /* 0x000fe200078e00ff */
[----:B------:R-:W-:-:S04]  /*47a0*/  ISETP.GT.U32.AND P0, PT, R4, 0x7f800000, PT ;  /* 0x7f8000000400780c */ /* 0x000fc80003f04070 */
[----:B------:R-:W-:-:S04]  /*47b0*/  SEL R0, R0, 0x7c, P0 ;  /* 0x0000007c00007807 */ /* 0x000fc80000000000 */
.L_x_9654:
[----:B------:R-:W-:Y:S05]  /*47c0*/  BSYNC B0 ;  /* 0x0000000000007941 */ /* 0x000fea0003800000 */
.L_x_9652:
[----:B------:R-:W-:-:S04]  /*47d0*/  LOP3.LUT R4, R5, 0x80000000, RZ, 0xc0, !PT ;  /* 0x8000000005047812 */ /* 0x000fc800078ec0ff */
[----:B------:R-:W-:-:S04]  /*47e0*/  SHF.R.U32.HI R5, RZ, 0x18, R4 ;  /* 0x00000018ff057819 */ /* 0x000fc80000011604 */
[----:B------:R-:W-:-:S05]  /*47f0*/  LOP3.LUT R5, R0, R5, RZ, 0xfc, !PT ;  /* 0x0000000500057212 */ /* 0x000fca00078efcff */
[----:B------:R0:W-:Y:S01]  /*4800*/  STG.E.U8 [R2.64], R5 ;  /* 0x0000000502007986 */ /* 0x0001e2000c101124 */
[----:B------:R-:W-:Y:S05]  /*4810*/  BRA `(.L_x_9633) ;  /* 0x0000073000007947 */ /* 0x000fea0003800000 */
.L_x_9648:
[----:B------:R-:W-:-:S04]  /*4820*/  LOP3.LUT R5, R5, 0xff, RZ, 0xc0, !PT ;  /* 0x000000ff05057812 */ /* 0x000fc800078ec0ff */
[----:B------:R-:W0:Y:S02]  /*4830*/  I2F.U16 R0, R5 ;  /* 0x0000000500007306 */ /* 0x000e240000101000 */
[----:B0-----:R-:W-:-:S05]  /*4840*/  F2FP.BF16.PACK_AB R0, RZ, R0 ;  /* 0x00000000ff00723e */ /* 0x001fca00000010ff */
[----:B------:R0:W-:Y:S01]  /*4850*/  STG.E.U16 [R2.64], R0 ;  /* 0x0000000002007986 */ /* 0x0001e2000c101524 */
[----:B------:R-:W-:Y:S05]  /*4860*/  BRA `(.L_x_9633) ;  /* 0x000006e000007947 */ /* 0x000fea0003800000 */
.L_x_9645:
        /* <DEDUP_REMOVED lines=11> */
.L_x_9657:
        /* <DEDUP_REMOVED lines=18> */
.L_x_9660:
[----:B------:R-:W-:-:S04]  /*4a40*/  LOP3.LUT R0, R7, 0x80000000, RZ, 0xc0, !PT ;  /* 0x8000000007007812 */ /* 0x000fc800078ec0ff */
[----:B------:R-:W-:-:S04]  /*4a50*/  SHF.R.U32.HI R5, RZ, 0x18, R0 ;  /* 0x00000018ff057819 */ /* 0x000fc80000011600 */
[----:B------:R-:W-:-:S04]  /*4a60*/  LOP3.LUT R4, R4, R5, RZ, 0xfc, !PT ;  /* 0x0000000504047212 */ /* 0x000fc800078efcff */
[----:B------:R-:W-:Y:S02]  /*4a70*/  PRMT R0, R4, 0x7610, R0 ;  /* 0x0000761004007816 */ /* 0x000fe40000000000 */
.L_x_9659:
[----:B------:R-:W-:Y:S05]  /*4a80*/  BSYNC B0 ;  /* 0x0000000000007941 */ /* 0x000fea0003800000 */
.L_x_9658:
[----:B------:R0:W-:Y:S01]  /*4a90*/  STG.E.U8 [R2.64], R0 ;  /* 0x0000000002007986 */ /* 0x0001e2000c101124 */
[----:B------:R-:W-:Y:S05]  /*4aa0*/  BRA `(.L_x_9633) ;  /* 0x000004a000007947 */ /* 0x000fea0003800000 */
.L_x_9656:
        /* <DEDUP_REMOVED lines=18> */
.L_x_9663:
[----:B------:R-:W-:-:S04]  /*4bd0*/  LOP3.LUT R0, R7, 0x80000000, RZ, 0xc0, !PT ;  /* 0x8000000007007812 */ /* 0x000fc800078ec0ff */
[----:B------:R-:W-:-:S04]  /*4be0*/  SHF.R.U32.HI R5, RZ, 0x18, R0 ;  /* 0x00000018ff057819 */ /* 0x000fc80000011600 */
[----:B------:R-:W-:-:S04]  /*4bf0*/  LOP3.LUT R4, R4, R5, RZ, 0xfc, !PT ;  /* 0x0000000504047212 */ /* 0x000fc800078efcff */
[----:B------:R-:W-:Y:S02]  /*4c00*/  PRMT R0, R4, 0x7610, R0 ;  /* 0x0000761004007816 */ /* 0x000fe40000000000 */
.L_x_9662:
[----:B------:R-:W-:Y:S05]  /*4c10*/  BSYNC B0 ;  /* 0x0000000000007941 */ /* 0x000fea0003800000 */
.L_x_9661:
[----:B------:R0:W-:Y:S01]  /*4c20*/  STG.E.U8 [R2.64], R0 ;  /* 0x0000000002007986 */ /* 0x0001e2000c101124 */
[----:B------:R-:W-:Y:S05]  /*4c30*/  BRA `(.L_x_9633) ;  /* 0x0000031000007947 */ /* 0x000fea0003800000 */
.L_x_9655:
        /* <DEDUP_REMOVED lines=23> */
.L_x_9638:
        /* <DEDUP_REMOVED lines=20> */
.L_x_9665:
[----:B------:R-:W-:Y:S01]  /*4ef0*/  LOP3.LUT R4, R5, 0xff, RZ, 0xc0, !PT ;  /* 0x000000ff05047812 */ /* 0x000fe200078ec0ff */
[----:B------:R-:W-:-:S05]  /*4f00*/  IMAD.MOV.U32 R5, RZ, RZ, RZ ;  /* 0x000000ffff057224 */ /* 0x000fca00078e00ff */
[----:B------:R0:W-:Y:S01]  /*4f10*/  STG.E.64 [R2.64], R4 ;  /* 0x0000000402007986 */ /* 0x0001e2000c101b24 */
[----:B------:R-:W-:Y:S05]  /*4f20*/  BRA `(.L_x_9633) ;  /* 0x0000002000007947 */ /* 0x000fea0003800000 */
.L_x_9664:
[----:B------:R-:W-:-:S05]  /*4f30*/  LOP3.LUT R5, R5, 0xff, RZ, 0xc0, !PT ;  /* 0x000000ff05057812 */ /* 0x000fca00078ec0ff */
[----:B------:R0:W-:Y:S02]  /*4f40*/  STG.E [R2.64], R5 ;  /* 0x0000000502007986 */ /* 0x0001e4000c101924 */
.L_x_9633:
[----:B---3--:R-:W-:Y:S05]  /*4f50*/  BSYNC B6 ;  /* 0x0000000000067941 */ /* 0x008fea0003800000 */
.L_x_9632:
        /* <DEDUP_REMOVED lines=21> */
.L_x_9671:
[----:B------:R0:W-:Y:S01]  /*50b0*/  STG.E.U8 [R2.64], R19 ;  /* 0x0000001302007986 */ /* 0x0001e2000c101124 */
[----:B------:R-:W-:Y:S05]  /*50c0*/  BRA `(.L_x_9673) ;  /* 0x00000e9000007947 */ /* 0x000fea0003800000 */
.L_x_9670:
        /* <DEDUP_REMOVED lines=10> */
.L_x_9675:
[----:B------:R-:W-:-:S05]  /*5170*/  LOP3.LUT R19, R19, 0xff, RZ, 0xc0, !PT ;  /* 0x000000ff13137812 */ /* 0x000fca00078ec0ff */
[----:B------:R0:W-:Y:S01]  /*5180*/  STG.E [R2.64], R19 ;  /* 0x0000001302007986 */ /* 0x0001e2000c101924 */
[----:B------:R-:W-:Y:S05]  /*5190*/  BRA `(.L_x_9673) ;  /* 0x00000dc000007947 */ /* 0x000fea0003800000 */
.L_x_9674:
[----:B------:R-:W-:-:S05]  /*51a0*/  LOP3.LUT R19, R19, 0xff, RZ, 0xc0, !PT ;  /* 0x000000ff13137812 */ /* 0x000fca00078ec0ff */
[----:B------:R0:W-:Y:S01]  /*51b0*/  STG.E.U16 [R2.64], R19 ;  /* 0x0000001302007986 */ /* 0x0001e2000c101524 */
[----:B------:R-:W-:Y:S05]  /*51c0*/  BRA `(.L_x_9673) ;  /* 0x00000d9000007947 */ /* 0x000fea0003800000 */
.L_x_9669:
        /* <DEDUP_REMOVED lines=10> */
.L_x_9677:
[----:B------:R-:W-:-:S04]  /*5270*/  LOP3.LUT R19, R19, 0xff, RZ, 0xc0, !PT ;  /* 0x000000ff13137812 */ /* 0x000fc800078ec0ff */
[----:B------:R-:W0:Y:S02]  /*5280*/  I2F.U16 R0, R19 ;  /* 0x0000001300007306 */ /* 0x000e240000101000 */
[----:B0-----:R-:W-:-:S05]  /*5290*/  F2FP.PACK_AB R0, RZ, R0 ;  /* 0x00000000ff00723e */ /* 0x001fca00000000ff */
[----:B------:R0:W-:Y:S01]  /*52a0*/  STG.E.U16 [R2.64], R0 ;  /* 0x0000000002007986 */ /* 0x0001e2000c101524 */
[----:B------:R-:W-:Y:S05]  /*52b0*/  BRA `(.L_x_9673) ;  /* 0x00000ca000007947 */ /* 0x000fea0003800000 */
.L_x_9676:
        /* <DEDUP_REMOVED lines=11> */
.L_x_9679:
[----:B------:R-:W-:-:S06]  /*5370*/  LOP3.LUT R19, R19, 0xff, RZ, 0xc0, !PT ;  /* 0x000000ff13137812 */ /* 0x000fcc00078ec0ff */
[----:B------:R-:W0:Y:S02]  /*5380*/  I2F.U16 R19, R19 ;  /* 0x0000001300137306 */ /* 0x000e240000101000 */
[----:B0-----:R-:W-:-:S04]  /*5390*/  F2FP.PACK_AB R5, RZ, R19 ;  /* 0x00000013ff05723e */ /* 0x001fc800000000ff */
[----:B------:R-:W-:-:S05]  /*53a0*/  PRMT R5, R5, 0x5410, RZ ;  /* 0x0000541005057816 */ /* 0x000fca00000000ff */
[----:B------:R0:W-:Y:S01]  /*53b0*/  STG.E [R2.64], R5 ;  /* 0x0000000502007986 */ /* 0x0001e2000c101924 */
[----:B------:R-:W-:Y:S05]  /*53c0*/  BRA `(.L_x_9673) ;  /* 0x00000b9000007947 */ /* 0x000fea0003800000 */
.L_x_9678:
[----:B------:R-:W-:-:S06]  /*53d0*/  LOP3.LUT R4, R19, 0xff, RZ, 0xc0, !PT ;  /* 0x000000ff13047812 */ /* 0x000fcc00078ec0ff */
[----:B------:R-:W0:Y:S02]  /*53e0*/  I2F.F64.U16 R4, R4 ;  /* 0x0000000400047312 */ /* 0x000e240000101800 */
[----:B0-----:R0:W-:Y:S01]  /*53f0*/  STG.E.64 [R2.64], R4 ;  /* 0x0000000402007986 */ /* 0x0011e2000c101b24 */
[----:B------:R-:W-:Y:S05]  /*5400*/  BRA `(.L_x_9673) ;  /* 0x00000b5000007947 */ /* 0x000fea0003800000 */
.L_x_9668:
        /* <DEDUP_REMOVED lines=12> */
.L_x_9682:
[----:B------:R-:W-:Y:S01]  /*54d0*/  LOP3.LUT R4, R19, 0xff, RZ, 0xc0, !PT ;  /* 0x000000ff13047812 */ /* 0x000fe200078ec0ff */
[----:B------:R-:W-:-:S05]  /*54e0*/  CS2R R6, SRZ ;  /* 0x0000000000067805 */ /* 0x000fca000001ff00 */
[----:B------:R-:W0:Y:S02]  /*54f0*/  I2F.F64.U16 R4, R4 ;  /* 0x0000000400047312 */ /* 0x000e240000101800 */
[----:B0-----:R0:W-:Y:S01]  /*5500*/  STG.E.128 [R2.64], R4 ;  /* 0x0000000402007986 */ /* 0x0011e2000c101d24 */
[----:B------:R-:W-:Y:S05]  /*5510*/  BRA `(.L_x_9673) ;  /* 0x00000a4000007947 */ /* 0x000fea0003800000 */
.L_x_9681:
        /* <DEDUP_REMOVED lines=22> */
.L_x_9686:
[----:B------:R-:W-:Y:S05]  /*5680*/  BSYNC B0 ;  /* 0x0000000000007941 */ /* 0x000fea0003800000 */
.L_x_9685:
[----:B------:R-:W-:-:S05]  /*5690*/  LOP3.LUT R5, R0, R5, RZ, 0xfc, !PT ;  /* 0x0000000500057212 */ /* 0x000fca00078efcff */
[----:B------:R0:W-:Y:S01]  /*56a0*/  STG.E.U8 [R2.64], R5 ;  /* 0x0000000502007986 */ /* 0x0001e2000c101124 */
[----:B------:R-:W-:Y:S05]  /*56b0*/  BRA `(.L_x_9673) ;  /* 0x000008a000007947 */ /* 0x000fea0003800000 */
.L_x_9684:
        /* <DEDUP_REMOVED lines=14> */
.L_x_9688:
[----:B------:R-:W-:Y:S01]  /*57a0*/  IMAD.MOV.U32 R0, RZ, RZ, 0x7f ;  /* 0x0000007fff007424 */ /* 0x000fe200078e00ff */
[----:B------:R-:W-:-:S04]  /*57b0*/  ISETP.GT.U32.AND P0, PT, R4, 0x7f800000, PT ;  /* 0x7f8000000400780c */ /* 0x000fc80003f04070 */
[----:B------:R-:W-:-:S04]  /*57c0*/  SEL R0, R0, 0x7c, P0 ;  /* 0x0000007c00007807 */ /* 0x000fc80000000000 */
.L_x_9689:
[----:B------:R-:W-:Y:S05]  /*57d0*/  BSYNC B0 ;  /* 0x0000000000007941 */ /* 0x000fea0003800000 */
.L_x_9687:
[----:B------:R-:W-:-:S04]  /*57e0*/  LOP3.LUT R4, R19, 0x80000000, RZ, 0xc0, !PT ;  /* 0x8000000013047812 */ /* 0x000fc800078ec0ff */
[----:B------:R-:W-:-:S04]  /*57f0*/  SHF.R.U32.HI R5, RZ, 0x18, R4 ;  /* 0x00000018ff057819 */ /* 0x000fc80000011604 */
[----:B------:R-:W-:-:S05]  /*5800*/  LOP3.LUT R5, R0, R5, RZ, 0xfc, !PT ;  /* 0x0000000500057212 */ /* 0x000fca00078efcff */
[----:B------:R0:W-:Y:S01]  /*5810*/  STG.E.U8 [R2.64], R5 ;  /* 0x0000000502007986 */ /* 0x0001e2000c101124 */
[----:B------:R-:W-:Y:S05]  /*5820*/  BRA `(.L_x_9673) ;  /* 0x0000073000007947 */ /* 0x000fea0003800000 */
.L_x_9683:
[----:B------:R-:W-:-:S04]  /*5830*/  LOP3.LUT R19, R19, 0xff, RZ, 0xc0, !PT ;  /* 0x000000ff13137812 */ /* 0x000fc800078ec0ff */
[----:B------:R-:W0:Y:S02]  /*5840*/  I2F.U16 R0, R19 ;  /* 0x0000001300007306 */ /* 0x000e240000101000 */
[----:B0-----:R-:W-:-:S05]  /*5850*/  F2FP.BF16.PACK_AB R0, RZ, R0 ;  /* 0x00000000ff00723e */ /* 0x001fca00000010ff */
[----:B------:R0:W-:Y:S01]  /*5860*/  STG.E.U16 [R2.64], R0 ;  /* 0x0000000002007986 */ /* 0x0001e2000c101524 */
[----:B------:R-:W-:Y:S05]  /*5870*/  BRA `(.L_x_9673) ;  /* 0x000006e000007947 */ /* 0x000fea0003800000 */
.L_x_9680:
        /* <DEDUP_REMOVED lines=11> */
.L_x_9692:
        /* <DEDUP_REMOVED lines=18> */
.L_x_9695:
[----:B------:R-:W-:-:S04]  /*5a50*/  LOP3.LUT R0, R19, 0x80000000, RZ, 0xc0, !PT ;  /* 0x8000000013007812 */ /* 0x000fc800078ec0ff */
[----:B------:R-:W-:-:S04]  /*5a60*/  SHF.R.U32.HI R5, RZ, 0x18, R0 ;  /* 0x00000018ff057819 */ /* 0x000fc80000011600 */
[----:B------:R-:W-:-:S04]  /*5a70*/  LOP3.LUT R4, R4, R5, RZ, 0xfc, !PT ;  /* 0x0000000504047212 */ /* 0x000fc800078efcff */
[----:B------:R-:W-:Y:S02]  /*5a80*/  PRMT R0, R4, 0x7610, R0 ;  /* 0x0000761004007816 */ /* 0x000fe40000000000 */
.L_x_9694:
[----:B------:R-:W-:Y:S05]  /*5a90*/  BSYNC B0 ;  /* 0x0000000000007941 */ /* 0x000fea0003800000 */
.L_x_9693:
[----:B------:R0:W-:Y:S01]  /*5aa0*/  STG.E.U8 [R2.64], R0 ;  /* 0x0000000002007986 */ /* 0x0001e2000c101124 */
[----:B------:R-:W-:Y:S05]  /*5ab0*/  BRA `(.L_x_9673) ;  /* 0x000004a000007947 */ /* 0x000fea0003800000 */
.L_x_9691:
        /* <DEDUP_REMOVED lines=18> */
.L_x_9698:
[----:B------:R-:W-:-:S04]  /*5be0*/  LOP3.LUT R0, R19, 0x80000000, RZ, 0xc0, !PT ;  /* 0x8000000013007812 */ /* 0x000fc800078ec0ff */
[----:B------:R-:W-:-:S04]  /*5bf0*/  SHF.R.U32.HI R5, RZ, 0x18, R0 ;  /* 0x00000018ff057819 */ /* 0x000fc80000011600 */
[----:B------:R-:W-:-:S04]  /*5c00*/  LOP3.LUT R4, R4, R5, RZ, 0xfc, !PT ;  /* 0x0000000504047212 */ /* 0x000fc800078efcff */
[----:B------:R-:W-:Y:S02]  /*5c10*/  PRMT R0, R4, 0x7610, R0 ;  /* 0x0000761004007816 */ /* 0x000fe40000000000 */
.L_x_9697:
[----:B------:R-:W-:Y:S05]  /*5c20*/  BSYNC B0 ;  /* 0x0000000000007941 */ /* 0x000fea0003800000 */
.L_x_9696:
[----:B------:R0:W-:Y:S01]  /*5c30*/  STG.E.U8 [R2.64], R0 ;  /* 0x0000000002007986 */ /* 0x0001e2000c101124 */
[----:B------:R-:W-:Y:S05]  /*5c40*/  BRA `(.L_x_9673) ;  /* 0x0000031000007947 */ /* 0x000fea0003800000 */
.L_x_9690:
        /* <DEDUP_REMOVED lines=23> */
.L_x_9672:
        /* <DEDUP_REMOVED lines=20> */
.L_x_9700:
[----:B------:R-:W-:Y:S01]  /*5f00*/  LOP3.LUT R4, R19, 0xff, RZ, 0xc0, !PT ;  /* 0x000000ff13047812 */ /* 0x000fe200078ec0ff */
[----:B------:R-:W-:-:S05]  /*5f10*/  IMAD.MOV.U32 R5, RZ, RZ, RZ ;  /* 0x000000ffff057224 */ /* 0x000fca00078e00ff */
[----:B------:R0:W-:Y:S01]  /*5f20*/  STG.E.64 [R2.64], R4 ;  /* 0x0000000402007986 */ /* 0x0001e2000c101b24 */
[----:B------:R-:W-:Y:S05]  /*5f30*/  BRA `(.L_x_9673) ;  /* 0x0000002000007947 */ /* 0x000fea0003800000 */
.L_x_9699:
[----:B------:R-:W-:-:S05]  /*5f40*/  LOP3.LUT R19, R19, 0xff, RZ, 0xc0, !PT ;  /* 0x000000ff13137812 */ /* 0x000fca00078ec0ff */
[----:B------:R0:W-:Y:S02]  /*5f50*/  STG.E [R2.64], R19 ;  /* 0x0000001302007986 */ /* 0x0001e4000c101924 */
.L_x_9673:
        /* <DEDUP_REMOVED lines=21> */
.L_x_9704:
[----:B------:R0:W-:Y:S01]  /*60b0*/  STG.E.U8 [R2.64], R22 ;  /* 0x0000001602007986 */ /* 0x0001e2000c101124 */
[----:B------:R-:W-:Y:S05]  /*60c0*/  BRA `(.L_x_9706) ;  /* 0x00000e9000007947 */ /* 0x000fea0003800000 */
.L_x_9703:
        /* <DEDUP_REMOVED lines=10> */
.L_x_9708:
[----:B------:R-:W-:-:S05]  /*6170*/  LOP3.LUT R5, R22, 0xff, RZ, 0xc0, !PT ;  /* 0x000000ff16057812 */ /* 0x000fca00078ec0ff */
[----:B------:R0:W-:Y:S01]  /*6180*/  STG.E [R2.64], R5 ;  /* 0x0000000502007986 */ /* 0x0001e2000c101924 */
[----:B------:R-:W-:Y:S05]  /*6190*/  BRA `(.L_x_9706) ;  /* 0x00000dc000007947 */ /* 0x000fea0003800000 */
.L_x_9707:
[----:B------:R-:W-:-:S05]  /*61a0*/  LOP3.LUT R5, R22, 0xff, RZ, 0xc0, !PT ;  /* 0x000000ff16057812 */ /* 0x000fca00078ec0ff */
[----:B------:R0:W-:Y:S01]  /*61b0*/  STG.E.U16 [R2.64], R5 ;  /* 0x0000000502007986 */ /* 0x0001e2000c101524 */
[----:B------:R-:W-:Y:S05]  /*61c0*/  BRA `(.L_x_9706) ;  /* 0x00000d9000007947 */ /* 0x000fea0003800000 */
.L_x_9702:
        /* <DEDUP_REMOVED lines=10> */
.L_x_9710:
[----:B------:R-:W-:-:S04]  /*6270*/  LOP3.LUT R22, R22, 0xff, RZ, 0xc0, !PT ;  /* 0x000000ff16167812 */ /* 0x000fc800078ec0ff */
[----:B------:R-:W0:Y:S02]  /*6280*/  I2F.U16 R0, R22 ;  /* 0x0000001600007306 */ /* 0x000e240000101000 */
[----:B0-----:R-:W-:-:S05]  /*6290*/  F2FP.PACK_AB R0, RZ, R0 ;  /* 0x00000000ff00723e */ /* 0x001fca00000000ff */
[----:B------:R0:W-:Y:S01]  /*62a0*/  STG.E.U16 [R2.64], R0 ;  /* 0x0000000002007986 */ /* 0x0001e2000c101524 */
[----:B------:R-:W-:Y:S05]  /*62b0*/  BRA `(.L_x_9706) ;  /* 0x00000ca000007947 */ /* 0x000fea0003800000 */
.L_x_9709:
        /* <DEDUP_REMOVED lines=11> */
.L_x_9712:
[----:B------:R-:W-:-:S06]  /*6370*/  LOP3.LUT R22, R22, 0xff, RZ, 0xc0, !PT ;  /* 0x000000ff16167812 */ /* 0x000fcc00078ec0ff */
[----:B------:R-:W0:Y:S02]  /*6380*/  I2F.U16 R22, R22 ;  /* 0x0000001600167306 */ /* 0x000e240000101000 */
[----:B0-----:R-:W-:-:S04]  /*6390*/  F2FP.PACK_AB R5, RZ, R22 ;  /* 0x00000016ff05723e */ /* 0x001fc800000000ff */
[----:B------:R-:W-:-:S05]  /*63a0*/  PRMT R5, R5, 0x5410, RZ ;  /* 0x0000541005057816 */ /* 0x000fca00000000ff */
[----:B------:R0:W-:Y:S01]  /*63b0*/  STG.E [R2.64], R5 ;  /* 0x0000000502007986 */ /* 0x0001e2000c101924 */
[----:B------:R-:W-:Y:S05]  /*63c0*/  BRA `(.L_x_9706) ;  /* 0x00000b9000007947 */ /* 0x000fea0003800000 */
.L_x_9711:
[----:B------:R-:W-:-:S06]  /*63d0*/  LOP3.LUT R4, R22, 0xff, RZ, 0xc0, !PT ;  /* 0x000000ff16047812 */ /* 0x000fcc00078ec0ff */
[----:B------:R-:W0:Y:S02]  /*63e0*/  I2F.F64.U16 R4, R4 ;  /* 0x0000000400047312 */ /* 0x000e240000101800 */
[----:B0-----:R0:W-:Y:S01]  /*63f0*/  STG.E.64 [R2.64], R4 ;  /* 0x0000000402007986 */ /* 0x0011e2000c101b24 */
[----:B------:R-:W-:Y:S05]  /*6400*/  BRA `(.L_x_9706) ;  /* 0x00000b5000007947 */ /* 0x000fea0003800000 */
.L_x_9701:
        /* <DEDUP_REMOVED lines=12> */
.L_x_9715:
[----:B------:R-:W-:Y:S01]  /*64d0*/  LOP3.LUT R4, R22, 0xff, RZ, 0xc0, !PT ;  /* 0x000000ff16047812 */ /* 0x000fe200078ec0ff */
[----:B------:R-:W-:-:S05]  /*64e0*/  CS2R R6, SRZ ;  /* 0x0000000000067805 */ /* 0x000fca000001ff00 */
[----:B------:R-:W0:Y:S02]  /*64f0*/  I2F.F64.U16 R4, R4 ;  /* 0x0000000400047312 */ /* 0x000e240000101800 */
[----:B0-----:R0:W-:Y:S01]  /*6500*/  STG.E.128 [R2.64], R4 ;  /* 0x0000000402007986 */ /* 0x0011e2000c101d24 */
[----:B------:R-:W-:Y:S05]  /*6510*/  BRA `(.L_x_9706) ;  /* 0x00000a4000007947 */ /* 0x000fea0003800000 */
.L_x_9714:
        /* <DEDUP_REMOVED lines=22> */
.L_x_9719:
[----:B------:R-:W-:Y:S05]  /*6680*/  BSYNC B0 ;  /* 0x0000000000007941 */ /* 0x000fea0003800000 */
.L_x_9718:
[----:B------:R-:W-:-:S05]  /*6690*/  LOP3.LUT R5, R0, R5, RZ, 0xfc, !PT ;  /* 0x0000000500057212 */ /* 0x000fca00078efcff */
[----:B------:R0:W-:Y:S01]  /*66a0*/  STG.E.U8 [R2.64], R5 ;  /* 0x0000000502007986 */ /* 0x0001e2000c101124 */
[----:B------:R-:W-:Y:S05]  /*66b0*/  BRA `(.L_x_9706) ;  /* 0x000008a000007947 */ /* 0x000fea0003800000 */
.L_x_9717:
        /* <DEDUP_REMOVED lines=14> */
.L_x_9721:
[----:B------:R-:W-:Y:S01]  /*67a0*/  IMAD.MOV.U32 R0, RZ, RZ, 0x7f ;  /* 0x0000007fff007424 */ /* 0x000fe200078e00ff */
[----:B------:R-:W-:-:S04]  /*67b0*/  ISETP.GT.U32.AND P0, PT, R4, 0x7f800000, PT ;  /* 0x7f8000000400780c */ /* 0x000fc80003f04070 */
[----:B------:R-:W-:-:S04]  /*67c0*/  SEL R0, R0, 0x7c, P0 ;  /* 0x0000007c00007807 */ /* 0x000fc80000000000 */
.L_x_9722:
[----:B------:R-:W-:Y:S05]  /*67d0*/  BSYNC B0 ;  /* 0x0000000000007941 */ /* 0x000fea0003800000 */
.L_x_9720:
[----:B------:R-:W-:-:S04]  /*67e0*/  LOP3.LUT R4, R5, 0x80000000, RZ, 0xc0, !PT ;  /* 0x8000000005047812 */ /* 0x000fc800078ec0ff */
[----:B------:R-:W-:-:S04]  /*67f0*/  SHF.R.U32.HI R5, RZ, 0x18, R4 ;  /* 0x00000018ff057819 */ /* 0x000fc80000011604 */
[----:B------:R-:W-:-:S05]  /*6800*/  LOP3.LUT R5, R0, R5, RZ, 0xfc, !PT ;  /* 0x0000000500057212 */ /* 0x000fca00078efcff */
[----:B------:R0:W-:Y:S01]  /*6810*/  STG.E.U8 [R2.64], R5 ;  /* 0x0000000502007986 */ /* 0x0001e2000c101124 */
[----:B------:R-:W-:Y:S05]  /*6820*/  BRA `(.L_x_9706) ;  /* 0x0000073000007947 */ /* 0x000fea0003800000 */
.L_x_9716:
[----:B------:R-:W-:-:S04]  /*6830*/  LOP3.LUT R22, R22, 0xff, RZ, 0xc0, !PT ;  /* 0x000000ff16167812 */ /* 0x000fc800078ec0ff */
[----:B------:R-:W0:Y:S02]  /*6840*/  I2F.U16 R0, R22 ;  /* 0x0000001600007306 */ /* 0x000e240000101000 */
[----:B0-----:R-:W-:-:S05]  /*6850*/  F2FP.BF16.PACK_AB R0, RZ, R0 ;  /* 0x00000000ff00723e */ /* 0x001fca00000010ff */
[----:B------:R0:W-:Y:S01]  /*6860*/  STG.E.U16 [R2.64], R0 ;  /* 0x0000000002007986 */ /* 0x0001e2000c101524 */
[----:B------:R-:W-:Y:S05]  /*6870*/  BRA `(.L_x_9706) ;  /* 0x000006e000007947 */ /* 0x000fea0003800000 */
.L_x_9713:
        /* <DEDUP_REMOVED lines=11> */
.L_x_9725:
        /* <DEDUP_REMOVED lines=18> */
.L_x_9728:
[----:B------:R-:W-:-:S04]  /*6a50*/  LOP3.LUT R0, R7, 0x80000000, RZ, 0xc0, !PT ;  /* 0x8000000007007812 */ /* 0x000fc800078ec0ff */
[----:B------:R-:W-:-:S04]  /*6a60*/  SHF.R.U32.HI R5, RZ, 0x18, R0 ;  /* 0x00000018ff057819 */ /* 0x000fc80000011600 */
[----:B------:R-:W-:-:S04]  /*6a70*/  LOP3.LUT R4, R4, R5, RZ, 0xfc, !PT ;  /* 0x0000000504047212 */ /* 0x000fc800078efcff */
[----:B------:R-:W-:Y:S02]  /*6a80*/  PRMT R0, R4, 0x7610, R0 ;  /* 0x0000761004007816 */ /* 0x000fe40000000000 */
.L_x_9727:
[----:B------:R-:W-:Y:S05]  /*6a90*/  BSYNC B0 ;  /* 0x0000000000007941 */ /* 0x000fea0003800000 */
.L_x_9726:
[----:B------:R0:W-:Y:S01]  /*6aa0*/  STG.E.U8 [R2.64], R0 ;  /* 0x0000000002007986 */ /* 0x0001e2000c101124 */
[----:B------:R-:W-:Y:S05]  /*6ab0*/  BRA `(.L_x_9706) ;  /* 0x000004a000007947 */ /* 0x000fea0003800000 */
.L_x_9724:
        /* <DEDUP_REMOVED lines=18> */
.L_x_9731:
[----:B------:R-:W-:-:S04]  /*6be0*/  LOP3.LUT R0, R7, 0x80000000, RZ, 0xc0, !PT ;  /* 0x8000000007007812 */ /* 0x000fc800078ec0ff */
[----:B------:R-:W-:-:S04]  /*6bf0*/  SHF.R.U32.HI R5, RZ, 0x18, R0 ;  /* 0x00000018ff057819 */ /* 0x000fc80000011600 */
[----:B------:R-:W-:-:S04]  /*6c00*/  LOP3.LUT R4, R4, R5, RZ, 0xfc, !PT ;  /* 0x0000000504047212 */ /* 0x000fc800078efcff */
[----:B------:R-:W-:Y:S02]  /*6c10*/  PRMT R0, R4, 0x7610, R0 ;  /* 0x0000761004007816 */ /* 0x000fe40000000000 */
.L_x_9730:
[----:B------:R-:W-:Y:S05]  /*6c20*/  BSYNC B0 ;  /* 0x0000000000007941 */ /* 0x000fea0003800000 */
.L_x_9729:
[----:B------:R0:W-:Y:S01]  /*6c30*/  STG.E.U8 [R2.64], R0 ;  /* 0x0000000002007986 */ /* 0x0001e2000c101124 */
[----:B------:R-:W-:Y:S05]  /*6c40*/  BRA `(.L_x_9706) ;  /* 0x0000031000007947 */ /* 0x000fea0003800000 */
.L_x_9723:
        /* <DEDUP_REMOVED lines=23> */
.L_x_9705:
        /* <DEDUP_REMOVED lines=20> */
.L_x_9733:
[----:B------:R-:W-:Y:S01]  /*6f00*/  LOP3.LUT R4, R22, 0xff, RZ, 0xc0, !PT ;  /* 0x000000ff16047812 */ /* 0x000fe200078ec0ff */
[----:B------:R-:W-:-:S05]  /*6f10*/  IMAD.MOV.U32 R5, RZ, RZ, RZ ;  /* 0x000000ffff057224 */ /* 0x000fca00078e00ff */
[----:B------:R0:W-:Y:S01]  /*6f20*/  STG.E.64 [R2.64], R4 ;  /* 0x0000000402007986 */ /* 0x0001e2000c101b24 */
[----:B------:R-:W-:Y:S05]  /*6f30*/  BRA `(.L_x_9706) ;  /* 0x0000002000007947 */ /* 0x000fea0003800000 */
.L_x_9732:
[----:B------:R-:W-:-:S05]  /*6f40*/  LOP3.LUT R5, R22, 0xff, RZ, 0xc0, !PT ;  /* 0x000000ff16057812 */ /* 0x000fca00078ec0ff */
[----:B------:R0:W-:Y:S02]  /*6f50*/  STG.E [R2.64], R5 ;  /* 0x0000000502007986 */ /* 0x0001e4000c101924 */
.L_x_9706:
[----:B------:R-:W-:Y:S02]  /*6f60*/  IADD3 R24, R24, 0x80, RZ ;  /* 0x0000008018187810 */ /* 0x000fe40007ffe0ff */
.L_x_9667:
[----:B------:R-:W-:Y:S05]  /*6f70*/  BSYNC B6 ;  /* 0x0000000000067941 */ /* 0x000fea0003800000 */
.L_x_9666:
        /* <DEDUP_REMOVED lines=19> */
.L_x_9737:
[----:B------:R-:W-:Y:S01]  /*70b0*/  STG.E.U8 [R2.64], R23 ;  /* 0x0000001702007986 */ /* 0x000fe2000c101124 */
[----:B------:R-:W-:Y:S05]  /*70c0*/  EXIT ;  /* 0x000000000000794d */ /* 0x000fea0003800000 */
.L_x_9736:
        /* <DEDUP_REMOVED lines=10> */
.L_x_9740:
[----:B------:R-:W-:-:S05]  /*7170*/  LOP3.LUT R23, R23, 0xff, RZ, 0xc0, !PT ;  /* 0x000000ff17177812 */ /* 0x000fca00078ec0ff */
[----:B------:R-:W-:Y:S01]  /*7180*/  STG.E [R2.64], R23 ;  /* 0x0000001702007986 */ /* 0x000fe2000c101924 */
[----:B------:R-:W-:Y:S05]  /*7190*/  EXIT ;  /* 0x000000000000794d */ /* 0x000fea0003800000 */
.L_x_9739:
[----:B------:R-:W-:-:S05]  /*71a0*/  LOP3.LUT R23, R23, 0xff, RZ, 0xc0, !PT ;  /* 0x000000ff17177812 */ /* 0x000fca00078ec0ff */
[----:B------:R-:W-:Y:S01]  /*71b0*/  STG.E.U16 [R2.64], R23 ;  /* 0x0000001702007986 */ /* 0x000fe2000c101524 */
[----:B------:R-:W-:Y:S05]  /*71c0*/  EXIT ;  /* 0x000000000000794d */ /* 0x000fea0003800000 */
.L_x_9735:
        /* <DEDUP_REMOVED lines=10> */
.L_x_9742:
[----:B------:R-:W-:-:S04]  /*7270*/  LOP3.LUT R23, R23, 0xff, RZ, 0xc0, !PT ;  /* 0x000000ff17177812 */ /* 0x000fc800078ec0ff */
[----:B------:R-:W0:Y:S02]  /*7280*/  I2F.U16 R0, R23 ;  /* 0x0000001700007306 */ /* 0x000e240000101000 */
[----:B0-----:R-:W-:-:S05]  /*7290*/  F2FP.PACK_AB R0, RZ, R0 ;  /* 0x00000000ff00723e */ /* 0x001fca00000000ff */
[----:B------:R-:W-:Y:S01]  /*72a0*/  STG.E.U16 [R2.64], R0 ;  /* 0x0000000002007986 */ /* 0x000fe2000c101524 */
[----:B------:R-:W-:Y:S05]  /*72b0*/  EXIT ;  /* 0x000000000000794d */ /* 0x000fea0003800000 */
.L_x_9741:
        /* <DEDUP_REMOVED lines=11> */
.L_x_9744:
[----:B------:R-:W-:-:S06]  /*7370*/  LOP3.LUT R23, R23, 0xff, RZ, 0xc0, !PT ;  /* 0x000000ff17177812 */ /* 0x000fcc00078ec0ff */
[----:B------:R-:W0:Y:S02]  /*7380*/  I2F.U16 R23, R23 ;  /* 0x0000001700177306 */ /* 0x000e240000101000 */
[----:B0-----:R-:W-:-:S04]  /*7390*/  F2FP.PACK_AB R5, RZ, R23 ;  /* 0x00000017ff05723e */ /* 0x001fc800000000ff */
[----:B------:R-:W-:-:S05]  /*73a0*/  PRMT R5, R5, 0x5410, RZ ;  /* 0x0000541005057816 */ /* 0x000fca00000000ff */
[----:B------:R-:W-:Y:S01]  /*73b0*/  STG.E [R2.64], R5 ;  /* 0x0000000502007986 */ /* 0x000fe2000c101924 */
[----:B------:R-:W-:Y:S05]  /*73c0*/  EXIT ;  /* 0x000000000000794d */ /* 0x000fea0003800000 */
.L_x_9743:
[----:B------:R-:W-:-:S06]  /*73d0*/  LOP3.LUT R4, R23, 0xff, RZ, 0xc0, !PT ;  /* 0x000000ff17047812 */ /* 0x000fcc00078ec0ff */
[----:B------:R-:W0:Y:S02]  /*73e0*/  I2F.F64.U16 R4, R4 ;  /* 0x0000000400047312 */ /* 0x000e240000101800 */
[----:B0-----:R-:W-:Y:S01]  /*73f0*/  STG.E.64 [R2.64], R4 ;  /* 0x0000000402007986 */ /* 0x001fe2000c101b24 */
[----:B------:R-:W-:Y:S05]  /*7400*/  EXIT ;  /* 0x000000000000794d */ /* 0x000fea0003800000 */
.L_x_9734:
        /* <DEDUP_REMOVED lines=12> */
.L_x_9747:
[----:B------:R-:W-:Y:S01]  /*74d0*/  LOP3.LUT R4, R23, 0xff, RZ, 0xc0, !PT ;  /* 0x000000ff17047812 */ /* 0x000fe200078ec0ff */
[----:B------:R-:W-:-:S05]  /*74e0*/  CS2R R6, SRZ ;  /* 0x0000000000067805 */ /* 0x000fca000001ff00 */
[----:B------:R-:W0:Y:S02]  /*74f0*/  I2F.F64.U16 R4, R4 ;  /* 0x0000000400047312 */ /* 0x000e240000101800 */
[----:B0-----:R-:W-:Y:S01]  /*7500*/  STG.E.128 [R2.64], R4 ;  /* 0x0000000402007986 */ /* 0x001fe2000c101d24 */
[----:B------:R-:W-:Y:S05]  /*7510*/  EXIT ;  /* 0x000000000000794d */ /* 0x000fea0003800000 */
.L_x_9746:
        /* <DEDUP_REMOVED lines=22> */
.L_x_9751:
[----:B------:R-:W-:Y:S05]  /*7680*/  BSYNC B0 ;  /* 0x0000000000007941 */ /* 0x000fea0003800000 */
.L_x_9750:
[----:B------:R-:W-:-:S05]  /*7690*/  LOP3.LUT R5, R0, R5, RZ, 0xfc, !PT ;  /* 0x0000000500057212 */ /* 0x000fca00078efcff */
[----:B------:R-:W-:Y:S01]  /*76a0*/  STG.E.U8 [R2.64], R5 ;  /* 0x0000000502007986 */ /* 0x000fe2000c101124 */
[----:B------:R-:W-:Y:S05]  /*76b0*/  EXIT ;  /* 0x000000000000794d */ /* 0x000fea0003800000 */
.L_x_9749:
        /* <DEDUP_REMOVED lines=14> */
.L_x_9753:
[----:B------:R-:W-:Y:S01]  /*77a0*/  IMAD.MOV.U32 R0, RZ, RZ, 0x7f ;  /* 0x0000007fff007424 */ /* 0x000fe200078e00ff */
[----:B------:R-:W-:-:S04]  /*77b0*/  ISETP.GT.U32.AND P0, PT, R4, 0x7f800000, PT ;  /* 0x7f8000000400780c */ /* 0x000fc80003f04070 */
[----:B------:R-:W-:-:S04]  /*77c0*/  SEL R0, R0, 0x7c, P0 ;  /* 0x0000007c00007807 */ /* 0x000fc80000000000 */
.L_x_9754:
[----:B------:R-:W-:Y:S05]  /*77d0*/  BSYNC B0 ;  /* 0x0000000000007941 */ /* 0x000fea0003800000 */
.L_x_9752:
[----:B------:R-:W-:-:S04]  /*77e0*/  LOP3.LUT R4, R23, 0x80000000, RZ, 0xc0, !PT ;  /* 0x8000000017047812 */ /* 0x000fc800078ec0ff */
[----:B------:R-:W-:-:S04]  /*77f0*/  SHF.R.U32.HI R5, RZ, 0x18, R4 ;  /* 0x00000018ff057819 */ /* 0x000fc80000011604 */
[----:B------:R-:W-:-:S05]  /*7800*/  LOP3.LUT R5, R0, R5, RZ, 0xfc, !PT ;  /* 0x0000000500057212 */ /* 0x000fca00078efcff */
[----:B------:R-:W-:Y:S01]  /*7810*/  STG.E.U8 [R2.64], R5 ;  /* 0x0000000502007986 */ /* 0x000fe2000c101124 */
[----:B------:R-:W-:Y:S05]  /*7820*/  EXIT ;  /* 0x000000000000794d */ /* 0x000fea0003800000 */
.L_x_9748:
[----:B------:R-:W-:-:S04]  /*7830*/  LOP3.LUT R23, R23, 0xff, RZ, 0xc0, !PT ;  /* 0x000000ff17177812 */ /* 0x000fc800078ec0ff */
[----:B------:R-:W0:Y:S02]  /*7840*/  I2F.U16 R0, R23 ;  /* 0x0000001700007306 */ /* 0x000e240000101000 */
[----:B0-----:R-:W-:-:S05]  /*7850*/  F2FP.BF16.PACK_AB R0, RZ, R0 ;  /* 0x00000000ff00723e */ /* 0x001fca00000010ff */
[----:B------:R-:W-:Y:S01]  /*7860*/  STG.E.U16 [R2.64], R0 ;  /* 0x0000000002007986 */ /* 0x000fe2000c101524 */
[----:B------:R-:W-:Y:S05]  /*7870*/  EXIT ;  /* 0x000000000000794d */ /* 0x000fea0003800000 */
.L_x_9745:
        /* <DEDUP_REMOVED lines=11> */
.L_x_9757:
        /* <DEDUP_REMOVED lines=18> */
.L_x_9760:
[----:B------:R-:W-:-:S04]  /*7a50*/  LOP3.LUT R0, R23, 0x80000000, RZ, 0xc0, !PT ;  /* 0x8000000017007812 */ /* 0x000fc800078ec0ff */
[----:B------:R-:W-:-:S04]  /*7a60*/  SHF.R.U32.HI R5, RZ, 0x18, R0 ;  /* 0x00000018ff057819 */ /* 0x000fc80000011600 */
[----:B------:R-:W-:-:S04]  /*7a70*/  LOP3.LUT R4, R4, R5, RZ, 0xfc, !PT ;  /* 0x0000000504047212 */ /* 0x000fc800078efcff */
[----:B------:R-:W-:Y:S02]  /*7a80*/  PRMT R0, R4, 0x7610, R0 ;  /* 0x0000761004007816 */ /* 0x000fe40000000000 */
.L_x_9759:
[----:B------:R-:W-:Y:S05]  /*7a90*/  BSYNC B0 ;  /* 0x0000000000007941 */ /* 0x000fea0003800000 */
.L_x_9758:
[----:B------:R-:W-:Y:S01]  /*7aa0*/  STG.E.U8 [R2.64], R0 ;  /* 0x0000000002007986 */ /* 0x000fe2000c101124 */
[----:B------:R-:W-:Y:S05]  /*7ab0*/  EXIT ;  /* 0x000000000000794d */ /* 0x000fea0003800000 */
.L_x_9756:
        /* <DEDUP_REMOVED lines=18> */
.L_x_9763:
[----:B------:R-:W-:-:S04]  /*7be0*/  LOP3.LUT R0, R23, 0x80000000, RZ, 0xc0, !PT ;  /* 0x8000000017007812 */ /* 0x000fc800078ec0ff */
[----:B------:R-:W-:-:S04]  /*7bf0*/  SHF.R.U32.HI R5, RZ, 0x18, R0 ;  /* 0x00000018ff057819 */ /* 0x000fc80000011600 */
[----:B------:R-:W-:-:S04]  /*7c00*/  LOP3.LUT R4, R4, R5, RZ, 0xfc, !PT ;  /* 0x0000000504047212 */ /* 0x000fc800078efcff */
[----:B------:R-:W-:Y:S02]  /*7c10*/  PRMT R0, R4, 0x7610, R0 ;  /* 0x0000761004007816 */ /* 0x000fe40000000000 */
.L_x_9762:
[----:B------:R-:W-:Y:S05]  /*7c20*/  BSYNC B0 ;  /* 0x0000000000007941 */ /* 0x000fea0003800000 */
.L_x_9761:
[----:B------:R-:W-:Y:S01]  /*7c30*/  STG.E.U8 [R2.64], R0 ;  /* 0x0000000002007986 */ /* 0x000fe2000c101124 */
[----:B------:R-:W-:Y:S05]  /*7c40*/  EXIT ;  /* 0x000000000000794d */ /* 0x000fea0003800000 */
.L_x_9755:
        /* <DEDUP_REMOVED lines=23> */
.L_x_9738:
        /* <DEDUP_REMOVED lines=20> */
.L_x_9765:
[----:B------:R-:W-:Y:S01]  /*7f00*/  LOP3.LUT R4, R23, 0xff, RZ, 0xc0, !PT ;  /* 0x000000ff17047812 */ /* 0x000fe200078ec0ff */
[----:B------:R-:W-:-:S05]  /*7f10*/  IMAD.MOV.U32 R5, RZ, RZ, RZ ;  /* 0x000000ffff057224 */ /* 0x000fca00078e00ff */
[----:B------:R-:W-:Y:S01]  /*7f20*/  STG.E.64 [R2.64], R4 ;  /* 0x0000000402007986 */ /* 0x000fe2000c101b24 */
[----:B------:R-:W-:Y:S05]  /*7f30*/  EXIT ;  /* 0x000000000000794d */ /* 0x000fea0003800000 */
.L_x_9764:
[----:B------:R-:W-:-:S05]  /*7f40*/  LOP3.LUT R23, R23, 0xff, RZ, 0xc0, !PT ;  /* 0x000000ff17177812 */ /* 0x000fca00078ec0ff */
[----:B------:R-:W-:Y:S01]  /*7f50*/  STG.E [R2.64], R23 ;  /* 0x0000001702007986 */ /* 0x000fe2000c101924 */
[----:B------:R-:W-:Y:S05]  /*7f60*/  EXIT ;  /* 0x000000000000794d */ /* 0x000fea0003800000 */
.L_x_9766:
        /* <DEDUP_REMOVED lines=9> */
.L_x_19719:


//--------------------- .text._ZN2at6native18elementwise_kernelILi128ELi4EZNS0_22gpu_kernel_impl_nocastINS0_13AUnaryFunctorIhhhZZZNS0_18rshift_kernel_cudaERNS_18TensorIteratorBaseEENKUlvE_clEvENKUlvE_clEvEUlhhE_EEEEvS5_RKT_EUliE_EEviT1_ --------------------------
	.section	.text._ZN2at6native18elementwise_kernelILi128ELi4EZNS0_22gpu_kernel_impl_nocastINS0_13AUnaryFunctorIhhhZZZNS0_18rshift_kernel_cudaERNS_18TensorIteratorBaseEENKUlvE_clEvENKUlvE_clEvEUlhhE_EEEEvS5_RKT_EUliE_EEviT1_,"ax",@progbits
	.sectioninfo	@"SHI_REGISTERS=12"
	.align	128
        .global         _ZN2at6native18elementwise_kernelILi128ELi4EZNS0_22gpu_kernel_impl_nocastINS0_13AUnaryFunctorIhhhZZZNS0_18rshift_kernel_cudaERNS_18TensorIteratorBaseEENKUlvE_clEvENKUlvE_clEvEUlhhE_EEEEvS5_RKT_EUliE_EEviT1_
        .type           _ZN2at6native18elementwise_kernelILi128ELi4EZNS0_22gpu_kernel_impl_nocastINS0_13AUnaryFunctorIhhhZZZNS0_18rshift_kernel_cudaERNS_18TensorIteratorBaseEENKUlvE_clEvENKUlvE_clEvEUlhhE_EEEEvS5_RKT_EUliE_EEviT1_,@function
        .size           _ZN2at6native18elementwise_kernelILi128ELi4EZNS0_22gpu_kernel_impl_nocastINS0_13AUnaryFunctorIhhhZZZNS0_18rshift_kernel_cudaERNS_18TensorIteratorBaseEENKUlvE_clEvENKUlvE_clEvEUlhhE_EEEEvS5_RKT_EUliE_EEviT1_,(.L_x_19720 - _ZN2at6native18elementwise_kernelILi128ELi4EZNS0_22gpu_kernel_impl_nocastINS0_13AUnaryFunctorIhhhZZZNS0_18rshift_kernel_cudaERNS_18TensorIteratorBaseEENKUlvE_clEvENKUlvE_clEvEUlhhE_EEEEvS5_RKT_EUliE_EEviT1_)
        .other          _ZN2at6native18elementwise_kernelILi128ELi4EZNS0_22gpu_kernel_impl_nocastINS0_13AUnaryFunctorIhhhZZZNS0_18rshift_kernel_cudaERNS_18TensorIteratorBaseEENKUlvE_clEvENKUlvE_clEvEUlhhE_EEEEvS5_RKT_EUliE_EEviT1_,@"STO_CUDA_ENTRY STV_DEFAULT"
_ZN2at6native18elementwise_kernelILi128ELi4EZNS0_22gpu_kernel_impl_nocastINS0_13AUnaryFunctorIhhhZZZNS0_18rshift_kernel_cudaERNS_18TensorIteratorBaseEENKUlvE_clEvENKUlvE_clEvEUlhhE_EEEEvS5_RKT_EUliE_EEviT1_:
.text._ZN2at6native18elementwise_kernelILi128ELi4EZNS0_22gpu_kernel_impl_nocastINS0_13AUnaryFunctorIhhhZZZNS0_18rshift_kernel_cudaERNS_18TensorIteratorBaseEENKUlvE_clEvENKUlvE_clEvEUlhhE_EEEEvS5_RKT_EUliE_EEviT1_:
        /* <DEDUP_REMOVED lines=237> */
.L_x_9769:
[----:B------:R-:W-:-:S04]  /*0ed0*/  IADD3 R4, P0, R4, c[0x0][0x368], RZ ;  /* 0x0000da0004047a10 */ /* 0x000fc80007f1e0ff */
[----:B------:R-:W-:-:S06]  /*0ee0*/  IADD3.X R5, RZ, c[0x0][0x36c], RZ, P0, !PT ;  /* 0x0000db00ff057a10 */ /* 0x000fcc00007fe4ff */
[----:B------:R-:W2:Y:S01]  /*0ef0*/  LDG.E.U8 R5, [R4.64] ;  /* 0x0000000404057981 */ /* 0x000ea2000c1e1100 */
[----:B------:R-:W-:Y:S02]  /*0f00*/  IADD3 R6, P1, R3, c[0x0][0x360], RZ ;  /* 0x0000d80003067a10 */ /* 0x000fe40007f3e0ff */
[----:B------:R-:W-:Y:S02]  /*0f10*/  IADD3 R2, R2, 0x80, RZ ;  /* 0x0000008002027810 */ /* 0x000fe40007ffe0ff */
[----:B------:R-:W-:Y:S02]  /*0f20*/  IADD3.X R7, RZ, c[0x0][0x364], RZ, P1, !PT ;  /* 0x0000d900ff077a10 */ /* 0x000fe40000ffe4ff */
[----:B--2---:R-:W-:Y:S02]  /*0f30*/  ISETP.GT.U32.AND P0, PT, R5, 0x7, PT ;  /* 0x000000070500780c */ /* 0x004fe40003f04070 */
[----:B------:R-:W-:-:S04]  /*0f40*/  SHF.R.U32.HI R3, RZ, R5, R0 ;  /* 0x00000005ff037219 */ /* 0x000fc80000011600 */
[----:B------:R-:W-:-:S05]  /*0f50*/  SEL R3, R3, RZ, !P0 ;  /* 0x000000ff03037207 */ /* 0x000fca0004000000 */
[----:B------:R0:W-:Y:S02]  /*0f60*/  STG.E.U8 [R6.64], R3 ;  /* 0x0000000306007986 */ /* 0x0001e4000c101104 */
.L_x_9768:
[----:B-1----:R-:W-:Y:S05]  /*0f70*/  BSYNC B0 ;  /* 0x0000000000007941 */ /* 0x002fea0003800000 */
.L_x_9767:
        /* <DEDUP_REMOVED lines=231> */
.L_x_9772:
        /* <DEDUP_REMOVED lines=8> */
[----:B------:R-:W-:Y:S02]  /*1e70*/  SEL R3, R3, RZ, !P0 ;  /* 0x000000ff03037207 */ /* 0x000fe40004000000 */
[----:B------:R-:W-:-:S03]  /*1e80*/  ISETP.GE.AND P0, PT, R2, c[0x0][0x160], PT ;  /* 0x0000580002007a0c */ /* 0x000fc60003f06270 */
[----:B------:R0:W-:Y:S10]  /*1e90*/  STG.E.U8 [R6.64], R3 ;  /* 0x0000000306007986 */ /* 0x0001f4000c101104 */
        /* <DEDUP_REMOVED lines=229> */
.L_x_9773:
        /* <DEDUP_REMOVED lines=10> */
.L_x_9771:
[----:B------:R-:W-:Y:S05]  /*2d90*/  BSYNC B0 ;  /* 0x0000000000007941 */ /* 0x000fea0003800000 */
.L_x_9770:
        /* <DEDUP_REMOVED lines=230> */
.L_x_9774:
[----:B------:R-:W-:-:S04]  /*3c00*/  IADD3 R4, P0, R4, c[0x0][0x368], RZ ;  /* 0x0000da0004047a10 */ /* 0x000fc80007f1e0ff */
[----:B------:R-:W-:-:S06]  /*3c10*/  IADD3.X R5, RZ, c[0x0][0x36c], RZ, P0, !PT ;  /* 0x0000db00ff057a10 */ /* 0x000fcc00007fe4ff */
[----:B------:R-:W2:Y:S01]  /*3c20*/  LDG.E.U8 R5, [R4.64] ;  /* 0x0000000404057981 */ /* 0x000ea2000c1e1100 */
[----:B------:R-:W-:-:S04]  /*3c30*/  IADD3 R2, P1, R3, c[0x0][0x360], RZ ;  /* 0x0000d80003027a10 */ /* 0x000fc80007f3e0ff */
[----:B------:R-:W-:Y:S02]  /*3c40*/  IADD3.X R3, RZ, c[0x0][0x364], RZ, P1, !PT ;  /* 0x0000d900ff037a10 */ /* 0x000fe40000ffe4ff */
[----:B--2---:R-:W-:Y:S02]  /*3c50*/  ISETP.GT.U32.AND P0, PT, R5, 0x7, PT ;  /* 0x000000070500780c */ /* 0x004fe40003f04070 */
[----:B------:R-:W-:-:S04]  /*3c60*/  SHF.R.U32.HI R0, RZ, R5, R0 ;  /* 0x00000005ff007219 */ /* 0x000fc80000011600 */
[----:B------:R-:W-:-:S05]  /*3c70*/  SEL R7, R0, RZ, !P0 ;  /* 0x000000ff00077207 */ /* 0x000fca0004000000 */
[----:B------:R-:W-:Y:S01]  /*3c80*/  STG.E.U8 [R2.64], R7 ;  /* 0x0000000702007986 */ /* 0x000fe2000c101104 */
[----:B------:R-:W-:Y:S05]  /*3c90*/  EXIT ;  /* 0x000000000000794d */ /* 0x000fea0003800000 */
.L_x_9775:
        /* <DEDUP_REMOVED lines=14> */
.L_x_19720:


//--------------------- .text._ZN2at6native27unrolled_elementwise_kernelINS0_13AUnaryFunctorIhhhZZZNS0_18rshift_kernel_cudaERNS_18TensorIteratorBaseEENKUlvE_clEvENKUlvE_clEvEUlhhE_EESt5arrayIPcLm2EELi4E23TrivialOffsetCalculatorILi1EjESD_NS0_6memory15LoadWithoutCastENSE_16StoreWithoutCastEEEviT_T0_T2_T3_T4_T5_ --------------------------
	.section	.text._ZN2at6native27unrolled_elementwise_kernelINS0_13AUnaryFunctorIhhhZZZNS0_18rshift_kernel_cudaERNS_18TensorIteratorBaseEENKUlvE_clEvENKUlvE_clEvEUlhhE_EESt5arrayIPcLm2EELi4E23TrivialOffsetCalculatorILi1EjESD_NS0_6memory15LoadWithoutCastENSE_16StoreWithoutCastEEEviT_T0_T2_T3_T4_T5_,"ax",@progbits
	.sectioninfo	@"SHI_REGISTERS=19"
	.align	128
        .global         _ZN2at6native27unrolled_elementwise_kernelINS0_13AUnaryFunctorIhhhZZZNS0_18rshift_kernel_cudaERNS_18TensorIteratorBaseEENKUlvE_clEvENKUlvE_clEvEUlhhE_EESt5arrayIPcLm2EELi4E23TrivialOffsetCalculatorILi1EjESD_NS0_6memory15LoadWithoutCastENSE_16StoreWithoutCastEEEviT_T0_T2_T3_T4_T5_
        .type           _ZN2at6native27unrolled_elementwise_kernelINS0_13AUnaryFunctorIhhhZZZNS0_18rshift_kernel_cudaERNS_18TensorIteratorBaseEENKUlvE_clEvENKUlvE_clEvEUlhhE_EESt5arrayIPcLm2EELi4E23TrivialOffsetCalculatorILi1EjESD_NS0_6memory15LoadWithoutCastENSE_16StoreWithoutCastEEEviT_T0_T2_T3_T4_T5_,@function
        .size           _ZN2at6native27unrolled_elementwise_kernelINS0_13AUnaryFunctorIhhhZZZNS0_18rshift_kernel_cudaERNS_18TensorIteratorBaseEENKUlvE_clEvENKUlvE_clEvEUlhhE_EESt5arrayIPcLm2EELi4E23TrivialOffsetCalculatorILi1EjESD_NS0_6memory15LoadWithoutCastENSE_16StoreWithoutCastEEEviT_T0_T2_T3_T4_T5_,(.L_x_19721 - _ZN2at6native27unrolled_elementwise_kernelINS0_13AUnaryFunctorIhhhZZZNS0_18rshift_kernel_cudaERNS_18TensorIteratorBaseEENKUlvE_clEvENKUlvE_clEvEUlhhE_EESt5arrayIPcLm2EELi4E23TrivialOffsetCalculatorILi1EjESD_NS0_6memory15LoadWithoutCastENSE_16StoreWithoutCastEEEviT_T0_T2_T3_T4_T5_)
        .other          _ZN2at6native27unrolled_elementwise_kernelINS0_13AUnaryFunctorIhhhZZZNS0_18rshift_kernel_cudaERNS_18TensorIteratorBaseEENKUlvE_clEvENKUlvE_clEvEUlhhE_EESt5arrayIPcLm2EELi4E23TrivialOffsetCalculatorILi1EjESD_NS0_6memory15LoadWithoutCastENSE_16StoreWithoutCastEEEviT_T0_T2_T3_T4_T5_,@"STO_CUDA_ENTRY STV_DEFAULT"
_ZN2at6native27unrolled_elementwise_kernelINS0_13AUnaryFunctorIhhhZZZNS0_18rshift_kernel_cudaERNS_18TensorIteratorBaseEENKUlvE_clEvENKUlvE_clEvEUlhhE_EESt5arrayIPcLm2EELi4E23TrivialOffsetCalculatorILi1EjESD_NS0_6memory15LoadWithoutCastENSE_16StoreWithoutCastEEEviT_T0_T2_T3_T4_T5_:
.text._ZN2at6native27unrolled_elementwise_kernelINS0_13AUnaryFunctorIhhhZZZNS0_18rshift_kernel_cudaERNS_18TensorIteratorBaseEENKUlvE_clEvENKUlvE_clEvEUlhhE_EESt5arrayIPcLm2EELi4E23TrivialOffsetCalculatorILi1EjESD_NS0_6memory15LoadWithoutCastENSE_16StoreWithoutCastEEEviT_T0_T2_T3_T4_T5_:
[----:B------:R-:W-:Y:S02]  /*0000*/  IMAD.MOV.U32 R1, RZ, RZ, c[0x0][0x28] ;  /* 0x00000a00ff017624 */ /* 0x000fe400078e00ff */
[----:B------:R-:W0:Y:S01]  /*0010*/  S2R R0, SR_CTAID.X ;  /* 0x0000000000007919 */ /* 0x000e220000002500 */
[----:B------:R-:W-:Y:S01]  /*0020*/  IMAD.MOV.U32 R3, RZ, RZ, -0x200 ;  /* 0xfffffe00ff037424 */ /* 0x000fe200078e00ff */
[----:B------:R-:W-:Y:S01]  /*0030*/  PRMT R12, RZ, 0x7610, R12 ;  /* 0x00007610ff0c7816 */ /* 0x000fe2000000000c */
[----:B------:R-:W-:Y:S01]  /*0040*/  ULDC.64 UR4, c[0x0][0x118] ;  /* 0x0000460000047ab9 */ /* 0x000fe20000000a00 */
[----:B------:R-:W1:Y:S01]  /*0050*/  S2R R15, SR_TID.X ;  /* 0x00000000000f7919 */ /* 0x000e620000002100 */
[----:B------:R-:W-:Y:S01]  /*0060*/  PRMT R13, RZ, 0x7610, R13 ;  /* 0x00007610ff0d7816 */ /* 0x000fe2000000000d */
[----:B0-----:R-:W-:Y:S01]  /*0070*/  IMAD R2, R0, R3, c[0x0][0x160] ;  /* 0x0000580000027624 */ /* 0x001fe200078e0203 */
[----:B-1----:R-:W-:Y:S01]  /*0080*/  IADD3 R16, R15, 0x80, RZ ;  /* 0x000000800f107810 */ /* 0x002fe20007ffe0ff */
[----:B------:R-:W-:-:S03]  /*0090*/  IMAD.MOV.U32 R3, RZ, RZ, R15 ;  /* 0x000000ffff037224 */ /* 0x000fc600078e000f */
[----:B------:R-:W-:-:S13]  /*00a0*/  ISETP.GE.AND P0, PT, R15, R2, PT ;  /* 0x000000020f00720c */ /* 0x000fda0003f06270 */
[----:B------:R-:W-:Y:S02]  /*00b0*/  @!P0 IMAD.MOV.U32 R3, RZ, RZ, R16 ;  /* 0x000000ffff038224 */ /* 0x000fe400078e0010 */
[----:B------:R-:W-:-:S03]  /*00c0*/  @!P0 IMAD R4, R0, 0x200, R15 ;  /* 0x0000020000048824 */ /* 0x000fc600078e020f */
[----:B------:R-:W-:Y:S02]  /*00d0*/  ISETP.GE.AND P2, PT, R3, R2, PT ;  /* 0x000000020300720c */ /* 0x000fe40003f46270 */
[----:B------:R-:W-:-:S05]  /*00e0*/  @!P0 IADD3 R4, P3, R4, c[0x0][0x170], RZ ;  /* 0x00005c0004048a10 */ /* 0x000fca0007f7e0ff */
[----:B------:R-:W-:-:S05]  /*00f0*/  @!P0 IMAD.X R5, RZ, RZ, c[0x0][0x174], P3 ;  /* 0x00005d00ff058624 */ /* 0x000fca00018e06ff */
[----:B------:R-:W2:Y:S01]  /*0100*/  @!P0 LDG.E.U8 R13, [R4.64] ;  /* 0x00000004040d8981 */ /* 0x000ea2000c1e1100 */
[----:B------:R-:W-:Y:S01]  /*0110*/  @!P2 IMAD R6, R0, 0x200, R3 ;  /* 0x000002000006a824 */ /* 0x000fe200078e0203 */
[----:B------:R-:W-:-:S04]  /*0120*/  @!P2 IADD3 R3, R3, 0x80, RZ ;  /* 0x000000800303a810 */ /* 0x000fc80007ffe0ff */
[----:B------:R-:W-:Y:S02]  /*0130*/  @!P2 IADD3 R6, P4, R6, c[0x0][0x170], RZ ;  /* 0x00005c000606aa10 */ /* 0x000fe40007f9e0ff */
[----:B------:R-:W-:-:S03]  /*0140*/  ISETP.GE.AND P1, PT, R3, R2, PT ;  /* 0x000000020300720c */ /* 0x000fc60003f26270 */
[----:B------:R-:W-:-:S05]  /*0150*/  @!P2 IMAD.X R7, RZ, RZ, c[0x0][0x174], P4 ;  /* 0x00005d00ff07a624 */ /* 0x000fca00020e06ff */
[----:B------:R0:W3:Y:S05]  /*0160*/  @!P2 LDG.E.U8 R12, [R6.64] ;  /* 0x00000004060ca981 */ /* 0x0000ea000c1e1100 */
[----:B------:R-:W-:Y:S01]  /*0170*/  @!P1 IMAD R10, R0, 0x200, R3 ;  /* 0x00000200000a9824 */ /* 0x000fe200078e0203 */
[----:B------:R-:W-:-:S04]  /*0180*/  PRMT R14, RZ, 0x7610, R14 ;  /* 0x00007610ff0e7816 */ /* 0x000fc8000000000e */
[----:B------:R-:W-:-:S05]  /*0190*/  @!P1 IADD3 R10, P2, R10, c[0x0][0x170], RZ ;  /* 0x00005c000a0a9a10 */ /* 0x000fca0007f5e0ff */
[----:B------:R-:W-:-:S05]  /*01a0*/  @!P1 IMAD.X R11, RZ, RZ, c[0x0][0x174], P2 ;  /* 0x00005d00ff0b9624 */ /* 0x000fca00010e06ff */
[----:B------:R1:W4:Y:S01]  /*01b0*/  @!P1 LDG.E.U8 R14, [R10.64] ;  /* 0x000000040a0e9981 */ /* 0x000322000c1e1100 */
[----:B------:R-:W-:-:S04]  /*01c0*/  @!P1 IADD3 R3, R3, 0x80, RZ ;  /* 0x0000008003039810 */ /* 0x000fc80007ffe0ff */
[----:B------:R-:W-:-:S13]  /*01d0*/  ISETP.GE.AND P2, PT, R3, R2, PT ;  /* 0x000000020300720c */ /* 0x000fda0003f46270 */
[----:B------:R-:W-:Y:S02]  /*01e0*/  @!P2 IMAD R8, R0, 0x200, R3 ;  /* 0x000002000008a824 */ /* 0x000fe400078e0203 */
[----:B------:R-:W1:Y:S01]  /*01f0*/  LDC.U8 R3, c[0x0][0x165] ;  /* 0x00005940ff037b82 */ /* 0x000e620000000000 */
[--C-:B0-----:R-:W-:Y:S02]  /*0200*/  IMAD.MOV.U32 R7, RZ, RZ, R15.reuse ;  /* 0x000000ffff077224 */ /* 0x101fe400078e000f */
[----:B------:R-:W-:Y:S01]  /*0210*/  @!P2 IADD3 R8, P1, R8, c[0x0][0x170], RZ ;  /* 0x00005c000808aa10 */ /* 0x000fe20007f3e0ff */
[----:B------:R-:W-:Y:S01]  /*0220*/  @!P0 IMAD R15, R0, 0x200, R15 ;  /* 0x00000200000f8824 */ /* 0x000fe200078e020f */
[----:B------:R-:W-:-:S03]  /*0230*/  PRMT R6, RZ, 0x7610, R6 ;  /* 0x00007610ff067816 */ /* 0x000fc60000000006 */
[----:B------:R-:W-:-:S05]  /*0240*/  @!P2 IMAD.X R9, RZ, RZ, c[0x0][0x174], P1 ;  /* 0x00005d00ff09a624 */ /* 0x000fca00008e06ff */
[----:B------:R0:W5:Y:S01]  /*0250*/  @!P2 LDG.E.U8 R6, [R8.64] ;  /* 0x000000040806a981 */ /* 0x000162000c1e1100 */
[----:B------:R-:W-:-:S05]  /*0260*/  @!P0 IMAD.MOV.U32 R7, RZ, RZ, R16 ;  /* 0x000000ffff078224 */ /* 0x000fca00078e0010 */
[----:B------:R-:W-:Y:S01]  /*0270*/  ISETP.GE.AND P2, PT, R7, R2, PT ;  /* 0x000000020700720c */ /* 0x000fe20003f46270 */
[----:B------:R-:W-:Y:S01]  /*0280*/  BSSY B0, `(.L_x_9776) ;  /* 0x000001f000007945 */ /* 0x000fe20003800000 */
[C---:B--2---:R-:W-:Y:S02]  /*0290*/  LOP3.LUT R5, R13.reuse, 0xff, RZ, 0xc0, !PT ;  /* 0x000000ff0d057812 */ /* 0x044fe400078ec0ff */
[----:B-1----:R-:W-:Y:S02]  /*02a0*/  LOP3.LUT R10, R13, 0xff, RZ, 0xc0, !PT ;  /* 0x000000ff0d0a7812 */ /* 0x002fe400078ec0ff */
[----:B------:R-:W-:Y:S02]  /*02b0*/  ISETP.GT.U32.AND P3, PT, R5, 0x7, PT ;  /* 0x000000070500780c */ /* 0x000fe40003f64070 */
[----:B------:R-:W-:Y:S02]  /*02c0*/  SHF.R.U32.HI R10, RZ, R10, R3 ;  /* 0x0000000aff0a7219 */ /* 0x000fe40000011603 */
[----:B---3--:R-:W-:-:S04]  /*02d0*/  LOP3.LUT R4, R12, 0xff, RZ, 0xc0, !PT ;  /* 0x000000ff0c047812 */ /* 0x008fc800078ec0ff */
[----:B------:R-:W-:Y:S02]  /*02e0*/  ISETP.GT.U32.AND P1, PT, R4, 0x7, PT ;  /* 0x000000070400780c */ /* 0x000fe40003f24070 */
[----:B------:R-:W-:Y:S02]  /*02f0*/  @!P0 IADD3 R4, P4, R15, c[0x0][0x168], RZ ;  /* 0x00005a000f048a10 */ /* 0x000fe40007f9e0ff */
[----:B0-----:R-:W-:-:S03]  /*0300*/  SEL R9, R10, RZ, !P3 ;  /* 0x000000ff0a097207 */ /* 0x001fc60005800000 */
[----:B------:R-:W-:-:S05]  /*0310*/  @!P0 IMAD.X R5, RZ, RZ, c[0x0][0x16c], P4 ;  /* 0x00005b00ff058624 */ /* 0x000fca00020e06ff */
[----:B------:R0:W-:Y:S01]  /*0320*/  @!P0 STG.E.U8 [R4.64], R9 ;  /* 0x0000000904008986 */ /* 0x0001e2000c101104 */
[----:B------:R-:W-:Y:S02]  /*0330*/  LOP3.LUT R12, R12, 0xff, RZ, 0xc0, !PT ;  /* 0x000000ff0c0c7812 */ /* 0x000fe400078ec0ff */
[C---:B----4-:R-:W-:Y:S02]  /*0340*/  LOP3.LUT R8, R14.reuse, 0xff, RZ, 0xc0, !PT ;  /* 0x000000ff0e087812 */ /* 0x050fe400078ec0ff */
[----:B------:R-:W-:Y:S02]  /*0350*/  LOP3.LUT R14, R14, 0xff, RZ, 0xc0, !PT ;  /* 0x000000ff0e0e7812 */ /* 0x000fe400078ec0ff */
[----:B------:R-:W-:Y:S02]  /*0360*/  ISETP.GT.U32.AND P3, PT, R8, 0x7, PT ;  /* 0x000000070800780c */ /* 0x000fe40003f64070 */
[--C-:B------:R-:W-:Y:S02]  /*0370*/  SHF.R.U32.HI R12, RZ, R12, R3.reuse ;  /* 0x0000000cff0c7219 */ /* 0x100fe40000011603 */
[----:B------:R-:W-:-:S02]  /*0380*/  SHF.R.U32.HI R14, RZ, R14, R3 ;  /* 0x0000000eff0e7219 */ /* 0x000fc40000011603 */
[----:B------:R-:W-:Y:S02]  /*0390*/  SEL R11, R12, RZ, !P1 ;  /* 0x000000ff0c0b7207 */ /* 0x000fe40004800000 */
[----:B------:R-:W-:Y:S01]  /*03a0*/  SEL R13, R14, RZ, !P3 ;  /* 0x000000ff0e0d7207 */ /* 0x000fe20005800000 */
        /* <DEDUP_REMOVED lines=12> */
.L_x_9777:
[----:B0-----:R-:W-:Y:S05]  /*0470*/  BSYNC B0 ;  /* 0x0000000000007941 */ /* 0x001fea0003800000 */
.L_x_9776:
        /* <DEDUP_REMOVED lines=8> */
[----:B------:R-:W-:Y:S01]  /*0500*/  IMAD.X R3, RZ, RZ, c[0x0][0x16c], P1 ;  /* 0x00005b00ff037624 */ /* 0x000fe200008e06ff */
[----:B------:R-:W-:-:S05]  /*0510*/  SEL R5, R6, RZ, !P0 ;  /* 0x000000ff06057207 */ /* 0x000fca0004000000 */
[----:B------:R-:W-:Y:S01]  /*0520*/  STG.E.U8 [R2.64], R5 ;  /* 0x0000000502007986 */ /* 0x000fe2000c101104 */
[----:B------:R-:W-:Y:S05]  /*0530*/  EXIT ;  /* 0x000000000000794d */ /* 0x000fea0003800000 */
.L_x_9778:
        /* <DEDUP_REMOVED lines=12> */
.L_x_19721:


//--------------------- .text._ZN2at6native29vectorized_elementwise_kernelILi2ENS0_13AUnaryFunctorIhhhZZZNS0_18rshift_kernel_cudaERNS_18TensorIteratorBaseEENKUlvE_clEvENKUlvE_clEvEUlhhE_EESt5arrayIPcLm2EEEEviT0_T1_ --------------------------
	.section	.text._ZN2at6native29vectorized_elementwise_kernelILi2ENS0_13AUnaryFunctorIhhhZZZNS0_18rshift_kernel_cudaERNS_18TensorIteratorBaseEENKUlvE_clEvENKUlvE_clEvEUlhhE_EESt5arrayIPcLm2EEEEviT0_T1_,"ax",@progbits
	.sectioninfo	@"SHI_REGISTERS=27"
	.align	128
        .global         _ZN2at6native29vectorized_elementwise_kernelILi2ENS0_13AUnaryFunctorIhhhZZZNS0_18rshift_kernel_cudaERNS_18TensorIteratorBaseEENKUlvE_clEvENKUlvE_clEvEUlhhE_EESt5arrayIPcLm2EEEEviT0_T1_
        .type           _ZN2at6native29vectorized_elementwise_kernelILi2ENS0_13AUnaryFunctorIhhhZZZNS0_18rshift_kernel_cudaERNS_18TensorIteratorBaseEENKUlvE_clEvENKUlvE_clEvEUlhhE_EESt5arrayIPcLm2EEEEviT0_T1_,@function
        .size           _ZN2at6native29vectorized_elementwise_kernelILi2ENS0_13AUnaryFunctorIhhhZZZNS0_18rshift_kernel_cudaERNS_18TensorIteratorBaseEENKUlvE_clEvENKUlvE_clEvEUlhhE_EESt5arrayIPcLm2EEEEviT0_T1_,(.L_x_19722 - _ZN2at6native29vectorized_elementwise_kernelILi2ENS0_13AUnaryFunctorIhhhZZZNS0_18rshift_kernel_cudaERNS_18TensorIteratorBaseEENKUlvE_clEvENKUlvE_clEvEUlhhE_EESt5arrayIPcLm2EEEEviT0_T1_)
        .other          _ZN2at6native29vectorized_elementwise_kernelILi2ENS0_13AUnaryFunctorIhhhZZZNS0_18rshift_kernel_cudaERNS_18TensorIteratorBaseEENKUlvE_clEvENKUlvE_clEvEUlhhE_EESt5arrayIPcLm2EEEEviT0_T1_,@"STO_CUDA_ENTRY STV_DEFAULT"
_ZN2at6native29vectorized_elementwise_kernelILi2ENS0_13AUnaryFunctorIhhhZZZNS0_18rshift_kernel_cudaERNS_18TensorIteratorBaseEENKUlvE_clEvENKUlvE_clEvEUlhhE_EESt5arrayIPcLm2EEEEviT0_T1_:
.text._ZN2at6native29vectorized_elementwise_kernelILi2ENS0_13AUnaryFunctorIhhhZZZNS0_18rshift_kernel_cudaERNS_18TensorIteratorBaseEENKUlvE_clEvENKUlvE_clEvEUlhhE_EESt5arrayIPcLm2EEEEviT0_T1_:
        /* <DEDUP_REMOVED lines=14> */
[----:B------:R-:W4:Y:S04]  /*00e0*/  LDG.E.U16 R17, [R4.64+0x200] ;  /* 0x0002000404117981 */ /* 0x000f28000c1e1500 */
[----:B------:R-:W5:Y:S01]  /*00f0*/  LDG.E.U16 R6, [R4.64+0x300] ;  /* 0x0003000404067981 */ /* 0x000f62000c1e1500 */
[----:B------:R-:W-:-:S05]  /*0100*/  IADD3 R2, P0, R8, c[0x0][0x168], RZ ;  /* 0x00005a0008027a10 */ /* 0x000fca0007f1e0ff */
[----:B------:R-:W-:-:S04]  /*0110*/  IMAD.X R3, RZ, RZ, c[0x0][0x16c], P0 ;  /* 0x00005b00ff037624 */ /* 0x000fc800000e06ff */
[----:B------:R-:W-:Y:S01]  /*0120*/  IMAD.WIDE R2, R7, 0x2, R2 ;  /* 0x0000000207027825 */ /* 0x000fe200078e0202 */
[C---:B--2---:R-:W-:Y:S02]  /*0130*/  PRMT R7, R9.reuse, 0x7770, RZ ;  /* 0x0000777009077816 */ /* 0x044fe400000000ff */
[----:B------:R-:W-:Y:S02]  /*0140*/  PRMT R9, R9, 0x7771, RZ ;  /* 0x0000777109097816 */ /* 0x000fe400000000ff */
[C---:B---3--:R-:W-:Y:S02]  /*0150*/  PRMT R11, R13.reuse, 0x7770, RZ ;  /* 0x000077700d0b7816 */ /* 0x048fe400000000ff */
[----:B------:R-:W-:Y:S02]  /*0160*/  PRMT R13, R13, 0x7771, RZ ;  /* 0x000077710d0d7816 */ /* 0x000fe400000000ff */
[C---:B----4-:R-:W-:Y:S02]  /*0170*/  PRMT R15, R17.reuse, 0x7770, RZ ;  /* 0x00007770110f7816 */ /* 0x050fe400000000ff */
[----:B------:R-:W-:-:S02]  /*0180*/  PRMT R17, R17, 0x7771, RZ ;  /* 0x0000777111117816 */ /* 0x000fc400000000ff */
[C---:B-----5:R-:W-:Y:S02]  /*0190*/  PRMT R19, R6.reuse, 0x7770, RZ ;  /* 0x0000777006137816 */ /* 0x060fe400000000ff */
[----:B------:R-:W-:Y:S02]  /*01a0*/  ISETP.GT.U32.AND P6, PT, R7, 0x7, PT ;  /* 0x000000070700780c */ /* 0x000fe40003fc4070 */
[----:B------:R-:W-:Y:S02]  /*01b0*/  SHF.R.U32.HI R7, RZ, R7, R0 ;  /* 0x00000007ff077219 */ /* 0x000fe40000011600 */
[----:B------:R-:W-:Y:S02]  /*01c0*/  PRMT R5, R6, 0x7771, RZ ;  /* 0x0000777106057816 */ /* 0x000fe400000000ff */
[----:B------:R-:W-:Y:S02]  /*01d0*/  ISETP.GT.U32.AND P5, PT, R9, 0x7, PT ;  /* 0x000000070900780c */ /* 0x000fe40003fa4070 */
[----:B------:R-:W-:-:S02]  /*01e0*/  ISETP.GT.U32.AND P4, PT, R11, 0x7, PT ;  /* 0x000000070b00780c */ /* 0x000fc40003f84070 */
[----:B------:R-:W-:Y:S02]  /*01f0*/  ISETP.GT.U32.AND P3, PT, R13, 0x7, PT ;  /* 0x000000070d00780c */ /* 0x000fe40003f64070 */
[----:B------:R-:W-:Y:S02]  /*0200*/  ISETP.GT.U32.AND P2, PT, R15, 0x7, PT ;  /* 0x000000070f00780c */ /* 0x000fe40003f44070 */
[----:B------:R-:W-:Y:S02]  /*0210*/  ISETP.GT.U32.AND P1, PT, R17, 0x7, PT ;  /* 0x000000071100780c */ /* 0x000fe40003f24070 */
[----:B------:R-:W-:Y:S02]  /*0220*/  ISETP.GT.U32.AND P0, PT, R19, 0x7, PT ;  /* 0x000000071300780c */ /* 0x000fe40003f04070 */
[--C-:B------:R-:W-:Y:S02]  /*0230*/  SHF.R.U32.HI R9, RZ, R9, R0.reuse ;  /* 0x00000009ff097219 */ /* 0x100fe40000011600 */
[----:B------:R-:W-:-:S02]  /*0240*/  SHF.R.U32.HI R11, RZ, R11, R0 ;  /* 0x0000000bff0b7219 */ /* 0x000fc40000011600 */
[--C-:B------:R-:W-:Y:S02]  /*0250*/  SHF.R.U32.HI R13, RZ, R13, R0.reuse ;  /* 0x0000000dff0d7219 */ /* 0x100fe40000011600 */
[--C-:B------:R-:W-:Y:S02]  /*0260*/  SHF.R.U32.HI R15, RZ, R15, R0.reuse ;  /* 0x0000000fff0f7219 */ /* 0x100fe40000011600 */
[--C-:B------:R-:W-:Y:S02]  /*0270*/  SHF.R.U32.HI R17, RZ, R17, R0.reuse ;  /* 0x00000011ff117219 */ /* 0x100fe40000011600 */
[----:B------:R-:W-:Y:S02]  /*0280*/  SHF.R.U32.HI R19, RZ, R19, R0 ;  /* 0x00000013ff137219 */ /* 0x000fe40000011600 */
[----:B------:R-:W-:Y:S02]  /*0290*/  SEL R4, R7, RZ, !P6 ;  /* 0x000000ff07047207 */ /* 0x000fe40007000000 */
[----:B------:R-:W-:-:S02]  /*02a0*/  ISETP.GT.U32.AND P6, PT, R5, 0x7, PT ;  /* 0x000000070500780c */ /* 0x000fc40003fc4070 */
[----:B------:R-:W-:Y:S02]  /*02b0*/  SHF.R.U32.HI R0, RZ, R5, R0 ;  /* 0x00000005ff007219 */ /* 0x000fe40000011600 */
[----:B------:R-:W-:Y:S02]  /*02c0*/  SEL R9, R9, RZ, !P5 ;  /* 0x000000ff09097207 */ /* 0x000fe40006800000 */
[----:B------:R-:W-:Y:S02]  /*02d0*/  SEL R6, R11, RZ, !P4 ;  /* 0x000000ff0b067207 */ /* 0x000fe40006000000 */
[----:B------:R-:W-:Y:S02]  /*02e0*/  SEL R13, R13, RZ, !P3 ;  /* 0x000000ff0d0d7207 */ /* 0x000fe40005800000 */
[----:B------:R-:W-:Y:S02]  /*02f0*/  SEL R8, R15, RZ, !P2 ;  /* 0x000000ff0f087207 */ /* 0x000fe40005000000 */
[----:B------:R-:W-:-:S02]  /*0300*/  SEL R17, R17, RZ, !P1 ;  /* 0x000000ff11117207 */ /* 0x000fc40004800000 */
[----:B------:R-:W-:Y:S02]  /*0310*/  SEL R19, R19, RZ, !P0 ;  /* 0x000000ff13137207 */ /* 0x000fe40004000000 */
[----:B------:R-:W-:Y:S02]  /*0320*/  SEL R0, R0, RZ, !P6 ;  /* 0x000000ff00007207 */ /* 0x000fe40007000000 */
[----:B------:R-:W-:Y:S02]  /*0330*/  PRMT R9, R9, 0x7604, R4 ;  /* 0x0000760409097816 */ /* 0x000fe40000000004 */
        /* <DEDUP_REMOVED lines=8> */
.L_x_9779:
[----:B-1----:R-:W0:Y:S01]  /*03c0*/  S2R R11, SR_TID.X ;  /* 0x00000000000b7919 */ /* 0x002e220000002100 */
[----:B------:R-:W-:-:S02]  /*03d0*/  PRMT R10, RZ, 0x7610, R10 ;  /* 0x00007610ff0a7816 */ /* 0x000fc4000000000a */
        /* <DEDUP_REMOVED lines=9> */
[----:B------:R-:W-:Y:S01]  /*0470*/  @!P4 IMAD.X R3, RZ, RZ, c[0x0][0x174], P6 ;  /* 0x00005d00ff03c624 */ /* 0x000fe200030e06ff */
[----:B------:R-:W-:Y:S01]  /*0480*/  PRMT R14, RZ, 0x7610, R14 ;  /* 0x00007610ff0e7816 */ /* 0x000fe2000000000e */
[----:B------:R-:W-:-:S03]  /*0490*/  @!P0 IMAD.IADD R20, R8, 0x1, R11 ;  /* 0x0000000108148824 */ /* 0x000fc600078e020b */
[----:B------:R0:W2:Y:S01]  /*04a0*/  @!P4 LDG.E.U8 R10, [R2.64] ;  /* 0x00000004020ac981 */ /* 0x0000a2000c1e1100 */
        /* <DEDUP_REMOVED lines=9> */
[----:B------:R-:W-:-:S05]  /*0540*/  @!P5 IADD3 R6, P6, R6, c[0x0][0x170], RZ ;  /* 0x00005c000606da10 */ /* 0x000fca0007fde0ff */
[----:B------:R-:W-:-:S06]  /*0550*/  @!P5 IMAD.X R7, RZ, RZ, c[0x0][0x174], P6 ;  /* 0x00005d00ff07d624 */ /* 0x000fcc00030e06ff */
[----:B------:R-:W-:Y:S01]  /*0560*/  @!P3 IMAD.IADD R5, R8, 0x1, R4 ;  /* 0x000000010805b824 */ /* 0x000fe200078e0204 */
[----:B------:R-:W-:Y:S01]  /*0570*/  @!P3 IADD3 R4, R4, 0x80, RZ ;  /* 0x000000800404b810 */ /* 0x000fe20007ffe0ff */
[----:B------:R1:W3:Y:S03]  /*0580*/  @!P5 LDG.E.U8 R14, [R6.64] ;  /* 0x00000004060ed981 */ /* 0x0002e6000c1e1100 */
[----:B------:R-:W-:Y:S02]  /*0590*/  ISETP.GE.AND P4, PT, R4, R9, PT ;  /* 0x000000090400720c */ /* 0x000fe40003f86270 */
[----:B------:R-:W-:Y:S02]  /*05a0*/  @!P0 IADD3 R20, P6, R20, c[0x0][0x170], RZ ;  /* 0x00005c0014148a10 */ /* 0x000fe40007fde0ff */
[----:B------:R-:W-:Y:S02]  /*05b0*/  @!P1 IADD3 R22, P5, R22, c[0x0][0x170], RZ ;  /* 0x00005c0016169a10 */ /* 0x000fe40007fbe0ff */
[----:B------:R-:W-:Y:S01]  /*05c0*/  PRMT R15, RZ, 0x7610, R15 ;  /* 0x00007610ff0f7816 */ /* 0x000fe2000000000f */
[----:B------:R-:W-:Y:S01]  /*05d0*/  @!P0 IMAD.X R21, RZ, RZ, c[0x0][0x174], P6 ;  /* 0x00005d00ff158624 */ /* 0x000fe200030e06ff */
[----:B------:R-:W-:Y:S01]  /*05e0*/  @!P2 IADD3 R12, P6, R12, c[0x0][0x170], RZ ;  /* 0x00005c000c0caa10 */ /* 0x000fe20007fde0ff */
[----:B------:R-:W-:Y:S01]  /*05f0*/  @!P1 IMAD.X R23, RZ, RZ, c[0x0][0x174], P5 ;  /* 0x00005d00ff179624 */ /* 0x000fe200028e06ff */
[----:B------:R-:W-:-:S02]  /*0600*/  PRMT R16, RZ, 0x7610, R16 ;  /* 0x00007610ff107816 */ /* 0x000fc40000000010 */
[----:B------:R-:W-:Y:S01]  /*0610*/  PRMT R17, RZ, 0x7610, R17 ;  /* 0x00007610ff117816 */ /* 0x000fe20000000011 */
[----:B0-----:R-:W-:Y:S01]  /*0620*/  @!P4 IMAD.IADD R3, R8, 0x1, R4 ;  /* 0x000000010803c824 */ /* 0x001fe200078e0204 */
[----:B------:R-:W-:Y:S01]  /*0630*/  @!P4 IADD3 R4, R4, 0x80, RZ ;  /* 0x000000800404c810 */ /* 0x000fe20007ffe0ff */
[----:B------:R-:W-:Y:S01]  /*0640*/  @!P2 IMAD.X R13, RZ, RZ, c[0x0][0x174], P6 ;  /* 0x00005d00ff0da624 */ /* 0x000fe200030e06ff */
[----:B------:R-:W4:Y:S01]  /*0650*/  @!P1 LDG.E.U8 R15, [R22.64] ;  /* 0x00000004160f9981 */ /* 0x000f22000c1e1100 */
[----:B------:R-:W-:Y:S02]  /*0660*/  @!P3 IADD3 R2, P1, R5, c[0x0][0x170], RZ ;  /* 0x00005c000502ba10 */ /* 0x000fe40007f3e0ff */
[----:B------:R-:W-:Y:S01]  /*0670*/  ISETP.GE.AND P5, PT, R4, R9, PT ;  /* 0x000000090400720c */ /* 0x000fe20003fa6270 */
[----:B------:R0:W5:Y:S01]  /*0680*/  @!P2 LDG.E.U8 R16, [R12.64] ;  /* 0x000000040c10a981 */ /* 0x000162000c1e1100 */
[----:B-1----:R-:W-:Y:S01]  /*0690*/  @!P4 IADD3 R6, P2, R3, c[0x0][0x170], RZ ;  /* 0x00005c000306ca10 */ /* 0x002fe20007f5e0ff */
[----:B------:R-:W-:Y:S01]  /*06a0*/  @!P3 IMAD.X R3, RZ, RZ, c[0x0][0x174], P1 ;  /* 0x00005d00ff03b624 */ /* 0x000fe200008e06ff */
[----:B------:R-:W-:Y:S01]  /*06b0*/  PRMT R18, RZ, 0x7610, R18 ;  /* 0x00007610ff127816 */ /* 0x000fe20000000012 */
[----:B------:R2:W4:Y:S05]  /*06c0*/  @!P0 LDG.E.U8 R17, [R20.64] ;  /* 0x0000000414118981 */ /* 0x00052a000c1e1100 */
[----:B------:R4:W5:Y:S03]  /*06d0*/  @!P3 LDG.E.U8 R18, [R2.64] ;  /* 0x000000040212b981 */ /* 0x000966000c1e1100 */
[----:B------:R-:W-:Y:S01]  /*06e0*/  @!P5 IMAD.IADD R4, R8, 0x1, R4 ;  /* 0x000000010804d824 */ /* 0x000fe200078e0204 */
[----:B------:R-:W-:Y:S01]  /*06f0*/  PRMT R19, RZ, 0x7610, R19 ;  /* 0x00007610ff137816 */ /* 0x000fe20000000013 */
[----:B------:R-:W-:-:S03]  /*0700*/  @!P4 IMAD.X R7, RZ, RZ, c[0x0][0x174], P2 ;  /* 0x00005d00ff07c624 */ /* 0x000fc600010e06ff */
[----:B------:R-:W-:Y:S02]  /*0710*/  @!P5 IADD3 R4, P1, R4, c[0x0][0x170], RZ ;  /* 0x00005c000404da10 */ /* 0x000fe40007f3e0ff */
[----:B0-----:R-:W-:Y:S01]  /*0720*/  PRMT R13, RZ, 0x7610, R13 ;  /* 0x00007610ff0d7816 */ /* 0x001fe2000000000d */
[----:B------:R0:W5:Y:S02]  /*0730*/  @!P4 LDG.E.U8 R19, [R6.64] ;  /* 0x000000040613c981 */ /* 0x000164000c1e1100 */
[----:B------:R-:W-:-:S05]  /*0740*/  @!P5 IMAD.X R5, RZ, RZ, c[0x0][0x174], P1 ;  /* 0x00005d00ff05d624 */ /* 0x000fca00008e06ff */
[----:B------:R5:W5:Y:S01]  /*0750*/  @!P5 LDG.E.U8 R13, [R4.64] ;  /* 0x00000004040dd981 */ /* 0x000b62000c1e1100 */
[--C-:B0-----:R-:W-:Y:S02]  /*0760*/  @!P0 IMAD.IADD R6, R8, 0x1, R11.reuse ;  /* 0x0000000108068824 */ /* 0x101fe400078e020b */
[----:B------:R-:W-:Y:S02]  /*0770*/  IMAD.MOV.U32 R12, RZ, RZ, R11 ;  /* 0x000000ffff0c7224 */ /* 0x000fe400078e000b */
[----:B------:R-:W-:Y:S01]  /*0780*/  @!P0 IMAD.MOV.U32 R12, RZ, RZ, R24 ;  /* 0x000000ffff0c8224 */ /* 0x000fe200078e0018 */
[----:B------:R-:W-:Y:S01]  /*0790*/  BSSY B0, `(.L_x_9780) ;  /* 0x0000058000007945 */ /* 0x000fe20003800000 */
[----:B------:R-:W-:Y:S01]  /*07a0*/  BSSY B1, `(.L_x_9781) ;  /* 0x0000050000017945 */ /* 0x000fe20003800000 */
[----:B--2---:R-:W-:-:S04]  /*07b0*/  LOP3.LUT R20, R10, 0xff, RZ, 0xc0, !PT ;  /* 0x000000ff0a147812 */ /* 0x004fc800078ec0ff */
[----:B------:R-:W-:Y:S02]  /*07c0*/  ISETP.GT.U32.AND P2, PT, R20, 0x7, PT ;  /* 0x000000071400780c */ /* 0x000fe40003f44070 */
[----:B---3--:R-:W-:Y:S02]  /*07d0*/  LOP3.LUT R7, R14, 0xff, RZ, 0xc0, !PT ;  /* 0x000000ff0e077812 */ /* 0x008fe400078ec0ff */
[C---:B----4-:R-:W-:Y:S02]  /*07e0*/  LOP3.LUT R3, R17.reuse, 0xff, RZ, 0xc0, !PT ;  /* 0x000000ff11037812 */ /* 0x050fe400078ec0ff */
[----:B------:R-:W-:Y:S02]  /*07f0*/  LOP3.LUT R17, R17, 0xff, RZ, 0xc0, !PT ;  /* 0x000000ff11117812 */ /* 0x000fe400078ec0ff */
[----:B------:R-:W-:Y:S02]  /*0800*/  ISETP.GT.U32.AND P3, PT, R3, 0x7, PT ;  /* 0x000000070300780c */ /* 0x000fe40003f64070 */
[----:B------:R-:W-:-:S02]  /*0810*/  SHF.R.U32.HI R17, RZ, R17, R0 ;  /* 0x00000011ff117219 */ /* 0x000fc40000011600 */
[----:B-----5:R-:W-:Y:S02]  /*0820*/  LOP3.LUT R5, R18, 0xff, RZ, 0xc0, !PT ;  /* 0x000000ff12057812 */ /* 0x020fe400078ec0ff */
[----:B------:R-:W-:Y:S02]  /*0830*/  LOP3.LUT R2, R15, 0xff, RZ, 0xc0, !PT ;  /* 0x000000ff0f027812 */ /* 0x000fe400078ec0ff */
[----:B------:R-:W-:Y:S02]  /*0840*/  SEL R17, R17, RZ, !P3 ;  /* 0x000000ff11117207 */ /* 0x000fe40005800000 */
[----:B------:R-:W-:Y:S02]  /*0850*/  ISETP.GT.U32.AND P3, PT, R5, 0x7, PT ;  /* 0x000000070500780c */ /* 0x000fe40003f64070 */
[----:B------:R-:W-:Y:S02]  /*0860*/  LOP3.LUT R5, R10, 0xff, RZ, 0xc0, !PT ;  /* 0x000000ff0a057812 */ /* 0x000fe400078ec0ff */
[----:B------:R-:W-:-:S02]  /*0870*/  ISETP.GT.U32.AND P5, PT, R2, 0x7, PT ;  /* 0x000000070200780c */ /* 0x000fc40003fa4070 */
[----:B------:R-:W-:Y:S02]  /*0880*/  @!P0 IADD3 R2, P4, R6, c[0x0][0x168], RZ ;  /* 0x00005a0006028a10 */ /* 0x000fe40007f9e0ff */
[----:B------:R-:W-:Y:S02]  /*0890*/  SHF.R.U32.HI R5, RZ, R5, R0 ;  /* 0x00000005ff057219 */ /* 0x000fe40000011600 */
[----:B------:R-:W-:Y:S01]  /*08a0*/  LOP3.LUT R4, R16, 0xff, RZ, 0xc0, !PT ;  /* 0x000000ff10047812 */ /* 0x000fe200078ec0ff */
[----:B------:R-:W-:Y:S01]  /*08b0*/  @!P0 IMAD.X R3, RZ, RZ, c[0x0][0x16c], P4 ;  /* 0x00005b00ff038624 */ /* 0x000fe200020e06ff */
[----:B------:R-:W-:Y:S02]  /*08c0*/  SEL R5, R5, RZ, !P2 ;  /* 0x000000ff05057207 */ /* 0x000fe40005000000 */
[----:B------:R-:W-:Y:S02]  /*08d0*/  ISETP.GT.U32.AND P4, PT, R4, 0x7, PT ;  /* 0x000000070400780c */ /* 0x000fe40003f84070 */
[----:B------:R-:W-:-:S02]  /*08e0*/  ISETP.GE.AND P2, PT, R12, R9, PT ;  /* 0x000000090c00720c */ /* 0x000fc40003f46270 */
[----:B------:R-:W-:Y:S01]  /*08f0*/  LOP3.LUT R4, R19, 0xff, RZ, 0xc0, !PT ;  /* 0x000000ff13047812 */ /* 0x000fe200078ec0ff */
[----:B------:R0:W-:Y:S01]  /*0900*/  @!P0 STG.E.U8 [R2.64], R17 ;  /* 0x0000001102008986 */ /* 0x0001e2000c101104 */
[----:B------:R-:W-:Y:S02]  /*0910*/  LOP3.LUT R15, R15, 0xff, RZ, 0xc0, !PT ;  /* 0x000000ff0f0f7812 */ /* 0x000fe400078ec0ff */
[----:B------:R-:W-:Y:S02]  /*0920*/  ISETP.GT.U32.AND P6, PT, R4, 0x7, PT ;  /* 0x000000070400780c */ /* 0x000fe40003fc4070 */
[----:B------:R-:W-:Y:S02]  /*0930*/  LOP3.LUT R4, R13, 0xff, RZ, 0xc0, !PT ;  /* 0x000000ff0d047812 */ /* 0x000fe400078ec0ff */
[----:B------:R-:W-:Y:S02]  /*0940*/  LOP3.LUT R11, R16, 0xff, RZ, 0xc0, !PT ;  /* 0x000000ff100b7812 */ /* 0x000fe400078ec0ff */
[----:B------:R-:W-:-:S02]  /*0950*/  LOP3.LUT R19, R19, 0xff, RZ, 0xc0, !PT ;  /* 0x000000ff13137812 */ /* 0x000fc400078ec0ff */
[----:B------:R-:W-:Y:S02]  /*0960*/  LOP3.LUT R21, R14, 0xff, RZ, 0xc0, !PT ;  /* 0x000000ff0e157812 */ /* 0x000fe400078ec0ff */
[----:B0-----:R-:W-:Y:S02]  /*0970*/  LOP3.LUT R3, R18, 0xff, RZ, 0xc0, !PT ;  /* 0x000000ff12037812 */ /* 0x001fe400078ec0ff */
[----:B------:R-:W-:Y:S02]  /*0980*/  LOP3.LUT R13, R13, 0xff, RZ, 0xc0, !PT ;  /* 0x000000ff0d0d7812 */ /* 0x000fe400078ec0ff */
[--C-:B------:R-:W-:Y:S02]  /*0990*/  SHF.R.U32.HI R7, RZ, R7, R0.reuse ;  /* 0x00000007ff077219 */ /* 0x100fe40000011600 */
[--C-:B------:R-:W-:Y:S02]  /*09a0*/  SHF.R.U32.HI R15, RZ, R15, R0.reuse ;  /* 0x0000000fff0f7219 */ /* 0x100fe40000011600 */
[----:B------:R-:W-:-:S02]  /*09b0*/  SHF.R.U32.HI R11, RZ, R11, R0 ;  /* 0x0000000bff0b7219 */ /* 0x000fc40000011600 */
[--C-:B------:R-:W-:Y:S02]  /*09c0*/  SHF.R.U32.HI R3, RZ, R3, R0.reuse ;  /* 0x00000003ff037219 */ /* 0x100fe40000011600 */
[--C-:B------:R-:W-:Y:S02]  /*09d0*/  SHF.R.U32.HI R19, RZ, R19, R0.reuse ;  /* 0x00000013ff137219 */ /* 0x100fe40000011600 */
[----:B------:R-:W-:Y:S02]  /*09e0*/  ISETP.GT.U32.AND P1, PT, R21, 0x7, PT ;  /* 0x000000071500780c */ /* 0x000fe40003f24070 */
[----:B------:R-:W-:Y:S02]  /*09f0*/  ISETP.GT.U32.AND P0, PT, R4, 0x7, PT ;  /* 0x000000070400780c */ /* 0x000fe40003f04070 */
[----:B------:R-:W-:Y:S02]  /*0a00*/  SHF.R.U32.HI R0, RZ, R13, R0 ;  /* 0x0000000dff007219 */ /* 0x000fe40000011600 */
[----:B------:R-:W-:-:S02]  /*0a10*/  SEL R7, R7, RZ, !P1 ;  /* 0x000000ff07077207 */ /* 0x000fc40004800000 */
        /* <DEDUP_REMOVED lines=18> */
.L_x_9782:
[----:B------:R-:W-:-:S13]  /*0b40*/  ISETP.GE.AND P0, PT, R12, R9, PT ;  /* 0x000000090c00720c */ /* 0x000fda0003f06270 */
[----:B------:R-:W-:Y:S05]  /*0b50*/  @P0 BRA `(.L_x_9784) ;  /* 0x000000c000000947 */ /* 0x000fea0003800000 */
[----:B0-----:R-:W-:Y:S01]  /*0b60*/  IMAD.IADD R2, R8, 0x1, R12 ;  /* 0x0000000108027824 */ /* 0x001fe200078e020c */
[----:B------:R-:W-:-:S04]  /*0b70*/  IADD3 R12, R12, 0x80, RZ ;  /* 0x000000800c0c7810 */ /* 0x000fc80007ffe0ff */
[----:B------:R-:W-:-:S05]  /*0b80*/  IADD3 R2, P0, R2, c[0x0][0x168], RZ ;  /* 0x00005a0002027a10 */ /* 0x000fca0007f1e0ff */
[----:B------:R-:W-:-:S05]  /*0b90*/  IMAD.X R3, RZ, RZ, c[0x0][0x16c], P0 ;  /* 0x00005b00ff037624 */ /* 0x000fca00000e06ff */
[----:B------:R0:W-:Y:S03]  /*0ba0*/  STG.E.U8 [R2.64], R15 ;  /* 0x0000000f02007986 */ /* 0x0001e6000c101104 */
.L_x_9783:
[----:B------:R-:W-:-:S13]  /*0bb0*/  ISETP.GE.AND P0, PT, R12, R9, PT ;  /* 0x000000090c00720c */ /* 0x000fda0003f06270 */
[----:B------:R-:W-:Y:S05]  /*0bc0*/  @P0 BRA `(.L_x_9785) ;  /* 0x000000d000000947 */ /* 0x000fea0003800000 */
[----:B0-----:R-:W-:Y:S01]  /*0bd0*/  IMAD.IADD R2, R8, 0x1, R12 ;  /* 0x0000000108027824 */ /* 0x001fe200078e020c */
[----:B------:R-:W-:-:S04]  /*0be0*/  IADD3 R12, R12, 0x80, RZ ;  /* 0x000000800c0c7810 */ /* 0x000fc80007ffe0ff */
[----:B------:R-:W-:-:S05]  /*0bf0*/  IADD3 R2, P0, R2, c[0x0][0x168], RZ ;  /* 0x00005a0002027a10 */ /* 0x000fca0007f1e0ff */
[----:B------:R-:W-:-:S05]  /*0c00*/  IMAD.X R3, RZ, RZ, c[0x0][0x16c], P0 ;  /* 0x00005b00ff037624 */ /* 0x000fca00000e06ff */
[----:B------:R0:W-:Y:S03]  /*0c10*/  STG.E.U8 [R2.64], R11 ;  /* 0x0000000b02007986 */ /* 0x0001e6000c101104 */
.L_x_9784:
        /* <DEDUP_REMOVED lines=8> */
.L_x_9785:
[----:B------:R-:W-:Y:S05]  /*0ca0*/  BSYNC B1 ;  /* 0x0000000000017941 */ /* 0x000fea0003800000 */
.L_x_9781:
[----:B------:R-:W-:-:S13]  /*0cb0*/  ISETP.GE.AND P0, PT, R12, R9, PT ;  /* 0x000000090c00720c */ /* 0x000fda0003f06270 */
[----:B0-----:R-:W-:Y:S01]  /*0cc0*/  @!P0 IMAD.IADD R2, R8, 0x1, R12 ;  /* 0x0000000108028824 */ /* 0x001fe200078e020c */
[----:B------:R-:W-:-:S04]  /*0cd0*/  @!P0 IADD3 R12, R12, 0x80, RZ ;  /* 0x000000800c0c8810 */ /* 0x000fc80007ffe0ff */
[----:B------:R-:W-:-:S05]  /*0ce0*/  @!P0 IADD3 R2, P1, R2, c[0x0][0x168], RZ ;  /* 0x00005a0002028a10 */ /* 0x000fca0007f3e0ff */
[----:B------:R-:W-:-:S05]  /*0cf0*/  @!P0 IMAD.X R3, RZ, RZ, c[0x0][0x16c], P1 ;  /* 0x00005b00ff038624 */ /* 0x000fca00008e06ff */
[----:B------:R0:W-:Y:S03]  /*0d00*/  @!P0 STG.E.U8 [R2.64], R19 ;  /* 0x0000001302008986 */ /* 0x0001e6000c101104 */
.L_x_9786:
[----:B------:R-:W-:Y:S05]  /*0d10*/  BSYNC B0 ;  /* 0x0000000000007941 */ /* 0x000fea0003800000 */
.L_x_9780:
        /* <DEDUP_REMOVED lines=8> */
.L_x_9787:
        /* <DEDUP_REMOVED lines=14> */
.L_x_19722:


//--------------------- .text._ZN2at6native29vectorized_elementwise_kernelILi4ENS0_13AUnaryFunctorIhhhZZZNS0_18rshift_kernel_cudaERNS_18TensorIteratorBaseEENKUlvE_clEvENKUlvE_clEvEUlhhE_EESt5arrayIPcLm2EEEEviT0_T1_ --------------------------
	.section	.text._ZN2at6native29vectorized_elementwise_kernelILi4ENS0_13AUnaryFunctorIhhhZZZNS0_18rshift_kernel_cudaERNS_18TensorIteratorBaseEENKUlvE_clEvENKUlvE_clEvEUlhhE_EESt5arrayIPcLm2EEEEviT0_T1_,"ax",@progbits
	.sectioninfo	@"SHI_REGISTERS=27"
	.align	128
        .global         _ZN2at6native29vectorized_elementwise_kernelILi4ENS0_13AUnaryFunctorIhhhZZZNS0_18rshift_kernel_cudaERNS_18TensorIteratorBaseEENKUlvE_clEvENKUlvE_clEvEUlhhE_EESt5arrayIPcLm2EEEEviT0_T1_
        .type           _ZN2at6native29vectorized_elementwise_kernelILi4ENS0_13AUnaryFunctorIhhhZZZNS0_18rshift_kernel_cudaERNS_18TensorIteratorBaseEENKUlvE_clEvENKUlvE_clEvEUlhhE_EESt5arrayIPcLm2EEEEviT0_T1_,@function
        .size           _ZN2at6native29vectorized_elementwise_kernelILi4ENS0_13AUnaryFunctorIhhhZZZNS0_18rshift_kernel_cudaERNS_18TensorIteratorBaseEENKUlvE_clEvENKUlvE_clEvEUlhhE_EESt5arrayIPcLm2EEEEviT0_T1_,(.L_x_19723 - _ZN2at6native29vectorized_elementwise_kernelILi4ENS0_13AUnaryFunctorIhhhZZZNS0_18rshift_kernel_cudaERNS_18TensorIteratorBaseEENKUlvE_clEvENKUlvE_clEvEUlhhE_EESt5arrayIPcLm2EEEEviT0_T1_)
        .other          _ZN2at6native29vectorized_elementwise_kernelILi4ENS0_13AUnaryFunctorIhhhZZZNS0_18rshift_kernel_cudaERNS_18TensorIteratorBaseEENKUlvE_clEvENKUlvE_clEvEUlhhE_EESt5arrayIPcLm2EEEEviT0_T1_,@"STO_CUDA_ENTRY STV_DEFAULT"
_ZN2at6native29vectorized_elementwise_kernelILi4ENS0_13AUnaryFunctorIhhhZZZNS0_18rshift_kernel_cudaERNS_18TensorIteratorBaseEENKUlvE_clEvENKUlvE_clEvEUlhhE_EESt5arrayIPcLm2EEEEviT0_T1_:
.text._ZN2at6native29vectorized_elementwise_kernelILi4ENS0_13AUnaryFunctorIhhhZZZNS0_18rshift_kernel_cudaERNS_18TensorIteratorBaseEENKUlvE_clEvENKUlvE_clEvEUlhhE_EESt5arrayIPcLm2EEEEviT0_T1_:
        /* <DEDUP_REMOVED lines=14> */
[----:B------:R-:W-:Y:S02]  /*00e0*/  IADD3 R8, P4, R8, c[0x0][0x168], RZ ;  /* 0x00005a0008087a10 */ /* 0x000fe40007f9e0ff */
[C---:B--2---:R-:W-:Y:S02]  /*00f0*/  PRMT R3, R10.reuse, 0x7770, RZ ;  /* 0x000077700a037816 */ /* 0x044fe400000000ff */
[----:B------:R-:W-:Y:S02]  /*0100*/  PRMT R7, R10, 0x7771, RZ ;  /* 0x000077710a077816 */ /* 0x000fe400000000ff */
[----:B------:R-:W-:-:S02]  /*0110*/  ISETP.GT.U32.AND P0, PT, R3, 0x7, PT ;  /* 0x000000070300780c */ /* 0x000fc40003f04070 */
[----:B------:R-:W-:Y:S02]  /*0120*/  ISETP.GT.U32.AND P1, PT, R7, 0x7, PT ;  /* 0x000000070700780c */ /* 0x000fe40003f24070 */
[--C-:B------:R-:W-:Y:S02]  /*0130*/  SHF.R.U32.HI R3, RZ, R3, R0.reuse ;  /* 0x00000003ff037219 */ /* 0x100fe40000011600 */
[----:B------:R-:W-:Y:S02]  /*0140*/  SHF.R.U32.HI R7, RZ, R7, R0 ;  /* 0x00000007ff077219 */ /* 0x000fe40000011600 */
[----:B---3--:R-:W-:Y:S02]  /*0150*/  PRMT R9, R12, 0x7770, RZ ;  /* 0x000077700c097816 */ /* 0x008fe400000000ff */
[----:B------:R-:W-:Y:S02]  /*0160*/  SEL R4, R3, RZ, !P0 ;  /* 0x000000ff03047207 */ /* 0x000fe40004000000 */
[----:B------:R-:W-:-:S02]  /*0170*/  SEL R7, R7, RZ, !P1 ;  /* 0x000000ff07077207 */ /* 0x000fc40004800000 */
[----:B------:R-:W-:Y:S02]  /*0180*/  PRMT R11, R12, 0x7771, RZ ;  /* 0x000077710c0b7816 */ /* 0x000fe400000000ff */
[----:B------:R-:W-:Y:S02]  /*0190*/  ISETP.GT.U32.AND P2, PT, R9, 0x7, PT ;  /* 0x000000070900780c */ /* 0x000fe40003f44070 */
[----:B------:R-:W-:Y:S02]  /*01a0*/  SHF.R.U32.HI R9, RZ, R9, R0 ;  /* 0x00000009ff097219 */ /* 0x000fe40000011600 */
[----:B------:R-:W-:Y:S02]  /*01b0*/  PRMT R4, R7, 0x7604, R4 ;  /* 0x0000760407047816 */ /* 0x000fe40000000004 */
[----:B------:R-:W-:Y:S02]  /*01c0*/  ISETP.GT.U32.AND P3, PT, R11, 0x7, PT ;  /* 0x000000070b00780c */ /* 0x000fe40003f64070 */
[----:B------:R-:W-:-:S02]  /*01d0*/  PRMT R3, R10, 0x7772, RZ ;  /* 0x000077720a037816 */ /* 0x000fc400000000ff */
[----:B------:R-:W-:Y:S02]  /*01e0*/  PRMT R7, R12, 0x7772, RZ ;  /* 0x000077720c077816 */ /* 0x000fe400000000ff */
[----:B------:R-:W-:Y:S02]  /*01f0*/  SHF.R.U32.HI R11, RZ, R11, R0 ;  /* 0x0000000bff0b7219 */ /* 0x000fe40000011600 */
[----:B------:R-:W-:Y:S02]  /*0200*/  SEL R6, R9, RZ, !P2 ;  /* 0x000000ff09067207 */ /* 0x000fe40005000000 */
[----:B------:R-:W-:Y:S02]  /*0210*/  PRMT R5, R10, 0x7773, RZ ;  /* 0x000077730a057816 */ /* 0x000fe400000000ff */
[----:B------:R-:W-:Y:S02]  /*0220*/  ISETP.GT.U32.AND P0, PT, R3, 0x7, PT ;  /* 0x000000070300780c */ /* 0x000fe40003f04070 */
[----:B------:R-:W-:-:S02]  /*0230*/  ISETP.GT.U32.AND P2, PT, R7, 0x7, PT ;  /* 0x000000070700780c */ /* 0x000fc40003f44070 */
[----:B------:R-:W-:Y:S02]  /*0240*/  SEL R11, R11, RZ, !P3 ;  /* 0x000000ff0b0b7207 */ /* 0x000fe40005800000 */
[----:B------:R-:W-:Y:S02]  /*0250*/  PRMT R9, R12, 0x7773, RZ ;  /* 0x000077730c097816 */ /* 0x000fe400000000ff */
[--C-:B------:R-:W-:Y:S02]  /*0260*/  SHF.R.U32.HI R3, RZ, R3, R0.reuse ;  /* 0x00000003ff037219 */ /* 0x100fe40000011600 */
[--C-:B------:R-:W-:Y:S02]  /*0270*/  SHF.R.U32.HI R7, RZ, R7, R0.reuse ;  /* 0x00000007ff077219 */ /* 0x100fe40000011600 */
[----:B------:R-:W-:Y:S02]  /*0280*/  ISETP.GT.U32.AND P1, PT, R5, 0x7, PT ;  /* 0x000000070500780c */ /* 0x000fe40003f24070 */
[----:B------:R-:W-:-:S02]  /*0290*/  SHF.R.U32.HI R5, RZ, R5, R0 ;  /* 0x00000005ff057219 */ /* 0x000fc40000011600 */
[----:B------:R-:W-:Y:S02]  /*02a0*/  PRMT R6, R11, 0x7604, R6 ;  /* 0x000076040b067816 */ /* 0x000fe40000000006 */
[----:B------:R-:W-:Y:S02]  /*02b0*/  ISETP.GT.U32.AND P3, PT, R9, 0x7, PT ;  /* 0x000000070900780c */ /* 0x000fe40003f64070 */
[----:B------:R-:W-:Y:S02]  /*02c0*/  SEL R3, R3, RZ, !P0 ;  /* 0x000000ff03037207 */ /* 0x000fe40004000000 */
[----:B------:R-:W-:Y:S02]  /*02d0*/  SEL R7, R7, RZ, !P2 ;  /* 0x000000ff07077207 */ /* 0x000fe40005000000 */
[----:B------:R-:W-:Y:S01]  /*02e0*/  SHF.R.U32.HI R0, RZ, R9, R0 ;  /* 0x00000009ff007219 */ /* 0x000fe20000011600 */
[----:B------:R-:W-:Y:S01]  /*02f0*/  IMAD.X R9, RZ, RZ, c[0x0][0x16c], P4 ;  /* 0x00005b00ff097624 */ /* 0x000fe200020e06ff */
[----:B------:R-:W-:-:S02]  /*0300*/  PRMT R4, R3, 0x7054, R4 ;  /* 0x0000705403047816 */ /* 0x000fc40000000004 */
[----:B------:R-:W-:Y:S01]  /*0310*/  PRMT R7, R7, 0x7054, R6 ;  /* 0x0000705407077816 */ /* 0x000fe20000000006 */
[----:B------:R-:W-:Y:S01]  /*0320*/  IMAD.WIDE R8, R2, 0x4, R8 ;  /* 0x0000000402087825 */ /* 0x000fe200078e0208 */
[----:B------:R-:W-:Y:S02]  /*0330*/  SEL R5, R5, RZ, !P1 ;  /* 0x000000ff05057207 */ /* 0x000fe40004800000 */
[----:B------:R-:W-:Y:S02]  /*0340*/  SEL R0, R0, RZ, !P3 ;  /* 0x000000ff00007207 */ /* 0x000fe40005800000 */
[----:B------:R-:W-:Y:S02]  /*0350*/  PRMT R5, R5, 0x654, R4 ;  /* 0x0000065405057816 */ /* 0x000fe40000000004 */
[----:B------:R-:W-:-:S03]  /*0360*/  PRMT R7, R0, 0x654, R7 ;  /* 0x0000065400077816 */ /* 0x000fc60000000007 */
[----:B------:R-:W-:Y:S04]  /*0370*/  STG.E [R8.64], R5 ;  /* 0x0000000508007986 */ /* 0x000fe8000c101904 */
[----:B------:R-:W-:Y:S01]  /*0380*/  STG.E [R8.64+0x200], R7 ;  /* 0x0002000708007986 */ /* 0x000fe2000c101904 */
[----:B------:R-:W-:Y:S05]  /*0390*/  EXIT ;  /* 0x000000000000794d */ /* 0x000fea0003800000 */
.L_x_9788:
[----:B-1----:R-:W0:Y:S01]  /*03a0*/  S2R R11, SR_TID.X ;  /* 0x00000000000b7919 */ /* 0x002e220000002100 */
[----:B------:R-:W-:Y:S02]  /*03b0*/  PRMT R10, RZ, 0x7610, R10 ;  /* 0x00007610ff0a7816 */ /* 0x000fe4000000000a */
        /* <DEDUP_REMOVED lines=118> */
.L_x_9791:
[----:B------:R-:W-:-:S13]  /*0b20*/  ISETP.GE.AND P0, PT, R12, R9, PT ;  /* 0x000000090c00720c */ /* 0x000fda0003f06270 */
[----:B------:R-:W-:Y:S05]  /*0b30*/  @P0 BRA `(.L_x_9793) ;  /* 0x000000c000000947 */ /* 0x000fea0003800000 */
[----:B0-----:R-:W-:Y:S01]  /*0b40*/  IMAD.IADD R2, R8, 0x1, R12 ;  /* 0x0000000108027824 */ /* 0x001fe200078e020c */
[----:B------:R-:W-:-:S04]  /*0b50*/  IADD3 R12, R12, 0x80, RZ ;  /* 0x000000800c0c7810 */ /* 0x000fc80007ffe0ff */
[----:B------:R-:W-:-:S05]  /*0b60*/  IADD3 R2, P0, R2, c[0x0][0x168], RZ ;  /* 0x00005a0002027a10 */ /* 0x000fca0007f1e0ff */
[----:B------:R-:W-:-:S05]  /*0b70*/  IMAD.X R3, RZ, RZ, c[0x0][0x16c], P0 ;  /* 0x00005b00ff037624 */ /* 0x000fca00000e06ff */
[----:B------:R0:W-:Y:S03]  /*0b80*/  STG.E.U8 [R2.64], R15 ;  /* 0x0000000f02007986 */ /* 0x0001e6000c101104 */
.L_x_9792:
[----:B------:R-:W-:-:S13]  /*0b90*/  ISETP.GE.AND P0, PT, R12, R9, PT ;  /* 0x000000090c00720c */ /* 0x000fda0003f06270 */
[----:B------:R-:W-:Y:S05]  /*0ba0*/  @P0 BRA `(.L_x_9794) ;  /* 0x000000d000000947 */ /* 0x000fea0003800000 */
[----:B0-----:R-:W-:Y:S01]  /*0bb0*/  IMAD.IADD R2, R8, 0x1, R12 ;  /* 0x0000000108027824 */ /* 0x001fe200078e020c */
[----:B------:R-:W-:-:S04]  /*0bc0*/  IADD3 R12, R12, 0x80, RZ ;  /* 0x000000800c0c7810 */ /* 0x000fc80007ffe0ff */
[----:B------:R-:W-:-:S05]  /*0bd0*/  IADD3 R2, P0, R2, c[0x0][0x168], RZ ;  /* 0x00005a0002027a10 */ /* 0x000fca0007f1e0ff */
[----:B------:R-:W-:-:S05]  /*0be0*/  IMAD.X R3, RZ, RZ, c[0x0][0x16c], P0 ;  /* 0x00005b00ff037624 */ /* 0x000fca00000e06ff */
[----:B------:R0:W-:Y:S03]  /*0bf0*/  STG.E.U8 [R2.64], R11 ;  /* 0x0000000b02007986 */ /* 0x0001e6000c101104 */
.L_x_9793:
        /* <DEDUP_REMOVED lines=8> */
.L_x_9794:
[----:B------:R-:W-:Y:S05]  /*0c80*/  BSYNC B1 ;  /* 0x0000000000017941 */ /* 0x000fea0003800000 */
.L_x_9790:
[----:B------:R-:W-:-:S13]  /*0c90*/  ISETP.GE.AND P0, PT, R12, R9, PT ;  /* 0x000000090c00720c */ /* 0x000fda0003f06270 */
[----:B0-----:R-:W-:Y:S01]  /*0ca0*/  @!P0 IMAD.IADD R2, R8, 0x1, R12 ;  /* 0x0000000108028824 */ /* 0x001fe200078e020c */
[----:B------:R-:W-:-:S04]  /*0cb0*/  @!P0 IADD3 R12, R12, 0x80, RZ ;  /* 0x000000800c0c8810 */ /* 0x000fc80007ffe0ff */
[----:B------:R-:W-:-:S05]  /*0cc0*/  @!P0 IADD3 R2, P1, R2, c[0x0][0x168], RZ ;  /* 0x00005a0002028a10 */ /* 0x000fca0007f3e0ff */
[----:B------:R-:W-:-:S05]  /*0cd0*/  @!P0 IMAD.X R3, RZ, RZ, c[0x0][0x16c], P1 ;  /* 0x00005b00ff038624 */ /* 0x000fca00008e06ff */
[----:B------:R0:W-:Y:S03]  /*0ce0*/  @!P0 STG.E.U8 [R2.64], R19 ;  /* 0x0000001302008986 */ /* 0x0001e6000c101104 */
.L_x_9795:
[----:B------:R-:W-:Y:S05]  /*0cf0*/  BSYNC B0 ;  /* 0x0000000000007941 */ /* 0x000fea0003800000 */
.L_x_9789:
        /* <DEDUP_REMOVED lines=8> */
.L_x_9796:
        /* <DEDUP_REMOVED lines=16> */
.L_x_19723:


//--------------------- .text._ZN2at6native29vectorized_elementwise_kernelILi8ENS0_13AUnaryFunctorIhhhZZZNS0_18rshift_kernel_cudaERNS_18TensorIteratorBaseEENKUlvE_clEvENKUlvE_clEvEUlhhE_EESt5arrayIPcLm2EEEEviT0_T1_ --------------------------
	.section	.text._ZN2at6native29vectorized_elementwise_kernelILi8ENS0_13AUnaryFunctorIhhhZZZNS0_18rshift_kernel_cudaERNS_18TensorIteratorBaseEENKUlvE_clEvENKUlvE_clEvEUlhhE_EESt5arrayIPcLm2EEEEviT0_T1_,"ax",@progbits
	.sectioninfo	@"SHI_REGISTERS=4"
	.align	128
        .global         _ZN2at6native29vectorized_elementwise_kernelILi8ENS0_13AUnaryFunctorIhhhZZZNS0_18rshift_kernel_cudaERNS_18TensorIteratorBaseEENKUlvE_clEvENKUlvE_clEvEUlhhE_EESt5arrayIPcLm2EEEEviT0_T1_
        .type           _ZN2at6native29vectorized_elementwise_kernelILi8ENS0_13AUnaryFunctorIhhhZZZNS0_18rshift_kernel_cudaERNS_18TensorIteratorBaseEENKUlvE_clEvENKUlvE_clEvEUlhhE_EESt5arrayIPcLm2EEEEviT0_T1_,@function
        .size           _ZN2at6native29vectorized_elementwise_kernelILi8ENS0_13AUnaryFunctorIhhhZZZNS0_18rshift_kernel_cudaERNS_18TensorIteratorBaseEENKUlvE_clEvENKUlvE_clEvEUlhhE_EESt5arrayIPcLm2EEEEviT0_T1_,(.L_x_19724 - _ZN2at6native29vectorized_elementwise_kernelILi8ENS0_13AUnaryFunctorIhhhZZZNS0_18rshift_kernel_cudaERNS_18TensorIteratorBaseEENKUlvE_clEvENKUlvE_clEvEUlhhE_EESt5arrayIPcLm2EEEEviT0_T1_)
        .other          _ZN2at6native29vectorized_elementwise_kernelILi8ENS0_13AUnaryFunctorIhhhZZZNS0_18rshift_kernel_cudaERNS_18TensorIteratorBaseEENKUlvE_clEvENKUlvE_clEvEUlhhE_EESt5arrayIPcLm2EEEEviT0_T1_,@"STO_CUDA_ENTRY STV_DEFAULT"
_ZN2at6native29vectorized_elementwise_kernelILi8ENS0_13AUnaryFunctorIhhhZZZNS0_18rshift_kernel_cudaERNS_18TensorIteratorBaseEENKUlvE_clEvENKUlvE_clEvEUlhhE_EESt5arrayIPcLm2EEEEviT0_T1_:
.text._ZN2at6native29vectorized_elementwise_kernelILi8ENS0_13AUnaryFunctorIhhhZZZNS0_18rshift_kernel_cudaERNS_18TensorIteratorBaseEENKUlvE_clEvENKUlvE_clEvEUlhhE_EESt5arrayIPcLm2EEEEviT0_T1_:
[----:B------:R-:W-:Y:S02]  /*0000*/  MOV R1, c[0x0][0x28] ;  /* 0x00000a0000017a02 */ /* 0x000fe40000000f00 */
[----:B------:R-:W-:Y:S05]  /*0010*/  EXIT ;  /* 0x000000000000794d */ /* 0x000fea0003800000 */
.L_x_9797:
        /* <DEDUP_REMOVED lines=14> */
.L_x_19724:


//--------------------- .text._ZN2at6native18elementwise_kernelILi128ELi4EZNS0_15gpu_kernel_implINS0_13BinaryFunctorIsssZZZNS0_18lshift_kernel_cudaERNS_18TensorIteratorBaseEENKUlvE_clEvENKUlvE3_clEvEUlssE_EEEEvS5_RKT_EUliE_EEviT1_ --------------------------
	.section	.text._ZN2at6native18elementwise_kernelILi128ELi4EZNS0_15gpu_kernel_implINS0_13BinaryFunctorIsssZZZNS0_18lshift_kernel_cudaERNS_18TensorIteratorBaseEENKUlvE_clEvENKUlvE3_clEvEUlssE_EEEEvS5_RKT_EUliE_EEviT1_,"ax",@progbits
	.sectioninfo	@"SHI_REGISTERS=26"
	.align	128
        .global         _ZN2at6native18elementwise_kernelILi128ELi4EZNS0_15gpu_kernel_implINS0_13BinaryFunctorIsssZZZNS0_18lshift_kernel_cudaERNS_18TensorIteratorBaseEENKUlvE_clEvENKUlvE3_clEvEUlssE_EEEEvS5_RKT_EUliE_EEviT1_
        .type           _ZN2at6native18elementwise_kernelILi128ELi4EZNS0_15gpu_kernel_implINS0_13BinaryFunctorIsssZZZNS0_18lshift_kernel_cudaERNS_18TensorIteratorBaseEENKUlvE_clEvENKUlvE3_clEvEUlssE_EEEEvS5_RKT_EUliE_EEviT1_,@function
        .size           _ZN2at6native18elementwise_kernelILi128ELi4EZNS0_15gpu_kernel_implINS0_13BinaryFunctorIsssZZZNS0_18lshift_kernel_cudaERNS_18TensorIteratorBaseEENKUlvE_clEvENKUlvE3_clEvEUlssE_EEEEvS5_RKT_EUliE_EEviT1_,(.L_x_19725 - _ZN2at6native18elementwise_kernelILi128ELi4EZNS0_15gpu_kernel_implINS0_13BinaryFunctorIsssZZZNS0_18lshift_kernel_cudaERNS_18TensorIteratorBaseEENKUlvE_clEvENKUlvE3_clEvEUlssE_EEEEvS5_RKT_EUliE_EEviT1_)
        .other          _ZN2at6native18elementwise_kernelILi128ELi4EZNS0_15gpu_kernel_implINS0_13BinaryFunctorIsssZZZNS0_18lshift_kernel_cudaERNS_18TensorIteratorBaseEENKUlvE_clEvENKUlvE3_clEvEUlssE_EEEEvS5_RKT_EUliE_EEviT1_,@"STO_CUDA_ENTRY STV_DEFAULT"
_ZN2at6native18elementwise_kernelILi128ELi4EZNS0_15gpu_kernel_implINS0_13BinaryFunctorIsssZZZNS0_18lshift_kernel_cudaERNS_18TensorIteratorBaseEENKUlvE_clEvENKUlvE3_clEvEUlssE_EEEEvS5_RKT_EUliE_EEviT1_:
.text._ZN2at6native18elementwise_kernelILi128ELi4EZNS0_15gpu_kernel_implINS0_13BinaryFunctorIsssZZZNS0_18lshift_kernel_cudaERNS_18TensorIteratorBaseEENKUlvE_clEvENKUlvE3_clEvEUlssE_EEEEvS5_RKT_EUliE_EEviT1_:
        /* <DEDUP_REMOVED lines=263> */
.L_x_9800:
        /* <DEDUP_REMOVED lines=18> */
.L_x_9804:
[----:B------:R0:W5:Y:S01]  /*1190*/  LDG.E.U8 R23, [R2.64] ;  /* 0x0000002402177981 */ /* 0x000162000c1e1100 */
[----:B------:R-:W-:Y:S05]  /*11a0*/  BRA `(.L_x_9806) ;  /* 0x00000d8000007947 */ /* 0x000fea0003800000 */
.L_x_9803:
        /* <DEDUP_REMOVED lines=8> */
.L_x_9808:
[----:B------:R0:W5:Y:S01]  /*1230*/  LDG.E.U16 R23, [R2.64] ;  /* 0x0000002402177981 */ /* 0x000162000c1e1500 */
[----:B------:R-:W-:Y:S05]  /*1240*/  BRA `(.L_x_9806) ;  /* 0x00000ce000007947 */ /* 0x000fea0003800000 */
.L_x_9807:
[----:B------:R0:W5:Y:S01]  /*1250*/  LDG.E.U16 R23, [R2.64] ;  /* 0x0000002402177981 */ /* 0x000162000c1e1500 */
[----:B------:R-:W-:Y:S05]  /*1260*/  BRA `(.L_x_9806) ;  /* 0x00000cc000007947 */ /* 0x000fea0003800000 */
.L_x_9802:
        /* <DEDUP_REMOVED lines=9> */
.L_x_9810:
[----:B------:R-:W2:Y:S02]  /*1300*/  LDG.E.U16 R0, [R2.64] ;  /* 0x0000002402007981 */ /* 0x000ea4000c1e1500 */
[----:B--2---:R-:W-:-:S06]  /*1310*/  HADD2.F32 R0, -RZ, R0.H0_H0 ;  /* 0x20000000ff007230 */ /* 0x004fcc0000004100 */
[----:B------:R-:W0:Y:S02]  /*1320*/  F2I.FTZ.TRUNC.NTZ R0, R0 ;  /* 0x0000000000007305 */ /* 0x000e24000021f100 */
[----:B0-----:R-:W-:Y:S01]  /*1330*/  PRMT R23, R0, 0x7610, R23 ;  /* 0x0000761000177816 */ /* 0x001fe20000000017 */
[----:B------:R-:W-:Y:S05]  /*1340*/  BRA `(.L_x_9806) ;  /* 0x00000be000007947 */ /* 0x000fea0003800000 */
.L_x_9809:
        /* <DEDUP_REMOVED lines=9> */
.L_x_9812:
[----:B------:R-:W2:Y:S02]  /*13e0*/  LDG.E.U16 R2, [R2.64] ;  /* 0x0000002402027981 */ /* 0x000ea4000c1e1500 */
[----:B--2---:R-:W-:-:S06]  /*13f0*/  HADD2.F32 R0, -RZ, R2.H0_H0 ;  /* 0x20000002ff007230 */ /* 0x004fcc0000004100 */
[----:B------:R-:W0:Y:S02]  /*1400*/  F2I.FTZ.TRUNC.NTZ R0, R0 ;  /* 0x0000000000007305 */ /* 0x000e24000021f100 */
[----:B0-----:R-:W-:Y:S01]  /*1410*/  PRMT R23, R0, 0x7610, R23 ;  /* 0x0000761000177816 */ /* 0x001fe20000000017 */
[----:B------:R-:W-:Y:S05]  /*1420*/  BRA `(.L_x_9806) ;  /* 0x00000b0000007947 */ /* 0x000fea0003800000 */
.L_x_9811:
[----:B------:R-:W2:Y:S02]  /*1430*/  LDG.E.64 R2, [R2.64] ;  /* 0x0000002402027981 */ /* 0x000ea4000c1e1b00 */
[----:B--2---:R0:W1:Y:S01]  /*1440*/  F2I.F64.TRUNC R23, R2 ;  /* 0x0000000200177311 */ /* 0x004062000030d100 */
[----:B------:R-:W-:Y:S05]  /*1450*/  BRA `(.L_x_9806) ;  /* 0x00000ad000007947 */ /* 0x000fea0003800000 */
.L_x_9801:
        /* <DEDUP_REMOVED lines=12> */
.L_x_9815:
[----:B------:R-:W2:Y:S02]  /*1520*/  LDG.E.64 R2, [R2.64] ;  /* 0x0000002402027981 */ /* 0x000ea4000c1e1b00 */
[----:B--2---:R0:W1:Y:S01]  /*1530*/  F2I.F64.TRUNC R23, R2 ;  /* 0x0000000200177311 */ /* 0x004062000030d100 */
[----:B------:R-:W-:Y:S05]  /*1540*/  BRA `(.L_x_9806) ;  /* 0x000009e000007947 */ /* 0x000fea0003800000 */
.L_x_9814:
        /* <DEDUP_REMOVED lines=28> */
.L_x_9817:
        /* <DEDUP_REMOVED lines=15> */
.L_x_9816:
[----:B------:R-:W2:Y:S02]  /*1800*/  LDG.E.U16 R0, [R2.64] ;  /* 0x0000002402007981 */ /* 0x000ea4000c1e1500 */
[----:B--2---:R-:W-:-:S06]  /*1810*/  PRMT R0, RZ, 0x5410, R0 ;  /* 0x00005410ff007816 */ /* 0x004fcc0000000000 */
[----:B------:R-:W0:Y:S02]  /*1820*/  F2I.FTZ.TRUNC.NTZ R0, R0 ;  /* 0x0000000000007305 */ /* 0x000e24000021f100 */
[----:B0-----:R-:W-:Y:S01]  /*1830*/  PRMT R23, R0, 0x7610, R23 ;  /* 0x0000761000177816 */ /* 0x001fe20000000017 */
[----:B------:R-:W-:Y:S05]  /*1840*/  BRA `(.L_x_9806) ;  /* 0x000006e000007947 */ /* 0x000fea0003800000 */
.L_x_9813:
        /* <DEDUP_REMOVED lines=10> */
.L_x_9820:
        /* <DEDUP_REMOVED lines=21> */
.L_x_9824:
[----:B------:R-:W-:Y:S05]  /*1a40*/  BSYNC B1 ;  /* 0x0000000000017941 */ /* 0x000fea0003800000 */
.L_x_9823:
[----:B------:R-:W-:Y:S01]  /*1a50*/  LEA R3, R0, 0x3b800000, 0x17 ;  /* 0x3b80000000037811 */ /* 0x000fe200078eb8ff */
[----:B------:R-:W-:-:S05]  /*1a60*/  IMAD.SHL.U32 R0, R2, 0x100000, RZ ;  /* 0x0010000002007824 */ /* 0x000fca00078e00ff */
[----:B------:R-:W-:Y:S02]  /*1a70*/  LOP3.LUT R0, R3, R0, R4, 0xfe, !PT ;  /* 0x0000000003007212 */ /* 0x000fe400078efe04 */
.L_x_9822:
[----:B------:R-:W-:Y:S05]  /*1a80*/  BSYNC B0 ;  /* 0x0000000000007941 */ /* 0x000fea0003800000 */
.L_x_9821:
[----:B------:R-:W0:Y:S02]  /*1a90*/  F2I.FTZ.TRUNC.NTZ R0, R0 ;  /* 0x0000000000007305 */ /* 0x000e24000021f100 */
[----:B0-----:R-:W-:Y:S01]  /*1aa0*/  PRMT R23, R0, 0x7610, R23 ;  /* 0x0000761000177816 */ /* 0x001fe20000000017 */
[----:B------:R-:W-:Y:S05]  /*1ab0*/  BRA `(.L_x_9806) ;  /* 0x0000047000007947 */ /* 0x000fea0003800000 */
.L_x_9819:
        /* <DEDUP_REMOVED lines=21> */
.L_x_9828:
[----:B------:R-:W-:Y:S05]  /*1c10*/  BSYNC B1 ;  /* 0x0000000000017941 */ /* 0x000fea0003800000 */
.L_x_9827:
[----:B------:R-:W-:Y:S01]  /*1c20*/  LEA R3, R0, 0x37800000, 0x17 ;  /* 0x3780000000037811 */ /* 0x000fe200078eb8ff */
[----:B------:R-:W-:-:S05]  /*1c30*/  IMAD.SHL.U32 R0, R2, 0x200000, RZ ;  /* 0x0020000002007824 */ /* 0x000fca00078e00ff */
[----:B------:R-:W-:Y:S02]  /*1c40*/  LOP3.LUT R0, R3, R0, R4, 0xfe, !PT ;  /* 0x0000000003007212 */ /* 0x000fe400078efe04 */
.L_x_9826:
[----:B------:R-:W-:Y:S05]  /*1c50*/  BSYNC B0 ;  /* 0x0000000000007941 */ /* 0x000fea0003800000 */
.L_x_9825:
[----:B------:R-:W0:Y:S02]  /*1c60*/  F2I.FTZ.TRUNC.NTZ R0, R0 ;  /* 0x0000000000007305 */ /* 0x000e24000021f100 */
[----:B0-----:R-:W-:Y:S01]  /*1c70*/  PRMT R23, R0, 0x7610, R23 ;  /* 0x0000761000177816 */ /* 0x001fe20000000017 */
[----:B------:R-:W-:Y:S05]  /*1c80*/  BRA `(.L_x_9806) ;  /* 0x000002a000007947 */ /* 0x000fea0003800000 */
.L_x_9818:
        /* <DEDUP_REMOVED lines=14> */
.L_x_9832:
[----:B------:R-:W-:Y:S05]  /*1d70*/  BSYNC B0 ;  /* 0x0000000000007941 */ /* 0x000fea0003800000 */
.L_x_9831:
[----:B------:R-:W0:Y:S02]  /*1d80*/  F2I.FTZ.TRUNC.NTZ R0, R0 ;  /* 0x0000000000007305 */ /* 0x000e24000021f100 */
[----:B0-----:R-:W-:Y:S01]  /*1d90*/  PRMT R23, R0, 0x7610, R23 ;  /* 0x0000761000177816 */ /* 0x001fe20000000017 */
[----:B------:R-:W-:Y:S05]  /*1da0*/  BRA `(.L_x_9806) ;  /* 0x0000018000007947 */ /* 0x000fea0003800000 */
.L_x_9805:
        /* <DEDUP_REMOVED lines=21> */
.L_x_9830:
[----:B------:R0:W5:Y:S01]  /*1f00*/  LDG.E.U16 R23, [R2.64] ;  /* 0x0000002402177981 */ /* 0x000162000c1e1500 */
[----:B------:R-:W-:Y:S05]  /*1f10*/  BRA `(.L_x_9806) ;  /* 0x0000001000007947 */ /* 0x000fea0003800000 */
.L_x_9829:
[----:B------:R0:W5:Y:S02]  /*1f20*/  LDG.E.U16 R23, [R2.64] ;  /* 0x0000002402177981 */ /* 0x000164000c1e1500 */
.L_x_9806:
        /* <DEDUP_REMOVED lines=16> */
.L_x_9836:
[----:B------:R0:W5:Y:S01]  /*2030*/  LDG.E.U8 R0, [R2.64] ;  /* 0x0000002402007981 */ /* 0x000162000c1e1100 */
[----:B------:R-:W-:Y:S05]  /*2040*/  BRA `(.L_x_9838) ;  /* 0x00000d7000007947 */ /* 0x000fea0003800000 */
.L_x_9835:
        /* <DEDUP_REMOVED lines=8> */
.L_x_9840:
[----:B------:R0:W5:Y:S01]  /*20d0*/  LDG.E.U16 R0, [R2.64] ;  /* 0x0000002402007981 */ /* 0x000162000c1e1500 */
[----:B------:R-:W-:Y:S05]  /*20e0*/  BRA `(.L_x_9838) ;  /* 0x00000cd000007947 */ /* 0x000fea0003800000 */
.L_x_9839:
[----:B------:R0:W5:Y:S01]  /*20f0*/  LDG.E.U16 R0, [R2.64] ;  /* 0x0000002402007981 */ /* 0x000162000c1e1500 */
[----:B------:R-:W-:Y:S05]  /*2100*/  BRA `(.L_x_9838) ;  /* 0x00000cb000007947 */ /* 0x000fea0003800000 */
.L_x_9834:
        /* <DEDUP_REMOVED lines=9> */
.L_x_9842:
[----:B------:R-:W2:Y:S02]  /*21a0*/  LDG.E.U16 R4, [R2.64] ;  /* 0x0000002402047981 */ /* 0x000ea4000c1e1500 */
[----:B--2---:R-:W-:-:S06]  /*21b0*/  HADD2.F32 R4, -RZ, R4.H0_H0 ;  /* 0x20000004ff047230 */ /* 0x004fcc0000004100 */
[----:B------:R-:W0:Y:S02]  /*21c0*/  F2I.FTZ.TRUNC.NTZ R4, R4 ;  /* 0x0000000400047305 */ /* 0x000e24000021f100 */
[----:B0-----:R-:W-:Y:S01]  /*21d0*/  PRMT R0, R4, 0x7610, R0 ;  /* 0x0000761004007816 */ /* 0x001fe20000000000 */
[----:B------:R-:W-:Y:S05]  /*21e0*/  BRA `(.L_x_9838) ;  /* 0x00000bd000007947 */ /* 0x000fea0003800000 */
.L_x_9841:
        /* <DEDUP_REMOVED lines=9> */
.L_x_9844:
[----:B------:R-:W2:Y:S02]  /*2280*/  LDG.E.U16 R2, [R2.64] ;  /* 0x0000002402027981 */ /* 0x000ea4000c1e1500 */
[----:B--2---:R-:W-:-:S06]  /*2290*/  HADD2.F32 R4, -RZ, R2.H0_H0 ;  /* 0x20000002ff047230 */ /* 0x004fcc0000004100 */
[----:B------:R-:W0:Y:S02]  /*22a0*/  F2I.FTZ.TRUNC.NTZ R4, R4 ;  /* 0x0000000400047305 */ /* 0x000e24000021f100 */
[----:B0-----:R-:W-:Y:S01]  /*22b0*/  PRMT R0, R4, 0x7610, R0 ;  /* 0x0000761004007816 */ /* 0x001fe20000000000 */
[----:B------:R-:W-:Y:S05]  /*22c0*/  BRA `(.L_x_9838) ;  /* 0x00000af000007947 */ /* 0x000fea0003800000 */
.L_x_9843:
[----:B------:R-:W2:Y:S02]  /*22d0*/  LDG.E.64 R2, [R2.64] ;  /* 0x0000002402027981 */ /* 0x000ea4000c1e1b00 */
[----:B--2---:R0:W2:Y:S01]  /*22e0*/  F2I.F64.TRUNC R0, R2 ;  /* 0x0000000200007311 */ /* 0x0040a2000030d100 */
[----:B------:R-:W-:Y:S05]  /*22f0*/  BRA `(.L_x_9838) ;  /* 0x00000ac000007947 */ /* 0x000fea0003800000 */
.L_x_9833:
        /* <DEDUP_REMOVED lines=12> */
.L_x_9847:
[----:B------:R-:W2:Y:S02]  /*23c0*/  LDG.E.64 R2, [R2.64] ;  /* 0x0000002402027981 */ /* 0x000ea4000c1e1b00 */
[----:B--2---:R0:W2:Y:S01]  /*23d0*/  F2I.F64.TRUNC R0, R2 ;  /* 0x0000000200007311 */ /* 0x0040a2000030d100 */
[----:B------:R-:W-:Y:S05]  /*23e0*/  BRA `(.L_x_9838) ;  /* 0x000009d000007947 */ /* 0x000fea0003800000 */
.L_x_9846:
        /* <DEDUP_REMOVED lines=28> */
.L_x_9849:
        /* <DEDUP_REMOVED lines=15> */
.L_x_9848:
[----:B------:R-:W2:Y:S02]  /*26a0*/  LDG.E.U16 R2, [R2.64] ;  /* 0x0000002402027981 */ /* 0x000ea4000c1e1500 */
[----:B--2---:R-:W-:-:S04]  /*26b0*/  PRMT R2, RZ, 0x5410, R2 ;  /* 0x00005410ff027816 */ /* 0x004fc80000000002 */
[----:B------:R0:W2:Y:S01]  /*26c0*/  F2I.FTZ.TRUNC.NTZ R0, R2 ;  /* 0x0000000200007305 */ /* 0x0000a2000021f100 */
[----:B------:R-:W-:Y:S05]  /*26d0*/  BRA `(.L_x_9838) ;  /* 0x000006e000007947 */ /* 0x000fea0003800000 */
.L_x_9845:
        /* <DEDUP_REMOVED lines=10> */
.L_x_9852:
        /* <DEDUP_REMOVED lines=21> */
.L_x_9856:
[----:B------:R-:W-:Y:S05]  /*28d0*/  BSYNC B1 ;  /* 0x0000000000017941 */ /* 0x000fea0003800000 */
.L_x_9855:
[----:B------:R-:W-:Y:S01]  /*28e0*/  IMAD.SHL.U32 R2, R2, 0x100000, RZ ;  /* 0x0010000002027824 */ /* 0x000fe200078e00ff */
[----:B------:R-:W-:-:S04]  /*28f0*/  LEA R3, R0, 0x3b800000, 0x17 ;  /* 0x3b80000000037811 */ /* 0x000fc800078eb8ff */
[----:B------:R-:W-:Y:S02]  /*2900*/  LOP3.LUT R4, R3, R2, R4, 0xfe, !PT ;  /* 0x0000000203047212 */ /* 0x000fe400078efe04 */
.L_x_9854:
[----:B------:R-:W-:Y:S05]  /*2910*/  BSYNC B0 ;  /* 0x0000000000007941 */ /* 0x000fea0003800000 */
.L_x_9853:
[----:B------:R-:W0:Y:S02]  /*2920*/  F2I.FTZ.TRUNC.NTZ R4, R4 ;  /* 0x0000000400047305 */ /* 0x000e24000021f100 */
[----:B0-----:R-:W-:Y:S01]  /*2930*/  PRMT R0, R4, 0x7610, R0 ;  /* 0x0000761004007816 */ /* 0x001fe20000000000 */
[----:B------:R-:W-:Y:S05]  /*2940*/  BRA `(.L_x_9838) ;  /* 0x0000047000007947 */ /* 0x000fea0003800000 */
.L_x_9851:
        /* <DEDUP_REMOVED lines=21> */
.L_x_9860:
[----:B------:R-:W-:Y:S05]  /*2aa0*/  BSYNC B1 ;  /* 0x0000000000017941 */ /* 0x000fea0003800000 */
.L_x_9859:
[----:B------:R-:W-:Y:S01]  /*2ab0*/  IMAD.SHL.U32 R2, R2, 0x200000, RZ ;  /* 0x0020000002027824 */ /* 0x000fe200078e00ff */
[----:B------:R-:W-:-:S04]  /*2ac0*/  LEA R3, R0, 0x37800000, 0x17 ;  /* 0x3780000000037811 */ /* 0x000fc800078eb8ff */
[----:B------:R-:W-:Y:S02]  /*2ad0*/  LOP3.LUT R4, R3, R2, R4, 0xfe, !PT ;  /* 0x0000000203047212 */ /* 0x000fe400078efe04 */
.L_x_9858:
[----:B------:R-:W-:Y:S05]  /*2ae0*/  BSYNC B0 ;  /* 0x0000000000007941 */ /* 0x000fea0003800000 */
.L_x_9857:
[----:B------:R-:W0:Y:S02]  /*2af0*/  F2I.FTZ.TRUNC.NTZ R4, R4 ;  /* 0x0000000400047305 */ /* 0x000e24000021f100 */
[----:B0-----:R-:W-:Y:S01]  /*2b00*/  PRMT R0, R4, 0x7610, R0 ;  /* 0x0000761004007816 */ /* 0x001fe20000000000 */
[----:B------:R-:W-:Y:S05]  /*2b10*/  BRA `(.L_x_9838) ;  /* 0x000002a000007947 */ /* 0x000fea0003800000 */
.L_x_9850:
        /* <DEDUP_REMOVED lines=14> */
.L_x_9864:
[----:B------:R-:W-:Y:S05]  /*2c00*/  BSYNC B0 ;  /* 0x0000000000007941 */ /* 0x000fea0003800000 */
.L_x_9863:
[----:B------:R-:W0:Y:S02]  /*2c10*/  F2I.FTZ.TRUNC.NTZ R4, R4 ;  /* 0x0000000400047305 */ /* 0x000e24000021f100 */
[----:B0-----:R-:W-:Y:S01]  /*2c20*/  PRMT R0, R4, 0x7610, R0 ;  /* 0x0000761004007816 */ /* 0x001fe20000000000 */
[----:B------:R-:W-:Y:S05]  /*2c30*/  BRA `(.L_x_9838) ;  /* 0x0000018000007947 */ /* 0x000fea0003800000 */
.L_x_9837:
        /* <DEDUP_REMOVED lines=21> */
.L_x_9862:
[----:B------:R0:W5:Y:S01]  /*2d90*/  LDG.E.U16 R0, [R2.64] ;  /* 0x0000002402007981 */ /* 0x000162000c1e1500 */
[----:B------:R-:W-:Y:S05]  /*2da0*/  BRA `(.L_x_9838) ;  /* 0x0000001000007947 */ /* 0x000fea0003800000 */
.L_x_9861:
[----:B------:R0:W5:Y:S02]  /*2db0*/  LDG.E.U16 R0, [R2.64] ;  /* 0x0000002402007981 */ /* 0x000164000c1e1500 */
.L_x_9838:
[----:B------:R-:W3:Y:S01]  /*2dc0*/  LDC.U8 R6, c[0x0][0x3e1] ;  /* 0x0000f840ff067b82 */ /* 0x000ee20000000000 */
[C---:B--2--5:R-:W-:Y:S02]  /*2dd0*/  PRMT R4, R0.reuse, 0x9910, RZ ;  /* 0x0000991000047816 */ /* 0x064fe400000000ff */
[----:B0-----:R-:W-:Y:S02]  /*2de0*/  LOP3.LUT R2, R0, 0xffff, RZ, 0xc0, !PT ;  /* 0x0000ffff00027812 */ /* 0x001fe400078ec0ff */
[----:B-1----:R-:W-:Y:S01]  /*2df0*/  LOP3.LUT R23, R23, 0xffff, RZ, 0xc0, !PT ;  /* 0x0000ffff17177812 */ /* 0x002fe200078ec0ff */
[----:B------:R-:W-:Y:S01]  /*2e00*/  IMAD.MOV.U32 R0, RZ, RZ, R4 ;  /* 0x000000ffff007224 */ /* 0x000fe200078e0004 */
[----:B------:R-:W-:-:S04]  /*2e10*/  ISETP.GT.U32.AND P0, PT, R2, 0xf, PT ;  /* 0x0000000f0200780c */ /* 0x000fc80003f04070 */
[----:B------:R-:W-:-:S04]  /*2e20*/  SHF.L.U32 R0, R23, R0, RZ ;  /* 0x0000000017007219 */ /* 0x000fc800000006ff */
[----:B------:R-:W-:Y:S02]  /*2e30*/  SEL R5, R0, RZ, !P0 ;  /* 0x000000ff00057207 */ /* 0x000fe40004000000 */
        /* <DEDUP_REMOVED lines=13> */
.L_x_9868:
[----:B------:R0:W-:Y:S01]  /*2f10*/  STG.E.U8 [R16.64], R5 ;  /* 0x0000000510007986 */ /* 0x0001e2000c101124 */
[----:B------:R-:W-:Y:S05]  /*2f20*/  BRA `(.L_x_9870) ;  /* 0x00000dc000007947 */ /* 0x000fea0003800000 */
.L_x_9867:
        /* <DEDUP_REMOVED lines=10> */
.L_x_9872:
[----:B------:R-:W-:-:S05]  /*2fd0*/  PRMT R3, R5, 0x9910, RZ ;  /* 0x0000991005037816 */ /* 0x000fca00000000ff */
[----:B------:R0:W-:Y:S01]  /*2fe0*/  STG.E [R16.64], R3 ;  /* 0x0000000310007986 */ /* 0x0001e2000c101924 */
[----:B------:R-:W-:Y:S05]  /*2ff0*/  BRA `(.L_x_9870) ;  /* 0x00000cf000007947 */ /* 0x000fea0003800000 */
.L_x_9871:
[----:B------:R0:W-:Y:S01]  /*3000*/  STG.E.U16 [R16.64], R5 ;  /* 0x0000000510007986 */ /* 0x0001e2000c101524 */
[----:B------:R-:W-:Y:S05]  /*3010*/  BRA `(.L_x_9870) ;  /* 0x00000cd000007947 */ /* 0x000fea0003800000 */
.L_x_9866:
        /* <DEDUP_REMOVED lines=9> */
.L_x_9874:
[----:B------:R-:W0:Y:S02]  /*30b0*/  I2F.S16 R0, R5 ;  /* 0x0000000500007306 */ /* 0x000e240000101400 */
[----:B0-----:R-:W-:-:S05]  /*30c0*/  F2FP.PACK_AB R0, RZ, R0 ;  /* 0x00000000ff00723e */ /* 0x001fca00000000ff */
[----:B------:R0:W-:Y:S01]  /*30d0*/  STG.E.U16 [R16.64], R0 ;  /* 0x0000000010007986 */ /* 0x0001e2000c101524 */
[----:B------:R-:W-:Y:S05]  /*30e0*/  BRA `(.L_x_9870) ;  /* 0x00000c0000007947 */ /* 0x000fea0003800000 */
.L_x_9873:
        /* <DEDUP_REMOVED lines=10> */
.L_x_9876:
[----:B------:R-:W0:Y:S02]  /*3190*/  I2F.S16 R5, R5 ;  /* 0x0000000500057306 */ /* 0x000e240000101400 */
[----:B0-----:R-:W-:-:S04]  /*31a0*/  F2FP.PACK_AB R3, RZ, R5 ;  /* 0x00000005ff03723e */ /* 0x001fc800000000ff */
[----:B------:R-:W-:-:S05]  /*31b0*/  PRMT R3, R3, 0x5410, RZ ;  /* 0x0000541003037816 */ /* 0x000fca00000000ff */
[----:B------:R0:W-:Y:S01]  /*31c0*/  STG.E [R16.64], R3 ;  /* 0x0000000310007986 */ /* 0x0001e2000c101924 */
[----:B------:R-:W-:Y:S05]  /*31d0*/  BRA `(.L_x_9870) ;  /* 0x00000b1000007947 */ /* 0x000fea0003800000 */
.L_x_9875:
[----:B------:R-:W0:Y:S02]  /*31e0*/  I2F.F64.S16 R2, R5 ;  /* 0x0000000500027312 */ /* 0x000e240000101c00 */
[----:B0-----:R0:W-:Y:S01]  /*31f0*/  STG.E.64 [R16.64], R2 ;  /* 0x0000000210007986 */ /* 0x0011e2000c101b24 */
[----:B------:R-:W-:Y:S05]  /*3200*/  BRA `(.L_x_9870) ;  /* 0x00000ae000007947 */ /* 0x000fea0003800000 */
.L_x_9865:
        /* <DEDUP_REMOVED lines=13> */
.L_x_9879:
[----:B------:R-:W0:Y:S01]  /*32e0*/  I2F.F64.S16 R4, R5 ;  /* 0x0000000500047312 */ /* 0x000e220000101c00 */
[----:B------:R-:W-:-:S05]  /*32f0*/  CS2R R6, SRZ ;  /* 0x0000000000067805 */ /* 0x000fca000001ff00 */
[----:B0-----:R0:W-:Y:S01]  /*3300*/  STG.E.128 [R16.64], R4 ;  /* 0x0000000410007986 */ /* 0x0011e2000c101d24 */
[----:B------:R-:W-:Y:S05]  /*3310*/  BRA `(.L_x_9870) ;  /* 0x000009d000007947 */ /* 0x000fea0003800000 */
.L_x_9878:
        /* <DEDUP_REMOVED lines=21> */
.L_x_9883:
[----:B------:R-:W-:Y:S05]  /*3470*/  BSYNC B0 ;  /* 0x0000000000007941 */ /* 0x000fea0003800000 */
.L_x_9882:
[----:B------:R-:W-:-:S05]  /*3480*/  LOP3.LUT R3, R0, R3, RZ, 0xfc, !PT ;  /* 0x0000000300037212 */ /* 0x000fca00078efcff */
[----:B------:R0:W-:Y:S01]  /*3490*/  STG.E.U8 [R16.64], R3 ;  /* 0x0000000310007986 */ /* 0x0001e2000c101124 */
[----:B------:R-:W-:Y:S05]  /*34a0*/  BRA `(.L_x_9870) ;  /* 0x0000084000007947 */ /* 0x000fea0003800000 */
.L_x_9881:
        /* <DEDUP_REMOVED lines=13> */
.L_x_9885:
[----:B------:R-:W-:Y:S01]  /*3580*/  IMAD.MOV.U32 R0, RZ, RZ, 0x7f ;  /* 0x0000007fff007424 */ /* 0x000fe200078e00ff */
[----:B------:R-:W-:-:S04]  /*3590*/  ISETP.GT.U32.AND P0, PT, R2, 0x7f800000, PT ;  /* 0x7f8000000200780c */ /* 0x000fc80003f04070 */
[----:B------:R-:W-:-:S04]  /*35a0*/  SEL R0, R0, 0x7c, P0 ;  /* 0x0000007c00007807 */ /* 0x000fc80000000000 */
.L_x_9886:
[----:B------:R-:W-:Y:S05]  /*35b0*/  BSYNC B0 ;  /* 0x0000000000007941 */ /* 0x000fea0003800000 */
.L_x_9884:
[----:B------:R-:W-:-:S04]  /*35c0*/  LOP3.LUT R2, R5, 0x80000000, RZ, 0xc0, !PT ;  /* 0x8000000005027812 */ /* 0x000fc800078ec0ff */
[----:B------:R-:W-:-:S04]  /*35d0*/  SHF.R.U32.HI R3, RZ, 0x18, R2 ;  /* 0x00000018ff037819 */ /* 0x000fc80000011602 */
[----:B------:R-:W-:-:S05]  /*35e0*/  LOP3.LUT R3, R0, R3, RZ, 0xfc, !PT ;  /* 0x0000000300037212 */ /* 0x000fca00078efcff */
[----:B------:R0:W-:Y:S01]  /*35f0*/  STG.E.U8 [R16.64], R3 ;  /* 0x0000000310007986 */ /* 0x0001e2000c101124 */
[----:B------:R-:W-:Y:S05]  /*3600*/  BRA `(.L_x_9870) ;  /* 0x000006e000007947 */ /* 0x000fea0003800000 */
.L_x_9880:
[----:B------:R-:W0:Y:S02]  /*3610*/  I2F.S16 R0, R5 ;  /* 0x0000000500007306 */ /* 0x000e240000101400 */
[----:B0-----:R-:W-:-:S05]  /*3620*/  F2FP.BF16.PACK_AB R0, RZ, R0 ;  /* 0x00000000ff00723e */ /* 0x001fca00000010ff */
[----:B------:R0:W-:Y:S01]  /*3630*/  STG.E.U16 [R16.64], R0 ;  /* 0x0000000010007986 */ /* 0x0001e2000c101524 */
[----:B------:R-:W-:Y:S05]  /*3640*/  BRA `(.L_x_9870) ;  /* 0x000006a000007947 */ /* 0x000fea0003800000 */
.L_x_9877:
        /* <DEDUP_REMOVED lines=10> */
.L_x_9889:
        /* <DEDUP_REMOVED lines=17> */
.L_x_9892:
[----:B------:R-:W-:-:S04]  /*3800*/  LOP3.LUT R2, R5, 0x80000000, RZ, 0xc0, !PT ;  /* 0x8000000005027812 */ /* 0x000fc800078ec0ff */
[----:B------:R-:W-:-:S04]  /*3810*/  SHF.R.U32.HI R3, RZ, 0x18, R2 ;  /* 0x00000018ff037819 */ /* 0x000fc80000011602 */
[----:B------:R-:W-:-:S04]  /*3820*/  LOP3.LUT R0, R0, R3, RZ, 0xfc, !PT ;  /* 0x0000000300007212 */ /* 0x000fc800078efcff */
[----:B------:R-:W-:Y:S02]  /*3830*/  PRMT R8, R0, 0x7610, R8 ;  /* 0x0000761000087816 */ /* 0x000fe40000000008 */
.L_x_9891:
[----:B------:R-:W-:Y:S05]  /*3840*/  BSYNC B0 ;  /* 0x0000000000007941 */ /* 0x000fea0003800000 */
.L_x_9890:
[----:B------:R0:W-:Y:S01]  /*3850*/  STG.E.U8 [R16.64], R8 ;  /* 0x0000000810007986 */ /* 0x0001e2000c101124 */
[----:B------:R-:W-:Y:S05]  /*3860*/  BRA `(.L_x_9870) ;  /* 0x0000048000007947 */ /* 0x000fea0003800000 */
.L_x_9888:
        /* <DEDUP_REMOVED lines=17> */
.L_x_9895:
[----:B------:R-:W-:-:S04]  /*3980*/  LOP3.LUT R2, R5, 0x80000000, RZ, 0xc0, !PT ;  /* 0x8000000005027812 */ /* 0x000fc800078ec0ff */
[----:B------:R-:W-:-:S04]  /*3990*/  SHF.R.U32.HI R3, RZ, 0x18, R2 ;  /* 0x00000018ff037819 */ /* 0x000fc80000011602 */
[----:B------:R-:W-:-:S04]  /*39a0*/  LOP3.LUT R0, R0, R3, RZ, 0xfc, !PT ;  /* 0x0000000300007212 */ /* 0x000fc800078efcff */
[----:B------:R-:W-:Y:S02]  /*39b0*/  PRMT R8, R0, 0x7610, R8 ;  /* 0x0000761000087816 */ /* 0x000fe40000000008 */
.L_x_9894:
[----:B------:R-:W-:Y:S05]  /*39c0*/  BSYNC B0 ;  /* 0x0000000000007941 */ /* 0x000fea0003800000 */
.L_x_9893:
[----:B------:R0:W-:Y:S01]  /*39d0*/  STG.E.U8 [R16.64], R8 ;  /* 0x0000000810007986 */ /* 0x0001e2000c101124 */
[----:B------:R-:W-:Y:S05]  /*39e0*/  BRA `(.L_x_9870) ;  /* 0x0000030000007947 */ /* 0x000fea0003800000 */
.L_x_9887:
        /* <DEDUP_REMOVED lines=22> */
.L_x_9869:
        /* <DEDUP_REMOVED lines=20> */
.L_x_9897:
[----:B------:R-:W-:-:S04]  /*3c90*/  PRMT R2, R5, 0x9910, RZ ;  /* 0x0000991005027816 */ /* 0x000fc800000000ff */
[----:B------:R-:W-:-:S05]  /*3ca0*/  SHF.R.S32.HI R3, RZ, 0x1f, R2 ;  /* 0x0000001fff037819 */ /* 0x000fca0000011402 */
[----:B------:R0:W-:Y:S01]  /*3cb0*/  STG.E.64 [R16.64], R2 ;  /* 0x0000000210007986 */ /* 0x0001e2000c101b24 */
[----:B------:R-:W-:Y:S05]  /*3cc0*/  BRA `(.L_x_9870) ;  /* 0x0000002000007947 */ /* 0x000fea0003800000 */
.L_x_9896:
[----:B------:R-:W-:-:S05]  /*3cd0*/  PRMT R3, R5, 0x9910, RZ ;  /* 0x0000991005037816 */ /* 0x000fca00000000ff */
[----:B------:R0:W-:Y:S02]  /*3ce0*/  STG.E [R16.64], R3 ;  /* 0x0000000310007986 */ /* 0x0001e4000c101924 */
.L_x_9870:
[----:B------:R-:W-:-:S05]  /*3cf0*/  IMAD R18, R19, 0x200, R18 ;  /* 0x0000020013127824 */ /* 0x000fca00078e0212 */
[----:B------:R-:W-:Y:S02]  /*3d00*/  IADD3 R23, R18, 0x80, RZ ;  /* 0x0000008012177810 */ /* 0x000fe40007ffe0ff */
.L_x_9799:
[----:B------:R-:W-:Y:S05]  /*3d10*/  BSYNC B6 ;  /* 0x0000000000067941 */ /* 0x000fea0003800000 */
.L_x_9798:
        /* <DEDUP_REMOVED lines=258> */
.L_x_9900:
        /* <DEDUP_REMOVED lines=18> */
.L_x_9904:
[----:B------:R0:W5:Y:S01]  /*4e60*/  LDG.E.U8 R19, [R2.64] ;  /* 0x0000002402137981 */ /* 0x000162000c1e1100 */
[----:B------:R-:W-:Y:S05]  /*4e70*/  BRA `(.L_x_9906) ;  /* 0x00000d8000007947 */ /* 0x000fea0003800000 */
.L_x_9903:
        /* <DEDUP_REMOVED lines=8> */
.L_x_9908:
[----:B------:R0:W5:Y:S01]  /*4f00*/  LDG.E.U16 R19, [R2.64] ;  /* 0x0000002402137981 */ /* 0x000162000c1e1500 */
[----:B------:R-:W-:Y:S05]  /*4f10*/  BRA `(.L_x_9906) ;  /* 0x00000ce000007947 */ /* 0x000fea0003800000 */
.L_x_9907:
[----:B------:R0:W5:Y:S01]  /*4f20*/  LDG.E.U16 R19, [R2.64] ;  /* 0x0000002402137981 */ /* 0x000162000c1e1500 */
[----:B------:R-:W-:Y:S05]  /*4f30*/  BRA `(.L_x_9906) ;  /* 0x00000cc000007947 */ /* 0x000fea0003800000 */
.L_x_9902:
        /* <DEDUP_REMOVED lines=9> */
.L_x_9910:
[----:B------:R-:W2:Y:S02]  /*4fd0*/  LDG.E.U16 R0, [R2.64] ;  /* 0x0000002402007981 */ /* 0x000ea4000c1e1500 */
[----:B--2---:R-:W-:-:S06]  /*4fe0*/  HADD2.F32 R0, -RZ, R0.H0_H0 ;  /* 0x20000000ff007230 */ /* 0x004fcc0000004100 */
[----:B------:R-:W0:Y:S02]  /*4ff0*/  F2I.FTZ.TRUNC.NTZ R0, R0 ;  /* 0x0000000000007305 */ /* 0x000e24000021f100 */
[----:B0-----:R-:W-:Y:S01]  /*5000*/  PRMT R19, R0, 0x7610, R19 ;  /* 0x0000761000137816 */ /* 0x001fe20000000013 */
[----:B------:R-:W-:Y:S05]  /*5010*/  BRA `(.L_x_9906) ;  /* 0x00000be000007947 */ /* 0x000fea0003800000 */
.L_x_9909:
        /* <DEDUP_REMOVED lines=9> */
.L_x_9912:
[----:B------:R-:W2:Y:S02]  /*50b0*/  LDG.E.U16 R2, [R2.64] ;  /* 0x0000002402027981 */ /* 0x000ea4000c1e1500 */
[----:B--2---:R-:W-:-:S06]  /*50c0*/  HADD2.F32 R0, -RZ, R2.H0_H0 ;  /* 0x20000002ff007230 */ /* 0x004fcc0000004100 */
[----:B------:R-:W0:Y:S02]  /*50d0*/  F2I.FTZ.TRUNC.NTZ R0, R0 ;  /* 0x0000000000007305 */ /* 0x000e24000021f100 */
[----:B0-----:R-:W-:Y:S01]  /*50e0*/  PRMT R19, R0, 0x7610, R19 ;  /* 0x0000761000137816 */ /* 0x001fe20000000013 */
[----:B------:R-:W-:Y:S05]  /*50f0*/  BRA `(.L_x_9906) ;  /* 0x00000b0000007947 */ /* 0x000fea0003800000 */
.L_x_9911:
[----:B------:R-:W2:Y:S02]  /*5100*/  LDG.E.64 R2, [R2.64] ;  /* 0x0000002402027981 */ /* 0x000ea4000c1e1b00 */
[----:B--2---:R0:W1:Y:S01]  /*5110*/  F2I.F64.TRUNC R19, R2 ;  /* 0x0000000200137311 */ /* 0x004062000030d100 */
[----:B------:R-:W-:Y:S05]  /*5120*/  BRA `(.L_x_9906) ;  /* 0x00000ad000007947 */ /* 0x000fea0003800000 */
.L_x_9901:
        /* <DEDUP_REMOVED lines=12> */
.L_x_9915:
[----:B------:R-:W2:Y:S02]  /*51f0*/  LDG.E.64 R2, [R2.64] ;  /* 0x0000002402027981 */ /* 0x000ea4000c1e1b00 */
[----:B--2---:R0:W1:Y:S01]  /*5200*/  F2I.F64.TRUNC R19, R2 ;  /* 0x0000000200137311 */ /* 0x004062000030d100 */
[----:B------:R-:W-:Y:S05]  /*5210*/  BRA `(.L_x_9906) ;  /* 0x000009e000007947 */ /* 0x000fea0003800000 */
.L_x_9914:
        /* <DEDUP_REMOVED lines=28> */
.L_x_9917:
        /* <DEDUP_REMOVED lines=15> */
.L_x_9916:
[----:B------:R-:W2:Y:S02]  /*54d0*/  LDG.E.U16 R0, [R2.64] ;  /* 0x0000002402007981 */ /* 0x000ea4000c1e1500 */
[----:B--2---:R-:W-:-:S06]  /*54e0*/  PRMT R0, RZ, 0x5410, R0 ;  /* 0x00005410ff007816 */ /* 0x004fcc0000000000 */
[----:B------:R-:W0:Y:S02]  /*54f0*/  F2I.FTZ.TRUNC.NTZ R0, R0 ;  /* 0x0000000000007305 */ /* 0x000e24000021f100 */
[----:B0-----:R-:W-:Y:S01]  /*5500*/  PRMT R19, R0, 0x7610, R19 ;  /* 0x0000761000137816 */ /* 0x001fe20000000013 */
[----:B------:R-:W-:Y:S05]  /*5510*/  BRA `(.L_x_9906) ;  /* 0x000006e000007947 */ /* 0x000fea0003800000 */
.L_x_9913:
        /* <DEDUP_REMOVED lines=10> */
.L_x_9920:
        /* <DEDUP_REMOVED lines=21> */
.L_x_9924:
[----:B------:R-:W-:Y:S05]  /*5710*/  BSYNC B1 ;  /* 0x0000000000017941 */ /* 0x000fea0003800000 */
.L_x_9923:
[----:B------:R-:W-:Y:S01]  /*5720*/  LEA R3, R0, 0x3b800000, 0x17 ;  /* 0x3b80000000037811 */ /* 0x000fe200078eb8ff */
[----:B------:R-:W-:-:S05]  /*5730*/  IMAD.SHL.U32 R0, R2, 0x100000, RZ ;  /* 0x0010000002007824 */ /* 0x000fca00078e00ff */
[----:B------:R-:W-:Y:S02]  /*5740*/  LOP3.LUT R0, R3, R0, R4, 0xfe, !PT ;  /* 0x0000000003007212 */ /* 0x000fe400078efe04 */
.L_x_9922:
[----:B------:R-:W-:Y:S05]  /*5750*/  BSYNC B0 ;  /* 0x0000000000007941 */ /* 0x000fea0003800000 */
.L_x_9921:
[----:B------:R-:W0:Y:S02]  /*5760*/  F2I.FTZ.TRUNC.NTZ R0, R0 ;  /* 0x0000000000007305 */ /* 0x000e24000021f100 */
[----:B0-----:R-:W-:Y:S01]  /*5770*/  PRMT R19, R0, 0x7610, R19 ;  /* 0x0000761000137816 */ /* 0x001fe20000000013 */
[----:B------:R-:W-:Y:S05]  /*5780*/  BRA `(.L_x_9906) ;  /* 0x0000047000007947 */ /* 0x000fea0003800000 */
.L_x_9919:
        /* <DEDUP_REMOVED lines=21> */
.L_x_9928:
[----:B------:R-:W-:Y:S05]  /*58e0*/  BSYNC B1 ;  /* 0x0000000000017941 */ /* 0x000fea0003800000 */
.L_x_9927:
[----:B------:R-:W-:Y:S01]  /*58f0*/  LEA R3, R0, 0x37800000, 0x17 ;  /* 0x3780000000037811 */ /* 0x000fe200078eb8ff */
[----:B------:R-:W-:-:S05]  /*5900*/  IMAD.SHL.U32 R0, R2, 0x200000, RZ ;  /* 0x0020000002007824 */ /* 0x000fca00078e00ff */
[----:B------:R-:W-:Y:S02]  /*5910*/  LOP3.LUT R0, R3, R0, R4, 0xfe, !PT ;  /* 0x0000000003007212 */ /* 0x000fe400078efe04 */
.L_x_9926:
[----:B------:R-:W-:Y:S05]  /*5920*/  BSYNC B0 ;  /* 0x0000000000007941 */ /* 0x000fea0003800000 */
.L_x_9925:
[----:B------:R-:W0:Y:S02]  /*5930*/  F2I.FTZ.TRUNC.NTZ R0, R0 ;  /* 0x0000000000007305 */ /* 0x000e24000021f100 */
[----:B0-----:R-:W-:Y:S01]  /*5940*/  PRMT R19, R0, 0x7610, R19 ;  /* 0x0000761000137816 */ /* 0x001fe20000000013 */
[----:B------:R-:W-:Y:S05]  /*5950*/  BRA `(.L_x_9906) ;  /* 0x000002a000007947 */ /* 0x000fea0003800000 */
.L_x_9918:
        /* <DEDUP_REMOVED lines=14> */
.L_x_9932:
[----:B------:R-:W-:Y:S05]  /*5a40*/  BSYNC B0 ;  /* 0x0000000000007941 */ /* 0x000fea0003800000 */
.L_x_9931:
[----:B------:R-:W0:Y:S02]  /*5a50*/  F2I.FTZ.TRUNC.NTZ R0, R0 ;  /* 0x0000000000007305 */ /* 0x000e24000021f100 */
[----:B0-----:R-:W-:Y:S01]  /*5a60*/  PRMT R19, R0, 0x7610, R19 ;  /* 0x0000761000137816 */ /* 0x001fe20000000013 */
[----:B------:R-:W-:Y:S05]  /*5a70*/  BRA `(.L_x_9906) ;  /* 0x0000018000007947 */ /* 0x000fea0003800000 */
.L_x_9905:
        /* <DEDUP_REMOVED lines=21> */
.L_x_9930:
[----:B------:R0:W5:Y:S01]  /*5bd0*/  LDG.E.U16 R19, [R2.64] ;  /* 0x0000002402137981 */ /* 0x000162000c1e1500 */
[----:B------:R-:W-:Y:S05]  /*5be0*/  BRA `(.L_x_9906) ;  /* 0x0000001000007947 */ /* 0x000fea0003800000 */
.L_x_9929:
[----:B------:R0:W5:Y:S02]  /*5bf0*/  LDG.E.U16 R19, [R2.64] ;  /* 0x0000002402137981 */ /* 0x000164000c1e1500 */
.L_x_9906:
        /* <DEDUP_REMOVED lines=16> */
.L_x_9936:
[----:B------:R0:W5:Y:S01]  /*5d00*/  LDG.E.U8 R0, [R2.64] ;  /* 0x0000002402007981 */ /* 0x000162000c1e1100 */
[----:B------:R-:W-:Y:S05]  /*5d10*/  BRA `(.L_x_9938) ;  /* 0x00000d7000007947 */ /* 0x000fea0003800000 */
.L_x_9935:
        /* <DEDUP_REMOVED lines=8> */
.L_x_9940:
[----:B------:R0:W5:Y:S01]  /*5da0*/  LDG.E.U16 R0, [R2.64] ;  /* 0x0000002402007981 */ /* 0x000162000c1e1500 */
[----:B------:R-:W-:Y:S05]  /*5db0*/  BRA `(.L_x_9938) ;  /* 0x00000cd000007947 */ /* 0x000fea0003800000 */
.L_x_9939:
[----:B------:R0:W5:Y:S01]  /*5dc0*/  LDG.E.U16 R0, [R2.64] ;  /* 0x0000002402007981 */ /* 0x000162000c1e1500 */
[----:B------:R-:W-:Y:S05]  /*5dd0*/  BRA `(.L_x_9938) ;  /* 0x00000cb000007947 */ /* 0x000fea0003800000 */
.L_x_9934:
        /* <DEDUP_REMOVED lines=9> */
.L_x_9942:
[----:B------:R-:W2:Y:S02]  /*5e70*/  LDG.E.U16 R4, [R2.64] ;  /* 0x0000002402047981 */ /* 0x000ea4000c1e1500 */
[----:B--2---:R-:W-:-:S06]  /*5e80*/  HADD2.F32 R4, -RZ, R4.H0_H0 ;  /* 0x20000004ff047230 */ /* 0x004fcc0000004100 */
[----:B------:R-:W0:Y:S02]  /*5e90*/  F2I.FTZ.TRUNC.NTZ R4, R4 ;  /* 0x0000000400047305 */ /* 0x000e24000021f100 */
[----:B0-----:R-:W-:Y:S01]  /*5ea0*/  PRMT R0, R4, 0x7610, R0 ;  /* 0x0000761004007816 */ /* 0x001fe20000000000 */
[----:B------:R-:W-:Y:S05]  /*5eb0*/  BRA `(.L_x_9938) ;  /* 0x00000bd000007947 */ /* 0x000fea0003800000 */
.L_x_9941:
        /* <DEDUP_REMOVED lines=9> */
.L_x_9944:
[----:B------:R-:W2:Y:S02]  /*5f50*/  LDG.E.U16 R2, [R2.64] ;  /* 0x0000002402027981 */ /* 0x000ea4000c1e1500 */
[----:B--2---:R-:W-:-:S06]  /*5f60*/  HADD2.F32 R4, -RZ, R2.H0_H0 ;  /* 0x20000002ff047230 */ /* 0x004fcc0000004100 */
[----:B------:R-:W0:Y:S02]  /*5f70*/  F2I.FTZ.TRUNC.NTZ R4, R4 ;  /* 0x0000000400047305 */ /* 0x000e24000021f100 */
[----:B0-----:R-:W-:Y:S01]  /*5f80*/  PRMT R0, R4, 0x7610, R0 ;  /* 0x0000761004007816 */ /* 0x001fe20000000000 */
[----:B------:R-:W-:Y:S05]  /*5f90*/  BRA `(.L_x_9938) ;  /* 0x00000af000007947 */ /* 0x000fea0003800000 */
.L_x_9943:
[----:B------:R-:W2:Y:S02]  /*5fa0*/  LDG.E.64 R2, [R2.64] ;  /* 0x0000002402027981 */ /* 0x000ea4000c1e1b00 */
[----:B--2---:R0:W2:Y:S01]  /*5fb0*/  F2I.F64.TRUNC R0, R2 ;  /* 0x0000000200007311 */ /* 0x0040a2000030d100 */
[----:B------:R-:W-:Y:S05]  /*5fc0*/  BRA `(.L_x_9938) ;  /* 0x00000ac000007947 */ /* 0x000fea0003800000 */
.L_x_9933:
        /* <DEDUP_REMOVED lines=12> */
.L_x_9947:
[----:B------:R-:W2:Y:S02]  /*6090*/  LDG.E.64 R2, [R2.64] ;  /* 0x0000002402027981 */ /* 0x000ea4000c1e1b00 */
[----:B--2---:R0:W2:Y:S01]  /*60a0*/  F2I.F64.TRUNC R0, R2 ;  /* 0x0000000200007311 */ /* 0x0040a2000030d100 */
[----:B------:R-:W-:Y:S05]  /*60b0*/  BRA `(.L_x_9938) ;  /* 0x000009d000007947 */ /* 0x000fea0003800000 */
.L_x_9946:
        /* <DEDUP_REMOVED lines=28> */
.L_x_9949:
        /* <DEDUP_REMOVED lines=15> */
.L_x_9948:
[----:B------:R-:W2:Y:S02]  /*6370*/  LDG.E.U16 R2, [R2.64] ;  /* 0x0000002402027981 */ /* 0x000ea4000c1e1500 */
[----:B--2---:R-:W-:-:S04]  /*6380*/  PRMT R2, RZ, 0x5410, R2 ;  /* 0x00005410ff027816 */ /* 0x004fc80000000002 */
[----:B------:R0:W2:Y:S01]  /*6390*/  F2I.FTZ.TRUNC.NTZ R0, R2 ;  /* 0x0000000200007305 */ /* 0x0000a2000021f100 */
[----:B------:R-:W-:Y:S05]  /*63a0*/  BRA `(.L_x_9938) ;  /* 0x000006e000007947 */ /* 0x000fea0003800000 */
.L_x_9945:
        /* <DEDUP_REMOVED lines=10> */
.L_x_9952:
        /* <DEDUP_REMOVED lines=21> */
.L_x_9956:
[----:B------:R-:W-:Y:S05]  /*65a0*/  BSYNC B1 ;  /* 0x0000000000017941 */ /* 0x000fea0003800000 */
.L_x_9955:
[----:B------:R-:W-:Y:S01]  /*65b0*/  IMAD.SHL.U32 R2, R2, 0x100000, RZ ;  /* 0x0010000002027824 */ /* 0x000fe200078e00ff */
[----:B------:R-:W-:-:S04]  /*65c0*/  LEA R3, R0, 0x3b800000, 0x17 ;  /* 0x3b80000000037811 */ /* 0x000fc800078eb8ff */
[----:B------:R-:W-:Y:S02]  /*65d0*/  LOP3.LUT R4, R3, R2, R4, 0xfe, !PT ;  /* 0x0000000203047212 */ /* 0x000fe400078efe04 */
.L_x_9954:
[----:B------:R-:W-:Y:S05]  /*65e0*/  BSYNC B0 ;  /* 0x0000000000007941 */ /* 0x000fea0003800000 */
.L_x_9953:
[----:B------:R-:W0:Y:S02]  /*65f0*/  F2I.FTZ.TRUNC.NTZ R4, R4 ;  /* 0x0000000400047305 */ /* 0x000e24000021f100 */
[----:B0-----:R-:W-:Y:S01]  /*6600*/  PRMT R0, R4, 0x7610, R0 ;  /* 0x0000761004007816 */ /* 0x001fe20000000000 */
[----:B------:R-:W-:Y:S05]  /*6610*/  BRA `(.L_x_9938) ;  /* 0x0000047000007947 */ /* 0x000fea0003800000 */
.L_x_9951:
        /* <DEDUP_REMOVED lines=21> */
.L_x_9960:
[----:B------:R-:W-:Y:S05]  /*6770*/  BSYNC B1 ;  /* 0x0000000000017941 */ /* 0x000fea0003800000 */
.L_x_9959:
[----:B------:R-:W-:Y:S01]  /*6780*/  IMAD.SHL.U32 R2, R2, 0x200000, RZ ;  /* 0x0020000002027824 */ /* 0x000fe200078e00ff */
[----:B------:R-:W-:-:S04]  /*6790*/  LEA R3, R0, 0x37800000, 0x17 ;  /* 0x3780000000037811 */ /* 0x000fc800078eb8ff */
[----:B------:R-:W-:Y:S02]  /*67a0*/  LOP3.LUT R4, R3, R2, R4, 0xfe, !PT ;  /* 0x0000000203047212 */ /* 0x000fe400078efe04 */
.L_x_9958:
[----:B------:R-:W-:Y:S05]  /*67b0*/  BSYNC B0 ;  /* 0x0000000000007941 */ /* 0x000fea0003800000 */
.L_x_9957:
[----:B------:R-:W0:Y:S02]  /*67c0*/  F2I.FTZ.TRUNC.NTZ R4, R4 ;  /* 0x0000000400047305 */ /* 0x000e24000021f100 */
[----:B0-----:R-:W-:Y:S01]  /*67d0*/  PRMT R0, R4, 0x7610, R0 ;  /* 0x0000761004007816 */ /* 0x001fe20000000000 */
[----:B------:R-:W-:Y:S05]  /*67e0*/  BRA `(.L_x_9938) ;  /* 0x000002a000007947 */ /* 0x000fea0003800000 */
.L_x_9950:
        /* <DEDUP_REMOVED lines=14> */
.L_x_9964:
[----:B------:R-:W-:Y:S05]  /*68d0*/  BSYNC B0 ;  /* 0x0000000000007941 */ /* 0x000fea0003800000 */
.L_x_9963:
[----:B------:R-:W0:Y:S02]  /*68e0*/  F2I.FTZ.TRUNC.NTZ R4, R4 ;  /* 0x0000000400047305 */ /* 0x000e24000021f100 */
[----:B0-----:R-:W-:Y:S01]  /*68f0*/  PRMT R0, R4, 0x7610, R0 ;  /* 0x0000761004007816 */ /* 0x001fe20000000000 */
[----:B------:R-:W-:Y:S05]  /*6900*/  BRA `(.L_x_9938) ;  /* 0x0000018000007947 */ /* 0x000fea0003800000 */
.L_x_9937:
        /* <DEDUP_REMOVED lines=21> */
.L_x_9962:
[----:B------:R0:W5:Y:S01]  /*6a60*/  LDG.E.U16 R0, [R2.64] ;  /* 0x0000002402007981 */ /* 0x000162000c1e1500 */
[----:B------:R-:W-:Y:S05]  /*6a70*/  BRA `(.L_x_9938) ;  /* 0x0000001000007947 */ /* 0x000fea0003800000 */
.L_x_9961:
[----:B------:R0:W5:Y:S02]  /*6a80*/  LDG.E.U16 R0, [R2.64] ;  /* 0x0000002402007981 */ /* 0x000164000c1e1500 */
.L_x_9938:
        /* <DEDUP_REMOVED lines=21> */
.L_x_9968:
[----:B------:R0:W-:Y:S01]  /*6be0*/  STG.E.U8 [R16.64], R5 ;  /* 0x0000000510007986 */ /* 0x0001e2000c101124 */
[----:B------:R-:W-:Y:S05]  /*6bf0*/  BRA `(.L_x_9970) ;  /* 0x00000dc000007947 */ /* 0x000fea0003800000 */
.L_x_9967:
        /* <DEDUP_REMOVED lines=10> */
.L_x_9972:
[----:B------:R-:W-:-:S05]  /*6ca0*/  PRMT R3, R5, 0x9910, RZ ;  /* 0x0000991005037816 */ /* 0x000fca00000000ff */
[----:B------:R0:W-:Y:S01]  /*6cb0*/  STG.E [R16.64], R3 ;  /* 0x0000000310007986 */ /* 0x0001e2000c101924 */
[----:B------:R-:W-:Y:S05]  /*6cc0*/  BRA `(.L_x_9970) ;  /* 0x00000cf000007947 */ /* 0x000fea0003800000 */
.L_x_9971:
[----:B------:R0:W-:Y:S01]  /*6cd0*/  STG.E.U16 [R16.64], R5 ;  /* 0x0000000510007986 */ /* 0x0001e2000c101524 */
[----:B------:R-:W-:Y:S05]  /*6ce0*/  BRA `(.L_x_9970) ;  /* 0x00000cd000007947 */ /* 0x000fea0003800000 */
.L_x_9966:
        /* <DEDUP_REMOVED lines=9> */
.L_x_9974:
[----:B------:R-:W0:Y:S02]  /*6d80*/  I2F.S16 R0, R5 ;  /* 0x0000000500007306 */ /* 0x000e240000101400 */
[----:B0-----:R-:W-:-:S05]  /*6d90*/  F2FP.PACK_AB R0, RZ, R0 ;  /* 0x00000000ff00723e */ /* 0x001fca00000000ff */
[----:B------:R0:W-:Y:S01]  /*6da0*/  STG.E.U16 [R16.64], R0 ;  /* 0x0000000010007986 */ /* 0x0001e2000c101524 */
[----:B------:R-:W-:Y:S05]  /*6db0*/  BRA `(.L_x_9970) ;  /* 0x00000c0000007947 */ /* 0x000fea0003800000 */
.L_x_9973:
        /* <DEDUP_REMOVED lines=10> */
.L_x_9976:
[----:B------:R-:W0:Y:S02]  /*6e60*/  I2F.S16 R5, R5 ;  /* 0x0000000500057306 */ /* 0x000e240000101400 */
[----:B0-----:R-:W-:-:S04]  /*6e70*/  F2FP.PACK_AB R3, RZ, R5 ;  /* 0x00000005ff03723e */ /* 0x001fc800000000ff */
[----:B------:R-:W-:-:S05]  /*6e80*/  PRMT R3, R3, 0x5410, RZ ;  /* 0x0000541003037816 */ /* 0x000fca00000000ff */
[----:B------:R0:W-:Y:S01]  /*6e90*/  STG.E [R16.64], R3 ;  /* 0x0000000310007986 */ /* 0x0001e2000c101924 */
[----:B------:R-:W-:Y:S05]  /*6ea0*/  BRA `(.L_x_9970) ;  /* 0x00000b1000007947 */ /* 0x000fea0003800000 */
.L_x_9975:
[----:B------:R-:W0:Y:S02]  /*6eb0*/  I2F.F64.S16 R2, R5 ;  /* 0x0000000500027312 */ /* 0x000e240000101c00 */
[----:B0-----:R0:W-:Y:S01]  /*6ec0*/  STG.E.64 [R16.64], R2 ;  /* 0x0000000210007986 */ /* 0x0011e2000c101b24 */
[----:B------:R-:W-:Y:S05]  /*6ed0*/  BRA `(.L_x_9970) ;  /* 0x00000ae000007947 */ /* 0x000fea0003800000 */
.L_x_9965:
        /* <DEDUP_REMOVED lines=13> */
.L_x_9979:
[----:B------:R-:W0:Y:S01]  /*6fb0*/  I2F.F64.S16 R4, R5 ;  /* 0x0000000500047312 */ /* 0x000e220000101c00 */
[----:B------:R-:W-:-:S05]  /*6fc0*/  CS2R R6, SRZ ;  /* 0x0000000000067805 */ /* 0x000fca000001ff00 */
[----:B0-----:R0:W-:Y:S01]  /*6fd0*/  STG.E.128 [R16.64], R4 ;  /* 0x0000000410007986 */ /* 0x0011e2000c101d24 */
[----:B------:R-:W-:Y:S05]  /*6fe0*/  BRA `(.L_x_9970) ;  /* 0x000009d000007947 */ /* 0x000fea0003800000 */
.L_x_9978:
        /* <DEDUP_REMOVED lines=21> */
.L_x_9983:
[----:B------:R-:W-:Y:S05]  /*7140*/  BSYNC B0 ;  /* 0x0000000000007941 */ /* 0x000fea0003800000 */
.L_x_9982:
[----:B------:R-:W-:-:S05]  /*7150*/  LOP3.LUT R3, R0, R3, RZ, 0xfc, !PT ;  /* 0x0000000300037212 */ /* 0x000fca00078efcff */
[----:B------:R0:W-:Y:S01]  /*7160*/  STG.E.U8 [R16.64], R3 ;  /* 0x0000000310007986 */ /* 0x0001e2000c101124 */
[----:B------:R-:W-:Y:S05]  /*7170*/  BRA `(.L_x_9970) ;  /* 0x0000084000007947 */ /* 0x000fea0003800000 */
.L_x_9981:
        /* <DEDUP_REMOVED lines=13> */
.L_x_9985:
[----:B------:R-:W-:Y:S01]  /*7250*/  IMAD.MOV.U32 R0, RZ, RZ, 0x7f ;  /* 0x0000007fff007424 */ /* 0x000fe200078e00ff */
[----:B------:R-:W-:-:S04]  /*7260*/  ISETP.GT.U32.AND P0, PT, R2, 0x7f800000, PT ;  /* 0x7f8000000200780c */ /* 0x000fc80003f04070 */
[----:B------:R-:W-:-:S04]  /*7270*/  SEL R0, R0, 0x7c, P0 ;  /* 0x0000007c00007807 */ /* 0x000fc80000000000 */
.L_x_9986:
[----:B------:R-:W-:Y:S05]  /*7280*/  BSYNC B0 ;  /* 0x0000000000007941 */ /* 0x000fea0003800000 */
.L_x_9984:
[----:B------:R-:W-:-:S04]  /*7290*/  LOP3.LUT R2, R5, 0x80000000, RZ, 0xc0, !PT ;  /* 0x8000000005027812 */ /* 0x000fc800078ec0ff */
[----:B------:R-:W-:-:S04]  /*72a0*/  SHF.R.U32.HI R3, RZ, 0x18, R2 ;  /* 0x00000018ff037819 */ /* 0x000fc80000011602 */
[----:B------:R-:W-:-:S05]  /*72b0*/  LOP3.LUT R3, R0, R3, RZ, 0xfc, !PT ;  /* 0x0000000300037212 */ /* 0x000fca00078efcff */
[----:B------:R0:W-:Y:S01]  /*72c0*/  STG.E.U8 [R16.64], R3 ;  /* 0x0000000310007986 */ /* 0x0001e2000c101124 */
[----:B------:R-:W-:Y:S05]  /*72d0*/  BRA `(.L_x_9970) ;  /* 0x000006e000007947 */ /* 0x000fea0003800000 */
.L_x_9980:
[----:B------:R-:W0:Y:S02]  /*72e0*/  I2F.S16 R0, R5 ;  /* 0x0000000500007306 */ /* 0x000e240000101400 */
[----:B0-----:R-:W-:-:S05]  /*72f0*/  F2FP.BF16.PACK_AB R0, RZ, R0 ;  /* 0x00000000ff00723e */ /* 0x001fca00000010ff */
[----:B------:R0:W-:Y:S01]  /*7300*/  STG.E.U16 [R16.64], R0 ;  /* 0x0000000010007986 */ /* 0x0001e2000c101524 */
[----:B------:R-:W-:Y:S05]  /*7310*/  BRA `(.L_x_9970) ;  /* 0x000006a000007947 */ /* 0x000fea0003800000 */
.L_x_9977:
        /* <DEDUP_REMOVED lines=10> */
.L_x_9989:
        /* <DEDUP_REMOVED lines=17> */
.L_x_9992:
[----:B------:R-:W-:-:S04]  /*74d0*/  LOP3.LUT R2, R5, 0x80000000, RZ, 0xc0, !PT ;  /* 0x8000000005027812 */ /* 0x000fc800078ec0ff */
[----:B------:R-:W-:-:S04]  /*74e0*/  SHF.R.U32.HI R3, RZ, 0x18, R2 ;  /* 0x00000018ff037819 */ /* 0x000fc80000011602 */
[----:B------:R-:W-:-:S04]  /*74f0*/  LOP3.LUT R0, R0, R3, RZ, 0xfc, !PT ;  /* 0x0000000300007212 */ /* 0x000fc800078efcff */
[----:B------:R-:W-:Y:S02]  /*7500*/  PRMT R8, R0, 0x7610, R8 ;  /* 0x0000761000087816 */ /* 0x000fe40000000008 */
.L_x_9991:
[----:B------:R-:W-:Y:S05]  /*7510*/  BSYNC B0 ;  /* 0x0000000000007941 */ /* 0x000fea0003800000 */
.L_x_9990:
[----:B------:R0:W-:Y:S01]  /*7520*/  STG.E.U8 [R16.64], R8 ;  /* 0x0000000810007986 */ /* 0x0001e2000c101124 */
[----:B------:R-:W-:Y:S05]  /*7530*/  BRA `(.L_x_9970) ;  /* 0x0000048000007947 */ /* 0x000fea0003800000 */
.L_x_9988:
        /* <DEDUP_REMOVED lines=17> */
.L_x_9995:
[----:B------:R-:W-:-:S04]  /*7650*/  LOP3.LUT R2, R5, 0x80000000, RZ, 0xc0, !PT ;  /* 0x8000000005027812 */ /* 0x000fc800078ec0ff */
[----:B------:R-:W-:-:S04]  /*7660*/  SHF.R.U32.HI R3, RZ, 0x18, R2 ;  /* 0x00000018ff037819 */ /* 0x000fc80000011602 */
[----:B------:R-:W-:-:S04]  /*7670*/  LOP3.LUT R0, R0, R3, RZ, 0xfc, !PT ;  /* 0x0000000300007212 */ /* 0x000fc800078efcff */
[----:B------:R-:W-:Y:S02]  /*7680*/  PRMT R8, R0, 0x7610, R8 ;  /* 0x0000761000087816 */ /* 0x000fe40000000008 */
.L_x_9994:
[----:B------:R-:W-:Y:S05]  /*7690*/  BSYNC B0 ;  /* 0x0000000000007941 */ /* 0x000fea0003800000 */
.L_x_9993:
[----:B------:R0:W-:Y:S01]  /*76a0*/  STG.E.U8 [R16.64], R8 ;  /* 0x0000000810007986 */ /* 0x0001e2000c101124 */
[----:B------:R-:W-:Y:S05]  /*76b0*/  BRA `(.L_x_9970) ;  /* 0x0000030000007947 */ /* 0x000fea0003800000 */
.L_x_9987:
        /* <DEDUP_REMOVED lines=22> */
.L_x_9969:
        /* <DEDUP_REMOVED lines=20> */
.L_x_9997:
[----:B------:R-:W-:-:S04]  /*7960*/  PRMT R2, R5, 0x9910, RZ ;  /* 0x0000991005027816 */ /* 0x000fc800000000ff */
[----:B------:R-:W-:-:S05]  /*7970*/  SHF.R.S32.HI R3, RZ, 0x1f, R2 ;  /* 0x0000001fff037819 */ /* 0x000fca0000011402 */
[----:B------:R0:W-:Y:S01]  /*7980*/  STG.E.64 [R16.64], R2 ;  /* 0x0000000210007986 */ /* 0x0001e2000c101b24 */
[----:B------:R-:W-:Y:S05]  /*7990*/  BRA `(.L_x_9970) ;  /* 0x0000002000007947 */ /* 0x000fea0003800000 */
.L_x_9996:
[----:B------:R-:W-:-:S05]  /*79a0*/  PRMT R3, R5, 0x9910, RZ ;  /* 0x0000991005037816 */ /* 0x000fca00000000ff */
[----:B------:R0:W-:Y:S02]  /*79b0*/  STG.E [R16.64], R3 ;  /* 0x0000000310007986 */ /* 0x0001e4000c101924 */
.L_x_9970:
        /* <DEDUP_REMOVED lines=258> */
.L_x_9998:
        /* <DEDUP_REMOVED lines=18> */
.L_x_10002:
[----:B------:R0:W5:Y:S01]  /*8b00*/  LDG.E.U8 R19, [R2.64] ;  /* 0x0000002402137981 */ /* 0x000162000c1e1100 */
[----:B------:R-:W-:Y:S05]  /*8b10*/  BRA `(.L_x_10004) ;  /* 0x00000d8000007947 */ /* 0x000fea0003800000 */
.L_x_10001:
        /* <DEDUP_REMOVED lines=8> */
.L_x_10006:
[----:B------:R0:W5:Y:S01]  /*8ba0*/  LDG.E.U16 R19, [R2.64] ;  /* 0x0000002402137981 */ /* 0x000162000c1e1500 */
[----:B------:R-:W-:Y:S05]  /*8bb0*/  BRA `(.L_x_10004) ;  /* 0x00000ce000007947 */ /* 0x000fea0003800000 */
.L_x_10005:
[----:B------:R0:W5:Y:S01]  /*8bc0*/  LDG.E.U16 R19, [R2.64] ;  /* 0x0000002402137981 */ /* 0x000162000c1e1500 */
[----:B------:R-:W-:Y:S05]  /*8bd0*/  BRA `(.L_x_10004) ;  /* 0x00000cc000007947 */ /* 0x000fea0003800000 */
.L_x_10000:
        /* <DEDUP_REMOVED lines=9> */
.L_x_10008:
[----:B------:R-:W2:Y:S02]  /*8c70*/  LDG.E.U16 R0, [R2.64] ;  /* 0x0000002402007981 */ /* 0x000ea4000c1e1500 */
[----:B--2---:R-:W-:-:S06]  /*8c80*/  HADD2.F32 R0, -RZ, R0.H0_H0 ;  /* 0x20000000ff007230 */ /* 0x004fcc0000004100 */
[----:B------:R-:W0:Y:S02]  /*8c90*/  F2I.FTZ.TRUNC.NTZ R0, R0 ;  /* 0x0000000000007305 */ /* 0x000e24000021f100 */
[----:B0-----:R-:W-:Y:S01]  /*8ca0*/  PRMT R19, R0, 0x7610, R19 ;  /* 0x0000761000137816 */ /* 0x001fe20000000013 */
[----:B------:R-:W-:Y:S05]  /*8cb0*/  BRA `(.L_x_10004) ;  /* 0x00000be000007947 */ /* 0x000fea0003800000 */
.L_x_10007:
        /* <DEDUP_REMOVED lines=9> */
.L_x_10010:
[----:B------:R-:W2:Y:S02]  /*8d50*/  LDG.E.U16 R2, [R2.64] ;  /* 0x0000002402027981 */ /* 0x000ea4000c1e1500 */
[----:B--2---:R-:W-:-:S06]  /*8d60*/  HADD2.F32 R0, -RZ, R2.H0_H0 ;  /* 0x20000002ff007230 */ /* 0x004fcc0000004100 */
[----:B------:R-:W0:Y:S02]  /*8d70*/  F2I.FTZ.TRUNC.NTZ R0, R0 ;  /* 0x0000000000007305 */ /* 0x000e24000021f100 */
[----:B0-----:R-:W-:Y:S01]  /*8d80*/  PRMT R19, R0, 0x7610, R19 ;  /* 0x0000761000137816 */ /* 0x001fe20000000013 */
[----:B------:R-:W-:Y:S05]  /*8d90*/  BRA `(.L_x_10004) ;  /* 0x00000b0000007947 */ /* 0x000fea0003800000 */
.L_x_10009:
[----:B------:R-:W2:Y:S02]  /*8da0*/  LDG.E.64 R2, [R2.64] ;  /* 0x0000002402027981 */ /* 0x000ea4000c1e1b00 */
[----:B--2---:R0:W1:Y:S01]  /*8db0*/  F2I.F64.TRUNC R19, R2 ;  /* 0x0000000200137311 */ /* 0x004062000030d100 */
[----:B------:R-:W-:Y:S05]  /*8dc0*/  BRA `(.L_x_10004) ;  /* 0x00000ad000007947 */ /* 0x000fea0003800000 */
.L_x_9999:
        /* <DEDUP_REMOVED lines=12> */
.L_x_10013:
[----:B------:R-:W2:Y:S02]  /*8e90*/  LDG.E.64 R2, [R2.64] ;  /* 0x0000002402027981 */ /* 0x000ea4000c1e1b00 */
[----:B--2---:R0:W1:Y:S01]  /*8ea0*/  F2I.F64.TRUNC R19, R2 ;  /* 0x0000000200137311 */ /* 0x004062000030d100 */
[----:B------:R-:W-:Y:S05]  /*8eb0*/  BRA `(.L_x_10004) ;  /* 0x000009e000007947 */ /* 0x000fea0003800000 */
.L_x_10012:
        /* <DEDUP_REMOVED lines=28> */
.L_x_10015:
        /* <DEDUP_REMOVED lines=15> */
.L_x_10014:
[----:B------:R-:W2:Y:S02]  /*9170*/  LDG.E.U16 R0, [R2.64] ;  /* 0x0000002402007981 */ /* 0x000ea4000c1e1500 */
[----:B--2---:R-:W-:-:S06]  /*9180*/  PRMT R0, RZ, 0x5410, R0 ;  /* 0x00005410ff007816 */ /* 0x004fcc0000000000 */
[----:B------:R-:W0:Y:S02]  /*9190*/  F2I.FTZ.TRUNC.NTZ R0, R0 ;  /* 0x0000000000007305 */ /* 0x000e24000021f100 */
[----:B0-----:R-:W-:Y:S01]  /*91a0*/  PRMT R19, R0, 0x7610, R19 ;  /* 0x0000761000137816 */ /* 0x001fe20000000013 */
[----:B------:R-:W-:Y:S05]  /*91b0*/  BRA `(.L_x_10004) ;  /* 0x000006e000007947 */ /* 0x000fea0003800000 */
.L_x_10011:
        /* <DEDUP_REMOVED lines=10> */
.L_x_10018:
        /* <DEDUP_REMOVED lines=21> */
.L_x_10022:
[----:B------:R-:W-:Y:S05]  /*93b0*/  BSYNC B1 ;  /* 0x0000000000017941 */ /* 0x000fea0003800000 */
.L_x_10021:
[----:B------:R-:W-:Y:S01]  /*93c0*/  LEA R3, R0, 0x3b800000, 0x17 ;  /* 0x3b80000000037811 */ /* 0x000fe200078eb8ff */
[----:B------:R-:W-:-:S05]  /*93d0*/  IMAD.SHL.U32 R0, R2, 0x100000, RZ ;  /* 0x0010000002007824 */ /* 0x000fca00078e00ff */
[----:B------:R-:W-:Y:S02]  /*93e0*/  LOP3.LUT R0, R3, R0, R4, 0xfe, !PT ;  /* 0x0000000003007212 */ /* 0x000fe400078efe04 */
.L_x_10020:
[----:B------:R-:W-:Y:S05]  /*93f0*/  BSYNC B0 ;  /* 0x0000000000007941 */ /* 0x000fea0003800000 */
.L_x_10019:
[----:B------:R-:W0:Y:S02]  /*9400*/  F2I.FTZ.TRUNC.NTZ R0, R0 ;  /* 0x0000000000007305 */ /* 0x000e24000021f100 */
[----:B0-----:R-:W-:Y:S01]  /*9410*/  PRMT R19, R0, 0x7610, R19 ;  /* 0x0000761000137816 */ /* 0x001fe20000000013 */
[----:B------:R-:W-:Y:S05]  /*9420*/  BRA `(.L_x_10004) ;  /* 0x0000047000007947 */ /* 0x000fea0003800000 */
.L_x_10017:
        /* <DEDUP_REMOVED lines=21> */
.L_x_10026:
[----:B------:R-:W-:Y:S05]  /*9580*/  BSYNC B1 ;  /* 0x0000000000017941 */ /* 0x000fea0003800000 */
.L_x_10025:
[----:B------:R-:W-:Y:S01]  /*9590*/  LEA R3, R0, 0x37800000, 0x17 ;  /* 0x3780000000037811 */ /* 0x000fe200078eb8ff */
[----:B------:R-:W-:-:S05]  /*95a0*/  IMAD.SHL.U32 R0, R2, 0x200000, RZ ;  /* 0x0020000002007824 */ /* 0x000fca00078e00ff */
[----:B------:R-:W-:Y:S02]  /*95b0*/  LOP3.LUT R0, R3, R0, R4, 0xfe, !PT ;  /* 0x0000000003007212 */ /* 0x000fe400078efe04 */
.L_x_10024:
[----:B------:R-:W-:Y:S05]  /*95c0*/  BSYNC B0 ;  /* 0x0000000000007941 */ /* 0x000fea0003800000 */
.L_x_10023:
[----:B------:R-:W0:Y:S02]  /*95d0*/  F2I.FTZ.TRUNC.NTZ R0, R0 ;  /* 0x0000000000007305 */ /* 0x000e24000021f100 */
[----:B0-----:R-:W-:Y:S01]  /*95e0*/  PRMT R19, R0, 0x7610, R19 ;  /* 0x0000761000137816 */ /* 0x001fe20000000013 */
[----:B------:R-:W-:Y:S05]  /*95f0*/  BRA `(.L_x_10004) ;  /* 0x000002a000007947 */ /* 0x000fea0003800000 */
.L_x_10016:
        /* <DEDUP_REMOVED lines=14> */
.L_x_10030:
[----:B------:R-:W-:Y:S05]  /*96e0*/  BSYNC B0 ;  /* 0x0000000000007941 */ /* 0x000fea0003800000 */
.L_x_10029:
[----:B------:R-:W0:Y:S02]  /*96f0*/  F2I.FTZ.TRUNC.NTZ R0, R0 ;  /* 0x0000000000007305 */ /* 0x000e24000021f100 */
[----:B0-----:R-:W-:Y:S01]  /*9700*/  PRMT R19, R0, 0x7610, R19 ;  /* 0x0000761000137816 */ /* 0x001fe20000000013 */
[----:B------:R-:W-:Y:S05]  /*9710*/  BRA `(.L_x_10004) ;  /* 0x0000018000007947 */ /* 0x000fea0003800000 */
.L_x_10003:
        /* <DEDUP_REMOVED lines=21> */
.L_x_10028:
[----:B------:R0:W5:Y:S01]  /*9870*/  LDG.E.U16 R19, [R2.64] ;  /* 0x0000002402137981 */ /* 0x000162000c1e1500 */
[----:B------:R-:W-:Y:S05]  /*9880*/  BRA `(.L_x_10004) ;  /* 0x0000001000007947 */ /* 0x000fea0003800000 */
.L_x_10027:
[----:B------:R0:W5:Y:S02]  /*9890*/  LDG.E.U16 R19, [R2.64] ;  /* 0x0000002402137981 */ /* 0x000164000c1e1500 */
.L_x_10004:
        /* <DEDUP_REMOVED lines=16> */
.L_x_10034:
[----:B------:R0:W5:Y:S01]  /*99a0*/  LDG.E.U8 R0, [R2.64] ;  /* 0x0000002402007981 */ /* 0x000162000c1e1100 */
[----:B------:R-:W-:Y:S05]  /*99b0*/  BRA `(.L_x_10036) ;  /* 0x00000d7000007947 */ /* 0x000fea0003800000 */
.L_x_10033:
        /* <DEDUP_REMOVED lines=8> */
.L_x_10038:
[----:B------:R0:W5:Y:S01]  /*9a40*/  LDG.E.U16 R0, [R2.64] ;  /* 0x0000002402007981 */ /* 0x000162000c1e1500 */
[----:B------:R-:W-:Y:S05]  /*9a50*/  BRA `(.L_x_10036) ;  /* 0x00000cd000007947 */ /* 0x000fea0003800000 */
.L_x_10037:
[----:B------:R0:W5:Y:S01]  /*9a60*/  LDG.E.U16 R0, [R2.64] ;  /* 0x0000002402007981 */ /* 0x000162000c1e1500 */
[----:B------:R-:W-:Y:S05]  /*9a70*/  BRA `(.L_x_10036) ;  /* 0x00000cb000007947 */ /* 0x000fea0003800000 */
.L_x_10032:
        /* <DEDUP_REMOVED lines=9> */
.L_x_10040:
[----:B------:R-:W2:Y:S02]  /*9b10*/  LDG.E.U16 R4, [R2.64] ;  /* 0x0000002402047981 */ /* 0x000ea4000c1e1500 */
[----:B--2---:R-:W-:-:S06]  /*9b20*/  HADD2.F32 R4, -RZ, R4.H0_H0 ;  /* 0x20000004ff047230 */ /* 0x004fcc0000004100 */
[----:B------:R-:W0:Y:S02]  /*9b30*/  F2I.FTZ.TRUNC.NTZ R4, R4 ;  /* 0x0000000400047305 */ /* 0x000e24000021f100 */
[----:B0-----:R-:W-:Y:S01]  /*9b40*/  PRMT R0, R4, 0x7610, R0 ;  /* 0x0000761004007816 */ /* 0x001fe20000000000 */
[----:B------:R-:W-:Y:S05]  /*9b50*/  BRA `(.L_x_10036) ;  /* 0x00000bd000007947 */ /* 0x000fea0003800000 */
.L_x_10039:
        /* <DEDUP_REMOVED lines=9> */
.L_x_10042:
[----:B------:R-:W2:Y:S02]  /*9bf0*/  LDG.E.U16 R2, [R2.64] ;  /* 0x0000002402027981 */ /* 0x000ea4000c1e1500 */
[----:B--2---:R-:W-:-:S06]  /*9c00*/  HADD2.F32 R4, -RZ, R2.H0_H0 ;  /* 0x20000002ff047230 */ /* 0x004fcc0000004100 */
[----:B------:R-:W0:Y:S02]  /*9c10*/  F2I.FTZ.TRUNC.NTZ R4, R4 ;  /* 0x0000000400047305 */ /* 0x000e24000021f100 */
[----:B0-----:R-:W-:Y:S01]  /*9c20*/  PRMT R0, R4, 0x7610, R0 ;  /* 0x0000761004007816 */ /* 0x001fe20000000000 */
[----:B------:R-:W-:Y:S05]  /*9c30*/  BRA `(.L_x_10036) ;  /* 0x00000af000007947 */ /* 0x000fea0003800000 */
.L_x_10041:
[----:B------:R-:W2:Y:S02]  /*9c40*/  LDG.E.64 R2, [R2.64] ;  /* 0x0000002402027981 */ /* 0x000ea4000c1e1b00 */
[----:B--2---:R0:W2:Y:S01]  /*9c50*/  F2I.F64.TRUNC R0, R2 ;  /* 0x0000000200007311 */ /* 0x0040a2000030d100 */
[----:B------:R-:W-:Y:S05]  /*9c60*/  BRA `(.L_x_10036) ;  /* 0x00000ac000007947 */ /* 0x000fea0003800000 */
.L_x_10031:
        /* <DEDUP_REMOVED lines=12> */
.L_x_10045:
[----:B------:R-:W2:Y:S02]  /*9d30*/  LDG.E.64 R2, [R2.64] ;  /* 0x0000002402027981 */ /* 0x000ea4000c1e1b00 */
[----:B--2---:R0:W2:Y:S01]  /*9d40*/  F2I.F64.TRUNC R0, R2 ;  /* 0x0000000200007311 */ /* 0x0040a2000030d100 */
[----:B------:R-:W-:Y:S05]  /*9d50*/  BRA `(.L_x_10036) ;  /* 0x000009d000007947 */ /* 0x000fea0003800000 */
.L_x_10044:
        /* <DEDUP_REMOVED lines=28> */
.L_x_10047:
        /* <DEDUP_REMOVED lines=15> */
.L_x_10046:
[----:B------:R-:W2:Y:S02]  /*a010*/  LDG.E.U16 R2, [R2.64] ;  /* 0x0000002402027981 */ /* 0x000ea4000c1e1500 */
[----:B--2---:R-:W-:-:S04]  /*a020*/  PRMT R2, RZ, 0x5410, R2 ;  /* 0x00005410ff027816 */ /* 0x004fc80000000002 */
[----:B------:R0:W2:Y:S01]  /*a030*/  F2I.FTZ.TRUNC.NTZ R0, R2 ;  /* 0x0000000200007305 */ /* 0x0000a2000021f100 */
[----:B------:R-:W-:Y:S05]  /*a040*/  BRA `(.L_x_10036) ;  /* 0x000006e000007947 */ /* 0x000fea0003800000 */
.L_x_10043:
        /* <DEDUP_REMOVED lines=10> */
.L_x_10050:
        /* <DEDUP_REMOVED lines=21> */
.L_x_10054:
[----:B------:R-:W-:Y:S05]  /*a240*/  BSYNC B1 ;  /* 0x0000000000017941 */ /* 0x000fea0003800000 */
.L_x_10053:
[----:B------:R-:W-:Y:S01]  /*a250*/  IMAD.SHL.U32 R2, R2, 0x100000, RZ ;  /* 0x0010000002027824 */ /* 0x000fe200078e00ff */
[----:B------:R-:W-:-:S04]  /*a260*/  LEA R3, R0, 0x3b800000, 0x17 ;  /* 0x3b80000000037811 */ /* 0x000fc800078eb8ff */
[----:B------:R-:W-:Y:S02]  /*a270*/  LOP3.LUT R4, R3, R2, R4, 0xfe, !PT ;  /* 0x0000000203047212 */ /* 0x000fe400078efe04 */
.L_x_10052:
[----:B------:R-:W-:Y:S05]  /*a280*/  BSYNC B0 ;  /* 0x0000000000007941 */ /* 0x000fea0003800000 */
.L_x_10051:
[----:B------:R-:W0:Y:S02]  /*a290*/  F2I.FTZ.TRUNC.NTZ R4, R4 ;  /* 0x0000000400047305 */ /* 0x000e24000021f100 */
[----:B0-----:R-:W-:Y:S01]  /*a2a0*/  PRMT R0, R4, 0x7610, R0 ;  /* 0x0000761004007816 */ /* 0x001fe20000000000 */
[----:B------:R-:W-:Y:S05]  /*a2b0*/  BRA `(.L_x_10036) ;  /* 0x0000047000007947 */ /* 0x000fea0003800000 */
.L_x_10049:
        /* <DEDUP_REMOVED lines=21> */
.L_x_10058:
[----:B------:R-:W-:Y:S05]  /*a410*/  BSYNC B1 ;  /* 0x0000000000017941 */ /* 0x000fea0003800000 */
.L_x_10057:
[----:B------:R-:W-:Y:S01]  /*a420*/  IMAD.SHL.U32 R2, R2, 0x200000, RZ ;  /* 0x0020000002027824 */ /* 0x000fe200078e00ff */
[----:B------:R-:W-:-:S04]  /*a430*/  LEA R3, R0, 0x37800000, 0x17 ;  /* 0x3780000000037811 */ /* 0x000fc800078eb8ff */
[----:B------:R-:W-:Y:S02]  /*a440*/  LOP3.LUT R4, R3, R2, R4, 0xfe, !PT ;  /* 0x0000000203047212 */ /* 0x000fe400078efe04 */
.L_x_10056:
[----:B------:R-:W-:Y:S05]  /*a450*/  BSYNC B0 ;  /* 0x0000000000007941 */ /* 0x000fea0003800000 */
.L_x_10055:
[----:B------:R-:W0:Y:S02]  /*a460*/  F2I.FTZ.TRUNC.NTZ R4, R4 ;  /* 0x0000000400047305 */ /* 0x000e24000021f100 */
[----:B0-----:R-:W-:Y:S01]  /*a470*/  PRMT R0, R4, 0x7610, R0 ;  /* 0x0000761004007816 */ /* 0x001fe20000000000 */
[----:B------:R-:W-:Y:S05]  /*a480*/  BRA `(.L_x_10036) ;  /* 0x000002a000007947 */ /* 0x000fea0003800000 */
.L_x_10048:
        /* <DEDUP_REMOVED lines=14> */
.L_x_10062:
[----:B------:R-:W-:Y:S05]  /*a570*/  BSYNC B0 ;  /* 0x0000000000007941 */ /* 0x000fea0003800000 */
.L_x_10061:
[----:B------:R-:W0:Y:S02]  /*a580*/  F2I.FTZ.TRUNC.NTZ R4, R4 ;  /* 0x0000000400047305 */ /* 0x000e24000021f100 */
[----:B0-----:R-:W-:Y:S01]  /*a590*/  PRMT R0, R4, 0x7610, R0 ;  /* 0x0000761004007816 */ /* 0x001fe20000000000 */
[----:B------:R-:W-:Y:S05]  /*a5a0*/  BRA `(.L_x_10036) ;  /* 0x0000018000007947 */ /* 0x000fea0003800000 */
.L_x_10035:
        /* <DEDUP_REMOVED lines=21> */
.L_x_10060:
[----:B------:R0:W5:Y:S01]  /*a700*/  LDG.E.U16 R0, [R2.64] ;  /* 0x0000002402007981 */ /* 0x000162000c1e1500 */
[----:B------:R-:W-:Y:S05]  /*a710*/  BRA `(.L_x_10036) ;  /* 0x0000001000007947 */ /* 0x000fea0003800000 */
.L_x_10059:
[----:B------:R0:W5:Y:S02]  /*a720*/  LDG.E.U16 R0, [R2.64] ;  /* 0x0000002402007981 */ /* 0x000164000c1e1500 */
.L_x_10036:
        /* <DEDUP_REMOVED lines=21> */
.L_x_10066:
[----:B------:R0:W-:Y:S01]  /*a880*/  STG.E.U8 [R16.64], R5 ;  /* 0x0000000510007986 */ /* 0x0001e2000c101124 */
[----:B------:R-:W-:Y:S05]  /*a890*/  BRA `(.L_x_10068) ;  /* 0x00000dc000007947 */ /* 0x000fea0003800000 */
.L_x_10065:
        /* <DEDUP_REMOVED lines=10> */
.L_x_10070:
[----:B------:R-:W-:-:S05]  /*a940*/  PRMT R3, R5, 0x9910, RZ ;  /* 0x0000991005037816 */ /* 0x000fca00000000ff */
[----:B------:R0:W-:Y:S01]  /*a950*/  STG.E [R16.64], R3 ;  /* 0x0000000310007986 */ /* 0x0001e2000c101924 */
[----:B------:R-:W-:Y:S05]  /*a960*/  BRA `(.L_x_10068) ;  /* 0x00000cf000007947 */ /* 0x000fea0003800000 */
.L_x_10069:
[----:B------:R0:W-:Y:S01]  /*a970*/  STG.E.U16 [R16.64], R5 ;  /* 0x0000000510007986 */ /* 0x0001e2000c101524 */
[----:B------:R-:W-:Y:S05]  /*a980*/  BRA `(.L_x_10068) ;  /* 0x00000cd000007947 */ /* 0x000fea0003800000 */
.L_x_10064:
        /* <DEDUP_REMOVED lines=9> */
.L_x_10072:
[----:B------:R-:W0:Y:S02]  /*aa20*/  I2F.S16 R0, R5 ;  /* 0x0000000500007306 */ /* 0x000e240000101400 */
[----:B0-----:R-:W-:-:S05]  /*aa30*/  F2FP.PACK_AB R0, RZ, R0 ;  /* 0x00000000ff00723e */ /* 0x001fca00000000ff */
[----:B------:R0:W-:Y:S01]  /*aa40*/  STG.E.U16 [R16.64], R0 ;  /* 0x0000000010007986 */ /* 0x0001e2000c101524 */
[----:B------:R-:W-:Y:S05]  /*aa50*/  BRA `(.L_x_10068) ;  /* 0x00000c0000007947 */ /* 0x000fea0003800000 */
.L_x_10071:
        /* <DEDUP_REMOVED lines=10> */
.L_x_10074:
[----:B------:R-:W0:Y:S02]  /*ab00*/  I2F.S16 R5, R5 ;  /* 0x0000000500057306 */ /* 0x000e240000101400 */
[----:B0-----:R-:W-:-:S04]  /*ab10*/  F2FP.PACK_AB R3, RZ, R5 ;  /* 0x00000005ff03723e */ /* 0x001fc800000000ff */
[----:B------:R-:W-:-:S05]  /*ab20*/  PRMT R3, R3, 0x5410, RZ ;  /* 0x0000541003037816 */ /* 0x000fca00000000ff */
[----:B------:R0:W-:Y:S01]  /*ab30*/  STG.E [R16.64], R3 ;  /* 0x0000000310007986 */ /* 0x0001e2000c101924 */
[----:B------:R-:W-:Y:S05]  /*ab40*/  BRA `(.L_x_10068) ;  /* 0x00000b1000007947 */ /* 0x000fea0003800000 */
.L_x_10073:
[----:B------:R-:W0:Y:S02]  /*ab50*/  I2F.F64.S16 R2, R5 ;  /* 0x0000000500027312 */ /* 0x000e240000101c00 */
[----:B0-----:R0:W-:Y:S01]  /*ab60*/  STG.E.64 [R16.64], R2 ;  /* 0x0000000210007986 */ /* 0x0011e2000c101b24 */
[----:B------:R-:W-:Y:S05]  /*ab70*/  BRA `(.L_x_10068) ;  /* 0x00000ae000007947 */ /* 0x000fea0003800000 */
.L_x_10063:
        /* <DEDUP_REMOVED lines=13> */
.L_x_10077:
[----:B------:R-:W0:Y:S01]  /*ac50*/  I2F.F64.S16 R4, R5 ;  /* 0x0000000500047312 */ /* 0x000e220000101c00 */
[----:B------:R-:W-:-:S05]  /*ac60*/  CS2R R6, SRZ ;  /* 0x0000000000067805 */ /* 0x000fca000001ff00 */
[----:B0-----:R0:W-:Y:S01]  /*ac70*/  STG.E.128 [R16.64], R4 ;  /* 0x0000000410007986 */ /* 0x0011e2000c101d24 */
[----:B------:R-:W-:Y:S05]  /*ac80*/  BRA `(.L_x_10068) ;  /* 0x000009d000007947 */ /* 0x000fea0003800000 */
.L_x_10076:
        /* <DEDUP_REMOVED lines=21> */
.L_x_10081:
[----:B------:R-:W-:Y:S05]  /*ade0*/  BSYNC B0 ;  /* 0x0000000000007941 */ /* 0x000fea0003800000 */
.L_x_10080:
[----:B------:R-:W-:-:S05]  /*adf0*/  LOP3.LUT R3, R0, R3, RZ, 0xfc, !PT ;  /* 0x0000000300037212 */ /* 0x000fca00078efcff */
[----:B------:R0:W-:Y:S01]  /*ae00*/  STG.E.U8 [R16.64], R3 ;  /* 0x0000000310007986 */ /* 0x0001e2000c101124 */
[----:B------:R-:W-:Y:S05]  /*ae10*/  BRA `(.L_x_10068) ;  /* 0x0000084000007947 */ /* 0x000fea0003800000 */
.L_x_10079:
        /* <DEDUP_REMOVED lines=13> */
.L_x_10083:
[----:B------:R-:W-:Y:S01]  /*aef0*/  IMAD.MOV.U32 R0, RZ, RZ, 0x7f ;  /* 0x0000007fff007424 */ /* 0x000fe200078e00ff */
[----:B------:R-:W-:-:S04]  /*af00*/  ISETP.GT.U32.AND P0, PT, R2, 0x7f800000, PT ;  /* 0x7f8000000200780c */ /* 0x000fc80003f04070 */
[----:B------:R-:W-:-:S04]  /*af10*/  SEL R0, R0, 0x7c, P0 ;  /* 0x0000007c00007807 */ /* 0x000fc80000000000 */
.L_x_10084:
[----:B------:R-:W-:Y:S05]  /*af20*/  BSYNC B0 ;  /* 0x0000000000007941 */ /* 0x000fea0003800000 */
.L_x_10082:
[----:B------:R-:W-:-:S04]  /*af30*/  LOP3.LUT R2, R5, 0x80000000, RZ, 0xc0, !PT ;  /* 0x8000000005027812 */ /* 0x000fc800078ec0ff */
[----:B------:R-:W-:-:S04]  /*af40*/  SHF.R.U32.HI R3, RZ, 0x18, R2 ;  /* 0x00000018ff037819 */ /* 0x000fc80000011602 */
[----:B------:R-:W-:-:S05]  /*af50*/  LOP3.LUT R3, R0, R3, RZ, 0xfc, !PT ;  /* 0x0000000300037212 */ /* 0x000fca00078efcff */
[----:B------:R0:W-:Y:S01]  /*af60*/  STG.E.U8 [R16.64], R3 ;  /* 0x0000000310007986 */ /* 0x0001e2000c101124 */
[----:B------:R-:W-:Y:S05]  /*af70*/  BRA `(.L_x_10068) ;  /* 0x000006e000007947 */ /* 0x000fea0003800000 */
.L_x_10078:
[----:B------:R-:W0:Y:S02]  /*af80*/  I2F.S16 R0, R5 ;  /* 0x0000000500007306 */ /* 0x000e240000101400 */
[----:B0-----:R-:W-:-:S05]  /*af90*/  F2FP.BF16.PACK_AB R0, RZ, R0 ;  /* 0x00000000ff00723e */ /* 0x001fca00000010ff */
[----:B------:R0:W-:Y:S01]  /*afa0*/  STG.E.U16 [R16.64], R0 ;  /* 0x0000000010007986 */ /* 0x0001e2000c101524 */
[----:B------:R-:W-:Y:S05]  /*afb0*/  BRA `(.L_x_10068) ;  /* 0x000006a000007947 */ /* 0x000fea0003800000 */
.L_x_10075:
        /* <DEDUP_REMOVED lines=10> */
.L_x_10087:
        /* <DEDUP_REMOVED lines=17> */
.L_x_10090:
[----:B------:R-:W-:-:S04]  /*b170*/  LOP3.LUT R2, R5, 0x80000000, RZ, 0xc0, !PT ;  /* 0x8000000005027812 */ /* 0x000fc800078ec0ff */
[----:B------:R-:W-:-:S04]  /*b180*/  SHF.R.U32.HI R3, RZ, 0x18, R2 ;  /* 0x00000018ff037819 */ /* 0x000fc80000011602 */
[----:B------:R-:W-:-:S04]  /*b190*/  LOP3.LUT R0, R0, R3, RZ, 0xfc, !PT ;  /* 0x0000000300007212 */ /* 0x000fc800078efcff */
[----:B------:R-:W-:Y:S02]  /*b1a0*/  PRMT R8, R0, 0x7610, R8 ;  /* 0x0000761000087816 */ /* 0x000fe40000000008 */
.L_x_10089:
[----:B------:R-:W-:Y:S05]  /*b1b0*/  BSYNC B0 ;  /* 0x0000000000007941 */ /* 0x000fea0003800000 */
.L_x_10088:
[----:B------:R0:W-:Y:S01]  /*b1c0*/  STG.E.U8 [R16.64], R8 ;  /* 0x0000000810007986 */ /* 0x0001e2000c101124 */
[----:B------:R-:W-:Y:S05]  /*b1d0*/  BRA `(.L_x_10068) ;  /* 0x0000048000007947 */ /* 0x000fea0003800000 */
.L_x_10086:
        /* <DEDUP_REMOVED lines=17> */
.L_x_10093:
[----:B------:R-:W-:-:S04]  /*b2f0*/  LOP3.LUT R2, R5, 0x80000000, RZ, 0xc0, !PT ;  /* 0x8000000005027812 */ /* 0x000fc800078ec0ff */
[----:B------:R-:W-:-:S04]  /*b300*/  SHF.R.U32.HI R3, RZ, 0x18, R2 ;  /* 0x00000018ff037819 */ /* 0x000fc80000011602 */
[----:B------:R-:W-:-:S04]  /*b310*/  LOP3.LUT R0, R0, R3, RZ, 0xfc, !PT ;  /* 0x0000000300007212 */ /* 0x000fc800078efcff */
[----:B------:R-:W-:Y:S02]  /*b320*/  PRMT R8, R0, 0x7610, R8 ;  /* 0x0000761000087816 */ /* 0x000fe40000000008 */
.L_x_10092:
[----:B------:R-:W-:Y:S05]  /*b330*/  BSYNC B0 ;  /* 0x0000000000007941 */ /* 0x000fea0003800000 */
.L_x_10091:
[----:B------:R0:W-:Y:S01]  /*b340*/  STG.E.U8 [R16.64], R8 ;  /* 0x0000000810007986 */ /* 0x0001e2000c101124 */
[----:B------:R-:W-:Y:S05]  /*b350*/  BRA `(.L_x_10068) ;  /* 0x0000030000007947 */ /* 0x000fea0003800000 */
.L_x_10085:
        /* <DEDUP_REMOVED lines=22> */
.L_x_10067:
        /* <DEDUP_REMOVED lines=20> */
.L_x_10095:
[----:B------:R-:W-:-:S04]  /*b600*/  PRMT R2, R5, 0x9910, RZ ;  /* 0x0000991005027816 */ /* 0x000fc800000000ff */
[----:B------:R-:W-:-:S05]  /*b610*/  SHF.R.S32.HI R3, RZ, 0x1f, R2 ;  /* 0x0000001fff037819 */ /* 0x000fca0000011402 */
[----:B------:R0:W-:Y:S01]  /*b620*/  STG.E.64 [R16.64], R2 ;  /* 0x0000000210007986 */ /* 0x0001e2000c101b24 */
[----:B------:R-:W-:Y:S05]  /*b630*/  BRA `(.L_x_10068) ;  /* 0x0000002000007947 */ /* 0x000fea0003800000 */
.L_x_10094:
[----:B------:R-:W-:-:S05]  /*b640*/  PRMT R3, R5, 0x9910, RZ ;  /* 0x0000991005037816 */ /* 0x000fca00000000ff */
[----:B------:R0:W-:Y:S02]  /*b650*/  STG.E [R16.64], R3 ;  /* 0x0000000310007986 */ /* 0x0001e4000c101924 */
.L_x_10068:
[----:B------:R-:W-:Y:S02]  /*b660*/  IADD3 R23, R23, 0x80, RZ ;  /* 0x0000008017177810 */ /* 0x000fe40007ffe0ff */
.L_x_9899:
[----:B------:R-:W-:Y:S05]  /*b670*/  BSYNC B6 ;  /* 0x0000000000067941 */ /* 0x000fea0003800000 */
.L_x_9898:
        /* <DEDUP_REMOVED lines=257> */
.L_x_10096:
        /* <DEDUP_REMOVED lines=18> */
.L_x_10100:
[----:B------:R0:W5:Y:S01]  /*c7b0*/  LDG.E.U8 R19, [R2.64] ;  /* 0x0000002402137981 */ /* 0x000162000c1e1100 */
[----:B------:R-:W-:Y:S05]  /*c7c0*/  BRA `(.L_x_10102) ;  /* 0x00000d8000007947 */ /* 0x000fea0003800000 */
.L_x_10099:
        /* <DEDUP_REMOVED lines=8> */
.L_x_10104:
[----:B------:R0:W5:Y:S01]  /*c850*/  LDG.E.U16 R19, [R2.64] ;  /* 0x0000002402137981 */ /* 0x000162000c1e1500 */
[----:B------:R-:W-:Y:S05]  /*c860*/  BRA `(.L_x_10102) ;  /* 0x00000ce000007947 */ /* 0x000fea0003800000 */
.L_x_10103:
[----:B------:R0:W5:Y:S01]  /*c870*/  LDG.E.U16 R19, [R2.64] ;  /* 0x0000002402137981 */ /* 0x000162000c1e1500 */
[----:B------:R-:W-:Y:S05]  /*c880*/  BRA `(.L_x_10102) ;  /* 0x00000cc000007947 */ /* 0x000fea0003800000 */
.L_x_10098:
        /* <DEDUP_REMOVED lines=9> */
.L_x_10106:
[----:B------:R-:W2:Y:S02]  /*c920*/  LDG.E.U16 R0, [R2.64] ;  /* 0x0000002402007981 */ /* 0x000ea4000c1e1500 */
[----:B--2---:R-:W-:-:S06]  /*c930*/  HADD2.F32 R0, -RZ, R0.H0_H0 ;  /* 0x20000000ff007230 */ /* 0x004fcc0000004100 */
[----:B------:R-:W0:Y:S02]  /*c940*/  F2I.FTZ.TRUNC.NTZ R0, R0 ;  /* 0x0000000000007305 */ /* 0x000e24000021f100 */
[----:B0-----:R-:W-:Y:S01]  /*c950*/  PRMT R19, R0, 0x7610, R19 ;  /* 0x0000761000137816 */ /* 0x001fe20000000013 */
[----:B------:R-:W-:Y:S05]  /*c960*/  BRA `(.L_x_10102) ;  /* 0x00000be000007947 */ /* 0x000fea0003800000 */
.L_x_10105:
        /* <DEDUP_REMOVED lines=9> */
.L_x_10108:
[----:B------:R-:W2:Y:S02]  /*ca00*/  LDG.E.U16 R2, [R2.64] ;  /* 0x0000002402027981 */ /* 0x000ea4000c1e1500 */
[----:B--2---:R-:W-:-:S06]  /*ca10*/  HADD2.F32 R0, -RZ, R2.H0_H0 ;  /* 0x20000002ff007230 */ /* 0x004fcc0000004100 */
[----:B------:R-:W0:Y:S02]  /*ca20*/  F2I.FTZ.TRUNC.NTZ R0, R0 ;  /* 0x0000000000007305 */ /* 0x000e24000021f100 */
[----:B0-----:R-:W-:Y:S01]  /*ca30*/  PRMT R19, R0, 0x7610, R19 ;  /* 0x0000761000137816 */ /* 0x001fe20000000013 */
[----:B------:R-:W-:Y:S05]  /*ca40*/  BRA `(.L_x_10102) ;  /* 0x00000b0000007947 */ /* 0x000fea0003800000 */
.L_x_10107:
[----:B------:R-:W2:Y:S02]  /*ca50*/  LDG.E.64 R2, [R2.64] ;  /* 0x0000002402027981 */ /* 0x000ea4000c1e1b00 */
[----:B--2---:R0:W1:Y:S01]  /*ca60*/  F2I.F64.TRUNC R19, R2 ;  /* 0x0000000200137311 */ /* 0x004062000030d100 */
[----:B------:R-:W-:Y:S05]  /*ca70*/  BRA `(.L_x_10102) ;  /* 0x00000ad000007947 */ /* 0x000fea0003800000 */
.L_x_10097:
        /* <DEDUP_REMOVED lines=12> */
.L_x_10111:
[----:B------:R-:W2:Y:S02]  /*cb40*/  LDG.E.64 R2, [R2.64] ;  /* 0x0000002402027981 */ /* 0x000ea4000c1e1b00 */
[----:B--2---:R0:W1:Y:S01]  /*cb50*/  F2I.F64.TRUNC R19, R2 ;  /* 0x0000000200137311 */ /* 0x004062000030d100 */
[----:B------:R-:W-:Y:S05]  /*cb60*/  BRA `(.L_x_10102) ;  /* 0x000009e000007947 */ /* 0x000fea0003800000 */
.L_x_10110:
        /* <DEDUP_REMOVED lines=28> */
.L_x_10113:
        /* <DEDUP_REMOVED lines=15> */
.L_x_10112:
[----:B------:R-:W2:Y:S02]  /*ce20*/  LDG.E.U16 R0, [R2.64] ;  /* 0x0000002402007981 */ /* 0x000ea4000c1e1500 */
[----:B--2---:R-:W-:-:S06]  /*ce30*/  PRMT R0, RZ, 0x5410, R0 ;  /* 0x00005410ff007816 */ /* 0x004fcc0000000000 */
[----:B------:R-:W0:Y:S02]  /*ce40*/  F2I.FTZ.TRUNC.NTZ R0, R0 ;  /* 0x0000000000007305 */ /* 0x000e24000021f100 */
[----:B0-----:R-:W-:Y:S01]  /*ce50*/  PRMT R19, R0, 0x7610, R19 ;  /* 0x0000761000137816 */ /* 0x001fe20000000013 */
[----:B------:R-:W-:Y:S05]  /*ce60*/  BRA `(.L_x_10102) ;  /* 0x000006e000007947 */ /* 0x000fea0003800000 */
.L_x_10109:
        /* <DEDUP_REMOVED lines=10> */
.L_x_10116:
        /* <DEDUP_REMOVED lines=21> */
.L_x_10120:
[----:B------:R-:W-:Y:S05]  /*d060*/  BSYNC B1 ;  /* 0x0000000000017941 */ /* 0x000fea0003800000 */
.L_x_10119:
[----:B------:R-:W-:Y:S01]  /*d070*/  LEA R3, R0, 0x3b800000, 0x17 ;  /* 0x3b80000000037811 */ /* 0x000fe200078eb8ff */
[----:B------:R-:W-:-:S05]  /*d080*/  IMAD.SHL.U32 R0, R2, 0x100000, RZ ;  /* 0x0010000002007824 */ /* 0x000fca00078e00ff */
[----:B------:R-:W-:Y:S02]  /*d090*/  LOP3.LUT R0, R3, R0, R4, 0xfe, !PT ;  /* 0x0000000003007212 */ /* 0x000fe400078efe04 */
.L_x_10118:
[----:B------:R-:W-:Y:S05]  /*d0a0*/  BSYNC B0 ;  /* 0x0000000000007941 */ /* 0x000fea0003800000 */
.L_x_10117:
[----:B------:R-:W0:Y:S02]  /*d0b0*/  F2I.FTZ.TRUNC.NTZ R0, R0 ;  /* 0x0000000000007305 */ /* 0x000e24000021f100 */
[----:B0-----:R-:W-:Y:S01]  /*d0c0*/  PRMT R19, R0, 0x7610, R19 ;  /* 0x0000761000137816 */ /* 0x001fe20000000013 */
[----:B------:R-:W-:Y:S05]  /*d0d0*/  BRA `(.L_x_10102) ;  /* 0x0000047000007947 */ /* 0x000fea0003800000 */
.L_x_10115:
        /* <DEDUP_REMOVED lines=21> */
.L_x_10124:
[----:B------:R-:W-:Y:S05]  /*d230*/  BSYNC B1 ;  /* 0x0000000000017941 */ /* 0x000fea0003800000 */
.L_x_10123:
[----:B------:R-:W-:Y:S01]  /*d240*/  LEA R3, R0, 0x37800000, 0x17 ;  /* 0x3780000000037811 */ /* 0x000fe200078eb8ff */
[----:B------:R-:W-:-:S05]  /*d250*/  IMAD.SHL.U32 R0, R2, 0x200000, RZ ;  /* 0x0020000002007824 */ /* 0x000fca00078e00ff */
[----:B------:R-:W-:Y:S02]  /*d260*/  LOP3.LUT R0, R3, R0, R4, 0xfe, !PT ;  /* 0x0000000003007212 */ /* 0x000fe400078efe04 */
.L_x_10122:
[----:B------:R-:W-:Y:S05]  /*d270*/  BSYNC B0 ;  /* 0x0000000000007941 */ /* 0x000fea0003800000 */
.L_x_10121:
[----:B------:R-:W0:Y:S02]  /*d280*/  F2I.FTZ.TRUNC.NTZ R0, R0 ;  /* 0x0000000000007305 */ /* 0x000e24000021f100 */
[----:B0-----:R-:W-:Y:S01]  /*d290*/  PRMT R19, R0, 0x7610, R19 ;  /* 0x0000761000137816 */ /* 0x001fe20000000013 */
[----:B------:R-:W-:Y:S05]  /*d2a0*/  BRA `(.L_x_10102) ;  /* 0x000002a000007947 */ /* 0x000fea0003800000 */
.L_x_10114:
        /* <DEDUP_REMOVED lines=14> */
.L_x_10128:
[----:B------:R-:W-:Y:S05]  /*d390*/  BSYNC B0 ;  /* 0x0000000000007941 */ /* 0x000fea0003800000 */
.L_x_10127:
[----:B------:R-:W0:Y:S02]  /*d3a0*/  F2I.FTZ.TRUNC.NTZ R0, R0 ;  /* 0x0000000000007305 */ /* 0x000e24000021f100 */
[----:B0-----:R-:W-:Y:S01]  /*d3b0*/  PRMT R19, R0, 0x7610, R19 ;  /* 0x0000761000137816 */ /* 0x001fe20000000013 */
[----:B------:R-:W-:Y:S05]  /*d3c0*/  BRA `(.L_x_10102) ;  /* 0x0000018000007947 */ /* 0x000fea0003800000 */
.L_x_10101:
        /* <DEDUP_REMOVED lines=21> */
.L_x_10126:
[----:B------:R0:W5:Y:S01]  /*d520*/  LDG.E.U16 R19, [R2.64] ;  /* 0x0000002402137981 */ /* 0x000162000c1e1500 */
[----:B------:R-:W-:Y:S05]  /*d530*/  BRA `(.L_x_10102) ;  /* 0x0000001000007947 */ /* 0x000fea0003800000 */
.L_x_10125:
[----:B------:R0:W5:Y:S02]  /*d540*/  LDG.E.U16 R19, [R2.64] ;  /* 0x0000002402137981 */ /* 0x000164000c1e1500 */
.L_x_10102:
        /* <DEDUP_REMOVED lines=16> */
.L_x_10132:
[----:B------:R0:W5:Y:S01]  /*d650*/  LDG.E.U8 R0, [R2.64] ;  /* 0x0000002402007981 */ /* 0x000162000c1e1100 */
[----:B------:R-:W-:Y:S05]  /*d660*/  BRA `(.L_x_10134) ;  /* 0x00000d7000007947 */ /* 0x000fea0003800000 */
.L_x_10131:
        /* <DEDUP_REMOVED lines=8> */
.L_x_10136:
[----:B------:R0:W5:Y:S01]  /*d6f0*/  LDG.E.U16 R0, [R2.64] ;  /* 0x0000002402007981 */ /* 0x000162000c1e1500 */
[----:B------:R-:W-:Y:S05]  /*d700*/  BRA `(.L_x_10134) ;  /* 0x00000cd000007947 */ /* 0x000fea0003800000 */
.L_x_10135:
[----:B------:R0:W5:Y:S01]  /*d710*/  LDG.E.U16 R0, [R2.64] ;  /* 0x0000002402007981 */ /* 0x000162000c1e1500 */
[----:B------:R-:W-:Y:S05]  /*d720*/  BRA `(.L_x_10134) ;  /* 0x00000cb000007947 */ /* 0x000fea0003800000 */
.L_x_10130:
        /* <DEDUP_REMOVED lines=9> */
.L_x_10138:
[----:B------:R-:W2:Y:S02]  /*d7c0*/  LDG.E.U16 R4, [R2.64] ;  /* 0x0000002402047981 */ /* 0x000ea4000c1e1500 */
[----:B--2---:R-:W-:-:S06]  /*d7d0*/  HADD2.F32 R4, -RZ, R4.H0_H0 ;  /* 0x20000004ff047230 */ /* 0x004fcc0000004100 */
[----:B------:R-:W0:Y:S02]  /*d7e0*/  F2I.FTZ.TRUNC.NTZ R4, R4 ;  /* 0x0000000400047305 */ /* 0x000e24000021f100 */
[----:B0-----:R-:W-:Y:S01]  /*d7f0*/  PRMT R0, R4, 0x7610, R0 ;  /* 0x0000761004007816 */ /* 0x001fe20000000000 */
[----:B------:R-:W-:Y:S05]  /*d800*/  BRA `(.L_x_10134) ;  /* 0x00000bd000007947 */ /* 0x000fea0003800000 */
.L_x_10137:
        /* <DEDUP_REMOVED lines=9> */
.L_x_10140:
[----:B------:R-:W2:Y:S02]  /*d8a0*/  LDG.E.U16 R2, [R2.64] ;  /* 0x0000002402027981 */ /* 0x000ea4000c1e1500 */
[----:B--2---:R-:W-:-:S06]  /*d8b0*/  HADD2.F32 R4, -RZ, R2.H0_H0 ;  /* 0x20000002ff047230 */ /* 0x004fcc0000004100 */
[----:B------:R-:W0:Y:S02]  /*d8c0*/  F2I.FTZ.TRUNC.NTZ R4, R4 ;  /* 0x0000000400047305 */ /* 0x000e24000021f100 */
[----:B0-----:R-:W-:Y:S01]  /*d8d0*/  PRMT R0, R4, 0x7610, R0 ;  /* 0x0000761004007816 */ /* 0x001fe20000000000 */
[----:B------:R-:W-:Y:S05]  /*d8e0*/  BRA `(.L_x_10134) ;  /* 0x00000af000007947 */ /* 0x000fea0003800000 */
.L_x_10139:
[----:B------:R-:W2:Y:S02]  /*d8f0*/  LDG.E.64 R2, [R2.64] ;  /* 0x0000002402027981 */ /* 0x000ea4000c1e1b00 */
[----:B--2---:R0:W2:Y:S01]  /*d900*/  F2I.F64.TRUNC R0, R2 ;  /* 0x0000000200007311 */ /* 0x0040a2000030d100 */
[----:B------:R-:W-:Y:S05]  /*d910*/  BRA `(.L_x_10134) ;  /* 0x00000ac000007947 */ /* 0x000fea0003800000 */
.L_x_10129:
        /* <DEDUP_REMOVED lines=12> */
.L_x_10143:
[----:B------:R-:W2:Y:S02]  /*d9e0*/  LDG.E.64 R2, [R2.64] ;  /* 0x0000002402027981 */ /* 0x000ea4000c1e1b00 */
[----:B--2---:R0:W2:Y:S01]  /*d9f0*/  F2I.F64.TRUNC R0, R2 ;  /* 0x0000000200007311 */ /* 0x0040a2000030d100 */
[----:B------:R-:W-:Y:S05]  /*da00*/  BRA `(.L_x_10134) ;  /* 0x000009d000007947 */ /* 0x000fea0003800000 */
.L_x_10142:
        /* <DEDUP_REMOVED lines=28> */
.L_x_10145:
        /* <DEDUP_REMOVED lines=15> */
.L_x_10144:
[----:B------:R-:W2:Y:S02]  /*dcc0*/  LDG.E.U16 R2, [R2.64] ;  /* 0x0000002402027981 */ /* 0x000ea4000c1e1500 */
[----:B--2---:R-:W-:-:S04]  /*dcd0*/  PRMT R2, RZ, 0x5410, R2 ;  /* 0x00005410ff027816 */ /* 0x004fc80000000002 */
[----:B------:R0:W2:Y:S01]  /*dce0*/  F2I.FTZ.TRUNC.NTZ R0, R2 ;  /* 0x0000000200007305 */ /* 0x0000a2000021f100 */
[----:B------:R-:W-:Y:S05]  /*dcf0*/  BRA `(.L_x_10134) ;  /* 0x000006e000007947 */ /* 0x000fea0003800000 */
.L_x_10141:
        /* <DEDUP_REMOVED lines=10> */
.L_x_10148:
        /* <DEDUP_REMOVED lines=21> */
.L_x_10152:
[----:B------:R-:W-:Y:S05]  /*def0*/  BSYNC B1 ;  /* 0x0000000000017941 */ /* 0x000fea0003800000 */
.L_x_10151:
[----:B------:R-:W-:Y:S01]  /*df00*/  IMAD.SHL.U32 R2, R2, 0x100000, RZ ;  /* 0x0010000002027824 */ /* 0x000fe200078e00ff */
[----:B------:R-:W-:-:S04]  /*df10*/  LEA R3, R0, 0x3b800000, 0x17 ;  /* 0x3b80000000037811 */ /* 0x000fc800078eb8ff */
[----:B------:R-:W-:Y:S02]  /*df20*/  LOP3.LUT R4, R3, R2, R4, 0xfe, !PT ;  /* 0x0000000203047212 */ /* 0x000fe400078efe04 */
.L_x_10150:
[----:B------:R-:W-:Y:S05]  /*df30*/  BSYNC B0 ;  /* 0x0000000000007941 */ /* 0x000fea0003800000 */
.L_x_10149:
[----:B------:R-:W0:Y:S02]  /*df40*/  F2I.FTZ.TRUNC.NTZ R4, R4 ;  /* 0x0000000400047305 */ /* 0x000e24000021f100 */
[----:B0-----:R-:W-:Y:S01]  /*df50*/  PRMT R0, R4, 0x7610, R0 ;  /* 0x0000761004007816 */ /* 0x001fe20000000000 */
[----:B------:R-:W-:Y:S05]  /*df60*/  BRA `(.L_x_10134) ;  /* 0x0000047000007947 */ /* 0x000fea0003800000 */
.L_x_10147:
        /* <DEDUP_REMOVED lines=21> */
.L_x_10156:
[----:B------:R-:W-:Y:S05]  /*e0c0*/  BSYNC B1 ;  /* 0x0000000000017941 */ /* 0x000fea0003800000 */
.L_x_10155:
[----:B------:R-:W-:Y:S01]  /*e0d0*/  IMAD.SHL.U32 R2, R2, 0x200000, RZ ;  /* 0x0020000002027824 */ /* 0x000fe200078e00ff */
[----:B------:R-:W-:-:S04]  /*e0e0*/  LEA R3, R0, 0x37800000, 0x17 ;  /* 0x3780000000037811 */ /* 0x000fc800078eb8ff */
[----:B------:R-:W-:Y:S02]  /*e0f0*/  LOP3.LUT R4, R3, R2, R4, 0xfe, !PT ;  /* 0x0000000203047212 */ /* 0x000fe400078efe04 */
.L_x_10154:
[----:B------:R-:W-:Y:S05]  /*e100*/  BSYNC B0 ;  /* 0x0000000000007941 */ /* 0x000fea0003800000 */
.L_x_10153:
[----:B------:R-:W0:Y:S02]  /*e110*/  F2I.FTZ.TRUNC.NTZ R4, R4 ;  /* 0x0000000400047305 */ /* 0x000e24000021f100 */
[----:B0-----:R-:W-:Y:S01]  /*e120*/  PRMT R0, R4, 0x7610, R0 ;  /* 0x0000761004007816 */ /* 0x001fe20000000000 */
[----:B------:R-:W-:Y:S05]  /*e130*/  BRA `(.L_x_10134) ;  /* 0x000002a000007947 */ /* 0x000fea0003800000 */
.L_x_10146:
        /* <DEDUP_REMOVED lines=14> */
.L_x_10160:
[----:B------:R-:W-:Y:S05]  /*e220*/  BSYNC B0 ;  /* 0x0000000000007941 */ /* 0x000fea0003800000 */
.L_x_10159:
[----:B------:R-:W0:Y:S02]  /*e230*/  F2I.FTZ.TRUNC.NTZ R4, R4 ;  /* 0x0000000400047305 */ /* 0x000e24000021f100 */
[----:B0-----:R-:W-:Y:S01]  /*e240*/  PRMT R0, R4, 0x7610, R0 ;  /* 0x0000761004007816 */ /* 0x001fe20000000000 */
[----:B------:R-:W-:Y:S05]  /*e250*/  BRA `(.L_x_10134) ;  /* 0x0000018000007947 */ /* 0x000fea0003800000 */
.L_x_10133:
        /* <DEDUP_REMOVED lines=21> */
.L_x_10158:
[----:B------:R0:W5:Y:S01]  /*e3b0*/  LDG.E.U16 R0, [R2.64] ;  /* 0x0000002402007981 */ /* 0x000162000c1e1500 */
[----:B------:R-:W-:Y:S05]  /*e3c0*/  BRA `(.L_x_10134) ;  /* 0x0000001000007947 */ /* 0x000fea0003800000 */
.L_x_10157:
[----:B------:R0:W5:Y:S02]  /*e3d0*/  LDG.E.U16 R0, [R2.64] ;  /* 0x0000002402007981 */ /* 0x000164000c1e1500 */
.L_x_10134:
        /* <DEDUP_REMOVED lines=21> */
.L_x_10164:
[----:B------:R-:W-:Y:S01]  /*e530*/  STG.E.U8 [R16.64], R5 ;  /* 0x0000000510007986 */ /* 0x000fe2000c101124 */
[----:B------:R-:W-:Y:S05]  /*e540*/  EXIT ;  /* 0x000000000000794d */ /* 0x000fea0003800000 */
.L_x_10163:
        /* <DEDUP_REMOVED lines=10> */
.L_x_10167:
[----:B------:R-:W-:-:S05]  /*e5f0*/  PRMT R3, R5, 0x9910, RZ ;  /* 0x0000991005037816 */ /* 0x000fca00000000ff */
[----:B------:R-:W-:Y:S01]  /*e600*/  STG.E [R16.64], R3 ;  /* 0x0000000310007986 */ /* 0x000fe2000c101924 */
[----:B------:R-:W-:Y:S05]  /*e610*/  EXIT ;  /* 0x000000000000794d */ /* 0x000fea0003800000 */
.L_x_10166:
[----:B------:R-:W-:Y:S01]  /*e620*/  STG.E.U16 [R16.64], R5 ;  /* 0x0000000510007986 */ /* 0x000fe2000c101524 */
[----:B------:R-:W-:Y:S05]  /*e630*/  EXIT ;  /* 0x000000000000794d */ /* 0x000fea0003800000 */
.L_x_10162:
        /* <DEDUP_REMOVED lines=9> */
.L_x_10169:
[----:B------:R-:W0:Y:S02]  /*e6d0*/  I2F.S16 R0, R5 ;  /* 0x0000000500007306 */ /* 0x000e240000101400 */
[----:B0-----:R-:W-:-:S05]  /*e6e0*/  F2FP.PACK_AB R0, RZ, R0 ;  /* 0x00000000ff00723e */ /* 0x001fca00000000ff */
[----:B------:R-:W-:Y:S01]  /*e6f0*/  STG.E.U16 [R16.64], R0 ;  /* 0x0000000010007986 */ /* 0x000fe2000c101524 */
[----:B------:R-:W-:Y:S05]  /*e700*/  EXIT ;  /* 0x000000000000794d */ /* 0x000fea0003800000 */
.L_x_10168:
        /* <DEDUP_REMOVED lines=10> */
.L_x_10171:
[----:B------:R-:W0:Y:S02]  /*e7b0*/  I2F.S16 R5, R5 ;  /* 0x0000000500057306 */ /* 0x000e240000101400 */
[----:B0-----:R-:W-:-:S04]  /*e7c0*/  F2FP.PACK_AB R3, RZ, R5 ;  /* 0x00000005ff03723e */ /* 0x001fc800000000ff */
[----:B------:R-:W-:-:S05]  /*e7d0*/  PRMT R3, R3, 0x5410, RZ ;  /* 0x0000541003037816 */ /* 0x000fca00000000ff */
[----:B------:R-:W-:Y:S01]  /*e7e0*/  STG.E [R16.64], R3 ;  /* 0x0000000310007986 */ /* 0x000fe2000c101924 */
[----:B------:R-:W-:Y:S05]  /*e7f0*/  EXIT ;  /* 0x000000000000794d */ /* 0x000fea0003800000 */
.L_x_10170:
[----:B------:R-:W0:Y:S02]  /*e800*/  I2F.F64.S16 R2, R5 ;  /* 0x0000000500027312 */ /* 0x000e240000101c00 */
[----:B0-----:R-:W-:Y:S01]  /*e810*/  STG.E.64 [R16.64], R2 ;  /* 0x0000000210007986 */ /* 0x001fe2000c101b24 */
[----:B------:R-:W-:Y:S05]  /*e820*/  EXIT ;  /* 0x000000000000794d */ /* 0x000fea0003800000 */
.L_x_10161:
        /* <DEDUP_REMOVED lines=13> */
.L_x_10174:
[----:B------:R-:W0:Y:S01]  /*e900*/  I2F.F64.S16 R4, R5 ;  /* 0x0000000500047312 */ /* 0x000e220000101c00 */
[----:B------:R-:W-:-:S05]  /*e910*/  CS2R R6, SRZ ;  /* 0x0000000000067805 */ /* 0x000fca000001ff00 */
[----:B0-----:R-:W-:Y:S01]  /*e920*/  STG.E.128 [R16.64], R4 ;  /* 0x0000000410007986 */ /* 0x001fe2000c101d24 */
[----:B------:R-:W-:Y:S05]  /*e930*/  EXIT ;  /* 0x000000000000794d */ /* 0x000fea0003800000 */
.L_x_10173:
        /* <DEDUP_REMOVED lines=21> */
.L_x_10178:
[----:B------:R-:W-:Y:S05]  /*ea90*/  BSYNC B0 ;  /* 0x0000000000007941 */ /* 0x000fea0003800000 */
.L_x_10177:
[----:B------:R-:W-:-:S05]  /*eaa0*/  LOP3.LUT R3, R0, R3, RZ, 0xfc, !PT ;  /* 0x0000000300037212 */ /* 0x000fca00078efcff */
[----:B------:R-:W-:Y:S01]  /*eab0*/  STG.E.U8 [R16.64], R3 ;  /* 0x0000000310007986 */ /* 0x000fe2000c101124 */
[----:B------:R-:W-:Y:S05]  /*eac0*/  EXIT ;  /* 0x000000000000794d */ /* 0x000fea0003800000 */
.L_x_10176:
        /* <DEDUP_REMOVED lines=13> */
.L_x_10180:
[----:B------:R-:W-:Y:S01]  /*eba0*/  IMAD.MOV.U32 R0, RZ, RZ, 0x7f ;  /* 0x0000007fff007424 */ /* 0x000fe200078e00ff */
[----:B------:R-:W-:-:S04]  /*ebb0*/  ISETP.GT.U32.AND P0, PT, R2, 0x7f800000, PT ;  /* 0x7f8000000200780c */ /* 0x000fc80003f04070 */
[----:B------:R-:W-:-:S04]  /*ebc0*/  SEL R0, R0, 0x7c, P0 ;  /* 0x0000007c00007807 */ /* 0x000fc80000000000 */
.L_x_10181:
[----:B------:R-:W-:Y:S05]  /*ebd0*/  BSYNC B0 ;  /* 0x0000000000007941 */ /* 0x000fea0003800000 */
.L_x_10179:
[----:B------:R-:W-:-:S04]  /*ebe0*/  LOP3.LUT R2, R5, 0x80000000, RZ, 0xc0, !PT ;  /* 0x8000000005027812 */ /* 0x000fc800078ec0ff */
[----:B------:R-:W-:-:S04]  /*ebf0*/  SHF.R.U32.HI R3, RZ, 0x18, R2 ;  /* 0x00000018ff037819 */ /* 0x000fc80000011602 */
[----:B------:R-:W-:-:S05]  /*ec00*/  LOP3.LUT R3, R0, R3, RZ, 0xfc, !PT ;  /* 0x0000000300037212 */ /* 0x000fca00078efcff */
[----:B------:R-:W-:Y:S01]  /*ec10*/  STG.E.U8 [R16.64], R3 ;  /* 0x0000000310007986 */ /* 0x000fe2000c101124 */
[----:B------:R-:W-:Y:S05]  /*ec20*/  EXIT ;  /* 0x000000000000794d */ /* 0x000fea0003800000 */
.L_x_10175:
[----:B------:R-:W0:Y:S02]  /*ec30*/  I2F.S16 R0, R5 ;  /* 0x0000000500007306 */ /* 0x000e240000101400 */
[----:B0-----:R-:W-:-:S05]  /*ec40*/  F2FP.BF16.PACK_AB R0, RZ, R0 ;  /* 0x00000000ff00723e */ /* 0x001fca00000010ff */
[----:B------:R-:W-:Y:S01]  /*ec50*/  STG.E.U16 [R16.64], R0 ;  /* 0x0000000010007986 */ /* 0x000fe2000c101524 */
[----:B------:R-:W-:Y:S05]  /*ec60*/  EXIT ;  /* 0x000000000000794d */ /* 0x000fea0003800000 */
.L_x_10172:
        /* <DEDUP_REMOVED lines=10> */
.L_x_10184:
        /* <DEDUP_REMOVED lines=17> */
.L_x_10187:
[----:B------:R-:W-:-:S04]  /*ee20*/  LOP3.LUT R2, R5, 0x80000000, RZ, 0xc0, !PT ;  /* 0x8000000005027812 */ /* 0x000fc800078ec0ff */
[----:B------:R-:W-:-:S04]  /*ee30*/  SHF.R.U32.HI R3, RZ, 0x18, R2 ;  /* 0x00000018ff037819 */ /* 0x000fc80000011602 */
[----:B------:R-:W-:-:S04]  /*ee40*/  LOP3.LUT R0, R0, R3, RZ, 0xfc, !PT ;  /* 0x0000000300007212 */ /* 0x000fc800078efcff */
[----:B------:R-:W-:Y:S02]  /*ee50*/  PRMT R8, R0, 0x7610, R8 ;  /* 0x0000761000087816 */ /* 0x000fe40000000008 */
.L_x_10186:
[----:B------:R-:W-:Y:S05]  /*ee60*/  BSYNC B0 ;  /* 0x0000000000007941 */ /* 0x000fea0003800000 */
.L_x_10185:
[----:B------:R-:W-:Y:S01]  /*ee70*/  STG.E.U8 [R16.64], R8 ;  /* 0x0000000810007986 */ /* 0x000fe2000c101124 */
[----:B------:R-:W-:Y:S05]  /*ee80*/  EXIT ;  /* 0x000000000000794d */ /* 0x000fea0003800000 */
.L_x_10183:
        /* <DEDUP_REMOVED lines=17> */
.L_x_10190:
[----:B------:R-:W-:-:S04]  /*efa0*/  LOP3.LUT R2, R5, 0x80000000, RZ, 0xc0, !PT ;  /* 0x8000000005027812 */ /* 0x000fc800078ec0ff */
[----:B------:R-:W-:-:S04]  /*efb0*/  SHF.R.U32.HI R3, RZ, 0x18, R2 ;  /* 0x00000018ff037819 */ /* 0x000fc80000011602 */
[----:B------:R-:W-:-:S04]  /*efc0*/  LOP3.LUT R0, R0, R3, RZ, 0xfc, !PT ;  /* 0x0000000300007212 */ /* 0x000fc800078efcff */
[----:B------:R-:W-:Y:S02]  /*efd0*/  PRMT R8, R0, 0x7610, R8 ;  /* 0x0000761000087816 */ /* 0x000fe40000000008 */
.L_x_10189:
[----:B------:R-:W-:Y:S05]  /*efe0*/  BSYNC B0 ;  /* 0x0000000000007941 */ /* 0x000fea0003800000 */
.L_x_10188:
[----:B------:R-:W-:Y:S01]  /*eff0*/  STG.E.U8 [R16.64], R8 ;  /* 0x0000000810007986 */ /* 0x000fe2000c101124 */
[----:B------:R-:W-:Y:S05]  /*f000*/  EXIT ;  /* 0x000000000000794d */ /* 0x000fea0003800000 */
.L_x_10182:
        /* <DEDUP_REMOVED lines=22> */
.L_x_10165:
        /* <DEDUP_REMOVED lines=20> */
.L_x_10192:
[----:B------:R-:W-:-:S04]  /*f2b0*/  PRMT R2, R5, 0x9910, RZ ;  /* 0x0000991005027816 */ /* 0x000fc800000000ff */
[----:B------:R-:W-:-:S05]  /*f2c0*/  SHF.R.S32.HI R3, RZ, 0x1f, R2 ;  /* 0x0000001fff037819 */ /* 0x000fca0000011402 */
[----:B------:R-:W-:Y:S01]  /*f2d0*/  STG.E.64 [R16.64], R2 ;  /* 0x0000000210007986 */ /* 0x000fe2000c101b24 */
[----:B------:R-:W-:Y:S05]  /*f2e0*/  EXIT ;  /* 0x000000000000794d */ /* 0x000fea0003800000 */
.L_x_10191:
[----:B------:R-:W-:-:S05]  /*f2f0*/  PRMT R3, R5, 0x9910, RZ ;  /* 0x0000991005037816 */ /* 0x000fca00000000ff */
[----:B------:R-:W-:Y:S01]  /*f300*/  STG.E [R16.64], R3 ;  /* 0x0000000310007986 */ /* 0x000fe2000c101924 */
[----:B------:R-:W-:Y:S05]  /*f310*/  EXIT ;  /* 0x000000000000794d */ /* 0x000fea0003800000 */
.L_x_10193:
        /* <DEDUP_REMOVED lines=14> */
.L_x_19725:


//--------------------- .text._ZN2at6native27unrolled_elementwise_kernelINS0_13BinaryFunctorIsssZZZNS0_18lshift_kernel_cudaERNS_18TensorIteratorBaseEENKUlvE_clEvENKUlvE3_clEvEUlssE_EESt5arrayIPcLm3EELi4E23TrivialOffsetCalculatorILi2EjESC_ILi1EjENS0_6memory12LoadWithCastILi2EEENSF_13StoreWithCastILi1EEEEEviT_T0_T2_T3_T4_T5_ --------------------------
	.section	.text._ZN2at6native27unrolled_elementwise_kernelINS0_13BinaryFunctorIsssZZZNS0_18lshift_kernel_cudaERNS_18TensorIteratorBaseEENKUlvE_clEvENKUlvE3_clEvEUlssE_EESt5arrayIPcLm3EELi4E23TrivialOffsetCalculatorILi2EjESC_ILi1EjENS0_6memory12LoadWithCastILi2EEENSF_13StoreWithCastILi1EEEEEviT_T0_T2_T3_T4_T5_,"ax",@progbits
	.sectioninfo	@"SHI_REGISTERS=32"
	.align	128
        .global         _ZN2at6native27unrolled_elementwise_kernelINS0_13BinaryFunctorIsssZZZNS0_18lshift_kernel_cudaERNS_18TensorIteratorBaseEENKUlvE_clEvENKUlvE3_clEvEUlssE_EESt5arrayIPcLm3EELi4E23TrivialOffsetCalculatorILi2EjESC_ILi1EjENS0_6memory12LoadWithCastILi2EEENSF_13StoreWithCastILi1EEEEEviT_T0_T2_T3_T4_T5_
        .type           _ZN2at6native27unrolled_elementwise_kernelINS0_13BinaryFunctorIsssZZZNS0_18lshift_kernel_cudaERNS_18TensorIteratorBaseEENKUlvE_clEvENKUlvE3_clEvEUlssE_EESt5arrayIPcLm3EELi4E23TrivialOffsetCalculatorILi2EjESC_ILi1EjENS0_6memory12LoadWithCastILi2EEENSF_13StoreWithCastILi1EEEEEviT_T0_T2_T3_T4_T5_,@function
        .size           _ZN2at6native27unrolled_elementwise_kernelINS0_13BinaryFunctorIsssZZZNS0_18lshift_kernel_cudaERNS_18TensorIteratorBaseEENKUlvE_clEvENKUlvE3_clEvEUlssE_EESt5arrayIPcLm3EELi4E23TrivialOffsetCalculatorILi2EjESC_ILi1EjENS0_6memory12LoadWithCastILi2EEENSF_13StoreWithCastILi1EEEEEviT_T0_T2_T3_T4_T5_,(.L_x_19726 - _ZN2at6native27unrolled_elementwise_kernelINS0_13BinaryFunctorIsssZZZNS0_18lshift_kernel_cudaERNS_18TensorIteratorBaseEENKUlvE_clEvENKUlvE3_clEvEUlssE_EESt5arrayIPcLm3EELi4E23TrivialOffsetCalculatorILi2EjESC_ILi1EjENS0_6memory12LoadWithCastILi2EEENSF_13StoreWithCastILi1EEEEEviT_T0_T2_T3_T4_T5_)
        .other          _ZN2at6native27unrolled_elementwise_kernelINS0_13BinaryFunctorIsssZZZNS0_18lshift_kernel_cudaERNS_18TensorIteratorBaseEENKUlvE_clEvENKUlvE3_clEvEUlssE_EESt5arrayIPcLm3EELi4E23TrivialOffsetCalculatorILi2EjESC_ILi1EjENS0_6memory12LoadWithCastILi2EEENSF_13StoreWithCastILi1EEEEEviT_T0_T2_T3_T4_T5_,@"STO_CUDA_ENTRY STV_DEFAULT"
_ZN2at6native27unrolled_elementwise_kernelINS0_13BinaryFunctorIsssZZZNS0_18lshift_kernel_cudaERNS_18TensorIteratorBaseEENKUlvE_clEvENKUlvE3_clEvEUlssE_EESt5arrayIPcLm3EELi4E23TrivialOffsetCalculatorILi2EjESC_ILi1EjENS0_6memory12LoadWithCastILi2EEENSF_13StoreWithCastILi1EEEEEviT_T0_T2_T3_T4_T5_:
.text._ZN2at6native27unrolled_elementwise_kernelINS0_13BinaryFunctorIsssZZZNS0_18lshift_kernel_cudaERNS_18TensorIteratorBaseEENKUlvE_clEvENKUlvE3_clEvEUlssE_EESt5arrayIPcLm3EELi4E23TrivialOffsetCalculatorILi2EjESC_ILi1EjENS0_6memory12LoadWithCastILi2EEENSF_13StoreWithCastILi1EEEEEviT_T0_T2_T3_T4_T5_:
        /* <DEDUP_REMOVED lines=31> */
.L_x_10199:
[----:B------:R0:W5:Y:S01]  /*01f0*/  LDG.E.U8 R17, [R4.64] ;  /* 0x0000002404117981 */ /* 0x000162000c1e1100 */
[----:B------:R-:W-:Y:S05]  /*0200*/  BRA `(.L_x_10201) ;  /* 0x00000d9000007947 */ /* 0x000fea0003800000 */
.L_x_10198:
        /* <DEDUP_REMOVED lines=8> */
.L_x_10203:
[----:B------:R0:W5:Y:S01]  /*0290*/  LDG.E.U16 R17, [R4.64] ;  /* 0x0000002404117981 */ /* 0x000162000c1e1500 */
[----:B------:R-:W-:Y:S05]  /*02a0*/  BRA `(.L_x_10201) ;  /* 0x00000cf000007947 */ /* 0x000fea0003800000 */
.L_x_10202:
[----:B------:R0:W5:Y:S01]  /*02b0*/  LDG.E.U16 R17, [R4.64] ;  /* 0x0000002404117981 */ /* 0x000162000c1e1500 */
[----:B------:R-:W-:Y:S05]  /*02c0*/  BRA `(.L_x_10201) ;  /* 0x00000cd000007947 */ /* 0x000fea0003800000 */
.L_x_10197:
        /* <DEDUP_REMOVED lines=9> */
.L_x_10205:
[----:B------:R-:W2:Y:S02]  /*0360*/  LDG.E.U16 R0, [R4.64] ;  /* 0x0000002404007981 */ /* 0x000ea4000c1e1500 */
[----:B--2---:R-:W-:-:S06]  /*0370*/  HADD2.F32 R0, -RZ, R0.H0_H0 ;  /* 0x20000000ff007230 */ /* 0x004fcc0000004100 */
[----:B------:R-:W0:Y:S02]  /*0380*/  F2I.FTZ.TRUNC.NTZ R0, R0 ;  /* 0x0000000000007305 */ /* 0x000e24000021f100 */
[----:B0-----:R-:W-:Y:S01]  /*0390*/  PRMT R17, R0, 0x7610, R17 ;  /* 0x0000761000117816 */ /* 0x001fe20000000011 */
[----:B------:R-:W-:Y:S05]  /*03a0*/  BRA `(.L_x_10201) ;  /* 0x00000bf000007947 */ /* 0x000fea0003800000 */
.L_x_10204:
        /* <DEDUP_REMOVED lines=9> */
.L_x_10207:
[----:B------:R-:W2:Y:S02]  /*0440*/  LDG.E.U16 R4, [R4.64] ;  /* 0x0000002404047981 */ /* 0x000ea4000c1e1500 */
[----:B--2---:R-:W-:-:S06]  /*0450*/  HADD2.F32 R0, -RZ, R4.H0_H0 ;  /* 0x20000004ff007230 */ /* 0x004fcc0000004100 */
[----:B------:R-:W0:Y:S02]  /*0460*/  F2I.FTZ.TRUNC.NTZ R0, R0 ;  /* 0x0000000000007305 */ /* 0x000e24000021f100 */
[----:B0-----:R-:W-:Y:S01]  /*0470*/  PRMT R17, R0, 0x7610, R17 ;  /* 0x0000761000117816 */ /* 0x001fe20000000011 */
[----:B------:R-:W-:Y:S05]  /*0480*/  BRA `(.L_x_10201) ;  /* 0x00000b1000007947 */ /* 0x000fea0003800000 */
.L_x_10206:
[----:B------:R-:W2:Y:S02]  /*0490*/  LDG.E.64 R4, [R4.64] ;  /* 0x0000002404047981 */ /* 0x000ea4000c1e1b00 */
[----:B--2---:R0:W1:Y:S01]  /*04a0*/  F2I.F64.TRUNC R17, R4 ;  /* 0x0000000400117311 */ /* 0x004062000030d100 */
[----:B------:R-:W-:Y:S05]  /*04b0*/  BRA `(.L_x_10201) ;  /* 0x00000ae000007947 */ /* 0x000fea0003800000 */
.L_x_10196:
        /* <DEDUP_REMOVED lines=12> */
.L_x_10210:
[----:B------:R-:W2:Y:S02]  /*0580*/  LDG.E.64 R4, [R4.64] ;  /* 0x0000002404047981 */ /* 0x000ea4000c1e1b00 */
[----:B--2---:R0:W1:Y:S01]  /*0590*/  F2I.F64.TRUNC R17, R4 ;  /* 0x0000000400117311 */ /* 0x004062000030d100 */
[----:B------:R-:W-:Y:S05]  /*05a0*/  BRA `(.L_x_10201) ;  /* 0x000009f000007947 */ /* 0x000fea0003800000 */
.L_x_10209:
        /* <DEDUP_REMOVED lines=28> */
.L_x_10212:
        /* <DEDUP_REMOVED lines=16> */
.L_x_10211:
[----:B------:R-:W2:Y:S02]  /*0870*/  LDG.E.U16 R0, [R4.64] ;  /* 0x0000002404007981 */ /* 0x000ea4000c1e1500 */
[----:B--2---:R-:W-:-:S06]  /*0880*/  PRMT R0, RZ, 0x5410, R0 ;  /* 0x00005410ff007816 */ /* 0x004fcc0000000000 */
[----:B------:R-:W0:Y:S02]  /*0890*/  F2I.FTZ.TRUNC.NTZ R0, R0 ;  /* 0x0000000000007305 */ /* 0x000e24000021f100 */
[----:B0-----:R-:W-:Y:S01]  /*08a0*/  PRMT R17, R0, 0x7610, R17 ;  /* 0x0000761000117816 */ /* 0x001fe20000000011 */
[----:B------:R-:W-:Y:S05]  /*08b0*/  BRA `(.L_x_10201) ;  /* 0x000006e000007947 */ /* 0x000fea0003800000 */
.L_x_10208:
        /* <DEDUP_REMOVED lines=10> */
.L_x_10215:
        /* <DEDUP_REMOVED lines=21> */
.L_x_10219:
[----:B------:R-:W-:Y:S05]  /*0ab0*/  BSYNC B1 ;  /* 0x0000000000017941 */ /* 0x000fea0003800000 */
.L_x_10218:
[----:B------:R-:W-:Y:S01]  /*0ac0*/  LEA R5, R0, 0x3b800000, 0x17 ;  /* 0x3b80000000057811 */ /* 0x000fe200078eb8ff */
[----:B------:R-:W-:-:S05]  /*0ad0*/  IMAD.SHL.U32 R0, R3, 0x100000, RZ ;  /* 0x0010000003007824 */ /* 0x000fca00078e00ff */
[----:B------:R-:W-:Y:S02]  /*0ae0*/  LOP3.LUT R0, R5, R0, R6, 0xfe, !PT ;  /* 0x0000000005007212 */ /* 0x000fe400078efe06 */
.L_x_10217:
[----:B------:R-:W-:Y:S05]  /*0af0*/  BSYNC B0 ;  /* 0x0000000000007941 */ /* 0x000fea0003800000 */
.L_x_10216:
[----:B------:R-:W0:Y:S02]  /*0b00*/  F2I.FTZ.TRUNC.NTZ R0, R0 ;  /* 0x0000000000007305 */ /* 0x000e24000021f100 */
[----:B0-----:R-:W-:Y:S01]  /*0b10*/  PRMT R17, R0, 0x7610, R17 ;  /* 0x0000761000117816 */ /* 0x001fe20000000011 */
[----:B------:R-:W-:Y:S05]  /*0b20*/  BRA `(.L_x_10201) ;  /* 0x0000047000007947 */ /* 0x000fea0003800000 */
.L_x_10214:
        /* <DEDUP_REMOVED lines=21> */
.L_x_10223:
[----:B------:R-:W-:Y:S05]  /*0c80*/  BSYNC B1 ;  /* 0x0000000000017941 */ /* 0x000fea0003800000 */
.L_x_10222:
[----:B------:R-:W-:Y:S01]  /*0c90*/  LEA R5, R0, 0x37800000, 0x17 ;  /* 0x3780000000057811 */ /* 0x000fe200078eb8ff */
[----:B------:R-:W-:-:S05]  /*0ca0*/  IMAD.SHL.U32 R0, R3, 0x200000, RZ ;  /* 0x0020000003007824 */ /* 0x000fca00078e00ff */
[----:B------:R-:W-:Y:S02]  /*0cb0*/  LOP3.LUT R0, R5, R0, R6, 0xfe, !PT ;  /* 0x0000000005007212 */ /* 0x000fe400078efe06 */
.L_x_10221:
[----:B------:R-:W-:Y:S05]  /*0cc0*/  BSYNC B0 ;  /* 0x0000000000007941 */ /* 0x000fea0003800000 */
.L_x_10220:
[----:B------:R-:W0:Y:S02]  /*0cd0*/  F2I.FTZ.TRUNC.NTZ R0, R0 ;  /* 0x0000000000007305 */ /* 0x000e24000021f100 */
[----:B0-----:R-:W-:Y:S01]  /*0ce0*/  PRMT R17, R0, 0x7610, R17 ;  /* 0x0000761000117816 */ /* 0x001fe20000000011 */
[----:B------:R-:W-:Y:S05]  /*0cf0*/  BRA `(.L_x_10201) ;  /* 0x000002a000007947 */ /* 0x000fea0003800000 */
.L_x_10213:
        /* <DEDUP_REMOVED lines=14> */
.L_x_10227:
[----:B------:R-:W-:Y:S05]  /*0de0*/  BSYNC B0 ;  /* 0x0000000000007941 */ /* 0x000fea0003800000 */
.L_x_10226:
[----:B------:R-:W0:Y:S02]  /*0df0*/  F2I.FTZ.TRUNC.NTZ R0, R0 ;  /* 0x0000000000007305 */ /* 0x000e24000021f100 */
[----:B0-----:R-:W-:Y:S01]  /*0e00*/  PRMT R17, R0, 0x7610, R17 ;  /* 0x0000761000117816 */ /* 0x001fe20000000011 */
[----:B------:R-:W-:Y:S05]  /*0e10*/  BRA `(.L_x_10201) ;  /* 0x0000018000007947 */ /* 0x000fea0003800000 */
.L_x_10200:
        /* <DEDUP_REMOVED lines=21> */
.L_x_10225:
[----:B------:R0:W5:Y:S01]  /*0f70*/  LDG.E.U16 R17, [R4.64] ;  /* 0x0000002404117981 */ /* 0x000162000c1e1500 */
[----:B------:R-:W-:Y:S05]  /*0f80*/  BRA `(.L_x_10201) ;  /* 0x0000001000007947 */ /* 0x000fea0003800000 */
.L_x_10224:
[----:B------:R0:W5:Y:S02]  /*0f90*/  LDG.E.U16 R17, [R4.64] ;  /* 0x0000002404117981 */ /* 0x000164000c1e1500 */
.L_x_10201:
        /* <DEDUP_REMOVED lines=16> */
.L_x_10231:
[----:B------:R0:W5:Y:S01]  /*10a0*/  LDG.E.U8 R28, [R4.64] ;  /* 0x00000024041c7981 */ /* 0x000162000c1e1100 */
[----:B------:R-:W-:Y:S05]  /*10b0*/  BRA `(.L_x_10233) ;  /* 0x00000d8000007947 */ /* 0x000fea0003800000 */
.L_x_10230:
        /* <DEDUP_REMOVED lines=8> */
.L_x_10235:
[----:B------:R0:W5:Y:S01]  /*1140*/  LDG.E.U16 R28, [R4.64] ;  /* 0x00000024041c7981 */ /* 0x000162000c1e1500 */
[----:B------:R-:W-:Y:S05]  /*1150*/  BRA `(.L_x_10233) ;  /* 0x00000ce000007947 */ /* 0x000fea0003800000 */
.L_x_10234:
[----:B------:R0:W5:Y:S01]  /*1160*/  LDG.E.U16 R28, [R4.64] ;  /* 0x00000024041c7981 */ /* 0x000162000c1e1500 */
[----:B------:R-:W-:Y:S05]  /*1170*/  BRA `(.L_x_10233) ;  /* 0x00000cc000007947 */ /* 0x000fea0003800000 */
.L_x_10229:
        /* <DEDUP_REMOVED lines=9> */
.L_x_10237:
[----:B------:R-:W2:Y:S02]  /*1210*/  LDG.E.U16 R0, [R4.64] ;  /* 0x0000002404007981 */ /* 0x000ea4000c1e1500 */
[----:B--2---:R-:W-:-:S06]  /*1220*/  HADD2.F32 R0, -RZ, R0.H0_H0 ;  /* 0x20000000ff007230 */ /* 0x004fcc0000004100 */
[----:B------:R-:W0:Y:S02]  /*1230*/  F2I.FTZ.TRUNC.NTZ R0, R0 ;  /* 0x0000000000007305 */ /* 0x000e24000021f100 */
[----:B0-----:R-:W-:Y:S01]  /*1240*/  PRMT R28, R0, 0x7610, R28 ;  /* 0x00007610001c7816 */ /* 0x001fe2000000001c */
[----:B------:R-:W-:Y:S05]  /*1250*/  BRA `(.L_x_10233) ;  /* 0x00000be000007947 */ /* 0x000fea0003800000 */
.L_x_10236:
        /* <DEDUP_REMOVED lines=9> */
.L_x_10239:
[----:B------:R-:W2:Y:S02]  /*12f0*/  LDG.E.U16 R4, [R4.64] ;  /* 0x0000002404047981 */ /* 0x000ea4000c1e1500 */
[----:B--2---:R-:W-:-:S06]  /*1300*/  HADD2.F32 R0, -RZ, R4.H0_H0 ;  /* 0x20000004ff007230 */ /* 0x004fcc0000004100 */
[----:B------:R-:W0:Y:S02]  /*1310*/  F2I.FTZ.TRUNC.NTZ R0, R0 ;  /* 0x0000000000007305 */ /* 0x000e24000021f100 */
[----:B0-----:R-:W-:Y:S01]  /*1320*/  PRMT R28, R0, 0x7610, R28 ;  /* 0x00007610001c7816 */ /* 0x001fe2000000001c */
[----:B------:R-:W-:Y:S05]  /*1330*/  BRA `(.L_x_10233) ;  /* 0x00000b0000007947 */ /* 0x000fea0003800000 */
.L_x_10238:
[----:B------:R-:W2:Y:S02]  /*1340*/  LDG.E.64 R4, [R4.64] ;  /* 0x0000002404047981 */ /* 0x000ea4000c1e1b00 */
[----:B--2---:R0:W2:Y:S01]  /*1350*/  F2I.F64.TRUNC R28, R4 ;  /* 0x00000004001c7311 */ /* 0x0040a2000030d100 */
[----:B------:R-:W-:Y:S05]  /*1360*/  BRA `(.L_x_10233) ;  /* 0x00000ad000007947 */ /* 0x000fea0003800000 */
.L_x_10228:
        /* <DEDUP_REMOVED lines=12> */
.L_x_10242:
[----:B------:R-:W2:Y:S02]  /*1430*/  LDG.E.64 R4, [R4.64] ;  /* 0x0000002404047981 */ /* 0x000ea4000c1e1b00 */
[----:B--2---:R0:W2:Y:S01]  /*1440*/  F2I.F64.TRUNC R28, R4 ;  /* 0x00000004001c7311 */ /* 0x0040a2000030d100 */
[----:B------:R-:W-:Y:S05]  /*1450*/  BRA `(.L_x_10233) ;  /* 0x000009e000007947 */ /* 0x000fea0003800000 */
.L_x_10241:
        /* <DEDUP_REMOVED lines=28> */
.L_x_10244:
        /* <DEDUP_REMOVED lines=15> */
.L_x_10243:
[----:B------:R-:W2:Y:S02]  /*1710*/  LDG.E.U16 R0, [R4.64] ;  /* 0x0000002404007981 */ /* 0x000ea4000c1e1500 */
[----:B--2---:R-:W-:-:S06]  /*1720*/  PRMT R0, RZ, 0x5410, R0 ;  /* 0x00005410ff007816 */ /* 0x004fcc0000000000 */
[----:B------:R-:W0:Y:S02]  /*1730*/  F2I.FTZ.TRUNC.NTZ R0, R0 ;  /* 0x0000000000007305 */ /* 0x000e24000021f100 */
[----:B0-----:R-:W-:Y:S01]  /*1740*/  PRMT R28, R0, 0x7610, R28 ;  /* 0x00007610001c7816 */ /* 0x001fe2000000001c */
[----:B------:R-:W-:Y:S05]  /*1750*/  BRA `(.L_x_10233) ;  /* 0x000006e000007947 */ /* 0x000fea0003800000 */
.L_x_10240:
        /* <DEDUP_REMOVED lines=10> */
.L_x_10247:
        /* <DEDUP_REMOVED lines=21> */
.L_x_10251:
[----:B------:R-:W-:Y:S05]  /*1950*/  BSYNC B1 ;  /* 0x0000000000017941 */ /* 0x000fea0003800000 */
.L_x_10250:
[----:B------:R-:W-:Y:S01]  /*1960*/  LEA R5, R0, 0x3b800000, 0x17 ;  /* 0x3b80000000057811 */ /* 0x000fe200078eb8ff */
[----:B------:R-:W-:-:S05]  /*1970*/  IMAD.SHL.U32 R0, R3, 0x100000, RZ ;  /* 0x0010000003007824 */ /* 0x000fca00078e00ff */
[----:B------:R-:W-:Y:S02]  /*1980*/  LOP3.LUT R0, R5, R0, R6, 0xfe, !PT ;  /* 0x0000000005007212 */ /* 0x000fe400078efe06 */
.L_x_10249:
[----:B------:R-:W-:Y:S05]  /*1990*/  BSYNC B0 ;  /* 0x0000000000007941 */ /* 0x000fea0003800000 */
.L_x_10248:
[----:B------:R-:W0:Y:S02]  /*19a0*/  F2I.FTZ.TRUNC.NTZ R0, R0 ;  /* 0x0000000000007305 */ /* 0x000e24000021f100 */
[----:B0-----:R-:W-:Y:S01]  /*19b0*/  PRMT R28, R0, 0x7610, R28 ;  /* 0x00007610001c7816 */ /* 0x001fe2000000001c */
[----:B------:R-:W-:Y:S05]  /*19c0*/  BRA `(.L_x_10233) ;  /* 0x0000047000007947 */ /* 0x000fea0003800000 */
.L_x_10246:
        /* <DEDUP_REMOVED lines=21> */
.L_x_10255:
[----:B------:R-:W-:Y:S05]  /*1b20*/  BSYNC B1 ;  /* 0x0000000000017941 */ /* 0x000fea0003800000 */
.L_x_10254:
[----:B------:R-:W-:Y:S01]  /*1b30*/  LEA R5, R0, 0x37800000, 0x17 ;  /* 0x3780000000057811 */ /* 0x000fe200078eb8ff */
[----:B------:R-:W-:-:S05]  /*1b40*/  IMAD.SHL.U32 R0, R3, 0x200000, RZ ;  /* 0x0020000003007824 */ /* 0x000fca00078e00ff */
[----:B------:R-:W-:Y:S02]  /*1b50*/  LOP3.LUT R0, R5, R0, R6, 0xfe, !PT ;  /* 0x0000000005007212 */ /* 0x000fe400078efe06 */
.L_x_10253:
[----:B------:R-:W-:Y:S05]  /*1b60*/  BSYNC B0 ;  /* 0x0000000000007941 */ /* 0x000fea0003800000 */
.L_x_10252:
[----:B------:R-:W0:Y:S02]  /*1b70*/  F2I.FTZ.TRUNC.NTZ R0, R0 ;  /* 0x0000000000007305 */ /* 0x000e24000021f100 */
[----:B0-----:R-:W-:Y:S01]  /*1b80*/  PRMT R28, R0, 0x7610, R28 ;  /* 0x00007610001c7816 */ /* 0x001fe2000000001c */
[----:B------:R-:W-:Y:S05]  /*1b90*/  BRA `(.L_x_10233) ;  /* 0x000002a000007947 */ /* 0x000fea0003800000 */
.L_x_10245:
        /* <DEDUP_REMOVED lines=14> */
.L_x_10259:
[----:B------:R-:W-:Y:S05]  /*1c80*/  BSYNC B0 ;  /* 0x0000000000007941 */ /* 0x000fea0003800000 */
.L_x_10258:
[----:B------:R-:W0:Y:S02]  /*1c90*/  F2I.FTZ.TRUNC.NTZ R0, R0 ;  /* 0x0000000000007305 */ /* 0x000e24000021f100 */
[----:B0-----:R-:W-:Y:S01]  /*1ca0*/  PRMT R28, R0, 0x7610, R28 ;  /* 0x00007610001c7816 */ /* 0x001fe2000000001c */
[----:B------:R-:W-:Y:S05]  /*1cb0*/  BRA `(.L_x_10233) ;  /* 0x0000018000007947 */ /* 0x000fea0003800000 */
.L_x_10232:
        /* <DEDUP_REMOVED lines=21> */
.L_x_10257:
[----:B------:R0:W5:Y:S01]  /*1e10*/  LDG.E.U16 R28, [R4.64] ;  /* 0x00000024041c7981 */ /* 0x000162000c1e1500 */
[----:B------:R-:W-:Y:S05]  /*1e20*/  BRA `(.L_x_10233) ;  /* 0x0000001000007947 */ /* 0x000fea0003800000 */
.L_x_10256:
[----:B------:R0:W5:Y:S02]  /*1e30*/  LDG.E.U16 R28, [R4.64] ;  /* 0x00000024041c7981 */ /* 0x000164000c1e1500 */
.L_x_10233:
[----:B------:R-:W3:Y:S02]  /*1e40*/  S2R R23, SR_TID.X ;  /* 0x0000000000177919 */ /* 0x000ee40000002100 */
[----:B---3--:R-:W-:Y:S02]  /*1e50*/  IADD3 R23, R23, 0x80, RZ ;  /* 0x0000008017177810 */ /* 0x008fe40007ffe0ff */
.L_x_10195:
[----:B-1-3--:R-:W-:Y:S05]  /*1e60*/  BSYNC B6 ;  /* 0x0000000000067941 */ /* 0x00afea0003800000 */
.L_x_10194:
        /* <DEDUP_REMOVED lines=21> */
.L_x_10265:
[----:B------:R0:W5:Y:S01]  /*1fc0*/  LDG.E.U8 R27, [R4.64] ;  /* 0x00000024041b7981 */ /* 0x000162000c1e1100 */
[----:B------:R-:W-:Y:S05]  /*1fd0*/  BRA `(.L_x_10267) ;  /* 0x00000d8000007947 */ /* 0x000fea0003800000 */
.L_x_10264:
        /* <DEDUP_REMOVED lines=8> */
.L_x_10269:
[----:B------:R0:W5:Y:S01]  /*2060*/  LDG.E.U16 R27, [R4.64] ;  /* 0x00000024041b7981 */ /* 0x000162000c1e1500 */
[----:B------:R-:W-:Y:S05]  /*2070*/  BRA `(.L_x_10267) ;  /* 0x00000ce000007947 */ /* 0x000fea0003800000 */
.L_x_10268:
[----:B------:R0:W5:Y:S01]  /*2080*/  LDG.E.U16 R27, [R4.64] ;  /* 0x00000024041b7981 */ /* 0x000162000c1e1500 */
[----:B------:R-:W-:Y:S05]  /*2090*/  BRA `(.L_x_10267) ;  /* 0x00000cc000007947 */ /* 0x000fea0003800000 */
.L_x_10263:
        /* <DEDUP_REMOVED lines=9> */
.L_x_10271:
[----:B------:R-:W3:Y:S02]  /*2130*/  LDG.E.U16 R0, [R4.64] ;  /* 0x0000002404007981 */ /* 0x000ee4000c1e1500 */
[----:B---3--:R-:W-:-:S06]  /*2140*/  HADD2.F32 R0, -RZ, R0.H0_H0 ;  /* 0x20000000ff007230 */ /* 0x008fcc0000004100 */
[----:B------:R-:W0:Y:S02]  /*2150*/  F2I.FTZ.TRUNC.NTZ R0, R0 ;  /* 0x0000000000007305 */ /* 0x000e24000021f100 */
[----:B0-----:R-:W-:Y:S01]  /*2160*/  PRMT R27, R0, 0x7610, R27 ;  /* 0x00007610001b7816 */ /* 0x001fe2000000001b */
[----:B------:R-:W-:Y:S05]  /*2170*/  BRA `(.L_x_10267) ;  /* 0x00000be000007947 */ /* 0x000fea0003800000 */
.L_x_10270:
        /* <DEDUP_REMOVED lines=9> */
.L_x_10273:
[----:B------:R-:W3:Y:S02]  /*2210*/  LDG.E.U16 R4, [R4.64] ;  /* 0x0000002404047981 */ /* 0x000ee4000c1e1500 */
[----:B---3--:R-:W-:-:S06]  /*2220*/  HADD2.F32 R0, -RZ, R4.H0_H0 ;  /* 0x20000004ff007230 */ /* 0x008fcc0000004100 */
[----:B------:R-:W0:Y:S02]  /*2230*/  F2I.FTZ.TRUNC.NTZ R0, R0 ;  /* 0x0000000000007305 */ /* 0x000e24000021f100 */
[----:B0-----:R-:W-:Y:S01]  /*2240*/  PRMT R27, R0, 0x7610, R27 ;  /* 0x00007610001b7816 */ /* 0x001fe2000000001b */
[----:B------:R-:W-:Y:S05]  /*2250*/  BRA `(.L_x_10267) ;  /* 0x00000b0000007947 */ /* 0x000fea0003800000 */
.L_x_10272:
[----:B------:R-:W3:Y:S02]  /*2260*/  LDG.E.64 R4, [R4.64] ;  /* 0x0000002404047981 */ /* 0x000ee4000c1e1b00 */
[----:B---3--:R0:W1:Y:S01]  /*2270*/  F2I.F64.TRUNC R27, R4 ;  /* 0x00000004001b7311 */ /* 0x008062000030d100 */
[----:B------:R-:W-:Y:S05]  /*2280*/  BRA `(.L_x_10267) ;  /* 0x00000ad000007947 */ /* 0x000fea0003800000 */
.L_x_10262:
        /* <DEDUP_REMOVED lines=12> */
.L_x_10276:
[----:B------:R-:W3:Y:S02]  /*2350*/  LDG.E.64 R4, [R4.64] ;  /* 0x0000002404047981 */ /* 0x000ee4000c1e1b00 */
[----:B---3--:R0:W1:Y:S01]  /*2360*/  F2I.F64.TRUNC R27, R4 ;  /* 0x00000004001b7311 */ /* 0x008062000030d100 */
[----:B------:R-:W-:Y:S05]  /*2370*/  BRA `(.L_x_10267) ;  /* 0x000009e000007947 */ /* 0x000fea0003800000 */
.L_x_10275:
        /* <DEDUP_REMOVED lines=28> */
.L_x_10278:
        /* <DEDUP_REMOVED lines=15> */
.L_x_10277:
[----:B------:R-:W3:Y:S02]  /*2630*/  LDG.E.U16 R0, [R4.64] ;  /* 0x0000002404007981 */ /* 0x000ee4000c1e1500 */
[----:B---3--:R-:W-:-:S06]  /*2640*/  PRMT R0, RZ, 0x5410, R0 ;  /* 0x00005410ff007816 */ /* 0x008fcc0000000000 */
[----:B------:R-:W0:Y:S02]  /*2650*/  F2I.FTZ.TRUNC.NTZ R0, R0 ;  /* 0x0000000000007305 */ /* 0x000e24000021f100 */
[----:B0-----:R-:W-:Y:S01]  /*2660*/  PRMT R27, R0, 0x7610, R27 ;  /* 0x00007610001b7816 */ /* 0x001fe2000000001b */
[----:B------:R-:W-:Y:S05]  /*2670*/  BRA `(.L_x_10267) ;  /* 0x000006e000007947 */ /* 0x000fea0003800000 */
.L_x_10274:
        /* <DEDUP_REMOVED lines=10> */
.L_x_10281:
        /* <DEDUP_REMOVED lines=21> */
.L_x_10285:
[----:B------:R-:W-:Y:S05]  /*2870*/  BSYNC B1 ;  /* 0x0000000000017941 */ /* 0x000fea0003800000 */
.L_x_10284:
[----:B------:R-:W-:Y:S01]  /*2880*/  LEA R5, R0, 0x3b800000, 0x17 ;  /* 0x3b80000000057811 */ /* 0x000fe200078eb8ff */
[----:B------:R-:W-:-:S05]  /*2890*/  IMAD.SHL.U32 R0, R3, 0x100000, RZ ;  /* 0x0010000003007824 */ /* 0x000fca00078e00ff */
[----:B------:R-:W-:Y:S02]  /*28a0*/  LOP3.LUT R0, R5, R0, R6, 0xfe, !PT ;  /* 0x0000000005007212 */ /* 0x000fe400078efe06 */
.L_x_10283:
[----:B------:R-:W-:Y:S05]  /*28b0*/  BSYNC B0 ;  /* 0x0000000000007941 */ /* 0x000fea0003800000 */
.L_x_10282:
[----:B------:R-:W0:Y:S02]  /*28c0*/  F2I.FTZ.TRUNC.NTZ R0, R0 ;  /* 0x0000000000007305 */ /* 0x000e24000021f100 */
[----:B0-----:R-:W-:Y:S01]  /*28d0*/  PRMT R27, R0, 0x7610, R27 ;  /* 0x00007610001b7816 */ /* 0x001fe2000000001b */
[----:B------:R-:W-:Y:S05]  /*28e0*/  BRA `(.L_x_10267) ;  /* 0x0000047000007947 */ /* 0x000fea0003800000 */
.L_x_10280:
        /* <DEDUP_REMOVED lines=21> */
.L_x_10289:
[----:B------:R-:W-:Y:S05]  /*2a40*/  BSYNC B1 ;  /* 0x0000000000017941 */ /* 0x000fea0003800000 */
.L_x_10288:
[----:B------:R-:W-:Y:S01]  /*2a50*/  LEA R5, R0, 0x37800000, 0x17 ;  /* 0x3780000000057811 */ /* 0x000fe200078eb8ff */
[----:B------:R-:W-:-:S05]  /*2a60*/  IMAD.SHL.U32 R0, R3, 0x200000, RZ ;  /* 0x0020000003007824 */ /* 0x000fca00078e00ff */
[----:B------:R-:W-:Y:S02]  /*2a70*/  LOP3.LUT R0, R5, R0, R6, 0xfe, !PT ;  /* 0x0000000005007212 */ /* 0x000fe400078efe06 */
.L_x_10287:
[----:B------:R-:W-:Y:S05]  /*2a80*/  BSYNC B0 ;  /* 0x0000000000007941 */ /* 0x000fea0003800000 */
.L_x_10286:
[----:B------:R-:W0:Y:S02]  /*2a90*/  F2I.FTZ.TRUNC.NTZ R0, R0 ;  /* 0x0000000000007305 */ /* 0x000e24000021f100 */
[----:B0-----:R-:W-:Y:S01]  /*2aa0*/  PRMT R27, R0, 0x7610, R27 ;  /* 0x00007610001b7816 */ /* 0x001fe2000000001b */
[----:B------:R-:W-:Y:S05]  /*2ab0*/  BRA `(.L_x_10267) ;  /* 0x000002a000007947 */ /* 0x000fea0003800000 */
.L_x_10279:
        /* <DEDUP_REMOVED lines=14> */
.L_x_10293:
[----:B------:R-:W-:Y:S05]  /*2ba0*/  BSYNC B0 ;  /* 0x0000000000007941 */ /* 0x000fea0003800000 */
.L_x_10292:
[----:B------:R-:W0:Y:S02]  /*2bb0*/  F2I.FTZ.TRUNC.NTZ R0, R0 ;  /* 0x0000000000007305 */ /* 0x000e24000021f100 */
[----:B0-----:R-:W-:Y:S01]  /*2bc0*/  PRMT R27, R0, 0x7610, R27 ;  /* 0x00007610001b7816 */ /* 0x001fe2000000001b */
[----:B------:R-:W-:Y:S05]  /*2bd0*/  BRA `(.L_x_10267) ;  /* 0x0000018000007947 */ /* 0x000fea0003800000 */
.L_x_10266:
        /* <DEDUP_REMOVED lines=21> */
.L_x_10291:
[----:B------:R0:W5:Y:S01]  /*2d30*/  LDG.E.U16 R27, [R4.64] ;  /* 0x00000024041b7981 */ /* 0x000162000c1e1500 */
[----:B------:R-:W-:Y:S05]  /*2d40*/  BRA `(.L_x_10267) ;  /* 0x0000001000007947 */ /* 0x000fea0003800000 */
.L_x_10290:
[----:B------:R0:W5:Y:S02]  /*2d50*/  LDG.E.U16 R27, [R4.64] ;  /* 0x00000024041b7981 */ /* 0x000164000c1e1500 */
.L_x_10267:
        /* <DEDUP_REMOVED lines=16> */
.L_x_10297:
[----:B------:R0:W5:Y:S01]  /*2e60*/  LDG.E.U8 R26, [R4.64] ;  /* 0x00000024041a7981 */ /* 0x000162000c1e1100 */
[----:B------:R-:W-:Y:S05]  /*2e70*/  BRA `(.L_x_10299) ;  /* 0x00000d8000007947 */ /* 0x000fea0003800000 */
.L_x_10296:
        /* <DEDUP_REMOVED lines=8> */
.L_x_10301:
[----:B------:R0:W5:Y:S01]  /*2f00*/  LDG.E.U16 R26, [R4.64] ;  /* 0x00000024041a7981 */ /* 0x000162000c1e1500 */
[----:B------:R-:W-:Y:S05]  /*2f10*/  BRA `(.L_x_10299) ;  /* 0x00000ce000007947 */ /* 0x000fea0003800000 */
.L_x_10300:
[----:B------:R0:W5:Y:S01]  /*2f20*/  LDG.E.U16 R26, [R4.64] ;  /* 0x00000024041a7981 */ /* 0x000162000c1e1500 */
[----:B------:R-:W-:Y:S05]  /*2f30*/  BRA `(.L_x_10299) ;  /* 0x00000cc000007947 */ /* 0x000fea0003800000 */
.L_x_10295:
        /* <DEDUP_REMOVED lines=9> */
.L_x_10303:
[----:B------:R-:W3:Y:S02]  /*2fd0*/  LDG.E.U16 R0, [R4.64] ;  /* 0x0000002404007981 */ /* 0x000ee4000c1e1500 */
[----:B---3--:R-:W-:-:S06]  /*2fe0*/  HADD2.F32 R0, -RZ, R0.H0_H0 ;  /* 0x20000000ff007230 */ /* 0x008fcc0000004100 */
[----:B------:R-:W0:Y:S02]  /*2ff0*/  F2I.FTZ.TRUNC.NTZ R0, R0 ;  /* 0x0000000000007305 */ /* 0x000e24000021f100 */
[----:B0-----:R-:W-:Y:S01]  /*3000*/  PRMT R26, R0, 0x7610, R26 ;  /* 0x00007610001a7816 */ /* 0x001fe2000000001a */
[----:B------:R-:W-:Y:S05]  /*3010*/  BRA `(.L_x_10299) ;  /* 0x00000be000007947 */ /* 0x000fea0003800000 */
.L_x_10302:
        /* <DEDUP_REMOVED lines=9> */
.L_x_10305:
[----:B------:R-:W3:Y:S02]  /*30b0*/  LDG.E.U16 R4, [R4.64] ;  /* 0x0000002404047981 */ /* 0x000ee4000c1e1500 */
[----:B---3--:R-:W-:-:S06]  /*30c0*/  HADD2.F32 R0, -RZ, R4.H0_H0 ;  /* 0x20000004ff007230 */ /* 0x008fcc0000004100 */
[----:B------:R-:W0:Y:S02]  /*30d0*/  F2I.FTZ.TRUNC.NTZ R0, R0 ;  /* 0x0000000000007305 */ /* 0x000e24000021f100 */
[----:B0-----:R-:W-:Y:S01]  /*30e0*/  PRMT R26, R0, 0x7610, R26 ;  /* 0x00007610001a7816 */ /* 0x001fe2000000001a */
[----:B------:R-:W-:Y:S05]  /*30f0*/  BRA `(.L_x_10299) ;  /* 0x00000b0000007947 */ /* 0x000fea0003800000 */
.L_x_10304:
[----:B------:R-:W3:Y:S02]  /*3100*/  LDG.E.64 R4, [R4.64] ;  /* 0x0000002404047981 */ /* 0x000ee4000c1e1b00 */
[----:B---3--:R0:W3:Y:S01]  /*3110*/  F2I.F64.TRUNC R26, R4 ;  /* 0x00000004001a7311 */ /* 0x0080e2000030d100 */
[----:B------:R-:W-:Y:S05]  /*3120*/  BRA `(.L_x_10299) ;  /* 0x00000ad000007947 */ /* 0x000fea0003800000 */
.L_x_10294:
        /* <DEDUP_REMOVED lines=12> */
.L_x_10308:
[----:B------:R-:W3:Y:S02]  /*31f0*/  LDG.E.64 R4, [R4.64] ;  /* 0x0000002404047981 */ /* 0x000ee4000c1e1b00 */
[----:B---3--:R0:W3:Y:S01]  /*3200*/  F2I.F64.TRUNC R26, R4 ;  /* 0x00000004001a7311 */ /* 0x0080e2000030d100 */
[----:B------:R-:W-:Y:S05]  /*3210*/  BRA `(.L_x_10299) ;  /* 0x000009e000007947 */ /* 0x000fea0003800000 */
.L_x_10307:
        /* <DEDUP_REMOVED lines=28> */
.L_x_10310:
        /* <DEDUP_REMOVED lines=15> */
.L_x_10309:
[----:B------:R-:W3:Y:S02]  /*34d0*/  LDG.E.U16 R0, [R4.64] ;  /* 0x0000002404007981 */ /* 0x000ee4000c1e1500 */
[----:B---3--:R-:W-:-:S06]  /*34e0*/  PRMT R0, RZ, 0x5410, R0 ;  /* 0x00005410ff007816 */ /* 0x008fcc0000000000 */
[----:B------:R-:W0:Y:S02]  /*34f0*/  F2I.FTZ.TRUNC.NTZ R0, R0 ;  /* 0x0000000000007305 */ /* 0x000e24000021f100 */
[----:B0-----:R-:W-:Y:S01]  /*3500*/  PRMT R26, R0, 0x7610, R26 ;  /* 0x00007610001a7816 */ /* 0x001fe2000000001a */
[----:B------:R-:W-:Y:S05]  /*3510*/  BRA `(.L_x_10299) ;  /* 0x000006e000007947 */ /* 0x000fea0003800000 */
.L_x_10306:
        /* <DEDUP_REMOVED lines=10> */
.L_x_10313:
        /* <DEDUP_REMOVED lines=21> */
.L_x_10317:
[----:B------:R-:W-:Y:S05]  /*3710*/  BSYNC B1 ;  /* 0x0000000000017941 */ /* 0x000fea0003800000 */
.L_x_10316:
[----:B------:R-:W-:Y:S01]  /*3720*/  LEA R5, R0, 0x3b800000, 0x17 ;  /* 0x3b80000000057811 */ /* 0x000fe200078eb8ff */
[----:B------:R-:W-:-:S05]  /*3730*/  IMAD.SHL.U32 R0, R3, 0x100000, RZ ;  /* 0x0010000003007824 */ /* 0x000fca00078e00ff */
[----:B------:R-:W-:Y:S02]  /*3740*/  LOP3.LUT R0, R5, R0, R6, 0xfe, !PT ;  /* 0x0000000005007212 */ /* 0x000fe400078efe06 */
.L_x_10315:
[----:B------:R-:W-:Y:S05]  /*3750*/  BSYNC B0 ;  /* 0x0000000000007941 */ /* 0x000fea0003800000 */
.L_x_10314:
[----:B------:R-:W0:Y:S02]  /*3760*/  F2I.FTZ.TRUNC.NTZ R0, R0 ;  /* 0x0000000000007305 */ /* 0x000e24000021f100 */
[----:B0-----:R-:W-:Y:S01]  /*3770*/  PRMT R26, R0, 0x7610, R26 ;  /* 0x00007610001a7816 */ /* 0x001fe2000000001a */
[----:B------:R-:W-:Y:S05]  /*3780*/  BRA `(.L_x_10299) ;  /* 0x0000047000007947 */ /* 0x000fea0003800000 */
.L_x_10312:
        /* <DEDUP_REMOVED lines=21> */
.L_x_10321:
[----:B------:R-:W-:Y:S05]  /*38e0*/  BSYNC B1 ;  /* 0x0000000000017941 */ /* 0x000fea0003800000 */
.L_x_10320:
[----:B------:R-:W-:Y:S01]  /*38f0*/  LEA R5, R0, 0x37800000, 0x17 ;  /* 0x3780000000057811 */ /* 0x000fe200078eb8ff */
[----:B------:R-:W-:-:S05]  /*3900*/  IMAD.SHL.U32 R0, R3, 0x200000, RZ ;  /* 0x0020000003007824 */ /* 0x000fca00078e00ff */
[----:B------:R-:W-:Y:S02]  /*3910*/  LOP3.LUT R0, R5, R0, R6, 0xfe, !PT ;  /* 0x0000000005007212 */ /* 0x000fe400078efe06 */
.L_x_10319:
[----:B------:R-:W-:Y:S05]  /*3920*/  BSYNC B0 ;  /* 0x0000000000007941 */ /* 0x000fea0003800000 */
.L_x_10318:
[----:B------:R-:W0:Y:S02]  /*3930*/  F2I.FTZ.TRUNC.NTZ R0, R0 ;  /* 0x0000000000007305 */ /* 0x000e24000021f100 */
[----:B0-----:R-:W-:Y:S01]  /*3940*/  PRMT R26, R0, 0x7610, R26 ;  /* 0x00007610001a7816 */ /* 0x001fe2000000001a */
[----:B------:R-:W-:Y:S05]  /*3950*/  BRA `(.L_x_10299) ;  /* 0x000002a000007947 */ /* 0x000fea0003800000 */
.L_x_10311:
        /* <DEDUP_REMOVED lines=14> */
.L_x_10325:
[----:B------:R-:W-:Y:S05]  /*3a40*/  BSYNC B0 ;  /* 0x0000000000007941 */ /* 0x000fea0003800000 */
.L_x_10324:
[----:B------:R-:W0:Y:S02]  /*3a50*/  F2I.FTZ.TRUNC.NTZ R0, R0 ;  /* 0x0000000000007305 */ /* 0x000e24000021f100 */
[----:B0-----:R-:W-:Y:S01]  /*3a60*/  PRMT R26, R0, 0x7610, R26 ;  /* 0x00007610001a7816 */ /* 0x001fe2000000001a */
[----:B------:R-:W-:Y:S05]  /*3a70*/  BRA `(.L_x_10299) ;  /* 0x0000018000007947 */ /* 0x000fea0003800000 */
.L_x_10298:
        /* <DEDUP_REMOVED lines=21> */
.L_x_10323:
[----:B------:R0:W5:Y:S01]  /*3bd0*/  LDG.E.U16 R26, [R4.64] ;  /* 0x00000024041a7981 */ /* 0x000162000c1e1500 */
[----:B------:R-:W-:Y:S05]  /*3be0*/  BRA `(.L_x_10299) ;  /* 0x0000001000007947 */ /* 0x000fea0003800000 */
.L_x_10322:
[----:B------:R0:W5:Y:S02]  /*3bf0*/  LDG.E.U16 R26, [R4.64] ;  /* 0x00000024041a7981 */ /* 0x000164000c1e1500 */
.L_x_10299:
[----:B------:R-:W-:-:S03]  /*3c00*/  IADD3 R23, R23, 0x80, RZ ;  /* 0x0000008017177810 */ /* 0x000fc60007ffe0ff */
.L_x_10261:
[----:B------:R-:W-:Y:S05]  /*3c10*/  BSYNC B6 ;  /* 0x0000000000067941 */ /* 0x000fea0003800000 */
.L_x_10260:
        /* <DEDUP_REMOVED lines=23> */
.L_x_10331:
[----:B------:R0:W5:Y:S01]  /*3d90*/  LDG.E.U8 R22, [R4.64] ;  /* 0x0000002404167981 */ /* 0x000162000c1e1100 */
[----:B------:R-:W-:Y:S05]  /*3da0*/  BRA `(.L_x_10333) ;  /* 0x00000d8000007947 */ /* 0x000fea0003800000 */
.L_x_10330:
        /* <DEDUP_REMOVED lines=8> */
.L_x_10335:
[----:B------:R0:W5:Y:S01]  /*3e30*/  LDG.E.U16 R22, [R4.64] ;  /* 0x0000002404167981 */ /* 0x000162000c1e1500 */
[----:B------:R-:W-:Y:S05]  /*3e40*/  BRA `(.L_x_10333) ;  /* 0x00000ce000007947 */ /* 0x000fea0003800000 */
.L_x_10334:
[----:B------:R0:W5:Y:S01]  /*3e50*/  LDG.E.U16 R22, [R4.64] ;  /* 0x0000002404167981 */ /* 0x000162000c1e1500 */
[----:B------:R-:W-:Y:S05]  /*3e60*/  BRA `(.L_x_10333) ;  /* 0x00000cc000007947 */ /* 0x000fea0003800000 */
.L_x_10329:
        /* <DEDUP_REMOVED lines=9> */
.L_x_10337:
[----:B------:R-:W4:Y:S02]  /*3f00*/  LDG.E.U16 R0, [R4.64] ;  /* 0x0000002404007981 */ /* 0x000f24000c1e1500 */
[----:B----4-:R-:W-:-:S06]  /*3f10*/  HADD2.F32 R0, -RZ, R0.H0_H0 ;  /* 0x20000000ff007230 */ /* 0x010fcc0000004100 */
[----:B------:R-:W0:Y:S02]  /*3f20*/  F2I.FTZ.TRUNC.NTZ R0, R0 ;  /* 0x0000000000007305 */ /* 0x000e24000021f100 */
[----:B0-----:R-:W-:Y:S01]  /*3f30*/  PRMT R22, R0, 0x7610, R22 ;  /* 0x0000761000167816 */ /* 0x001fe20000000016 */
[----:B------:R-:W-:Y:S05]  /*3f40*/  BRA `(.L_x_10333) ;  /* 0x00000be000007947 */ /* 0x000fea0003800000 */
.L_x_10336:
        /* <DEDUP_REMOVED lines=9> */
.L_x_10339:
[----:B------:R-:W4:Y:S02]  /*3fe0*/  LDG.E.U16 R4, [R4.64] ;  /* 0x0000002404047981 */ /* 0x000f24000c1e1500 */
[----:B----4-:R-:W-:-:S06]  /*3ff0*/  HADD2.F32 R0, -RZ, R4.H0_H0 ;  /* 0x20000004ff007230 */ /* 0x010fcc0000004100 */
[----:B------:R-:W0:Y:S02]  /*4000*/  F2I.FTZ.TRUNC.NTZ R0, R0 ;  /* 0x0000000000007305 */ /* 0x000e24000021f100 */
[----:B0-----:R-:W-:Y:S01]  /*4010*/  PRMT R22, R0, 0x7610, R22 ;  /* 0x0000761000167816 */ /* 0x001fe20000000016 */
[----:B------:R-:W-:Y:S05]  /*4020*/  BRA `(.L_x_10333) ;  /* 0x00000b0000007947 */ /* 0x000fea0003800000 */
.L_x_10338:
[----:B------:R-:W4:Y:S02]  /*4030*/  LDG.E.64 R4, [R4.64] ;  /* 0x0000002404047981 */ /* 0x000f24000c1e1b00 */
[----:B----4-:R0:W4:Y:S01]  /*4040*/  F2I.F64.TRUNC R22, R4 ;  /* 0x0000000400167311 */ /* 0x010122000030d100 */
[----:B------:R-:W-:Y:S05]  /*4050*/  BRA `(.L_x_10333) ;  /* 0x00000ad000007947 */ /* 0x000fea0003800000 */
.L_x_10328:
        /* <DEDUP_REMOVED lines=12> */
.L_x_10342:
[----:B------:R-:W4:Y:S02]  /*4120*/  LDG.E.64 R4, [R4.64] ;  /* 0x0000002404047981 */ /* 0x000f24000c1e1b00 */
[----:B----4-:R0:W4:Y:S01]  /*4130*/  F2I.F64.TRUNC R22, R4 ;  /* 0x0000000400167311 */ /* 0x010122000030d100 */
[----:B------:R-:W-:Y:S05]  /*4140*/  BRA `(.L_x_10333) ;  /* 0x000009e000007947 */ /* 0x000fea0003800000 */
.L_x_10341:
        /* <DEDUP_REMOVED lines=28> */
.L_x_10344:
        /* <DEDUP_REMOVED lines=15> */
.L_x_10343:
[----:B------:R-:W4:Y:S02]  /*4400*/  LDG.E.U16 R0, [R4.64] ;  /* 0x0000002404007981 */ /* 0x000f24000c1e1500 */
[----:B----4-:R-:W-:-:S06]  /*4410*/  PRMT R0, RZ, 0x5410, R0 ;  /* 0x00005410ff007816 */ /* 0x010fcc0000000000 */
[----:B------:R-:W0:Y:S02]  /*4420*/  F2I.FTZ.TRUNC.NTZ R0, R0 ;  /* 0x0000000000007305 */ /* 0x000e24000021f100 */
[----:B0-----:R-:W-:Y:S01]  /*4430*/  PRMT R22, R0, 0x7610, R22 ;  /* 0x0000761000167816 */ /* 0x001fe20000000016 */
[----:B------:R-:W-:Y:S05]  /*4440*/  BRA `(.L_x_10333) ;  /* 0x000006e000007947 */ /* 0x000fea0003800000 */
.L_x_10340:
        /* <DEDUP_REMOVED lines=10> */
.L_x_10347:
        /* <DEDUP_REMOVED lines=21> */
.L_x_10351:
[----:B------:R-:W-:Y:S05]  /*4640*/  BSYNC B1 ;  /* 0x0000000000017941 */ /* 0x000fea0003800000 */
.L_x_10350:
[----:B------:R-:W-:Y:S01]  /*4650*/  LEA R5, R0, 0x3b800000, 0x17 ;  /* 0x3b80000000057811 */ /* 0x000fe200078eb8ff */
[----:B------:R-:W-:-:S05]  /*4660*/  IMAD.SHL.U32 R0, R3, 0x100000, RZ ;  /* 0x0010000003007824 */ /* 0x000fca00078e00ff */
[----:B------:R-:W-:Y:S02]  /*4670*/  LOP3.LUT R0, R5, R0, R6, 0xfe, !PT ;  /* 0x0000000005007212 */ /* 0x000fe400078efe06 */
.L_x_10349:
[----:B------:R-:W-:Y:S05]  /*4680*/  BSYNC B0 ;  /* 0x0000000000007941 */ /* 0x000fea0003800000 */
.L_x_10348:
[----:B------:R-:W0:Y:S02]  /*4690*/  F2I.FTZ.TRUNC.NTZ R0, R0 ;  /* 0x0000000000007305 */ /* 0x000e24000021f100 */
[----:B0-----:R-:W-:Y:S01]  /*46a0*/  PRMT R22, R0, 0x7610, R22 ;  /* 0x0000761000167816 */ /* 0x001fe20000000016 */
[----:B------:R-:W-:Y:S05]  /*46b0*/  BRA `(.L_x_10333) ;  /* 0x0000047000007947 */ /* 0x000fea0003800000 */
.L_x_10346:
        /* <DEDUP_REMOVED lines=21> */
.L_x_10355:
[----:B------:R-:W-:Y:S05]  /*4810*/  BSYNC B1 ;  /* 0x0000000000017941 */ /* 0x000fea0003800000 */
.L_x_10354:
[----:B------:R-:W-:Y:S01]  /*4820*/  LEA R5, R0, 0x37800000, 0x17 ;  /* 0x3780000000057811 */ /* 0x000fe200078eb8ff */
[----:B------:R-:W-:-:S05]  /*4830*/  IMAD.SHL.U32 R0, R3, 0x200000, RZ ;  /* 0x0020000003007824 */ /* 0x000fca00078e00ff */
[----:B------:R-:W-:Y:S02]  /*4840*/  LOP3.LUT R0, R5, R0, R6, 0xfe, !PT ;  /* 0x0000000005007212 */ /* 0x000fe400078efe06 */
.L_x_10353:
[----:B------:R-:W-:Y:S05]  /*4850*/  BSYNC B0 ;  /* 0x0000000000007941 */ /* 0x000fea0003800000 */
.L_x_10352:
[----:B------:R-:W0:Y:S02]  /*4860*/  F2I.FTZ.TRUNC.NTZ R0, R0 ;  /* 0x0000000000007305 */ /* 0x000e24000021f100 */
[----:B0-----:R-:W-:Y:S01]  /*4870*/  PRMT R22, R0, 0x7610, R22 ;  /* 0x0000761000167816 */ /* 0x001fe20000000016 */
[----:B------:R-:W-:Y:S05]  /*4880*/  BRA `(.L_x_10333) ;  /* 0x000002a000007947 */ /* 0x000fea0003800000 */
.L_x_10345:
        /* <DEDUP_REMOVED lines=14> */
.L_x_10359:
[----:B------:R-:W-:Y:S05]  /*4970*/  BSYNC B0 ;  /* 0x0000000000007941 */ /* 0x000fea0003800000 */
.L_x_10358:
[----:B------:R-:W0:Y:S02]  /*4980*/  F2I.FTZ.TRUNC.NTZ R0, R0 ;  /* 0x0000000000007305 */ /* 0x000e24000021f100 */
[----:B0-----:R-:W-:Y:S01]  /*4990*/  PRMT R22, R0, 0x7610, R22 ;  /* 0x0000761000167816 */ /* 0x001fe20000000016 */
[----:B------:R-:W-:Y:S05]  /*49a0*/  BRA `(.L_x_10333) ;  /* 0x0000018000007947 */ /* 0x000fea0003800000 */
.L_x_10332:
        /* <DEDUP_REMOVED lines=21> */
.L_x_10357:
[----:B------:R0:W5:Y:S01]  /*4b00*/  LDG.E.U16 R22, [R4.64] ;  /* 0x0000002404167981 */ /* 0x000162000c1e1500 */
[----:B------:R-:W-:Y:S05]  /*4b10*/  BRA `(.L_x_10333) ;  /* 0x0000001000007947 */ /* 0x000fea0003800000 */
.L_x_10356:
[----:B------:R0:W5:Y:S02]  /*4b20*/  LDG.E.U16 R22, [R4.64] ;  /* 0x0000002404167981 */ /* 0x000164000c1e1500 */
.L_x_10333:
        /* <DEDUP_REMOVED lines=16> */
.L_x_10363:
[----:B------:R0:W5:Y:S01]  /*4c30*/  LDG.E.U8 R19, [R4.64] ;  /* 0x0000002404137981 */ /* 0x000162000c1e1100 */
[----:B------:R-:W-:Y:S05]  /*4c40*/  BRA `(.L_x_10365) ;  /* 0x00000d8000007947 */ /* 0x000fea0003800000 */
.L_x_10362:
        /* <DEDUP_REMOVED lines=8> */
.L_x_10367:
[----:B------:R0:W5:Y:S01]  /*4cd0*/  LDG.E.U16 R19, [R4.64] ;  /* 0x0000002404137981 */ /* 0x000162000c1e1500 */
[----:B------:R-:W-:Y:S05]  /*4ce0*/  BRA `(.L_x_10365) ;  /* 0x00000ce000007947 */ /* 0x000fea0003800000 */
.L_x_10366:
[----:B------:R0:W5:Y:S01]  /*4cf0*/  LDG.E.U16 R19, [R4.64] ;  /* 0x0000002404137981 */ /* 0x000162000c1e1500 */
[----:B------:R-:W-:Y:S05]  /*4d00*/  BRA `(.L_x_10365) ;  /* 0x00000cc000007947 */ /* 0x000fea0003800000 */
.L_x_10361:
        /* <DEDUP_REMOVED lines=9> */
.L_x_10369:
[----:B----4-:R-:W4:Y:S02]  /*4da0*/  LDG.E.U16 R0, [R4.64] ;  /* 0x0000002404007981 */ /* 0x010f24000c1e1500 */
[----:B----4-:R-:W-:-:S06]  /*4db0*/  HADD2.F32 R0, -RZ, R0.H0_H0 ;  /* 0x20000000ff007230 */ /* 0x010fcc0000004100 */
[----:B------:R-:W0:Y:S02]  /*4dc0*/  F2I.FTZ.TRUNC.NTZ R0, R0 ;  /* 0x0000000000007305 */ /* 0x000e24000021f100 */
[----:B0-----:R-:W-:Y:S01]  /*4dd0*/  PRMT R19, R0, 0x7610, R19 ;  /* 0x0000761000137816 */ /* 0x001fe20000000013 */
[----:B------:R-:W-:Y:S05]  /*4de0*/  BRA `(.L_x_10365) ;  /* 0x00000be000007947 */ /* 0x000fea0003800000 */
.L_x_10368:
        /* <DEDUP_REMOVED lines=9> */
.L_x_10371:
[----:B----4-:R-:W4:Y:S02]  /*4e80*/  LDG.E.U16 R4, [R4.64] ;  /* 0x0000002404047981 */ /* 0x010f24000c1e1500 */
[----:B----4-:R-:W-:-:S06]  /*4e90*/  HADD2.F32 R0, -RZ, R4.H0_H0 ;  /* 0x20000004ff007230 */ /* 0x010fcc0000004100 */
[----:B------:R-:W0:Y:S02]  /*4ea0*/  F2I.FTZ.TRUNC.NTZ R0, R0 ;  /* 0x0000000000007305 */ /* 0x000e24000021f100 */
[----:B0-----:R-:W-:Y:S01]  /*4eb0*/  PRMT R19, R0, 0x7610, R19 ;  /* 0x0000761000137816 */ /* 0x001fe20000000013 */
[----:B------:R-:W-:Y:S05]  /*4ec0*/  BRA `(.L_x_10365) ;  /* 0x00000b0000007947 */ /* 0x000fea0003800000 */
.L_x_10370:
[----:B----4-:R-:W4:Y:S02]  /*4ed0*/  LDG.E.64 R4, [R4.64] ;  /* 0x0000002404047981 */ /* 0x010f24000c1e1b00 */
[----:B----4-:R0:W4:Y:S01]  /*4ee0*/  F2I.F64.TRUNC R19, R4 ;  /* 0x0000000400137311 */ /* 0x010122000030d100 */
[----:B------:R-:W-:Y:S05]  /*4ef0*/  BRA `(.L_x_10365) ;  /* 0x00000ad000007947 */ /* 0x000fea0003800000 */
.L_x_10360:
        /* <DEDUP_REMOVED lines=12> */
.L_x_10374:
[----:B----4-:R-:W4:Y:S02]  /*4fc0*/  LDG.E.64 R4, [R4.64] ;  /* 0x0000002404047981 */ /* 0x010f24000c1e1b00 */
[----:B----4-:R0:W4:Y:S01]  /*4fd0*/  F2I.F64.TRUNC R19, R4 ;  /* 0x0000000400137311 */ /* 0x010122000030d100 */
[----:B------:R-:W-:Y:S05]  /*4fe0*/  BRA `(.L_x_10365) ;  /* 0x000009e000007947 */ /* 0x000fea0003800000 */
.L_x_10373:
        /* <DEDUP_REMOVED lines=28> */
.L_x_10376:
        /* <DEDUP_REMOVED lines=15> */
.L_x_10375:
[----:B----4-:R-:W4:Y:S02]  /*52a0*/  LDG.E.U16 R0, [R4.64] ;  /* 0x0000002404007981 */ /* 0x010f24000c1e1500 */
[----:B----4-:R-:W-:-:S06]  /*52b0*/  PRMT R0, RZ, 0x5410, R0 ;  /* 0x00005410ff007816 */ /* 0x010fcc0000000000 */
[----:B------:R-:W0:Y:S02]  /*52c0*/  F2I.FTZ.TRUNC.NTZ R0, R0 ;  /* 0x0000000000007305 */ /* 0x000e24000021f100 */
[----:B0-----:R-:W-:Y:S01]  /*52d0*/  PRMT R19, R0, 0x7610, R19 ;  /* 0x0000761000137816 */ /* 0x001fe20000000013 */
[----:B------:R-:W-:Y:S05]  /*52e0*/  BRA `(.L_x_10365) ;  /* 0x000006e000007947 */ /* 0x000fea0003800000 */
.L_x_10372:
        /* <DEDUP_REMOVED lines=10> */
.L_x_10379:
        /* <DEDUP_REMOVED lines=21> */
.L_x_10383:
[----:B------:R-:W-:Y:S05]  /*54e0*/  BSYNC B1 ;  /* 0x0000000000017941 */ /* 0x000fea0003800000 */
.L_x_10382:
[----:B------:R-:W-:Y:S01]  /*54f0*/  LEA R5, R0, 0x3b800000, 0x17 ;  /* 0x3b80000000057811 */ /* 0x000fe200078eb8ff */
[----:B------:R-:W-:-:S05]  /*5500*/  IMAD.SHL.U32 R0, R3, 0x100000, RZ ;  /* 0x0010000003007824 */ /* 0x000fca00078e00ff */
[----:B------:R-:W-:Y:S02]  /*5510*/  LOP3.LUT R0, R5, R0, R6, 0xfe, !PT ;  /* 0x0000000005007212 */ /* 0x000fe400078efe06 */
.L_x_10381:
[----:B------:R-:W-:Y:S05]  /*5520*/  BSYNC B0 ;  /* 0x0000000000007941 */ /* 0x000fea0003800000 */
.L_x_10380:
[----:B------:R-:W0:Y:S02]  /*5530*/  F2I.FTZ.TRUNC.NTZ R0, R0 ;  /* 0x0000000000007305 */ /* 0x000e24000021f100 */
[----:B0-----:R-:W-:Y:S01]  /*5540*/  PRMT R19, R0, 0x7610, R19 ;  /* 0x0000761000137816 */ /* 0x001fe20000000013 */
[----:B------:R-:W-:Y:S05]  /*5550*/  BRA `(.L_x_10365) ;  /* 0x0000047000007947 */ /* 0x000fea0003800000 */
.L_x_10378:
        /* <DEDUP_REMOVED lines=21> */
.L_x_10387:
[----:B------:R-:W-:Y:S05]  /*56b0*/  BSYNC B1 ;  /* 0x0000000000017941 */ /* 0x000fea0003800000 */
.L_x_10386:
[----:B------:R-:W-:Y:S01]  /*56c0*/  LEA R5, R0, 0x37800000, 0x17 ;  /* 0x3780000000057811 */ /* 0x000fe200078eb8ff */
[----:B------:R-:W-:-:S05]  /*56d0*/  IMAD.SHL.U32 R0, R3, 0x200000, RZ ;  /* 0x0020000003007824 */ /* 0x000fca00078e00ff */
[----:B------:R-:W-:Y:S02]  /*56e0*/  LOP3.LUT R0, R5, R0, R6, 0xfe, !PT ;  /* 0x0000000005007212 */ /* 0x000fe400078efe06 */
.L_x_10385:
[----:B------:R-:W-:Y:S05]  /*56f0*/  BSYNC B0 ;  /* 0x0000000000007941 */ /* 0x000fea0003800000 */
.L_x_10384:
[----:B------:R-:W0:Y:S02]  /*5700*/  F2I.FTZ.TRUNC.NTZ R0, R0 ;  /* 0x0000000000007305 */ /* 0x000e24000021f100 */
[----:B0-----:R-:W-:Y:S01]  /*5710*/  PRMT R19, R0, 0x7610, R19 ;  /* 0x0000761000137816 */ /* 0x001fe20000000013 */
[----:B------:R-:W-:Y:S05]  /*5720*/  BRA `(.L_x_10365) ;  /* 0x000002a000007947 */ /* 0x000fea0003800000 */
.L_x_10377:
        /* <DEDUP_REMOVED lines=14> */
.L_x_10391:
[----:B------:R-:W-:Y:S05]  /*5810*/  BSYNC B0 ;  /* 0x0000000000007941 */ /* 0x000fea0003800000 */
.L_x_10390:
[----:B------:R-:W0:Y:S02]  /*5820*/  F2I.FTZ.TRUNC.NTZ R0, R0 ;  /* 0x0000000000007305 */ /* 0x000e24000021f100 */
[----:B0-----:R-:W-:Y:S01]  /*5830*/  PRMT R19, R0, 0x7610, R19 ;  /* 0x0000761000137816 */ /* 0x001fe20000000013 */
[----:B------:R-:W-:Y:S05]  /*5840*/  BRA `(.L_x_10365) ;  /* 0x0000018000007947 */ /* 0x000fea0003800000 */
.L_x_10364:
        /* <DEDUP_REMOVED lines=21> */
.L_x_10389:
[----:B------:R0:W5:Y:S01]  /*59a0*/  LDG.E.U16 R19, [R4.64] ;  /* 0x0000002404137981 */ /* 0x000162000c1e1500 */
[----:B------:R-:W-:Y:S05]  /*59b0*/  BRA `(.L_x_10365) ;  /* 0x0000001000007947 */ /* 0x000fea0003800000 */
.L_x_10388:
[----:B------:R0:W5:Y:S02]  /*59c0*/  LDG.E.U16 R19, [R4.64] ;  /* 0x0000002404137981 */ /* 0x000164000c1e1500 */
.L_x_10365:
[----:B------:R-:W-:-:S03]  /*59d0*/  IADD3 R23, R23, 0x80, RZ ;  /* 0x0000008017177810 */ /* 0x000fc60007ffe0ff */
.L_x_10327:
[----:B------:R-:W-:Y:S05]  /*59e0*/  BSYNC B6 ;  /* 0x0000000000067941 */ /* 0x000fea0003800000 */
.L_x_10326:
        /* <DEDUP_REMOVED lines=21> */
.L_x_10397:
[----:B------:R0:W5:Y:S01]  /*5b40*/  LDG.E.U8 R18, [R4.64] ;  /* 0x0000002404127981 */ /* 0x000162000c1e1100 */
[----:B------:R-:W-:Y:S05]  /*5b50*/  BRA `(.L_x_10399) ;  /* 0x00000d8000007947 */ /* 0x000fea0003800000 */
.L_x_10396:
        /* <DEDUP_REMOVED lines=8> */
.L_x_10401:
[----:B------:R0:W5:Y:S01]  /*5be0*/  LDG.E.U16 R18, [R4.64] ;  /* 0x0000002404127981 */ /* 0x000162000c1e1500 */
[----:B------:R-:W-:Y:S05]  /*5bf0*/  BRA `(.L_x_10399) ;  /* 0x00000ce000007947 */ /* 0x000fea0003800000 */
.L_x_10400:
[----:B------:R0:W5:Y:S01]  /*5c00*/  LDG.E.U16 R18, [R4.64] ;  /* 0x0000002404127981 */ /* 0x000162000c1e1500 */
[----:B------:R-:W-:Y:S05]  /*5c10*/  BRA `(.L_x_10399) ;  /* 0x00000cc000007947 */ /* 0x000fea0003800000 */
.L_x_10395:
        /* <DEDUP_REMOVED lines=9> */
.L_x_10403:
[----:B----4-:R-:W4:Y:S02]  /*5cb0*/  LDG.E.U16 R0, [R4.64] ;  /* 0x0000002404007981 */ /* 0x010f24000c1e1500 */
[----:B----4-:R-:W-:-:S06]  /*5cc0*/  HADD2.F32 R0, -RZ, R0.H0_H0 ;  /* 0x20000000ff007230 */ /* 0x010fcc0000004100 */
[----:B------:R-:W0:Y:S02]  /*5cd0*/  F2I.FTZ.TRUNC.NTZ R0, R0 ;  /* 0x0000000000007305 */ /* 0x000e24000021f100 */
[----:B0-----:R-:W-:Y:S01]  /*5ce0*/  PRMT R18, R0, 0x7610, R18 ;  /* 0x0000761000127816 */ /* 0x001fe20000000012 */
[----:B------:R-:W-:Y:S05]  /*5cf0*/  BRA `(.L_x_10399) ;  /* 0x00000be000007947 */ /* 0x000fea0003800000 */
.L_x_10402:
        /* <DEDUP_REMOVED lines=9> */
.L_x_10405:
[----:B----4-:R-:W4:Y:S02]  /*5d90*/  LDG.E.U16 R4, [R4.64] ;  /* 0x0000002404047981 */ /* 0x010f24000c1e1500 */
[----:B----4-:R-:W-:-:S06]  /*5da0*/  HADD2.F32 R0, -RZ, R4.H0_H0 ;  /* 0x20000004ff007230 */ /* 0x010fcc0000004100 */
[----:B------:R-:W0:Y:S02]  /*5db0*/  F2I.FTZ.TRUNC.NTZ R0, R0 ;  /* 0x0000000000007305 */ /* 0x000e24000021f100 */
[----:B0-----:R-:W-:Y:S01]  /*5dc0*/  PRMT R18, R0, 0x7610, R18 ;  /* 0x0000761000127816 */ /* 0x001fe20000000012 */
[----:B------:R-:W-:Y:S05]  /*5dd0*/  BRA `(.L_x_10399) ;  /* 0x00000b0000007947 */ /* 0x000fea0003800000 */
.L_x_10404:
[----:B----4-:R-:W4:Y:S02]  /*5de0*/  LDG.E.64 R4, [R4.64] ;  /* 0x0000002404047981 */ /* 0x010f24000c1e1b00 */
[----:B----4-:R0:W4:Y:S01]  /*5df0*/  F2I.F64.TRUNC R18, R4 ;  /* 0x0000000400127311 */ /* 0x010122000030d100 */
[----:B------:R-:W-:Y:S05]  /*5e00*/  BRA `(.L_x_10399) ;  /* 0x00000ad000007947 */ /* 0x000fea0003800000 */
.L_x_10394:
        /* <DEDUP_REMOVED lines=12> */
.L_x_10408:
[----:B----4-:R-:W4:Y:S02]  /*5ed0*/  LDG.E.64 R4, [R4.64] ;  /* 0x0000002404047981 */ /* 0x010f24000c1e1b00 */
[----:B----4-:R0:W4:Y:S01]  /*5ee0*/  F2I.F64.TRUNC R18, R4 ;  /* 0x0000000400127311 */ /* 0x010122000030d100 */
[----:B------:R-:W-:Y:S05]  /*5ef0*/  BRA `(.L_x_10399) ;  /* 0x000009e000007947 */ /* 0x000fea0003800000 */
.L_x_10407:
        /* <DEDUP_REMOVED lines=28> */
.L_x_10410:
        /* <DEDUP_REMOVED lines=15> */
.L_x_10409:
[----:B----4-:R-:W4:Y:S02]  /*61b0*/  LDG.E.U16 R0, [R4.64] ;  /* 0x0000002404007981 */ /* 0x010f24000c1e1500 */
[----:B----4-:R-:W-:-:S06]  /*61c0*/  PRMT R0, RZ, 0x5410, R0 ;  /* 0x00005410ff007816 */ /* 0x010fcc0000000000 */
[----:B------:R-:W0:Y:S02]  /*61d0*/  F2I.FTZ.TRUNC.NTZ R0, R0 ;  /* 0x0000000000007305 */ /* 0x000e24000021f100 */
[----:B0-----:R-:W-:Y:S01]  /*61e0*/  PRMT R18, R0, 0x7610, R18 ;  /* 0x0000761000127816 */ /* 0x001fe20000000012 */
[----:B------:R-:W-:Y:S05]  /*61f0*/  BRA `(.L_x_10399) ;  /* 0x000006e000007947 */ /* 0x000fea0003800000 */
.L_x_10406:
        /* <DEDUP_REMOVED lines=10> */
.L_x_10413:
        /* <DEDUP_REMOVED lines=21> */
.L_x_10417:
[----:B------:R-:W-:Y:S05]  /*63f0*/  BSYNC B1 ;  /* 0x0000000000017941 */ /* 0x000fea0003800000 */
.L_x_10416:
[----:B------:R-:W-:Y:S01]  /*6400*/  LEA R5, R0, 0x3b800000, 0x17 ;  /* 0x3b80000000057811 */ /* 0x000fe200078eb8ff */
[----:B------:R-:W-:-:S05]  /*6410*/  IMAD.SHL.U32 R0, R3, 0x100000, RZ ;  /* 0x0010000003007824 */ /* 0x000fca00078e00ff */
[----:B------:R-:W-:Y:S02]  /*6420*/  LOP3.LUT R0, R5, R0, R6, 0xfe, !PT ;  /* 0x0000000005007212 */ /* 0x000fe400078efe06 */
.L_x_10415:
[----:B------:R-:W-:Y:S05]  /*6430*/  BSYNC B0 ;  /* 0x0000000000007941 */ /* 0x000fea0003800000 */
.L_x_10414:
[----:B------:R-:W0:Y:S02]  /*6440*/  F2I.FTZ.TRUNC.NTZ R0, R0 ;  /* 0x0000000000007305 */ /* 0x000e24000021f100 */
[----:B0-----:R-:W-:Y:S01]  /*6450*/  PRMT R18, R0, 0x7610, R18 ;  /* 0x0000761000127816 */ /* 0x001fe20000000012 */
[----:B------:R-:W-:Y:S05]  /*6460*/  BRA `(.L_x_10399) ;  /* 0x0000047000007947 */ /* 0x000fea0003800000 */
.L_x_10412:
        /* <DEDUP_REMOVED lines=21> */
.L_x_10421:
[----:B------:R-:W-:Y:S05]  /*65c0*/  BSYNC B1 ;  /* 0x0000000000017941 */ /* 0x000fea0003800000 */
.L_x_10420:
[----:B------:R-:W-:Y:S01]  /*65d0*/  LEA R5, R0, 0x37800000, 0x17 ;  /* 0x3780000000057811 */ /* 0x000fe200078eb8ff */
[----:B------:R-:W-:-:S05]  /*65e0*/  IMAD.SHL.U32 R0, R3, 0x200000, RZ ;  /* 0x0020000003007824 */ /* 0x000fca00078e00ff */
[----:B------:R-:W-:Y:S02]  /*65f0*/  LOP3.LUT R0, R5, R0, R6, 0xfe, !PT ;  /* 0x0000000005007212 */ /* 0x000fe400078efe06 */
.L_x_10419:
[----:B------:R-:W-:Y:S05]  /*6600*/  BSYNC B0 ;  /* 0x0000000000007941 */ /* 0x000fea0003800000 */
.L_x_10418:
[----:B------:R-:W0:Y:S02]  /*6610*/  F2I.FTZ.TRUNC.NTZ R0, R0 ;  /* 0x0000000000007305 */ /* 0x000e24000021f100 */
[----:B0-----:R-:W-:Y:S01]  /*6620*/  PRMT R18, R0, 0x7610, R18 ;  /* 0x0000761000127816 */ /* 0x001fe20000000012 */
[----:B------:R-:W-:Y:S05]  /*6630*/  BRA `(.L_x_10399) ;  /* 0x000002a000007947 */ /* 0x000fea0003800000 */
.L_x_10411:
        /* <DEDUP_REMOVED lines=14> */
.L_x_10425:
[----:B------:R-:W-:Y:S05]  /*6720*/  BSYNC B0 ;  /* 0x0000000000007941 */ /* 0x000fea0003800000 */
.L_x_10424:
[----:B------:R-:W0:Y:S02]  /*6730*/  F2I.FTZ.TRUNC.NTZ R0, R0 ;  /* 0x0000000000007305 */ /* 0x000e24000021f100 */
[----:B0-----:R-:W-:Y:S01]  /*6740*/  PRMT R18, R0, 0x7610, R18 ;  /* 0x0000761000127816 */ /* 0x001fe20000000012 */
[----:B------:R-:W-:Y:S05]  /*6750*/  BRA `(.L_x_10399) ;  /* 0x0000018000007947 */ /* 0x000fea0003800000 */
.L_x_10398:
        /* <DEDUP_REMOVED lines=21> */
.L_x_10423:
[----:B------:R0:W5:Y:S01]  /*68b0*/  LDG.E.U16 R18, [R4.64] ;  /* 0x0000002404127981 */ /* 0x000162000c1e1500 */
[----:B------:R-:W-:Y:S05]  /*68c0*/  BRA `(.L_x_10399) ;  /* 0x0000001000007947 */ /* 0x000fea0003800000 */
.L_x_10422:
[----:B------:R0:W5:Y:S02]  /*68d0*/  LDG.E.U16 R18, [R4.64] ;  /* 0x0000002404127981 */ /* 0x000164000c1e1500 */
.L_x_10399:
        /* <DEDUP_REMOVED lines=16> */
.L_x_10429:
[----:B------:R0:W5:Y:S01]  /*69e0*/  LDG.E.U8 R24, [R4.64] ;  /* 0x0000002404187981 */ /* 0x000162000c1e1100 */
[----:B------:R-:W-:Y:S05]  /*69f0*/  BRA `(.L_x_10393) ;  /* 0x00000d7000007947 */ /* 0x000fea0003800000 */
.L_x_10428:
        /* <DEDUP_REMOVED lines=8> */
.L_x_10432:
[----:B------:R0:W5:Y:S01]  /*6a80*/  LDG.E.U16 R24, [R4.64] ;  /* 0x0000002404187981 */ /* 0x000162000c1e1500 */
[----:B------:R-:W-:Y:S05]  /*6a90*/  BRA `(.L_x_10393) ;  /* 0x00000cd000007947 */ /* 0x000fea0003800000 */
.L_x_10431:
[----:B------:R0:W5:Y:S01]  /*6aa0*/  LDG.E.U16 R24, [R4.64] ;  /* 0x0000002404187981 */ /* 0x000162000c1e1500 */
[----:B------:R-:W-:Y:S05]  /*6ab0*/  BRA `(.L_x_10393) ;  /* 0x00000cb000007947 */ /* 0x000fea0003800000 */
.L_x_10427:
        /* <DEDUP_REMOVED lines=9> */
.L_x_10434:
[----:B----4-:R-:W4:Y:S02]  /*6b50*/  LDG.E.U16 R0, [R4.64] ;  /* 0x0000002404007981 */ /* 0x010f24000c1e1500 */
[----:B----4-:R-:W-:-:S06]  /*6b60*/  HADD2.F32 R0, -RZ, R0.H0_H0 ;  /* 0x20000000ff007230 */ /* 0x010fcc0000004100 */
[----:B------:R-:W0:Y:S02]  /*6b70*/  F2I.FTZ.TRUNC.NTZ R0, R0 ;  /* 0x0000000000007305 */ /* 0x000e24000021f100 */
[----:B0-----:R-:W-:Y:S01]  /*6b80*/  PRMT R24, R0, 0x7610, R24 ;  /* 0x0000761000187816 */ /* 0x001fe20000000018 */
[----:B------:R-:W-:Y:S05]  /*6b90*/  BRA `(.L_x_10393) ;  /* 0x00000bd000007947 */ /* 0x000fea0003800000 */
.L_x_10433:
        /* <DEDUP_REMOVED lines=9> */
.L_x_10436:
[----:B----4-:R-:W4:Y:S02]  /*6c30*/  LDG.E.U16 R4, [R4.64] ;  /* 0x0000002404047981 */ /* 0x010f24000c1e1500 */
[----:B----4-:R-:W-:-:S06]  /*6c40*/  HADD2.F32 R0, -RZ, R4.H0_H0 ;  /* 0x20000004ff007230 */ /* 0x010fcc0000004100 */
[----:B------:R-:W0:Y:S02]  /*6c50*/  F2I.FTZ.TRUNC.NTZ R0, R0 ;  /* 0x0000000000007305 */ /* 0x000e24000021f100 */
[----:B0-----:R-:W-:Y:S01]  /*6c60*/  PRMT R24, R0, 0x7610, R24 ;  /* 0x0000761000187816 */ /* 0x001fe20000000018 */
[----:B------:R-:W-:Y:S05]  /*6c70*/  BRA `(.L_x_10393) ;  /* 0x00000af000007947 */ /* 0x000fea0003800000 */
.L_x_10435:
[----:B----4-:R-:W4:Y:S02]  /*6c80*/  LDG.E.64 R4, [R4.64] ;  /* 0x0000002404047981 */ /* 0x010f24000c1e1b00 */
[----:B----4-:R0:W4:Y:S01]  /*6c90*/  F2I.F64.TRUNC R24, R4 ;  /* 0x0000000400187311 */ /* 0x010122000030d100 */
[----:B------:R-:W-:Y:S05]  /*6ca0*/  BRA `(.L_x_10393) ;  /* 0x00000ac000007947 */ /* 0x000fea0003800000 */
.L_x_10426:
        /* <DEDUP_REMOVED lines=12> */
.L_x_10439:
[----:B----4-:R-:W4:Y:S02]  /*6d70*/  LDG.E.64 R4, [R4.64] ;  /* 0x0000002404047981 */ /* 0x010f24000c1e1b00 */
[----:B----4-:R0:W4:Y:S01]  /*6d80*/  F2I.F64.TRUNC R24, R4 ;  /* 0x0000000400187311 */ /* 0x010122000030d100 */
[----:B------:R-:W-:Y:S05]  /*6d90*/  BRA `(.L_x_10393) ;  /* 0x000009d000007947 */ /* 0x000fea0003800000 */
.L_x_10438:
        /* <DEDUP_REMOVED lines=28> */
.L_x_10441:
        /* <DEDUP_REMOVED lines=15> */
.L_x_10440:
[----:B----4-:R-:W4:Y:S02]  /*7050*/  LDG.E.U16 R0, [R4.64] ;  /* 0x0000002404007981 */ /* 0x010f24000c1e1500 */
[----:B----4-:R-:W-:-:S06]  /*7060*/  PRMT R0, RZ, 0x5410, R0 ;  /* 0x00005410ff007816 */ /* 0x010fcc0000000000 */
[----:B------:R-:W0:Y:S02]  /*7070*/  F2I.FTZ.TRUNC.NTZ R0, R0 ;  /* 0x0000000000007305 */ /* 0x000e24000021f100 */
[----:B0-----:R-:W-:Y:S01]  /*7080*/  PRMT R24, R0, 0x7610, R24 ;  /* 0x0000761000187816 */ /* 0x001fe20000000018 */
[----:B------:R-:W-:Y:S05]  /*7090*/  BRA `(.L_x_10393) ;  /* 0x000006d000007947 */ /* 0x000fea0003800000 */
.L_x_10437:
        /* <DEDUP_REMOVED lines=10> */
.L_x_10444:
        /* <DEDUP_REMOVED lines=21> */
.L_x_10448:
[----:B------:R-:W-:Y:S05]  /*7290*/  BSYNC B1 ;  /* 0x0000000000017941 */ /* 0x000fea0003800000 */
.L_x_10447:
[----:B------:R-:W-:Y:S01]  /*72a0*/  LEA R5, R0, 0x3b800000, 0x17 ;  /* 0x3b80000000057811 */ /* 0x000fe200078eb8ff */
[----:B------:R-:W-:-:S05]  /*72b0*/  IMAD.SHL.U32 R0, R3, 0x100000, RZ ;  /* 0x0010000003007824 */ /* 0x000fca00078e00ff */
[----:B------:R-:W-:Y:S02]  /*72c0*/  LOP3.LUT R0, R5, R0, R6, 0xfe, !PT ;  /* 0x0000000005007212 */ /* 0x000fe400078efe06 */
.L_x_10446:
[----:B------:R-:W-:Y:S05]  /*72d0*/  BSYNC B0 ;  /* 0x0000000000007941 */ /* 0x000fea0003800000 */
.L_x_10445:
[----:B------:R-:W0:Y:S02]  /*72e0*/  F2I.FTZ.TRUNC.NTZ R0, R0 ;  /* 0x0000000000007305 */ /* 0x000e24000021f100 */
[----:B0-----:R-:W-:Y:S01]  /*72f0*/  PRMT R24, R0, 0x7610, R24 ;  /* 0x0000761000187816 */ /* 0x001fe20000000018 */
[----:B------:R-:W-:Y:S05]  /*7300*/  BRA `(.L_x_10393) ;  /* 0x0000046000007947 */ /* 0x000fea0003800000 */
.L_x_10443:
        /* <DEDUP_REMOVED lines=21> */
.L_x_10452:
[----:B------:R-:W-:Y:S05]  /*7460*/  BSYNC B1 ;  /* 0x0000000000017941 */ /* 0x000fea0003800000 */
.L_x_10451:
[----:B------:R-:W-:Y:S01]  /*7470*/  LEA R5, R0, 0x37800000, 0x17 ;  /* 0x3780000000057811 */ /* 0x000fe200078eb8ff */
[----:B------:R-:W-:-:S05]  /*7480*/  IMAD.SHL.U32 R0, R3, 0x200000, RZ ;  /* 0x0020000003007824 */ /* 0x000fca00078e00ff */
[----:B------:R-:W-:Y:S02]  /*7490*/  LOP3.LUT R0, R5, R0, R6, 0xfe, !PT ;  /* 0x0000000005007212 */ /* 0x000fe400078efe06 */
.L_x_10450:
[----:B------:R-:W-:Y:S05]  /*74a0*/  BSYNC B0 ;  /* 0x0000000000007941 */ /* 0x000fea0003800000 */
.L_x_10449:
[----:B------:R-:W0:Y:S02]  /*74b0*/  F2I.FTZ.TRUNC.NTZ R0, R0 ;  /* 0x0000000000007305 */ /* 0x000e24000021f100 */
[----:B0-----:R-:W-:Y:S01]  /*74c0*/  PRMT R24, R0, 0x7610, R24 ;  /* 0x0000761000187816 */ /* 0x001fe20000000018 */
[----:B------:R-:W-:Y:S05]  /*74d0*/  BRA `(.L_x_10393) ;  /* 0x0000029000007947 */ /* 0x000fea0003800000 */
.L_x_10442:
        /* <DEDUP_REMOVED lines=14> */
.L_x_10456:
[----:B------:R-:W-:Y:S05]  /*75c0*/  BSYNC B0 ;  /* 0x0000000000007941 */ /* 0x000fea0003800000 */
.L_x_10455:
[----:B------:R-:W0:Y:S02]  /*75d0*/  F2I.FTZ.TRUNC.NTZ R0, R0 ;  /* 0x0000000000007305 */ /* 0x000e24000021f100 */
[----:B0-----:R-:W-:Y:S01]  /*75e0*/  PRMT R24, R0, 0x7610, R24 ;  /* 0x0000761000187816 */ /* 0x001fe20000000018 */
[----:B------:R-:W-:Y:S05]  /*75f0*/  BRA `(.L_x_10393) ;  /* 0x0000017000007947 */ /* 0x000fea0003800000 */
.L_x_10430:
        /* <DEDUP_REMOVED lines=20> */
.L_x_10454:
[----:B------:R0:W5:Y:S01]  /*7740*/  LDG.E.U16 R24, [R4.64] ;  /* 0x0000002404187981 */ /* 0x000162000c1e1500 */
[----:B------:R-:W-:Y:S05]  /*7750*/  BRA `(.L_x_10393) ;  /* 0x0000001000007947 */ /* 0x000fea0003800000 */
.L_x_10453:
[----:B------:R0:W5:Y:S02]  /*7760*/  LDG.E.U16 R24, [R4.64] ;  /* 0x0000002404187981 */ /* 0x000164000c1e1500 */
.L_x_10393:
[----:B------:R-:W-:Y:S05]  /*7770*/  BSYNC B6 ;  /* 0x0000000000067941 */ /* 0x000fea0003800000 */
.L_x_10392:
        /* <DEDUP_REMOVED lines=9> */
[C---:B--2---:R-:W-:Y:S02]  /*7810*/  @!P0 PRMT R0, R28.reuse, 0x9910, RZ ;  /* 0x000099101c008816 */ /* 0x044fe400000000ff */
[----:B------:R-:W-:Y:S02]  /*7820*/  ISETP.GE.AND P1, PT, R25, R16, PT ;  /* 0x000000101900720c */ /* 0x000fe40003f26270 */
[----:B------:R-:W-:Y:S02]  /*7830*/  @!P0 SHF.L.U32 R0, R17, R0, RZ ;  /* 0x0000000011008219 */ /* 0x000fe400000006ff */
[----:B------:R-:W0:Y:S01]  /*7840*/  LDC.U8 R17, c[0x0][0x190] ;  /* 0x00006400ff117b82 */ /* 0x000e220000000000 */
[----:B----4-:R-:W-:Y:S02]  /*7850*/  @!P5 LOP3.LUT R3, R19, 0xffff, RZ, 0xc0, !PT ;  /* 0x0000ffff1303d812 */ /* 0x010fe400078ec0ff */
[----:B------:R-:W-:-:S02]  /*7860*/  @!P0 LOP3.LUT R28, R28, 0xffff, RZ, 0xc0, !PT ;  /* 0x0000ffff1c1c8812 */ /* 0x000fc400078ec0ff */
[----:B------:R-:W-:Y:S02]  /*7870*/  @!P3 LOP3.LUT R4, R24, 0xffff, RZ, 0xc0, !PT ;  /* 0x0000ffff1804b812 */ /* 0x000fe400078ec0ff */
[----:B------:R-:W-:Y:S02]  /*7880*/  @!P5 ISETP.GT.U32.AND P4, PT, R3, 0xf, PT ;  /* 0x0000000f0300d80c */ /* 0x000fe40003f84070 */
[----:B------:R-:W-:Y:S02]  /*7890*/  @!P0 ISETP.GT.U32.AND P6, PT, R28, 0xf, PT ;  /* 0x0000000f1c00880c */ /* 0x000fe40003fc4070 */
[----:B------:R-:W-:Y:S02]  /*78a0*/  @!P3 ISETP.GT.U32.AND P2, PT, R4, 0xf, PT ;  /* 0x0000000f0400b80c */ /* 0x000fe40003f44070 */
[----:B---3--:R-:W-:Y:S02]  /*78b0*/  @!P1 PRMT R3, R26, 0x9910, RZ ;  /* 0x000099101a039816 */ /* 0x008fe400000000ff */
[----:B------:R-:W-:-:S02]  /*78c0*/  @!P5 LOP3.LUT R22, R22, 0xffff, RZ, 0xc0, !PT ;  /* 0x0000ffff1616d812 */ /* 0x000fc400078ec0ff */
[----:B------:R-:W-:Y:S02]  /*78d0*/  @!P5 PRMT R5, R19, 0x9910, RZ ;  /* 0x000099101305d816 */ /* 0x000fe400000000ff */
[----:B------:R-:W-:Y:S02]  /*78e0*/  @!P3 LOP3.LUT R7, R18, 0xffff, RZ, 0xc0, !PT ;  /* 0x0000ffff1207b812 */ /* 0x000fe400078ec0ff */
[----:B------:R-:W-:Y:S02]  /*78f0*/  @!P3 PRMT R6, R24, 0x9910, RZ ;  /* 0x000099101806b816 */ /* 0x000fe400000000ff */
[----:B-1----:R-:W-:Y:S02]  /*7900*/  @!P1 LOP3.LUT R4, R27, 0xffff, RZ, 0xc0, !PT ;  /* 0x0000ffff1b049812 */ /* 0x002fe400078ec0ff */
[----:B------:R-:W-:Y:S02]  /*7910*/  @!P1 LOP3.LUT R26, R26, 0xffff, RZ, 0xc0, !PT ;  /* 0x0000ffff1a1a9812 */ /* 0x000fe400078ec0ff */
[----:B------:R-:W-:-:S02]  /*7920*/  @!P0 SEL R11, R0, RZ, !P6 ;  /* 0x000000ff000b8207 */ /* 0x000fc40007000000 */
[----:B------:R-:W-:Y:S02]  /*7930*/  @!P1 ISETP.GT.U32.AND P6, PT, R26, 0xf, PT ;  /* 0x0000000f1a00980c */ /* 0x000fe40003fc4070 */
[----:B------:R-:W-:Y:S02]  /*7940*/  @!P5 SHF.L.U32 R5, R22, R5, RZ ;  /* 0x000000051605d219 */ /* 0x000fe400000006ff */
[----:B------:R-:W-:Y:S02]  /*7950*/  @!P3 SHF.L.U32 R6, R7, R6, RZ ;  /* 0x000000060706b219 */ /* 0x000fe400000006ff */
[----:B------:R-:W-:Y:S02]  /*7960*/  @!P1 SHF.L.U32 R3, R4, R3, RZ ;  /* 0x0000000304039219 */ /* 0x000fe400000006ff */
[----:B------:R-:W-:Y:S02]  /*7970*/  @!P5 SEL R18, R5, RZ, !P4 ;  /* 0x000000ff0512d207 */ /* 0x000fe40006000000 */
[----:B------:R-:W-:-:S02]  /*7980*/  @!P3 SEL R19, R6, RZ, !P2 ;  /* 0x000000ff0613b207 */ /* 0x000fc40005000000 */
[----:B------:R-:W-:Y:S01]  /*7990*/  @!P1 SEL R22, R3, RZ, !P6 ;  /* 0x000000ff03169207 */ /* 0x000fe20007000000 */
        /* <DEDUP_REMOVED lines=19> */
.L_x_10462:
[----:B------:R0:W-:Y:S01]  /*7ad0*/  STG.E.U8 [R8.64], R11 ;  /* 0x0000000b08007986 */ /* 0x0001e2000c101124 */
[----:B------:R-:W-:Y:S01]  /*7ae0*/  IMAD.MOV.U32 R23, RZ, RZ, R25 ;  /* 0x000000ffff177224 */ /* 0x000fe200078e0019 */
[----:B------:R-:W-:Y:S05]  /*7af0*/  BRA `(.L_x_10458) ;  /* 0x00000f0000007947 */ /* 0x000fea0003800000 */
.L_x_10461:
        /* <DEDUP_REMOVED lines=8> */
[----:B------:R-:W-:-:S05]  /*7b80*/  SHF.R.S32.HI R5, RZ, 0x1f, R4 ;  /* 0x0000001fff057819 */ /* 0x000fca0000011404 */
[----:B------:R0:W-:Y:S01]  /*7b90*/  STG.E.64 [R8.64], R4 ;  /* 0x0000000408007986 */ /* 0x0001e2000c101b24 */
[----:B------:R-:W-:Y:S05]  /*7ba0*/  BRA `(.L_x_10458) ;  /* 0x00000e5000007947 */ /* 0x000fea0003800000 */
.L_x_10465:
[----:B------:R-:W-:Y:S01]  /*7bb0*/  PRMT R3, R11, 0x9910, RZ ;  /* 0x000099100b037816 */ /* 0x000fe200000000ff */
[----:B------:R-:W-:-:S04]  /*7bc0*/  IMAD.MOV.U32 R23, RZ, RZ, R25 ;  /* 0x000000ffff177224 */ /* 0x000fc800078e0019 */
[----:B------:R0:W-:Y:S01]  /*7bd0*/  STG.E [R8.64], R3 ;  /* 0x0000000308007986 */ /* 0x0001e2000c101924 */
[----:B------:R-:W-:Y:S05]  /*7be0*/  BRA `(.L_x_10458) ;  /* 0x00000e1000007947 */ /* 0x000fea0003800000 */
.L_x_10464:
[----:B------:R0:W-:Y:S01]  /*7bf0*/  STG.E.U16 [R8.64], R11 ;  /* 0x0000000b08007986 */ /* 0x0001e2000c101524 */
[----:B------:R-:W-:Y:S01]  /*7c00*/  IMAD.MOV.U32 R23, RZ, RZ, R25 ;  /* 0x000000ffff177224 */ /* 0x000fe200078e0019 */
[----:B------:R-:W-:Y:S05]  /*7c10*/  BRA `(.L_x_10458) ;  /* 0x00000de000007947 */ /* 0x000fea0003800000 */
.L_x_10460:
        /* <DEDUP_REMOVED lines=10> */
.L_x_10467:
[----:B------:R-:W0:Y:S01]  /*7cc0*/  I2F.S16 R0, R11 ;  /* 0x0000000b00007306 */ /* 0x000e220000101400 */
[----:B------:R-:W-:Y:S01]  /*7cd0*/  IMAD.MOV.U32 R23, RZ, RZ, R25 ;  /* 0x000000ffff177224 */ /* 0x000fe200078e0019 */
[----:B0-----:R-:W-:-:S05]  /*7ce0*/  F2FP.PACK_AB R0, RZ, R0 ;  /* 0x00000000ff00723e */ /* 0x001fca00000000ff */
[----:B------:R0:W-:Y:S01]  /*7cf0*/  STG.E.U16 [R8.64], R0 ;  /* 0x0000000008007986 */ /* 0x0001e2000c101524 */
[----:B------:R-:W-:Y:S05]  /*7d00*/  BRA `(.L_x_10458) ;  /* 0x00000cf000007947 */ /* 0x000fea0003800000 */
.L_x_10466:
        /* <DEDUP_REMOVED lines=11> */
.L_x_10469:
[----:B------:R-:W0:Y:S01]  /*7dc0*/  I2F.S16 R11, R11 ;  /* 0x0000000b000b7306 */ /* 0x000e220000101400 */
[----:B------:R-:W-:Y:S01]  /*7dd0*/  IMAD.MOV.U32 R23, RZ, RZ, R25 ;  /* 0x000000ffff177224 */ /* 0x000fe200078e0019 */
[----:B0-----:R-:W-:-:S04]  /*7de0*/  F2FP.PACK_AB R3, RZ, R11 ;  /* 0x0000000bff03723e */ /* 0x001fc800000000ff */
[----:B------:R-:W-:-:S05]  /*7df0*/  PRMT R3, R3, 0x5410, RZ ;  /* 0x0000541003037816 */ /* 0x000fca00000000ff */
[----:B------:R0:W-:Y:S01]  /*7e00*/  STG.E [R8.64], R3 ;  /* 0x0000000308007986 */ /* 0x0001e2000c101924 */
[----:B------:R-:W-:Y:S05]  /*7e10*/  BRA `(.L_x_10458) ;  /* 0x00000be000007947 */ /* 0x000fea0003800000 */
.L_x_10468:
[----:B------:R-:W0:Y:S01]  /*7e20*/  I2F.F64.S16 R4, R11 ;  /* 0x0000000b00047312 */ /* 0x000e220000101c00 */
[----:B------:R-:W-:Y:S01]  /*7e30*/  IMAD.MOV.U32 R23, RZ, RZ, R25 ;  /* 0x000000ffff177224 */ /* 0x000fe200078e0019 */
[----:B0-----:R0:W-:Y:S01]  /*7e40*/  STG.E.64 [R8.64], R4 ;  /* 0x0000000408007986 */ /* 0x0011e2000c101b24 */
[----:B------:R-:W-:Y:S05]  /*7e50*/  BRA `(.L_x_10458) ;  /* 0x00000ba000007947 */ /* 0x000fea0003800000 */
.L_x_10459:
        /* <DEDUP_REMOVED lines=14> */
.L_x_10472:
[----:B------:R-:W0:Y:S01]  /*7f40*/  I2F.F64.S16 R4, R11 ;  /* 0x0000000b00047312 */ /* 0x000e220000101c00 */
[----:B------:R-:W-:Y:S01]  /*7f50*/  CS2R R6, SRZ ;  /* 0x0000000000067805 */ /* 0x000fe2000001ff00 */
[----:B------:R-:W-:-:S04]  /*7f60*/  IMAD.MOV.U32 R23, RZ, RZ, R25 ;  /* 0x000000ffff177224 */ /* 0x000fc800078e0019 */
[----:B0-----:R0:W-:Y:S01]  /*7f70*/  STG.E.128 [R8.64], R4 ;  /* 0x0000000408007986 */ /* 0x0011e2000c101d24 */
[----:B------:R-:W-:Y:S05]  /*7f80*/  BRA `(.L_x_10458) ;  /* 0x00000a7000007947 */ /* 0x000fea0003800000 */
.L_x_10471:
        /* <DEDUP_REMOVED lines=21> */
.L_x_10476:
[----:B------:R-:W-:Y:S05]  /*80e0*/  BSYNC B0 ;  /* 0x0000000000007941 */ /* 0x000fea0003800000 */
.L_x_10475:
[----:B------:R-:W-:Y:S01]  /*80f0*/  LOP3.LUT R5, R0, R5, RZ, 0xfc, !PT ;  /* 0x0000000500057212 */ /* 0x000fe200078efcff */
[----:B------:R-:W-:-:S04]  /*8100*/  IMAD.MOV.U32 R23, RZ, RZ, R25 ;  /* 0x000000ffff177224 */ /* 0x000fc800078e0019 */
[----:B------:R0:W-:Y:S01]  /*8110*/  STG.E.U8 [R8.64], R5 ;  /* 0x0000000508007986 */ /* 0x0001e2000c101124 */
[----:B------:R-:W-:Y:S05]  /*8120*/  BRA `(.L_x_10458) ;  /* 0x000008d000007947 */ /* 0x000fea0003800000 */
.L_x_10474:
        /* <DEDUP_REMOVED lines=13> */
.L_x_10478:
[----:B------:R-:W-:Y:S01]  /*8200*/  IMAD.MOV.U32 R0, RZ, RZ, 0x7f ;  /* 0x0000007fff007424 */ /* 0x000fe200078e00ff */
[----:B------:R-:W-:-:S04]  /*8210*/  ISETP.GT.U32.AND P0, PT, R3, 0x7f800000, PT ;  /* 0x7f8000000300780c */ /* 0x000fc80003f04070 */
[----:B------:R-:W-:-:S04]  /*8220*/  SEL R0, R0, 0x7c, P0 ;  /* 0x0000007c00007807 */ /* 0x000fc80000000000 */
.L_x_10479:
[----:B------:R-:W-:Y:S05]  /*8230*/  BSYNC B0 ;  /* 0x0000000000007941 */ /* 0x000fea0003800000 */
.L_x_10477:
[----:B------:R-:W-:Y:S01]  /*8240*/  LOP3.LUT R3, R11, 0x80000000, RZ, 0xc0, !PT ;  /* 0x800000000b037812 */ /* 0x000fe200078ec0ff */
[----:B------:R-:W-:-:S03]  /*8250*/  IMAD.MOV.U32 R23, RZ, RZ, R25 ;  /* 0x000000ffff177224 */ /* 0x000fc600078e0019 */
[----:B------:R-:W-:-:S04]  /*8260*/  SHF.R.U32.HI R3, RZ, 0x18, R3 ;  /* 0x00000018ff037819 */ /* 0x000fc80000011603 */
[----:B------:R-:W-:-:S05]  /*8270*/  LOP3.LUT R3, R0, R3, RZ, 0xfc, !PT ;  /* 0x0000000300037212 */ /* 0x000fca00078efcff */
[----:B------:R0:W-:Y:S01]  /*8280*/  STG.E.U8 [R8.64], R3 ;  /* 0x0000000308007986 */ /* 0x0001e2000c101124 */
[----:B------:R-:W-:Y:S05]  /*8290*/  BRA `(.L_x_10458) ;  /* 0x0000076000007947 */ /* 0x000fea0003800000 */
.L_x_10473:
[----:B------:R-:W0:Y:S01]  /*82a0*/  I2F.S16 R0, R11 ;  /* 0x0000000b00007306 */ /* 0x000e220000101400 */
[----:B------:R-:W-:Y:S01]  /*82b0*/  IMAD.MOV.U32 R23, RZ, RZ, R25 ;  /* 0x000000ffff177224 */ /* 0x000fe200078e0019 */
[----:B0-----:R-:W-:-:S05]  /*82c0*/  F2FP.BF16.PACK_AB R0, RZ, R0 ;  /* 0x00000000ff00723e */ /* 0x001fca00000010ff */
[----:B------:R0:W-:Y:S01]  /*82d0*/  STG.E.U16 [R8.64], R0 ;  /* 0x0000000008007986 */ /* 0x0001e2000c101524 */
[----:B------:R-:W-:Y:S05]  /*82e0*/  BRA `(.L_x_10458) ;  /* 0x0000071000007947 */ /* 0x000fea0003800000 */
.L_x_10470:
        /* <DEDUP_REMOVED lines=11> */
.L_x_10482:
        /* <DEDUP_REMOVED lines=17> */
.L_x_10485:
[----:B------:R-:W-:-:S04]  /*84b0*/  LOP3.LUT R3, R11, 0x80000000, RZ, 0xc0, !PT ;  /* 0x800000000b037812 */ /* 0x000fc800078ec0ff */
[----:B------:R-:W-:-:S04]  /*84c0*/  SHF.R.U32.HI R3, RZ, 0x18, R3 ;  /* 0x00000018ff037819 */ /* 0x000fc80000011603 */
[----:B------:R-:W-:-:S04]  /*84d0*/  LOP3.LUT R0, R0, R3, RZ, 0xfc, !PT ;  /* 0x0000000300007212 */ /* 0x000fc800078efcff */
[----:B------:R-:W-:Y:S02]  /*84e0*/  PRMT R4, R0, 0x7610, R4 ;  /* 0x0000761000047816 */ /* 0x000fe40000000004 */
.L_x_10484:
[----:B------:R-:W-:Y:S05]  /*84f0*/  BSYNC B0 ;  /* 0x0000000000007941 */ /* 0x000fea0003800000 */
.L_x_10483:
[----:B------:R0:W-:Y:S01]  /*8500*/  STG.E.U8 [R8.64], R4 ;  /* 0x0000000408007986 */ /* 0x0001e2000c101124 */
[----:B------:R-:W-:Y:S01]  /*8510*/  IMAD.MOV.U32 R23, RZ, RZ, R25 ;  /* 0x000000ffff177224 */ /* 0x000fe200078e0019 */
[----:B------:R-:W-:Y:S05]  /*8520*/  BRA `(.L_x_10458) ;  /* 0x000004d000007947 */ /* 0x000fea0003800000 */
.L_x_10481:
        /* <DEDUP_REMOVED lines=17> */
.L_x_10488:
[----:B------:R-:W-:-:S04]  /*8640*/  LOP3.LUT R3, R11, 0x80000000, RZ, 0xc0, !PT ;  /* 0x800000000b037812 */ /* 0x000fc800078ec0ff */
[----:B------:R-:W-:-:S04]  /*8650*/  SHF.R.U32.HI R3, RZ, 0x18, R3 ;  /* 0x00000018ff037819 */ /* 0x000fc80000011603 */
[----:B------:R-:W-:-:S04]  /*8660*/  LOP3.LUT R0, R0, R3, RZ, 0xfc, !PT ;  /* 0x0000000300007212 */ /* 0x000fc800078efcff */
[----:B------:R-:W-:Y:S02]  /*8670*/  PRMT R4, R0, 0x7610, R4 ;  /* 0x0000761000047816 */ /* 0x000fe40000000004 */
.L_x_10487:
[----:B------:R-:W-:Y:S05]  /*8680*/  BSYNC B0 ;  /* 0x0000000000007941 */ /* 0x000fea0003800000 */
.L_x_10486:
[----:B------:R0:W-:Y:S01]  /*8690*/  STG.E.U8 [R8.64], R4 ;  /* 0x0000000408007986 */ /* 0x0001e2000c101124 */
[----:B------:R-:W-:Y:S01]  /*86a0*/  IMAD.MOV.U32 R23, RZ, RZ, R25 ;  /* 0x000000ffff177224 */ /* 0x000fe200078e0019 */
[----:B------:R-:W-:Y:S05]  /*86b0*/  BRA `(.L_x_10458) ;  /* 0x0000034000007947 */ /* 0x000fea0003800000 */
.L_x_10480:
        /* <DEDUP_REMOVED lines=23> */
.L_x_10463:
        /* <DEDUP_REMOVED lines=21> */
.L_x_10490:
[----:B------:R-:W-:Y:S01]  /*8980*/  PRMT R4, R11, 0x9910, RZ ;  /* 0x000099100b047816 */ /* 0x000fe200000000ff */
[----:B------:R-:W-:-:S03]  /*8990*/  IMAD.MOV.U32 R23, RZ, RZ, R25 ;  /* 0x000000ffff177224 */ /* 0x000fc600078e0019 */
[----:B------:R-:W-:-:S05]  /*89a0*/  SHF.R.S32.HI R5, RZ, 0x1f, R4 ;  /* 0x0000001fff057819 */ /* 0x000fca0000011404 */
[----:B------:R0:W-:Y:S01]  /*89b0*/  STG.E.64 [R8.64], R4 ;  /* 0x0000000408007986 */ /* 0x0001e2000c101b24 */
[----:B------:R-:W-:Y:S05]  /*89c0*/  BRA `(.L_x_10458) ;  /* 0x0000003000007947 */ /* 0x000fea0003800000 */
.L_x_10489:
[----:B------:R-:W-:Y:S01]  /*89d0*/  PRMT R3, R11, 0x9910, RZ ;  /* 0x000099100b037816 */ /* 0x000fe200000000ff */
[----:B------:R-:W-:-:S04]  /*89e0*/  IMAD.MOV.U32 R23, RZ, RZ, R25 ;  /* 0x000000ffff177224 */ /* 0x000fc800078e0019 */
[----:B------:R0:W-:Y:S03]  /*89f0*/  STG.E [R8.64], R3 ;  /* 0x0000000308007986 */ /* 0x0001e6000c101924 */
.L_x_10458:
[----:B0-----:R-:W-:Y:S05]  /*8a00*/  BSYNC B6 ;  /* 0x0000000000067941 */ /* 0x001fea0003800000 */
.L_x_10457:
        /* <DEDUP_REMOVED lines=21> */
.L_x_10496:
[----:B------:R0:W-:Y:S01]  /*8b60*/  STG.E.U8 [R8.64], R22 ;  /* 0x0000001608007986 */ /* 0x0001e2000c101124 */
[----:B------:R-:W-:Y:S05]  /*8b70*/  BRA `(.L_x_10498) ;  /* 0x00000dc000007947 */ /* 0x000fea0003800000 */
.L_x_10495:
        /* <DEDUP_REMOVED lines=10> */
.L_x_10500:
[----:B------:R-:W-:-:S05]  /*8c20*/  PRMT R3, R22, 0x9910, RZ ;  /* 0x0000991016037816 */ /* 0x000fca00000000ff */
[----:B------:R0:W-:Y:S01]  /*8c30*/  STG.E [R8.64], R3 ;  /* 0x0000000308007986 */ /* 0x0001e2000c101924 */
[----:B------:R-:W-:Y:S05]  /*8c40*/  BRA `(.L_x_10498) ;  /* 0x00000cf000007947 */ /* 0x000fea0003800000 */
.L_x_10499:
[----:B------:R0:W-:Y:S01]  /*8c50*/  STG.E.U16 [R8.64], R22 ;  /* 0x0000001608007986 */ /* 0x0001e2000c101524 */
[----:B------:R-:W-:Y:S05]  /*8c60*/  BRA `(.L_x_10498) ;  /* 0x00000cd000007947 */ /* 0x000fea0003800000 */
.L_x_10494:
        /* <DEDUP_REMOVED lines=9> */
.L_x_10502:
[----:B------:R-:W0:Y:S02]  /*8d00*/  I2F.S16 R0, R22 ;  /* 0x0000001600007306 */ /* 0x000e240000101400 */
[----:B0-----:R-:W-:-:S05]  /*8d10*/  F2FP.PACK_AB R0, RZ, R0 ;  /* 0x00000000ff00723e */ /* 0x001fca00000000ff */
[----:B------:R0:W-:Y:S01]  /*8d20*/  STG.E.U16 [R8.64], R0 ;  /* 0x0000000008007986 */ /* 0x0001e2000c101524 */
[----:B------:R-:W-:Y:S05]  /*8d30*/  BRA `(.L_x_10498) ;  /* 0x00000c0000007947 */ /* 0x000fea0003800000 */
.L_x_10501:
        /* <DEDUP_REMOVED lines=10> */
.L_x_10504:
[----:B------:R-:W0:Y:S02]  /*8de0*/  I2F.S16 R22, R22 ;  /* 0x0000001600167306 */ /* 0x000e240000101400 */
[----:B0-----:R-:W-:-:S04]  /*8df0*/  F2FP.PACK_AB R3, RZ, R22 ;  /* 0x00000016ff03723e */ /* 0x001fc800000000ff */
[----:B------:R-:W-:-:S05]  /*8e00*/  PRMT R3, R3, 0x5410, RZ ;  /* 0x0000541003037816 */ /* 0x000fca00000000ff */
[----:B------:R0:W-:Y:S01]  /*8e10*/  STG.E [R8.64], R3 ;  /* 0x0000000308007986 */ /* 0x0001e2000c101924 */
[----:B------:R-:W-:Y:S05]  /*8e20*/  BRA `(.L_x_10498) ;  /* 0x00000b1000007947 */ /* 0x000fea0003800000 */
.L_x_10503:
[----:B------:R-:W0:Y:S02]  /*8e30*/  I2F.F64.S16 R4, R22 ;  /* 0x0000001600047312 */ /* 0x000e240000101c00 */
[----:B0-----:R0:W-:Y:S01]  /*8e40*/  STG.E.64 [R8.64], R4 ;  /* 0x0000000408007986 */ /* 0x0011e2000c101b24 */
[----:B------:R-:W-:Y:S05]  /*8e50*/  BRA `(.L_x_10498) ;  /* 0x00000ae000007947 */ /* 0x000fea0003800000 */
.L_x_10493:
        /* <DEDUP_REMOVED lines=13> */
.L_x_10507:
[----:B------:R-:W0:Y:S01]  /*8f30*/  I2F.F64.S16 R4, R22 ;  /* 0x0000001600047312 */ /* 0x000e220000101c00 */
[----:B------:R-:W-:-:S05]  /*8f40*/  CS2R R6, SRZ ;  /* 0x0000000000067805 */ /* 0x000fca000001ff00 */
[----:B0-----:R0:W-:Y:S01]  /*8f50*/  STG.E.128 [R8.64], R4 ;  /* 0x0000000408007986 */ /* 0x0011e2000c101d24 */
[----:B------:R-:W-:Y:S05]  /*8f60*/  BRA `(.L_x_10498) ;  /* 0x000009d000007947 */ /* 0x000fea0003800000 */
.L_x_10506:
        /* <DEDUP_REMOVED lines=21> */
.L_x_10511:
[----:B------:R-:W-:Y:S05]  /*90c0*/  BSYNC B0 ;  /* 0x0000000000007941 */ /* 0x000fea0003800000 */
.L_x_10510:
[----:B------:R-:W-:-:S05]  /*90d0*/  LOP3.LUT R5, R0, R5, RZ, 0xfc, !PT ;  /* 0x0000000500057212 */ /* 0x000fca00078efcff */
[----:B------:R0:W-:Y:S01]  /*90e0*/  STG.E.U8 [R8.64], R5 ;  /* 0x0000000508007986 */ /* 0x0001e2000c101124 */
[----:B------:R-:W-:Y:S05]  /*90f0*/  BRA `(.L_x_10498) ;  /* 0x0000084000007947 */ /* 0x000fea0003800000 */
.L_x_10509:
        /* <DEDUP_REMOVED lines=13> */
.L_x_10513:
[----:B------:R-:W-:Y:S01]  /*91d0*/  IMAD.MOV.U32 R0, RZ, RZ, 0x7f ;  /* 0x0000007fff007424 */ /* 0x000fe200078e00ff */
[----:B------:R-:W-:-:S04]  /*91e0*/  ISETP.GT.U32.AND P0, PT, R3, 0x7f800000, PT ;  /* 0x7f8000000300780c */ /* 0x000fc80003f04070 */
[----:B------:R-:W-:-:S04]  /*91f0*/  SEL R0, R0, 0x7c, P0 ;  /* 0x0000007c00007807 */ /* 0x000fc80000000000 */
.L_x_10514:
[----:B------:R-:W-:Y:S05]  /*9200*/  BSYNC B0 ;  /* 0x0000000000007941 */ /* 0x000fea0003800000 */
.L_x_10512:
[----:B------:R-:W-:-:S04]  /*9210*/  LOP3.LUT R3, R5, 0x80000000, RZ, 0xc0, !PT ;  /* 0x8000000005037812 */ /* 0x000fc800078ec0ff */
[----:B------:R-:W-:-:S04]  /*9220*/  SHF.R.U32.HI R3, RZ, 0x18, R3 ;  /* 0x00000018ff037819 */ /* 0x000fc80000011603 */
[----:B------:R-:W-:-:S05]  /*9230*/  LOP3.LUT R3, R0, R3, RZ, 0xfc, !PT ;  /* 0x0000000300037212 */ /* 0x000fca00078efcff */
[----:B------:R0:W-:Y:S01]  /*9240*/  STG.E.U8 [R8.64], R3 ;  /* 0x0000000308007986 */ /* 0x0001e2000c101124 */
[----:B------:R-:W-:Y:S05]  /*9250*/  BRA `(.L_x_10498) ;  /* 0x000006e000007947 */ /* 0x000fea0003800000 */
.L_x_10508:
[----:B------:R-:W0:Y:S02]  /*9260*/  I2F.S16 R0, R22 ;  /* 0x0000001600007306 */ /* 0x000e240000101400 */
[----:B0-----:R-:W-:-:S05]  /*9270*/  F2FP.BF16.PACK_AB R0, RZ, R0 ;  /* 0x00000000ff00723e */ /* 0x001fca00000010ff */
[----:B------:R0:W-:Y:S01]  /*9280*/  STG.E.U16 [R8.64], R0 ;  /* 0x0000000008007986 */ /* 0x0001e2000c101524 */
[----:B------:R-:W-:Y:S05]  /*9290*/  BRA `(.L_x_10498) ;  /* 0x000006a000007947 */ /* 0x000fea0003800000 */
.L_x_10505:
        /* <DEDUP_REMOVED lines=10> */
.L_x_10517:
        /* <DEDUP_REMOVED lines=17> */
.L_x_10520:
[----:B------:R-:W-:-:S04]  /*9450*/  LOP3.LUT R3, R5, 0x80000000, RZ, 0xc0, !PT ;  /* 0x8000000005037812 */ /* 0x000fc800078ec0ff */
[----:B------:R-:W-:-:S04]  /*9460*/  SHF.R.U32.HI R3, RZ, 0x18, R3 ;  /* 0x00000018ff037819 */ /* 0x000fc80000011603 */
[----:B------:R-:W-:-:S04]  /*9470*/  LOP3.LUT R0, R0, R3, RZ, 0xfc, !PT ;  /* 0x0000000300007212 */ /* 0x000fc800078efcff */
[----:B------:R-:W-:Y:S02]  /*9480*/  PRMT R4, R0, 0x7610, R4 ;  /* 0x0000761000047816 */ /* 0x000fe40000000004 */
.L_x_10519:
[----:B------:R-:W-:Y:S05]  /*9490*/  BSYNC B0 ;  /* 0x0000000000007941 */ /* 0x000fea0003800000 */
.L_x_10518:
[----:B------:R0:W-:Y:S01]  /*94a0*/  STG.E.U8 [R8.64], R4 ;  /* 0x0000000408007986 */ /* 0x0001e2000c101124 */
[----:B------:R-:W-:Y:S05]  /*94b0*/  BRA `(.L_x_10498) ;  /* 0x0000048000007947 */ /* 0x000fea0003800000 */
.L_x_10516:
        /* <DEDUP_REMOVED lines=17> */
.L_x_10523:
[----:B------:R-:W-:-:S04]  /*95d0*/  LOP3.LUT R3, R5, 0x80000000, RZ, 0xc0, !PT ;  /* 0x8000000005037812 */ /* 0x000fc800078ec0ff */
[----:B------:R-:W-:-:S04]  /*95e0*/  SHF.R.U32.HI R3, RZ, 0x18, R3 ;  /* 0x00000018ff037819 */ /* 0x000fc80000011603 */
[----:B------:R-:W-:-:S04]  /*95f0*/  LOP3.LUT R0, R0, R3, RZ, 0xfc, !PT ;  /* 0x0000000300007212 */ /* 0x000fc800078efcff */
[----:B------:R-:W-:Y:S02]  /*9600*/  PRMT R4, R0, 0x7610, R4 ;  /* 0x0000761000047816 */ /* 0x000fe40000000004 */
.L_x_10522:
[----:B------:R-:W-:Y:S05]  /*9610*/  BSYNC B0 ;  /* 0x0000000000007941 */ /* 0x000fea0003800000 */
.L_x_10521:
[----:B------:R0:W-:Y:S01]  /*9620*/  STG.E.U8 [R8.64], R4 ;  /* 0x0000000408007986 */ /* 0x0001e2000c101124 */
[----:B------:R-:W-:Y:S05]  /*9630*/  BRA `(.L_x_10498) ;  /* 0x0000030000007947 */ /* 0x000fea0003800000 */
.L_x_10515:
        /* <DEDUP_REMOVED lines=22> */
.L_x_10497:
        /* <DEDUP_REMOVED lines=20> */
.L_x_10525:
[----:B------:R-:W-:-:S04]  /*98e0*/  PRMT R4, R22, 0x9910, RZ ;  /* 0x0000991016047816 */ /* 0x000fc800000000ff */
[----:B------:R-:W-:-:S05]  /*98f0*/  SHF.R.S32.HI R5, RZ, 0x1f, R4 ;  /* 0x0000001fff057819 */ /* 0x000fca0000011404 */
[----:B------:R0:W-:Y:S01]  /*9900*/  STG.E.64 [R8.64], R4 ;  /* 0x0000000408007986 */ /* 0x0001e2000c101b24 */
[----:B------:R-:W-:Y:S05]  /*9910*/  BRA `(.L_x_10498) ;  /* 0x0000002000007947 */ /* 0x000fea0003800000 */
.L_x_10524:
[----:B------:R-:W-:-:S05]  /*9920*/  PRMT R3, R22, 0x9910, RZ ;  /* 0x0000991016037816 */ /* 0x000fca00000000ff */
[----:B------:R0:W-:Y:S02]  /*9930*/  STG.E [R8.64], R3 ;  /* 0x0000000308007986 */ /* 0x0001e4000c101924 */
.L_x_10498:
        /* <DEDUP_REMOVED lines=21> */
.L_x_10529:
[----:B------:R0:W-:Y:S01]  /*9a90*/  STG.E.U8 [R8.64], R18 ;  /* 0x0000001208007986 */ /* 0x0001e2000c101124 */
[----:B------:R-:W-:Y:S05]  /*9aa0*/  BRA `(.L_x_10531) ;  /* 0x00000dc000007947 */ /* 0x000fea0003800000 */
.L_x_10528:
        /* <DEDUP_REMOVED lines=10> */
.L_x_10533:
[----:B------:R-:W-:-:S05]  /*9b50*/  PRMT R3, R18, 0x9910, RZ ;  /* 0x0000991012037816 */ /* 0x000fca00000000ff */
[----:B------:R0:W-:Y:S01]  /*9b60*/  STG.E [R8.64], R3 ;  /* 0x0000000308007986 */ /* 0x0001e2000c101924 */
[----:B------:R-:W-:Y:S05]  /*9b70*/  BRA `(.L_x_10531) ;  /* 0x00000cf000007947 */ /* 0x000fea0003800000 */
.L_x_10532:
[----:B------:R0:W-:Y:S01]  /*9b80*/  STG.E.U16 [R8.64], R18 ;  /* 0x0000001208007986 */ /* 0x0001e2000c101524 */
[----:B------:R-:W-:Y:S05]  /*9b90*/  BRA `(.L_x_10531) ;  /* 0x00000cd000007947 */ /* 0x000fea0003800000 */
.L_x_10527:
        /* <DEDUP_REMOVED lines=9> */
.L_x_10535:
[----:B------:R-:W0:Y:S02]  /*9c30*/  I2F.S16 R0, R18 ;  /* 0x0000001200007306 */ /* 0x000e240000101400 */
[----:B0-----:R-:W-:-:S05]  /*9c40*/  F2FP.PACK_AB R0, RZ, R0 ;  /* 0x00000000ff00723e */ /* 0x001fca00000000ff */
[----:B------:R0:W-:Y:S01]  /*9c50*/  STG.E.U16 [R8.64], R0 ;  /* 0x0000000008007986 */ /* 0x0001e2000c101524 */
[----:B------:R-:W-:Y:S05]  /*9c60*/  BRA `(.L_x_10531) ;  /* 0x00000c0000007947 */ /* 0x000fea0003800000 */
.L_x_10534:
        /* <DEDUP_REMOVED lines=10> */
.L_x_10537:
[----:B------:R-:W0:Y:S02]  /*9d10*/  I2F.S16 R18, R18 ;  /* 0x0000001200127306 */ /* 0x000e240000101400 */
[----:B0-----:R-:W-:-:S04]  /*9d20*/  F2FP.PACK_AB R3, RZ, R18 ;  /* 0x00000012ff03723e */ /* 0x001fc800000000ff */
[----:B------:R-:W-:-:S05]  /*9d30*/  PRMT R3, R3, 0x5410, RZ ;  /* 0x0000541003037816 */ /* 0x000fca00000000ff */
[----:B------:R0:W-:Y:S01]  /*9d40*/  STG.E [R8.64], R3 ;  /* 0x0000000308007986 */ /* 0x0001e2000c101924 */
[----:B------:R-:W-:Y:S05]  /*9d50*/  BRA `(.L_x_10531) ;  /* 0x00000b1000007947 */ /* 0x000fea0003800000 */
.L_x_10536:
[----:B------:R-:W0:Y:S02]  /*9d60*/  I2F.F64.S16 R4, R18 ;  /* 0x0000001200047312 */ /* 0x000e240000101c00 */
[----:B0-----:R0:W-:Y:S01]  /*9d70*/  STG.E.64 [R8.64], R4 ;  /* 0x0000000408007986 */ /* 0x0011e2000c101b24 */
[----:B------:R-:W-:Y:S05]  /*9d80*/  BRA `(.L_x_10531) ;  /* 0x00000ae000007947 */ /* 0x000fea0003800000 */
.L_x_10526:
        /* <DEDUP_REMOVED lines=13> */
.L_x_10540:
[----:B------:R-:W0:Y:S01]  /*9e60*/  I2F.F64.S16 R4, R18 ;  /* 0x0000001200047312 */ /* 0x000e220000101c00 */
[----:B------:R-:W-:-:S05]  /*9e70*/  CS2R R6, SRZ ;  /* 0x0000000000067805 */ /* 0x000fca000001ff00 */
[----:B0-----:R0:W-:Y:S01]  /*9e80*/  STG.E.128 [R8.64], R4 ;  /* 0x0000000408007986 */ /* 0x0011e2000c101d24 */
[----:B------:R-:W-:Y:S05]  /*9e90*/  BRA `(.L_x_10531) ;  /* 0x000009d000007947 */ /* 0x000fea0003800000 */
.L_x_10539:
        /* <DEDUP_REMOVED lines=21> */
.L_x_10544:
[----:B------:R-:W-:Y:S05]  /*9ff0*/  BSYNC B0 ;  /* 0x0000000000007941 */ /* 0x000fea0003800000 */
.L_x_10543:
[----:B------:R-:W-:-:S05]  /*a000*/  LOP3.LUT R5, R0, R5, RZ, 0xfc, !PT ;  /* 0x0000000500057212 */ /* 0x000fca00078efcff */
[----:B------:R0:W-:Y:S01]  /*a010*/  STG.E.U8 [R8.64], R5 ;  /* 0x0000000508007986 */ /* 0x0001e2000c101124 */
[----:B------:R-:W-:Y:S05]  /*a020*/  BRA `(.L_x_10531) ;  /* 0x0000084000007947 */ /* 0x000fea0003800000 */
.L_x_10542:
        /* <DEDUP_REMOVED lines=13> */
.L_x_10546:
[----:B------:R-:W-:Y:S01]  /*a100*/  IMAD.MOV.U32 R0, RZ, RZ, 0x7f ;  /* 0x0000007fff007424 */ /* 0x000fe200078e00ff */
[----:B------:R-:W-:-:S04]  /*a110*/  ISETP.GT.U32.AND P0, PT, R3, 0x7f800000, PT ;  /* 0x7f8000000300780c */ /* 0x000fc80003f04070 */
[----:B------:R-:W-:-:S04]  /*a120*/  SEL R0, R0, 0x7c, P0 ;  /* 0x0000007c00007807 */ /* 0x000fc80000000000 */
.L_x_10547:
[----:B------:R-:W-:Y:S05]  /*a130*/  BSYNC B0 ;  /* 0x0000000000007941 */ /* 0x000fea0003800000 */
.L_x_10545:
[----:B------:R-:W-:-:S04]  /*a140*/  LOP3.LUT R3, R5, 0x80000000, RZ, 0xc0, !PT ;  /* 0x8000000005037812 */ /* 0x000fc800078ec0ff */
[----:B------:R-:W-:-:S04]  /*a150*/  SHF.R.U32.HI R3, RZ, 0x18, R3 ;  /* 0x00000018ff037819 */ /* 0x000fc80000011603 */
[----:B------:R-:W-:-:S05]  /*a160*/  LOP3.LUT R3, R0, R3, RZ, 0xfc, !PT ;  /* 0x0000000300037212 */ /* 0x000fca00078efcff */
[----:B------:R0:W-:Y:S01]  /*a170*/  STG.E.U8 [R8.64], R3 ;  /* 0x0000000308007986 */ /* 0x0001e2000c101124 */
[----:B------:R-:W-:Y:S05]  /*a180*/  BRA `(.L_x_10531) ;  /* 0x000006e000007947 */ /* 0x000fea0003800000 */
.L_x_10541:
[----:B------:R-:W0:Y:S02]  /*a190*/  I2F.S16 R0, R18 ;  /* 0x0000001200007306 */ /* 0x000e240000101400 */
[----:B0-----:R-:W-:-:S05]  /*a1a0*/  F2FP.BF16.PACK_AB R0, RZ, R0 ;  /* 0x00000000ff00723e */ /* 0x001fca00000010ff */
[----:B------:R0:W-:Y:S01]  /*a1b0*/  STG.E.U16 [R8.64], R0 ;  /* 0x0000000008007986 */ /* 0x0001e2000c101524 */
[----:B------:R-:W-:Y:S05]  /*a1c0*/  BRA `(.L_x_10531) ;  /* 0x000006a000007947 */ /* 0x000fea0003800000 */
.L_x_10538:
        /* <DEDUP_REMOVED lines=10> */
.L_x_10550:
        /* <DEDUP_REMOVED lines=17> */
.L_x_10553:
[----:B------:R-:W-:-:S04]  /*a380*/  LOP3.LUT R3, R5, 0x80000000, RZ, 0xc0, !PT ;  /* 0x8000000005037812 */ /* 0x000fc800078ec0ff */
[----:B------:R-:W-:-:S04]  /*a390*/  SHF.R.U32.HI R3, RZ, 0x18, R3 ;  /* 0x00000018ff037819 */ /* 0x000fc80000011603 */
[----:B------:R-:W-:-:S04]  /*a3a0*/  LOP3.LUT R0, R0, R3, RZ, 0xfc, !PT ;  /* 0x0000000300007212 */ /* 0x000fc800078efcff */
[----:B------:R-:W-:Y:S02]  /*a3b0*/  PRMT R4, R0, 0x7610, R4 ;  /* 0x0000761000047816 */ /* 0x000fe40000000004 */
.L_x_10552:
[----:B------:R-:W-:Y:S05]  /*a3c0*/  BSYNC B0 ;  /* 0x0000000000007941 */ /* 0x000fea0003800000 */
.L_x_10551:
[----:B------:R0:W-:Y:S01]  /*a3d0*/  STG.E.U8 [R8.64], R4 ;  /* 0x0000000408007986 */ /* 0x0001e2000c101124 */
[----:B------:R-:W-:Y:S05]  /*a3e0*/  BRA `(.L_x_10531) ;  /* 0x0000048000007947 */ /* 0x000fea0003800000 */
.L_x_10549:
        /* <DEDUP_REMOVED lines=17> */
.L_x_10556:
[----:B------:R-:W-:-:S04]  /*a500*/  LOP3.LUT R3, R5, 0x80000000, RZ, 0xc0, !PT ;  /* 0x8000000005037812 */ /* 0x000fc800078ec0ff */
[----:B------:R-:W-:-:S04]  /*a510*/  SHF.R.U32.HI R3, RZ, 0x18, R3 ;  /* 0x00000018ff037819 */ /* 0x000fc80000011603 */
[----:B------:R-:W-:-:S04]  /*a520*/  LOP3.LUT R0, R0, R3, RZ, 0xfc, !PT ;  /* 0x0000000300007212 */ /* 0x000fc800078efcff */
[----:B------:R-:W-:Y:S02]  /*a530*/  PRMT R4, R0, 0x7610, R4 ;  /* 0x0000761000047816 */ /* 0x000fe40000000004 */
.L_x_10555:
[----:B------:R-:W-:Y:S05]  /*a540*/  BSYNC B0 ;  /* 0x0000000000007941 */ /* 0x000fea0003800000 */
.L_x_10554:
[----:B------:R0:W-:Y:S01]  /*a550*/  STG.E.U8 [R8.64], R4 ;  /* 0x0000000408007986 */ /* 0x0001e2000c101124 */
[----:B------:R-:W-:Y:S05]  /*a560*/  BRA `(.L_x_10531) ;  /* 0x0000030000007947 */ /* 0x000fea0003800000 */
.L_x_10548:
        /* <DEDUP_REMOVED lines=22> */
.L_x_10530:
        /* <DEDUP_REMOVED lines=20> */
.L_x_10558:
[----:B------:R-:W-:-:S04]  /*a810*/  PRMT R4, R18, 0x9910, RZ ;  /* 0x0000991012047816 */ /* 0x000fc800000000ff */
[----:B------:R-:W-:-:S05]  /*a820*/  SHF.R.S32.HI R5, RZ, 0x1f, R4 ;  /* 0x0000001fff057819 */ /* 0x000fca0000011404 */
[----:B------:R0:W-:Y:S01]  /*a830*/  STG.E.64 [R8.64], R4 ;  /* 0x0000000408007986 */ /* 0x0001e2000c101b24 */
[----:B------:R-:W-:Y:S05]  /*a840*/  BRA `(.L_x_10531) ;  /* 0x0000002000007947 */ /* 0x000fea0003800000 */
.L_x_10557:
[----:B------:R-:W-:-:S05]  /*a850*/  PRMT R3, R18, 0x9910, RZ ;  /* 0x0000991012037816 */ /* 0x000fca00000000ff */
[----:B------:R0:W-:Y:S02]  /*a860*/  STG.E [R8.64], R3 ;  /* 0x0000000308007986 */ /* 0x0001e4000c101924 */
.L_x_10531:
[----:B------:R-:W-:Y:S02]  /*a870*/  IADD3 R23, R23, 0x80, RZ ;  /* 0x0000008017177810 */ /* 0x000fe40007ffe0ff */
.L_x_10492:
[----:B------:R-:W-:Y:S05]  /*a880*/  BSYNC B6 ;  /* 0x0000000000067941 */ /* 0x000fea0003800000 */
.L_x_10491:
        /* <DEDUP_REMOVED lines=19> */
.L_x_10562:
[----:B------:R-:W-:Y:S01]  /*a9c0*/  STG.E.U8 [R2.64], R19 ;  /* 0x0000001302007986 */ /* 0x000fe2000c101124 */
[----:B------:R-:W-:Y:S05]  /*a9d0*/  EXIT ;  /* 0x000000000000794d */ /* 0x000fea0003800000 */
.L_x_10561:
        /* <DEDUP_REMOVED lines=10> */
.L_x_10565:
[----:B------:R-:W-:-:S05]  /*aa80*/  PRMT R5, R19, 0x9910, RZ ;  /* 0x0000991013057816 */ /* 0x000fca00000000ff */
[----:B------:R-:W-:Y:S01]  /*aa90*/  STG.E [R2.64], R5 ;  /* 0x0000000502007986 */ /* 0x000fe2000c101924 */
[----:B------:R-:W-:Y:S05]  /*aaa0*/  EXIT ;  /* 0x000000000000794d */ /* 0x000fea0003800000 */
.L_x_10564:
[----:B------:R-:W-:Y:S01]  /*aab0*/  STG.E.U16 [R2.64], R19 ;  /* 0x0000001302007986 */ /* 0x000fe2000c101524 */
[----:B------:R-:W-:Y:S05]  /*aac0*/  EXIT ;  /* 0x000000000000794d */ /* 0x000fea0003800000 */
.L_x_10560:
        /* <DEDUP_REMOVED lines=9> */
.L_x_10567:
[----:B------:R-:W0:Y:S02]  /*ab60*/  I2F.S16 R0, R19 ;  /* 0x0000001300007306 */ /* 0x000e240000101400 */
[----:B0-----:R-:W-:-:S05]  /*ab70*/  F2FP.PACK_AB R0, RZ, R0 ;  /* 0x00000000ff00723e */ /* 0x001fca00000000ff */
[----:B------:R-:W-:Y:S01]  /*ab80*/  STG.E.U16 [R2.64], R0 ;  /* 0x0000000002007986 */ /* 0x000fe2000c101524 */
[----:B------:R-:W-:Y:S05]  /*ab90*/  EXIT ;  /* 0x000000000000794d */ /* 0x000fea0003800000 */
.L_x_10566:
        /* <DEDUP_REMOVED lines=10> */
.L_x_10569:
[----:B------:R-:W0:Y:S02]  /*ac40*/  I2F.S16 R19, R19 ;  /* 0x0000001300137306 */ /* 0x000e240000101400 */
[----:B0-----:R-:W-:-:S04]  /*ac50*/  F2FP.PACK_AB R5, RZ, R19 ;  /* 0x00000013ff05723e */ /* 0x001fc800000000ff */
[----:B------:R-:W-:-:S05]  /*ac60*/  PRMT R5, R5, 0x5410, RZ ;  /* 0x0000541005057816 */ /* 0x000fca00000000ff */
[----:B------:R-:W-:Y:S01]  /*ac70*/  STG.E [R2.64], R5 ;  /* 0x0000000502007986 */ /* 0x000fe2000c101924 */
[----:B------:R-:W-:Y:S05]  /*ac80*/  EXIT ;  /* 0x000000000000794d */ /* 0x000fea0003800000 */
.L_x_10568:
[----:B------:R-:W0:Y:S02]  /*ac90*/  I2F.F64.S16 R4, R19 ;  /* 0x0000001300047312 */ /* 0x000e240000101c00 */
[----:B0-----:R-:W-:Y:S01]  /*aca0*/  STG.E.64 [R2.64], R4 ;  /* 0x0000000402007986 */ /* 0x001fe2000c101b24 */
[----:B------:R-:W-:Y:S05]  /*acb0*/  EXIT ;  /* 0x000000000000794d */ /* 0x000fea0003800000 */
.L_x_10559:
        /* <DEDUP_REMOVED lines=13> */
.L_x_10572:
[----:B------:R-:W0:Y:S01]  /*ad90*/  I2F.F64.S16 R4, R19 ;  /* 0x0000001300047312 */ /* 0x000e220000101c00 */
[----:B------:R-:W-:-:S05]  /*ada0*/  CS2R R6, SRZ ;  /* 0x0000000000067805 */ /* 0x000fca000001ff00 */
[----:B0-----:R-:W-:Y:S01]  /*adb0*/  STG.E.128 [R2.64], R4 ;  /* 0x0000000402007986 */ /* 0x001fe2000c101d24 */
[----:B------:R-:W-:Y:S05]  /*adc0*/  EXIT ;  /* 0x000000000000794d */ /* 0x000fea0003800000 */
.L_x_10571:
        /* <DEDUP_REMOVED lines=21> */
.L_x_10576:
[----:B------:R-:W-:Y:S05]  /*af20*/  BSYNC B0 ;  /* 0x0000000000007941 */ /* 0x000fea0003800000 */
.L_x_10575:
[----:B------:R-:W-:-:S05]  /*af30*/  LOP3.LUT R5, R0, R5, RZ, 0xfc, !PT ;  /* 0x0000000500057212 */ /* 0x000fca00078efcff */
[----:B------:R-:W-:Y:S01]  /*af40*/  STG.E.U8 [R2.64], R5 ;  /* 0x0000000502007986 */ /* 0x000fe2000c101124 */
[----:B------:R-:W-:Y:S05]  /*af50*/  EXIT ;  /* 0x000000000000794d */ /* 0x000fea0003800000 */
.L_x_10574:
        /* <DEDUP_REMOVED lines=13> */
.L_x_10578:
[----:B------:R-:W-:Y:S01]  /*b030*/  IMAD.MOV.U32 R0, RZ, RZ, 0x7f ;  /* 0x0000007fff007424 */ /* 0x000fe200078e00ff */
[----:B------:R-:W-:-:S04]  /*b040*/  ISETP.GT.U32.AND P0, PT, R4, 0x7f800000, PT ;  /* 0x7f8000000400780c */ /* 0x000fc80003f04070 */
[----:B------:R-:W-:-:S04]  /*b050*/  SEL R0, R0, 0x7c, P0 ;  /* 0x0000007c00007807 */ /* 0x000fc80000000000 */
.L_x_10579:
[----:B------:R-:W-:Y:S05]  /*b060*/  BSYNC B0 ;  /* 0x0000000000007941 */ /* 0x000fea0003800000 */
.L_x_10577:
[----:B------:R-:W-:-:S04]  /*b070*/  LOP3.LUT R4, R19, 0x80000000, RZ, 0xc0, !PT ;  /* 0x8000000013047812 */ /* 0x000fc800078ec0ff */
[----:B------:R-:W-:-:S04]  /*b080*/  SHF.R.U32.HI R5, RZ, 0x18, R4 ;  /* 0x00000018ff057819 */ /* 0x000fc80000011604 */
[----:B------:R-:W-:-:S05]  /*b090*/  LOP3.LUT R5, R0, R5, RZ, 0xfc, !PT ;  /* 0x0000000500057212 */ /* 0x000fca00078efcff */
[----:B------:R-:W-:Y:S01]  /*b0a0*/  STG.E.U8 [R2.64], R5 ;  /* 0x0000000502007986 */ /* 0x000fe2000c101124 */
[----:B------:R-:W-:Y:S05]  /*b0b0*/  EXIT ;  /* 0x000000000000794d */ /* 0x000fea0003800000 */
.L_x_10573:
[----:B------:R-:W0:Y:S02]  /*b0c0*/  I2F.S16 R0, R19 ;  /* 0x0000001300007306 */ /* 0x000e240000101400 */
[----:B0-----:R-:W-:-:S05]  /*b0d0*/  F2FP.BF16.PACK_AB R0, RZ, R0 ;  /* 0x00000000ff00723e */ /* 0x001fca00000010ff */
[----:B------:R-:W-:Y:S01]  /*b0e0*/  STG.E.U16 [R2.64], R0 ;  /* 0x0000000002007986 */ /* 0x000fe2000c101524 */
[----:B------:R-:W-:Y:S05]  /*b0f0*/  EXIT ;  /* 0x000000000000794d */ /* 0x000fea0003800000 */
.L_x_10570:
        /* <DEDUP_REMOVED lines=10> */
.L_x_10582:
        /* <DEDUP_REMOVED lines=17> */
.L_x_10585:
[----:B------:R-:W-:-:S04]  /*b2b0*/  LOP3.LUT R0, R19, 0x80000000, RZ, 0xc0, !PT ;  /* 0x8000000013007812 */ /* 0x000fc800078ec0ff */
[----:B------:R-:W-:-:S04]  /*b2c0*/  SHF.R.U32.HI R5, RZ, 0x18, R0 ;  /* 0x00000018ff057819 */ /* 0x000fc80000011600 */
[----:B------:R-:W-:-:S04]  /*b2d0*/  LOP3.LUT R4, R4, R5, RZ, 0xfc, !PT ;  /* 0x0000000504047212 */ /* 0x000fc800078efcff */
[----:B------:R-:W-:Y:S02]  /*b2e0*/  PRMT R0, R4, 0x7610, R0 ;  /* 0x0000761004007816 */ /* 0x000fe40000000000 */
.L_x_10584:
[----:B------:R-:W-:Y:S05]  /*b2f0*/  BSYNC B0 ;  /* 0x0000000000007941 */ /* 0x000fea0003800000 */
.L_x_10583:
[----:B------:R-:W-:Y:S01]  /*b300*/  STG.E.U8 [R2.64], R0 ;  /* 0x0000000002007986 */ /* 0x000fe2000c101124 */
[----:B------:R-:W-:Y:S05]  /*b310*/  EXIT ;  /* 0x000000000000794d */ /* 0x000fea0003800000 */
.L_x_10581:
        /* <DEDUP_REMOVED lines=17> */
.L_x_10588:
[----:B------:R-:W-:-:S04]  /*b430*/  LOP3.LUT R0, R19, 0x80000000, RZ, 0xc0, !PT ;  /* 0x8000000013007812 */ /* 0x000fc800078ec0ff */
[----:B------:R-:W-:-:S04]  /*b440*/  SHF.R.U32.HI R5, RZ, 0x18, R0 ;  /* 0x00000018ff057819 */ /* 0x000fc80000011600 */
[----:B------:R-:W-:-:S04]  /*b450*/  LOP3.LUT R4, R4, R5, RZ, 0xfc, !PT ;  /* 0x0000000504047212 */ /* 0x000fc800078efcff */
[----:B------:R-:W-:Y:S02]  /*b460*/  PRMT R0, R4, 0x7610, R0 ;  /* 0x0000761004007816 */ /* 0x000fe40000000000 */
.L_x_10587:
[----:B------:R-:W-:Y:S05]  /*b470*/  BSYNC B0 ;  /* 0x0000000000007941 */ /* 0x000fea0003800000 */
.L_x_10586:
[----:B------:R-:W-:Y:S01]  /*b480*/  STG.E.U8 [R2.64], R0 ;  /* 0x0000000002007986 */ /* 0x000fe2000c101124 */
[----:B------:R-:W-:Y:S05]  /*b490*/  EXIT ;  /* 0x000000000000794d */ /* 0x000fea0003800000 */
.L_x_10580:
        /* <DEDUP_REMOVED lines=22> */
.L_x_10563:
        /* <DEDUP_REMOVED lines=20> */
.L_x_10590:
[----:B------:R-:W-:-:S04]  /*b740*/  PRMT R4, R19, 0x9910, RZ ;  /* 0x0000991013047816 */ /* 0x000fc800000000ff */
[----:B------:R-:W-:-:S05]  /*b750*/  SHF.R.S32.HI R5, RZ, 0x1f, R4 ;  /* 0x0000001fff057819 */ /* 0x000fca0000011404 */
[----:B------:R-:W-:Y:S01]  /*b760*/  STG.E.64 [R2.64], R4 ;  /* 0x0000000402007986 */ /* 0x000fe2000c101b24 */
[----:B------:R-:W-:Y:S05]  /*b770*/  EXIT ;  /* 0x000000000000794d */ /* 0x000fea0003800000 */
.L_x_10589:
[----:B------:R-:W-:-:S05]  /*b780*/  PRMT R5, R19, 0x9910, RZ ;  /* 0x0000991013057816 */ /* 0x000fca00000000ff */
[----:B------:R-:W-:Y:S01]  /*b790*/  STG.E [R2.64], R5 ;  /* 0x0000000502007986 */ /* 0x000fe2000c101924 */
[----:B------:R-:W-:Y:S05]  /*b7a0*/  EXIT ;  /* 0x000000000000794d */ /* 0x000fea0003800000 */
.L_x_10591:
        /* <DEDUP_REMOVED lines=13> */
.L_x_19726:


//--------------------- .text._ZN2at6native18elementwise_kernelILi128ELi4EZNS0_22gpu_kernel_impl_nocastINS0_13BinaryFunctorIsssZZZNS0_18lshift_kernel_cudaERNS_18TensorIteratorBaseEENKUlvE_clEvENKUlvE3_clEvEUlssE_EEEEvS5_RKT_EUliE_EEviT1_ --------------------------
	.section	.text._ZN2at6native18elementwise_kernelILi128ELi4EZNS0_22gpu_kernel_impl_nocastINS0_13BinaryFunctorIsssZZZNS0_18lshift_kernel_cudaERNS_18TensorIteratorBaseEENKUlvE_clEvENKUlvE3_clEvEUlssE_EEEEvS5_RKT_EUliE_EEviT1_,"ax",@progbits
	.sectioninfo	@"SHI_REGISTERS=12"
	.align	128
        .global         _ZN2at6native18elementwise_kernelILi128ELi4EZNS0_22gpu_kernel_impl_nocastINS0_13BinaryFunctorIsssZZZNS0_18lshift_kernel_cudaERNS_18TensorIteratorBaseEENKUlvE_clEvENKUlvE3_clEvEUlssE_EEEEvS5_RKT_EUliE_EEviT1_
        .type           _ZN2at6native18elementwise_kernelILi128ELi4EZNS0_22gpu_kernel_impl_nocastINS0_13BinaryFunctorIsssZZZNS0_18lshift_kernel_cudaERNS_18TensorIteratorBaseEENKUlvE_clEvENKUlvE3_clEvEUlssE_EEEEvS5_RKT_EUliE_EEviT1_,@function
        .size           _ZN2at6native18elementwise_kernelILi128ELi4EZNS0_22gpu_kernel_impl_nocastINS0_13BinaryFunctorIsssZZZNS0_18lshift_kernel_cudaERNS_18TensorIteratorBaseEENKUlvE_clEvENKUlvE3_clEvEUlssE_EEEEvS5_RKT_EUliE_EEviT1_,(.L_x_19727 - _ZN2at6native18elementwise_kernelILi128ELi4EZNS0_22gpu_kernel_impl_nocastINS0_13BinaryFunctorIsssZZZNS0_18lshift_kernel_cudaERNS_18TensorIteratorBaseEENKUlvE_clEvENKUlvE3_clEvEUlssE_EEEEvS5_RKT_EUliE_EEviT1_)
        .other          _ZN2at6native18elementwise_kernelILi128ELi4EZNS0_22gpu_kernel_impl_nocastINS0_13BinaryFunctorIsssZZZNS0_18lshift_kernel_cudaERNS_18TensorIteratorBaseEENKUlvE_clEvENKUlvE3_clEvEUlssE_EEEEvS5_RKT_EUliE_EEviT1_,@"STO_CUDA_ENTRY STV_DEFAULT"
_ZN2at6native18elementwise_kernelILi128ELi4EZNS0_22gpu_kernel_impl_nocastINS0_13BinaryFunctorIsssZZZNS0_18lshift_kernel_cudaERNS_18TensorIteratorBaseEENKUlvE_clEvENKUlvE3_clEvEUlssE_EEEEvS5_RKT_EUliE_EEviT1_:
.text._ZN2at6native18elementwise_kernelILi128ELi4EZNS0_22gpu_kernel_impl_nocastINS0_13BinaryFunctorIsssZZZNS0_18lshift_kernel_cudaERNS_18TensorIteratorBaseEENKUlvE_clEvENKUlvE3_clEvEUlssE_EEEEvS5_RKT_EUliE_EEviT1_:
        /* <DEDUP_REMOVED lines=261> */
.L_x_10594:
[----:B------:R-:W-:Y:S02]  /*1050*/  IADD3 R6, P0, R3, c[0x0][0x3d0], RZ ;  /* 0x0000f40003067a10 */ /* 0x000fe40007f1e0ff */
[----:B------:R-:W-:Y:S02]  /*1060*/  IADD3 R4, P1, R4, c[0x0][0x3d8], RZ ;  /* 0x0000f60004047a10 */ /* 0x000fe40007f3e0ff */
[----:B------:R-:W-:Y:S02]  /*1070*/  IADD3.X R7, RZ, c[0x0][0x3d4], RZ, P0, !PT ;  /* 0x0000f500ff077a10 */ /* 0x000fe400007fe4ff */
[----:B------:R-:W-:-:S04]  /*1080*/  IADD3.X R5, RZ, c[0x0][0x3dc], RZ, P1, !PT ;  /* 0x0000f700ff057a10 */ /* 0x000fc80000ffe4ff */
[----:B------:R-:W2:Y:S04]  /*1090*/  LDG.E.U16 R7, [R6.64] ;  /* 0x0000000406077981 */ /* 0x000ea8000c1e1500 */
[----:B------:R-:W3:Y:S01]  /*10a0*/  LDG.E.S16 R4, [R4.64] ;  /* 0x0000000404047981 */ /* 0x000ee2000c1e1700 */
[----:B------:R-:W-:-:S04]  /*10b0*/  IADD3 R2, P1, R2, c[0x0][0x3c8], RZ ;  /* 0x0000f20002027a10 */ /* 0x000fc80007f3e0ff */
[----:B------:R-:W-:Y:S02]  /*10c0*/  IADD3.X R3, RZ, c[0x0][0x3cc], RZ, P1, !PT ;  /* 0x0000f300ff037a10 */ /* 0x000fe40000ffe4ff */
[----:B------:R-:W-:Y:S02]  /*10d0*/  IADD3 R0, R0, 0x80, RZ ;  /* 0x0000008000007810 */ /* 0x000fe40007ffe0ff */
[----:B---3--:R-:W-:Y:S02]  /*10e0*/  ISETP.GT.U32.AND P0, PT, R4, 0xf, PT ;  /* 0x0000000f0400780c */ /* 0x008fe40003f04070 */
[----:B--2---:R-:W-:-:S04]  /*10f0*/  SHF.L.U32 R8, R7, R4, RZ ;  /* 0x0000000407087219 */ /* 0x004fc800000006ff */
[----:B------:R-:W-:-:S05]  /*1100*/  SEL R9, R8, RZ, !P0 ;  /* 0x000000ff08097207 */ /* 0x000fca0004000000 */
[----:B------:R0:W-:Y:S02]  /*1110*/  STG.E.U16 [R2.64], R9 ;  /* 0x0000000902007986 */ /* 0x0001e4000c101504 */
.L_x_10593:
[----:B------:R-:W-:Y:S05]  /*1120*/  BSYNC B0 ;  /* 0x0000000000007941 */ /* 0x000fea0003800000 */
.L_x_10592:
        /* <DEDUP_REMOVED lines=256> */
.L_x_10597:
        /* <DEDUP_REMOVED lines=12> */
[----:B------:R0:W-:Y:S01]  /*21f0*/  STG.E.U16 [R2.64], R9 ;  /* 0x0000000902007986 */ /* 0x0001e2000c101504 */
        /* <DEDUP_REMOVED lines=255> */
.L_x_10598:
        /* <DEDUP_REMOVED lines=13> */
.L_x_10596:
[----:B0-----:R-:W-:Y:S05]  /*32c0*/  BSYNC B0 ;  /* 0x0000000000007941 */ /* 0x001fea0003800000 */
.L_x_10595:
        /* <DEDUP_REMOVED lines=255> */
.L_x_10599:
        /* <DEDUP_REMOVED lines=8> */
[----:B---3--:R-:W-:Y:S02]  /*4340*/  ISETP.GT.U32.AND P0, PT, R4, 0xf, PT ;  /* 0x0000000f0400780c */ /* 0x008fe40003f04070 */
[----:B--2---:R-:W-:-:S04]  /*4350*/  SHF.L.U32 R0, R7, R4, RZ ;  /* 0x0000000407007219 */ /* 0x004fc800000006ff */
[----:B------:R-:W-:-:S05]  /*4360*/  SEL R9, R0, RZ, !P0 ;  /* 0x000000ff00097207 */ /* 0x000fca0004000000 */
[----:B------:R-:W-:Y:S01]  /*4370*/  STG.E.U16 [R2.64], R9 ;  /* 0x0000000902007986 */ /* 0x000fe2000c101504 */
[----:B------:R-:W-:Y:S05]  /*4380*/  EXIT ;  /* 0x000000000000794d */ /* 0x000fea0003800000 */
.L_x_10600:
        /* <DEDUP_REMOVED lines=15> */
.L_x_19727:


//--------------------- .text._ZN2at6native27unrolled_elementwise_kernelINS0_13BinaryFunctorIsssZZZNS0_18lshift_kernel_cudaERNS_18TensorIteratorBaseEENKUlvE_clEvENKUlvE3_clEvEUlssE_EESt5arrayIPcLm3EELi4E23TrivialOffsetCalculatorILi2EjESC_ILi1EjENS0_6memory15LoadWithoutCastENSF_16StoreWithoutCastEEEviT_T0_T2_T3_T4_T5_ --------------------------
	.section	.text._ZN2at6native27unrolled_elementwise_kernelINS0_13BinaryFunctorIsssZZZNS0_18lshift_kernel_cudaERNS_18TensorIteratorBaseEENKUlvE_clEvENKUlvE3_clEvEUlssE_EESt5arrayIPcLm3EELi4E23TrivialOffsetCalculatorILi2EjESC_ILi1EjENS0_6memory15LoadWithoutCastENSF_16StoreWithoutCastEEEviT_T0_T2_T3_T4_T5_,"ax",@progbits
	.sectioninfo	@"SHI_REGISTERS=28"
	.align	128
        .global         _ZN2at6native27unrolled_elementwise_kernelINS0_13BinaryFunctorIsssZZZNS0_18lshift_kernel_cudaERNS_18TensorIteratorBaseEENKUlvE_clEvENKUlvE3_clEvEUlssE_EESt5arrayIPcLm3EELi4E23TrivialOffsetCalculatorILi2EjESC_ILi1EjENS0_6memory15LoadWithoutCastENSF_16StoreWithoutCastEEEviT_T0_T2_T3_T4_T5_
        .type           _ZN2at6native27unrolled_elementwise_kernelINS0_13BinaryFunctorIsssZZZNS0_18lshift_kernel_cudaERNS_18TensorIteratorBaseEENKUlvE_clEvENKUlvE3_clEvEUlssE_EESt5arrayIPcLm3EELi4E23TrivialOffsetCalculatorILi2EjESC_ILi1EjENS0_6memory15LoadWithoutCastENSF_16StoreWithoutCastEEEviT_T0_T2_T3_T4_T5_,@function
        .size           _ZN2at6native27unrolled_elementwise_kernelINS0_13BinaryFunctorIsssZZZNS0_18lshift_kernel_cudaERNS_18TensorIteratorBaseEENKUlvE_clEvENKUlvE3_clEvEUlssE_EESt5arrayIPcLm3EELi4E23TrivialOffsetCalculatorILi2EjESC_ILi1EjENS0_6memory15LoadWithoutCastENSF_16StoreWithoutCastEEEviT_T0_T2_T3_T4_T5_,(.L_x_19728 - _ZN2at6native27unrolled_elementwise_kernelINS0_13BinaryFunctorIsssZZZNS0_18lshift_kernel_cudaERNS_18TensorIteratorBaseEENKUlvE_clEvENKUlvE3_clEvEUlssE_EESt5arrayIPcLm3EELi4E23TrivialOffsetCalculatorILi2EjESC_ILi1EjENS0_6memory15LoadWithoutCastENSF_16StoreWithoutCastEEEviT_T0_T2_T3_T4_T5_)
        .other          _ZN2at6native27unrolled_elementwise_kernelINS0_13BinaryFunctorIsssZZZNS0_18lshift_kernel_cudaERNS_18TensorIteratorBaseEENKUlvE_clEvENKUlvE3_clEvEUlssE_EESt5arrayIPcLm3EELi4E23TrivialOffsetCalculatorILi2EjESC_ILi1EjENS0_6memory15LoadWithoutCastENSF_16StoreWithoutCastEEEviT_T0_T2_T3_T4_T5_,@"STO_CUDA_ENTRY STV_DEFAULT"
_ZN2at6native27unrolled_elementwise_kernelINS0_13BinaryFunctorIsssZZZNS0_18lshift_kernel_cudaERNS_18TensorIteratorBaseEENKUlvE_clEvENKUlvE3_clEvEUlssE_EESt5arrayIPcLm3EELi4E23TrivialOffsetCalculatorILi2EjESC_ILi1EjENS0_6memory15LoadWithoutCastENSF_16StoreWithoutCastEEEviT_T0_T2_T3_T4_T5_:
.text._ZN2at6native27unrolled_elementwise_kernelINS0_13BinaryFunctorIsssZZZNS0_18lshift_kernel_cudaERNS_18TensorIteratorBaseEENKUlvE_clEvENKUlvE3_clEvEUlssE_EESt5arrayIPcLm3EELi4E23TrivialOffsetCalculatorILi2EjESC_ILi1EjENS0_6memory15LoadWithoutCastENSF_16StoreWithoutCastEEEviT_T0_T2_T3_T4_T5_:
[----:B------:R-:W-:Y:S02]  /*0000*/  IMAD.MOV.U32 R1, RZ, RZ, c[0x0][0x28] ;  /* 0x00000a00ff017624 */ /* 0x000fe400078e00ff */
[----:B------:R-:W0:Y:S01]  /*0010*/  S2R R0, SR_CTAID.X ;  /* 0x0000000000007919 */ /* 0x000e220000002500 */
[----:B------:R-:W-:Y:S01]  /*0020*/  IMAD.MOV.U32 R3, RZ, RZ, -0x200 ;  /* 0xfffffe00ff037424 */ /* 0x000fe200078e00ff */
[----:B------:R-:W-:Y:S01]  /*0030*/  ULDC.64 UR4, c[0x0][0x118] ;  /* 0x0000460000047ab9 */ /* 0x000fe20000000a00 */
[----:B------:R-:W-:Y:S01]  /*0040*/  IMAD.MOV.U32 R4, RZ, RZ, RZ ;  /* 0x000000ffff047224 */ /* 0x000fe200078e00ff */
[----:B------:R-:W1:Y:S01]  /*0050*/  S2R R7, SR_TID.X ;  /* 0x0000000000077919 */ /* 0x000e620000002100 */
[----:B0-----:R-:W-:Y:S01]  /*0060*/  IMAD R2, R0, R3, c[0x0][0x160] ;  /* 0x0000580000027624 */ /* 0x001fe200078e0203 */
[----:B------:R-:W-:Y:S01]  /*0070*/  PRMT R3, RZ, 0x7610, R3 ;  /* 0x00007610ff037816 */ /* 0x000fe20000000003 */
[----:B-1----:R-:W-:-:S03]  /*0080*/  IMAD.MOV.U32 R13, RZ, RZ, R7 ;  /* 0x000000ffff0d7224 */ /* 0x002fc600078e0007 */
[----:B------:R-:W-:-:S13]  /*0090*/  ISETP.GE.AND P1, PT, R7, R2, PT ;  /* 0x000000020700720c */ /* 0x000fda0003f26270 */
[----:B------:R-:W-:Y:S01]  /*00a0*/  @!P1 IMAD R10, R0, 0x200, R13 ;  /* 0x00000200000a9824 */ /* 0x000fe200078e020d */
[----:B------:R-:W-:Y:S01]  /*00b0*/  @!P1 IADD3 R13, R13, 0x80, RZ ;  /* 0x000000800d0d9810 */ /* 0x000fe20007ffe0ff */
[----:B------:R-:W-:-:S03]  /*00c0*/  @!P1 IMAD.MOV.U32 R11, RZ, RZ, 0x2 ;  /* 0x00000002ff0b9424 */ /* 0x000fc600078e00ff */
[----:B------:R-:W-:Y:S01]  /*00d0*/  ISETP.GE.AND P0, PT, R13, R2, PT ;  /* 0x000000020d00720c */ /* 0x000fe20003f06270 */
[----:B------:R-:W-:-:S05]  /*00e0*/  @!P1 IMAD.WIDE.U32 R8, R10, R11, c[0x0][0x178] ;  /* 0x00005e000a089625 */ /* 0x000fca00078e000b */
[----:B------:R0:W2:Y:S07]  /*00f0*/  @!P1 LDG.E.U16 R3, [R8.64] ;  /* 0x0000000408039981 */ /* 0x0000ae000c1e1500 */
[----:B------:R-:W-:Y:S01]  /*0100*/  @!P0 IMAD R18, R0, 0x200, R13 ;  /* 0x0000020000128824 */ /* 0x000fe200078e020d */
[----:B------:R-:W-:-:S04]  /*0110*/  @!P0 IADD3 R13, R13, 0x80, RZ ;  /* 0x000000800d0d8810 */ /* 0x000fc80007ffe0ff */
[----:B------:R-:W-:Y:S01]  /*0120*/  ISETP.GE.AND P3, PT, R13, R2, PT ;  /* 0x000000020d00720c */ /* 0x000fe20003f66270 */
[----:B------:R-:W-:-:S05]  /*0130*/  @!P1 IMAD.WIDE.U32 R10, R10, R11, c[0x0][0x170] ;  /* 0x00005c000a0a9625 */ /* 0x000fca00078e000b */
[----:B------:R1:W3:Y:S01]  /*0140*/  @!P1 LDG.E.U16 R4, [R10.64] ;  /* 0x000000040a049981 */ /* 0x0002e2000c1e1500 */
[----:B------:R-:W-:-:S06]  /*0150*/  @!P0 IMAD.MOV.U32 R19, RZ, RZ, 0x2 ;  /* 0x00000002ff138424 */ /* 0x000fcc00078e00ff */
[----:B------:R-:W-:Y:S01]  /*0160*/  @!P3 IMAD R20, R0, 0x200, R13 ;  /* 0x000002000014b824 */ /* 0x000fe200078e020d */
[----:B------:R-:W-:Y:S01]  /*0170*/  @!P3 IADD3 R13, R13, 0x80, RZ ;  /* 0x000000800d0db810 */ /* 0x000fe20007ffe0ff */
[----:B------:R-:W-:-:S03]  /*0180*/  @!P3 IMAD.MOV.U32 R21, RZ, RZ, 0x2 ;  /* 0x00000002ff15b424 */ /* 0x000fc600078e00ff */
[----:B------:R-:W-:Y:S01]  /*0190*/  ISETP.GE.AND P2, PT, R13, R2, PT ;  /* 0x000000020d00720c */ /* 0x000fe20003f46270 */
[----:B------:R-:W-:Y:S01]  /*01a0*/  @!P0 IMAD.WIDE.U32 R14, R18, R19, c[0x0][0x178] ;  /* 0x00005e00120e8625 */ /* 0x000fe200078e0013 */
[----:B------:R-:W-:Y:S02]  /*01b0*/  PRMT R5, RZ, 0x7610, R5 ;  /* 0x00007610ff057816 */ /* 0x000fe40000000005 */
[----:B------:R-:W-:Y:S01]  /*01c0*/  PRMT R6, RZ, 0x7610, R6 ;  /* 0x00007610ff067816 */ /* 0x000fe20000000006 */
[----:B------:R-:W-:-:S03]  /*01d0*/  @!P3 IMAD.WIDE.U32 R16, R20, R21, c[0x0][0x178] ;  /* 0x00005e001410b625 */ /* 0x000fc600078e0015 */
[----:B------:R4:W3:Y:S04]  /*01e0*/  @!P0 LDG.E.U16 R5, [R14.64] ;  /* 0x000000040e058981 */ /* 0x0008e8000c1e1500 */
[----:B------:R2:W3:Y:S01]  /*01f0*/  @!P3 LDG.E.U16 R6, [R16.64] ;  /* 0x000000041006b981 */ /* 0x0004e2000c1e1500 */
[----:B------:R-:W-:Y:S02]  /*0200*/  @!P2 IMAD R24, R0, 0x200, R13 ;  /* 0x000002000018a824 */ /* 0x000fe400078e020d */
[----:B------:R-:W-:Y:S01]  /*0210*/  CS2R R12, SRZ ;  /* 0x00000000000c7805 */ /* 0x000fe2000001ff00 */
[----:B------:R-:W-:Y:S01]  /*0220*/  @!P0 IMAD.WIDE.U32 R18, R18, R19, c[0x0][0x170] ;  /* 0x00005c0012128625 */ /* 0x000fe200078e0013 */
[----:B0-----:R-:W-:-:S03]  /*0230*/  PRMT R8, RZ, 0x7610, R8 ;  /* 0x00007610ff087816 */ /* 0x001fc60000000008 */
[----:B------:R-:W-:Y:S01]  /*0240*/  @!P2 IMAD.MOV.U32 R25, RZ, RZ, 0x2 ;  /* 0x00000002ff19a424 */ /* 0x000fe200078e00ff */
[----:B------:R0:W3:Y:S01]  /*0250*/  @!P0 LDG.E.U16 R12, [R18.64] ;  /* 0x00000004120c8981 */ /* 0x0000e2000c1e1500 */
[----:B------:R-:W-:-:S04]  /*0260*/  @!P3 IMAD.WIDE.U32 R20, R20, R21, c[0x0][0x170] ;  /* 0x00005c001414b625 */ /* 0x000fc800078e0015 */
[CC--:B------:R-:W-:Y:S01]  /*0270*/  @!P2 IMAD.WIDE.U32 R22, R24.reuse, R25.reuse, c[0x0][0x178] ;  /* 0x00005e001816a625 */ /* 0x0c0fe200078e0019 */
[----:B------:R-:W3:Y:S04]  /*0280*/  @!P3 LDG.E.U16 R13, [R20.64] ;  /* 0x00000004140db981 */ /* 0x000ee8000c1e1500 */
[----:B------:R-:W3:Y:S01]  /*0290*/  @!P2 LDG.E.U16 R8, [R22.64] ;  /* 0x000000041608a981 */ /* 0x000ee2000c1e1500 */
[----:B------:R-:W-:Y:S01]  /*02a0*/  HFMA2.MMA R9, -RZ, RZ, 0, 0 ;  /* 0x00000000ff097435 */ /* 0x000fe200000001ff */
[----:B-1----:R-:W-:-:S04]  /*02b0*/  @!P2 IMAD.WIDE.U32 R10, R24, R25, c[0x0][0x170] ;  /* 0x00005c00180aa625 */ /* 0x002fc800078e0019 */
[----:B----4-:R-:W-:Y:S02]  /*02c0*/  @!P1 IMAD R15, R0, 0x200, R7 ;  /* 0x00000200000f9824 */ /* 0x010fe400078e0207 */
[----:B0-----:R-:W-:-:S03]  /*02d0*/  @!P1 IMAD.MOV.U32 R18, RZ, RZ, 0x2 ;  /* 0x00000002ff129424 */ /* 0x001fc600078e00ff */
[----:B------:R0:W5:Y:S01]  /*02e0*/  @!P2 LDG.E.U16 R9, [R10.64] ;  /* 0x000000040a09a981 */ /* 0x000162000c1e1500 */
[----:B------:R-:W-:Y:S01]  /*02f0*/  IADD3 R14, R7, 0x80, RZ ;  /* 0x00000080070e7810 */ /* 0x000fe20007ffe0ff */
[----:B0-----:R-:W-:-:S04]  /*0300*/  @!P1 IMAD.WIDE.U32 R10, R15, R18, c[0x0][0x168] ;  /* 0x00005a000f0a9625 */ /* 0x001fc800078e0012 */
[----:B------:R-:W-:-:S05]  /*0310*/  @!P1 IMAD.MOV.U32 R7, RZ, RZ, R14 ;  /* 0x000000ffff079224 */ /* 0x000fca00078e000e */
[----:B------:R-:W-:Y:S01]  /*0320*/  ISETP.GE.AND P0, PT, R7, R2, PT ;  /* 0x000000020700720c */ /* 0x000fe20003f06270 */
[----:B------:R-:W-:Y:S01]  /*0330*/  BSSY B0, `(.L_x_10601) ;  /* 0x0000020000007945 */ /* 0x000fe20003800000 */
[C---:B--2---:R-:W-:Y:S02]  /*0340*/  PRMT R17, R3.reuse, 0x9910, RZ ;  /* 0x0000991003117816 */ /* 0x044fe400000000ff */
[----:B------:R-:W-:-:S03]  /*0350*/  LOP3.LUT R16, R3, 0xffff, RZ, 0xc0, !PT ;  /* 0x0000ffff03107812 */ /* 0x000fc600078ec0ff */
[----:B------:R-:W-:Y:S01]  /*0360*/  IMAD.MOV.U32 R3, RZ, RZ, R17 ;  /* 0x000000ffff037224 */ /* 0x000fe200078e0011 */
[----:B------:R-:W-:-:S04]  /*0370*/  ISETP.GT.U32.AND P2, PT, R16, 0xf, PT ;  /* 0x0000000f1000780c */ /* 0x000fc80003f44070 */
[----:B---3--:R-:W-:-:S04]  /*0380*/  SHF.L.U32 R3, R4, R3, RZ ;  /* 0x0000000304037219 */ /* 0x008fc800000006ff */
[----:B------:R-:W-:-:S05]  /*0390*/  SEL R15, R3, RZ, !P2 ;  /* 0x000000ff030f7207 */ /* 0x000fca0005000000 */
[----:B------:R0:W-:Y:S01]  /*03a0*/  @!P1 STG.E.U16 [R10.64], R15 ;  /* 0x0000000f0a009986 */ /* 0x0001e2000c101504 */
[----:B------:R-:W-:Y:S02]  /*03b0*/  PRMT R4, R5, 0x9910, RZ ;  /* 0x0000991005047816 */ /* 0x000fe400000000ff */
[----:B------:R-:W-:-:S03]  /*03c0*/  PRMT R14, R6, 0x9910, RZ ;  /* 0x00009910060e7816 */ /* 0x000fc600000000ff */
[----:B------:R-:W-:Y:S01]  /*03d0*/  IMAD.MOV.U32 R3, RZ, RZ, R4 ;  /* 0x000000ffff037224 */ /* 0x000fe200078e0004 */
[----:B------:R-:W-:Y:S02]  /*03e0*/  LOP3.LUT R5, R5, 0xffff, RZ, 0xc0, !PT ;  /* 0x0000ffff05057812 */ /* 0x000fe400078ec0ff */
[----:B------:R-:W-:Y:S01]  /*03f0*/  LOP3.LUT R6, R6, 0xffff, RZ, 0xc0, !PT ;  /* 0x0000ffff06067812 */ /* 0x000fe200078ec0ff */
[----:B------:R-:W-:Y:S01]  /*0400*/  IMAD.MOV.U32 R4, RZ, RZ, R14 ;  /* 0x000000ffff047224 */ /* 0x000fe200078e000e */
[----:B------:R-:W-:Y:S02]  /*0410*/  ISETP.GT.U32.AND P2, PT, R5, 0xf, PT ;  /* 0x0000000f0500780c */ /* 0x000fe40003f44070 */
[----:B------:R-:W-:Y:S02]  /*0420*/  ISETP.GT.U32.AND P3, PT, R6, 0xf, PT ;  /* 0x0000000f0600780c */ /* 0x000fe40003f64070 */
[----:B------:R-:W-:Y:S02]  /*0430*/  SHF.L.U32 R3, R12, R3, RZ ;  /* 0x000000030c037219 */ /* 0x000fe400000006ff */
[----:B------:R-:W-:-:S02]  /*0440*/  SHF.L.U32 R4, R13, R4, RZ ;  /* 0x000000040d047219 */ /* 0x000fc400000006ff */
[----:B------:R-:W-:Y:S02]  /*0450*/  SEL R3, R3, RZ, !P2 ;  /* 0x000000ff03037207 */ /* 0x000fe40005000000 */
[----:B------:R-:W-:Y:S02]  /*0460*/  PRMT R6, R8, 0x9910, RZ ;  /* 0x0000991008067816 */ /* 0x000fe400000000ff */
[----:B------:R-:W-:Y:S01]  /*0470*/  SEL R13, R4, RZ, !P3 ;  /* 0x000000ff040d7207 */ /* 0x000fe20005800000 */
        /* <DEDUP_REMOVED lines=11> */
.L_x_10602:
[----:B0-----:R-:W-:Y:S05]  /*0530*/  BSYNC B0 ;  /* 0x0000000000007941 */ /* 0x001fea0003800000 */
.L_x_10601:
[----:B------:R-:W-:Y:S01]  /*0540*/  ISETP.GE.AND P1, PT, R7, R2, PT ;  /* 0x000000020700720c */ /* 0x000fe20003f26270 */
[----:B------:R-:W-:Y:S01]  /*0550*/  IMAD.MOV.U32 R2, RZ, RZ, R6 ;  /* 0x000000ffff027224 */ /* 0x000fe200078e0006 */
[----:B------:R-:W-:-:S04]  /*0560*/  LOP3.LUT R8, R8, 0xffff, RZ, 0xc0, !PT ;  /* 0x0000ffff08087812 */ /* 0x000fc800078ec0ff */
[----:B------:R-:W-:Y:S02]  /*0570*/  ISETP.GT.U32.AND P0, PT, R8, 0xf, PT ;  /* 0x0000000f0800780c */ /* 0x000fe40003f04070 */
[----:B-----5:R-:W-:-:S05]  /*0580*/  SHF.L.U32 R2, R9, R2, RZ ;  /* 0x0000000209027219 */ /* 0x020fca00000006ff */
[----:B------:R-:W-:Y:S06]  /*0590*/  @P1 EXIT ;  /* 0x000000000000194d */ /* 0x000fec0003800000 */
[----:B------:R-:W-:Y:S01]  /*05a0*/  IMAD R3, R0, 0x200, R7 ;  /* 0x0000020000037824 */ /* 0x000fe200078e0207 */
[----:B------:R-:W-:Y:S01]  /*05b0*/  SEL R5, R2, RZ, !P0 ;  /* 0x000000ff02057207 */ /* 0x000fe20004000000 */
[----:B------:R-:W-:-:S04]  /*05c0*/  IMAD.MOV.U32 R0, RZ, RZ, 0x2 ;  /* 0x00000002ff007424 */ /* 0x000fc800078e00ff */
[----:B------:R-:W-:-:S05]  /*05d0*/  IMAD.WIDE.U32 R2, R3, R0, c[0x0][0x168] ;  /* 0x00005a0003027625 */ /* 0x000fca00078e0000 */
[----:B------:R-:W-:Y:S01]  /*05e0*/  STG.E.U16 [R2.64], R5 ;  /* 0x0000000502007986 */ /* 0x000fe2000c101504 */
[----:B------:R-:W-:Y:S05]  /*05f0*/  EXIT ;  /* 0x000000000000794d */ /* 0x000fea0003800000 */
.L_x_10603:
        /* <DEDUP_REMOVED lines=16> */
.L_x_19728:


//--------------------- .text._ZN2at6native29vectorized_elementwise_kernelILi2ENS0_13BinaryFunctorIsssZZZNS0_18lshift_kernel_cudaERNS_18TensorIteratorBaseEENKUlvE_clEvENKUlvE3_clEvEUlssE_EESt5arrayIPcLm3EEEEviT0_T1_ --------------------------
	.section	.text._ZN2at6native29vectorized_elementwise_kernelILi2ENS0_13BinaryFunctorIsssZZZNS0_18lshift_kernel_cudaERNS_18TensorIteratorBaseEENKUlvE_clEvENKUlvE3_clEvEUlssE_EESt5arrayIPcLm3EEEEviT0_T1_,"ax",@progbits
	.sectioninfo	@"SHI_REGISTERS=32"
	.align	128
        .global         _ZN2at6native29vectorized_elementwise_kernelILi2ENS0_13BinaryFunctorIsssZZZNS0_18lshift_kernel_cudaERNS_18TensorIteratorBaseEENKUlvE_clEvENKUlvE3_clEvEUlssE_EESt5arrayIPcLm3EEEEviT0_T1_
        .type           _ZN2at6native29vectorized_elementwise_kernelILi2ENS0_13BinaryFunctorIsssZZZNS0_18lshift_kernel_cudaERNS_18TensorIteratorBaseEENKUlvE_clEvENKUlvE3_clEvEUlssE_EESt5arrayIPcLm3EEEEviT0_T1_,@function
        .size           _ZN2at6native29vectorized_elementwise_kernelILi2ENS0_13BinaryFunctorIsssZZZNS0_18lshift_kernel_cudaERNS_18TensorIteratorBaseEENKUlvE_clEvENKUlvE3_clEvEUlssE_EESt5arrayIPcLm3EEEEviT0_T1_,(.L_x_19729 - _ZN2at6native29vectorized_elementwise_kernelILi2ENS0_13BinaryFunctorIsssZZZNS0_18lshift_kernel_cudaERNS_18TensorIteratorBaseEENKUlvE_clEvENKUlvE3_clEvEUlssE_EESt5arrayIPcLm3EEEEviT0_T1_)
        .other          _ZN2at6native29vectorized_elementwise_kernelILi2ENS0_13BinaryFunctorIsssZZZNS0_18lshift_kernel_cudaERNS_18TensorIteratorBaseEENKUlvE_clEvENKUlvE3_clEvEUlssE_EESt5arrayIPcLm3EEEEviT0_T1_,@"STO_CUDA_ENTRY STV_DEFAULT"
_ZN2at6native29vectorized_elementwise_kernelILi2ENS0_13BinaryFunctorIsssZZZNS0_18lshift_kernel_cudaERNS_18TensorIteratorBaseEENKUlvE_clEvENKUlvE3_clEvEUlssE_EESt5arrayIPcLm3EEEEviT0_T1_:
.text._ZN2at6native29vectorized_elementwise_kernelILi2ENS0_13BinaryFunctorIsssZZZNS0_18lshift_kernel_cudaERNS_18TensorIteratorBaseEENKUlvE_clEvENKUlvE3_clEvEUlssE_EESt5arrayIPcLm3EEEEviT0_T1_:
        /* <DEDUP_REMOVED lines=10> */
[----:B0-----:R-:W-:-:S04]  /*00a0*/  IMAD.WIDE.U32 R12, R2, 0x4, R4 ;  /* 0x00000004020c7825 */ /* 0x001fc800078e0004 */
[----:B------:R-:W-:Y:S01]  /*00b0*/  IMAD.WIDE R4, R0, R3, c[0x0][0x170] ;  /* 0x00005c0000047625 */ /* 0x000fe200078e0203 */
[----:B------:R-:W2:Y:S04]  /*00c0*/  LDG.E R15, [R12.64] ;  /* 0x000000040c0f7981 */ /* 0x000ea8000c1e1900 */
[----:B------:R0:W3:Y:S01]  /*00d0*/  LDG.E R9, [R12.64+0x400] ;  /* 0x000400040c097981 */ /* 0x0000e2000c1e1900 */
[----:B------:R-:W-:-:S03]  /*00e0*/  IMAD.WIDE.U32 R10, R2, 0x4, R4 ;  /* 0x00000004020a7825 */ /* 0x000fc600078e0004 */
[----:B------:R0:W4:Y:S04]  /*00f0*/  LDG.E R5, [R12.64+0x200] ;  /* 0x000200040c057981 */ /* 0x000128000c1e1900 */
[----:B------:R-:W5:Y:S04]  /*0100*/  LDG.E R14, [R10.64] ;  /* 0x000000040a0e7981 */ /* 0x000f68000c1e1900 */
[----:B------:R4:W3:Y:S04]  /*0110*/  LDG.E R16, [R10.64+0x200] ;  /* 0x000200040a107981 */ /* 0x0008e8000c1e1900 */
[----:B------:R4:W3:Y:S04]  /*0120*/  LDG.E R8, [R10.64+0x400] ;  /* 0x000400040a087981 */ /* 0x0008e8000c1e1900 */
[----:B------:R0:W3:Y:S04]  /*0130*/  LDG.E R6, [R12.64+0x600] ;  /* 0x000600040c067981 */ /* 0x0000e8000c1e1900 */
[----:B------:R4:W3:Y:S01]  /*0140*/  LDG.E R7, [R10.64+0x600] ;  /* 0x000600040a077981 */ /* 0x0008e2000c1e1900 */
[----:B--2---:R-:W-:-:S02]  /*0150*/  LOP3.LUT R4, R15, 0xffff, RZ, 0xc0, !PT ;  /* 0x0000ffff0f047812 */ /* 0x004fc400078ec0ff */
[C---:B------:R-:W-:Y:S02]  /*0160*/  PRMT R18, R15.reuse, 0x7732, RZ ;  /* 0x000077320f127816 */ /* 0x040fe400000000ff */
[C---:B------:R-:W-:Y:S02]  /*0170*/  PRMT R20, R15.reuse, 0xbb32, RZ ;  /* 0x0000bb320f147816 */ /* 0x040fe400000000ff */
[----:B------:R-:W-:Y:S02]  /*0180*/  PRMT R17, R15, 0x9910, RZ ;  /* 0x000099100f117816 */ /* 0x000fe400000000ff */
[----:B------:R-:W-:Y:S02]  /*0190*/  ISETP.GT.U32.AND P5, PT, R4, 0xf, PT ;  /* 0x0000000f0400780c */ /* 0x000fe40003fa4070 */
[C---:B-----5:R-:W-:Y:S01]  /*01a0*/  PRMT R19, R14.reuse, 0x7732, RZ ;  /* 0x000077320e137816 */ /* 0x060fe200000000ff */
[----:B0-----:R-:W-:Y:S01]  /*01b0*/  IMAD.MOV.U32 R13, RZ, RZ, R20 ;  /* 0x000000ffff0d7224 */ /* 0x001fe200078e0014 */
[----:B------:R-:W-:Y:S01]  /*01c0*/  LOP3.LUT R4, R14, 0xffff, RZ, 0xc0, !PT ;  /* 0x0000ffff0e047812 */ /* 0x000fe200078ec0ff */
[----:B------:R-:W-:Y:S01]  /*01d0*/  IMAD.MOV.U32 R14, RZ, RZ, R18 ;  /* 0x000000ffff0e7224 */ /* 0x000fe200078e0012 */
[----:B----4-:R-:W-:Y:S01]  /*01e0*/  LOP3.LUT R11, R5, 0xffff, RZ, 0xc0, !PT ;  /* 0x0000ffff050b7812 */ /* 0x010fe200078ec0ff */
[----:B------:R-:W-:-:S02]  /*01f0*/  IMAD.MOV.U32 R10, RZ, RZ, R19 ;  /* 0x000000ffff0a7224 */ /* 0x000fc400078e0013 */
[----:B------:R-:W-:Y:S01]  /*0200*/  IMAD.MOV.U32 R15, RZ, RZ, R17 ;  /* 0x000000ffff0f7224 */ /* 0x000fe200078e0011 */
[----:B------:R-:W-:Y:S02]  /*0210*/  ISETP.GT.U32.AND P3, PT, R11, 0xf, PT ;  /* 0x0000000f0b00780c */ /* 0x000fe40003f64070 */
[----:B------:R-:W-:Y:S02]  /*0220*/  ISETP.GT.U32.AND P6, PT, R14, 0xf, PT ;  /* 0x0000000f0e00780c */ /* 0x000fe40003fc4070 */
[----:B------:R-:W-:Y:S02]  /*0230*/  SHF.L.U32 R10, R10, R13, RZ ;  /* 0x0000000d0a0a7219 */ /* 0x000fe400000006ff */
[C---:B---3--:R-:W-:Y:S02]  /*0240*/  LOP3.LUT R11, R16.reuse, 0xffff, RZ, 0xc0, !PT ;  /* 0x0000ffff100b7812 */ /* 0x048fe400078ec0ff */
[----:B------:R-:W-:Y:S02]  /*0250*/  PRMT R12, R5, 0x9910, RZ ;  /* 0x00009910050c7816 */ /* 0x000fe400000000ff */
[----:B------:R-:W-:-:S02]  /*0260*/  PRMT R13, R16, 0x7732, RZ ;  /* 0x00007732100d7816 */ /* 0x000fc400000000ff */
[C---:B------:R-:W-:Y:S02]  /*0270*/  PRMT R14, R5.reuse, 0xbb32, RZ ;  /* 0x0000bb32050e7816 */ /* 0x040fe400000000ff */
[----:B------:R-:W-:Y:S02]  /*0280*/  SHF.L.U32 R4, R4, R15, RZ ;  /* 0x0000000f04047219 */ /* 0x000fe400000006ff */
[----:B------:R-:W-:Y:S02]  /*0290*/  PRMT R15, R5, 0x7732, RZ ;  /* 0x00007732050f7816 */ /* 0x000fe400000000ff */
[----:B------:R-:W-:Y:S02]  /*02a0*/  SHF.L.U32 R5, R11, R12, RZ ;  /* 0x0000000c0b057219 */ /* 0x000fe400000006ff */
[----:B------:R-:W-:Y:S02]  /*02b0*/  SHF.L.U32 R11, R13, R14, RZ ;  /* 0x0000000e0d0b7219 */ /* 0x000fe400000006ff */
[----:B------:R-:W-:-:S02]  /*02c0*/  LOP3.LUT R12, R8, 0xffff, RZ, 0xc0, !PT ;  /* 0x0000ffff080c7812 */ /* 0x000fc400078ec0ff */
[----:B------:R-:W-:Y:S02]  /*02d0*/  PRMT R13, R8, 0x7732, RZ ;  /* 0x00007732080d7816 */ /* 0x000fe400000000ff */
[----:B------:R-:W-:Y:S02]  /*02e0*/  PRMT R8, R9, 0x9910, RZ ;  /* 0x0000991009087816 */ /* 0x000fe400000000ff */
[----:B------:R-:W-:Y:S02]  /*02f0*/  ISETP.GT.U32.AND P4, PT, R15, 0xf, PT ;  /* 0x0000000f0f00780c */ /* 0x000fe40003f84070 */
[C---:B------:R-:W-:Y:S02]  /*0300*/  LOP3.LUT R16, R9.reuse, 0xffff, RZ, 0xc0, !PT ;  /* 0x0000ffff09107812 */ /* 0x040fe400078ec0ff */
[C---:B------:R-:W-:Y:S02]  /*0310*/  PRMT R15, R9.reuse, 0x7732, RZ ;  /* 0x00007732090f7816 */ /* 0x040fe400000000ff */
[----:B------:R-:W-:Y:S01]  /*0320*/  PRMT R14, R9, 0xbb32, RZ ;  /* 0x0000bb32090e7816 */ /* 0x000fe200000000ff */
[----:B------:R-:W-:Y:S01]  /*0330*/  IMAD.MOV.U32 R9, RZ, RZ, R8 ;  /* 0x000000ffff097224 */ /* 0x000fe200078e0008 */
[----:B------:R-:W-:-:S02]  /*0340*/  ISETP.GT.U32.AND P2, PT, R15, 0xf, PT ;  /* 0x0000000f0f00780c */ /* 0x000fc40003f44070 */
[----:B------:R-:W-:Y:S02]  /*0350*/  PRMT R15, R6, 0xbb32, RZ ;  /* 0x0000bb32060f7816 */ /* 0x000fe400000000ff */
[----:B------:R-:W-:Y:S02]  /*0360*/  SHF.L.U32 R8, R12, R9, RZ ;  /* 0x000000090c087219 */ /* 0x000fe400000006ff */
[----:B------:R-:W-:Y:S02]  /*0370*/  PRMT R12, R6, 0x9910, RZ ;  /* 0x00009910060c7816 */ /* 0x000fe400000000ff */
[----:B------:R-:W-:Y:S02]  /*0380*/  ISETP.GT.U32.AND P1, PT, R16, 0xf, PT ;  /* 0x0000000f1000780c */ /* 0x000fe40003f24070 */
[----:B------:R-:W-:Y:S02]  /*0390*/  SHF.L.U32 R13, R13, R14, RZ ;  /* 0x0000000e0d0d7219 */ /* 0x000fe400000006ff */
[----:B------:R-:W-:-:S02]  /*03a0*/  LOP3.LUT R16, R6, 0xffff, RZ, 0xc0, !PT ;  /* 0x0000ffff06107812 */ /* 0x000fc400078ec0ff */
[----:B------:R-:W-:Y:S01]  /*03b0*/  PRMT R14, R6, 0x7732, RZ ;  /* 0x00007732060e7816 */ /* 0x000fe200000000ff */
[----:B------:R-:W-:Y:S01]  /*03c0*/  IMAD.MOV.U32 R6, RZ, RZ, R12 ;  /* 0x000000ffff067224 */ /* 0x000fe200078e000c */
[C---:B------:R-:W-:Y:S01]  /*03d0*/  LOP3.LUT R9, R7.reuse, 0xffff, RZ, 0xc0, !PT ;  /* 0x0000ffff07097812 */ /* 0x040fe200078ec0ff */
[----:B------:R-:W-:Y:S01]  /*03e0*/  IMAD.MOV.U32 R12, RZ, RZ, R15 ;  /* 0x000000ffff0c7224 */ /* 0x000fe200078e000f */
[----:B------:R-:W-:Y:S02]  /*03f0*/  PRMT R7, R7, 0x7732, RZ ;  /* 0x0000773207077816 */ /* 0x000fe400000000ff */
[----:B------:R-:W-:Y:S02]  /*0400*/  SEL R10, R10, RZ, !P6 ;  /* 0x000000ff0a0a7207 */ /* 0x000fe40007000000 */
[----:B------:R-:W-:Y:S02]  /*0410*/  ISETP.GT.U32.AND P0, PT, R16, 0xf, PT ;  /* 0x0000000f1000780c */ /* 0x000fe40003f04070 */
[----:B------:R-:W-:-:S02]  /*0420*/  SHF.L.U32 R9, R9, R6, RZ ;  /* 0x0000000609097219 */ /* 0x000fc400000006ff */
[----:B------:R-:W-:Y:S02]  /*0430*/  ISETP.GT.U32.AND P6, PT, R14, 0xf, PT ;  /* 0x0000000f0e00780c */ /* 0x000fe40003fc4070 */
[----:B------:R-:W-:Y:S01]  /*0440*/  SHF.L.U32 R12, R7, R12, RZ ;  /* 0x0000000c070c7219 */ /* 0x000fe200000006ff */
[----:B------:R-:W-:Y:S01]  /*0450*/  IMAD.WIDE.U32 R6, R0, R3, c[0x0][0x168] ;  /* 0x00005a0000067625 */ /* 0x000fe200078e0003 */
[----:B------:R-:W-:Y:S02]  /*0460*/  SEL R3, R4, RZ, !P5 ;  /* 0x000000ff04037207 */ /* 0x000fe40006800000 */
[----:B------:R-:W-:Y:S02]  /*0470*/  SEL R11, R11, RZ, !P4 ;  /* 0x000000ff0b0b7207 */ /* 0x000fe40006000000 */
[----:B------:R-:W-:Y:S02]  /*0480*/  SEL R0, R5, RZ, !P3 ;  /* 0x000000ff05007207 */ /* 0x000fe40005800000 */
[----:B------:R-:W-:-:S02]  /*0490*/  SEL R13, R13, RZ, !P2 ;  /* 0x000000ff0d0d7207 */ /* 0x000fc40005000000 */
[----:B------:R-:W-:Y:S02]  /*04a0*/  SEL R8, R8, RZ, !P1 ;  /* 0x000000ff08087207 */ /* 0x000fe40004800000 */
[----:B------:R-:W-:Y:S02]  /*04b0*/  SEL R12, R12, RZ, !P6 ;  /* 0x000000ff0c0c7207 */ /* 0x000fe40007000000 */
[----:B------:R-:W-:Y:S01]  /*04c0*/  SEL R9, R9, RZ, !P0 ;  /* 0x000000ff09097207 */ /* 0x000fe20004000000 */
[----:B------:R-:W-:Y:S01]  /*04d0*/  IMAD.WIDE R6, R2, 0x4, R6 ;  /* 0x0000000402067825 */ /* 0x000fe200078e0206 */
        /* <DEDUP_REMOVED lines=9> */
.L_x_10604:
[----:B------:R-:W0:Y:S01]  /*0570*/  S2R R13, SR_TID.X ;  /* 0x00000000000d7919 */ /* 0x000e220000002100 */
[----:B------:R-:W-:Y:S01]  /*0580*/  PRMT R19, RZ, 0x7610, R19 ;  /* 0x00007610ff137816 */ /* 0x000fe20000000013 */
[----:B------:R-:W-:Y:S01]  /*0590*/  CS2R R20, SRZ ;  /* 0x0000000000147805 */ /* 0x000fe2000001ff00 */
[----:B------:R-:W-:-:S02]  /*05a0*/  PRMT R14, RZ, 0x7610, R14 ;  /* 0x00007610ff0e7816 */ /* 0x000fc4000000000e */
        /* <DEDUP_REMOVED lines=8> */
[----:B------:R0:W2:Y:S03]  /*0630*/  @!P0 LDG.E.U16 R19, [R2.64] ;  /* 0x0000000402138981 */ /* 0x0000a6000c1e1500 */
[----:B------:R-:W-:Y:S01]  /*0640*/  IMAD.MOV.U32 R17, RZ, RZ, RZ ;  /* 0x000000ffff117224 */ /* 0x000fe200078e00ff */
[----:B------:R1:W3:Y:S03]  /*0650*/  @!P0 LDG.E.U16 R21, [R4.64] ;  /* 0x0000000404158981 */ /* 0x0002e6000c1e1500 */
[----:B------:R-:W-:Y:S01]  /*0660*/  @!P3 IMAD.IADD R24, R0, 0x1, R23 ;  /* 0x000000010018b824 */ /* 0x000fe200078e0217 */
[----:B------:R-:W-:Y:S01]  /*0670*/  @!P3 IADD3 R23, R23, 0x80, RZ ;  /* 0x000000801717b810 */ /* 0x000fe20007ffe0ff */
[----:B------:R-:W-:-:S03]  /*0680*/  @!P3 IMAD.MOV.U32 R25, RZ, RZ, 0x2 ;  /* 0x00000002ff19b424 */ /* 0x000fc600078e00ff */
[----:B------:R-:W-:Y:S01]  /*0690*/  ISETP.GE.AND P4, PT, R23, R12, PT ;  /* 0x0000000c1700720c */ /* 0x000fe20003f86270 */
[----:B------:R-:W-:-:S04]  /*06a0*/  @!P3 IMAD.WIDE.U32 R6, R24, R25, c[0x0][0x178] ;  /* 0x00005e001806b625 */ /* 0x000fc800078e0019 */
[----:B------:R-:W-:Y:S01]  /*06b0*/  @!P3 IMAD.WIDE.U32 R24, R24, R25, c[0x0][0x170] ;  /* 0x00005c001818b625 */ /* 0x000fe200078e0019 */
[----:B------:R4:W5:Y:S03]  /*06c0*/  @!P3 LDG.E.U16 R14, [R6.64] ;  /* 0x00000004060eb981 */ /* 0x000966000c1e1500 */
[----:B------:R-:W-:Y:S01]  /*06d0*/  IMAD.MOV.U32 R18, RZ, RZ, RZ ;  /* 0x000000ffff127224 */ /* 0x000fe200078e00ff */
[----:B------:R0:W5:Y:S03]  /*06e0*/  @!P3 LDG.E.U16 R20, [R24.64] ;  /* 0x000000041814b981 */ /* 0x000166000c1e1500 */
        /* <DEDUP_REMOVED lines=10> */
[----:B------:R-:W-:-:S10]  /*0790*/  @!P5 IMAD.MOV.U32 R11, RZ, RZ, 0x2 ;  /* 0x00000002ff0bd424 */ /* 0x000fd400078e00ff */
[----:B------:R-:W-:Y:S01]  /*07a0*/  @!P2 IMAD.IADD R27, R0, 0x1, R23 ;  /* 0x00000001001ba824 */ /* 0x000fe200078e0217 */
[----:B------:R-:W-:-:S04]  /*07b0*/  @!P2 IADD3 R23, R23, 0x80, RZ ;  /* 0x000000801717a810 */ /* 0x000fc80007ffe0ff */
[----:B------:R-:W-:Y:S01]  /*07c0*/  ISETP.GE.AND P6, PT, R23, R12, PT ;  /* 0x0000000c1700720c */ /* 0x000fe20003fc6270 */
[----:B0-----:R-:W-:-:S04]  /*07d0*/  @!P4 IMAD.WIDE.U32 R2, R9, R22, c[0x0][0x178] ;  /* 0x00005e000902c625 */ /* 0x001fc800078e0016 */
[----:B-1----:R-:W-:-:S04]  /*07e0*/  @!P4 IMAD.WIDE.U32 R4, R9, R22, c[0x0][0x170] ;  /* 0x00005c000904c625 */ /* 0x002fc800078e0016 */
[CC--:B----4-:R-:W-:Y:S01]  /*07f0*/  @!P5 IMAD.WIDE.U32 R6, R8.reuse, R11.reuse, c[0x0][0x178] ;  /* 0x00005e000806d625 */ /* 0x0d0fe200078e000b */
[----:B------:R-:W-:Y:S01]  /*0800*/  PRMT R16, RZ, 0x7610, R16 ;  /* 0x00007610ff107816 */ /* 0x000fe20000000010 */
[----:B------:R0:W4:Y:S02]  /*0810*/  @!P4 LDG.E.U16 R18, [R4.64] ;  /* 0x000000040412c981 */ /* 0x000124000c1e1500 */
[----:B------:R-:W-:Y:S01]  /*0820*/  @!P5 IMAD.WIDE.U32 R8, R8, R11, c[0x0][0x170] ;  /* 0x00005c000808d625 */ /* 0x000fe200078e000b */
[----:B------:R-:W-:Y:S02]  /*0830*/  PRMT R28, RZ, 0x7610, R28 ;  /* 0x00007610ff1c7816 */ /* 0x000fe4000000001c */
[----:B------:R1:W4:Y:S04]  /*0840*/  @!P4 LDG.E.U16 R16, [R2.64] ;  /* 0x000000040210c981 */ /* 0x000328000c1e1500 */
[----:B------:R1:W4:Y:S01]  /*0850*/  @!P5 LDG.E.U16 R17, [R8.64] ;  /* 0x000000040811d981 */ /* 0x000322000c1e1500 */
[----:B0-----:R-:W-:-:S02]  /*0860*/  @!P2 IMAD.MOV.U32 R4, RZ, RZ, 0x2 ;  /* 0x00000002ff04a424 */ /* 0x001fc400078e00ff */
[----:B-1----:R-:W-:Y:S01]  /*0870*/  @!P6 IMAD.IADD R8, R0, 0x1, R23 ;  /* 0x000000010008e824 */ /* 0x002fe200078e0217 */
[----:B------:R-:W-:-:S04]  /*0880*/  @!P6 IADD3 R23, R23, 0x80, RZ ;  /* 0x000000801717e810 */ /* 0x000fc80007ffe0ff */
[----:B------:R-:W-:Y:S01]  /*0890*/  ISETP.GE.AND P3, PT, R23, R12, PT ;  /* 0x0000000c1700720c */ /* 0x000fe20003f66270 */
[----:B------:R-:W-:Y:S02]  /*08a0*/  @!P1 IMAD.MOV.U32 R11, RZ, RZ, 0x2 ;  /* 0x00000002ff0b9424 */ /* 0x000fe400078e00ff */
[----:B------:R-:W-:Y:S01]  /*08b0*/  @!P2 IMAD.WIDE.U32 R2, R27, R4, c[0x0][0x178] ;  /* 0x00005e001b02a625 */ /* 0x000fe200078e0004 */
[----:B------:R-:W-:Y:S02]  /*08c0*/  PRMT R15, RZ, 0x7610, R15 ;  /* 0x00007610ff0f7816 */ /* 0x000fe4000000000f */
[----:B------:R-:W-:Y:S01]  /*08d0*/  PRMT R22, RZ, 0x7610, R22 ;  /* 0x00007610ff167816 */ /* 0x000fe20000000016 */
[CC--:B------:R-:W-:Y:S01]  /*08e0*/  @!P1 IMAD.WIDE.U32 R24, R10.reuse, R11.reuse, c[0x0][0x178] ;  /* 0x00005e000a189625 */ /* 0x0c0fe200078e000b */
[----:B------:R0:W4:Y:S03]  /*08f0*/  @!P2 LDG.E.U16 R28, [R2.64] ;  /* 0x00000004021ca981 */ /* 0x000126000c1e1500 */
[----:B------:R-:W-:Y:S01]  /*0900*/  IMAD.MOV.U32 R26, RZ, RZ, RZ ;  /* 0x000000ffff1a7224 */ /* 0x000fe200078e00ff */
[----:B------:R1:W4:Y:S01]  /*0910*/  @!P5 LDG.E.U16 R15, [R6.64] ;  /* 0x00000004060fd981 */ /* 0x000322000c1e1500 */
[----:B------:R-:W-:-:S03]  /*0920*/  @!P1 IMAD.WIDE.U32 R10, R10, R11, c[0x0][0x170] ;  /* 0x00005c000a0a9625 */ /* 0x000fc600078e000b */
[----:B------:R1:W4:Y:S01]  /*0930*/  @!P1 LDG.E.U16 R22, [R24.64] ;  /* 0x0000000418169981 */ /* 0x000322000c1e1500 */
[----:B------:R-:W-:Y:S02]  /*0940*/  @!P6 IMAD.MOV.U32 R9, RZ, RZ, 0x2 ;  /* 0x00000002ff09e424 */ /* 0x000fe400078e00ff */
[--C-:B0-----:R-:W-:Y:S01]  /*0950*/  @!P3 IMAD.IADD R2, R0, 0x1, R23.reuse ;  /* 0x000000010002b824 */ /* 0x101fe200078e0217 */
[----:B------:R0:W4:Y:S01]  /*0960*/  @!P1 LDG.E.U16 R26, [R10.64] ;  /* 0x000000040a1a9981 */ /* 0x000122000c1e1500 */
[----:B------:R-:W-:Y:S01]  /*0970*/  @!P3 IMAD.MOV.U32 R3, RZ, RZ, 0x2 ;  /* 0x00000002ff03b424 */ /* 0x000fe200078e00ff */
[----:B------:R-:W-:Y:S01]  /*0980*/  PRMT R23, RZ, 0x7610, R23 ;  /* 0x00007610ff177816 */ /* 0x000fe20000000017 */
[----:B------:R-:W-:Y:S01]  /*0990*/  @!P2 IMAD.WIDE.U32 R4, R27, R4, c[0x0][0x170] ;  /* 0x00005c001b04a625 */ /* 0x000fe200078e0004 */
[----:B------:R-:W-:-:S03]  /*09a0*/  PRMT R27, RZ, 0x7610, R27 ;  /* 0x00007610ff1b7816 */ /* 0x000fc6000000001b */
[----:B-1----:R-:W-:-:S04]  /*09b0*/  @!P6 IMAD.WIDE.U32 R6, R8, R9, c[0x0][0x178] ;  /* 0x00005e000806e625 */ /* 0x002fc800078e0009 */
[----:B0-----:R-:W-:Y:S01]  /*09c0*/  @!P3 IMAD.WIDE.U32 R10, R2, R3, c[0x0][0x178] ;  /* 0x00005e00020ab625 */ /* 0x001fe200078e0003 */
[----:B------:R-:W-:Y:S01]  /*09d0*/  CS2R R24, SRZ ;  /* 0x0000000000187805 */ /* 0x000fe2000001ff00 */
[----:B------:R0:W4:Y:S02]  /*09e0*/  @!P6 LDG.E.U16 R27, [R6.64] ;  /* 0x00000004061be981 */ /* 0x000124000c1e1500 */
[----:B------:R-:W-:Y:S02]  /*09f0*/  IMAD.MOV.U32 R29, RZ, RZ, RZ ;  /* 0x000000ffff1d7224 */ /* 0x000fe400078e00ff */
[----:B------:R-:W-:Y:S01]  /*0a00*/  @!P6 IMAD.WIDE.U32 R8, R8, R9, c[0x0][0x170] ;  /* 0x00005c000808e625 */ /* 0x000fe200078e0009 */
[----:B------:R-:W4:Y:S03]  /*0a10*/  @!P3 LDG.E.U16 R23, [R10.64] ;  /* 0x000000040a17b981 */ /* 0x000f26000c1e1500 */
[----:B------:R-:W-:Y:S01]  /*0a20*/  @!P3 IMAD.WIDE.U32 R2, R2, R3, c[0x0][0x170] ;  /* 0x00005c000202b625 */ /* 0x000fe200078e0003 */
[----:B------:R2:W4:Y:S04]  /*0a30*/  @!P2 LDG.E.U16 R29, [R4.64] ;  /* 0x00000004041da981 */ /* 0x000528000c1e1500 */
[----:B------:R1:W4:Y:S04]  /*0a40*/  @!P6 LDG.E.U16 R24, [R8.64] ;  /* 0x000000040818e981 */ /* 0x000328000c1e1500 */
[----:B------:R4:W4:Y:S01]  /*0a50*/  @!P3 LDG.E.U16 R25, [R2.64] ;  /* 0x000000040219b981 */ /* 0x000922000c1e1500 */
[----:B------:R-:W-:Y:S01]  /*0a60*/  BSSY B0, `(.L_x_10605) ;  /* 0x000005a000007945 */ /* 0x000fe20003800000 */
[----:B------:R-:W-:Y:S01]  /*0a70*/  BSSY B1, `(.L_x_10606) ;  /* 0x0000052000017945 */ /* 0x000fe20003800000 */
[----:B--2---:R-:W-:-:S04]  /*0a80*/  @!P0 PRMT R4, R19, 0x9910, RZ ;  /* 0x0000991013048816 */ /* 0x004fc800000000ff */
[----:B---3--:R-:W-:Y:S01]  /*0a90*/  @!P0 SHF.L.U32 R21, R21, R4, RZ ;  /* 0x0000000415158219 */ /* 0x008fe200000006ff */
[----:B------:R-:W-:Y:S01]  /*0aa0*/  @!P0 IMAD.IADD R4, R0, 0x1, R13 ;  /* 0x0000000100048824 */ /* 0x000fe200078e020d */
[----:B------:R-:W-:Y:S02]  /*0ab0*/  @!P0 IADD3 R13, R13, 0x80, RZ ;  /* 0x000000800d0d8810 */ /* 0x000fe40007ffe0ff */
[----:B------:R-:W-:Y:S02]  /*0ac0*/  @!P0 LOP3.LUT R19, R19, 0xffff, RZ, 0xc0, !PT ;  /* 0x0000ffff13138812 */ /* 0x000fe400078ec0ff */
[C---:B-----5:R-:W-:Y:S02]  /*0ad0*/  PRMT R5, R14.reuse, 0x9910, RZ ;  /* 0x000099100e057816 */ /* 0x060fe400000000ff */
[----:B------:R-:W-:Y:S02]  /*0ae0*/  LOP3.LUT R14, R14, 0xffff, RZ, 0xc0, !PT ;  /* 0x0000ffff0e0e7812 */ /* 0x000fe400078ec0ff */
[----:B------:R-:W-:-:S02]  /*0af0*/  SHF.L.U32 R20, R20, R5, RZ ;  /* 0x0000000514147219 */ /* 0x000fc400000006ff */
[----:B------:R-:W-:Y:S01]  /*0b00*/  ISETP.GT.U32.AND P1, PT, R14, 0xf, PT ;  /* 0x0000000f0e00780c */ /* 0x000fe20003f24070 */
[----:B------:R-:W-:Y:S01]  /*0b10*/  @!P0 IMAD.MOV.U32 R5, RZ, RZ, 0x2 ;  /* 0x00000002ff058424 */ /* 0x000fe200078e00ff */
[----:B------:R-:W-:Y:S02]  /*0b20*/  @!P0 ISETP.GT.U32.AND P5, PT, R19, 0xf, PT ;  /* 0x0000000f1300880c */ /* 0x000fe40003fa4070 */
[----:B-1----:R-:W-:Y:S02]  /*0b30*/  SEL R9, R20, RZ, !P1 ;  /* 0x000000ff14097207 */ /* 0x002fe40004800000 */
[----:B------:R-:W-:Y:S02]  /*0b40*/  ISETP.GE.AND P1, PT, R13, R12, PT ;  /* 0x0000000c0d00720c */ /* 0x000fe40003f26270 */
[----:B------:R-:W-:Y:S02]  /*0b50*/  @!P0 SEL R21, R21, RZ, !P5 ;  /* 0x000000ff15158207 */ /* 0x000fe40006800000 */
[----:B----4-:R-:W-:-:S04]  /*0b60*/  PRMT R3, R16, 0x9910, RZ ;  /* 0x0000991010037816 */ /* 0x010fc800000000ff */
[----:B------:R-:W-:Y:S02]  /*0b70*/  SHF.L.U32 R18, R18, R3, RZ ;  /* 0x0000000312127219 */ /* 0x000fe400000006ff */
[----:B------:R-:W-:-:S04]  /*0b80*/  LOP3.LUT R16, R16, 0xffff, RZ, 0xc0, !PT ;  /* 0x0000ffff10107812 */ /* 0x000fc800078ec0ff */
[----:B------:R-:W-:Y:S02]  /*0b90*/  ISETP.GT.U32.AND P2, PT, R16, 0xf, PT ;  /* 0x0000000f1000780c */ /* 0x000fe40003f44070 */
[----:B0-----:R-:W-:Y:S02]  /*0ba0*/  LOP3.LUT R6, R28, 0xffff, RZ, 0xc0, !PT ;  /* 0x0000ffff1c067812 */ /* 0x001fe400078ec0ff */
[----:B------:R-:W-:Y:S02]  /*0bb0*/  PRMT R2, R15, 0x9910, RZ ;  /* 0x000099100f027816 */ /* 0x000fe400000000ff */
[----:B------:R-:W-:Y:S02]  /*0bc0*/  PRMT R3, R22, 0x9910, RZ ;  /* 0x0000991016037816 */ /* 0x000fe400000000ff */
[----:B------:R-:W-:Y:S02]  /*0bd0*/  SHF.L.U32 R17, R17, R2, RZ ;  /* 0x0000000211117219 */ /* 0x000fe400000006ff */
[----:B------:R-:W-:Y:S01]  /*0be0*/  SHF.L.U32 R26, R26, R3, RZ ;  /* 0x000000031a1a7219 */ /* 0x000fe200000006ff */
[----:B------:R-:W-:Y:S01]  /*0bf0*/  @!P0 IMAD.WIDE.U32 R2, R4, R5, c[0x0][0x168] ;  /* 0x00005a0004028625 */ /* 0x000fe200078e0005 */
[----:B------:R-:W-:-:S02]  /*0c00*/  ISETP.GT.U32.AND P6, PT, R6, 0xf, PT ;  /* 0x0000000f0600780c */ /* 0x000fc40003fc4070 */
[----:B------:R-:W-:Y:S02]  /*0c10*/  LOP3.LUT R15, R15, 0xffff, RZ, 0xc0, !PT ;  /* 0x0000ffff0f0f7812 */ /* 0x000fe400078ec0ff */
[----:B------:R-:W-:Y:S02]  /*0c20*/  LOP3.LUT R22, R22, 0xffff, RZ, 0xc0, !PT ;  /* 0x0000ffff16167812 */ /* 0x000fe400078ec0ff */
[----:B------:R-:W-:Y:S01]  /*0c30*/  PRMT R4, R28, 0x9910, RZ ;  /* 0x000099101c047816 */ /* 0x000fe200000000ff */
[----:B------:R0:W-:Y:S01]  /*0c40*/  @!P0 STG.E.U16 [R2.64], R21 ;  /* 0x0000001502008986 */ /* 0x0001e2000c101504 */
[C---:B------:R-:W-:Y:S02]  /*0c50*/  PRMT R5, R27.reuse, 0x9910, RZ ;  /* 0x000099101b057816 */ /* 0x040fe400000000ff */
[----:B------:R-:W-:Y:S02]  /*0c60*/  LOP3.LUT R27, R27, 0xffff, RZ, 0xc0, !PT ;  /* 0x0000ffff1b1b7812 */ /* 0x000fe400078ec0ff */
[----:B------:R-:W-:-:S02]  /*0c70*/  PRMT R6, R23, 0x9910, RZ ;  /* 0x0000991017067816 */ /* 0x000fc400000000ff */
[----:B------:R-:W-:Y:S02]  /*0c80*/  LOP3.LUT R23, R23, 0xffff, RZ, 0xc0, !PT ;  /* 0x0000ffff17177812 */ /* 0x000fe400078ec0ff */
[----:B------:R-:W-:Y:S02]  /*0c90*/  ISETP.GT.U32.AND P3, PT, R15, 0xf, PT ;  /* 0x0000000f0f00780c */ /* 0x000fe40003f64070 */
[----:B------:R-:W-:Y:S02]  /*0ca0*/  ISETP.GT.U32.AND P4, PT, R22, 0xf, PT ;  /* 0x0000000f1600780c */ /* 0x000fe40003f84070 */
[----:B------:R-:W-:Y:S02]  /*0cb0*/  SHF.L.U32 R4, R29, R4, RZ ;  /* 0x000000041d047219 */ /* 0x000fe400000006ff */
[----:B------:R-:W-:Y:S02]  /*0cc0*/  ISETP.GT.U32.AND P5, PT, R27, 0xf, PT ;  /* 0x0000000f1b00780c */ /* 0x000fe40003fa4070 */
[----:B------:R-:W-:-:S02]  /*0cd0*/  SHF.L.U32 R5, R24, R5, RZ ;  /* 0x0000000518057219 */ /* 0x000fc400000006ff */
[----:B------:R-:W-:Y:S02]  /*0ce0*/  ISETP.GT.U32.AND P0, PT, R23, 0xf, PT ;  /* 0x0000000f1700780c */ /* 0x000fe40003f04070 */
[----:B0-----:R-:W-:Y:S02]  /*0cf0*/  SHF.L.U32 R2, R25, R6, RZ ;  /* 0x0000000619027219 */ /* 0x001fe400000006ff */
[----:B------:R-:W-:Y:S02]  /*0d00*/  SEL R11, R18, RZ, !P2 ;  /* 0x000000ff120b7207 */ /* 0x000fe40005000000 */
[----:B------:R-:W-:Y:S02]  /*0d10*/  SEL R17, R17, RZ, !P3 ;  /* 0x000000ff11117207 */ /* 0x000fe40005800000 */
[----:B------:R-:W-:Y:S02]  /*0d20*/  SEL R15, R26, RZ, !P4 ;  /* 0x000000ff1a0f7207 */ /* 0x000fe40006000000 */
[----:B------:R-:W-:-:S02]  /*0d30*/  SEL R4, R4, RZ, !P6 ;  /* 0x000000ff04047207 */ /* 0x000fc40007000000 */
[----:B------:R-:W-:Y:S02]  /*0d40*/  SEL R3, R5, RZ, !P5 ;  /* 0x000000ff05037207 */ /* 0x000fe40006800000 */
[----:B------:R-:W-:Y:S01]  /*0d50*/  SEL R2, R2, RZ, !P0 ;  /* 0x000000ff02027207 */ /* 0x000fe20004000000 */
        /* <DEDUP_REMOVED lines=13> */
.L_x_10607:
[----:B------:R-:W-:-:S13]  /*0e30*/  ISETP.GE.AND P0, PT, R13, R12, PT ;  /* 0x0000000c0d00720c */ /* 0x000fda0003f06270 */
[----:B------:R-:W-:Y:S05]  /*0e40*/  @P0 BRA `(.L_x_10609) ;  /* 0x000000c000000947 */ /* 0x000fea0003800000 */
[----:B0-----:R-:W-:Y:S01]  /*0e50*/  IMAD.IADD R6, R0, 0x1, R13 ;  /* 0x0000000100067824 */ /* 0x001fe200078e020d */
[----:B------:R-:W-:Y:S01]  /*0e60*/  IADD3 R13, R13, 0x80, RZ ;  /* 0x000000800d0d7810 */ /* 0x000fe20007ffe0ff */
[----:B------:R-:W-:-:S04]  /*0e70*/  IMAD.MOV.U32 R7, RZ, RZ, 0x2 ;  /* 0x00000002ff077424 */ /* 0x000fc800078e00ff */
[----:B------:R-:W-:-:S05]  /*0e80*/  IMAD.WIDE.U32 R6, R6, R7, c[0x0][0x168] ;  /* 0x00005a0006067625 */ /* 0x000fca00078e0007 */
[----:B------:R0:W-:Y:S02]  /*0e90*/  STG.E.U16 [R6.64], R17 ;  /* 0x0000001106007986 */ /* 0x0001e4000c101504 */
.L_x_10608:
[----:B------:R-:W-:-:S13]  /*0ea0*/  ISETP.GE.AND P0, PT, R13, R12, PT ;  /* 0x0000000c0d00720c */ /* 0x000fda0003f06270 */
[----:B------:R-:W-:Y:S05]  /*0eb0*/  @P0 BRA `(.L_x_10610) ;  /* 0x000000d000000947 */ /* 0x000fea0003800000 */
[----:B0-----:R-:W-:Y:S01]  /*0ec0*/  IMAD.IADD R6, R0, 0x1, R13 ;  /* 0x0000000100067824 */ /* 0x001fe200078e020d */
[----:B------:R-:W-:Y:S01]  /*0ed0*/  IADD3 R13, R13, 0x80, RZ ;  /* 0x000000800d0d7810 */ /* 0x000fe20007ffe0ff */
[----:B------:R-:W-:-:S04]  /*0ee0*/  IMAD.MOV.U32 R7, RZ, RZ, 0x2 ;  /* 0x00000002ff077424 */ /* 0x000fc800078e00ff */
[----:B------:R-:W-:-:S05]  /*0ef0*/  IMAD.WIDE.U32 R6, R6, R7, c[0x0][0x168] ;  /* 0x00005a0006067625 */ /* 0x000fca00078e0007 */
[----:B------:R0:W-:Y:S02]  /*0f00*/  STG.E.U16 [R6.64], R15 ;  /* 0x0000000f06007986 */ /* 0x0001e4000c101504 */
.L_x_10609:
        /* <DEDUP_REMOVED lines=8> */
.L_x_10610:
[----:B------:R-:W-:Y:S05]  /*0f90*/  BSYNC B1 ;  /* 0x0000000000017941 */ /* 0x000fea0003800000 */
.L_x_10606:
[----:B------:R-:W-:-:S13]  /*0fa0*/  ISETP.GE.AND P0, PT, R13, R12, PT ;  /* 0x0000000c0d00720c */ /* 0x000fda0003f06270 */
[----:B0-----:R-:W-:Y:S01]  /*0fb0*/  @!P0 IMAD.IADD R4, R0, 0x1, R13 ;  /* 0x0000000100048824 */ /* 0x001fe200078e020d */
[----:B------:R-:W-:Y:S01]  /*0fc0*/  @!P0 IADD3 R13, R13, 0x80, RZ ;  /* 0x000000800d0d8810 */ /* 0x000fe20007ffe0ff */
[----:B------:R-:W-:-:S04]  /*0fd0*/  @!P0 IMAD.MOV.U32 R5, RZ, RZ, 0x2 ;  /* 0x00000002ff058424 */ /* 0x000fc800078e00ff */
[----:B------:R-:W-:-:S05]  /*0fe0*/  @!P0 IMAD.WIDE.U32 R4, R4, R5, c[0x0][0x168] ;  /* 0x00005a0004048625 */ /* 0x000fca00078e0005 */
[----:B------:R0:W-:Y:S02]  /*0ff0*/  @!P0 STG.E.U16 [R4.64], R3 ;  /* 0x0000000304008986 */ /* 0x0001e4000c101504 */
.L_x_10611:
[----:B------:R-:W-:Y:S05]  /*1000*/  BSYNC B0 ;  /* 0x0000000000007941 */ /* 0x000fea0003800000 */
.L_x_10605:
        /* <DEDUP_REMOVED lines=8> */
.L_x_10612:
        /* <DEDUP_REMOVED lines=15> */
.L_x_19729:


//--------------------- .text._ZN2at6native29vectorized_elementwise_kernelILi4ENS0_13BinaryFunctorIsssZZZNS0_18lshift_kernel_cudaERNS_18TensorIteratorBaseEENKUlvE_clEvENKUlvE3_clEvEUlssE_EESt5arrayIPcLm3EEEEviT0_T1_ --------------------------
	.section	.text._ZN2at6native29vectorized_elementwise_kernelILi4ENS0_13BinaryFunctorIsssZZZNS0_18lshift_kernel_cudaERNS_18TensorIteratorBaseEENKUlvE_clEvENKUlvE3_clEvEUlssE_EESt5arrayIPcLm3EEEEviT0_T1_,"ax",@progbits
	.sectioninfo	@"SHI_REGISTERS=32"
	.align	128
        .global         _ZN2at6native29vectorized_elementwise_kernelILi4ENS0_13BinaryFunctorIsssZZZNS0_18lshift_kernel_cudaERNS_18TensorIteratorBaseEENKUlvE_clEvENKUlvE3_clEvEUlssE_EESt5arrayIPcLm3EEEEviT0_T1_
        .type           _ZN2at6native29vectorized_elementwise_kernelILi4ENS0_13BinaryFunctorIsssZZZNS0_18lshift_kernel_cudaERNS_18TensorIteratorBaseEENKUlvE_clEvENKUlvE3_clEvEUlssE_EESt5arrayIPcLm3EEEEviT0_T1_,@function
        .size           _ZN2at6native29vectorized_elementwise_kernelILi4ENS0_13BinaryFunctorIsssZZZNS0_18lshift_kernel_cudaERNS_18TensorIteratorBaseEENKUlvE_clEvENKUlvE3_clEvEUlssE_EESt5arrayIPcLm3EEEEviT0_T1_,(.L_x_19730 - _ZN2at6native29vectorized_elementwise_kernelILi4ENS0_13BinaryFunctorIsssZZZNS0_18lshift_kernel_cudaERNS_18TensorIteratorBaseEENKUlvE_clEvENKUlvE3_clEvEUlssE_EESt5arrayIPcLm3EEEEviT0_T1_)
        .other          _ZN2at6native29vectorized_elementwise_kernelILi4ENS0_13BinaryFunctorIsssZZZNS0_18lshift_kernel_cudaERNS_18TensorIteratorBaseEENKUlvE_clEvENKUlvE3_clEvEUlssE_EESt5arrayIPcLm3EEEEviT0_T1_,@"STO_CUDA_ENTRY STV_DEFAULT"
_ZN2at6native29vectorized_elementwise_kernelILi4ENS0_13BinaryFunctorIsssZZZNS0_18lshift_kernel_cudaERNS_18TensorIteratorBaseEENKUlvE_clEvENKUlvE3_clEvEUlssE_EESt5arrayIPcLm3EEEEviT0_T1_:
.text._ZN2at6native29vectorized_elementwise_kernelILi4ENS0_13BinaryFunctorIsssZZZNS0_18lshift_kernel_cudaERNS_18TensorIteratorBaseEENKUlvE_clEvENKUlvE3_clEvEUlssE_EESt5arrayIPcLm3EEEEviT0_T1_:
        /* <DEDUP_REMOVED lines=17> */
[----:B--2---:R-:W-:-:S02]  /*0110*/  LOP3.LUT R16, R8, 0xffff, RZ, 0xc0, !PT ;  /* 0x0000ffff08107812 */ /* 0x004fc400078ec0ff */
[C---:B------:R-:W-:Y:S02]  /*0120*/  PRMT R17, R8.reuse, 0x9910, RZ ;  /* 0x0000991008117816 */ /* 0x040fe400000000ff */
[----:B------:R-:W-:Y:S02]  /*0130*/  PRMT R18, R8, 0x7732, RZ ;  /* 0x0000773208127816 */ /* 0x000fe400000000ff */
[----:B------:R-:W-:Y:S01]  /*0140*/  ISETP.GT.U32.AND P3, PT, R16, 0xf, PT ;  /* 0x0000000f1000780c */ /* 0x000fe20003f64070 */
[----:B0-----:R-:W-:Y:S01]  /*0150*/  IMAD.MOV.U32 R15, RZ, RZ, R17 ;  /* 0x000000ffff0f7224 */ /* 0x001fe200078e0011 */
[----:B---3--:R-:W-:Y:S01]  /*0160*/  PRMT R19, R6, 0x7732, RZ ;  /* 0x0000773206137816 */ /* 0x008fe200000000ff */
[----:B-1----:R-:W-:Y:S01]  /*0170*/  IMAD.MOV.U32 R12, RZ, RZ, R18 ;  /* 0x000000ffff0c7224 */ /* 0x002fe200078e0012 */
[----:B------:R-:W-:Y:S02]  /*0180*/  PRMT R20, R8, 0xbb32, RZ ;  /* 0x0000bb3208147816 */ /* 0x000fe400000000ff */
[----:B------:R-:W-:Y:S01]  /*0190*/  LOP3.LUT R16, R6, 0xffff, RZ, 0xc0, !PT ;  /* 0x0000ffff06107812 */ /* 0x000fe200078ec0ff */
[----:B------:R-:W-:Y:S01]  /*01a0*/  IMAD.MOV.U32 R8, RZ, RZ, R19 ;  /* 0x000000ffff087224 */ /* 0x000fe200078e0013 */
[----:B------:R-:W-:Y:S01]  /*01b0*/  LOP3.LUT R6, R9, 0xffff, RZ, 0xc0, !PT ;  /* 0x0000ffff09067812 */ /* 0x000fe200078ec0ff */
[----:B------:R-:W-:Y:S01]  /*01c0*/  IMAD.MOV.U32 R13, RZ, RZ, R20 ;  /* 0x000000ffff0d7224 */ /* 0x000fe200078e0014 */
[----:B------:R-:W-:-:S02]  /*01d0*/  ISETP.GT.U32.AND P6, PT, R12, 0xf, PT ;  /* 0x0000000f0c00780c */ /* 0x000fc40003fc4070 */
[----:B------:R-:W-:Y:S02]  /*01e0*/  ISETP.GT.U32.AND P4, PT, R6, 0xf, PT ;  /* 0x0000000f0600780c */ /* 0x000fe40003f84070 */
[----:B------:R-:W-:Y:S02]  /*01f0*/  SHF.L.U32 R6, R16, R15, RZ ;  /* 0x0000000f10067219 */ /* 0x000fe400000006ff */
[C---:B------:R-:W-:Y:S02]  /*0200*/  PRMT R14, R7.reuse, 0x7732, RZ ;  /* 0x00007732070e7816 */ /* 0x040fe400000000ff */
[----:B------:R-:W-:Y:S02]  /*0210*/  LOP3.LUT R12, R7, 0xffff, RZ, 0xc0, !PT ;  /* 0x0000ffff070c7812 */ /* 0x000fe400078ec0ff */
[C---:B------:R-:W-:Y:S02]  /*0220*/  PRMT R15, R9.reuse, 0xbb32, RZ ;  /* 0x0000bb32090f7816 */ /* 0x040fe400000000ff */
[----:B------:R-:W-:-:S02]  /*0230*/  PRMT R7, R9, 0x9910, RZ ;  /* 0x0000991009077816 */ /* 0x000fc400000000ff */
[----:B------:R-:W-:Y:S02]  /*0240*/  SHF.L.U32 R8, R8, R13, RZ ;  /* 0x0000000d08087219 */ /* 0x000fe400000006ff */
[----:B------:R-:W-:Y:S01]  /*0250*/  PRMT R13, R9, 0x7732, RZ ;  /* 0x00007732090d7816 */ /* 0x000fe200000000ff */
[----:B------:R-:W-:Y:S01]  /*0260*/  IMAD.MOV.U32 R9, RZ, RZ, R14 ;  /* 0x000000ffff097224 */ /* 0x000fe200078e000e */
[----:B------:R-:W-:Y:S01]  /*0270*/  SHF.L.U32 R7, R12, R7, RZ ;  /* 0x000000070c077219 */ /* 0x000fe200000006ff */
[----:B------:R-:W-:Y:S01]  /*0280*/  IMAD.MOV.U32 R14, RZ, RZ, R15 ;  /* 0x000000ffff0e7224 */ /* 0x000fe200078e000f */
[----:B----4-:R-:W-:Y:S02]  /*0290*/  LOP3.LUT R15, R2, 0xffff, RZ, 0xc0, !PT ;  /* 0x0000ffff020f7812 */ /* 0x010fe400078ec0ff */
[C---:B-----5:R-:W-:Y:S02]  /*02a0*/  LOP3.LUT R12, R4.reuse, 0xffff, RZ, 0xc0, !PT ;  /* 0x0000ffff040c7812 */ /* 0x060fe400078ec0ff */
[----:B------:R-:W-:-:S02]  /*02b0*/  PRMT R4, R4, 0x7732, RZ ;  /* 0x0000773204047816 */ /* 0x000fc400000000ff */
[----:B------:R-:W-:Y:S02]  /*02c0*/  ISETP.GT.U32.AND P5, PT, R13, 0xf, PT ;  /* 0x0000000f0d00780c */ /* 0x000fe40003fa4070 */
[----:B------:R-:W-:Y:S02]  /*02d0*/  SHF.L.U32 R9, R9, R14, RZ ;  /* 0x0000000e09097219 */ /* 0x000fe400000006ff */
[----:B------:R-:W-:Y:S02]  /*02e0*/  ISETP.GT.U32.AND P0, PT, R15, 0xf, PT ;  /* 0x0000000f0f00780c */ /* 0x000fe40003f04070 */
[C---:B------:R-:W-:Y:S02]  /*02f0*/  PRMT R13, R2.reuse, 0x9910, RZ ;  /* 0x00009910020d7816 */ /* 0x040fe400000000ff */
[C---:B------:R-:W-:Y:S02]  /*0300*/  PRMT R14, R2.reuse, 0x7732, RZ ;  /* 0x00007732020e7816 */ /* 0x040fe400000000ff */
[----:B------:R-:W-:Y:S01]  /*0310*/  PRMT R15, R2, 0xbb32, RZ ;  /* 0x0000bb32020f7816 */ /* 0x000fe200000000ff */
[----:B------:R-:W-:Y:S01]  /*0320*/  IMAD.MOV.U32 R2, RZ, RZ, R4 ;  /* 0x000000ffff027224 */ /* 0x000fe200078e0004 */
[----:B------:R-:W-:-:S02]  /*0330*/  SHF.L.U32 R4, R12, R13, RZ ;  /* 0x0000000d0c047219 */ /* 0x000fc400000006ff */
[----:B------:R-:W-:Y:S02]  /*0340*/  PRMT R12, R3, 0x9910, RZ ;  /* 0x00009910030c7816 */ /* 0x000fe400000000ff */
[----:B------:R-:W-:Y:S02]  /*0350*/  SHF.L.U32 R15, R2, R15, RZ ;  /* 0x0000000f020f7219 */ /* 0x000fe400000006ff */
[C---:B------:R-:W-:Y:S02]  /*0360*/  LOP3.LUT R2, R5.reuse, 0xffff, RZ, 0xc0, !PT ;  /* 0x0000ffff05027812 */ /* 0x040fe400078ec0ff */
[----:B------:R-:W-:Y:S02]  /*0370*/  PRMT R5, R5, 0x7732, RZ ;  /* 0x0000773205057816 */ /* 0x000fe400000000ff */
[----:B------:R-:W-:Y:S02]  /*0380*/  ISETP.GT.U32.AND P2, PT, R14, 0xf, PT ;  /* 0x0000000f0e00780c */ /* 0x000fe40003f44070 */
[----:B------:R-:W-:-:S02]  /*0390*/  LOP3.LUT R16, R3, 0xffff, RZ, 0xc0, !PT ;  /* 0x0000ffff03107812 */ /* 0x000fc400078ec0ff */
[C---:B------:R-:W-:Y:S02]  /*03a0*/  PRMT R14, R3.reuse, 0x7732, RZ ;  /* 0x00007732030e7816 */ /* 0x040fe400000000ff */
[----:B------:R-:W-:Y:S01]  /*03b0*/  PRMT R13, R3, 0xbb32, RZ ;  /* 0x0000bb32030d7816 */ /* 0x000fe200000000ff */
[----:B------:R-:W-:Y:S01]  /*03c0*/  IMAD.MOV.U32 R3, RZ, RZ, R12 ;  /* 0x000000ffff037224 */ /* 0x000fe200078e000c */
[----:B------:R-:W-:Y:S01]  /*03d0*/  SEL R8, R8, RZ, !P6 ;  /* 0x000000ff08087207 */ /* 0x000fe20007000000 */
[----:B------:R-:W-:Y:S01]  /*03e0*/  IMAD.MOV.U32 R12, RZ, RZ, R5 ;  /* 0x000000ffff0c7224 */ /* 0x000fe200078e0005 */
[----:B------:R-:W-:Y:S02]  /*03f0*/  ISETP.GT.U32.AND P1, PT, R16, 0xf, PT ;  /* 0x0000000f1000780c */ /* 0x000fe40003f24070 */
[----:B------:R-:W-:Y:S01]  /*0400*/  SHF.L.U32 R5, R2, R3, RZ ;  /* 0x0000000302057219 */ /* 0x000fe200000006ff */
[----:B------:R-:W-:Y:S01]  /*0410*/  IMAD.WIDE.U32 R2, R0, R11, c[0x0][0x168] ;  /* 0x00005a0000027625 */ /* 0x000fe200078e000b */
[----:B------:R-:W-:-:S02]  /*0420*/  ISETP.GT.U32.AND P6, PT, R14, 0xf, PT ;  /* 0x0000000f0e00780c */ /* 0x000fc40003fc4070 */
[----:B------:R-:W-:Y:S02]  /*0430*/  SHF.L.U32 R12, R12, R13, RZ ;  /* 0x0000000d0c0c7219 */ /* 0x000fe400000006ff */
[----:B------:R-:W-:Y:S01]  /*0440*/  SEL R0, R7, RZ, !P4 ;  /* 0x000000ff07007207 */ /* 0x000fe20006000000 */
[----:B------:R-:W-:Y:S01]  /*0450*/  IMAD.WIDE R2, R10, 0x8, R2 ;  /* 0x000000080a027825 */ /* 0x000fe200078e0202 */
        /* <DEDUP_REMOVED lines=8> */
[----:B------:R-:W-:Y:S02]  /*04e0*/  PRMT R5, R5, 0x5410, R12 ;  /* 0x0000541005057816 */ /* 0x000fe4000000000c */
[----:B------:R-:W-:Y:S01]  /*04f0*/  PRMT R4, R4, 0x5410, R15 ;  /* 0x0000541004047816 */ /* 0x000fe2000000000f */
[----:B------:R-:W-:Y:S04]  /*0500*/  STG.E.64 [R2.64], R8 ;  /* 0x0000000802007986 */ /* 0x000fe8000c101b04 */
[----:B------:R-:W-:Y:S01]  /*0510*/  STG.E.64 [R2.64+0x400], R4 ;  /* 0x0004000402007986 */ /* 0x000fe2000c101b04 */
[----:B------:R-:W-:Y:S05]  /*0520*/  EXIT ;  /* 0x000000000000794d */ /* 0x000fea0003800000 */
.L_x_10613:
        /* <DEDUP_REMOVED lines=140> */
.L_x_10616:
[----:B------:R-:W-:-:S13]  /*0df0*/  ISETP.GE.AND P0, PT, R13, R12, PT ;  /* 0x0000000c0d00720c */ /* 0x000fda0003f06270 */
[----:B------:R-:W-:Y:S05]  /*0e00*/  @P0 BRA `(.L_x_10618) ;  /* 0x000000c000000947 */ /* 0x000fea0003800000 */
[----:B0-----:R-:W-:Y:S01]  /*0e10*/  IMAD.IADD R6, R0, 0x1, R13 ;  /* 0x0000000100067824 */ /* 0x001fe200078e020d */
[----:B------:R-:W-:Y:S01]  /*0e20*/  IADD3 R13, R13, 0x80, RZ ;  /* 0x000000800d0d7810 */ /* 0x000fe20007ffe0ff */
[----:B------:R-:W-:-:S04]  /*0e30*/  IMAD.MOV.U32 R7, RZ, RZ, 0x2 ;  /* 0x00000002ff077424 */ /* 0x000fc800078e00ff */
[----:B------:R-:W-:-:S05]  /*0e40*/  IMAD.WIDE.U32 R6, R6, R7, c[0x0][0x168] ;  /* 0x00005a0006067625 */ /* 0x000fca00078e0007 */
[----:B------:R0:W-:Y:S02]  /*0e50*/  STG.E.U16 [R6.64], R17 ;  /* 0x0000001106007986 */ /* 0x0001e4000c101504 */
.L_x_10617:
[----:B------:R-:W-:-:S13]  /*0e60*/  ISETP.GE.AND P0, PT, R13, R12, PT ;  /* 0x0000000c0d00720c */ /* 0x000fda0003f06270 */
[----:B------:R-:W-:Y:S05]  /*0e70*/  @P0 BRA `(.L_x_10619) ;  /* 0x000000d000000947 */ /* 0x000fea0003800000 */
[----:B0-----:R-:W-:Y:S01]  /*0e80*/  IMAD.IADD R6, R0, 0x1, R13 ;  /* 0x0000000100067824 */ /* 0x001fe200078e020d */
[----:B------:R-:W-:Y:S01]  /*0e90*/  IADD3 R13, R13, 0x80, RZ ;  /* 0x000000800d0d7810 */ /* 0x000fe20007ffe0ff */
[----:B------:R-:W-:-:S04]  /*0ea0*/  IMAD.MOV.U32 R7, RZ, RZ, 0x2 ;  /* 0x00000002ff077424 */ /* 0x000fc800078e00ff */
[----:B------:R-:W-:-:S05]  /*0eb0*/  IMAD.WIDE.U32 R6, R6, R7, c[0x0][0x168] ;  /* 0x00005a0006067625 */ /* 0x000fca00078e0007 */
[----:B------:R0:W-:Y:S02]  /*0ec0*/  STG.E.U16 [R6.64], R15 ;  /* 0x0000000f06007986 */ /* 0x0001e4000c101504 */
.L_x_10618:
        /* <DEDUP_REMOVED lines=8> */
.L_x_10619:
[----:B------:R-:W-:Y:S05]  /*0f50*/  BSYNC B1 ;  /* 0x0000000000017941 */ /* 0x000fea0003800000 */
.L_x_10615:
[----:B------:R-:W-:-:S13]  /*0f60*/  ISETP.GE.AND P0, PT, R13, R12, PT ;  /* 0x0000000c0d00720c */ /* 0x000fda0003f06270 */
[----:B0-----:R-:W-:Y:S01]  /*0f70*/  @!P0 IMAD.IADD R4, R0, 0x1, R13 ;  /* 0x0000000100048824 */ /* 0x001fe200078e020d */
[----:B------:R-:W-:Y:S01]  /*0f80*/  @!P0 IADD3 R13, R13, 0x80, RZ ;  /* 0x000000800d0d8810 */ /* 0x000fe20007ffe0ff */
[----:B------:R-:W-:-:S04]  /*0f90*/  @!P0 IMAD.MOV.U32 R5, RZ, RZ, 0x2 ;  /* 0x00000002ff058424 */ /* 0x000fc800078e00ff */
[----:B------:R-:W-:-:S05]  /*0fa0*/  @!P0 IMAD.WIDE.U32 R4, R4, R5, c[0x0][0x168] ;  /* 0x00005a0004048625 */ /* 0x000fca00078e0005 */
[----:B------:R0:W-:Y:S02]  /*0fb0*/  @!P0 STG.E.U16 [R4.64], R3 ;  /* 0x0000000304008986 */ /* 0x0001e4000c101504 */
.L_x_10620:
[----:B------:R-:W-:Y:S05]  /*0fc0*/  BSYNC B0 ;  /* 0x0000000000007941 */ /* 0x000fea0003800000 */
.L_x_10614:
        /* <DEDUP_REMOVED lines=8> */
.L_x_10621:
        /* <DEDUP_REMOVED lines=11> */
.L_x_19730:


//--------------------- .text._ZN2at6native29vectorized_elementwise_kernelILi8ENS0_13BinaryFunctorIsssZZZNS0_18lshift_kernel_cudaERNS_18TensorIteratorBaseEENKUlvE_clEvENKUlvE3_clEvEUlssE_EESt5arrayIPcLm3EEEEviT0_T1_ --------------------------
	.section	.text._ZN2at6native29vectorized_elementwise_kernelILi8ENS0_13BinaryFunctorIsssZZZNS0_18lshift_kernel_cudaERNS_18TensorIteratorBaseEENKUlvE_clEvENKUlvE3_clEvEUlssE_EESt5arrayIPcLm3EEEEviT0_T1_,"ax",@progbits
	.sectioninfo	@"SHI_REGISTERS=4"
	.align	128
        .global         _ZN2at6native29vectorized_elementwise_kernelILi8ENS0_13BinaryFunctorIsssZZZNS0_18lshift_kernel_cudaERNS_18TensorIteratorBaseEENKUlvE_clEvENKUlvE3_clEvEUlssE_EESt5arrayIPcLm3EEEEviT0_T1_
        .type           _ZN2at6native29vectorized_elementwise_kernelILi8ENS0_13BinaryFunctorIsssZZZNS0_18lshift_kernel_cudaERNS_18TensorIteratorBaseEENKUlvE_clEvENKUlvE3_clEvEUlssE_EESt5arrayIPcLm3EEEEviT0_T1_,@function
        .size           _ZN2at6native29vectorized_elementwise_kernelILi8ENS0_13BinaryFunctorIsssZZZNS0_18lshift_kernel_cudaERNS_18TensorIteratorBaseEENKUlvE_clEvENKUlvE3_clEvEUlssE_EESt5arrayIPcLm3EEEEviT0_T1_,(.L_x_19731 - _ZN2at6native29vectorized_elementwise_kernelILi8ENS0_13BinaryFunctorIsssZZZNS0_18lshift_kernel_cudaERNS_18TensorIteratorBaseEENKUlvE_clEvENKUlvE3_clEvEUlssE_EESt5arrayIPcLm3EEEEviT0_T1_)
        .other          _ZN2at6native29vectorized_elementwise_kernelILi8ENS0_13BinaryFunctorIsssZZZNS0_18lshift_kernel_cudaERNS_18TensorIteratorBaseEENKUlvE_clEvENKUlvE3_clEvEUlssE_EESt5arrayIPcLm3EEEEviT0_T1_,@"STO_CUDA_ENTRY STV_DEFAULT"
_ZN2at6native29vectorized_elementwise_kernelILi8ENS0_13BinaryFunctorIsssZZZNS0_18lshift_kernel_cudaERNS_18TensorIteratorBaseEENKUlvE_clEvENKUlvE3_clEvEUlssE_EESt5arrayIPcLm3EEEEviT0_T1_:
.text._ZN2at6native29vectorized_elementwise_kernelILi8ENS0_13BinaryFunctorIsssZZZNS0_18lshift_kernel_cudaERNS_18TensorIteratorBaseEENKUlvE_clEvENKUlvE3_clEvEUlssE_EESt5arrayIPcLm3EEEEviT0_T1_:
[----:B------:R-:W-:Y:S02]  /*0000*/  MOV R1, c[0x0][0x28] ;  /* 0x00000a0000017a02 */ /* 0x000fe40000000f00 */
[----:B------:R-:W-:Y:S05]  /*0010*/  EXIT ;  /* 0x000000000000794d */ /* 0x000fea0003800000 */
.L_x_10622:
        /* <DEDUP_REMOVED lines=14> */
.L_x_19731:


//--------------------- .text._ZN2at6native18elementwise_kernelILi128ELi4EZNS0_15gpu_kernel_implINS0_13BUnaryFunctorIsssZZZNS0_18lshift_kernel_cudaERNS_18TensorIteratorBaseEENKUlvE_clEvENKUlvE3_clEvEUlssE_EEEEvS5_RKT_EUliE_EEviT1_ --------------------------
	.section	.text._ZN2at6native18elementwise_kernelILi128ELi4EZNS0_15gpu_kernel_implINS0_13BUnaryFunctorIsssZZZNS0_18lshift_kernel_cudaERNS_18TensorIteratorBaseEENKUlvE_clEvENKUlvE3_clEvEUlssE_EEEEvS5_RKT_EUliE_EEviT1_,"ax",@progbits
	.sectioninfo	@"SHI_REGISTERS=26"
	.align	128
        .global         _ZN2at6native18elementwise_kernelILi128ELi4EZNS0_15gpu_kernel_implINS0_13BUnaryFunctorIsssZZZNS0_18lshift_kernel_cudaERNS_18TensorIteratorBaseEENKUlvE_clEvENKUlvE3_clEvEUlssE_EEEEvS5_RKT_EUliE_EEviT1_
        .type           _ZN2at6native18elementwise_kernelILi128ELi4EZNS0_15gpu_kernel_implINS0_13BUnaryFunctorIsssZZZNS0_18lshift_kernel_cudaERNS_18TensorIteratorBaseEENKUlvE_clEvENKUlvE3_clEvEUlssE_EEEEvS5_RKT_EUliE_EEviT1_,@function
        .size           _ZN2at6native18elementwise_kernelILi128ELi4EZNS0_15gpu_kernel_implINS0_13BUnaryFunctorIsssZZZNS0_18lshift_kernel_cudaERNS_18TensorIteratorBaseEENKUlvE_clEvENKUlvE3_clEvEUlssE_EEEEvS5_RKT_EUliE_EEviT1_,(.L_x_19732 - _ZN2at6native18elementwise_kernelILi128ELi4EZNS0_15gpu_kernel_implINS0_13BUnaryFunctorIsssZZZNS0_18lshift_kernel_cudaERNS_18TensorIteratorBaseEENKUlvE_clEvENKUlvE3_clEvEUlssE_EEEEvS5_RKT_EUliE_EEviT1_)
        .other          _ZN2at6native18elementwise_kernelILi128ELi4EZNS0_15gpu_kernel_implINS0_13BUnaryFunctorIsssZZZNS0_18lshift_kernel_cudaERNS_18TensorIteratorBaseEENKUlvE_clEvENKUlvE3_clEvEUlssE_EEEEvS5_RKT_EUliE_EEviT1_,@"STO_CUDA_ENTRY STV_DEFAULT"
_ZN2at6native18elementwise_kernelILi128ELi4EZNS0_15gpu_kernel_implINS0_13BUnaryFunctorIsssZZZNS0_18lshift_kernel_cudaERNS_18TensorIteratorBaseEENKUlvE_clEvENKUlvE3_clEvEUlssE_EEEEvS5_RKT_EUliE_EEviT1_:
.text._ZN2at6native18elementwise_kernelILi128ELi4EZNS0_15gpu_kernel_implINS0_13BUnaryFunctorIsssZZZNS0_18lshift_kernel_cudaERNS_18TensorIteratorBaseEENKUlvE_clEvENKUlvE3_clEvEUlssE_EEEEvS5_RKT_EUliE_EEviT1_:
        /* <DEDUP_REMOVED lines=237> */
.L_x_10625:
        /* <DEDUP_REMOVED lines=18> */
.L_x_10629:
[----:B------:R0:W5:Y:S01]  /*0ff0*/  LDG.E.U8 R0, [R2.64] ;  /* 0x0000002402007981 */ /* 0x000162000c1e1100 */
[----:B------:R-:W-:Y:S05]  /*1000*/  BRA `(.L_x_10631) ;  /* 0x00000d7000007947 */ /* 0x000fea0003800000 */
.L_x_10628:
        /* <DEDUP_REMOVED lines=8> */
.L_x_10633:
[----:B------:R0:W5:Y:S01]  /*1090*/  LDG.E.U16 R0, [R2.64] ;  /* 0x0000002402007981 */ /* 0x000162000c1e1500 */
[----:B------:R-:W-:Y:S05]  /*10a0*/  BRA `(.L_x_10631) ;  /* 0x00000cd000007947 */ /* 0x000fea0003800000 */
.L_x_10632:
[----:B------:R0:W5:Y:S01]  /*10b0*/  LDG.E.U16 R0, [R2.64] ;  /* 0x0000002402007981 */ /* 0x000162000c1e1500 */
[----:B------:R-:W-:Y:S05]  /*10c0*/  BRA `(.L_x_10631) ;  /* 0x00000cb000007947 */ /* 0x000fea0003800000 */
.L_x_10627:
        /* <DEDUP_REMOVED lines=9> */
.L_x_10635:
[----:B------:R-:W2:Y:S02]  /*1160*/  LDG.E.U16 R4, [R2.64] ;  /* 0x0000002402047981 */ /* 0x000ea4000c1e1500 */
[----:B--2---:R-:W-:-:S06]  /*1170*/  HADD2.F32 R4, -RZ, R4.H0_H0 ;  /* 0x20000004ff047230 */ /* 0x004fcc0000004100 */
[----:B------:R-:W0:Y:S02]  /*1180*/  F2I.FTZ.TRUNC.NTZ R4, R4 ;  /* 0x0000000400047305 */ /* 0x000e24000021f100 */
[----:B0-----:R-:W-:Y:S01]  /*1190*/  PRMT R0, R4, 0x7610, R0 ;  /* 0x0000761004007816 */ /* 0x001fe20000000000 */
[----:B------:R-:W-:Y:S05]  /*11a0*/  BRA `(.L_x_10631) ;  /* 0x00000bd000007947 */ /* 0x000fea0003800000 */
.L_x_10634:
        /* <DEDUP_REMOVED lines=9> */
.L_x_10637:
[----:B------:R-:W2:Y:S02]  /*1240*/  LDG.E.U16 R2, [R2.64] ;  /* 0x0000002402027981 */ /* 0x000ea4000c1e1500 */
[----:B--2---:R-:W-:-:S06]  /*1250*/  HADD2.F32 R4, -RZ, R2.H0_H0 ;  /* 0x20000002ff047230 */ /* 0x004fcc0000004100 */
[----:B------:R-:W0:Y:S02]  /*1260*/  F2I.FTZ.TRUNC.NTZ R4, R4 ;  /* 0x0000000400047305 */ /* 0x000e24000021f100 */
[----:B0-----:R-:W-:Y:S01]  /*1270*/  PRMT R0, R4, 0x7610, R0 ;  /* 0x0000761004007816 */ /* 0x001fe20000000000 */
[----:B------:R-:W-:Y:S05]  /*1280*/  BRA `(.L_x_10631) ;  /* 0x00000af000007947 */ /* 0x000fea0003800000 */
.L_x_10636:
[----:B------:R-:W2:Y:S02]  /*1290*/  LDG.E.64 R2, [R2.64] ;  /* 0x0000002402027981 */ /* 0x000ea4000c1e1b00 */
[----:B--2---:R0:W1:Y:S01]  /*12a0*/  F2I.F64.TRUNC R0, R2 ;  /* 0x0000000200007311 */ /* 0x004062000030d100 */
[----:B------:R-:W-:Y:S05]  /*12b0*/  BRA `(.L_x_10631) ;  /* 0x00000ac000007947 */ /* 0x000fea0003800000 */
.L_x_10626:
        /* <DEDUP_REMOVED lines=12> */
.L_x_10640:
[----:B------:R-:W2:Y:S02]  /*1380*/  LDG.E.64 R2, [R2.64] ;  /* 0x0000002402027981 */ /* 0x000ea4000c1e1b00 */
[----:B--2---:R0:W1:Y:S01]  /*1390*/  F2I.F64.TRUNC R0, R2 ;  /* 0x0000000200007311 */ /* 0x004062000030d100 */
[----:B------:R-:W-:Y:S05]  /*13a0*/  BRA `(.L_x_10631) ;  /* 0x000009d000007947 */ /* 0x000fea0003800000 */
.L_x_10639:
        /* <DEDUP_REMOVED lines=28> */
.L_x_10642:
        /* <DEDUP_REMOVED lines=15> */
.L_x_10641:
[----:B------:R-:W2:Y:S02]  /*1660*/  LDG.E.U16 R2, [R2.64] ;  /* 0x0000002402027981 */ /* 0x000ea4000c1e1500 */
[----:B--2---:R-:W-:-:S04]  /*1670*/  PRMT R2, RZ, 0x5410, R2 ;  /* 0x00005410ff027816 */ /* 0x004fc80000000002 */
[----:B------:R0:W1:Y:S01]  /*1680*/  F2I.FTZ.TRUNC.NTZ R0, R2 ;  /* 0x0000000200007305 */ /* 0x000062000021f100 */
[----:B------:R-:W-:Y:S05]  /*1690*/  BRA `(.L_x_10631) ;  /* 0x000006e000007947 */ /* 0x000fea0003800000 */
.L_x_10638:
        /* <DEDUP_REMOVED lines=10> */
.L_x_10645:
        /* <DEDUP_REMOVED lines=21> */
.L_x_10649:
[----:B------:R-:W-:Y:S05]  /*1890*/  BSYNC B1 ;  /* 0x0000000000017941 */ /* 0x000fea0003800000 */
.L_x_10648:
[----:B------:R-:W-:Y:S01]  /*18a0*/  IMAD.SHL.U32 R2, R2, 0x100000, RZ ;  /* 0x0010000002027824 */ /* 0x000fe200078e00ff */
[----:B------:R-:W-:-:S04]  /*18b0*/  LEA R3, R0, 0x3b800000, 0x17 ;  /* 0x3b80000000037811 */ /* 0x000fc800078eb8ff */
[----:B------:R-:W-:Y:S02]  /*18c0*/  LOP3.LUT R4, R3, R2, R4, 0xfe, !PT ;  /* 0x0000000203047212 */ /* 0x000fe400078efe04 */
.L_x_10647:
[----:B------:R-:W-:Y:S05]  /*18d0*/  BSYNC B0 ;  /* 0x0000000000007941 */ /* 0x000fea0003800000 */
.L_x_10646:
[----:B------:R-:W0:Y:S02]  /*18e0*/  F2I.FTZ.TRUNC.NTZ R4, R4 ;  /* 0x0000000400047305 */ /* 0x000e24000021f100 */
[----:B0-----:R-:W-:Y:S01]  /*18f0*/  PRMT R0, R4, 0x7610, R0 ;  /* 0x0000761004007816 */ /* 0x001fe20000000000 */
[----:B------:R-:W-:Y:S05]  /*1900*/  BRA `(.L_x_10631) ;  /* 0x0000047000007947 */ /* 0x000fea0003800000 */
.L_x_10644:
        /* <DEDUP_REMOVED lines=21> */
.L_x_10653:
[----:B------:R-:W-:Y:S05]  /*1a60*/  BSYNC B1 ;  /* 0x0000000000017941 */ /* 0x000fea0003800000 */
.L_x_10652:
[----:B------:R-:W-:Y:S01]  /*1a70*/  IMAD.SHL.U32 R2, R2, 0x200000, RZ ;  /* 0x0020000002027824 */ /* 0x000fe200078e00ff */
[----:B------:R-:W-:-:S04]  /*1a80*/  LEA R3, R0, 0x37800000, 0x17 ;  /* 0x3780000000037811 */ /* 0x000fc800078eb8ff */
[----:B------:R-:W-:Y:S02]  /*1a90*/  LOP3.LUT R4, R3, R2, R4, 0xfe, !PT ;  /* 0x0000000203047212 */ /* 0x000fe400078efe04 */
.L_x_10651:
[----:B------:R-:W-:Y:S05]  /*1aa0*/  BSYNC B0 ;  /* 0x0000000000007941 */ /* 0x000fea0003800000 */
.L_x_10650:
[----:B------:R-:W0:Y:S02]  /*1ab0*/  F2I.FTZ.TRUNC.NTZ R4, R4 ;  /* 0x0000000400047305 */ /* 0x000e24000021f100 */
[----:B0-----:R-:W-:Y:S01]  /*1ac0*/  PRMT R0, R4, 0x7610, R0 ;  /* 0x0000761004007816 */ /* 0x001fe20000000000 */
[----:B------:R-:W-:Y:S05]  /*1ad0*/  BRA `(.L_x_10631) ;  /* 0x000002a000007947 */ /* 0x000fea0003800000 */
.L_x_10643:
        /* <DEDUP_REMOVED lines=14> */
.L_x_10657:
[----:B------:R-:W-:Y:S05]  /*1bc0*/  BSYNC B0 ;  /* 0x0000000000007941 */ /* 0x000fea0003800000 */
.L_x_10656:
[----:B------:R-:W0:Y:S02]  /*1bd0*/  F2I.FTZ.TRUNC.NTZ R4, R4 ;  /* 0x0000000400047305 */ /* 0x000e24000021f100 */
[----:B0-----:R-:W-:Y:S01]  /*1be0*/  PRMT R0, R4, 0x7610, R0 ;  /* 0x0000761004007816 */ /* 0x001fe20000000000 */
[----:B------:R-:W-:Y:S05]  /*1bf0*/  BRA `(.L_x_10631) ;  /* 0x0000018000007947 */ /* 0x000fea0003800000 */
.L_x_10630:
        /* <DEDUP_REMOVED lines=21> */
.L_x_10655:
[----:B------:R0:W5:Y:S01]  /*1d50*/  LDG.E.U16 R0, [R2.64] ;  /* 0x0000002402007981 */ /* 0x000162000c1e1500 */
[----:B------:R-:W-:Y:S05]  /*1d60*/  BRA `(.L_x_10631) ;  /* 0x0000001000007947 */ /* 0x000fea0003800000 */
.L_x_10654:
[----:B------:R0:W5:Y:S02]  /*1d70*/  LDG.E.U16 R0, [R2.64] ;  /* 0x0000002402007981 */ /* 0x000164000c1e1500 */
.L_x_10631:
[----:B------:R-:W2:Y:S01]  /*1d80*/  LDC.U8 R6, c[0x0][0x374] ;  /* 0x0000dd00ff067b82 */ /* 0x000ea20000000000 */
[----:B01---5:R-:W-:-:S07]  /*1d90*/  LOP3.LUT R3, R0, 0xffff, RZ, 0xc0, !PT ;  /* 0x0000ffff00037812 */ /* 0x023fce00078ec0ff */
[----:B------:R-:W0:Y:S01]  /*1da0*/  LDC.U16 R2, c[0x0][0x372] ;  /* 0x0000dc80ff027b82 */ /* 0x000e220000000400 */
[----:B--2---:R-:W-:-:S04]  /*1db0*/  PRMT R4, R6, 0x9910, RZ ;  /* 0x0000991006047816 */ /* 0x004fc800000000ff */
[----:B------:R-:W-:Y:S02]  /*1dc0*/  ISETP.GT.AND P1, PT, R4, 0x9, PT ;  /* 0x000000090400780c */ /* 0x000fe40003f24270 */
[----:B0-----:R-:W-:-:S04]  /*1dd0*/  PRMT R2, R2, 0x9910, RZ ;  /* 0x0000991002027816 */ /* 0x001fc800000000ff */
[----:B------:R-:W-:Y:S02]  /*1de0*/  ISETP.GT.U32.AND P0, PT, R2, 0xf, PT ;  /* 0x0000000f0200780c */ /* 0x000fe40003f04070 */
[----:B------:R-:W-:-:S04]  /*1df0*/  SHF.L.U32 R3, R3, R2, RZ ;  /* 0x0000000203037219 */ /* 0x000fc800000006ff */
[----:B------:R-:W-:Y:S01]  /*1e00*/  SEL R5, R3, RZ, !P0 ;  /* 0x000000ff03057207 */ /* 0x000fe20004000000 */
        /* <DEDUP_REMOVED lines=11> */
.L_x_10661:
[----:B------:R0:W-:Y:S01]  /*1ec0*/  STG.E.U8 [R16.64], R5 ;  /* 0x0000000510007986 */ /* 0x0001e2000c101124 */
[----:B------:R-:W-:Y:S05]  /*1ed0*/  BRA `(.L_x_10663) ;  /* 0x00000dc000007947 */ /* 0x000fea0003800000 */
.L_x_10660:
        /* <DEDUP_REMOVED lines=10> */
.L_x_10665:
[----:B------:R-:W-:-:S05]  /*1f80*/  PRMT R3, R5, 0x9910, RZ ;  /* 0x0000991005037816 */ /* 0x000fca00000000ff */
[----:B------:R0:W-:Y:S01]  /*1f90*/  STG.E [R16.64], R3 ;  /* 0x0000000310007986 */ /* 0x0001e2000c101924 */
[----:B------:R-:W-:Y:S05]  /*1fa0*/  BRA `(.L_x_10663) ;  /* 0x00000cf000007947 */ /* 0x000fea0003800000 */
.L_x_10664:
[----:B------:R0:W-:Y:S01]  /*1fb0*/  STG.E.U16 [R16.64], R5 ;  /* 0x0000000510007986 */ /* 0x0001e2000c101524 */
[----:B------:R-:W-:Y:S05]  /*1fc0*/  BRA `(.L_x_10663) ;  /* 0x00000cd000007947 */ /* 0x000fea0003800000 */
.L_x_10659:
        /* <DEDUP_REMOVED lines=9> */
.L_x_10667:
[----:B------:R-:W0:Y:S02]  /*2060*/  I2F.S16 R0, R5 ;  /* 0x0000000500007306 */ /* 0x000e240000101400 */
[----:B0-----:R-:W-:-:S05]  /*2070*/  F2FP.PACK_AB R0, RZ, R0 ;  /* 0x00000000ff00723e */ /* 0x001fca00000000ff */
[----:B------:R0:W-:Y:S01]  /*2080*/  STG.E.U16 [R16.64], R0 ;  /* 0x0000000010007986 */ /* 0x0001e2000c101524 */
[----:B------:R-:W-:Y:S05]  /*2090*/  BRA `(.L_x_10663) ;  /* 0x00000c0000007947 */ /* 0x000fea0003800000 */
.L_x_10666:
        /* <DEDUP_REMOVED lines=10> */
.L_x_10669:
[----:B------:R-:W0:Y:S02]  /*2140*/  I2F.S16 R5, R5 ;  /* 0x0000000500057306 */ /* 0x000e240000101400 */
[----:B0-----:R-:W-:-:S04]  /*2150*/  F2FP.PACK_AB R3, RZ, R5 ;  /* 0x00000005ff03723e */ /* 0x001fc800000000ff */
[----:B------:R-:W-:-:S05]  /*2160*/  PRMT R3, R3, 0x5410, RZ ;  /* 0x0000541003037816 */ /* 0x000fca00000000ff */
[----:B------:R0:W-:Y:S01]  /*2170*/  STG.E [R16.64], R3 ;  /* 0x0000000310007986 */ /* 0x0001e2000c101924 */
[----:B------:R-:W-:Y:S05]  /*2180*/  BRA `(.L_x_10663) ;  /* 0x00000b1000007947 */ /* 0x000fea0003800000 */
.L_x_10668:
[----:B------:R-:W0:Y:S02]  /*2190*/  I2F.F64.S16 R2, R5 ;  /* 0x0000000500027312 */ /* 0x000e240000101c00 */
[----:B0-----:R0:W-:Y:S01]  /*21a0*/  STG.E.64 [R16.64], R2 ;  /* 0x0000000210007986 */ /* 0x0011e2000c101b24 */
[----:B------:R-:W-:Y:S05]  /*21b0*/  BRA `(.L_x_10663) ;  /* 0x00000ae000007947 */ /* 0x000fea0003800000 */
.L_x_10658:
        /* <DEDUP_REMOVED lines=13> */
.L_x_10672:
[----:B------:R-:W0:Y:S01]  /*2290*/  I2F.F64.S16 R4, R5 ;  /* 0x0000000500047312 */ /* 0x000e220000101c00 */
[----:B------:R-:W-:-:S05]  /*22a0*/  CS2R R6, SRZ ;  /* 0x0000000000067805 */ /* 0x000fca000001ff00 */
[----:B0-----:R0:W-:Y:S01]  /*22b0*/  STG.E.128 [R16.64], R4 ;  /* 0x0000000410007986 */ /* 0x0011e2000c101d24 */
[----:B------:R-:W-:Y:S05]  /*22c0*/  BRA `(.L_x_10663) ;  /* 0x000009d000007947 */ /* 0x000fea0003800000 */
.L_x_10671:
        /* <DEDUP_REMOVED lines=21> */
.L_x_10676:
[----:B------:R-:W-:Y:S05]  /*2420*/  BSYNC B0 ;  /* 0x0000000000007941 */ /* 0x000fea0003800000 */
.L_x_10675:
[----:B------:R-:W-:-:S05]  /*2430*/  LOP3.LUT R3, R0, R3, RZ, 0xfc, !PT ;  /* 0x0000000300037212 */ /* 0x000fca00078efcff */
[----:B------:R0:W-:Y:S01]  /*2440*/  STG.E.U8 [R16.64], R3 ;  /* 0x0000000310007986 */ /* 0x0001e2000c101124 */
[----:B------:R-:W-:Y:S05]  /*2450*/  BRA `(.L_x_10663) ;  /* 0x0000084000007947 */ /* 0x000fea0003800000 */
.L_x_10674:
        /* <DEDUP_REMOVED lines=13> */
.L_x_10678:
[----:B------:R-:W-:Y:S01]  /*2530*/  IMAD.MOV.U32 R0, RZ, RZ, 0x7f ;  /* 0x0000007fff007424 */ /* 0x000fe200078e00ff */
[----:B------:R-:W-:-:S04]  /*2540*/  ISETP.GT.U32.AND P0, PT, R2, 0x7f800000, PT ;  /* 0x7f8000000200780c */ /* 0x000fc80003f04070 */
[----:B------:R-:W-:-:S04]  /*2550*/  SEL R0, R0, 0x7c, P0 ;  /* 0x0000007c00007807 */ /* 0x000fc80000000000 */
.L_x_10679:
[----:B------:R-:W-:Y:S05]  /*2560*/  BSYNC B0 ;  /* 0x0000000000007941 */ /* 0x000fea0003800000 */
.L_x_10677:
[----:B------:R-:W-:-:S04]  /*2570*/  LOP3.LUT R2, R5, 0x80000000, RZ, 0xc0, !PT ;  /* 0x8000000005027812 */ /* 0x000fc800078ec0ff */
[----:B------:R-:W-:-:S04]  /*2580*/  SHF.R.U32.HI R3, RZ, 0x18, R2 ;  /* 0x00000018ff037819 */ /* 0x000fc80000011602 */
[----:B------:R-:W-:-:S05]  /*2590*/  LOP3.LUT R3, R0, R3, RZ, 0xfc, !PT ;  /* 0x0000000300037212 */ /* 0x000fca00078efcff */
[----:B------:R0:W-:Y:S01]  /*25a0*/  STG.E.U8 [R16.64], R3 ;  /* 0x0000000310007986 */ /* 0x0001e2000c101124 */
[----:B------:R-:W-:Y:S05]  /*25b0*/  BRA `(.L_x_10663) ;  /* 0x000006e000007947 */ /* 0x000fea0003800000 */
.L_x_10673:
[----:B------:R-:W0:Y:S02]  /*25c0*/  I2F.S16 R0, R5 ;  /* 0x0000000500007306 */ /* 0x000e240000101400 */
[----:B0-----:R-:W-:-:S05]  /*25d0*/  F2FP.BF16.PACK_AB R0, RZ, R0 ;  /* 0x00000000ff00723e */ /* 0x001fca00000010ff */
[----:B------:R0:W-:Y:S01]  /*25e0*/  STG.E.U16 [R16.64], R0 ;  /* 0x0000000010007986 */ /* 0x0001e2000c101524 */
[----:B------:R-:W-:Y:S05]  /*25f0*/  BRA `(.L_x_10663) ;  /* 0x000006a000007947 */ /* 0x000fea0003800000 */
.L_x_10670:
        /* <DEDUP_REMOVED lines=10> */
.L_x_10682:
        /* <DEDUP_REMOVED lines=17> */
.L_x_10685:
[----:B------:R-:W-:-:S04]  /*27b0*/  LOP3.LUT R2, R5, 0x80000000, RZ, 0xc0, !PT ;  /* 0x8000000005027812 */ /* 0x000fc800078ec0ff */
[----:B------:R-:W-:-:S04]  /*27c0*/  SHF.R.U32.HI R3, RZ, 0x18, R2 ;  /* 0x00000018ff037819 */ /* 0x000fc80000011602 */
[----:B------:R-:W-:-:S04]  /*27d0*/  LOP3.LUT R0, R0, R3, RZ, 0xfc, !PT ;  /* 0x0000000300007212 */ /* 0x000fc800078efcff */
[----:B------:R-:W-:Y:S02]  /*27e0*/  PRMT R8, R0, 0x7610, R8 ;  /* 0x0000761000087816 */ /* 0x000fe40000000008 */
.L_x_10684:
[----:B------:R-:W-:Y:S05]  /*27f0*/  BSYNC B0 ;  /* 0x0000000000007941 */ /* 0x000fea0003800000 */
.L_x_10683:
[----:B------:R0:W-:Y:S01]  /*2800*/  STG.E.U8 [R16.64], R8 ;  /* 0x0000000810007986 */ /* 0x0001e2000c101124 */
[----:B------:R-:W-:Y:S05]  /*2810*/  BRA `(.L_x_10663) ;  /* 0x0000048000007947 */ /* 0x000fea0003800000 */
.L_x_10681:
        /* <DEDUP_REMOVED lines=17> */
.L_x_10688:
[----:B------:R-:W-:-:S04]  /*2930*/  LOP3.LUT R2, R5, 0x80000000, RZ, 0xc0, !PT ;  /* 0x8000000005027812 */ /* 0x000fc800078ec0ff */
[----:B------:R-:W-:-:S04]  /*2940*/  SHF.R.U32.HI R3, RZ, 0x18, R2 ;  /* 0x00000018ff037819 */ /* 0x000fc80000011602 */
[----:B------:R-:W-:-:S04]  /*2950*/  LOP3.LUT R0, R0, R3, RZ, 0xfc, !PT ;  /* 0x0000000300007212 */ /* 0x000fc800078efcff */
[----:B------:R-:W-:Y:S02]  /*2960*/  PRMT R8, R0, 0x7610, R8 ;  /* 0x0000761000087816 */ /* 0x000fe40000000008 */
.L_x_10687:
[----:B------:R-:W-:Y:S05]  /*2970*/  BSYNC B0 ;  /* 0x0000000000007941 */ /* 0x000fea0003800000 */
.L_x_10686:
[----:B------:R0:W-:Y:S01]  /*2980*/  STG.E.U8 [R16.64], R8 ;  /* 0x0000000810007986 */ /* 0x0001e2000c101124 */
[----:B------:R-:W-:Y:S05]  /*2990*/  BRA `(.L_x_10663) ;  /* 0x0000030000007947 */ /* 0x000fea0003800000 */
.L_x_10680:
        /* <DEDUP_REMOVED lines=22> */
.L_x_10662:
        /* <DEDUP_REMOVED lines=20> */
.L_x_10690:
[----:B------:R-:W-:-:S04]  /*2c40*/  PRMT R2, R5, 0x9910, RZ ;  /* 0x0000991005027816 */ /* 0x000fc800000000ff */
[----:B------:R-:W-:-:S05]  /*2c50*/  SHF.R.S32.HI R3, RZ, 0x1f, R2 ;  /* 0x0000001fff037819 */ /* 0x000fca0000011402 */
[----:B------:R0:W-:Y:S01]  /*2c60*/  STG.E.64 [R16.64], R2 ;  /* 0x0000000210007986 */ /* 0x0001e2000c101b24 */
[----:B------:R-:W-:Y:S05]  /*2c70*/  BRA `(.L_x_10663) ;  /* 0x0000002000007947 */ /* 0x000fea0003800000 */
.L_x_10689:
[----:B------:R-:W-:-:S05]  /*2c80*/  PRMT R3, R5, 0x9910, RZ ;  /* 0x0000991005037816 */ /* 0x000fca00000000ff */
[----:B------:R0:W-:Y:S02]  /*2c90*/  STG.E [R16.64], R3 ;  /* 0x0000000310007986 */ /* 0x0001e4000c101924 */
.L_x_10663:
[----:B------:R-:W-:-:S05]  /*2ca0*/  IMAD R18, R18, 0x200, R23 ;  /* 0x0000020012127824 */ /* 0x000fca00078e0217 */
[----:B------:R-:W-:Y:S02]  /*2cb0*/  IADD3 R19, R18, 0x80, RZ ;  /* 0x0000008012137810 */ /* 0x000fe40007ffe0ff */
.L_x_10624:
[----:B------:R-:W-:Y:S05]  /*2cc0*/  BSYNC B6 ;  /* 0x0000000000067941 */ /* 0x000fea0003800000 */
.L_x_10623:
        /* <DEDUP_REMOVED lines=231> */
.L_x_10693:
        /* <DEDUP_REMOVED lines=18> */
.L_x_10697:
[----:B------:R0:W5:Y:S01]  /*3c60*/  LDG.E.U8 R0, [R2.64] ;  /* 0x0000002402007981 */ /* 0x000162000c1e1100 */
[----:B------:R-:W-:Y:S05]  /*3c70*/  BRA `(.L_x_10699) ;  /* 0x00000d7000007947 */ /* 0x000fea0003800000 */
.L_x_10696:
        /* <DEDUP_REMOVED lines=8> */
.L_x_10701:
[----:B------:R0:W5:Y:S01]  /*3d00*/  LDG.E.U16 R0, [R2.64] ;  /* 0x0000002402007981 */ /* 0x000162000c1e1500 */
[----:B------:R-:W-:Y:S05]  /*3d10*/  BRA `(.L_x_10699) ;  /* 0x00000cd000007947 */ /* 0x000fea0003800000 */
.L_x_10700:
[----:B------:R0:W5:Y:S01]  /*3d20*/  LDG.E.U16 R0, [R2.64] ;  /* 0x0000002402007981 */ /* 0x000162000c1e1500 */
[----:B------:R-:W-:Y:S05]  /*3d30*/  BRA `(.L_x_10699) ;  /* 0x00000cb000007947 */ /* 0x000fea0003800000 */
.L_x_10695:
        /* <DEDUP_REMOVED lines=9> */
.L_x_10703:
[----:B------:R-:W2:Y:S02]  /*3dd0*/  LDG.E.U16 R4, [R2.64] ;  /* 0x0000002402047981 */ /* 0x000ea4000c1e1500 */
[----:B--2---:R-:W-:-:S06]  /*3de0*/  HADD2.F32 R4, -RZ, R4.H0_H0 ;  /* 0x20000004ff047230 */ /* 0x004fcc0000004100 */
[----:B------:R-:W0:Y:S02]  /*3df0*/  F2I.FTZ.TRUNC.NTZ R4, R4 ;  /* 0x0000000400047305 */ /* 0x000e24000021f100 */
[----:B0-----:R-:W-:Y:S01]  /*3e00*/  PRMT R0, R4, 0x7610, R0 ;  /* 0x0000761004007816 */ /* 0x001fe20000000000 */
[----:B------:R-:W-:Y:S05]  /*3e10*/  BRA `(.L_x_10699) ;  /* 0x00000bd000007947 */ /* 0x000fea0003800000 */
.L_x_10702:
        /* <DEDUP_REMOVED lines=9> */
.L_x_10705:
[----:B------:R-:W2:Y:S02]  /*3eb0*/  LDG.E.U16 R2, [R2.64] ;  /* 0x0000002402027981 */ /* 0x000ea4000c1e1500 */
[----:B--2---:R-:W-:-:S06]  /*3ec0*/  HADD2.F32 R4, -RZ, R2.H0_H0 ;  /* 0x20000002ff047230 */ /* 0x004fcc0000004100 */
[----:B------:R-:W0:Y:S02]  /*3ed0*/  F2I.FTZ.TRUNC.NTZ R4, R4 ;  /* 0x0000000400047305 */ /* 0x000e24000021f100 */
[----:B0-----:R-:W-:Y:S01]  /*3ee0*/  PRMT R0, R4, 0x7610, R0 ;  /* 0x0000761004007816 */ /* 0x001fe20000000000 */
[----:B------:R-:W-:Y:S05]  /*3ef0*/  BRA `(.L_x_10699) ;  /* 0x00000af000007947 */ /* 0x000fea0003800000 */
.L_x_10704:
[----:B------:R-:W2:Y:S02]  /*3f00*/  LDG.E.64 R2, [R2.64] ;  /* 0x0000002402027981 */ /* 0x000ea4000c1e1b00 */
[----:B--2---:R0:W1:Y:S01]  /*3f10*/  F2I.F64.TRUNC R0, R2 ;  /* 0x0000000200007311 */ /* 0x004062000030d100 */
[----:B------:R-:W-:Y:S05]  /*3f20*/  BRA `(.L_x_10699) ;  /* 0x00000ac000007947 */ /* 0x000fea0003800000 */
.L_x_10694:
        /* <DEDUP_REMOVED lines=12> */
.L_x_10708:
[----:B------:R-:W2:Y:S02]  /*3ff0*/  LDG.E.64 R2, [R2.64] ;  /* 0x0000002402027981 */ /* 0x000ea4000c1e1b00 */
[----:B--2---:R0:W1:Y:S01]  /*4000*/  F2I.F64.TRUNC R0, R2 ;  /* 0x0000000200007311 */ /* 0x004062000030d100 */
[----:B------:R-:W-:Y:S05]  /*4010*/  BRA `(.L_x_10699) ;  /* 0x000009d000007947 */ /* 0x000fea0003800000 */
.L_x_10707:
        /* <DEDUP_REMOVED lines=28> */
.L_x_10710:
        /* <DEDUP_REMOVED lines=15> */
.L_x_10709:
[----:B------:R-:W2:Y:S02]  /*42d0*/  LDG.E.U16 R2, [R2.64] ;  /* 0x0000002402027981 */ /* 0x000ea4000c1e1500 */
[----:B--2---:R-:W-:-:S04]  /*42e0*/  PRMT R2, RZ, 0x5410, R2 ;  /* 0x00005410ff027816 */ /* 0x004fc80000000002 */
[----:B------:R0:W1:Y:S01]  /*42f0*/  F2I.FTZ.TRUNC.NTZ R0, R2 ;  /* 0x0000000200007305 */ /* 0x000062000021f100 */
[----:B------:R-:W-:Y:S05]  /*4300*/  BRA `(.L_x_10699) ;  /* 0x000006e000007947 */ /* 0x000fea0003800000 */
.L_x_10706:
        /* <DEDUP_REMOVED lines=10> */
.L_x_10713:
        /* <DEDUP_REMOVED lines=21> */
.L_x_10717:
[----:B------:R-:W-:Y:S05]  /*4500*/  BSYNC B1 ;  /* 0x0000000000017941 */ /* 0x000fea0003800000 */
.L_x_10716:
[----:B------:R-:W-:Y:S01]  /*4510*/  IMAD.SHL.U32 R2, R2, 0x100000, RZ ;  /* 0x0010000002027824 */ /* 0x000fe200078e00ff */
[----:B------:R-:W-:-:S04]  /*4520*/  LEA R3, R0, 0x3b800000, 0x17 ;  /* 0x3b80000000037811 */ /* 0x000fc800078eb8ff */
[----:B------:R-:W-:Y:S02]  /*4530*/  LOP3.LUT R4, R3, R2, R4, 0xfe, !PT ;  /* 0x0000000203047212 */ /* 0x000fe400078efe04 */
.L_x_10715:
[----:B------:R-:W-:Y:S05]  /*4540*/  BSYNC B0 ;  /* 0x0000000000007941 */ /* 0x000fea0003800000 */
.L_x_10714:
[----:B------:R-:W0:Y:S02]  /*4550*/  F2I.FTZ.TRUNC.NTZ R4, R4 ;  /* 0x0000000400047305 */ /* 0x000e24000021f100 */
[----:B0-----:R-:W-:Y:S01]  /*4560*/  PRMT R0, R4, 0x7610, R0 ;  /* 0x0000761004007816 */ /* 0x001fe20000000000 */
[----:B------:R-:W-:Y:S05]  /*4570*/  BRA `(.L_x_10699) ;  /* 0x0000047000007947 */ /* 0x000fea0003800000 */
.L_x_10712:
        /* <DEDUP_REMOVED lines=21> */
.L_x_10721:
[----:B------:R-:W-:Y:S05]  /*46d0*/  BSYNC B1 ;  /* 0x0000000000017941 */ /* 0x000fea0003800000 */
.L_x_10720:
[----:B------:R-:W-:Y:S01]  /*46e0*/  IMAD.SHL.U32 R2, R2, 0x200000, RZ ;  /* 0x0020000002027824 */ /* 0x000fe200078e00ff */
[----:B------:R-:W-:-:S04]  /*46f0*/  LEA R3, R0, 0x37800000, 0x17 ;  /* 0x3780000000037811 */ /* 0x000fc800078eb8ff */
[----:B------:R-:W-:Y:S02]  /*4700*/  LOP3.LUT R4, R3, R2, R4, 0xfe, !PT ;  /* 0x0000000203047212 */ /* 0x000fe400078efe04 */
.L_x_10719:
[----:B------:R-:W-:Y:S05]  /*4710*/  BSYNC B0 ;  /* 0x0000000000007941 */ /* 0x000fea0003800000 */
.L_x_10718:
[----:B------:R-:W0:Y:S02]  /*4720*/  F2I.FTZ.TRUNC.NTZ R4, R4 ;  /* 0x0000000400047305 */ /* 0x000e24000021f100 */
[----:B0-----:R-:W-:Y:S01]  /*4730*/  PRMT R0, R4, 0x7610, R0 ;  /* 0x0000761004007816 */ /* 0x001fe20000000000 */
[----:B------:R-:W-:Y:S05]  /*4740*/  BRA `(.L_x_10699) ;  /* 0x000002a000007947 */ /* 0x000fea0003800000 */
.L_x_10711:
        /* <DEDUP_REMOVED lines=14> */
.L_x_10725:
[----:B------:R-:W-:Y:S05]  /*4830*/  BSYNC B0 ;  /* 0x0000000000007941 */ /* 0x000fea0003800000 */
.L_x_10724:
[----:B------:R-:W0:Y:S02]  /*4840*/  F2I.FTZ.TRUNC.NTZ R4, R4 ;  /* 0x0000000400047305 */ /* 0x000e24000021f100 */
[----:B0-----:R-:W-:Y:S01]  /*4850*/  PRMT R0, R4, 0x7610, R0 ;  /* 0x0000761004007816 */ /* 0x001fe20000000000 */
[----:B------:R-:W-:Y:S05]  /*4860*/  BRA `(.L_x_10699) ;  /* 0x0000018000007947 */ /* 0x000fea0003800000 */
.L_x_10698:
        /* <DEDUP_REMOVED lines=21> */
.L_x_10723:
[----:B------:R0:W5:Y:S01]  /*49c0*/  LDG.E.U16 R0, [R2.64] ;  /* 0x0000002402007981 */ /* 0x000162000c1e1500 */
[----:B------:R-:W-:Y:S05]  /*49d0*/  BRA `(.L_x_10699) ;  /* 0x0000001000007947 */ /* 0x000fea0003800000 */
.L_x_10722:
[----:B------:R0:W5:Y:S02]  /*49e0*/  LDG.E.U16 R0, [R2.64] ;  /* 0x0000002402007981 */ /* 0x000164000c1e1500 */
.L_x_10699:
[----:B0-----:R-:W0:Y:S01]  /*49f0*/  LDC.U16 R2, c[0x0][0x372] ;  /* 0x0000dc80ff027b82 */ /* 0x001e220000000400 */
[----:B-1---5:R-:W-:-:S07]  /*4a00*/  LOP3.LUT R0, R0, 0xffff, RZ, 0xc0, !PT ;  /* 0x0000ffff00007812 */ /* 0x022fce00078ec0ff */
[----:B------:R-:W1:Y:S01]  /*4a10*/  LDC.U8 R4, c[0x0][0x374] ;  /* 0x0000dd00ff047b82 */ /* 0x000e620000000000 */
[----:B0-----:R-:W-:-:S04]  /*4a20*/  PRMT R3, R2, 0x9910, RZ ;  /* 0x0000991002037816 */ /* 0x001fc800000000ff */
[----:B------:R-:W-:Y:S02]  /*4a30*/  ISETP.GT.U32.AND P0, PT, R3, 0xf, PT ;  /* 0x0000000f0300780c */ /* 0x000fe40003f04070 */
[----:B------:R-:W-:Y:S02]  /*4a40*/  SHF.L.U32 R0, R0, R3, RZ ;  /* 0x0000000300007219 */ /* 0x000fe400000006ff */
[----:B-1----:R-:W-:Y:S02]  /*4a50*/  PRMT R2, R4, 0x9910, RZ ;  /* 0x0000991004027816 */ /* 0x002fe400000000ff */
[----:B------:R-:W-:Y:S02]  /*4a60*/  SEL R5, R0, RZ, !P0 ;  /* 0x000000ff00057207 */ /* 0x000fe40004000000 */
        /* <DEDUP_REMOVED lines=12> */
.L_x_10729:
[----:B------:R0:W-:Y:S01]  /*4b30*/  STG.E.U8 [R16.64], R5 ;  /* 0x0000000510007986 */ /* 0x0001e2000c101124 */
[----:B------:R-:W-:Y:S05]  /*4b40*/  BRA `(.L_x_10731) ;  /* 0x00000dc000007947 */ /* 0x000fea0003800000 */
.L_x_10728:
        /* <DEDUP_REMOVED lines=10> */
.L_x_10733:
[----:B------:R-:W-:-:S05]  /*4bf0*/  PRMT R3, R5, 0x9910, RZ ;  /* 0x0000991005037816 */ /* 0x000fca00000000ff */
[----:B------:R0:W-:Y:S01]  /*4c00*/  STG.E [R16.64], R3 ;  /* 0x0000000310007986 */ /* 0x0001e2000c101924 */
[----:B------:R-:W-:Y:S05]  /*4c10*/  BRA `(.L_x_10731) ;  /* 0x00000cf000007947 */ /* 0x000fea0003800000 */
.L_x_10732:
[----:B------:R0:W-:Y:S01]  /*4c20*/  STG.E.U16 [R16.64], R5 ;  /* 0x0000000510007986 */ /* 0x0001e2000c101524 */
[----:B------:R-:W-:Y:S05]  /*4c30*/  BRA `(.L_x_10731) ;  /* 0x00000cd000007947 */ /* 0x000fea0003800000 */
.L_x_10727:
        /* <DEDUP_REMOVED lines=9> */
.L_x_10735:
[----:B------:R-:W0:Y:S02]  /*4cd0*/  I2F.S16 R0, R5 ;  /* 0x0000000500007306 */ /* 0x000e240000101400 */
[----:B0-----:R-:W-:-:S05]  /*4ce0*/  F2FP.PACK_AB R0, RZ, R0 ;  /* 0x00000000ff00723e */ /* 0x001fca00000000ff */
[----:B------:R0:W-:Y:S01]  /*4cf0*/  STG.E.U16 [R16.64], R0 ;  /* 0x0000000010007986 */ /* 0x0001e2000c101524 */
[----:B------:R-:W-:Y:S05]  /*4d00*/  BRA `(.L_x_10731) ;  /* 0x00000c0000007947 */ /* 0x000fea0003800000 */
.L_x_10734:
        /* <DEDUP_REMOVED lines=10> */
.L_x_10737:
[----:B------:R-:W0:Y:S02]  /*4db0*/  I2F.S16 R5, R5 ;  /* 0x0000000500057306 */ /* 0x000e240000101400 */
[----:B0-----:R-:W-:-:S04]  /*4dc0*/  F2FP.PACK_AB R3, RZ, R5 ;  /* 0x00000005ff03723e */ /* 0x001fc800000000ff */
[----:B------:R-:W-:-:S05]  /*4dd0*/  PRMT R3, R3, 0x5410, RZ ;  /* 0x0000541003037816 */ /* 0x000fca00000000ff */
[----:B------:R0:W-:Y:S01]  /*4de0*/  STG.E [R16.64], R3 ;  /* 0x0000000310007986 */ /* 0x0001e2000c101924 */
[----:B------:R-:W-:Y:S05]  /*4df0*/  BRA `(.L_x_10731) ;  /* 0x00000b1000007947 */ /* 0x000fea0003800000 */
.L_x_10736:
[----:B------:R-:W0:Y:S02]  /*4e00*/  I2F.F64.S16 R2, R5 ;  /* 0x0000000500027312 */ /* 0x000e240000101c00 */
[----:B0-----:R0:W-:Y:S01]  /*4e10*/  STG.E.64 [R16.64], R2 ;  /* 0x0000000210007986 */ /* 0x0011e2000c101b24 */
[----:B------:R-:W-:Y:S05]  /*4e20*/  BRA `(.L_x_10731) ;  /* 0x00000ae000007947 */ /* 0x000fea0003800000 */
.L_x_10726:
        /* <DEDUP_REMOVED lines=13> */
.L_x_10740:
[----:B------:R-:W0:Y:S01]  /*4f00*/  I2F.F64.S16 R4, R5 ;  /* 0x0000000500047312 */ /* 0x000e220000101c00 */
[----:B------:R-:W-:-:S05]  /*4f10*/  CS2R R6, SRZ ;  /* 0x0000000000067805 */ /* 0x000fca000001ff00 */
[----:B0-----:R0:W-:Y:S01]  /*4f20*/  STG.E.128 [R16.64], R4 ;  /* 0x0000000410007986 */ /* 0x0011e2000c101d24 */
[----:B------:R-:W-:Y:S05]  /*4f30*/  BRA `(.L_x_10731) ;  /* 0x000009d000007947 */ /* 0x000fea0003800000 */
.L_x_10739:
        /* <DEDUP_REMOVED lines=21> */
.L_x_10744:
[----:B------:R-:W-:Y:S05]  /*5090*/  BSYNC B0 ;  /* 0x0000000000007941 */ /* 0x000fea0003800000 */
.L_x_10743:
[----:B------:R-:W-:-:S05]  /*50a0*/  LOP3.LUT R3, R0, R3, RZ, 0xfc, !PT ;  /* 0x0000000300037212 */ /* 0x000fca00078efcff */
[----:B------:R0:W-:Y:S01]  /*50b0*/  STG.E.U8 [R16.64], R3 ;  /* 0x0000000310007986 */ /* 0x0001e2000c101124 */
[----:B------:R-:W-:Y:S05]  /*50c0*/  BRA `(.L_x_10731) ;  /* 0x0000084000007947 */ /* 0x000fea0003800000 */
.L_x_10742:
        /* <DEDUP_REMOVED lines=13> */
.L_x_10746:
[----:B------:R-:W-:Y:S01]  /*51a0*/  IMAD.MOV.U32 R0, RZ, RZ, 0x7f ;  /* 0x0000007fff007424 */ /* 0x000fe200078e00ff */
[----:B------:R-:W-:-:S04]  /*51b0*/  ISETP.GT.U32.AND P0, PT, R2, 0x7f800000, PT ;  /* 0x7f8000000200780c */ /* 0x000fc80003f04070 */
[----:B------:R-:W-:-:S04]  /*51c0*/  SEL R0, R0, 0x7c, P0 ;  /* 0x0000007c00007807 */ /* 0x000fc80000000000 */
.L_x_10747:
[----:B------:R-:W-:Y:S05]  /*51d0*/  BSYNC B0 ;  /* 0x0000000000007941 */ /* 0x000fea0003800000 */
.L_x_10745:
[----:B------:R-:W-:-:S04]  /*51e0*/  LOP3.LUT R2, R5, 0x80000000, RZ, 0xc0, !PT ;  /* 0x8000000005027812 */ /* 0x000fc800078ec0ff */
[----:B------:R-:W-:-:S04]  /*51f0*/  SHF.R.U32.HI R3, RZ, 0x18, R2 ;  /* 0x00000018ff037819 */ /* 0x000fc80000011602 */
[----:B------:R-:W-:-:S05]  /*5200*/  LOP3.LUT R3, R0, R3, RZ, 0xfc, !PT ;  /* 0x0000000300037212 */ /* 0x000fca00078efcff */
[----:B------:R0:W-:Y:S01]  /*5210*/  STG.E.U8 [R16.64], R3 ;  /* 0x0000000310007986 */ /* 0x0001e2000c101124 */
[----:B------:R-:W-:Y:S05]  /*5220*/  BRA `(.L_x_10731) ;  /* 0x000006e000007947 */ /* 0x000fea0003800000 */
.L_x_10741:
[----:B------:R-:W0:Y:S02]  /*5230*/  I2F.S16 R0, R5 ;  /* 0x0000000500007306 */ /* 0x000e240000101400 */
[----:B0-----:R-:W-:-:S05]  /*5240*/  F2FP.BF16.PACK_AB R0, RZ, R0 ;  /* 0x00000000ff00723e */ /* 0x001fca00000010ff */
[----:B------:R0:W-:Y:S01]  /*5250*/  STG.E.U16 [R16.64], R0 ;  /* 0x0000000010007986 */ /* 0x0001e2000c101524 */
[----:B------:R-:W-:Y:S05]  /*5260*/  BRA `(.L_x_10731) ;  /* 0x000006a000007947 */ /* 0x000fea0003800000 */
.L_x_10738:
        /* <DEDUP_REMOVED lines=10> */
.L_x_10750:
        /* <DEDUP_REMOVED lines=17> */
.L_x_10753:
[----:B------:R-:W-:-:S04]  /*5420*/  LOP3.LUT R2, R5, 0x80000000, RZ, 0xc0, !PT ;  /* 0x8000000005027812 */ /* 0x000fc800078ec0ff */
[----:B------:R-:W-:-:S04]  /*5430*/  SHF.R.U32.HI R3, RZ, 0x18, R2 ;  /* 0x00000018ff037819 */ /* 0x000fc80000011602 */
[----:B------:R-:W-:-:S04]  /*5440*/  LOP3.LUT R0, R0, R3, RZ, 0xfc, !PT ;  /* 0x0000000300007212 */ /* 0x000fc800078efcff */
[----:B------:R-:W-:Y:S02]  /*5450*/  PRMT R8, R0, 0x7610, R8 ;  /* 0x0000761000087816 */ /* 0x000fe40000000008 */
.L_x_10752:
[----:B------:R-:W-:Y:S05]  /*5460*/  BSYNC B0 ;  /* 0x0000000000007941 */ /* 0x000fea0003800000 */
.L_x_10751:
[----:B------:R0:W-:Y:S01]  /*5470*/  STG.E.U8 [R16.64], R8 ;  /* 0x0000000810007986 */ /* 0x0001e2000c101124 */
[----:B------:R-:W-:Y:S05]  /*5480*/  BRA `(.L_x_10731) ;  /* 0x0000048000007947 */ /* 0x000fea0003800000 */
.L_x_10749:
        /* <DEDUP_REMOVED lines=17> */
.L_x_10756:
[----:B------:R-:W-:-:S04]  /*55a0*/  LOP3.LUT R2, R5, 0x80000000, RZ, 0xc0, !PT ;  /* 0x8000000005027812 */ /* 0x000fc800078ec0ff */
[----:B------:R-:W-:-:S04]  /*55b0*/  SHF.R.U32.HI R3, RZ, 0x18, R2 ;  /* 0x00000018ff037819 */ /* 0x000fc80000011602 */
[----:B------:R-:W-:-:S04]  /*55c0*/  LOP3.LUT R0, R0, R3, RZ, 0xfc, !PT ;  /* 0x0000000300007212 */ /* 0x000fc800078efcff */
[----:B------:R-:W-:Y:S02]  /*55d0*/  PRMT R8, R0, 0x7610, R8 ;  /* 0x0000761000087816 */ /* 0x000fe40000000008 */
.L_x_10755:
[----:B------:R-:W-:Y:S05]  /*55e0*/  BSYNC B0 ;  /* 0x0000000000007941 */ /* 0x000fea0003800000 */
.L_x_10754:
[----:B------:R0:W-:Y:S01]  /*55f0*/  STG.E.U8 [R16.64], R8 ;  /* 0x0000000810007986 */ /* 0x0001e2000c101124 */
[----:B------:R-:W-:Y:S05]  /*5600*/  BRA `(.L_x_10731) ;  /* 0x0000030000007947 */ /* 0x000fea0003800000 */
.L_x_10748:
        /* <DEDUP_REMOVED lines=22> */
.L_x_10730:
        /* <DEDUP_REMOVED lines=20> */
.L_x_10758:
[----:B------:R-:W-:-:S04]  /*58b0*/  PRMT R2, R5, 0x9910, RZ ;  /* 0x0000991005027816 */ /* 0x000fc800000000ff */
[----:B------:R-:W-:-:S05]  /*58c0*/  SHF.R.S32.HI R3, RZ, 0x1f, R2 ;  /* 0x0000001fff037819 */ /* 0x000fca0000011402 */
[----:B------:R0:W-:Y:S01]  /*58d0*/  STG.E.64 [R16.64], R2 ;  /* 0x0000000210007986 */ /* 0x0001e2000c101b24 */
[----:B------:R-:W-:Y:S05]  /*58e0*/  BRA `(.L_x_10731) ;  /* 0x0000002000007947 */ /* 0x000fea0003800000 */
.L_x_10757:
[----:B------:R-:W-:-:S05]  /*58f0*/  PRMT R3, R5, 0x9910, RZ ;  /* 0x0000991005037816 */ /* 0x000fca00000000ff */
[----:B------:R0:W-:Y:S02]  /*5900*/  STG.E [R16.64], R3 ;  /* 0x0000000310007986 */ /* 0x0001e4000c101924 */
.L_x_10731:
        /* <DEDUP_REMOVED lines=231> */
.L_x_10759:
        /* <DEDUP_REMOVED lines=18> */
.L_x_10763:
[----:B------:R0:W5:Y:S01]  /*68a0*/  LDG.E.U8 R0, [R2.64] ;  /* 0x0000002402007981 */ /* 0x000162000c1e1100 */
[----:B------:R-:W-:Y:S05]  /*68b0*/  BRA `(.L_x_10765) ;  /* 0x00000d7000007947 */ /* 0x000fea0003800000 */
.L_x_10762:
        /* <DEDUP_REMOVED lines=8> */
.L_x_10767:
[----:B------:R0:W5:Y:S01]  /*6940*/  LDG.E.U16 R0, [R2.64] ;  /* 0x0000002402007981 */ /* 0x000162000c1e1500 */
[----:B------:R-:W-:Y:S05]  /*6950*/  BRA `(.L_x_10765) ;  /* 0x00000cd000007947 */ /* 0x000fea0003800000 */
.L_x_10766:
[----:B------:R0:W5:Y:S01]  /*6960*/  LDG.E.U16 R0, [R2.64] ;  /* 0x0000002402007981 */ /* 0x000162000c1e1500 */
[----:B------:R-:W-:Y:S05]  /*6970*/  BRA `(.L_x_10765) ;  /* 0x00000cb000007947 */ /* 0x000fea0003800000 */
.L_x_10761:
        /* <DEDUP_REMOVED lines=9> */
.L_x_10769:
[----:B------:R-:W2:Y:S02]  /*6a10*/  LDG.E.U16 R4, [R2.64] ;  /* 0x0000002402047981 */ /* 0x000ea4000c1e1500 */
[----:B--2---:R-:W-:-:S06]  /*6a20*/  HADD2.F32 R4, -RZ, R4.H0_H0 ;  /* 0x20000004ff047230 */ /* 0x004fcc0000004100 */
[----:B------:R-:W0:Y:S02]  /*6a30*/  F2I.FTZ.TRUNC.NTZ R4, R4 ;  /* 0x0000000400047305 */ /* 0x000e24000021f100 */
[----:B0-----:R-:W-:Y:S01]  /*6a40*/  PRMT R0, R4, 0x7610, R0 ;  /* 0x0000761004007816 */ /* 0x001fe20000000000 */
[----:B------:R-:W-:Y:S05]  /*6a50*/  BRA `(.L_x_10765) ;  /* 0x00000bd000007947 */ /* 0x000fea0003800000 */
.L_x_10768:
        /* <DEDUP_REMOVED lines=9> */
.L_x_10771:
[----:B------:R-:W2:Y:S02]  /*6af0*/  LDG.E.U16 R2, [R2.64] ;  /* 0x0000002402027981 */ /* 0x000ea4000c1e1500 */
[----:B--2---:R-:W-:-:S06]  /*6b00*/  HADD2.F32 R4, -RZ, R2.H0_H0 ;  /* 0x20000002ff047230 */ /* 0x004fcc0000004100 */
[----:B------:R-:W0:Y:S02]  /*6b10*/  F2I.FTZ.TRUNC.NTZ R4, R4 ;  /* 0x0000000400047305 */ /* 0x000e24000021f100 */
[----:B0-----:R-:W-:Y:S01]  /*6b20*/  PRMT R0, R4, 0x7610, R0 ;  /* 0x0000761004007816 */ /* 0x001fe20000000000 */
[----:B------:R-:W-:Y:S05]  /*6b30*/  BRA `(.L_x_10765) ;  /* 0x00000af000007947 */ /* 0x000fea0003800000 */
.L_x_10770:
[----:B------:R-:W2:Y:S02]  /*6b40*/  LDG.E.64 R2, [R2.64] ;  /* 0x0000002402027981 */ /* 0x000ea4000c1e1b00 */
[----:B--2---:R0:W1:Y:S01]  /*6b50*/  F2I.F64.TRUNC R0, R2 ;  /* 0x0000000200007311 */ /* 0x004062000030d100 */
[----:B------:R-:W-:Y:S05]  /*6b60*/  BRA `(.L_x_10765) ;  /* 0x00000ac000007947 */ /* 0x000fea0003800000 */
.L_x_10760:
        /* <DEDUP_REMOVED lines=12> */
.L_x_10774:
[----:B------:R-:W2:Y:S02]  /*6c30*/  LDG.E.64 R2, [R2.64] ;  /* 0x0000002402027981 */ /* 0x000ea4000c1e1b00 */
[----:B--2---:R0:W1:Y:S01]  /*6c40*/  F2I.F64.TRUNC R0, R2 ;  /* 0x0000000200007311 */ /* 0x004062000030d100 */
[----:B------:R-:W-:Y:S05]  /*6c50*/  BRA `(.L_x_10765) ;  /* 0x000009d000007947 */ /* 0x000fea0003800000 */
.L_x_10773:
        /* <DEDUP_REMOVED lines=28> */
.L_x_10776:
        /* <DEDUP_REMOVED lines=15> */
.L_x_10775:
[----:B------:R-:W2:Y:S02]  /*6f10*/  LDG.E.U16 R2, [R2.64] ;  /* 0x0000002402027981 */ /* 0x000ea4000c1e1500 */
[----:B--2---:R-:W-:-:S04]  /*6f20*/  PRMT R2, RZ, 0x5410, R2 ;  /* 0x00005410ff027816 */ /* 0x004fc80000000002 */
[----:B------:R0:W1:Y:S01]  /*6f30*/  F2I.FTZ.TRUNC.NTZ R0, R2 ;  /* 0x0000000200007305 */ /* 0x000062000021f100 */
[----:B------:R-:W-:Y:S05]  /*6f40*/  BRA `(.L_x_10765) ;  /* 0x000006e000007947 */ /* 0x000fea0003800000 */
.L_x_10772:
        /* <DEDUP_REMOVED lines=10> */
.L_x_10779:
        /* <DEDUP_REMOVED lines=21> */
.L_x_10783:
[----:B------:R-:W-:Y:S05]  /*7140*/  BSYNC B1 ;  /* 0x0000000000017941 */ /* 0x000fea0003800000 */
.L_x_10782:
[----:B------:R-:W-:Y:S01]  /*7150*/  IMAD.SHL.U32 R2, R2, 0x100000, RZ ;  /* 0x0010000002027824 */ /* 0x000fe200078e00ff */
[----:B------:R-:W-:-:S04]  /*7160*/  LEA R3, R0, 0x3b800000, 0x17 ;  /* 0x3b80000000037811 */ /* 0x000fc800078eb8ff */
[----:B------:R-:W-:Y:S02]  /*7170*/  LOP3.LUT R4, R3, R2, R4, 0xfe, !PT ;  /* 0x0000000203047212 */ /* 0x000fe400078efe04 */
.L_x_10781:
[----:B------:R-:W-:Y:S05]  /*7180*/  BSYNC B0 ;  /* 0x0000000000007941 */ /* 0x000fea0003800000 */
.L_x_10780:
[----:B------:R-:W0:Y:S02]  /*7190*/  F2I.FTZ.TRUNC.NTZ R4, R4 ;  /* 0x0000000400047305 */ /* 0x000e24000021f100 */
[----:B0-----:R-:W-:Y:S01]  /*71a0*/  PRMT R0, R4, 0x7610, R0 ;  /* 0x0000761004007816 */ /* 0x001fe20000000000 */
[----:B------:R-:W-:Y:S05]  /*71b0*/  BRA `(.L_x_10765) ;  /* 0x0000047000007947 */ /* 0x000fea0003800000 */
.L_x_10778:
        /* <DEDUP_REMOVED lines=21> */
.L_x_10787:
[----:B------:R-:W-:Y:S05]  /*7310*/  BSYNC B1 ;  /* 0x0000000000017941 */ /* 0x000fea0003800000 */
.L_x_10786:
[----:B------:R-:W-:Y:S01]  /*7320*/  IMAD.SHL.U32 R2, R2, 0x200000, RZ ;  /* 0x0020000002027824 */ /* 0x000fe200078e00ff */
[----:B------:R-:W-:-:S04]  /*7330*/  LEA R3, R0, 0x37800000, 0x17 ;  /* 0x3780000000037811 */ /* 0x000fc800078eb8ff */
[----:B------:R-:W-:Y:S02]  /*7340*/  LOP3.LUT R4, R3, R2, R4, 0xfe, !PT ;  /* 0x0000000203047212 */ /* 0x000fe400078efe04 */
.L_x_10785:
[----:B------:R-:W-:Y:S05]  /*7350*/  BSYNC B0 ;  /* 0x0000000000007941 */ /* 0x000fea0003800000 */
.L_x_10784:
[----:B------:R-:W0:Y:S02]  /*7360*/  F2I.FTZ.TRUNC.NTZ R4, R4 ;  /* 0x0000000400047305 */ /* 0x000e24000021f100 */
[----:B0-----:R-:W-:Y:S01]  /*7370*/  PRMT R0, R4, 0x7610, R0 ;  /* 0x0000761004007816 */ /* 0x001fe20000000000 */
[----:B------:R-:W-:Y:S05]  /*7380*/  BRA `(.L_x_10765) ;  /* 0x000002a000007947 */ /* 0x000fea0003800000 */
.L_x_10777:
        /* <DEDUP_REMOVED lines=14> */
.L_x_10791:
[----:B------:R-:W-:Y:S05]  /*7470*/  BSYNC B0 ;  /* 0x0000000000007941 */ /* 0x000fea0003800000 */
.L_x_10790:
[----:B------:R-:W0:Y:S02]  /*7480*/  F2I.FTZ.TRUNC.NTZ R4, R4 ;  /* 0x0000000400047305 */ /* 0x000e24000021f100 */
[----:B0-----:R-:W-:Y:S01]  /*7490*/  PRMT R0, R4, 0x7610, R0 ;  /* 0x0000761004007816 */ /* 0x001fe20000000000 */
[----:B------:R-:W-:Y:S05]  /*74a0*/  BRA `(.L_x_10765) ;  /* 0x0000018000007947 */ /* 0x000fea0003800000 */
.L_x_10764:
        /* <DEDUP_REMOVED lines=21> */
.L_x_10789:
[----:B------:R0:W5:Y:S01]  /*7600*/  LDG.E.U16 R0, [R2.64] ;  /* 0x0000002402007981 */ /* 0x000162000c1e1500 */
[----:B------:R-:W-:Y:S05]  /*7610*/  BRA `(.L_x_10765) ;  /* 0x0000001000007947 */ /* 0x000fea0003800000 */
.L_x_10788:
[----:B------:R0:W5:Y:S02]  /*7620*/  LDG.E.U16 R0, [R2.64] ;  /* 0x0000002402007981 */ /* 0x000164000c1e1500 */
.L_x_10765:
        /* <DEDUP_REMOVED lines=20> */
.L_x_10795:
[----:B------:R0:W-:Y:S01]  /*7770*/  STG.E.U8 [R16.64], R5 ;  /* 0x0000000510007986 */ /* 0x0001e2000c101124 */
[----:B------:R-:W-:Y:S05]  /*7780*/  BRA `(.L_x_10797) ;  /* 0x00000dc000007947 */ /* 0x000fea0003800000 */
.L_x_10794:
        /* <DEDUP_REMOVED lines=10> */
.L_x_10799:
[----:B------:R-:W-:-:S05]  /*7830*/  PRMT R3, R5, 0x9910, RZ ;  /* 0x0000991005037816 */ /* 0x000fca00000000ff */
[----:B------:R0:W-:Y:S01]  /*7840*/  STG.E [R16.64], R3 ;  /* 0x0000000310007986 */ /* 0x0001e2000c101924 */
[----:B------:R-:W-:Y:S05]  /*7850*/  BRA `(.L_x_10797) ;  /* 0x00000cf000007947 */ /* 0x000fea0003800000 */
.L_x_10798:
[----:B------:R0:W-:Y:S01]  /*7860*/  STG.E.U16 [R16.64], R5 ;  /* 0x0000000510007986 */ /* 0x0001e2000c101524 */
[----:B------:R-:W-:Y:S05]  /*7870*/  BRA `(.L_x_10797) ;  /* 0x00000cd000007947 */ /* 0x000fea0003800000 */
.L_x_10793:
        /* <DEDUP_REMOVED lines=9> */
.L_x_10801:
[----:B------:R-:W0:Y:S02]  /*7910*/  I2F.S16 R0, R5 ;  /* 0x0000000500007306 */ /* 0x000e240000101400 */
[----:B0-----:R-:W-:-:S05]  /*7920*/  F2FP.PACK_AB R0, RZ, R0 ;  /* 0x00000000ff00723e */ /* 0x001fca00000000ff */
[----:B------:R0:W-:Y:S01]  /*7930*/  STG.E.U16 [R16.64], R0 ;  /* 0x0000000010007986 */ /* 0x0001e2000c101524 */
[----:B------:R-:W-:Y:S05]  /*7940*/  BRA `(.L_x_10797) ;  /* 0x00000c0000007947 */ /* 0x000fea0003800000 */
.L_x_10800:
        /* <DEDUP_REMOVED lines=10> */
.L_x_10803:
[----:B------:R-:W0:Y:S02]  /*79f0*/  I2F.S16 R5, R5 ;  /* 0x0000000500057306 */ /* 0x000e240000101400 */
[----:B0-----:R-:W-:-:S04]  /*7a00*/  F2FP.PACK_AB R3, RZ, R5 ;  /* 0x00000005ff03723e */ /* 0x001fc800000000ff */
[----:B------:R-:W-:-:S05]  /*7a10*/  PRMT R3, R3, 0x5410, RZ ;  /* 0x0000541003037816 */ /* 0x000fca00000000ff */
[----:B------:R0:W-:Y:S01]  /*7a20*/  STG.E [R16.64], R3 ;  /* 0x0000000310007986 */ /* 0x0001e2000c101924 */
[----:B------:R-:W-:Y:S05]  /*7a30*/  BRA `(.L_x_10797) ;  /* 0x00000b1000007947 */ /* 0x000fea0003800000 */
.L_x_10802:
[----:B------:R-:W0:Y:S02]  /*7a40*/  I2F.F64.S16 R2, R5 ;  /* 0x0000000500027312 */ /* 0x000e240000101c00 */
[----:B0-----:R0:W-:Y:S01]  /*7a50*/  STG.E.64 [R16.64], R2 ;  /* 0x0000000210007986 */ /* 0x0011e2000c101b24 */
[----:B------:R-:W-:Y:S05]  /*7a60*/  BRA `(.L_x_10797) ;  /* 0x00000ae000007947 */ /* 0x000fea0003800000 */
.L_x_10792:
        /* <DEDUP_REMOVED lines=13> */
.L_x_10806:
[----:B------:R-:W0:Y:S01]  /*7b40*/  I2F.F64.S16 R4, R5 ;  /* 0x0000000500047312 */ /* 0x000e220000101c00 */
[----:B------:R-:W-:-:S05]  /*7b50*/  CS2R R6, SRZ ;  /* 0x0000000000067805 */ /* 0x000fca000001ff00 */
[----:B0-----:R0:W-:Y:S01]  /*7b60*/  STG.E.128 [R16.64], R4 ;  /* 0x0000000410007986 */ /* 0x0011e2000c101d24 */
[----:B------:R-:W-:Y:S05]  /*7b70*/  BRA `(.L_x_10797) ;  /* 0x000009d000007947 */ /* 0x000fea0003800000 */
.L_x_10805:
        /* <DEDUP_REMOVED lines=21> */
.L_x_10810:
[----:B------:R-:W-:Y:S05]  /*7cd0*/  BSYNC B0 ;  /* 0x0000000000007941 */ /* 0x000fea0003800000 */
.L_x_10809:
[----:B------:R-:W-:-:S05]  /*7ce0*/  LOP3.LUT R3, R0, R3, RZ, 0xfc, !PT ;  /* 0x0000000300037212 */ /* 0x000fca00078efcff */
[----:B------:R0:W-:Y:S01]  /*7cf0*/  STG.E.U8 [R16.64], R3 ;  /* 0x0000000310007986 */ /* 0x0001e2000c101124 */
[----:B------:R-:W-:Y:S05]  /*7d00*/  BRA `(.L_x_10797) ;  /* 0x0000084000007947 */ /* 0x000fea0003800000 */
.L_x_10808:
        /* <DEDUP_REMOVED lines=13> */
.L_x_10812:
[----:B------:R-:W-:Y:S01]  /*7de0*/  IMAD.MOV.U32 R0, RZ, RZ, 0x7f ;  /* 0x0000007fff007424 */ /* 0x000fe200078e00ff */
[----:B------:R-:W-:-:S04]  /*7df0*/  ISETP.GT.U32.AND P0, PT, R2, 0x7f800000, PT ;  /* 0x7f8000000200780c */ /* 0x000fc80003f04070 */
[----:B------:R-:W-:-:S04]  /*7e00*/  SEL R0, R0, 0x7c, P0 ;  /* 0x0000007c00007807 */ /* 0x000fc80000000000 */
.L_x_10813:
[----:B------:R-:W-:Y:S05]  /*7e10*/  BSYNC B0 ;  /* 0x0000000000007941 */ /* 0x000fea0003800000 */
.L_x_10811:
[----:B------:R-:W-:-:S04]  /*7e20*/  LOP3.LUT R2, R5, 0x80000000, RZ, 0xc0, !PT ;  /* 0x8000000005027812 */ /* 0x000fc800078ec0ff */
[----:B------:R-:W-:-:S04]  /*7e30*/  SHF.R.U32.HI R3, RZ, 0x18, R2 ;  /* 0x00000018ff037819 */ /* 0x000fc80000011602 */
[----:B------:R-:W-:-:S05]  /*7e40*/  LOP3.LUT R3, R0, R3, RZ, 0xfc, !PT ;  /* 0x0000000300037212 */ /* 0x000fca00078efcff */
[----:B------:R0:W-:Y:S01]  /*7e50*/  STG.E.U8 [R16.64], R3 ;  /* 0x0000000310007986 */ /* 0x0001e2000c101124 */
[----:B------:R-:W-:Y:S05]  /*7e60*/  BRA `(.L_x_10797) ;  /* 0x000006e000007947 */ /* 0x000fea0003800000 */
.L_x_10807:
[----:B------:R-:W0:Y:S02]  /*7e70*/  I2F.S16 R0, R5 ;  /* 0x0000000500007306 */ /* 0x000e240000101400 */
[----:B0-----:R-:W-:-:S05]  /*7e80*/  F2FP.BF16.PACK_AB R0, RZ, R0 ;  /* 0x00000000ff00723e */ /* 0x001fca00000010ff */
[----:B------:R0:W-:Y:S01]  /*7e90*/  STG.E.U16 [R16.64], R0 ;  /* 0x0000000010007986 */ /* 0x0001e2000c101524 */
[----:B------:R-:W-:Y:S05]  /*7ea0*/  BRA `(.L_x_10797) ;  /* 0x000006a000007947 */ /* 0x000fea0003800000 */
.L_x_10804:
        /* <DEDUP_REMOVED lines=10> */
.L_x_10816:
        /* <DEDUP_REMOVED lines=17> */
.L_x_10819:
[----:B------:R-:W-:-:S04]  /*8060*/  LOP3.LUT R2, R5, 0x80000000, RZ, 0xc0, !PT ;  /* 0x8000000005027812 */ /* 0x000fc800078ec0ff */
[----:B------:R-:W-:-:S04]  /*8070*/  SHF.R.U32.HI R3, RZ, 0x18, R2 ;  /* 0x00000018ff037819 */ /* 0x000fc80000011602 */
[----:B------:R-:W-:-:S04]  /*8080*/  LOP3.LUT R0, R0, R3, RZ, 0xfc, !PT ;  /* 0x0000000300007212 */ /* 0x000fc800078efcff */
[----:B------:R-:W-:Y:S02]  /*8090*/  PRMT R8, R0, 0x7610, R8 ;  /* 0x0000761000087816 */ /* 0x000fe40000000008 */
.L_x_10818:
[----:B------:R-:W-:Y:S05]  /*80a0*/  BSYNC B0 ;  /* 0x0000000000007941 */ /* 0x000fea0003800000 */
.L_x_10817:
[----:B------:R0:W-:Y:S01]  /*80b0*/  STG.E.U8 [R16.64], R8 ;  /* 0x0000000810007986 */ /* 0x0001e2000c101124 */
[----:B------:R-:W-:Y:S05]  /*80c0*/  BRA `(.L_x_10797) ;  /* 0x0000048000007947 */ /* 0x000fea0003800000 */
.L_x_10815:
        /* <DEDUP_REMOVED lines=17> */
.L_x_10822:
[----:B------:R-:W-:-:S04]  /*81e0*/  LOP3.LUT R2, R5, 0x80000000, RZ, 0xc0, !PT ;  /* 0x8000000005027812 */ /* 0x000fc800078ec0ff */
[----:B------:R-:W-:-:S04]  /*81f0*/  SHF.R.U32.HI R3, RZ, 0x18, R2 ;  /* 0x00000018ff037819 */ /* 0x000fc80000011602 */
[----:B------:R-:W-:-:S04]  /*8200*/  LOP3.LUT R0, R0, R3, RZ, 0xfc, !PT ;  /* 0x0000000300007212 */ /* 0x000fc800078efcff */
[----:B------:R-:W-:Y:S02]  /*8210*/  PRMT R8, R0, 0x7610, R8 ;  /* 0x0000761000087816 */ /* 0x000fe40000000008 */
.L_x_10821:
[----:B------:R-:W-:Y:S05]  /*8220*/  BSYNC B0 ;  /* 0x0000000000007941 */ /* 0x000fea0003800000 */
.L_x_10820:
[----:B------:R0:W-:Y:S01]  /*8230*/  STG.E.U8 [R16.64], R8 ;  /* 0x0000000810007986 */ /* 0x0001e2000c101124 */
[----:B------:R-:W-:Y:S05]  /*8240*/  BRA `(.L_x_10797) ;  /* 0x0000030000007947 */ /* 0x000fea0003800000 */
.L_x_10814:
        /* <DEDUP_REMOVED lines=22> */
.L_x_10796:
        /* <DEDUP_REMOVED lines=20> */
.L_x_10824:
[----:B------:R-:W-:-:S04]  /*84f0*/  PRMT R2, R5, 0x9910, RZ ;  /* 0x0000991005027816 */ /* 0x000fc800000000ff */
[----:B------:R-:W-:-:S05]  /*8500*/  SHF.R.S32.HI R3, RZ, 0x1f, R2 ;  /* 0x0000001fff037819 */ /* 0x000fca0000011402 */
[----:B------:R0:W-:Y:S01]  /*8510*/  STG.E.64 [R16.64], R2 ;  /* 0x0000000210007986 */ /* 0x0001e2000c101b24 */
[----:B------:R-:W-:Y:S05]  /*8520*/  BRA `(.L_x_10797) ;  /* 0x0000002000007947 */ /* 0x000fea0003800000 */
.L_x_10823:
[----:B------:R-:W-:-:S05]  /*8530*/  PRMT R3, R5, 0x9910, RZ ;  /* 0x0000991005037816 */ /* 0x000fca00000000ff */
[----:B------:R0:W-:Y:S02]  /*8540*/  STG.E [R16.64], R3 ;  /* 0x0000000310007986 */ /* 0x0001e4000c101924 */
.L_x_10797:
[----:B------:R-:W-:Y:S02]  /*8550*/  IADD3 R19, R19, 0x80, RZ ;  /* 0x0000008013137810 */ /* 0x000fe40007ffe0ff */
.L_x_10692:
[----:B------:R-:W-:Y:S05]  /*8560*/  BSYNC B6 ;  /* 0x0000000000067941 */ /* 0x000fea0003800000 */
.L_x_10691:
        /* <DEDUP_REMOVED lines=230> */
.L_x_10825:
        /* <DEDUP_REMOVED lines=18> */
.L_x_10829:
[----:B------:R0:W5:Y:S01]  /*94f0*/  LDG.E.U8 R0, [R2.64] ;  /* 0x0000002402007981 */ /* 0x000162000c1e1100 */
[----:B------:R-:W-:Y:S05]  /*9500*/  BRA `(.L_x_10831) ;  /* 0x00000d7000007947 */ /* 0x000fea0003800000 */
.L_x_10828:
        /* <DEDUP_REMOVED lines=8> */
.L_x_10833:
[----:B------:R0:W5:Y:S01]  /*9590*/  LDG.E.U16 R0, [R2.64] ;  /* 0x0000002402007981 */ /* 0x000162000c1e1500 */
[----:B------:R-:W-:Y:S05]  /*95a0*/  BRA `(.L_x_10831) ;  /* 0x00000cd000007947 */ /* 0x000fea0003800000 */
.L_x_10832:
[----:B------:R0:W5:Y:S01]  /*95b0*/  LDG.E.U16 R0, [R2.64] ;  /* 0x0000002402007981 */ /* 0x000162000c1e1500 */
[----:B------:R-:W-:Y:S05]  /*95c0*/  BRA `(.L_x_10831) ;  /* 0x00000cb000007947 */ /* 0x000fea0003800000 */
.L_x_10827:
        /* <DEDUP_REMOVED lines=9> */
.L_x_10835:
[----:B------:R-:W2:Y:S02]  /*9660*/  LDG.E.U16 R4, [R2.64] ;  /* 0x0000002402047981 */ /* 0x000ea4000c1e1500 */
[----:B--2---:R-:W-:-:S06]  /*9670*/  HADD2.F32 R4, -RZ, R4.H0_H0 ;  /* 0x20000004ff047230 */ /* 0x004fcc0000004100 */
[----:B------:R-:W0:Y:S02]  /*9680*/  F2I.FTZ.TRUNC.NTZ R4, R4 ;  /* 0x0000000400047305 */ /* 0x000e24000021f100 */
[----:B0-----:R-:W-:Y:S01]  /*9690*/  PRMT R0, R4, 0x7610, R0 ;  /* 0x0000761004007816 */ /* 0x001fe20000000000 */
[----:B------:R-:W-:Y:S05]  /*96a0*/  BRA `(.L_x_10831) ;  /* 0x00000bd000007947 */ /* 0x000fea0003800000 */
.L_x_10834:
        /* <DEDUP_REMOVED lines=9> */
.L_x_10837:
[----:B------:R-:W2:Y:S02]  /*9740*/  LDG.E.U16 R2, [R2.64] ;  /* 0x0000002402027981 */ /* 0x000ea4000c1e1500 */
[----:B--2---:R-:W-:-:S06]  /*9750*/  HADD2.F32 R4, -RZ, R2.H0_H0 ;  /* 0x20000002ff047230 */ /* 0x004fcc0000004100 */
[----:B------:R-:W0:Y:S02]  /*9760*/  F2I.FTZ.TRUNC.NTZ R4, R4 ;  /* 0x0000000400047305 */ /* 0x000e24000021f100 */
[----:B0-----:R-:W-:Y:S01]  /*9770*/  PRMT R0, R4, 0x7610, R0 ;  /* 0x0000761004007816 */ /* 0x001fe20000000000 */
[----:B------:R-:W-:Y:S05]  /*9780*/  BRA `(.L_x_10831) ;  /* 0x00000af000007947 */ /* 0x000fea0003800000 */
.L_x_10836:
[----:B------:R-:W2:Y:S02]  /*9790*/  LDG.E.64 R2, [R2.64] ;  /* 0x0000002402027981 */ /* 0x000ea4000c1e1b00 */
[----:B--2---:R0:W1:Y:S01]  /*97a0*/  F2I.F64.TRUNC R0, R2 ;  /* 0x0000000200007311 */ /* 0x004062000030d100 */
[----:B------:R-:W-:Y:S05]  /*97b0*/  BRA `(.L_x_10831) ;  /* 0x00000ac000007947 */ /* 0x000fea0003800000 */
.L_x_10826:
        /* <DEDUP_REMOVED lines=12> */
.L_x_10840:
[----:B------:R-:W2:Y:S02]  /*9880*/  LDG.E.64 R2, [R2.64] ;  /* 0x0000002402027981 */ /* 0x000ea4000c1e1b00 */
[----:B--2---:R0:W1:Y:S01]  /*9890*/  F2I.F64.TRUNC R0, R2 ;  /* 0x0000000200007311 */ /* 0x004062000030d100 */
[----:B------:R-:W-:Y:S05]  /*98a0*/  BRA `(.L_x_10831) ;  /* 0x000009d000007947 */ /* 0x000fea0003800000 */
.L_x_10839:
        /* <DEDUP_REMOVED lines=28> */
.L_x_10842:
        /* <DEDUP_REMOVED lines=15> */
.L_x_10841:
[----:B------:R-:W2:Y:S02]  /*9b60*/  LDG.E.U16 R2, [R2.64] ;  /* 0x0000002402027981 */ /* 0x000ea4000c1e1500 */
[----:B--2---:R-:W-:-:S04]  /*9b70*/  PRMT R2, RZ, 0x5410, R2 ;  /* 0x00005410ff027816 */ /* 0x004fc80000000002 */
[----:B------:R0:W1:Y:S01]  /*9b80*/  F2I.FTZ.TRUNC.NTZ R0, R2 ;  /* 0x0000000200007305 */ /* 0x000062000021f100 */
[----:B------:R-:W-:Y:S05]  /*9b90*/  BRA `(.L_x_10831) ;  /* 0x000006e000007947 */ /* 0x000fea0003800000 */
.L_x_10838:
        /* <DEDUP_REMOVED lines=10> */
.L_x_10845:
        /* <DEDUP_REMOVED lines=21> */
.L_x_10849:
[----:B------:R-:W-:Y:S05]  /*9d90*/  BSYNC B1 ;  /* 0x0000000000017941 */ /* 0x000fea0003800000 */
.L_x_10848:
[----:B------:R-:W-:Y:S01]  /*9da0*/  IMAD.SHL.U32 R2, R2, 0x100000, RZ ;  /* 0x0010000002027824 */ /* 0x000fe200078e00ff */
[----:B------:R-:W-:-:S04]  /*9db0*/  LEA R3, R0, 0x3b800000, 0x17 ;  /* 0x3b80000000037811 */ /* 0x000fc800078eb8ff */
[----:B------:R-:W-:Y:S02]  /*9dc0*/  LOP3.LUT R4, R3, R2, R4, 0xfe, !PT ;  /* 0x0000000203047212 */ /* 0x000fe400078efe04 */
.L_x_10847:
[----:B------:R-:W-:Y:S05]  /*9dd0*/  BSYNC B0 ;  /* 0x0000000000007941 */ /* 0x000fea0003800000 */
.L_x_10846:
[----:B------:R-:W0:Y:S02]  /*9de0*/  F2I.FTZ.TRUNC.NTZ R4, R4 ;  /* 0x0000000400047305 */ /* 0x000e24000021f100 */
[----:B0-----:R-:W-:Y:S01]  /*9df0*/  PRMT R0, R4, 0x7610, R0 ;  /* 0x0000761004007816 */ /* 0x001fe20000000000 */
[----:B------:R-:W-:Y:S05]  /*9e00*/  BRA `(.L_x_10831) ;  /* 0x0000047000007947 */ /* 0x000fea0003800000 */
.L_x_10844:
        /* <DEDUP_REMOVED lines=21> */
.L_x_10853:
[----:B------:R-:W-:Y:S05]  /*9f60*/  BSYNC B1 ;  /* 0x0000000000017941 */ /* 0x000fea0003800000 */
.L_x_10852:
[----:B------:R-:W-:Y:S01]  /*9f70*/  IMAD.SHL.U32 R2, R2, 0x200000, RZ ;  /* 0x0020000002027824 */ /* 0x000fe200078e00ff */
[----:B------:R-:W-:-:S04]  /*9f80*/  LEA R3, R0, 0x37800000, 0x17 ;  /* 0x3780000000037811 */ /* 0x000fc800078eb8ff */
[----:B------:R-:W-:Y:S02]  /*9f90*/  LOP3.LUT R4, R3, R2, R4, 0xfe, !PT ;  /* 0x0000000203047212 */ /* 0x000fe400078efe04 */
.L_x_10851:
[----:B------:R-:W-:Y:S05]  /*9fa0*/  BSYNC B0 ;  /* 0x0000000000007941 */ /* 0x000fea0003800000 */
.L_x_10850:
[----:B------:R-:W0:Y:S02]  /*9fb0*/  F2I.FTZ.TRUNC.NTZ R4, R4 ;  /* 0x0000000400047305 */ /* 0x000e24000021f100 */
[----:B0-----:R-:W-:Y:S01]  /*9fc0*/  PRMT R0, R4, 0x7610, R0 ;  /* 0x0000761004007816 */ /* 0x001fe20000000000 */
[----:B------:R-:W-:Y:S05]  /*9fd0*/  BRA `(.L_x_10831) ;  /* 0x000002a000007947 */ /* 0x000fea0003800000 */
.L_x_10843:
        /* <DEDUP_REMOVED lines=14> */
.L_x_10857:
[----:B------:R-:W-:Y:S05]  /*a0c0*/  BSYNC B0 ;  /* 0x0000000000007941 */ /* 0x000fea0003800000 */
.L_x_10856:
[----:B------:R-:W0:Y:S02]  /*a0d0*/  F2I.FTZ.TRUNC.NTZ R4, R4 ;  /* 0x0000000400047305 */ /* 0x000e24000021f100 */
[----:B0-----:R-:W-:Y:S01]  /*a0e0*/  PRMT R0, R4, 0x7610, R0 ;  /* 0x0000761004007816 */ /* 0x001fe20000000000 */
[----:B------:R-:W-:Y:S05]  /*a0f0*/  BRA `(.L_x_10831) ;  /* 0x0000018000007947 */ /* 0x000fea0003800000 */
.L_x_10830:
        /* <DEDUP_REMOVED lines=21> */
.L_x_10855:
[----:B------:R0:W5:Y:S01]  /*a250*/  LDG.E.U16 R0, [R2.64] ;  /* 0x0000002402007981 */ /* 0x000162000c1e1500 */
[----:B------:R-:W-:Y:S05]  /*a260*/  BRA `(.L_x_10831) ;  /* 0x0000001000007947 */ /* 0x000fea0003800000 */
.L_x_10854:
[----:B------:R0:W5:Y:S02]  /*a270*/  LDG.E.U16 R0, [R2.64] ;  /* 0x0000002402007981 */ /* 0x000164000c1e1500 */
.L_x_10831:
        /* <DEDUP_REMOVED lines=20> */
.L_x_10861:
[----:B------:R-:W-:Y:S01]  /*a3c0*/  STG.E.U8 [R16.64], R5 ;  /* 0x0000000510007986 */ /* 0x000fe2000c101124 */
[----:B------:R-:W-:Y:S05]  /*a3d0*/  EXIT ;  /* 0x000000000000794d */ /* 0x000fea0003800000 */
.L_x_10860:
        /* <DEDUP_REMOVED lines=10> */
.L_x_10864:
[----:B------:R-:W-:-:S05]  /*a480*/  PRMT R3, R5, 0x9910, RZ ;  /* 0x0000991005037816 */ /* 0x000fca00000000ff */
[----:B------:R-:W-:Y:S01]  /*a490*/  STG.E [R16.64], R3 ;  /* 0x0000000310007986 */ /* 0x000fe2000c101924 */
[----:B------:R-:W-:Y:S05]  /*a4a0*/  EXIT ;  /* 0x000000000000794d */ /* 0x000fea0003800000 */
.L_x_10863:
[----:B------:R-:W-:Y:S01]  /*a4b0*/  STG.E.U16 [R16.64], R5 ;  /* 0x0000000510007986 */ /* 0x000fe2000c101524 */
[----:B------:R-:W-:Y:S05]  /*a4c0*/  EXIT ;  /* 0x000000000000794d */ /* 0x000fea0003800000 */
.L_x_10859:
        /* <DEDUP_REMOVED lines=9> */
.L_x_10866:
[----:B------:R-:W0:Y:S02]  /*a560*/  I2F.S16 R0, R5 ;  /* 0x0000000500007306 */ /* 0x000e240000101400 */
[----:B0-----:R-:W-:-:S05]  /*a570*/  F2FP.PACK_AB R0, RZ, R0 ;  /* 0x00000000ff00723e */ /* 0x001fca00000000ff */
[----:B------:R-:W-:Y:S01]  /*a580*/  STG.E.U16 [R16.64], R0 ;  /* 0x0000000010007986 */ /* 0x000fe2000c101524 */
[----:B------:R-:W-:Y:S05]  /*a590*/  EXIT ;  /* 0x000000000000794d */ /* 0x000fea0003800000 */
.L_x_10865:
        /* <DEDUP_REMOVED lines=10> */
.L_x_10868:
[----:B------:R-:W0:Y:S02]  /*a640*/  I2F.S16 R5, R5 ;  /* 0x0000000500057306 */ /* 0x000e240000101400 */
[----:B0-----:R-:W-:-:S04]  /*a650*/  F2FP.PACK_AB R3, RZ, R5 ;  /* 0x00000005ff03723e */ /* 0x001fc800000000ff */
[----:B------:R-:W-:-:S05]  /*a660*/  PRMT R3, R3, 0x5410, RZ ;  /* 0x0000541003037816 */ /* 0x000fca00000000ff */
[----:B------:R-:W-:Y:S01]  /*a670*/  STG.E [R16.64], R3 ;  /* 0x0000000310007986 */ /* 0x000fe2000c101924 */
[----:B------:R-:W-:Y:S05]  /*a680*/  EXIT ;  /* 0x000000000000794d */ /* 0x000fea0003800000 */
.L_x_10867:
[----:B------:R-:W0:Y:S02]  /*a690*/  I2F.F64.S16 R2, R5 ;  /* 0x0000000500027312 */ /* 0x000e240000101c00 */
[----:B0-----:R-:W-:Y:S01]  /*a6a0*/  STG.E.64 [R16.64], R2 ;  /* 0x0000000210007986 */ /* 0x001fe2000c101b24 */
[----:B------:R-:W-:Y:S05]  /*a6b0*/  EXIT ;  /* 0x000000000000794d */ /* 0x000fea0003800000 */
.L_x_10858:
        /* <DEDUP_REMOVED lines=13> */
.L_x_10871:
[----:B------:R-:W0:Y:S01]  /*a790*/  I2F.F64.S16 R4, R5 ;  /* 0x0000000500047312 */ /* 0x000e220000101c00 */
[----:B------:R-:W-:-:S05]  /*a7a0*/  CS2R R6, SRZ ;  /* 0x0000000000067805 */ /* 0x000fca000001ff00 */
[----:B0-----:R-:W-:Y:S01]  /*a7b0*/  STG.E.128 [R16.64], R4 ;  /* 0x0000000410007986 */ /* 0x001fe2000c101d24 */
[----:B------:R-:W-:Y:S05]  /*a7c0*/  EXIT ;  /* 0x000000000000794d */ /* 0x000fea0003800000 */
.L_x_10870:
        /* <DEDUP_REMOVED lines=21> */
.L_x_10875:
[----:B------:R-:W-:Y:S05]  /*a920*/  BSYNC B0 ;  /* 0x0000000000007941 */ /* 0x000fea0003800000 */
.L_x_10874:
[----:B------:R-:W-:-:S05]  /*a930*/  LOP3.LUT R3, R0, R3, RZ, 0xfc, !PT ;  /* 0x0000000300037212 */ /* 0x000fca00078efcff */
[----:B------:R-:W-:Y:S01]  /*a940*/  STG.E.U8 [R16.64], R3 ;  /* 0x0000000310007986 */ /* 0x000fe2000c101124 */
[----:B------:R-:W-:Y:S05]  /*a950*/  EXIT ;  /* 0x000000000000794d */ /* 0x000fea0003800000 */
.L_x_10873:
        /* <DEDUP_REMOVED lines=13> */
.L_x_10877:
[----:B------:R-:W-:Y:S01]  /*aa30*/  IMAD.MOV.U32 R0, RZ, RZ, 0x7f ;  /* 0x0000007fff007424 */ /* 0x000fe200078e00ff */
[----:B------:R-:W-:-:S04]  /*aa40*/  ISETP.GT.U32.AND P0, PT, R2, 0x7f800000, PT ;  /* 0x7f8000000200780c */ /* 0x000fc80003f04070 */
[----:B------:R-:W-:-:S04]  /*aa50*/  SEL R0, R0, 0x7c, P0 ;  /* 0x0000007c00007807 */ /* 0x000fc80000000000 */
.L_x_10878:
[----:B------:R-:W-:Y:S05]  /*aa60*/  BSYNC B0 ;  /* 0x0000000000007941 */ /* 0x000fea0003800000 */
.L_x_10876:
[----:B------:R-:W-:-:S04]  /*aa70*/  LOP3.LUT R2, R5, 0x80000000, RZ, 0xc0, !PT ;  /* 0x8000000005027812 */ /* 0x000fc800078ec0ff */
[----:B------:R-:W-:-:S04]  /*aa80*/  SHF.R.U32.HI R3, RZ, 0x18, R2 ;  /* 0x00000018ff037819 */ /* 0x000fc80000011602 */
[----:B------:R-:W-:-:S05]  /*aa90*/  LOP3.LUT R3, R0, R3, RZ, 0xfc, !PT ;  /* 0x0000000300037212 */ /* 0x000fca00078efcff */
[----:B------:R-:W-:Y:S01]  /*aaa0*/  STG.E.U8 [R16.64], R3 ;  /* 0x0000000310007986 */ /* 0x000fe2000c101124 */
[----:B------:R-:W-:Y:S05]  /*aab0*/  EXIT ;  /* 0x000000000000794d */ /* 0x000fea0003800000 */
.L_x_10872:
[----:B------:R-:W0:Y:S02]  /*aac0*/  I2F.S16 R0, R5 ;  /* 0x0000000500007306 */ /* 0x000e240000101400 */
[----:B0-----:R-:W-:-:S05]  /*aad0*/  F2FP.BF16.PACK_AB R0, RZ, R0 ;  /* 0x00000000ff00723e */ /* 0x001fca00000010ff */
[----:B------:R-:W-:Y:S01]  /*aae0*/  STG.E.U16 [R16.64], R0 ;  /* 0x0000000010007986 */ /* 0x000fe2000c101524 */
[----:B------:R-:W-:Y:S05]  /*aaf0*/  EXIT ;  /* 0x000000000000794d */ /* 0x000fea0003800000 */
.L_x_10869:
        /* <DEDUP_REMOVED lines=10> */
.L_x_10881:
        /* <DEDUP_REMOVED lines=17> */
.L_x_10884:
[----:B------:R-:W-:-:S04]  /*acb0*/  LOP3.LUT R2, R5, 0x80000000, RZ, 0xc0, !PT ;  /* 0x8000000005027812 */ /* 0x000fc800078ec0ff */
[----:B------:R-:W-:-:S04]  /*acc0*/  SHF.R.U32.HI R3, RZ, 0x18, R2 ;  /* 0x00000018ff037819 */ /* 0x000fc80000011602 */
[----:B------:R-:W-:-:S04]  /*acd0*/  LOP3.LUT R0, R0, R3, RZ, 0xfc, !PT ;  /* 0x0000000300007212 */ /* 0x000fc800078efcff */
[----:B------:R-:W-:Y:S02]  /*ace0*/  PRMT R8, R0, 0x7610, R8 ;  /* 0x0000761000087816 */ /* 0x000fe40000000008 */
.L_x_10883:
[----:B------:R-:W-:Y:S05]  /*acf0*/  BSYNC B0 ;  /* 0x0000000000007941 */ /* 0x000fea0003800000 */
.L_x_10882:
[----:B------:R-:W-:Y:S01]  /*ad00*/  STG.E.U8 [R16.64], R8 ;  /* 0x0000000810007986 */ /* 0x000fe2000c101124 */
[----:B------:R-:W-:Y:S05]  /*ad10*/  EXIT ;  /* 0x000000000000794d */ /* 0x000fea0003800000 */
.L_x_10880:
        /* <DEDUP_REMOVED lines=17> */
.L_x_10887:
[----:B------:R-:W-:-:S04]  /*ae30*/  LOP3.LUT R2, R5, 0x80000000, RZ, 0xc0, !PT ;  /* 0x8000000005027812 */ /* 0x000fc800078ec0ff */
[----:B------:R-:W-:-:S04]  /*ae40*/  SHF.R.U32.HI R3, RZ, 0x18, R2 ;  /* 0x00000018ff037819 */ /* 0x000fc80000011602 */
[----:B------:R-:W-:-:S04]  /*ae50*/  LOP3.LUT R0, R0, R3, RZ, 0xfc, !PT ;  /* 0x0000000300007212 */ /* 0x000fc800078efcff */
[----:B------:R-:W-:Y:S02]  /*ae60*/  PRMT R8, R0, 0x7610, R8 ;  /* 0x0000761000087816 */ /* 0x000fe40000000008 */
.L_x_10886:
[----:B------:R-:W-:Y:S05]  /*ae70*/  BSYNC B0 ;  /* 0x0000000000007941 */ /* 0x000fea0003800000 */
.L_x_10885:
[----:B------:R-:W-:Y:S01]  /*ae80*/  STG.E.U8 [R16.64], R8 ;  /* 0x0000000810007986 */ /* 0x000fe2000c101124 */
[----:B------:R-:W-:Y:S05]  /*ae90*/  EXIT ;  /* 0x000000000000794d */ /* 0x000fea0003800000 */
.L_x_10879:
        /* <DEDUP_REMOVED lines=22> */
.L_x_10862:
        /* <DEDUP_REMOVED lines=20> */
.L_x_10889:
[----:B------:R-:W-:-:S04]  /*b140*/  PRMT R2, R5, 0x9910, RZ ;  /* 0x0000991005027816 */ /* 0x000fc800000000ff */
[----:B------:R-:W-:-:S05]  /*b150*/  SHF.R.S32.HI R3, RZ, 0x1f, R2 ;  /* 0x0000001fff037819 */ /* 0x000fca0000011402 */
[----:B------:R-:W-:Y:S01]  /*b160*/  STG.E.64 [R16.64], R2 ;  /* 0x0000000210007986 */ /* 0x000fe2000c101b24 */
[----:B------:R-:W-:Y:S05]  /*b170*/  EXIT ;  /* 0x000000000000794d */ /* 0x000fea0003800000 */
.L_x_10888:
[----:B------:R-:W-:-:S05]  /*b180*/  PRMT R3, R5, 0x9910, RZ ;  /* 0x0000991005037816 */ /* 0x000fca00000000ff */
[----:B------:R-:W-:Y:S01]  /*b190*/  STG.E [R16.64], R3 ;  /* 0x0000000310007986 */ /* 0x000fe2000c101924 */
[----:B------:R-:W-:Y:S05]  /*b1a0*/  EXIT ;  /* 0x000000000000794d */ /* 0x000fea0003800000 */
.L_x_10890:
        /* <DEDUP_REMOVED lines=13> */
.L_x_19732:


//--------------------- .text._ZN2at6native27unrolled_elementwise_kernelINS0_13BUnaryFunctorIsssZZZNS0_18lshift_kernel_cudaERNS_18TensorIteratorBaseEENKUlvE_clEvENKUlvE3_clEvEUlssE_EESt5arrayIPcLm2EELi4E23TrivialOffsetCalculatorILi1EjESD_NS0_6memory12LoadWithCastILi1EEENSE_13StoreWithCastILi1EEEEEviT_T0_T2_T3_T4_T5_ --------------------------
	.section	.text._ZN2at6native27unrolled_elementwise_kernelINS0_13BUnaryFunctorIsssZZZNS0_18lshift_kernel_cudaERNS_18TensorIteratorBaseEENKUlvE_clEvENKUlvE3_clEvEUlssE_EESt5arrayIPcLm2EELi4E23TrivialOffsetCalculatorILi1EjESD_NS0_6memory12LoadWithCastILi1EEENSE_13StoreWithCastILi1EEEEEviT_T0_T2_T3_T4_T5_,"ax",@progbits
	.sectioninfo	@"SHI_REGISTERS=30"
	.align	128
        .global         _ZN2at6native27unrolled_elementwise_kernelINS0_13BUnaryFunctorIsssZZZNS0_18lshift_kernel_cudaERNS_18TensorIteratorBaseEENKUlvE_clEvENKUlvE3_clEvEUlssE_EESt5arrayIPcLm2EELi4E23TrivialOffsetCalculatorILi1EjESD_NS0_6memory12LoadWithCastILi1EEENSE_13StoreWithCastILi1EEEEEviT_T0_T2_T3_T4_T5_
        .type           _ZN2at6native27unrolled_elementwise_kernelINS0_13BUnaryFunctorIsssZZZNS0_18lshift_kernel_cudaERNS_18TensorIteratorBaseEENKUlvE_clEvENKUlvE3_clEvEUlssE_EESt5arrayIPcLm2EELi4E23TrivialOffsetCalculatorILi1EjESD_NS0_6memory12LoadWithCastILi1EEENSE_13StoreWithCastILi1EEEEEviT_T0_T2_T3_T4_T5_,@function
        .size           _ZN2at6native27unrolled_elementwise_kernelINS0_13BUnaryFunctorIsssZZZNS0_18lshift_kernel_cudaERNS_18TensorIteratorBaseEENKUlvE_clEvENKUlvE3_clEvEUlssE_EESt5arrayIPcLm2EELi4E23TrivialOffsetCalculatorILi1EjESD_NS0_6memory12LoadWithCastILi1EEENSE_13StoreWithCastILi1EEEEEviT_T0_T2_T3_T4_T5_,(.L_x_19733 - _ZN2at6native27unrolled_elementwise_kernelINS0_13BUnaryFunctorIsssZZZNS0_18lshift_kernel_cudaERNS_18TensorIteratorBaseEENKUlvE_clEvENKUlvE3_clEvEUlssE_EESt5arrayIPcLm2EELi4E23TrivialOffsetCalculatorILi1EjESD_NS0_6memory12LoadWithCastILi1EEENSE_13StoreWithCastILi1EEEEEviT_T0_T2_T3_T4_T5_)
        .other          _ZN2at6native27unrolled_elementwise_kernelINS0_13BUnaryFunctorIsssZZZNS0_18lshift_kernel_cudaERNS_18TensorIteratorBaseEENKUlvE_clEvENKUlvE3_clEvEUlssE_EESt5arrayIPcLm2EELi4E23TrivialOffsetCalculatorILi1EjESD_NS0_6memory12LoadWithCastILi1EEENSE_13StoreWithCastILi1EEEEEviT_T0_T2_T3_T4_T5_,@"STO_CUDA_ENTRY STV_DEFAULT"
_ZN2at6native27unrolled_elementwise_kernelINS0_13BUnaryFunctorIsssZZZNS0_18lshift_kernel_cudaERNS_18TensorIteratorBaseEENKUlvE_clEvENKUlvE3_clEvEUlssE_EESt5arrayIPcLm2EELi4E23TrivialOffsetCalculatorILi1EjESD_NS0_6memory12LoadWithCastILi1EEENSE_13StoreWithCastILi1EEEEEviT_T0_T2_T3_T4_T5_:
.text._ZN2at6native27unrolled_elementwise_kernelINS0_13BUnaryFunctorIsssZZZNS0_18lshift_kernel_cudaERNS_18TensorIteratorBaseEENKUlvE_clEvENKUlvE3_clEvEUlssE_EESt5arrayIPcLm2EELi4E23TrivialOffsetCalculatorILi1EjESD_NS0_6memory12LoadWithCastILi1EEENSE_13StoreWithCastILi1EEEEEviT_T0_T2_T3_T4_T5_:
        /* <DEDUP_REMOVED lines=29> */
.L_x_10896:
[----:B------:R0:W5:Y:S01]  /*01d0*/  LDG.E.U8 R26, [R2.64] ;  /* 0x00000024021a7981 */ /* 0x000162000c1e1100 */
[----:B------:R-:W-:Y:S05]  /*01e0*/  BRA `(.L_x_10898) ;  /* 0x00000d9000007947 */ /* 0x000fea0003800000 */
.L_x_10895:
        /* <DEDUP_REMOVED lines=8> */
.L_x_10900:
[----:B------:R0:W5:Y:S01]  /*0270*/  LDG.E.U16 R26, [R2.64] ;  /* 0x00000024021a7981 */ /* 0x000162000c1e1500 */
[----:B------:R-:W-:Y:S05]  /*0280*/  BRA `(.L_x_10898) ;  /* 0x00000cf000007947 */ /* 0x000fea0003800000 */
.L_x_10899:
[----:B------:R0:W5:Y:S01]  /*0290*/  LDG.E.U16 R26, [R2.64] ;  /* 0x00000024021a7981 */ /* 0x000162000c1e1500 */
[----:B------:R-:W-:Y:S05]  /*02a0*/  BRA `(.L_x_10898) ;  /* 0x00000cd000007947 */ /* 0x000fea0003800000 */
.L_x_10894:
        /* <DEDUP_REMOVED lines=9> */
.L_x_10902:
[----:B------:R-:W2:Y:S02]  /*0340*/  LDG.E.U16 R0, [R2.64] ;  /* 0x0000002402007981 */ /* 0x000ea4000c1e1500 */
[----:B--2---:R-:W-:-:S06]  /*0350*/  HADD2.F32 R0, -RZ, R0.H0_H0 ;  /* 0x20000000ff007230 */ /* 0x004fcc0000004100 */
[----:B------:R-:W0:Y:S02]  /*0360*/  F2I.FTZ.TRUNC.NTZ R0, R0 ;  /* 0x0000000000007305 */ /* 0x000e24000021f100 */
[----:B0-----:R-:W-:Y:S01]  /*0370*/  PRMT R26, R0, 0x7610, R26 ;  /* 0x00007610001a7816 */ /* 0x001fe2000000001a */
[----:B------:R-:W-:Y:S05]  /*0380*/  BRA `(.L_x_10898) ;  /* 0x00000bf000007947 */ /* 0x000fea0003800000 */
.L_x_10901:
        /* <DEDUP_REMOVED lines=9> */
.L_x_10904:
[----:B------:R-:W2:Y:S02]  /*0420*/  LDG.E.U16 R2, [R2.64] ;  /* 0x0000002402027981 */ /* 0x000ea4000c1e1500 */
[----:B--2---:R-:W-:-:S06]  /*0430*/  HADD2.F32 R0, -RZ, R2.H0_H0 ;  /* 0x20000002ff007230 */ /* 0x004fcc0000004100 */
[----:B------:R-:W0:Y:S02]  /*0440*/  F2I.FTZ.TRUNC.NTZ R0, R0 ;  /* 0x0000000000007305 */ /* 0x000e24000021f100 */
[----:B0-----:R-:W-:Y:S01]  /*0450*/  PRMT R26, R0, 0x7610, R26 ;  /* 0x00007610001a7816 */ /* 0x001fe2000000001a */
[----:B------:R-:W-:Y:S05]  /*0460*/  BRA `(.L_x_10898) ;  /* 0x00000b1000007947 */ /* 0x000fea0003800000 */
.L_x_10903:
[----:B------:R-:W2:Y:S02]  /*0470*/  LDG.E.64 R2, [R2.64] ;  /* 0x0000002402027981 */ /* 0x000ea4000c1e1b00 */
[----:B--2---:R0:W1:Y:S01]  /*0480*/  F2I.F64.TRUNC R26, R2 ;  /* 0x00000002001a7311 */ /* 0x004062000030d100 */
[----:B------:R-:W-:Y:S05]  /*0490*/  BRA `(.L_x_10898) ;  /* 0x00000ae000007947 */ /* 0x000fea0003800000 */
.L_x_10893:
        /* <DEDUP_REMOVED lines=12> */
.L_x_10907:
[----:B------:R-:W2:Y:S02]  /*0560*/  LDG.E.64 R2, [R2.64] ;  /* 0x0000002402027981 */ /* 0x000ea4000c1e1b00 */
[----:B--2---:R0:W1:Y:S01]  /*0570*/  F2I.F64.TRUNC R26, R2 ;  /* 0x00000002001a7311 */ /* 0x004062000030d100 */
[----:B------:R-:W-:Y:S05]  /*0580*/  BRA `(.L_x_10898) ;  /* 0x000009f000007947 */ /* 0x000fea0003800000 */
.L_x_10906:
        /* <DEDUP_REMOVED lines=28> */
.L_x_10909:
        /* <DEDUP_REMOVED lines=16> */
.L_x_10908:
[----:B------:R-:W2:Y:S02]  /*0850*/  LDG.E.U16 R0, [R2.64] ;  /* 0x0000002402007981 */ /* 0x000ea4000c1e1500 */
[----:B--2---:R-:W-:-:S06]  /*0860*/  PRMT R0, RZ, 0x5410, R0 ;  /* 0x00005410ff007816 */ /* 0x004fcc0000000000 */
[----:B------:R-:W0:Y:S02]  /*0870*/  F2I.FTZ.TRUNC.NTZ R0, R0 ;  /* 0x0000000000007305 */ /* 0x000e24000021f100 */
[----:B0-----:R-:W-:Y:S01]  /*0880*/  PRMT R26, R0, 0x7610, R26 ;  /* 0x00007610001a7816 */ /* 0x001fe2000000001a */
[----:B------:R-:W-:Y:S05]  /*0890*/  BRA `(.L_x_10898) ;  /* 0x000006e000007947 */ /* 0x000fea0003800000 */
.L_x_10905:
        /* <DEDUP_REMOVED lines=10> */
.L_x_10912:
        /* <DEDUP_REMOVED lines=21> */
.L_x_10916:
[----:B------:R-:W-:Y:S05]  /*0a90*/  BSYNC B1 ;  /* 0x0000000000017941 */ /* 0x000fea0003800000 */
.L_x_10915:
[----:B------:R-:W-:Y:S01]  /*0aa0*/  LEA R3, R0, 0x3b800000, 0x17 ;  /* 0x3b80000000037811 */ /* 0x000fe200078eb8ff */
[----:B------:R-:W-:-:S05]  /*0ab0*/  IMAD.SHL.U32 R0, R2, 0x100000, RZ ;  /* 0x0010000002007824 */ /* 0x000fca00078e00ff */
[----:B------:R-:W-:Y:S02]  /*0ac0*/  LOP3.LUT R0, R3, R0, R4, 0xfe, !PT ;  /* 0x0000000003007212 */ /* 0x000fe400078efe04 */
.L_x_10914:
[----:B------:R-:W-:Y:S05]  /*0ad0*/  BSYNC B0 ;  /* 0x0000000000007941 */ /* 0x000fea0003800000 */
.L_x_10913:
[----:B------:R-:W0:Y:S02]  /*0ae0*/  F2I.FTZ.TRUNC.NTZ R0, R0 ;  /* 0x0000000000007305 */ /* 0x000e24000021f100 */
[----:B0-----:R-:W-:Y:S01]  /*0af0*/  PRMT R26, R0, 0x7610, R26 ;  /* 0x00007610001a7816 */ /* 0x001fe2000000001a */
[----:B------:R-:W-:Y:S05]  /*0b00*/  BRA `(.L_x_10898) ;  /* 0x0000047000007947 */ /* 0x000fea0003800000 */
.L_x_10911:
        /* <DEDUP_REMOVED lines=21> */
.L_x_10920:
[----:B------:R-:W-:Y:S05]  /*0c60*/  BSYNC B1 ;  /* 0x0000000000017941 */ /* 0x000fea0003800000 */
.L_x_10919:
[----:B------:R-:W-:Y:S01]  /*0c70*/  LEA R3, R0, 0x37800000, 0x17 ;  /* 0x3780000000037811 */ /* 0x000fe200078eb8ff */
[----:B------:R-:W-:-:S05]  /*0c80*/  IMAD.SHL.U32 R0, R2, 0x200000, RZ ;  /* 0x0020000002007824 */ /* 0x000fca00078e00ff */
[----:B------:R-:W-:Y:S02]  /*0c90*/  LOP3.LUT R0, R3, R0, R4, 0xfe, !PT ;  /* 0x0000000003007212 */ /* 0x000fe400078efe04 */
.L_x_10918:
[----:B------:R-:W-:Y:S05]  /*0ca0*/  BSYNC B0 ;  /* 0x0000000000007941 */ /* 0x000fea0003800000 */
.L_x_10917:
[----:B------:R-:W0:Y:S02]  /*0cb0*/  F2I.FTZ.TRUNC.NTZ R0, R0 ;  /* 0x0000000000007305 */ /* 0x000e24000021f100 */
[----:B0-----:R-:W-:Y:S01]  /*0cc0*/  PRMT R26, R0, 0x7610, R26 ;  /* 0x00007610001a7816 */ /* 0x001fe2000000001a */
[----:B------:R-:W-:Y:S05]  /*0cd0*/  BRA `(.L_x_10898) ;  /* 0x000002a000007947 */ /* 0x000fea0003800000 */
.L_x_10910:
        /* <DEDUP_REMOVED lines=14> */
.L_x_10924:
[----:B------:R-:W-:Y:S05]  /*0dc0*/  BSYNC B0 ;  /* 0x0000000000007941 */ /* 0x000fea0003800000 */
.L_x_10923:
[----:B------:R-:W0:Y:S02]  /*0dd0*/  F2I.FTZ.TRUNC.NTZ R0, R0 ;  /* 0x0000000000007305 */ /* 0x000e24000021f100 */
[----:B0-----:R-:W-:Y:S01]  /*0de0*/  PRMT R26, R0, 0x7610, R26 ;  /* 0x00007610001a7816 */ /* 0x001fe2000000001a */
[----:B------:R-:W-:Y:S05]  /*0df0*/  BRA `(.L_x_10898) ;  /* 0x0000018000007947 */ /* 0x000fea0003800000 */
.L_x_10897:
        /* <DEDUP_REMOVED lines=21> */
.L_x_10922:
[----:B------:R0:W5:Y:S01]  /*0f50*/  LDG.E.U16 R26, [R2.64] ;  /* 0x00000024021a7981 */ /* 0x000162000c1e1500 */
[----:B------:R-:W-:Y:S05]  /*0f60*/  BRA `(.L_x_10898) ;  /* 0x0000001000007947 */ /* 0x000fea0003800000 */
.L_x_10921:
[----:B------:R0:W5:Y:S02]  /*0f70*/  LDG.E.U16 R26, [R2.64] ;  /* 0x00000024021a7981 */ /* 0x000164000c1e1500 */
.L_x_10898:
[----:B------:R-:W2:Y:S02]  /*0f80*/  S2R R19, SR_TID.X ;  /* 0x0000000000137919 */ /* 0x000ea40000002100 */
[----:B--2---:R-:W-:Y:S02]  /*0f90*/  IADD3 R19, R19, 0x80, RZ ;  /* 0x0000008013137810 */ /* 0x004fe40007ffe0ff */
.L_x_10892:
[----:B-1----:R-:W-:Y:S05]  /*0fa0*/  BSYNC B6 ;  /* 0x0000000000067941 */ /* 0x002fea0003800000 */
.L_x_10891:
        /* <DEDUP_REMOVED lines=21> */
.L_x_10930:
[----:B------:R0:W5:Y:S01]  /*1100*/  LDG.E.U8 R25, [R2.64] ;  /* 0x0000002402197981 */ /* 0x000162000c1e1100 */
[----:B------:R-:W-:Y:S05]  /*1110*/  BRA `(.L_x_10932) ;  /* 0x00000d8000007947 */ /* 0x000fea0003800000 */
.L_x_10929:
        /* <DEDUP_REMOVED lines=8> */
.L_x_10934:
[----:B------:R0:W5:Y:S01]  /*11a0*/  LDG.E.U16 R25, [R2.64] ;  /* 0x0000002402197981 */ /* 0x000162000c1e1500 */
[----:B------:R-:W-:Y:S05]  /*11b0*/  BRA `(.L_x_10932) ;  /* 0x00000ce000007947 */ /* 0x000fea0003800000 */
.L_x_10933:
[----:B------:R0:W5:Y:S01]  /*11c0*/  LDG.E.U16 R25, [R2.64] ;  /* 0x0000002402197981 */ /* 0x000162000c1e1500 */
[----:B------:R-:W-:Y:S05]  /*11d0*/  BRA `(.L_x_10932) ;  /* 0x00000cc000007947 */ /* 0x000fea0003800000 */
.L_x_10928:
        /* <DEDUP_REMOVED lines=9> */
.L_x_10936:
[----:B------:R-:W2:Y:S02]  /*1270*/  LDG.E.U16 R0, [R2.64] ;  /* 0x0000002402007981 */ /* 0x000ea4000c1e1500 */
[----:B--2---:R-:W-:-:S06]  /*1280*/  HADD2.F32 R0, -RZ, R0.H0_H0 ;  /* 0x20000000ff007230 */ /* 0x004fcc0000004100 */
[----:B------:R-:W0:Y:S02]  /*1290*/  F2I.FTZ.TRUNC.NTZ R0, R0 ;  /* 0x0000000000007305 */ /* 0x000e24000021f100 */
[----:B0-----:R-:W-:Y:S01]  /*12a0*/  PRMT R25, R0, 0x7610, R25 ;  /* 0x0000761000197816 */ /* 0x001fe20000000019 */
[----:B------:R-:W-:Y:S05]  /*12b0*/  BRA `(.L_x_10932) ;  /* 0x00000be000007947 */ /* 0x000fea0003800000 */
.L_x_10935:
        /* <DEDUP_REMOVED lines=9> */
.L_x_10938:
[----:B------:R-:W2:Y:S02]  /*1350*/  LDG.E.U16 R2, [R2.64] ;  /* 0x0000002402027981 */ /* 0x000ea4000c1e1500 */
[----:B--2---:R-:W-:-:S06]  /*1360*/  HADD2.F32 R0, -RZ, R2.H0_H0 ;  /* 0x20000002ff007230 */ /* 0x004fcc0000004100 */
[----:B------:R-:W0:Y:S02]  /*1370*/  F2I.FTZ.TRUNC.NTZ R0, R0 ;  /* 0x0000000000007305 */ /* 0x000e24000021f100 */
[----:B0-----:R-:W-:Y:S01]  /*1380*/  PRMT R25, R0, 0x7610, R25 ;  /* 0x0000761000197816 */ /* 0x001fe20000000019 */
[----:B------:R-:W-:Y:S05]  /*1390*/  BRA `(.L_x_10932) ;  /* 0x00000b0000007947 */ /* 0x000fea0003800000 */
.L_x_10937:
[----:B------:R-:W2:Y:S02]  /*13a0*/  LDG.E.64 R2, [R2.64] ;  /* 0x0000002402027981 */ /* 0x000ea4000c1e1b00 */
[----:B--2---:R0:W1:Y:S01]  /*13b0*/  F2I.F64.TRUNC R25, R2 ;  /* 0x0000000200197311 */ /* 0x004062000030d100 */
[----:B------:R-:W-:Y:S05]  /*13c0*/  BRA `(.L_x_10932) ;  /* 0x00000ad000007947 */ /* 0x000fea0003800000 */
.L_x_10927:
        /* <DEDUP_REMOVED lines=12> */
.L_x_10941:
[----:B------:R-:W2:Y:S02]  /*1490*/  LDG.E.64 R2, [R2.64] ;  /* 0x0000002402027981 */ /* 0x000ea4000c1e1b00 */
[----:B--2---:R0:W1:Y:S01]  /*14a0*/  F2I.F64.TRUNC R25, R2 ;  /* 0x0000000200197311 */ /* 0x004062000030d100 */
[----:B------:R-:W-:Y:S05]  /*14b0*/  BRA `(.L_x_10932) ;  /* 0x000009e000007947 */ /* 0x000fea0003800000 */
.L_x_10940:
        /* <DEDUP_REMOVED lines=28> */
.L_x_10943:
        /* <DEDUP_REMOVED lines=15> */
.L_x_10942:
[----:B------:R-:W2:Y:S02]  /*1770*/  LDG.E.U16 R0, [R2.64] ;  /* 0x0000002402007981 */ /* 0x000ea4000c1e1500 */
[----:B--2---:R-:W-:-:S06]  /*1780*/  PRMT R0, RZ, 0x5410, R0 ;  /* 0x00005410ff007816 */ /* 0x004fcc0000000000 */
[----:B------:R-:W0:Y:S02]  /*1790*/  F2I.FTZ.TRUNC.NTZ R0, R0 ;  /* 0x0000000000007305 */ /* 0x000e24000021f100 */
[----:B0-----:R-:W-:Y:S01]  /*17a0*/  PRMT R25, R0, 0x7610, R25 ;  /* 0x0000761000197816 */ /* 0x001fe20000000019 */
[----:B------:R-:W-:Y:S05]  /*17b0*/  BRA `(.L_x_10932) ;  /* 0x000006e000007947 */ /* 0x000fea0003800000 */
.L_x_10939:
        /* <DEDUP_REMOVED lines=10> */
.L_x_10946:
        /* <DEDUP_REMOVED lines=21> */
.L_x_10950:
[----:B------:R-:W-:Y:S05]  /*19b0*/  BSYNC B1 ;  /* 0x0000000000017941 */ /* 0x000fea0003800000 */
.L_x_10949:
[----:B------:R-:W-:Y:S01]  /*19c0*/  LEA R3, R0, 0x3b800000, 0x17 ;  /* 0x3b80000000037811 */ /* 0x000fe200078eb8ff */
[----:B------:R-:W-:-:S05]  /*19d0*/  IMAD.SHL.U32 R0, R2, 0x100000, RZ ;  /* 0x0010000002007824 */ /* 0x000fca00078e00ff */
[----:B------:R-:W-:Y:S02]  /*19e0*/  LOP3.LUT R0, R3, R0, R4, 0xfe, !PT ;  /* 0x0000000003007212 */ /* 0x000fe400078efe04 */
.L_x_10948:
[----:B------:R-:W-:Y:S05]  /*19f0*/  BSYNC B0 ;  /* 0x0000000000007941 */ /* 0x000fea0003800000 */
.L_x_10947:
[----:B------:R-:W0:Y:S02]  /*1a00*/  F2I.FTZ.TRUNC.NTZ R0, R0 ;  /* 0x0000000000007305 */ /* 0x000e24000021f100 */
[----:B0-----:R-:W-:Y:S01]  /*1a10*/  PRMT R25, R0, 0x7610, R25 ;  /* 0x0000761000197816 */ /* 0x001fe20000000019 */
[----:B------:R-:W-:Y:S05]  /*1a20*/  BRA `(.L_x_10932) ;  /* 0x0000047000007947 */ /* 0x000fea0003800000 */
.L_x_10945:
        /* <DEDUP_REMOVED lines=21> */
.L_x_10954:
[----:B------:R-:W-:Y:S05]  /*1b80*/  BSYNC B1 ;  /* 0x0000000000017941 */ /* 0x000fea0003800000 */
.L_x_10953:
[----:B------:R-:W-:Y:S01]  /*1b90*/  LEA R3, R0, 0x37800000, 0x17 ;  /* 0x3780000000037811 */ /* 0x000fe200078eb8ff */
[----:B------:R-:W-:-:S05]  /*1ba0*/  IMAD.SHL.U32 R0, R2, 0x200000, RZ ;  /* 0x0020000002007824 */ /* 0x000fca00078e00ff */
[----:B------:R-:W-:Y:S02]  /*1bb0*/  LOP3.LUT R0, R3, R0, R4, 0xfe, !PT ;  /* 0x0000000003007212 */ /* 0x000fe400078efe04 */
.L_x_10952:
[----:B------:R-:W-:Y:S05]  /*1bc0*/  BSYNC B0 ;  /* 0x0000000000007941 */ /* 0x000fea0003800000 */
.L_x_10951:
[----:B------:R-:W0:Y:S02]  /*1bd0*/  F2I.FTZ.TRUNC.NTZ R0, R0 ;  /* 0x0000000000007305 */ /* 0x000e24000021f100 */
[----:B0-----:R-:W-:Y:S01]  /*1be0*/  PRMT R25, R0, 0x7610, R25 ;  /* 0x0000761000197816 */ /* 0x001fe20000000019 */
[----:B------:R-:W-:Y:S05]  /*1bf0*/  BRA `(.L_x_10932) ;  /* 0x000002a000007947 */ /* 0x000fea0003800000 */
.L_x_10944:
        /* <DEDUP_REMOVED lines=14> */
.L_x_10958:
[----:B------:R-:W-:Y:S05]  /*1ce0*/  BSYNC B0 ;  /* 0x0000000000007941 */ /* 0x000fea0003800000 */
.L_x_10957:
[----:B------:R-:W0:Y:S02]  /*1cf0*/  F2I.FTZ.TRUNC.NTZ R0, R0 ;  /* 0x0000000000007305 */ /* 0x000e24000021f100 */
[----:B0-----:R-:W-:Y:S01]  /*1d00*/  PRMT R25, R0, 0x7610, R25 ;  /* 0x0000761000197816 */ /* 0x001fe20000000019 */
[----:B------:R-:W-:Y:S05]  /*1d10*/  BRA `(.L_x_10932) ;  /* 0x0000018000007947 */ /* 0x000fea0003800000 */
.L_x_10931:
        /* <DEDUP_REMOVED lines=21> */
.L_x_10956:
[----:B------:R0:W5:Y:S01]  /*1e70*/  LDG.E.U16 R25, [R2.64] ;  /* 0x0000002402197981 */ /* 0x000162000c1e1500 */
[----:B------:R-:W-:Y:S05]  /*1e80*/  BRA `(.L_x_10932) ;  /* 0x0000001000007947 */ /* 0x000fea0003800000 */
.L_x_10955:
[----:B------:R0:W5:Y:S02]  /*1e90*/  LDG.E.U16 R25, [R2.64] ;  /* 0x0000002402197981 */ /* 0x000164000c1e1500 */
.L_x_10932:
[----:B------:R-:W-:-:S03]  /*1ea0*/  IADD3 R19, R19, 0x80, RZ ;  /* 0x0000008013137810 */ /* 0x000fc60007ffe0ff */
.L_x_10926:
[----:B------:R-:W-:Y:S05]  /*1eb0*/  BSYNC B6 ;  /* 0x0000000000067941 */ /* 0x000fea0003800000 */
.L_x_10925:
[----:B------:R-:W-:Y:S01]  /*1ec0*/  ISETP.GE.AND P0, PT, R19, R17, PT ;  /* 0x000000111300720c */ /* 0x000fe20003f06270 */
[----:B------:R-:W-:Y:S01]  /*1ed0*/  BSSY B6, `(.L_x_10959) ;  /* 0x00000f1000067945 */ /* 0x000fe20003800000 */
[----:B------:R-:W-:Y:S02]  /*1ee0*/  PRMT R27, RZ, 0x7610, R27 ;  /* 0x00007610ff1b7816 */ /* 0x000fe4000000001b */
[----:B0-----:R-:W-:-:S09]  /*1ef0*/  PRMT R2, RZ, 0x7610, R2 ;  /* 0x00007610ff027816 */ /* 0x001fd20000000002 */
        /* <DEDUP_REMOVED lines=19> */
.L_x_10964:
[----:B------:R0:W5:Y:S01]  /*2030*/  LDG.E.U8 R2, [R4.64] ;  /* 0x0000002404027981 */ /* 0x000162000c1e1100 */
[----:B------:R-:W-:Y:S05]  /*2040*/  BRA `(.L_x_10966) ;  /* 0x00000d8000007947 */ /* 0x000fea0003800000 */
.L_x_10963:
        /* <DEDUP_REMOVED lines=8> */
.L_x_10968:
[----:B------:R0:W5:Y:S01]  /*20d0*/  LDG.E.U16 R2, [R4.64] ;  /* 0x0000002404027981 */ /* 0x000162000c1e1500 */
[----:B------:R-:W-:Y:S05]  /*20e0*/  BRA `(.L_x_10966) ;  /* 0x00000ce000007947 */ /* 0x000fea0003800000 */
.L_x_10967:
[----:B------:R0:W5:Y:S01]  /*20f0*/  LDG.E.U16 R2, [R4.64] ;  /* 0x0000002404027981 */ /* 0x000162000c1e1500 */
[----:B------:R-:W-:Y:S05]  /*2100*/  BRA `(.L_x_10966) ;  /* 0x00000cc000007947 */ /* 0x000fea0003800000 */
.L_x_10962:
        /* <DEDUP_REMOVED lines=9> */
.L_x_10970:
[----:B------:R-:W2:Y:S02]  /*21a0*/  LDG.E.U16 R0, [R4.64] ;  /* 0x0000002404007981 */ /* 0x000ea4000c1e1500 */
[----:B--2---:R-:W-:-:S06]  /*21b0*/  HADD2.F32 R0, -RZ, R0.H0_H0 ;  /* 0x20000000ff007230 */ /* 0x004fcc0000004100 */
[----:B------:R-:W0:Y:S02]  /*21c0*/  F2I.FTZ.TRUNC.NTZ R0, R0 ;  /* 0x0000000000007305 */ /* 0x000e24000021f100 */
[----:B0-----:R-:W-:Y:S01]  /*21d0*/  PRMT R2, R0, 0x7610, R2 ;  /* 0x0000761000027816 */ /* 0x001fe20000000002 */
[----:B------:R-:W-:Y:S05]  /*21e0*/  BRA `(.L_x_10966) ;  /* 0x00000be000007947 */ /* 0x000fea0003800000 */
.L_x_10969:
        /* <DEDUP_REMOVED lines=9> */
.L_x_10972:
[----:B------:R-:W2:Y:S02]  /*2280*/  LDG.E.U16 R4, [R4.64] ;  /* 0x0000002404047981 */ /* 0x000ea4000c1e1500 */
[----:B--2---:R-:W-:-:S06]  /*2290*/  HADD2.F32 R0, -RZ, R4.H0_H0 ;  /* 0x20000004ff007230 */ /* 0x004fcc0000004100 */
[----:B------:R-:W0:Y:S02]  /*22a0*/  F2I.FTZ.TRUNC.NTZ R0, R0 ;  /* 0x0000000000007305 */ /* 0x000e24000021f100 */
[----:B0-----:R-:W-:Y:S01]  /*22b0*/  PRMT R2, R0, 0x7610, R2 ;  /* 0x0000761000027816 */ /* 0x001fe20000000002 */
[----:B------:R-:W-:Y:S05]  /*22c0*/  BRA `(.L_x_10966) ;  /* 0x00000b0000007947 */ /* 0x000fea0003800000 */
.L_x_10971:
[----:B------:R-:W2:Y:S02]  /*22d0*/  LDG.E.64 R4, [R4.64] ;  /* 0x0000002404047981 */ /* 0x000ea4000c1e1b00 */
[----:B--2---:R0:W2:Y:S01]  /*22e0*/  F2I.F64.TRUNC R2, R4 ;  /* 0x0000000400027311 */ /* 0x0040a2000030d100 */
[----:B------:R-:W-:Y:S05]  /*22f0*/  BRA `(.L_x_10966) ;  /* 0x00000ad000007947 */ /* 0x000fea0003800000 */
.L_x_10961:
        /* <DEDUP_REMOVED lines=12> */
.L_x_10975:
[----:B------:R-:W2:Y:S02]  /*23c0*/  LDG.E.64 R4, [R4.64] ;  /* 0x0000002404047981 */ /* 0x000ea4000c1e1b00 */
[----:B--2---:R0:W2:Y:S01]  /*23d0*/  F2I.F64.TRUNC R2, R4 ;  /* 0x0000000400027311 */ /* 0x0040a2000030d100 */
[----:B------:R-:W-:Y:S05]  /*23e0*/  BRA `(.L_x_10966) ;  /* 0x000009e000007947 */ /* 0x000fea0003800000 */
.L_x_10974:
        /* <DEDUP_REMOVED lines=25> */
[----:B------:R-:W0:Y:S02]  /*2580*/  F2I.FTZ.TRUNC.NTZ R3, R3 ;  /* 0x0000000300037305 */ /* 0x000e24000021f100 */
[----:B0-----:R-:W-:Y:S01]  /*2590*/  PRMT R2, R3, 0x7610, R2 ;  /* 0x0000761003027816 */ /* 0x001fe20000000002 */
[----:B------:R-:W-:Y:S05]  /*25a0*/  BRA `(.L_x_10966) ;  /* 0x0000082000007947 */ /* 0x000fea0003800000 */
.L_x_10977:
        /* <DEDUP_REMOVED lines=15> */
.L_x_10976:
[----:B------:R-:W2:Y:S02]  /*26a0*/  LDG.E.U16 R0, [R4.64] ;  /* 0x0000002404007981 */ /* 0x000ea4000c1e1500 */
[----:B--2---:R-:W-:-:S06]  /*26b0*/  PRMT R0, RZ, 0x5410, R0 ;  /* 0x00005410ff007816 */ /* 0x004fcc0000000000 */
[----:B------:R-:W0:Y:S02]  /*26c0*/  F2I.FTZ.TRUNC.NTZ R0, R0 ;  /* 0x0000000000007305 */ /* 0x000e24000021f100 */
[----:B0-----:R-:W-:Y:S01]  /*26d0*/  PRMT R2, R0, 0x7610, R2 ;  /* 0x0000761000027816 */ /* 0x001fe20000000002 */
[----:B------:R-:W-:Y:S05]  /*26e0*/  BRA `(.L_x_10966) ;  /* 0x000006e000007947 */ /* 0x000fea0003800000 */
.L_x_10973:
        /* <DEDUP_REMOVED lines=10> */
.L_x_10980:
        /* <DEDUP_REMOVED lines=21> */
.L_x_10984:
[----:B------:R-:W-:Y:S05]  /*28e0*/  BSYNC B1 ;  /* 0x0000000000017941 */ /* 0x000fea0003800000 */
.L_x_10983:
[----:B------:R-:W-:Y:S01]  /*28f0*/  LEA R3, R0, 0x3b800000, 0x17 ;  /* 0x3b80000000037811 */ /* 0x000fe200078eb8ff */
[----:B------:R-:W-:-:S05]  /*2900*/  IMAD.SHL.U32 R0, R2, 0x100000, RZ ;  /* 0x0010000002007824 */ /* 0x000fca00078e00ff */
[----:B------:R-:W-:Y:S02]  /*2910*/  LOP3.LUT R0, R3, R0, R4, 0xfe, !PT ;  /* 0x0000000003007212 */ /* 0x000fe400078efe04 */
.L_x_10982:
[----:B------:R-:W-:Y:S05]  /*2920*/  BSYNC B0 ;  /* 0x0000000000007941 */ /* 0x000fea0003800000 */
.L_x_10981:
[----:B------:R-:W0:Y:S02]  /*2930*/  F2I.FTZ.TRUNC.NTZ R0, R0 ;  /* 0x0000000000007305 */ /* 0x000e24000021f100 */
[----:B0-----:R-:W-:Y:S01]  /*2940*/  PRMT R2, R0, 0x7610, R2 ;  /* 0x0000761000027816 */ /* 0x001fe20000000002 */
[----:B------:R-:W-:Y:S05]  /*2950*/  BRA `(.L_x_10966) ;  /* 0x0000047000007947 */ /* 0x000fea0003800000 */
.L_x_10979:
        /* <DEDUP_REMOVED lines=21> */
.L_x_10988:
[----:B------:R-:W-:Y:S05]  /*2ab0*/  BSYNC B1 ;  /* 0x0000000000017941 */ /* 0x000fea0003800000 */
.L_x_10987:
[----:B------:R-:W-:Y:S01]  /*2ac0*/  LEA R3, R0, 0x37800000, 0x17 ;  /* 0x3780000000037811 */ /* 0x000fe200078eb8ff */
[----:B------:R-:W-:-:S05]  /*2ad0*/  IMAD.SHL.U32 R0, R2, 0x200000, RZ ;  /* 0x0020000002007824 */ /* 0x000fca00078e00ff */
[----:B------:R-:W-:Y:S02]  /*2ae0*/  LOP3.LUT R0, R3, R0, R4, 0xfe, !PT ;  /* 0x0000000003007212 */ /* 0x000fe400078efe04 */
.L_x_10986:
[----:B------:R-:W-:Y:S05]  /*2af0*/  BSYNC B0 ;  /* 0x0000000000007941 */ /* 0x000fea0003800000 */
.L_x_10985:
[----:B------:R-:W0:Y:S02]  /*2b00*/  F2I.FTZ.TRUNC.NTZ R0, R0 ;  /* 0x0000000000007305 */ /* 0x000e24000021f100 */
[----:B0-----:R-:W-:Y:S01]  /*2b10*/  PRMT R2, R0, 0x7610, R2 ;  /* 0x0000761000027816 */ /* 0x001fe20000000002 */
[----:B------:R-:W-:Y:S05]  /*2b20*/  BRA `(.L_x_10966) ;  /* 0x000002a000007947 */ /* 0x000fea0003800000 */
.L_x_10978:
        /* <DEDUP_REMOVED lines=14> */
.L_x_10992:
[----:B------:R-:W-:Y:S05]  /*2c10*/  BSYNC B0 ;  /* 0x0000000000007941 */ /* 0x000fea0003800000 */
.L_x_10991:
[----:B------:R-:W0:Y:S02]  /*2c20*/  F2I.FTZ.TRUNC.NTZ R0, R0 ;  /* 0x0000000000007305 */ /* 0x000e24000021f100 */
[----:B0-----:R-:W-:Y:S01]  /*2c30*/  PRMT R2, R0, 0x7610, R2 ;  /* 0x0000761000027816 */ /* 0x001fe20000000002 */
[----:B------:R-:W-:Y:S05]  /*2c40*/  BRA `(.L_x_10966) ;  /* 0x0000018000007947 */ /* 0x000fea0003800000 */
.L_x_10965:
        /* <DEDUP_REMOVED lines=21> */
.L_x_10990:
[----:B------:R0:W5:Y:S01]  /*2da0*/  LDG.E.U16 R2, [R4.64] ;  /* 0x0000002404027981 */ /* 0x000162000c1e1500 */
[----:B------:R-:W-:Y:S05]  /*2db0*/  BRA `(.L_x_10966) ;  /* 0x0000001000007947 */ /* 0x000fea0003800000 */
.L_x_10989:
[----:B------:R0:W5:Y:S02]  /*2dc0*/  LDG.E.U16 R2, [R4.64] ;  /* 0x0000002404027981 */ /* 0x000164000c1e1500 */
.L_x_10966:
[----:B------:R-:W-:-:S03]  /*2dd0*/  IADD3 R19, R19, 0x80, RZ ;  /* 0x0000008013137810 */ /* 0x000fc60007ffe0ff */
.L_x_10960:
[----:B------:R-:W-:Y:S05]  /*2de0*/  BSYNC B6 ;  /* 0x0000000000067941 */ /* 0x000fea0003800000 */
.L_x_10959:
        /* <DEDUP_REMOVED lines=20> */
.L_x_10998:
[----:B------:R0:W5:Y:S01]  /*2f30*/  LDG.E.U8 R27, [R4.64] ;  /* 0x00000024041b7981 */ /* 0x000162000c1e1100 */
[----:B------:R-:W-:Y:S05]  /*2f40*/  BRA `(.L_x_10994) ;  /* 0x00000d7000007947 */ /* 0x000fea0003800000 */
.L_x_10997:
        /* <DEDUP_REMOVED lines=8> */
.L_x_11001:
[----:B------:R0:W5:Y:S01]  /*2fd0*/  LDG.E.U16 R27, [R4.64] ;  /* 0x00000024041b7981 */ /* 0x000162000c1e1500 */
[----:B------:R-:W-:Y:S05]  /*2fe0*/  BRA `(.L_x_10994) ;  /* 0x00000cd000007947 */ /* 0x000fea0003800000 */
.L_x_11000:
[----:B------:R0:W5:Y:S01]  /*2ff0*/  LDG.E.U16 R27, [R4.64] ;  /* 0x00000024041b7981 */ /* 0x000162000c1e1500 */
[----:B------:R-:W-:Y:S05]  /*3000*/  BRA `(.L_x_10994) ;  /* 0x00000cb000007947 */ /* 0x000fea0003800000 */
.L_x_10996:
        /* <DEDUP_REMOVED lines=9> */
.L_x_11003:
[----:B------:R-:W3:Y:S02]  /*30a0*/  LDG.E.U16 R0, [R4.64] ;  /* 0x0000002404007981 */ /* 0x000ee4000c1e1500 */
[----:B---3--:R-:W-:-:S06]  /*30b0*/  HADD2.F32 R0, -RZ, R0.H0_H0 ;  /* 0x20000000ff007230 */ /* 0x008fcc0000004100 */
[----:B------:R-:W0:Y:S02]  /*30c0*/  F2I.FTZ.TRUNC.NTZ R0, R0 ;  /* 0x0000000000007305 */ /* 0x000e24000021f100 */
[----:B0-----:R-:W-:Y:S01]  /*30d0*/  PRMT R27, R0, 0x7610, R27 ;  /* 0x00007610001b7816 */ /* 0x001fe2000000001b */
[----:B------:R-:W-:Y:S05]  /*30e0*/  BRA `(.L_x_10994) ;  /* 0x00000bd000007947 */ /* 0x000fea0003800000 */
.L_x_11002:
        /* <DEDUP_REMOVED lines=9> */
.L_x_11005:
[----:B------:R-:W3:Y:S02]  /*3180*/  LDG.E.U16 R4, [R4.64] ;  /* 0x0000002404047981 */ /* 0x000ee4000c1e1500 */
[----:B---3--:R-:W-:-:S06]  /*3190*/  HADD2.F32 R0, -RZ, R4.H0_H0 ;  /* 0x20000004ff007230 */ /* 0x008fcc0000004100 */
[----:B------:R-:W0:Y:S02]  /*31a0*/  F2I.FTZ.TRUNC.NTZ R0, R0 ;  /* 0x0000000000007305 */ /* 0x000e24000021f100 */
[----:B0-----:R-:W-:Y:S01]  /*31b0*/  PRMT R27, R0, 0x7610, R27 ;  /* 0x00007610001b7816 */ /* 0x001fe2000000001b */
[----:B------:R-:W-:Y:S05]  /*31c0*/  BRA `(.L_x_10994) ;  /* 0x00000af000007947 */ /* 0x000fea0003800000 */
.L_x_11004:
[----:B------:R-:W3:Y:S02]  /*31d0*/  LDG.E.64 R4, [R4.64] ;  /* 0x0000002404047981 */ /* 0x000ee4000c1e1b00 */
[----:B---3--:R0:W3:Y:S01]  /*31e0*/  F2I.F64.TRUNC R27, R4 ;  /* 0x00000004001b7311 */ /* 0x0080e2000030d100 */
[----:B------:R-:W-:Y:S05]  /*31f0*/  BRA `(.L_x_10994) ;  /* 0x00000ac000007947 */ /* 0x000fea0003800000 */
.L_x_10995:
        /* <DEDUP_REMOVED lines=12> */
.L_x_11008:
[----:B------:R-:W3:Y:S02]  /*32c0*/  LDG.E.64 R4, [R4.64] ;  /* 0x0000002404047981 */ /* 0x000ee4000c1e1b00 */
[----:B---3--:R0:W3:Y:S01]  /*32d0*/  F2I.F64.TRUNC R27, R4 ;  /* 0x00000004001b7311 */ /* 0x0080e2000030d100 */
[----:B------:R-:W-:Y:S05]  /*32e0*/  BRA `(.L_x_10994) ;  /* 0x000009d000007947 */ /* 0x000fea0003800000 */
.L_x_11007:
        /* <DEDUP_REMOVED lines=28> */
.L_x_11010:
        /* <DEDUP_REMOVED lines=15> */
.L_x_11009:
[----:B------:R-:W3:Y:S02]  /*35a0*/  LDG.E.U16 R0, [R4.64] ;  /* 0x0000002404007981 */ /* 0x000ee4000c1e1500 */
[----:B---3--:R-:W-:-:S06]  /*35b0*/  PRMT R0, RZ, 0x5410, R0 ;  /* 0x00005410ff007816 */ /* 0x008fcc0000000000 */
[----:B------:R-:W0:Y:S02]  /*35c0*/  F2I.FTZ.TRUNC.NTZ R0, R0 ;  /* 0x0000000000007305 */ /* 0x000e24000021f100 */
[----:B0-----:R-:W-:Y:S01]  /*35d0*/  PRMT R27, R0, 0x7610, R27 ;  /* 0x00007610001b7816 */ /* 0x001fe2000000001b */
[----:B------:R-:W-:Y:S05]  /*35e0*/  BRA `(.L_x_10994) ;  /* 0x000006d000007947 */ /* 0x000fea0003800000 */
.L_x_11006:
        /* <DEDUP_REMOVED lines=10> */
.L_x_11013:
        /* <DEDUP_REMOVED lines=21> */
.L_x_11017:
[----:B------:R-:W-:Y:S05]  /*37e0*/  BSYNC B1 ;  /* 0x0000000000017941 */ /* 0x000fea0003800000 */
.L_x_11016:
[----:B------:R-:W-:Y:S01]  /*37f0*/  LEA R5, R0, 0x3b800000, 0x17 ;  /* 0x3b80000000057811 */ /* 0x000fe200078eb8ff */
[----:B------:R-:W-:-:S05]  /*3800*/  IMAD.SHL.U32 R0, R3, 0x100000, RZ ;  /* 0x0010000003007824 */ /* 0x000fca00078e00ff */
[----:B------:R-:W-:Y:S02]  /*3810*/  LOP3.LUT R0, R5, R0, R6, 0xfe, !PT ;  /* 0x0000000005007212 */ /* 0x000fe400078efe06 */
.L_x_11015:
[----:B------:R-:W-:Y:S05]  /*3820*/  BSYNC B0 ;  /* 0x0000000000007941 */ /* 0x000fea0003800000 */
.L_x_11014:
[----:B------:R-:W0:Y:S02]  /*3830*/  F2I.FTZ.TRUNC.NTZ R0, R0 ;  /* 0x0000000000007305 */ /* 0x000e24000021f100 */
[----:B0-----:R-:W-:Y:S01]  /*3840*/  PRMT R27, R0, 0x7610, R27 ;  /* 0x00007610001b7816 */ /* 0x001fe2000000001b */
[----:B------:R-:W-:Y:S05]  /*3850*/  BRA `(.L_x_10994) ;  /* 0x0000046000007947 */ /* 0x000fea0003800000 */
.L_x_11012:
        /* <DEDUP_REMOVED lines=21> */
.L_x_11021:
[----:B------:R-:W-:Y:S05]  /*39b0*/  BSYNC B1 ;  /* 0x0000000000017941 */ /* 0x000fea0003800000 */
.L_x_11020:
[----:B------:R-:W-:Y:S01]  /*39c0*/  LEA R5, R0, 0x37800000, 0x17 ;  /* 0x3780000000057811 */ /* 0x000fe200078eb8ff */
[----:B------:R-:W-:-:S05]  /*39d0*/  IMAD.SHL.U32 R0, R3, 0x200000, RZ ;  /* 0x0020000003007824 */ /* 0x000fca00078e00ff */
[----:B------:R-:W-:Y:S02]  /*39e0*/  LOP3.LUT R0, R5, R0, R6, 0xfe, !PT ;  /* 0x0000000005007212 */ /* 0x000fe400078efe06 */
.L_x_11019:
[----:B------:R-:W-:Y:S05]  /*39f0*/  BSYNC B0 ;  /* 0x0000000000007941 */ /* 0x000fea0003800000 */
.L_x_11018:
[----:B------:R-:W0:Y:S02]  /*3a00*/  F2I.FTZ.TRUNC.NTZ R0, R0 ;  /* 0x0000000000007305 */ /* 0x000e24000021f100 */
[----:B0-----:R-:W-:Y:S01]  /*3a10*/  PRMT R27, R0, 0x7610, R27 ;  /* 0x00007610001b7816 */ /* 0x001fe2000000001b */
[----:B------:R-:W-:Y:S05]  /*3a20*/  BRA `(.L_x_10994) ;  /* 0x0000029000007947 */ /* 0x000fea0003800000 */
.L_x_11011:
        /* <DEDUP_REMOVED lines=14> */
.L_x_11025:
[----:B------:R-:W-:Y:S05]  /*3b10*/  BSYNC B0 ;  /* 0x0000000000007941 */ /* 0x000fea0003800000 */
.L_x_11024:
[----:B------:R-:W0:Y:S02]  /*3b20*/  F2I.FTZ.TRUNC.NTZ R0, R0 ;  /* 0x0000000000007305 */ /* 0x000e24000021f100 */
[----:B0-----:R-:W-:Y:S01]  /*3b30*/  PRMT R27, R0, 0x7610, R27 ;  /* 0x00007610001b7816 */ /* 0x001fe2000000001b */
[----:B------:R-:W-:Y:S05]  /*3b40*/  BRA `(.L_x_10994) ;  /* 0x0000017000007947 */ /* 0x000fea0003800000 */
.L_x_10999:
        /* <DEDUP_REMOVED lines=20> */
.L_x_11023:
[----:B------:R0:W5:Y:S01]  /*3c90*/  LDG.E.U16 R27, [R4.64] ;  /* 0x00000024041b7981 */ /* 0x000162000c1e1500 */
[----:B------:R-:W-:Y:S05]  /*3ca0*/  BRA `(.L_x_10994) ;  /* 0x0000001000007947 */ /* 0x000fea0003800000 */
.L_x_11022:
[----:B------:R0:W5:Y:S02]  /*3cb0*/  LDG.E.U16 R27, [R4.64] ;  /* 0x00000024041b7981 */ /* 0x000164000c1e1500 */
.L_x_10994:
[----:B------:R-:W-:Y:S05]  /*3cc0*/  BSYNC B6 ;  /* 0x0000000000067941 */ /* 0x000fea0003800000 */
.L_x_10993:
[----:B------:R-:W4:Y:S01]  /*3cd0*/  LDC.U16 R3, c[0x0][0x166] ;  /* 0x00005980ff037b82 */ /* 0x000f220000000400 */
[----:B------:R-:W0:Y:S01]  /*3ce0*/  S2R R18, SR_TID.X ;  /* 0x0000000000127919 */ /* 0x000e220000002100 */
[----:B------:R-:W-:Y:S02]  /*3cf0*/  PRMT R22, RZ, 0x7610, R22 ;  /* 0x00007610ff167816 */ /* 0x000fe40000000016 */
[----:B------:R-:W-:Y:S02]  /*3d00*/  PRMT R23, RZ, 0x7610, R23 ;  /* 0x00007610ff177816 */ /* 0x000fe40000000017 */
[----:B------:R-:W-:Y:S02]  /*3d10*/  PRMT R24, RZ, 0x7610, R24 ;  /* 0x00007610ff187816 */ /* 0x000fe40000000018 */
[----:B------:R-:W3:Y:S01]  /*3d20*/  LDC.U8 R19, c[0x0][0x184] ;  /* 0x00006100ff137b82 */ /* 0x000ee20000000000 */
[----:B0-----:R-:W-:-:S02]  /*3d30*/  PRMT R5, RZ, 0x7610, R5 ;  /* 0x00007610ff057816 */ /* 0x001fc40000000005 */
[----:B----4-:R-:W-:Y:S02]  /*3d40*/  ISETP.GT.U32.AND P0, PT, R3, 0xf, PT ;  /* 0x0000000f0300780c */ /* 0x010fe40003f04070 */
[----:B------:R-:W-:-:S11]  /*3d50*/  ISETP.GE.AND P1, PT, R18, R17, PT ;  /* 0x000000111200720c */ /* 0x000fd60003f26270 */
[----:B------:R-:W-:Y:S05]  /*3d60*/  @P0 BRA `(.L_x_11026) ;  /* 0x0000010000000947 */ /* 0x000fea0003800000 */
[----:B---3--:R-:W0:Y:S01]  /*3d70*/  S2R R0, SR_TID.X ;  /* 0x0000000000007919 */ /* 0x008e220000002100 */
[----:B-1---5:R-:W-:Y:S02]  /*3d80*/  LOP3.LUT R25, R25, 0xffff, RZ, 0xc0, !PT ;  /* 0x0000ffff19197812 */ /* 0x022fe400078ec0ff */
[----:B--2---:R-:W-:Y:S02]  /*3d90*/  LOP3.LUT R5, R2, 0xffff, RZ, 0xc0, !PT ;  /* 0x0000ffff02057812 */ /* 0x004fe400078ec0ff */
[----:B0-----:R-:W-:-:S04]  /*3da0*/  IADD3 R0, R0, 0x180, RZ ;  /* 0x0000018000007810 */ /* 0x001fc80007ffe0ff */
[----:B------:R-:W-:Y:S02]  /*3db0*/  ISETP.GE.AND P0, PT, R0, R17, PT ;  /* 0x000000110000720c */ /* 0x000fe40003f06270 */
[----:B------:R-:W-:Y:S02]  /*3dc0*/  PRMT R0, R3, 0x9910, RZ ;  /* 0x0000991003007816 */ /* 0x000fe400000000ff */
[----:B------:R-:W-:Y:S02]  /*3dd0*/  LOP3.LUT R3, R26, 0xffff, RZ, 0xc0, !PT ;  /* 0x0000ffff1a037812 */ /* 0x000fe400078ec0ff */
[-C--:B------:R-:W-:Y:S02]  /*3de0*/  SHF.L.U32 R25, R25, R0.reuse, RZ ;  /* 0x0000000019197219 */ /* 0x080fe400000006ff */
[----:B------:R-:W-:Y:S02]  /*3df0*/  SHF.L.U32 R3, R3, R0, RZ ;  /* 0x0000000003037219 */ /* 0x000fe400000006ff */
[----:B------:R-:W-:-:S03]  /*3e00*/  PRMT R24, R25, 0x7610, R24 ;  /* 0x0000761019187816 */ /* 0x000fc60000000018 */
[----:B------:R-:W-:-:S04]  /*3e10*/  @!P0 LOP3.LUT R27, R27, 0xffff, RZ, 0xc0, !PT ;  /* 0x0000ffff1b1b8812 */ /* 0x000fc800078ec0ff */
[-C--:B------:R-:W-:Y:S02]  /*3e20*/  @!P0 SHF.L.U32 R27, R27, R0.reuse, RZ ;  /* 0x000000001b1b8219 */ /* 0x080fe400000006ff */
[----:B------:R-:W-:Y:S02]  /*3e30*/  SHF.L.U32 R0, R5, R0, RZ ;  /* 0x0000000005007219 */ /* 0x000fe400000006ff */
[----:B------:R-:W-:Y:S02]  /*3e40*/  @!P0 PRMT R22, R27, 0x7610, R22 ;  /* 0x000076101b168816 */ /* 0x000fe40000000016 */
[----:B------:R-:W-:Y:S02]  /*3e50*/  PRMT R5, R3, 0x7610, R5 ;  /* 0x0000761003057816 */ /* 0x000fe40000000005 */
[----:B------:R-:W-:Y:S02]  /*3e60*/  PRMT R23, R0, 0x7610, R23 ;  /* 0x0000761000177816 */ /* 0x000fe40000000017 */
.L_x_11026:
[----:B---3--:R-:W-:Y:S01]  /*3e70*/  BSSY B6, `(.L_x_11027) ;  /* 0x00000f6000067945 */ /* 0x008fe20003800000 */
[----:B------:R-:W-:Y:S05]  /*3e80*/  @P1 BRA `(.L_x_11028) ;  /* 0x00000f4000001947 */ /* 0x000fea0003800000 */
[----:B------:R-:W-:Y:S01]  /*3e90*/  IMAD R0, R16, 0x200, R18 ;  /* 0x0000020010007824 */ /* 0x000fe200078e0212 */
[----:B------:R-:W-:-:S03]  /*3ea0*/  PRMT R3, R19, 0x9910, RZ ;  /* 0x0000991013037816 */ /* 0x000fc600000000ff */
[----:B--2--5:R-:W-:Y:S02]  /*3eb0*/  IMAD R2, R0, c[0x0][0x188], RZ ;  /* 0x0000620000027a24 */ /* 0x024fe400078e02ff */
        /* <DEDUP_REMOVED lines=15> */
.L_x_11032:
[----:B------:R0:W-:Y:S01]  /*3fb0*/  STG.E.U8 [R2.64], R5 ;  /* 0x0000000502007986 */ /* 0x0001e2000c101124 */
[----:B------:R-:W-:Y:S05]  /*3fc0*/  BRA `(.L_x_11034) ;  /* 0x00000df000007947 */ /* 0x000fea0003800000 */
.L_x_11031:
[----:B------:R-:W-:-:S13]  /*3fd0*/  ISETP.NE.AND P0, PT, R0, 0x2, PT ;  /* 0x000000020000780c */ /* 0x000fda0003f05270 */
[----:B------:R-:W-:Y:S05]  /*3fe0*/  @!P0 BRA `(.L_x_11035) ;  /* 0x000000c000008947 */ /* 0x000fea0003800000 */
[----:B------:R-:W-:-:S13]  /*3ff0*/  ISETP.NE.AND P0, PT, R0, 0x3, PT ;  /* 0x000000030000780c */ /* 0x000fda0003f05270 */
[----:B------:R-:W-:Y:S05]  /*4000*/  @!P0 BRA `(.L_x_11036) ;  /* 0x0000007000008947 */ /* 0x000fea0003800000 */
[----:B------:R-:W-:-:S13]  /*4010*/  ISETP.NE.AND P0, PT, R0, 0x4, PT ;  /* 0x000000040000780c */ /* 0x000fda0003f05270 */
[----:B------:R-:W-:Y:S05]  /*4020*/  @P0 BRA `(.L_x_11033) ;  /* 0x00000be000000947 */ /* 0x000fea0003800000 */
[----:B------:R-:W-:-:S05]  /*4030*/  PRMT R5, R5, 0x9910, RZ ;  /* 0x0000991005057816 */ /* 0x000fca00000000ff */
[----:B------:R-:W-:-:S05]  /*4040*/  IMAD.MOV.U32 R4, RZ, RZ, R5 ;  /* 0x000000ffff047224 */ /* 0x000fca00078e0005 */
[----:B------:R-:W-:-:S05]  /*4050*/  SHF.R.S32.HI R5, RZ, 0x1f, R4 ;  /* 0x0000001fff057819 */ /* 0x000fca0000011404 */
[----:B------:R0:W-:Y:S01]  /*4060*/  STG.E.64 [R2.64], R4 ;  /* 0x0000000402007986 */ /* 0x0001e2000c101b24 */
[----:B------:R-:W-:Y:S05]  /*4070*/  BRA `(.L_x_11034) ;  /* 0x00000d4000007947 */ /* 0x000fea0003800000 */
.L_x_11036:
[----:B------:R-:W-:-:S05]  /*4080*/  PRMT R5, R5, 0x9910, RZ ;  /* 0x0000991005057816 */ /* 0x000fca00000000ff */
[----:B------:R0:W-:Y:S01]  /*4090*/  STG.E [R2.64], R5 ;  /* 0x0000000502007986 */ /* 0x0001e2000c101924 */
[----:B------:R-:W-:Y:S05]  /*40a0*/  BRA `(.L_x_11034) ;  /* 0x00000d1000007947 */ /* 0x000fea0003800000 */
.L_x_11035:
[----:B------:R0:W-:Y:S01]  /*40b0*/  STG.E.U16 [R2.64], R5 ;  /* 0x0000000502007986 */ /* 0x0001e2000c101524 */
[----:B------:R-:W-:Y:S05]  /*40c0*/  BRA `(.L_x_11034) ;  /* 0x00000cf000007947 */ /* 0x000fea0003800000 */
.L_x_11030:
        /* <DEDUP_REMOVED lines=9> */
.L_x_11038:
[----:B------:R-:W0:Y:S02]  /*4160*/  I2F.S16 R0, R5 ;  /* 0x0000000500007306 */ /* 0x000e240000101400 */
[----:B0-----:R-:W-:-:S05]  /*4170*/  F2FP.PACK_AB R0, RZ, R0 ;  /* 0x00000000ff00723e */ /* 0x001fca00000000ff */
[----:B------:R0:W-:Y:S01]  /*4180*/  STG.E.U16 [R2.64], R0 ;  /* 0x0000000002007986 */ /* 0x0001e2000c101524 */
[----:B------:R-:W-:Y:S05]  /*4190*/  BRA `(.L_x_11034) ;  /* 0x00000c2000007947 */ /* 0x000fea0003800000 */
.L_x_11037:
        /* <DEDUP_REMOVED lines=10> */
.L_x_11040:
[----:B------:R-:W0:Y:S02]  /*4240*/  I2F.S16 R5, R5 ;  /* 0x0000000500057306 */ /* 0x000e240000101400 */
[----:B0-----:R-:W-:-:S04]  /*4250*/  F2FP.PACK_AB R5, RZ, R5 ;  /* 0x00000005ff05723e */ /* 0x001fc800000000ff */
[----:B------:R-:W-:-:S05]  /*4260*/  PRMT R5, R5, 0x5410, RZ ;  /* 0x0000541005057816 */ /* 0x000fca00000000ff */
[----:B------:R0:W-:Y:S01]  /*4270*/  STG.E [R2.64], R5 ;  /* 0x0000000502007986 */ /* 0x0001e2000c101924 */
[----:B------:R-:W-:Y:S05]  /*4280*/  BRA `(.L_x_11034) ;  /* 0x00000b3000007947 */ /* 0x000fea0003800000 */
.L_x_11039:
[----:B------:R-:W0:Y:S02]  /*4290*/  I2F.F64.S16 R4, R5 ;  /* 0x0000000500047312 */ /* 0x000e240000101c00 */
[----:B0-----:R0:W-:Y:S01]  /*42a0*/  STG.E.64 [R2.64], R4 ;  /* 0x0000000402007986 */ /* 0x0011e2000c101b24 */
[----:B------:R-:W-:Y:S05]  /*42b0*/  BRA `(.L_x_11034) ;  /* 0x00000b0000007947 */ /* 0x000fea0003800000 */
.L_x_11029:
        /* <DEDUP_REMOVED lines=13> */
.L_x_11043:
[----:B------:R-:W0:Y:S01]  /*4390*/  I2F.F64.S16 R4, R5 ;  /* 0x0000000500047312 */ /* 0x000e220000101c00 */
[----:B------:R-:W-:-:S05]  /*43a0*/  CS2R R6, SRZ ;  /* 0x0000000000067805 */ /* 0x000fca000001ff00 */
[----:B0-----:R0:W-:Y:S01]  /*43b0*/  STG.E.128 [R2.64], R4 ;  /* 0x0000000402007986 */ /* 0x0011e2000c101d24 */
[----:B------:R-:W-:Y:S05]  /*43c0*/  BRA `(.L_x_11034) ;  /* 0x000009f000007947 */ /* 0x000fea0003800000 */
.L_x_11042:
        /* <DEDUP_REMOVED lines=21> */
.L_x_11047:
[----:B------:R-:W-:Y:S05]  /*4520*/  BSYNC B0 ;  /* 0x0000000000007941 */ /* 0x000fea0003800000 */
.L_x_11046:
[----:B------:R-:W-:-:S05]  /*4530*/  LOP3.LUT R7, R0, R7, RZ, 0xfc, !PT ;  /* 0x0000000700077212 */ /* 0x000fca00078efcff */
[----:B------:R0:W-:Y:S01]  /*4540*/  STG.E.U8 [R2.64], R7 ;  /* 0x0000000702007986 */ /* 0x0001e2000c101124 */
[----:B------:R-:W-:Y:S05]  /*4550*/  BRA `(.L_x_11034) ;  /* 0x0000086000007947 */ /* 0x000fea0003800000 */
.L_x_11045:
        /* <DEDUP_REMOVED lines=13> */
.L_x_11049:
[----:B------:R-:W-:Y:S01]  /*4630*/  IMAD.MOV.U32 R0, RZ, RZ, 0x7f ;  /* 0x0000007fff007424 */ /* 0x000fe200078e00ff */
[----:B------:R-:W-:-:S04]  /*4640*/  ISETP.GT.U32.AND P0, PT, R4, 0x7f800000, PT ;  /* 0x7f8000000400780c */ /* 0x000fc80003f04070 */
[----:B------:R-:W-:-:S04]  /*4650*/  SEL R0, R0, 0x7c, P0 ;  /* 0x0000007c00007807 */ /* 0x000fc80000000000 */
.L_x_11050:
[----:B------:R-:W-:Y:S05]  /*4660*/  BSYNC B0 ;  /* 0x0000000000007941 */ /* 0x000fea0003800000 */
.L_x_11048:
[----:B------:R-:W-:-:S04]  /*4670*/  LOP3.LUT R4, R5, 0x80000000, RZ, 0xc0, !PT ;  /* 0x8000000005047812 */ /* 0x000fc800078ec0ff */
[----:B------:R-:W-:-:S04]  /*4680*/  SHF.R.U32.HI R5, RZ, 0x18, R4 ;  /* 0x00000018ff057819 */ /* 0x000fc80000011604 */
[----:B------:R-:W-:-:S05]  /*4690*/  LOP3.LUT R5, R0, R5, RZ, 0xfc, !PT ;  /* 0x0000000500057212 */ /* 0x000fca00078efcff */
[----:B------:R0:W-:Y:S01]  /*46a0*/  STG.E.U8 [R2.64], R5 ;  /* 0x0000000502007986 */ /* 0x0001e2000c101124 */
[----:B------:R-:W-:Y:S05]  /*46b0*/  BRA `(.L_x_11034) ;  /* 0x0000070000007947 */ /* 0x000fea0003800000 */
.L_x_11044:
[----:B------:R-:W0:Y:S02]  /*46c0*/  I2F.S16 R0, R5 ;  /* 0x0000000500007306 */ /* 0x000e240000101400 */
[----:B0-----:R-:W-:-:S05]  /*46d0*/  F2FP.BF16.PACK_AB R0, RZ, R0 ;  /* 0x00000000ff00723e */ /* 0x001fca00000010ff */
[----:B------:R0:W-:Y:S01]  /*46e0*/  STG.E.U16 [R2.64], R0 ;  /* 0x0000000002007986 */ /* 0x0001e2000c101524 */
[----:B------:R-:W-:Y:S05]  /*46f0*/  BRA `(.L_x_11034) ;  /* 0x000006c000007947 */ /* 0x000fea0003800000 */
.L_x_11041:
        /* <DEDUP_REMOVED lines=10> */
.L_x_11053:
        /* <DEDUP_REMOVED lines=17> */
.L_x_11056:
[----:B------:R-:W-:-:S04]  /*48b0*/  LOP3.LUT R0, R5, 0x80000000, RZ, 0xc0, !PT ;  /* 0x8000000005007812 */ /* 0x000fc800078ec0ff */
[----:B------:R-:W-:-:S04]  /*48c0*/  SHF.R.U32.HI R5, RZ, 0x18, R0 ;  /* 0x00000018ff057819 */ /* 0x000fc80000011600 */
[----:B------:R-:W-:-:S04]  /*48d0*/  LOP3.LUT R4, R4, R5, RZ, 0xfc, !PT ;  /* 0x0000000504047212 */ /* 0x000fc800078efcff */
[----:B------:R-:W-:Y:S02]  /*48e0*/  PRMT R0, R4, 0x7610, R0 ;  /* 0x0000761004007816 */ /* 0x000fe40000000000 */
.L_x_11055:
[----:B------:R-:W-:Y:S05]  /*48f0*/  BSYNC B0 ;  /* 0x0000000000007941 */ /* 0x000fea0003800000 */
.L_x_11054:
[----:B------:R0:W-:Y:S01]  /*4900*/  STG.E.U8 [R2.64], R0 ;  /* 0x0000000002007986 */ /* 0x0001e2000c101124 */
[----:B------:R-:W-:Y:S05]  /*4910*/  BRA `(.L_x_11034) ;  /* 0x000004a000007947 */ /* 0x000fea0003800000 */
.L_x_11052:
        /* <DEDUP_REMOVED lines=17> */
.L_x_11059:
[----:B------:R-:W-:-:S04]  /*4a30*/  LOP3.LUT R0, R5, 0x80000000, RZ, 0xc0, !PT ;  /* 0x8000000005007812 */ /* 0x000fc800078ec0ff */
[----:B------:R-:W-:-:S04]  /*4a40*/  SHF.R.U32.HI R5, RZ, 0x18, R0 ;  /* 0x00000018ff057819 */ /* 0x000fc80000011600 */
[----:B------:R-:W-:-:S04]  /*4a50*/  LOP3.LUT R4, R4, R5, RZ, 0xfc, !PT ;  /* 0x0000000504047212 */ /* 0x000fc800078efcff */
[----:B------:R-:W-:Y:S02]  /*4a60*/  PRMT R0, R4, 0x7610, R0 ;  /* 0x0000761004007816 */ /* 0x000fe40000000000 */
.L_x_11058:
[----:B------:R-:W-:Y:S05]  /*4a70*/  BSYNC B0 ;  /* 0x0000000000007941 */ /* 0x000fea0003800000 */
.L_x_11057:
[----:B------:R0:W-:Y:S01]  /*4a80*/  STG.E.U8 [R2.64], R0 ;  /* 0x0000000002007986 */ /* 0x0001e2000c101124 */
[----:B------:R-:W-:Y:S05]  /*4a90*/  BRA `(.L_x_11034) ;  /* 0x0000032000007947 */ /* 0x000fea0003800000 */
.L_x_11051:
        /* <DEDUP_REMOVED lines=23> */
.L_x_11033:
        /* <DEDUP_REMOVED lines=18> */
[----:B01----:R-:W-:Y:S05]  /*4d30*/  CALL.ABS.NOINC R2 ;  /* 0x0000000002007343 */ /* 0x003fea0003c00000 */
[----:B------:R-:W-:Y:S05]  /*4d40*/  BRA `(.L_x_11034) ;  /* 0x0000007000007947 */ /* 0x000fea0003800000 */
.L_x_11061:
[----:B------:R-:W-:-:S05]  /*4d50*/  PRMT R5, R5, 0x9910, RZ ;  /* 0x0000991005057816 */ /* 0x000fca00000000ff */
[----:B------:R-:W-:-:S05]  /*4d60*/  IMAD.MOV.U32 R4, RZ, RZ, R5 ;  /* 0x000000ffff047224 */ /* 0x000fca00078e0005 */
[----:B------:R-:W-:-:S05]  /*4d70*/  SHF.R.S32.HI R5, RZ, 0x1f, R4 ;  /* 0x0000001fff057819 */ /* 0x000fca0000011404 */
[----:B------:R0:W-:Y:S01]  /*4d80*/  STG.E.64 [R2.64], R4 ;  /* 0x0000000402007986 */ /* 0x0001e2000c101b24 */
[----:B------:R-:W-:Y:S05]  /*4d90*/  BRA `(.L_x_11034) ;  /* 0x0000002000007947 */ /* 0x000fea0003800000 */
.L_x_11060:
[----:B------:R-:W-:-:S05]  /*4da0*/  PRMT R5, R5, 0x9910, RZ ;  /* 0x0000991005057816 */ /* 0x000fca00000000ff */
[----:B------:R0:W-:Y:S02]  /*4db0*/  STG.E [R2.64], R5 ;  /* 0x0000000502007986 */ /* 0x0001e4000c101924 */
.L_x_11034:
[----:B------:R-:W-:Y:S02]  /*4dc0*/  IADD3 R18, R18, 0x80, RZ ;  /* 0x0000008012127810 */ /* 0x000fe40007ffe0ff */
.L_x_11028:
[----:B------:R-:W-:Y:S05]  /*4dd0*/  BSYNC B6 ;  /* 0x0000000000067941 */ /* 0x000fea0003800000 */
.L_x_11027:
[----:B------:R-:W-:Y:S01]  /*4de0*/  ISETP.GE.AND P0, PT, R18, R17, PT ;  /* 0x000000111200720c */ /* 0x000fe20003f06270 */
[----:B------:R-:W-:-:S12]  /*4df0*/  BSSY B6, `(.L_x_11062) ;  /* 0x00001e6000067945 */ /* 0x000fd80003800000 */
[----:B------:R-:W-:Y:S05]  /*4e00*/  @P0 BRA `(.L_x_11063) ;  /* 0x00001e4000000947 */ /* 0x000fea0003800000 */
[----:B0-----:R-:W-:Y:S01]  /*4e10*/  IMAD R0, R16, 0x200, R18 ;  /* 0x0000020010007824 */ /* 0x001fe200078e0212 */
        /* <DEDUP_REMOVED lines=17> */
.L_x_11067:
[----:B------:R0:W-:Y:S01]  /*4f30*/  STG.E.U8 [R2.64], R24 ;  /* 0x0000001802007986 */ /* 0x0001e2000c101124 */
[----:B------:R-:W-:Y:S05]  /*4f40*/  BRA `(.L_x_11069) ;  /* 0x00000dc000007947 */ /* 0x000fea0003800000 */
.L_x_11066:
        /* <DEDUP_REMOVED lines=10> */
.L_x_11071:
[----:B------:R-:W-:-:S05]  /*4ff0*/  PRMT R5, R24, 0x9910, RZ ;  /* 0x0000991018057816 */ /* 0x000fca00000000ff */
[----:B------:R0:W-:Y:S01]  /*5000*/  STG.E [R2.64], R5 ;  /* 0x0000000502007986 */ /* 0x0001e2000c101924 */
[----:B------:R-:W-:Y:S05]  /*5010*/  BRA `(.L_x_11069) ;  /* 0x00000cf000007947 */ /* 0x000fea0003800000 */
.L_x_11070:
[----:B------:R0:W-:Y:S01]  /*5020*/  STG.E.U16 [R2.64], R24 ;  /* 0x0000001802007986 */ /* 0x0001e2000c101524 */
[----:B------:R-:W-:Y:S05]  /*5030*/  BRA `(.L_x_11069) ;  /* 0x00000cd000007947 */ /* 0x000fea0003800000 */
.L_x_11065:
        /* <DEDUP_REMOVED lines=9> */
.L_x_11073:
[----:B------:R-:W0:Y:S02]  /*50d0*/  I2F.S16 R0, R24 ;  /* 0x0000001800007306 */ /* 0x000e240000101400 */
[----:B0-----:R-:W-:-:S05]  /*50e0*/  F2FP.PACK_AB R0, RZ, R0 ;  /* 0x00000000ff00723e */ /* 0x001fca00000000ff */
[----:B------:R0:W-:Y:S01]  /*50f0*/  STG.E.U16 [R2.64], R0 ;  /* 0x0000000002007986 */ /* 0x0001e2000c101524 */
[----:B------:R-:W-:Y:S05]  /*5100*/  BRA `(.L_x_11069) ;  /* 0x00000c0000007947 */ /* 0x000fea0003800000 */
.L_x_11072:
[----:B------:R-:W-:-:S13]  /*5110*/  ISETP.NE.AND P0, PT, R0, 0x7, PT ;  /* 0x000000070000780c */ /* 0x000fda0003f05270 */
[----:B------:R-:W-:Y:S05]  /*5120*/  @!P0 BRA `(.L_x_11074) ;  /* 0x000000d000008947 */ /* 0x000fea0003800000 */
[----:B------:R-:W-:-:S13]  /*5130*/  ISETP.NE.AND P0, PT, R0, 0x8, PT ;  /* 0x000000080000780c */ /* 0x000fda0003f05270 */
[----:B------:R-:W-:Y:S05]  /*5140*/  @!P0 BRA `(.L_x_11075) ;  /* 0x0000006000008947 */ /* 0x000fea0003800000 */
[----:B------:R-:W-:-:S13]  /*5150*/  ISETP.NE.AND P0, PT, R0, 0x9, PT ;  /* 0x000000090000780c */ /* 0x000fda0003f05270 */
[----:B------:R-:W-:Y:S05]  /*5160*/  @P0 BRA `(.L_x_11068) ;  /* 0x00000a0000000947 */ /* 0x000fea0003800000 */
[----:B------:R-:W0:Y:S01]  /*5170*/  I2F.S16 R24, R24 ;  /* 0x0000001800187306 */ /* 0x000e220000101400 */
[----:B-1----:R-:W-:-:S05]  /*5180*/  IMAD.MOV.U32 R25, RZ, RZ, RZ ;  /* 0x000000ffff197224 */ /* 0x002fca00078e00ff */
[----:B0-----:R0:W-:Y:S01]  /*5190*/  STG.E.64 [R2.64], R24 ;  /* 0x0000001802007986 */ /* 0x0011e2000c101b24 */
[----:B------:R-:W-:Y:S05]  /*51a0*/  BRA `(.L_x_11069) ;  /* 0x00000b6000007947 */ /* 0x000fea0003800000 */
.L_x_11075:
[----:B------:R-:W0:Y:S02]  /*51b0*/  I2F.S16 R24, R24 ;  /* 0x0000001800187306 */ /* 0x000e240000101400 */
[----:B0-----:R-:W-:-:S04]  /*51c0*/  F2FP.PACK_AB R5, RZ, R24 ;  /* 0x00000018ff05723e */ /* 0x001fc800000000ff */
[----:B------:R-:W-:-:S05]  /*51d0*/  PRMT R5, R5, 0x5410, RZ ;  /* 0x0000541005057816 */ /* 0x000fca00000000ff */
[----:B------:R0:W-:Y:S01]  /*51e0*/  STG.E [R2.64], R5 ;  /* 0x0000000502007986 */ /* 0x0001e2000c101924 */
[----:B------:R-:W-:Y:S05]  /*51f0*/  BRA `(.L_x_11069) ;  /* 0x00000b1000007947 */ /* 0x000fea0003800000 */
.L_x_11074:
[----:B-1----:R-:W0:Y:S02]  /*5200*/  I2F.F64.S16 R24, R24 ;  /* 0x0000001800187312 */ /* 0x002e240000101c00 */
[----:B0-----:R0:W-:Y:S01]  /*5210*/  STG.E.64 [R2.64], R24 ;  /* 0x0000001802007986 */ /* 0x0011e2000c101b24 */
[----:B------:R-:W-:Y:S05]  /*5220*/  BRA `(.L_x_11069) ;  /* 0x00000ae000007947 */ /* 0x000fea0003800000 */
.L_x_11064:
        /* <DEDUP_REMOVED lines=13> */
.L_x_11078:
[----:B-1----:R-:W0:Y:S01]  /*5300*/  I2F.F64.S16 R24, R24 ;  /* 0x0000001800187312 */ /* 0x002e220000101c00 */
[----:B------:R-:W-:-:S05]  /*5310*/  CS2R R26, SRZ ;  /* 0x00000000001a7805 */ /* 0x000fca000001ff00 */
[----:B0-----:R0:W-:Y:S01]  /*5320*/  STG.E.128 [R2.64], R24 ;  /* 0x0000001802007986 */ /* 0x0011e2000c101d24 */
[----:B------:R-:W-:Y:S05]  /*5330*/  BRA `(.L_x_11069) ;  /* 0x000009d000007947 */ /* 0x000fea0003800000 */
.L_x_11077:
        /* <DEDUP_REMOVED lines=21> */
.L_x_11082:
[----:B------:R-:W-:Y:S05]  /*5490*/  BSYNC B0 ;  /* 0x0000000000007941 */ /* 0x000fea0003800000 */
.L_x_11081:
[----:B------:R-:W-:-:S05]  /*54a0*/  LOP3.LUT R5, R0, R5, RZ, 0xfc, !PT ;  /* 0x0000000500057212 */ /* 0x000fca00078efcff */
[----:B------:R0:W-:Y:S01]  /*54b0*/  STG.E.U8 [R2.64], R5 ;  /* 0x0000000502007986 */ /* 0x0001e2000c101124 */
[----:B------:R-:W-:Y:S05]  /*54c0*/  BRA `(.L_x_11069) ;  /* 0x0000084000007947 */ /* 0x000fea0003800000 */
.L_x_11080:
        /* <DEDUP_REMOVED lines=13> */
.L_x_11084:
[----:B------:R-:W-:Y:S01]  /*55a0*/  IMAD.MOV.U32 R0, RZ, RZ, 0x7f ;  /* 0x0000007fff007424 */ /* 0x000fe200078e00ff */
[----:B------:R-:W-:-:S04]  /*55b0*/  ISETP.GT.U32.AND P0, PT, R4, 0x7f800000, PT ;  /* 0x7f8000000400780c */ /* 0x000fc80003f04070 */
[----:B------:R-:W-:-:S04]  /*55c0*/  SEL R0, R0, 0x7c, P0 ;  /* 0x0000007c00007807 */ /* 0x000fc80000000000 */
.L_x_11085:
[----:B------:R-:W-:Y:S05]  /*55d0*/  BSYNC B0 ;  /* 0x0000000000007941 */ /* 0x000fea0003800000 */
.L_x_11083:
[----:B------:R-:W-:-:S04]  /*55e0*/  LOP3.LUT R4, R5, 0x80000000, RZ, 0xc0, !PT ;  /* 0x8000000005047812 */ /* 0x000fc800078ec0ff */
[----:B------:R-:W-:-:S04]  /*55f0*/  SHF.R.U32.HI R5, RZ, 0x18, R4 ;  /* 0x00000018ff057819 */ /* 0x000fc80000011604 */
[----:B------:R-:W-:-:S05]  /*5600*/  LOP3.LUT R5, R0, R5, RZ, 0xfc, !PT ;  /* 0x0000000500057212 */ /* 0x000fca00078efcff */
[----:B------:R0:W-:Y:S01]  /*5610*/  STG.E.U8 [R2.64], R5 ;  /* 0x0000000502007986 */ /* 0x0001e2000c101124 */
[----:B------:R-:W-:Y:S05]  /*5620*/  BRA `(.L_x_11069) ;  /* 0x000006e000007947 */ /* 0x000fea0003800000 */
.L_x_11079:
[----:B------:R-:W0:Y:S02]  /*5630*/  I2F.S16 R0, R24 ;  /* 0x0000001800007306 */ /* 0x000e240000101400 */
[----:B0-----:R-:W-:-:S05]  /*5640*/  F2FP.BF16.PACK_AB R0, RZ, R0 ;  /* 0x00000000ff00723e */ /* 0x001fca00000010ff */
[----:B------:R0:W-:Y:S01]  /*5650*/  STG.E.U16 [R2.64], R0 ;  /* 0x0000000002007986 */ /* 0x0001e2000c101524 */
[----:B------:R-:W-:Y:S05]  /*5660*/  BRA `(.L_x_11069) ;  /* 0x000006a000007947 */ /* 0x000fea0003800000 */
.L_x_11076:
        /* <DEDUP_REMOVED lines=10> */
.L_x_11088:
        /* <DEDUP_REMOVED lines=17> */
.L_x_11091:
[----:B------:R-:W-:-:S04]  /*5820*/  LOP3.LUT R0, R7, 0x80000000, RZ, 0xc0, !PT ;  /* 0x8000000007007812 */ /* 0x000fc800078ec0ff */
[----:B------:R-:W-:-:S04]  /*5830*/  SHF.R.U32.HI R5, RZ, 0x18, R0 ;  /* 0x00000018ff057819 */ /* 0x000fc80000011600 */
[----:B------:R-:W-:-:S04]  /*5840*/  LOP3.LUT R4, R4, R5, RZ, 0xfc, !PT ;  /* 0x0000000504047212 */ /* 0x000fc800078efcff */
[----:B------:R-:W-:Y:S02]  /*5850*/  PRMT R0, R4, 0x7610, R0 ;  /* 0x0000761004007816 */ /* 0x000fe40000000000 */
.L_x_11090:
[----:B------:R-:W-:Y:S05]  /*5860*/  BSYNC B0 ;  /* 0x0000000000007941 */ /* 0x000fea0003800000 */
.L_x_11089:
[----:B------:R0:W-:Y:S01]  /*5870*/  STG.E.U8 [R2.64], R0 ;  /* 0x0000000002007986 */ /* 0x0001e2000c101124 */
[----:B------:R-:W-:Y:S05]  /*5880*/  BRA `(.L_x_11069) ;  /* 0x0000048000007947 */ /* 0x000fea0003800000 */
.L_x_11087:
        /* <DEDUP_REMOVED lines=17> */
.L_x_11094:
[----:B------:R-:W-:-:S04]  /*59a0*/  LOP3.LUT R0, R7, 0x80000000, RZ, 0xc0, !PT ;  /* 0x8000000007007812 */ /* 0x000fc800078ec0ff */
[----:B------:R-:W-:-:S04]  /*59b0*/  SHF.R.U32.HI R5, RZ, 0x18, R0 ;  /* 0x00000018ff057819 */ /* 0x000fc80000011600 */
[----:B------:R-:W-:-:S04]  /*59c0*/  LOP3.LUT R4, R4, R5, RZ, 0xfc, !PT ;  /* 0x0000000504047212 */ /* 0x000fc800078efcff */
[----:B------:R-:W-:Y:S02]  /*59d0*/  PRMT R0, R4, 0x7610, R0 ;  /* 0x0000761004007816 */ /* 0x000fe40000000000 */
.L_x_11093:
[----:B------:R-:W-:Y:S05]  /*59e0*/  BSYNC B0 ;  /* 0x0000000000007941 */ /* 0x000fea0003800000 */
.L_x_11092:
[----:B------:R0:W-:Y:S01]  /*59f0*/  STG.E.U8 [R2.64], R0 ;  /* 0x0000000002007986 */ /* 0x0001e2000c101124 */
[----:B------:R-:W-:Y:S05]  /*5a00*/  BRA `(.L_x_11069) ;  /* 0x0000030000007947 */ /* 0x000fea0003800000 */
.L_x_11086:
        /* <DEDUP_REMOVED lines=22> */
.L_x_11068:
        /* <DEDUP_REMOVED lines=20> */
.L_x_11096:
[----:B------:R-:W-:-:S04]  /*5cb0*/  PRMT R4, R24, 0x9910, RZ ;  /* 0x0000991018047816 */ /* 0x000fc800000000ff */
[----:B------:R-:W-:-:S05]  /*5cc0*/  SHF.R.S32.HI R5, RZ, 0x1f, R4 ;  /* 0x0000001fff057819 */ /* 0x000fca0000011404 */
[----:B------:R0:W-:Y:S01]  /*5cd0*/  STG.E.64 [R2.64], R4 ;  /* 0x0000000402007986 */ /* 0x0001e2000c101b24 */
[----:B------:R-:W-:Y:S05]  /*5ce0*/  BRA `(.L_x_11069) ;  /* 0x0000002000007947 */ /* 0x000fea0003800000 */
.L_x_11095:
[----:B------:R-:W-:-:S05]  /*5cf0*/  PRMT R5, R24, 0x9910, RZ ;  /* 0x0000991018057816 */ /* 0x000fca00000000ff */
[----:B------:R0:W-:Y:S02]  /*5d00*/  STG.E [R2.64], R5 ;  /* 0x0000000502007986 */ /* 0x0001e4000c101924 */
.L_x_11069:
        /* <DEDUP_REMOVED lines=21> */
.L_x_11100:
[----:B------:R0:W-:Y:S01]  /*5e60*/  STG.E.U8 [R2.64], R23 ;  /* 0x0000001702007986 */ /* 0x0001e2000c101124 */
[----:B------:R-:W-:Y:S05]  /*5e70*/  BRA `(.L_x_11102) ;  /* 0x00000dc000007947 */ /* 0x000fea0003800000 */
.L_x_11099:
        /* <DEDUP_REMOVED lines=10> */
.L_x_11104:
[----:B------:R-:W-:-:S05]  /*5f20*/  PRMT R5, R23, 0x9910, RZ ;  /* 0x0000991017057816 */ /* 0x000fca00000000ff */
[----:B------:R0:W-:Y:S01]  /*5f30*/  STG.E [R2.64], R5 ;  /* 0x0000000502007986 */ /* 0x0001e2000c101924 */
[----:B------:R-:W-:Y:S05]  /*5f40*/  BRA `(.L_x_11102) ;  /* 0x00000cf000007947 */ /* 0x000fea0003800000 */
.L_x_11103:
[----:B------:R0:W-:Y:S01]  /*5f50*/  STG.E.U16 [R2.64], R23 ;  /* 0x0000001702007986 */ /* 0x0001e2000c101524 */
[----:B------:R-:W-:Y:S05]  /*5f60*/  BRA `(.L_x_11102) ;  /* 0x00000cd000007947 */ /* 0x000fea0003800000 */
.L_x_11098:
        /* <DEDUP_REMOVED lines=9> */
.L_x_11106:
[----:B------:R-:W0:Y:S02]  /*6000*/  I2F.S16 R0, R23 ;  /* 0x0000001700007306 */ /* 0x000e240000101400 */
[----:B0-----:R-:W-:-:S05]  /*6010*/  F2FP.PACK_AB R0, RZ, R0 ;  /* 0x00000000ff00723e */ /* 0x001fca00000000ff */
[----:B------:R0:W-:Y:S01]  /*6020*/  STG.E.U16 [R2.64], R0 ;  /* 0x0000000002007986 */ /* 0x0001e2000c101524 */
[----:B------:R-:W-:Y:S05]  /*6030*/  BRA `(.L_x_11102) ;  /* 0x00000c0000007947 */ /* 0x000fea0003800000 */
.L_x_11105:
        /* <DEDUP_REMOVED lines=10> */
.L_x_11108:
[----:B------:R-:W0:Y:S02]  /*60e0*/  I2F.S16 R23, R23 ;  /* 0x0000001700177306 */ /* 0x000e240000101400 */
[----:B0-----:R-:W-:-:S04]  /*60f0*/  F2FP.PACK_AB R5, RZ, R23 ;  /* 0x00000017ff05723e */ /* 0x001fc800000000ff */
[----:B------:R-:W-:-:S05]  /*6100*/  PRMT R5, R5, 0x5410, RZ ;  /* 0x0000541005057816 */ /* 0x000fca00000000ff */
[----:B------:R0:W-:Y:S01]  /*6110*/  STG.E [R2.64], R5 ;  /* 0x0000000502007986 */ /* 0x0001e2000c101924 */
[----:B------:R-:W-:Y:S05]  /*6120*/  BRA `(.L_x_11102) ;  /* 0x00000b1000007947 */ /* 0x000fea0003800000 */
.L_x_11107:
[----:B------:R-:W0:Y:S02]  /*6130*/  I2F.F64.S16 R4, R23 ;  /* 0x0000001700047312 */ /* 0x000e240000101c00 */
[----:B0-----:R0:W-:Y:S01]  /*6140*/  STG.E.64 [R2.64], R4 ;  /* 0x0000000402007986 */ /* 0x0011e2000c101b24 */
[----:B------:R-:W-:Y:S05]  /*6150*/  BRA `(.L_x_11102) ;  /* 0x00000ae000007947 */ /* 0x000fea0003800000 */
.L_x_11097:
        /* <DEDUP_REMOVED lines=13> */
.L_x_11111:
[----:B------:R-:W0:Y:S01]  /*6230*/  I2F.F64.S16 R4, R23 ;  /* 0x0000001700047312 */ /* 0x000e220000101c00 */
[----:B------:R-:W-:-:S05]  /*6240*/  CS2R R6, SRZ ;  /* 0x0000000000067805 */ /* 0x000fca000001ff00 */
[----:B0-----:R0:W-:Y:S01]  /*6250*/  STG.E.128 [R2.64], R4 ;  /* 0x0000000402007986 */ /* 0x0011e2000c101d24 */
[----:B------:R-:W-:Y:S05]  /*6260*/  BRA `(.L_x_11102) ;  /* 0x000009d000007947 */ /* 0x000fea0003800000 */
.L_x_11110:
        /* <DEDUP_REMOVED lines=21> */
.L_x_11115:
[----:B------:R-:W-:Y:S05]  /*63c0*/  BSYNC B0 ;  /* 0x0000000000007941 */ /* 0x000fea0003800000 */
.L_x_11114:
[----:B------:R-:W-:-:S05]  /*63d0*/  LOP3.LUT R5, R0, R5, RZ, 0xfc, !PT ;  /* 0x0000000500057212 */ /* 0x000fca00078efcff */
[----:B------:R0:W-:Y:S01]  /*63e0*/  STG.E.U8 [R2.64], R5 ;  /* 0x0000000502007986 */ /* 0x0001e2000c101124 */
[----:B------:R-:W-:Y:S05]  /*63f0*/  BRA `(.L_x_11102) ;  /* 0x0000084000007947 */ /* 0x000fea0003800000 */
.L_x_11113:
        /* <DEDUP_REMOVED lines=13> */
.L_x_11117:
[----:B------:R-:W-:Y:S01]  /*64d0*/  IMAD.MOV.U32 R0, RZ, RZ, 0x7f ;  /* 0x0000007fff007424 */ /* 0x000fe200078e00ff */
[----:B------:R-:W-:-:S04]  /*64e0*/  ISETP.GT.U32.AND P0, PT, R4, 0x7f800000, PT ;  /* 0x7f8000000400780c */ /* 0x000fc80003f04070 */
[----:B------:R-:W-:-:S04]  /*64f0*/  SEL R0, R0, 0x7c, P0 ;  /* 0x0000007c00007807 */ /* 0x000fc80000000000 */
.L_x_11118:
[----:B------:R-:W-:Y:S05]  /*6500*/  BSYNC B0 ;  /* 0x0000000000007941 */ /* 0x000fea0003800000 */
.L_x_11116:
[----:B------:R-:W-:-:S04]  /*6510*/  LOP3.LUT R4, R23, 0x80000000, RZ, 0xc0, !PT ;  /* 0x8000000017047812 */ /* 0x000fc800078ec0ff */
[----:B------:R-:W-:-:S04]  /*6520*/  SHF.R.U32.HI R5, RZ, 0x18, R4 ;  /* 0x00000018ff057819 */ /* 0x000fc80000011604 */
[----:B------:R-:W-:-:S05]  /*6530*/  LOP3.LUT R5, R0, R5, RZ, 0xfc, !PT ;  /* 0x0000000500057212 */ /* 0x000fca00078efcff */
[----:B------:R0:W-:Y:S01]  /*6540*/  STG.E.U8 [R2.64], R5 ;  /* 0x0000000502007986 */ /* 0x0001e2000c101124 */
[----:B------:R-:W-:Y:S05]  /*6550*/  BRA `(.L_x_11102) ;  /* 0x000006e000007947 */ /* 0x000fea0003800000 */
.L_x_11112:
[----:B------:R-:W0:Y:S02]  /*6560*/  I2F.S16 R0, R23 ;  /* 0x0000001700007306 */ /* 0x000e240000101400 */
[----:B0-----:R-:W-:-:S05]  /*6570*/  F2FP.BF16.PACK_AB R0, RZ, R0 ;  /* 0x00000000ff00723e */ /* 0x001fca00000010ff */
[----:B------:R0:W-:Y:S01]  /*6580*/  STG.E.U16 [R2.64], R0 ;  /* 0x0000000002007986 */ /* 0x0001e2000c101524 */
[----:B------:R-:W-:Y:S05]  /*6590*/  BRA `(.L_x_11102) ;  /* 0x000006a000007947 */ /* 0x000fea0003800000 */
.L_x_11109:
        /* <DEDUP_REMOVED lines=10> */
.L_x_11121:
        /* <DEDUP_REMOVED lines=17> */
.L_x_11124:
[----:B------:R-:W-:-:S04]  /*6750*/  LOP3.LUT R0, R23, 0x80000000, RZ, 0xc0, !PT ;  /* 0x8000000017007812 */ /* 0x000fc800078ec0ff */
[----:B------:R-:W-:-:S04]  /*6760*/  SHF.R.U32.HI R5, RZ, 0x18, R0 ;  /* 0x00000018ff057819 */ /* 0x000fc80000011600 */
[----:B------:R-:W-:-:S04]  /*6770*/  LOP3.LUT R4, R4, R5, RZ, 0xfc, !PT ;  /* 0x0000000504047212 */ /* 0x000fc800078efcff */
[----:B------:R-:W-:Y:S02]  /*6780*/  PRMT R0, R4, 0x7610, R0 ;  /* 0x0000761004007816 */ /* 0x000fe40000000000 */
.L_x_11123:
[----:B------:R-:W-:Y:S05]  /*6790*/  BSYNC B0 ;  /* 0x0000000000007941 */ /* 0x000fea0003800000 */
.L_x_11122:
[----:B------:R0:W-:Y:S01]  /*67a0*/  STG.E.U8 [R2.64], R0 ;  /* 0x0000000002007986 */ /* 0x0001e2000c101124 */
[----:B------:R-:W-:Y:S05]  /*67b0*/  BRA `(.L_x_11102) ;  /* 0x0000048000007947 */ /* 0x000fea0003800000 */
.L_x_11120:
        /* <DEDUP_REMOVED lines=17> */
.L_x_11127:
[----:B------:R-:W-:-:S04]  /*68d0*/  LOP3.LUT R0, R23, 0x80000000, RZ, 0xc0, !PT ;  /* 0x8000000017007812 */ /* 0x000fc800078ec0ff */
[----:B------:R-:W-:-:S04]  /*68e0*/  SHF.R.U32.HI R5, RZ, 0x18, R0 ;  /* 0x00000018ff057819 */ /* 0x000fc80000011600 */
[----:B------:R-:W-:-:S04]  /*68f0*/  LOP3.LUT R4, R4, R5, RZ, 0xfc, !PT ;  /* 0x0000000504047212 */ /* 0x000fc800078efcff */
[----:B------:R-:W-:Y:S02]  /*6900*/  PRMT R0, R4, 0x7610, R0 ;  /* 0x0000761004007816 */ /* 0x000fe40000000000 */
.L_x_11126:
[----:B------:R-:W-:Y:S05]  /*6910*/  BSYNC B0 ;  /* 0x0000000000007941 */ /* 0x000fea0003800000 */
.L_x_11125:
[----:B------:R0:W-:Y:S01]  /*6920*/  STG.E.U8 [R2.64], R0 ;  /* 0x0000000002007986 */ /* 0x0001e2000c101124 */
[----:B------:R-:W-:Y:S05]  /*6930*/  BRA `(.L_x_11102) ;  /* 0x0000030000007947 */ /* 0x000fea0003800000 */
.L_x_11119:
        /* <DEDUP_REMOVED lines=22> */
.L_x_11101:
        /* <DEDUP_REMOVED lines=20> */
.L_x_11129:
[----:B------:R-:W-:-:S04]  /*6be0*/  PRMT R4, R23, 0x9910, RZ ;  /* 0x0000991017047816 */ /* 0x000fc800000000ff */
[----:B------:R-:W-:-:S05]  /*6bf0*/  SHF.R.S32.HI R5, RZ, 0x1f, R4 ;  /* 0x0000001fff057819 */ /* 0x000fca0000011404 */
[----:B------:R0:W-:Y:S01]  /*6c00*/  STG.E.64 [R2.64], R4 ;  /* 0x0000000402007986 */ /* 0x0001e2000c101b24 */
[----:B------:R-:W-:Y:S05]  /*6c10*/  BRA `(.L_x_11102) ;  /* 0x0000002000007947 */ /* 0x000fea0003800000 */
.L_x_11128:
[----:B------:R-:W-:-:S05]  /*6c20*/  PRMT R5, R23, 0x9910, RZ ;  /* 0x0000991017057816 */ /* 0x000fca00000000ff */
[----:B------:R0:W-:Y:S02]  /*6c30*/  STG.E [R2.64], R5 ;  /* 0x0000000502007986 */ /* 0x0001e4000c101924 */
.L_x_11102:
[----:B------:R-:W-:Y:S02]  /*6c40*/  IADD3 R18, R18, 0x80, RZ ;  /* 0x0000008012127810 */ /* 0x000fe40007ffe0ff */
.L_x_11063:
[----:B------:R-:W-:Y:S05]  /*6c50*/  BSYNC B6 ;  /* 0x0000000000067941 */ /* 0x000fea0003800000 */
.L_x_11062:
[----:B------:R-:W-:-:S13]  /*6c60*/  ISETP.GE.AND P0, PT, R18, R17, PT ;  /* 0x000000111200720c */ /* 0x000fda0003f06270 */
[----:B------:R-:W-:Y:S05]  /*6c70*/  @P0 EXIT ;  /* 0x000000000000094d */ /* 0x000fea0003800000 */
[----:B0-----:R-:W-:Y:S01]  /*6c80*/  PRMT R0, R19, 0x9910, RZ ;  /* 0x0000991013007816 */ /* 0x001fe200000000ff */
[----:B------:R-:W-:-:S03]  /*6c90*/  IMAD R16, R16, 0x200, R18 ;  /* 0x0000020010107824 */ /* 0x000fc600078e0212 */
[----:B------:R-:W-:Y:S01]  /*6ca0*/  ISETP.GT.AND P1, PT, R0, 0x9, PT ;  /* 0x000000090000780c */ /* 0x000fe20003f24270 */
[----:B------:R-:W-:-:S05]  /*6cb0*/  IMAD R16, R16, c[0x0][0x188], RZ ;  /* 0x0000620010107a24 */ /* 0x000fca00078e02ff */
[----:B--2--5:R-:W-:-:S05]  /*6cc0*/  IADD3 R2, P0, R16, c[0x0][0x168], RZ ;  /* 0x00005a0010027a10 */ /* 0x024fca0007f1e0ff */
        /* <DEDUP_REMOVED lines=12> */
.L_x_11133:
[----:B------:R-:W-:Y:S01]  /*6d90*/  STG.E.U8 [R2.64], R22 ;  /* 0x0000001602007986 */ /* 0x000fe2000c101124 */
[----:B------:R-:W-:Y:S05]  /*6da0*/  EXIT ;  /* 0x000000000000794d */ /* 0x000fea0003800000 */
.L_x_11132:
        /* <DEDUP_REMOVED lines=10> */
.L_x_11136:
[----:B------:R-:W-:-:S05]  /*6e50*/  PRMT R5, R22, 0x9910, RZ ;  /* 0x0000991016057816 */ /* 0x000fca00000000ff */
[----:B------:R-:W-:Y:S01]  /*6e60*/  STG.E [R2.64], R5 ;  /* 0x0000000502007986 */ /* 0x000fe2000c101924 */
[----:B------:R-:W-:Y:S05]  /*6e70*/  EXIT ;  /* 0x000000000000794d */ /* 0x000fea0003800000 */
.L_x_11135:
[----:B------:R-:W-:Y:S01]  /*6e80*/  STG.E.U16 [R2.64], R22 ;  /* 0x0000001602007986 */ /* 0x000fe2000c101524 */
[----:B------:R-:W-:Y:S05]  /*6e90*/  EXIT ;  /* 0x000000000000794d */ /* 0x000fea0003800000 */
.L_x_11131:
        /* <DEDUP_REMOVED lines=9> */
.L_x_11138:
[----:B------:R-:W0:Y:S02]  /*6f30*/  I2F.S16 R0, R22 ;  /* 0x0000001600007306 */ /* 0x000e240000101400 */
[----:B0-----:R-:W-:-:S05]  /*6f40*/  F2FP.PACK_AB R0, RZ, R0 ;  /* 0x00000000ff00723e */ /* 0x001fca00000000ff */
[----:B------:R-:W-:Y:S01]  /*6f50*/  STG.E.U16 [R2.64], R0 ;  /* 0x0000000002007986 */ /* 0x000fe2000c101524 */
[----:B------:R-:W-:Y:S05]  /*6f60*/  EXIT ;  /* 0x000000000000794d */ /* 0x000fea0003800000 */
.L_x_11137:
        /* <DEDUP_REMOVED lines=10> */
.L_x_11140:
[----:B------:R-:W0:Y:S02]  /*7010*/  I2F.S16 R22, R22 ;  /* 0x0000001600167306 */ /* 0x000e240000101400 */
[----:B0-----:R-:W-:-:S04]  /*7020*/  F2FP.PACK_AB R5, RZ, R22 ;  /* 0x00000016ff05723e */ /* 0x001fc800000000ff */
[----:B------:R-:W-:-:S05]  /*7030*/  PRMT R5, R5, 0x5410, RZ ;  /* 0x0000541005057816 */ /* 0x000fca00000000ff */
[----:B------:R-:W-:Y:S01]  /*7040*/  STG.E [R2.64], R5 ;  /* 0x0000000502007986 */ /* 0x000fe2000c101924 */
[----:B------:R-:W-:Y:S05]  /*7050*/  EXIT ;  /* 0x000000000000794d */ /* 0x000fea0003800000 */
.L_x_11139:
[----:B------:R-:W0:Y:S02]  /*7060*/  I2F.F64.S16 R22, R22 ;  /* 0x0000001600167312 */ /* 0x000e240000101c00 */
[----:B0-----:R-:W-:Y:S01]  /*7070*/  STG.E.64 [R2.64], R22 ;  /* 0x0000001602007986 */ /* 0x001fe2000c101b24 */
[----:B------:R-:W-:Y:S05]  /*7080*/  EXIT ;  /* 0x000000000000794d */ /* 0x000fea0003800000 */
.L_x_11130:
        /* <DEDUP_REMOVED lines=13> */
.L_x_11143:
[----:B------:R-:W0:Y:S01]  /*7160*/  I2F.F64.S16 R4, R22 ;  /* 0x0000001600047312 */ /* 0x000e220000101c00 */
[----:B------:R-:W-:-:S05]  /*7170*/  CS2R R6, SRZ ;  /* 0x0000000000067805 */ /* 0x000fca000001ff00 */
[----:B0-----:R-:W-:Y:S01]  /*7180*/  STG.E.128 [R2.64], R4 ;  /* 0x0000000402007986 */ /* 0x001fe2000c101d24 */
[----:B------:R-:W-:Y:S05]  /*7190*/  EXIT ;  /* 0x000000000000794d */ /* 0x000fea0003800000 */
.L_x_11142:
        /* <DEDUP_REMOVED lines=21> */
.L_x_11147:
[----:B------:R-:W-:Y:S05]  /*72f0*/  BSYNC B0 ;  /* 0x0000000000007941 */ /* 0x000fea0003800000 */
.L_x_11146:
[----:B------:R-:W-:-:S05]  /*7300*/  LOP3.LUT R5, R0, R5, RZ, 0xfc, !PT ;  /* 0x0000000500057212 */ /* 0x000fca00078efcff */
[----:B------:R-:W-:Y:S01]  /*7310*/  STG.E.U8 [R2.64], R5 ;  /* 0x0000000502007986 */ /* 0x000fe2000c101124 */
[----:B------:R-:W-:Y:S05]  /*7320*/  EXIT ;  /* 0x000000000000794d */ /* 0x000fea0003800000 */
.L_x_11145:
        /* <DEDUP_REMOVED lines=13> */
.L_x_11149:
[----:B------:R-:W-:Y:S01]  /*7400*/  IMAD.MOV.U32 R0, RZ, RZ, 0x7f ;  /* 0x0000007fff007424 */ /* 0x000fe200078e00ff */
[----:B------:R-:W-:-:S04]  /*7410*/  ISETP.GT.U32.AND P0, PT, R4, 0x7f800000, PT ;  /* 0x7f8000000400780c */ /* 0x000fc80003f04070 */
[----:B------:R-:W-:-:S04]  /*7420*/  SEL R0, R0, 0x7c, P0 ;  /* 0x0000007c00007807 */ /* 0x000fc80000000000 */
.L_x_11150:
[----:B------:R-:W-:Y:S05]  /*7430*/  BSYNC B0 ;  /* 0x0000000000007941 */ /* 0x000fea0003800000 */
.L_x_11148:
[----:B------:R-:W-:-:S04]  /*7440*/  LOP3.LUT R4, R5, 0x80000000, RZ, 0xc0, !PT ;  /* 0x8000000005047812 */ /* 0x000fc800078ec0ff */
[----:B------:R-:W-:-:S04]  /*7450*/  SHF.R.U32.HI R5, RZ, 0x18, R4 ;  /* 0x00000018ff057819 */ /* 0x000fc80000011604 */
[----:B------:R-:W-:-:S05]  /*7460*/  LOP3.LUT R5, R0, R5, RZ, 0xfc, !PT ;  /* 0x0000000500057212 */ /* 0x000fca00078efcff */
[----:B------:R-:W-:Y:S01]  /*7470*/  STG.E.U8 [R2.64], R5 ;  /* 0x0000000502007986 */ /* 0x000fe2000c101124 */
[----:B------:R-:W-:Y:S05]  /*7480*/  EXIT ;  /* 0x000000000000794d */ /* 0x000fea0003800000 */
.L_x_11144:
[----:B------:R-:W0:Y:S02]  /*7490*/  I2F.S16 R0, R22 ;  /* 0x0000001600007306 */ /* 0x000e240000101400 */
[----:B0-----:R-:W-:-:S05]  /*74a0*/  F2FP.BF16.PACK_AB R0, RZ, R0 ;  /* 0x00000000ff00723e */ /* 0x001fca00000010ff */
[----:B------:R-:W-:Y:S01]  /*74b0*/  STG.E.U16 [R2.64], R0 ;  /* 0x0000000002007986 */ /* 0x000fe2000c101524 */
[----:B------:R-:W-:Y:S05]  /*74c0*/  EXIT ;  /* 0x000000000000794d */ /* 0x000fea0003800000 */
.L_x_11141:
        /* <DEDUP_REMOVED lines=10> */
.L_x_11153:
        /* <DEDUP_REMOVED lines=17> */
.L_x_11156:
[----:B------:R-:W-:-:S04]  /*7680*/  LOP3.LUT R0, R7, 0x80000000, RZ, 0xc0, !PT ;  /* 0x8000000007007812 */ /* 0x000fc800078ec0ff */
[----:B------:R-:W-:-:S04]  /*7690*/  SHF.R.U32.HI R5, RZ, 0x18, R0 ;  /* 0x00000018ff057819 */ /* 0x000fc80000011600 */
[----:B------:R-:W-:-:S04]  /*76a0*/  LOP3.LUT R4, R4, R5, RZ, 0xfc, !PT ;  /* 0x0000000504047212 */ /* 0x000fc800078efcff */
[----:B------:R-:W-:Y:S02]  /*76b0*/  PRMT R0, R4, 0x7610, R0 ;  /* 0x0000761004007816 */ /* 0x000fe40000000000 */
.L_x_11155:
[----:B------:R-:W-:Y:S05]  /*76c0*/  BSYNC B0 ;  /* 0x0000000000007941 */ /* 0x000fea0003800000 */
.L_x_11154:
[----:B------:R-:W-:Y:S01]  /*76d0*/  STG.E.U8 [R2.64], R0 ;  /* 0x0000000002007986 */ /* 0x000fe2000c101124 */
[----:B------:R-:W-:Y:S05]  /*76e0*/  EXIT ;  /* 0x000000000000794d */ /* 0x000fea0003800000 */
.L_x_11152:
        /* <DEDUP_REMOVED lines=17> */
.L_x_11159:
[----:B------:R-:W-:-:S04]  /*7800*/  LOP3.LUT R0, R7, 0x80000000, RZ, 0xc0, !PT ;  /* 0x8000000007007812 */ /* 0x000fc800078ec0ff */
[----:B------:R-:W-:-:S04]  /*7810*/  SHF.R.U32.HI R5, RZ, 0x18, R0 ;  /* 0x00000018ff057819 */ /* 0x000fc80000011600 */
[----:B------:R-:W-:-:S04]  /*7820*/  LOP3.LUT R4, R4, R5, RZ, 0xfc, !PT ;  /* 0x0000000504047212 */ /* 0x000fc800078efcff */
[----:B------:R-:W-:Y:S02]  /*7830*/  PRMT R0, R4, 0x7610, R0 ;  /* 0x0000761004007816 */ /* 0x000fe40000000000 */
.L_x_11158:
[----:B------:R-:W-:Y:S05]  /*7840*/  BSYNC B0 ;  /* 0x0000000000007941 */ /* 0x000fea0003800000 */
.L_x_11157:
[----:B------:R-:W-:Y:S01]  /*7850*/  STG.E.U8 [R2.64], R0 ;  /* 0x0000000002007986 */ /* 0x000fe2000c101124 */
[----:B------:R-:W-:Y:S05]  /*7860*/  EXIT ;  /* 0x000000000000794d */ /* 0x000fea0003800000 */
.L_x_11151:
        /* <DEDUP_REMOVED lines=22> */
.L_x_11134:
        /* <DEDUP_REMOVED lines=19> */
[----:B------:R-:W-:Y:S05]  /*7b00*/  EXIT ;  /* 0x000000000000794d */ /* 0x000fea0003800000 */
.L_x_11161:
[----:B------:R-:W-:-:S04]  /*7b10*/  PRMT R4, R22, 0x9910, RZ ;  /* 0x0000991016047816 */ /* 0x000fc800000000ff */
[----:B------:R-:W-:-:S05]  /*7b20*/  SHF.R.S32.HI R5, RZ, 0x1f, R4 ;  /* 0x0000001fff057819 */ /* 0x000fca0000011404 */
[----:B------:R-:W-:Y:S01]  /*7b30*/  STG.E.64 [R2.64], R4 ;  /* 0x0000000402007986 */ /* 0x000fe2000c101b24 */
[----:B------:R-:W-:Y:S05]  /*7b40*/  EXIT ;  /* 0x000000000000794d */ /* 0x000fea0003800000 */
.L_x_11160:
[----:B------:R-:W-:-:S05]  /*7b50*/  PRMT R5, R22, 0x9910, RZ ;  /* 0x0000991016057816 */ /* 0x000fca00000000ff */
[----:B------:R-:W-:Y:S01]  /*7b60*/  STG.E [R2.64], R5 ;  /* 0x0000000502007986 */ /* 0x000fe2000c101924 */
[----:B------:R-:W-:Y:S05]  /*7b70*/  EXIT ;  /* 0x000000000000794d */ /* 0x000fea0003800000 */
.L_x_11162:
        /* <DEDUP_REMOVED lines=16> */
.L_x_19733:


//--------------------- .text._ZN2at6native18elementwise_kernelILi128ELi4EZNS0_22gpu_kernel_impl_nocastINS0_13BUnaryFunctorIsssZZZNS0_18lshift_kernel_cudaERNS_18TensorIteratorBaseEENKUlvE_clEvENKUlvE3_clEvEUlssE_EEEEvS5_RKT_EUliE_EEviT1_ --------------------------
	.section	.text._ZN2at6native18elementwise_kernelILi128ELi4EZNS0_22gpu_kernel_impl_nocastINS0_13BUnaryFunctorIsssZZZNS0_18lshift_kernel_cudaERNS_18TensorIteratorBaseEENKUlvE_clEvENKUlvE3_clEvEUlssE_EEEEvS5_RKT_EUliE_EEviT1_,"ax",@progbits
	.sectioninfo	@"SHI_REGISTERS=12"
	.align	128
        .global         _ZN2at6native18elementwise_kernelILi128ELi4EZNS0_22gpu_kernel_impl_nocastINS0_13BUnaryFunctorIsssZZZNS0_18lshift_kernel_cudaERNS_18TensorIteratorBaseEENKUlvE_clEvENKUlvE3_clEvEUlssE_EEEEvS5_RKT_EUliE_EEviT1_
        .type           _ZN2at6native18elementwise_kernelILi128ELi4EZNS0_22gpu_kernel_impl_nocastINS0_13BUnaryFunctorIsssZZZNS0_18lshift_kernel_cudaERNS_18TensorIteratorBaseEENKUlvE_clEvENKUlvE3_clEvEUlssE_EEEEvS5_RKT_EUliE_EEviT1_,@function
        .size           _ZN2at6native18elementwise_kernelILi128ELi4EZNS0_22gpu_kernel_impl_nocastINS0_13BUnaryFunctorIsssZZZNS0_18lshift_kernel_cudaERNS_18TensorIteratorBaseEENKUlvE_clEvENKUlvE3_clEvEUlssE_EEEEvS5_RKT_EUliE_EEviT1_,(.L_x_19734 - _ZN2at6native18elementwise_kernelILi128ELi4EZNS0_22gpu_kernel_impl_nocastINS0_13BUnaryFunctorIsssZZZNS0_18lshift_kernel_cudaERNS_18TensorIteratorBaseEENKUlvE_clEvENKUlvE3_clEvEUlssE_EEEEvS5_RKT_EUliE_EEviT1_)
        .other          _ZN2at6native18elementwise_kernelILi128ELi4EZNS0_22gpu_kernel_impl_nocastINS0_13BUnaryFunctorIsssZZZNS0_18lshift_kernel_cudaERNS_18TensorIteratorBaseEENKUlvE_clEvENKUlvE3_clEvEUlssE_EEEEvS5_RKT_EUliE_EEviT1_,@"STO_CUDA_ENTRY STV_DEFAULT"
_ZN2at6native18elementwise_kernelILi128ELi4EZNS0_22gpu_kernel_impl_nocastINS0_13BUnaryFunctorIsssZZZNS0_18lshift_kernel_cudaERNS_18TensorIteratorBaseEENKUlvE_clEvENKUlvE3_clEvEUlssE_EEEEvS5_RKT_EUliE_EEviT1_:
.text._ZN2at6native18elementwise_kernelILi128ELi4EZNS0_22gpu_kernel_impl_nocastINS0_13BUnaryFunctorIsssZZZNS0_18lshift_kernel_cudaERNS_18TensorIteratorBaseEENKUlvE_clEvENKUlvE3_clEvEUlssE_EEEEvS5_RKT_EUliE_EEviT1_:
        /* <DEDUP_REMOVED lines=235> */
.L_x_11165:
[----:B------:R-:W-:-:S04]  /*0eb0*/  IADD3 R4, P0, R3, c[0x0][0x368], RZ ;  /* 0x0000da0003047a10 */ /* 0x000fc80007f1e0ff */
[----:B------:R-:W-:-:S05]  /*0ec0*/  IADD3.X R5, RZ, c[0x0][0x36c], RZ, P0, !PT ;  /* 0x0000db00ff057a10 */ /* 0x000fca00007fe4ff */
[----:B------:R-:W2:Y:S01]  /*0ed0*/  LDG.E.U16 R4, [R4.64] ;  /* 0x0000000404047981 */ /* 0x000ea2000c1e1500 */
[----:B------:R-:W0:Y:S01]  /*0ee0*/  LDC.U16 R6, c[0x0][0x372] ;  /* 0x0000dc80ff067b82 */ /* 0x000e220000000400 */
[----:B------:R-:W-:Y:S02]  /*0ef0*/  IADD3 R2, P1, R2, c[0x0][0x360], RZ ;  /* 0x0000d80002027a10 */ /* 0x000fe40007f3e0ff */
[----:B------:R-:W-:Y:S02]  /*0f00*/  IADD3 R0, R0, 0x80, RZ ;  /* 0x0000008000007810 */ /* 0x000fe40007ffe0ff */
[C---:B0-----:R-:W-:Y:S02]  /*0f10*/  PRMT R3, R6.reuse, 0x9910, RZ ;  /* 0x0000991006037816 */ /* 0x041fe400000000ff */
[----:B------:R-:W-:Y:S02]  /*0f20*/  ISETP.GT.U32.AND P0, PT, R6, 0xf, PT ;  /* 0x0000000f0600780c */ /* 0x000fe40003f04070 */
[----:B--2---:R-:W-:-:S02]  /*0f30*/  SHF.L.U32 R6, R4, R3, RZ ;  /* 0x0000000304067219 */ /* 0x004fc400000006ff */
[----:B------:R-:W-:Y:S02]  /*0f40*/  IADD3.X R3, RZ, c[0x0][0x364], RZ, P1, !PT ;  /* 0x0000d900ff037a10 */ /* 0x000fe40000ffe4ff */
[----:B------:R-:W-:-:S05]  /*0f50*/  SEL R7, R6, RZ, !P0 ;  /* 0x000000ff06077207 */ /* 0x000fca0004000000 */
[----:B------:R0:W-:Y:S02]  /*0f60*/  STG.E.U16 [R2.64], R7 ;  /* 0x0000000702007986 */ /* 0x0001e4000c101504 */
.L_x_11164:
[----:B------:R-:W-:Y:S05]  /*0f70*/  BSYNC B0 ;  /* 0x0000000000007941 */ /* 0x000fea0003800000 */
.L_x_11163:
[----:B------:R-:W-:Y:S01]  /*0f80*/  ISETP.GE.AND P0, PT, R0, c[0x0][0x160], PT ;  /* 0x0000580000007a0c */ /* 0x000fe20003f06270 */
[----:B------:R-:W-:-:S12]  /*0f90*/  BSSY B0, `(.L_x_11166) ;  /* 0x00001e2000007945 */ /* 0x000fd80003800000 */
        /* <DEDUP_REMOVED lines=228> */
.L_x_11168:
        /* <DEDUP_REMOVED lines=8> */
[----:B------:R-:W-:-:S02]  /*1e60*/  IADD3.X R3, RZ, c[0x0][0x364], RZ, P0, !PT ;  /* 0x0000d900ff037a10 */ /* 0x000fc400007fe4ff */
[----:B------:R-:W-:Y:S02]  /*1e70*/  ISETP.GE.AND P0, PT, R0, c[0x0][0x160], PT ;  /* 0x0000580000007a0c */ /* 0x000fe40003f06270 */
[----:B--2---:R-:W-:-:S04]  /*1e80*/  SHF.L.U32 R6, R4, R7, RZ ;  /* 0x0000000704067219 */ /* 0x004fc800000006ff */
[----:B------:R-:W-:-:S05]  /*1e90*/  SEL R7, R6, RZ, !P1 ;  /* 0x000000ff06077207 */ /* 0x000fca0004800000 */
[----:B------:R0:W-:Y:S02]  /*1ea0*/  STG.E.U16 [R2.64], R7 ;  /* 0x0000000702007986 */ /* 0x0001e4000c101504 */
        /* <DEDUP_REMOVED lines=228> */
.L_x_11169:
        /* <DEDUP_REMOVED lines=9> */
[----:B--2---:R-:W-:-:S04]  /*2d80*/  SHF.L.U32 R6, R4, R7, RZ ;  /* 0x0000000704067219 */ /* 0x004fc800000006ff */
[----:B------:R-:W-:-:S05]  /*2d90*/  SEL R7, R6, RZ, !P1 ;  /* 0x000000ff06077207 */ /* 0x000fca0004800000 */
[----:B------:R0:W-:Y:S02]  /*2da0*/  STG.E.U16 [R2.64], R7 ;  /* 0x0000000702007986 */ /* 0x0001e4000c101504 */
.L_x_11167:
[----:B------:R-:W-:Y:S05]  /*2db0*/  BSYNC B0 ;  /* 0x0000000000007941 */ /* 0x000fea0003800000 */
.L_x_11166:
[----:B------:R-:W-:-:S13]  /*2dc0*/  ISETP.GE.AND P0, PT, R0, c[0x0][0x160], PT ;  /* 0x0000580000007a0c */ /* 0x000fda0003f06270 */
[----:B------:R-:W-:Y:S05]  /*2dd0*/  @P0 EXIT ;  /* 0x000000000000094d */ /* 0x000fea0003800000 */
        /* <DEDUP_REMOVED lines=227> */
.L_x_11170:
[----:B------:R-:W-:-:S04]  /*3c10*/  IADD3 R4, P0, R3, c[0x0][0x368], RZ ;  /* 0x0000da0003047a10 */ /* 0x000fc80007f1e0ff */
[----:B------:R-:W-:-:S05]  /*3c20*/  IADD3.X R5, RZ, c[0x0][0x36c], RZ, P0, !PT ;  /* 0x0000db00ff057a10 */ /* 0x000fca00007fe4ff */
[----:B------:R-:W2:Y:S01]  /*3c30*/  LDG.E.U16 R4, [R4.64] ;  /* 0x0000000404047981 */ /* 0x000ea2000c1e1500 */
[----:B------:R-:W0:Y:S01]  /*3c40*/  LDC.U16 R0, c[0x0][0x372] ;  /* 0x0000dc80ff007b82 */ /* 0x000e220000000400 */
[----:B------:R-:W-:Y:S02]  /*3c50*/  IADD3 R2, P0, R2, c[0x0][0x360], RZ ;  /* 0x0000d80002027a10 */ /* 0x000fe40007f1e0ff */
[C---:B0-----:R-:W-:Y:S02]  /*3c60*/  PRMT R3, R0.reuse, 0x9910, RZ ;  /* 0x0000991000037816 */ /* 0x041fe400000000ff */
[----:B------:R-:W-:Y:S02]  /*3c70*/  ISETP.GT.U32.AND P1, PT, R0, 0xf, PT ;  /* 0x0000000f0000780c */ /* 0x000fe40003f24070 */
[----:B--2---:R-:W-:Y:S02]  /*3c80*/  SHF.L.U32 R0, R4, R3, RZ ;  /* 0x0000000304007219 */ /* 0x004fe400000006ff */
[----:B------:R-:W-:-:S02]  /*3c90*/  IADD3.X R3, RZ, c[0x0][0x364], RZ, P0, !PT ;  /* 0x0000d900ff037a10 */ /* 0x000fc400007fe4ff */
[----:B------:R-:W-:-:S05]  /*3ca0*/  SEL R7, R0, RZ, !P1 ;  /* 0x000000ff00077207 */ /* 0x000fca0004800000 */
[----:B------:R-:W-:Y:S01]  /*3cb0*/  STG.E.U16 [R2.64], R7 ;  /* 0x0000000702007986 */ /* 0x000fe2000c101504 */
[----:B------:R-:W-:Y:S05]  /*3cc0*/  EXIT ;  /* 0x000000000000794d */ /* 0x000fea0003800000 */
.L_x_11171:
        /* <DEDUP_REMOVED lines=11> */
.L_x_19734:


//--------------------- .text._ZN2at6native27unrolled_elementwise_kernelINS0_13BUnaryFunctorIsssZZZNS0_18lshift_kernel_cudaERNS_18TensorIteratorBaseEENKUlvE_clEvENKUlvE3_clEvEUlssE_EESt5arrayIPcLm2EELi4E23TrivialOffsetCalculatorILi1EjESD_NS0_6memory15LoadWithoutCastENSE_16StoreWithoutCastEEEviT_T0_T2_T3_T4_T5_ --------------------------
	.section	.text._ZN2at6native27unrolled_elementwise_kernelINS0_13BUnaryFunctorIsssZZZNS0_18lshift_kernel_cudaERNS_18TensorIteratorBaseEENKUlvE_clEvENKUlvE3_clEvEUlssE_EESt5arrayIPcLm2EELi4E23TrivialOffsetCalculatorILi1EjESD_NS0_6memory15LoadWithoutCastENSE_16StoreWithoutCastEEEviT_T0_T2_T3_T4_T5_,"ax",@progbits
	.sectioninfo	@"SHI_REGISTERS=23"
	.align	128
        .global         _ZN2at6native27unrolled_elementwise_kernelINS0_13BUnaryFunctorIsssZZZNS0_18lshift_kernel_cudaERNS_18TensorIteratorBaseEENKUlvE_clEvENKUlvE3_clEvEUlssE_EESt5arrayIPcLm2EELi4E23TrivialOffsetCalculatorILi1EjESD_NS0_6memory15LoadWithoutCastENSE_16StoreWithoutCastEEEviT_T0_T2_T3_T4_T5_
        .type           _ZN2at6native27unrolled_elementwise_kernelINS0_13BUnaryFunctorIsssZZZNS0_18lshift_kernel_cudaERNS_18TensorIteratorBaseEENKUlvE_clEvENKUlvE3_clEvEUlssE_EESt5arrayIPcLm2EELi4E23TrivialOffsetCalculatorILi1EjESD_NS0_6memory15LoadWithoutCastENSE_16StoreWithoutCastEEEviT_T0_T2_T3_T4_T5_,@function
        .size           _ZN2at6native27unrolled_elementwise_kernelINS0_13BUnaryFunctorIsssZZZNS0_18lshift_kernel_cudaERNS_18TensorIteratorBaseEENKUlvE_clEvENKUlvE3_clEvEUlssE_EESt5arrayIPcLm2EELi4E23TrivialOffsetCalculatorILi1EjESD_NS0_6memory15LoadWithoutCastENSE_16StoreWithoutCastEEEviT_T0_T2_T3_T4_T5_,(.L_x_19735 - _ZN2at6native27unrolled_elementwise_kernelINS0_13BUnaryFunctorIsssZZZNS0_18lshift_kernel_cudaERNS_18TensorIteratorBaseEENKUlvE_clEvENKUlvE3_clEvEUlssE_EESt5arrayIPcLm2EELi4E23TrivialOffsetCalculatorILi1EjESD_NS0_6memory15LoadWithoutCastENSE_16StoreWithoutCastEEEviT_T0_T2_T3_T4_T5_)
        .other          _ZN2at6native27unrolled_elementwise_kernelINS0_13BUnaryFunctorIsssZZZNS0_18lshift_kernel_cudaERNS_18TensorIteratorBaseEENKUlvE_clEvENKUlvE3_clEvEUlssE_EESt5arrayIPcLm2EELi4E23TrivialOffsetCalculatorILi1EjESD_NS0_6memory15LoadWithoutCastENSE_16StoreWithoutCastEEEviT_T0_T2_T3_T4_T5_,@"STO_CUDA_ENTRY STV_DEFAULT"
_ZN2at6native27unrolled_elementwise_kernelINS0_13BUnaryFunctorIsssZZZNS0_18lshift_kernel_cudaERNS_18TensorIteratorBaseEENKUlvE_clEvENKUlvE3_clEvEUlssE_EESt5arrayIPcLm2EELi4E23TrivialOffsetCalculatorILi1EjESD_NS0_6memory15LoadWithoutCastENSE_16StoreWithoutCastEEEviT_T0_T2_T3_T4_T5_:
.text._ZN2at6native27unrolled_elementwise_kernelINS0_13BUnaryFunctorIsssZZZNS0_18lshift_kernel_cudaERNS_18TensorIteratorBaseEENKUlvE_clEvENKUlvE3_clEvEUlssE_EESt5arrayIPcLm2EELi4E23TrivialOffsetCalculatorILi1EjESD_NS0_6memory15LoadWithoutCastENSE_16StoreWithoutCastEEEviT_T0_T2_T3_T4_T5_:
[----:B------:R-:W-:Y:S02]  /*0000*/  IMAD.MOV.U32 R1, RZ, RZ, c[0x0][0x28] ;  /* 0x00000a00ff017624 */ /* 0x000fe400078e00ff */
[----:B------:R-:W0:Y:S01]  /*0010*/  S2R R2, SR_CTAID.X ;  /* 0x0000000000027919 */ /* 0x000e220000002500 */
[----:B------:R-:W-:Y:S01]  /*0020*/  IMAD.MOV.U32 R3, RZ, RZ, -0x200 ;  /* 0xfffffe00ff037424 */ /* 0x000fe200078e00ff */
[----:B------:R-:W-:Y:S01]  /*0030*/  ULDC.64 UR4, c[0x0][0x118] ;  /* 0x0000460000047ab9 */ /* 0x000fe20000000a00 */
[----:B------:R-:W-:Y:S01]  /*0040*/  CS2R R6, SRZ ;  /* 0x0000000000067805 */ /* 0x000fe2000001ff00 */
[----:B------:R-:W1:Y:S01]  /*0050*/  S2R R9, SR_TID.X ;  /* 0x0000000000097919 */ /* 0x000e620000002100 */
[----:B------:R-:W-:Y:S02]  /*0060*/  IMAD.MOV.U32 R8, RZ, RZ, RZ ;  /* 0x000000ffff087224 */ /* 0x000fe400078e00ff */
[----:B0-----:R-:W-:Y:S02]  /*0070*/  IMAD R0, R2, R3, c[0x0][0x160] ;  /* 0x0000580002007624 */ /* 0x001fe400078e0203 */
[----:B------:R-:W-:Y:S02]  /*0080*/  IMAD.MOV.U32 R3, RZ, RZ, RZ ;  /* 0x000000ffff037224 */ /* 0x000fe400078e00ff */
[----:B-1----:R-:W-:Y:S01]  /*0090*/  IMAD.MOV.U32 R5, RZ, RZ, R9 ;  /* 0x000000ffff057224 */ /* 0x002fe200078e0009 */
[----:B------:R-:W-:-:S13]  /*00a0*/  ISETP.GE.AND P0, PT, R9, R0, PT ;  /* 0x000000000900720c */ /* 0x000fda0003f06270 */
[----:B------:R-:W-:Y:S01]  /*00b0*/  @!P0 IADD3 R5, R9, 0x80, RZ ;  /* 0x0000008009058810 */ /* 0x000fe20007ffe0ff */
[----:B------:R-:W0:Y:S01]  /*00c0*/  LDC.U16 R18, c[0x0][0x166] ;  /* 0x00005980ff127b82 */ /* 0x000e220000000400 */
[----:B------:R-:W-:Y:S02]  /*00d0*/  @!P0 IMAD R4, R2, 0x200, R9 ;  /* 0x0000020002048824 */ /* 0x000fe400078e0209 */
[----:B------:R-:W-:Y:S01]  /*00e0*/  ISETP.GE.AND P1, PT, R5, R0, PT ;  /* 0x000000000500720c */ /* 0x000fe20003f26270 */
[----:B------:R-:W-:-:S12]  /*00f0*/  @!P0 IMAD.MOV.U32 R11, RZ, RZ, 0x2 ;  /* 0x00000002ff0b8424 */ /* 0x000fd800078e00ff */
[----:B------:R-:W-:Y:S01]  /*0100*/  @!P1 IMAD R10, R2, 0x200, R5 ;  /* 0x00000200020a9824 */ /* 0x000fe200078e0205 */
[----:B------:R-:W-:Y:S01]  /*0110*/  @!P1 IADD3 R5, R5, 0x80, RZ ;  /* 0x0000008005059810 */ /* 0x000fe20007ffe0ff */
[----:B------:R-:W-:-:S03]  /*0120*/  @!P1 IMAD.MOV.U32 R13, RZ, RZ, 0x2 ;  /* 0x00000002ff0d9424 */ /* 0x000fc600078e00ff */
[----:B------:R-:W-:-:S13]  /*0130*/  ISETP.GE.AND P3, PT, R5, R0, PT ;  /* 0x000000000500720c */ /* 0x000fda0003f66270 */
[----:B------:R-:W-:Y:S01]  /*0140*/  @!P3 MOV R17, 0x2 ;  /* 0x000000020011b802 */ /* 0x000fe20000000f00 */
[----:B------:R-:W-:Y:S01]  /*0150*/  @!P3 IMAD R16, R2, 0x200, R5 ;  /* 0x000002000210b824 */ /* 0x000fe200078e0205 */
[----:B------:R-:W-:-:S03]  /*0160*/  @!P3 IADD3 R5, R5, 0x80, RZ ;  /* 0x000000800505b810 */ /* 0x000fc60007ffe0ff */
[----:B------:R-:W-:Y:S01]  /*0170*/  @!P3 IMAD.WIDE.U32 R16, R16, R17, c[0x0][0x170] ;  /* 0x00005c001010b625 */ /* 0x000fe200078e0011 */
[----:B------:R-:W-:-:S04]  /*0180*/  ISETP.GE.AND P2, PT, R5, R0, PT ;  /* 0x000000000500720c */ /* 0x000fc80003f46270 */
[----:B------:R1:W5:Y:S09]  /*0190*/  @!P3 LDG.E.U16 R3, [R16.64] ;  /* 0x000000041003b981 */ /* 0x000372000c1e1500 */
[----:B------:R-:W-:Y:S02]  /*01a0*/  @!P2 IMAD R14, R2, 0x200, R5 ;  /* 0x00000200020ea824 */ /* 0x000fe400078e0205 */
[----:B------:R-:W-:-:S04]  /*01b0*/  @!P0 IMAD.WIDE.U32 R4, R4, R11, c[0x0][0x170] ;  /* 0x00005c0004048625 */ /* 0x000fc800078e000b */
[----:B------:R-:W-:Y:S01]  /*01c0*/  @!P1 IMAD.WIDE.U32 R10, R10, R13, c[0x0][0x170] ;  /* 0x00005c000a0a9625 */ /* 0x000fe200078e000d */
[----:B------:R2:W5:Y:S03]  /*01d0*/  @!P0 LDG.E.U16 R7, [R4.64] ;  /* 0x0000000404078981 */ /* 0x000566000c1e1500 */
[----:B------:R-:W-:Y:S01]  /*01e0*/  @!P2 IMAD.MOV.U32 R15, RZ, RZ, 0x2 ;  /* 0x00000002ff0fa424 */ /* 0x000fe200078e00ff */
[----:B------:R3:W5:Y:S01]  /*01f0*/  @!P1 LDG.E.U16 R6, [R10.64] ;  /* 0x000000040a069981 */ /* 0x000762000c1e1500 */
[----:B0-----:R-:W-:Y:S01]  /*0200*/  ISETP.GT.U32.AND P1, PT, R18, 0xf, PT ;  /* 0x0000000f1200780c */ /* 0x001fe20003f24070 */
[----:B------:R-:W-:Y:S02]  /*0210*/  IMAD.MOV.U32 R13, RZ, RZ, R9 ;  /* 0x000000ffff0d7224 */ /* 0x000fe400078e0009 */
[----:B------:R-:W-:Y:S01]  /*0220*/  @!P2 IMAD.WIDE.U32 R14, R14, R15, c[0x0][0x170] ;  /* 0x00005c000e0ea625 */ /* 0x000fe200078e000f */
[----:B------:R-:W-:-:S03]  /*0230*/  @!P0 IADD3 R13, R9, 0x80, RZ ;  /* 0x00000080090d8810 */ /* 0x000fc60007ffe0ff */
[----:B------:R-:W-:Y:S01]  /*0240*/  @!P0 IMAD R19, R2, 0x200, R9 ;  /* 0x0000020002138824 */ /* 0x000fe200078e0209 */
[----:B------:R0:W5:Y:S01]  /*0250*/  @!P2 LDG.E.U16 R8, [R14.64] ;  /* 0x000000040e08a981 */ /* 0x000162000c1e1500 */
[----:B------:R-:W-:Y:S01]  /*0260*/  @!P0 IMAD.MOV.U32 R20, RZ, RZ, 0x2 ;  /* 0x00000002ff148424 */ /* 0x000fe200078e00ff */
[----:B------:R-:W-:Y:S02]  /*0270*/  ISETP.GE.AND P2, PT, R13, R0, PT ;  /* 0x000000000d00720c */ /* 0x000fe40003f46270 */
[----:B---3--:R-:W-:Y:S01]  /*0280*/  PRMT R11, RZ, 0x7610, R11 ;  /* 0x00007610ff0b7816 */ /* 0x008fe2000000000b */
[----:B--2---:R-:W-:Y:S01]  /*0290*/  @!P0 IMAD.WIDE.U32 R4, R19, R20, c[0x0][0x168] ;  /* 0x00005a0013048625 */ /* 0x004fe200078e0014 */
[----:B------:R-:W-:Y:S02]  /*02a0*/  PRMT R10, RZ, 0x7610, R10 ;  /* 0x00007610ff0a7816 */ /* 0x000fe4000000000a */
[----:B------:R-:W-:Y:S02]  /*02b0*/  PRMT R12, RZ, 0x7610, R12 ;  /* 0x00007610ff0c7816 */ /* 0x000fe4000000000c */
[----:B0-----:R-:W-:Y:S01]  /*02c0*/  PRMT R14, RZ, 0x7610, R14 ;  /* 0x00007610ff0e7816 */ /* 0x001fe2000000000e */
[----:B------:R-:W-:Y:S05]  /*02d0*/  @P1 BRA `(.L_x_11172) ;  /* 0x000000b000001947 */ /* 0x000fea0003800000 */
[----:B-1----:R-:W-:-:S04]  /*02e0*/  IADD3 R9, R9, 0x180, RZ ;  /* 0x0000018009097810 */ /* 0x002fc80007ffe0ff */
[----:B------:R-:W-:Y:S02]  /*02f0*/  ISETP.GE.AND P1, PT, R9, R0, PT ;  /* 0x000000000900720c */ /* 0x000fe40003f26270 */
[----:B------:R-:W-:-:S04]  /*0300*/  PRMT R9, R18, 0x9910, RZ ;  /* 0x0000991012097816 */ /* 0x000fc800000000ff */
[-C--:B-----5:R-:W-:Y:S02]  /*0310*/  SHF.L.U32 R7, R7, R9.reuse, RZ ;  /* 0x0000000907077219 */ /* 0x0a0fe400000006ff */
[-C--:B------:R-:W-:Y:S02]  /*0320*/  SHF.L.U32 R6, R6, R9.reuse, RZ ;  /* 0x0000000906067219 */ /* 0x080fe400000006ff */
[-C--:B------:R-:W-:Y:S02]  /*0330*/  SHF.L.U32 R3, R3, R9.reuse, RZ ;  /* 0x0000000903037219 */ /* 0x080fe400000006ff */
[----:B------:R-:W-:Y:S02]  /*0340*/  PRMT R14, R7, 0x7610, R14 ;  /* 0x00007610070e7816 */ /* 0x000fe4000000000e */
[----:B------:R-:W-:Y:S02]  /*0350*/  @!P1 SHF.L.U32 R8, R8, R9, RZ ;  /* 0x0000000908089219 */ /* 0x000fe400000006ff */
[----:B------:R-:W-:-:S02]  /*0360*/  PRMT R12, R6, 0x7610, R12 ;  /* 0x00007610060c7816 */ /* 0x000fc4000000000c */
[----:B------:R-:W-:Y:S02]  /*0370*/  @!P1 PRMT R11, R8, 0x7610, R11 ;  /* 0x00007610080b9816 */ /* 0x000fe4000000000b */
[----:B------:R-:W-:Y:S02]  /*0380*/  PRMT R10, R3, 0x7610, R10 ;  /* 0x00007610030a7816 */ /* 0x000fe4000000000a */
.L_x_11172:
[----:B-1----:R0:W-:Y:S01]  /*0390*/  @!P0 STG.E.U16 [R4.64], R14 ;  /* 0x0000000e04008986 */ /* 0x0021e2000c101504 */
[----:B------:R-:W-:Y:S01]  /*03a0*/  BSSY B0, `(.L_x_11173) ;  /* 0x000000c000007945 */ /* 0x000fe20003800000 */
[----:B------:R-:W-:Y:S05]  /*03b0*/  @P2 BRA `(.L_x_11174) ;  /* 0x000000a000002947 */ /* 0x000fea0003800000 */
[----:B0-----:R-:W-:Y:S01]  /*03c0*/  LEA R4, R2, R13, 0x9 ;  /* 0x0000000d02047211 */ /* 0x001fe200078e48ff */
[----:B-----5:R-:W-:Y:S01]  /*03d0*/  IMAD.MOV.U32 R7, RZ, RZ, 0x2 ;  /* 0x00000002ff077424 */ /* 0x020fe200078e00ff */
        /* <DEDUP_REMOVED lines=8> */
.L_x_11174:
[----:B------:R-:W-:Y:S05]  /*0460*/  BSYNC B0 ;  /* 0x0000000000007941 */ /* 0x000fea0003800000 */
.L_x_11173:
[----:B------:R-:W-:-:S13]  /*0470*/  ISETP.GE.AND P0, PT, R13, R0, PT ;  /* 0x000000000d00720c */ /* 0x000fda0003f06270 */
[----:B------:R-:W-:Y:S05]  /*0480*/  @P0 EXIT ;  /* 0x000000000000094d */ /* 0x000fea0003800000 */
[----:B------:R-:W-:Y:S02]  /*0490*/  IMAD R2, R2, 0x200, R13 ;  /* 0x0000020002027824 */ /* 0x000fe400078e020d */
[----:B-----5:R-:W-:-:S04]  /*04a0*/  IMAD.MOV.U32 R3, RZ, RZ, 0x2 ;  /* 0x00000002ff037424 */ /* 0x020fc800078e00ff */
[----:B------:R-:W-:-:S05]  /*04b0*/  IMAD.WIDE.U32 R2, R2, R3, c[0x0][0x168] ;  /* 0x00005a0002027625 */ /* 0x000fca00078e0003 */
[----:B------:R-:W-:Y:S01]  /*04c0*/  STG.E.U16 [R2.64], R11 ;  /* 0x0000000b02007986 */ /* 0x000fe2000c101504 */
[----:B------:R-:W-:Y:S05]  /*04d0*/  EXIT ;  /* 0x000000000000794d */ /* 0x000fea0003800000 */
.L_x_11175:
        /* <DEDUP_REMOVED lines=10> */
.L_x_19735:


//--------------------- .text._ZN2at6native29vectorized_elementwise_kernelILi2ENS0_13BUnaryFunctorIsssZZZNS0_18lshift_kernel_cudaERNS_18TensorIteratorBaseEENKUlvE_clEvENKUlvE3_clEvEUlssE_EESt5arrayIPcLm2EEEEviT0_T1_ --------------------------
	.section	.text._ZN2at6native29vectorized_elementwise_kernelILi2ENS0_13BUnaryFunctorIsssZZZNS0_18lshift_kernel_cudaERNS_18TensorIteratorBaseEENKUlvE_clEvENKUlvE3_clEvEUlssE_EESt5arrayIPcLm2EEEEviT0_T1_,"ax",@progbits
	.sectioninfo	@"SHI_REGISTERS=29"
	.align	128
        .global         _ZN2at6native29vectorized_elementwise_kernelILi2ENS0_13BUnaryFunctorIsssZZZNS0_18lshift_kernel_cudaERNS_18TensorIteratorBaseEENKUlvE_clEvENKUlvE3_clEvEUlssE_EESt5arrayIPcLm2EEEEviT0_T1_
        .type           _ZN2at6native29vectorized_elementwise_kernelILi2ENS0_13BUnaryFunctorIsssZZZNS0_18lshift_kernel_cudaERNS_18TensorIteratorBaseEENKUlvE_clEvENKUlvE3_clEvEUlssE_EESt5arrayIPcLm2EEEEviT0_T1_,@function
        .size           _ZN2at6native29vectorized_elementwise_kernelILi2ENS0_13BUnaryFunctorIsssZZZNS0_18lshift_kernel_cudaERNS_18TensorIteratorBaseEENKUlvE_clEvENKUlvE3_clEvEUlssE_EESt5arrayIPcLm2EEEEviT0_T1_,(.L_x_19736 - _ZN2at6native29vectorized_elementwise_kernelILi2ENS0_13BUnaryFunctorIsssZZZNS0_18lshift_kernel_cudaERNS_18TensorIteratorBaseEENKUlvE_clEvENKUlvE3_clEvEUlssE_EESt5arrayIPcLm2EEEEviT0_T1_)
        .other          _ZN2at6native29vectorized_elementwise_kernelILi2ENS0_13BUnaryFunctorIsssZZZNS0_18lshift_kernel_cudaERNS_18TensorIteratorBaseEENKUlvE_clEvENKUlvE3_clEvEUlssE_EESt5arrayIPcLm2EEEEviT0_T1_,@"STO_CUDA_ENTRY STV_DEFAULT"
_ZN2at6native29vectorized_elementwise_kernelILi2ENS0_13BUnaryFunctorIsssZZZNS0_18lshift_kernel_cudaERNS_18TensorIteratorBaseEENKUlvE_clEvENKUlvE3_clEvEUlssE_EESt5arrayIPcLm2EEEEviT0_T1_:
.text._ZN2at6native29vectorized_elementwise_kernelILi2ENS0_13BUnaryFunctorIsssZZZNS0_18lshift_kernel_cudaERNS_18TensorIteratorBaseEENKUlvE_clEvENKUlvE3_clEvEUlssE_EESt5arrayIPcLm2EEEEviT0_T1_:
[----:B------:R-:W-:Y:S02]  /*0000*/  IMAD.MOV.U32 R1, RZ, RZ, c[0x0][0x28] ;  /* 0x00000a00ff017624 */ /* 0x000fe400078e00ff */
[----:B------:R-:W0:Y:S01]  /*0010*/  S2R R17, SR_CTAID.X ;  /* 0x0000000000117919 */ /* 0x000e220000002500 */
[----:B------:R-:W-:Y:S01]  /*0020*/  ULDC.64 UR4, c[0x0][0x118] ;  /* 0x0000460000047ab9 */ /* 0x000fe20000000a00 */
[----:B0-----:R-:W-:-:S05]  /*0030*/  IMAD.SHL.U32 R17, R17, 0x400, RZ ;  /* 0x0000040011117824 */ /* 0x001fca00078e00ff */
[----:B------:R-:W-:-:S04]  /*0040*/  IADD3 R15, -R17, c[0x0][0x160], RZ ;  /* 0x00005800110f7a10 */ /* 0x000fc80007ffe1ff */
[----:B------:R-:W-:-:S13]  /*0050*/  ISETP.GE.U32.AND P0, PT, R15, 0x400, PT ;  /* 0x000004000f00780c */ /* 0x000fda0003f06070 */
[----:B------:R-:W-:Y:S05]  /*0060*/  @!P0 BRA `(.L_x_11176) ;  /* 0x000002c000008947 */ /* 0x000fea0003800000 */
[----:B------:R-:W0:Y:S01]  /*0070*/  LDC.U16 R7, c[0x0][0x166] ;  /* 0x00005980ff077b82 */ /* 0x000e220000000400 */
[----:B------:R-:W1:Y:S01]  /*0080*/  S2R R9, SR_TID.X ;  /* 0x0000000000097919 */ /* 0x000e620000002100 */
[----:B------:R-:W-:Y:S01]  /*0090*/  IMAD.MOV.U32 R2, RZ, RZ, 0x2 ;  /* 0x00000002ff027424 */ /* 0x000fe200078e00ff */
[----:B------:R-:W-:Y:S02]  /*00a0*/  PRMT R0, RZ, 0x5410, RZ ;  /* 0x00005410ff007816 */ /* 0x000fe400000000ff */
[----:B------:R-:W-:Y:S01]  /*00b0*/  PRMT R4, RZ, 0x5410, RZ ;  /* 0x00005410ff047816 */ /* 0x000fe200000000ff */
[----:B------:R-:W-:Y:S01]  /*00c0*/  IMAD.WIDE.U32 R2, R17, R2, c[0x0][0x168] ;  /* 0x00005a0011027625 */ /* 0x000fe200078e0002 */
[----:B------:R-:W-:Y:S02]  /*00d0*/  PRMT R5, RZ, 0x5410, RZ ;  /* 0x00005410ff057816 */ /* 0x000fe400000000ff */
[----:B------:R-:W-:Y:S02]  /*00e0*/  PRMT R6, RZ, 0x5410, RZ ;  /* 0x00005410ff067816 */ /* 0x000fe400000000ff */
[----:B0-----:R-:W-:Y:S01]  /*00f0*/  ISETP.GT.U32.AND P0, PT, R7, 0xf, PT ;  /* 0x0000000f0700780c */ /* 0x001fe20003f04070 */
[----:B-1----:R-:W-:-:S12]  /*0100*/  IMAD.WIDE R2, R9, 0x4, R2 ;  /* 0x0000000409027825 */ /* 0x002fd800078e0202 */
[----:B------:R-:W-:Y:S05]  /*0110*/  @P0 BRA `(.L_x_11177) ;  /* 0x000001c000000947 */ /* 0x000fea0003800000 */
[----:B------:R-:W-:-:S04]  /*0120*/  IMAD.MOV.U32 R4, RZ, RZ, 0x2 ;  /* 0x00000002ff047424 */ /* 0x000fc800078e00ff */
[----:B------:R-:W-:-:S06]  /*0130*/  IMAD.WIDE R4, R17, R4, c[0x0][0x170] ;  /* 0x00005c0011047625 */ /* 0x000fcc00078e0204 */
[----:B------:R-:W-:-:S05]  /*0140*/  IMAD.WIDE.U32 R4, R9, 0x4, R4 ;  /* 0x0000000409047825 */ /* 0x000fca00078e0004 */
[----:B------:R-:W2:Y:S04]  /*0150*/  LDG.E R11, [R4.64+0x200] ;  /* 0x00020004040b7981 */ /* 0x000ea8000c1e1900 */
[----:B------:R-:W3:Y:S04]  /*0160*/  LDG.E R6, [R4.64] ;  /* 0x0000000404067981 */ /* 0x000ee8000c1e1900 */
[----:B------:R0:W4:Y:S04]  /*0170*/  LDG.E R8, [R4.64+0x400] ;  /* 0x0004000404087981 */ /* 0x000128000c1e1900 */
[----:B------:R0:W5:Y:S01]  /*0180*/  LDG.E R10, [R4.64+0x600] ;  /* 0x00060004040a7981 */ /* 0x000162000c1e1900 */
[----:B------:R-:W-:-:S02]  /*0190*/  PRMT R0, R7, 0x9910, RZ ;  /* 0x0000991007007816 */ /* 0x000fc400000000ff */
[C---:B--2---:R-:W-:Y:S02]  /*01a0*/  PRMT R13, R11.reuse, 0x7732, RZ ;  /* 0x000077320b0d7816 */ /* 0x044fe400000000ff */
[----:B------:R-:W-:Y:S02]  /*01b0*/  LOP3.LUT R11, R11, 0xffff, RZ, 0xc0, !PT ;  /* 0x0000ffff0b0b7812 */ /* 0x000fe400078ec0ff */
[C---:B---3--:R-:W-:Y:S02]  /*01c0*/  PRMT R9, R6.reuse, 0x7732, RZ ;  /* 0x0000773206097816 */ /* 0x048fe400000000ff */
[----:B------:R-:W-:Y:S02]  /*01d0*/  LOP3.LUT R7, R6, 0xffff, RZ, 0xc0, !PT ;  /* 0x0000ffff06077812 */ /* 0x000fe400078ec0ff */
[-C--:B------:R-:W-:Y:S02]  /*01e0*/  SHF.L.U32 R9, R9, R0.reuse, RZ ;  /* 0x0000000009097219 */ /* 0x080fe400000006ff */
[----:B------:R-:W-:-:S02]  /*01f0*/  SHF.L.U32 R7, R7, R0, RZ ;  /* 0x0000000007077219 */ /* 0x000fc400000006ff */
[-C--:B------:R-:W-:Y:S02]  /*0200*/  SHF.L.U32 R11, R11, R0.reuse, RZ ;  /* 0x000000000b0b7219 */ /* 0x080fe400000006ff */
[----:B------:R-:W-:Y:S02]  /*0210*/  SHF.L.U32 R13, R13, R0, RZ ;  /* 0x000000000d0d7219 */ /* 0x000fe400000006ff */
[----:B------:R-:W-:Y:S02]  /*0220*/  PRMT R6, R7, 0x5410, R9 ;  /* 0x0000541007067816 */ /* 0x000fe40000000009 */
[----:B0-----:R-:W-:Y:S02]  /*0230*/  PRMT R5, R11, 0x5410, R13 ;  /* 0x000054100b057816 */ /* 0x001fe4000000000d */
[----:B----4-:R-:W-:Y:S02]  /*0240*/  PRMT R9, R8, 0x7732, RZ ;  /* 0x0000773208097816 */ /* 0x010fe400000000ff */
[----:B-----5:R-:W-:-:S02]  /*0250*/  PRMT R13, R10, 0x7732, RZ ;  /* 0x000077320a0d7816 */ /* 0x020fc400000000ff */
[----:B------:R-:W-:Y:S02]  /*0260*/  LOP3.LUT R7, R8, 0xffff, RZ, 0xc0, !PT ;  /* 0x0000ffff08077812 */ /* 0x000fe400078ec0ff */
[----:B------:R-:W-:Y:S02]  /*0270*/  LOP3.LUT R11, R10, 0xffff, RZ, 0xc0, !PT ;  /* 0x0000ffff0a0b7812 */ /* 0x000fe400078ec0ff */
[-C--:B------:R-:W-:Y:S02]  /*0280*/  SHF.L.U32 R7, R7, R0.reuse, RZ ;  /* 0x0000000007077219 */ /* 0x080fe400000006ff */
[-C--:B------:R-:W-:Y:S02]  /*0290*/  SHF.L.U32 R9, R9, R0.reuse, RZ ;  /* 0x0000000009097219 */ /* 0x080fe400000006ff */
[-C--:B------:R-:W-:Y:S02]  /*02a0*/  SHF.L.U32 R11, R11, R0.reuse, RZ ;  /* 0x000000000b0b7219 */ /* 0x080fe400000006ff */
[----:B------:R-:W-:-:S02]  /*02b0*/  SHF.L.U32 R13, R13, R0, RZ ;  /* 0x000000000d0d7219 */ /* 0x000fc400000006ff */
[----:B------:R-:W-:Y:S02]  /*02c0*/  PRMT R4, R7, 0x5410, R9 ;  /* 0x0000541007047816 */ /* 0x000fe40000000009 */
[----:B------:R-:W-:Y:S02]  /*02d0*/  PRMT R0, R11, 0x5410, R13 ;  /* 0x000054100b007816 */ /* 0x000fe4000000000d */
.L_x_11177:
[----:B------:R-:W-:Y:S04]  /*02e0*/  STG.E [R2.64], R6 ;  /* 0x0000000602007986 */ /* 0x000fe8000c101904 */
[----:B------:R-:W-:Y:S04]  /*02f0*/  STG.E [R2.64+0x200], R5 ;  /* 0x0002000502007986 */ /* 0x000fe8000c101904 */
[----:B------:R-:W-:Y:S04]  /*0300*/  STG.E [R2.64+0x400], R4 ;  /* 0x0004000402007986 */ /* 0x000fe8000c101904 */
[----:B------:R-:W-:Y:S01]  /*0310*/  STG.E [R2.64+0x600], R0 ;  /* 0x0006000002007986 */ /* 0x000fe2000c101904 */
[----:B------:R-:W-:Y:S05]  /*0320*/  EXIT ;  /* 0x000000000000794d */ /* 0x000fea0003800000 */
.L_x_11176:
[----:B------:R-:W0:Y:S01]  /*0330*/  S2R R14, SR_TID.X ;  /* 0x00000000000e7919 */ /* 0x000e220000002100 */
[----:B------:R-:W-:Y:S01]  /*0340*/  CS2R R12, SRZ ;  /* 0x00000000000c7805 */ /* 0x000fe2000001ff00 */
[----:B------:R-:W-:Y:S01]  /*0350*/  IMAD.MOV.U32 R0, RZ, RZ, RZ ;  /* 0x000000ffff007224 */ /* 0x000fe200078e00ff */
[----:B0-----:R-:W-:Y:S01]  /*0360*/  ISETP.GE.AND P0, PT, R14, R15, PT ;  /* 0x0000000f0e00720c */ /* 0x001fe20003f06270 */
[----:B------:R-:W-:-:S12]  /*0370*/  IMAD.MOV.U32 R22, RZ, RZ, R14 ;  /* 0x000000ffff167224 */ /* 0x000fd800078e000e */
[----:B------:R-:W-:Y:S01]  /*0380*/  @!P0 IADD3 R22, R14, 0x80, RZ ;  /* 0x000000800e168810 */ /* 0x000fe20007ffe0ff */
[----:B------:R-:W-:Y:S02]  /*0390*/  @!P0 IMAD.IADD R10, R17, 0x1, R14 ;  /* 0x00000001110a8824 */ /* 0x000fe400078e020e */
[----:B------:R-:W-:Y:S01]  /*03a0*/  @!P0 IMAD.MOV.U32 R11, RZ, RZ, 0x2 ;  /* 0x00000002ff0b8424 */ /* 0x000fe200078e00ff */
[----:B------:R-:W-:-:S03]  /*03b0*/  ISETP.GE.AND P6, PT, R22, R15, PT ;  /* 0x0000000f1600720c */ /* 0x000fc60003fc6270 */
[----:B------:R-:W-:-:S05]  /*03c0*/  @!P0 IMAD.WIDE.U32 R10, R10, R11, c[0x0][0x170] ;  /* 0x00005c000a0a8625 */ /* 0x000fca00078e000b */
[----:B------:R0:W5:Y:S05]  /*03d0*/  @!P0 LDG.E.U16 R0, [R10.64] ;  /* 0x000000040a008981 */ /* 0x00016a000c1e1500 */
[----:B------:R-:W-:Y:S01]  /*03e0*/  @!P6 IMAD.IADD R2, R17, 0x1, R22 ;  /* 0x000000011102e824 */ /* 0x000fe200078e0216 */
[----:B------:R-:W-:Y:S01]  /*03f0*/  @!P6 IADD3 R22, R22, 0x80, RZ ;  /* 0x000000801616e810 */ /* 0x000fe20007ffe0ff */
[----:B------:R-:W-:-:S03]  /*0400*/  @!P6 IMAD.MOV.U32 R3, RZ, RZ, 0x2 ;  /* 0x00000002ff03e424 */ /* 0x000fc600078e00ff */
[----:B------:R-:W-:Y:S01]  /*0410*/  ISETP.GE.AND P5, PT, R22, R15, PT ;  /* 0x0000000f1600720c */ /* 0x000fe20003fa6270 */
[----:B------:R-:W-:-:S05]  /*0420*/  @!P6 IMAD.WIDE.U32 R2, R2, R3, c[0x0][0x170] ;  /* 0x00005c000202e625 */ /* 0x000fca00078e0003 */
[----:B------:R1:W5:Y:S07]  /*0430*/  @!P6 LDG.E.U16 R13, [R2.64] ;  /* 0x00000004020de981 */ /* 0x00036e000c1e1500 */
[----:B------:R-:W-:Y:S01]  /*0440*/  @!P5 IMAD.IADD R24, R17, 0x1, R22 ;  /* 0x000000011118d824 */ /* 0x000fe200078e0216 */
[----:B------:R-:W-:Y:S01]  /*0450*/  @!P5 IADD3 R22, R22, 0x80, RZ ;  /* 0x000000801616d810 */ /* 0x000fe20007ffe0ff */
[----:B------:R-:W-:-:S03]  /*0460*/  @!P5 IMAD.MOV.U32 R25, RZ, RZ, 0x2 ;  /* 0x00000002ff19d424 */ /* 0x000fc600078e00ff */
[----:B------:R-:W-:Y:S01]  /*0470*/  ISETP.GE.AND P4, PT, R22, R15, PT ;  /* 0x0000000f1600720c */ /* 0x000fe20003f86270 */
[----:B------:R-:W-:-:S05]  /*0480*/  @!P5 IMAD.WIDE.U32 R24, R24, R25, c[0x0][0x170] ;  /* 0x00005c001818d625 */ /* 0x000fca00078e0019 */
[----:B------:R2:W5:Y:S07]  /*0490*/  @!P5 LDG.E.U16 R12, [R24.64] ;  /* 0x00000004180cd981 */ /* 0x00056e000c1e1500 */
        /* <DEDUP_REMOVED lines=12> */
[----:B------:R-:W-:-:S12]  /*0560*/  @!P4 IMAD.MOV.U32 R26, RZ, RZ, 0x2 ;  /* 0x00000002ff1ac424 */ /* 0x000fd800078e00ff */
[----:B0-----:R-:W-:Y:S02]  /*0570*/  @!P6 IMAD.IADD R10, R17, 0x1, R22 ;  /* 0x00000001110ae824 */ /* 0x001fe400078e0216 */
[----:B------:R-:W0:Y:S01]  /*0580*/  LDC.U16 R22, c[0x0][0x166] ;  /* 0x00005980ff167b82 */ /* 0x000e220000000400 */
[----:B------:R-:W-:Y:S02]  /*0590*/  @!P3 IMAD.MOV.U32 R7, RZ, RZ, 0x2 ;  /* 0x00000002ff07b424 */ /* 0x000fe400078e00ff */
[----:B------:R-:W-:Y:S02]  /*05a0*/  @!P2 IMAD.MOV.U32 R9, RZ, RZ, 0x2 ;  /* 0x00000002ff09a424 */ /* 0x000fe400078e00ff */
[----:B------:R-:W-:Y:S02]  /*05b0*/  @!P1 IMAD.MOV.U32 R23, RZ, RZ, 0x2 ;  /* 0x00000002ff179424 */ /* 0x000fe400078e00ff */
[----:B-1----:R-:W-:Y:S01]  /*05c0*/  @!P4 IMAD.WIDE.U32 R2, R5, R26, c[0x0][0x170] ;  /* 0x00005c000502c625 */ /* 0x002fe200078e001a */
[----:B------:R-:W-:-:S03]  /*05d0*/  CS2R R18, SRZ ;  /* 0x0000000000127805 */ /* 0x000fc6000001ff00 */
[----:B------:R-:W-:-:S04]  /*05e0*/  @!P3 IMAD.WIDE.U32 R4, R4, R7, c[0x0][0x170] ;  /* 0x00005c000404b625 */ /* 0x000fc800078e0007 */
[----:B------:R-:W-:-:S04]  /*05f0*/  @!P2 IMAD.WIDE.U32 R6, R6, R9, c[0x0][0x170] ;  /* 0x00005c000606a625 */ /* 0x000fc800078e0009 */
[----:B------:R-:W-:Y:S01]  /*0600*/  @!P1 IMAD.WIDE.U32 R8, R8, R23, c[0x0][0x170] ;  /* 0x00005c0008089625 */ /* 0x000fe200078e0017 */
[----:B------:R-:W-:Y:S01]  /*0610*/  CS2R R20, SRZ ;  /* 0x0000000000147805 */ /* 0x000fe2000001ff00 */
[----:B------:R1:W5:Y:S04]  /*0620*/  @!P2 LDG.E.U16 R19, [R6.64] ;  /* 0x000000040613a981 */ /* 0x000368000c1e1500 */
[----:B------:R3:W5:Y:S01]  /*0630*/  @!P1 LDG.E.U16 R18, [R8.64] ;  /* 0x0000000408129981 */ /* 0x000762000c1e1500 */
[----:B0-----:R-:W-:Y:S01]  /*0640*/  ISETP.GT.U32.AND P1, PT, R22, 0xf, PT ;  /* 0x0000000f1600780c */ /* 0x001fe20003f24070 */
[----:B------:R-:W-:Y:S02]  /*0650*/  @!P6 IMAD.MOV.U32 R11, RZ, RZ, 0x2 ;  /* 0x00000002ff0be424 */ /* 0x000fe400078e00ff */
[----:B------:R-:W-:Y:S01]  /*0660*/  IMAD.MOV.U32 R16, RZ, RZ, RZ ;  /* 0x000000ffff107224 */ /* 0x000fe200078e00ff */
[----:B------:R0:W5:Y:S01]  /*0670*/  @!P4 LDG.E.U16 R21, [R2.64] ;  /* 0x000000040215c981 */ /* 0x000162000c1e1500 */
[----:B------:R-:W-:-:S04]  /*0680*/  @!P6 IMAD.WIDE.U32 R10, R10, R11, c[0x0][0x170] ;  /* 0x00005c000a0ae625 */ /* 0x000fc800078e000b */
[----:B------:R-:W-:Y:S01]  /*0690*/  @!P0 IMAD.IADD R23, R17, 0x1, R14 ;  /* 0x0000000111178824 */ /* 0x000fe200078e020e */
[----:B------:R4:W5:Y:S01]  /*06a0*/  @!P3 LDG.E.U16 R20, [R4.64] ;  /* 0x000000040414b981 */ /* 0x000962000c1e1500 */
[----:B0-----:R-:W-:-:S03]  /*06b0*/  @!P0 IMAD.MOV.U32 R2, RZ, RZ, 0x2 ;  /* 0x00000002ff028424 */ /* 0x001fc600078e00ff */
[----:B------:R0:W5:Y:S01]  /*06c0*/  @!P6 LDG.E.U16 R16, [R10.64] ;  /* 0x000000040a10e981 */ /* 0x000162000c1e1500 */
[----:B-1----:R-:W-:Y:S02]  /*06d0*/  PRMT R7, RZ, 0x7610, R7 ;  /* 0x00007610ff077816 */ /* 0x002fe40000000007 */
[----:B---3--:R-:W-:Y:S01]  /*06e0*/  PRMT R9, RZ, 0x7610, R9 ;  /* 0x00007610ff097816 */ /* 0x008fe20000000009 */
[----:B------:R-:W-:Y:S01]  /*06f0*/  @!P0 IMAD.WIDE.U32 R2, R23, R2, c[0x0][0x168] ;  /* 0x00005a0017028625 */ /* 0x000fe200078e0002 */
[----:B----4-:R-:W-:Y:S02]  /*0700*/  PRMT R5, RZ, 0x7610, R5 ;  /* 0x00007610ff057816 */ /* 0x010fe40000000005 */
[----:B------:R-:W-:Y:S02]  /*0710*/  PRMT R4, RZ, 0x7610, R4 ;  /* 0x00007610ff047816 */ /* 0x000fe40000000004 */
[----:B------:R-:W-:Y:S02]  /*0720*/  PRMT R6, RZ, 0x7610, R6 ;  /* 0x00007610ff067816 */ /* 0x000fe40000000006 */
[----:B------:R-:W-:-:S02]  /*0730*/  PRMT R8, RZ, 0x7610, R8 ;  /* 0x00007610ff087816 */ /* 0x000fc40000000008 */
[----:B0-----:R-:W-:Y:S02]  /*0740*/  PRMT R10, RZ, 0x7610, R10 ;  /* 0x00007610ff0a7816 */ /* 0x001fe4000000000a */
[----:B------:R-:W-:Y:S01]  /*0750*/  PRMT R11, RZ, 0x7610, R11 ;  /* 0x00007610ff0b7816 */ /* 0x000fe2000000000b */
[----:B------:R-:W-:Y:S05]  /*0760*/  @P1 BRA `(.L_x_11178) ;  /* 0x0000013000001947 */ /* 0x000fea0003800000 */
[----:B--2---:R-:W-:Y:S02]  /*0770*/  IADD3 R4, R14, 0x380, RZ ;  /* 0x000003800e047810 */ /* 0x004fe40007ffe0ff */
[----:B------:R-:W-:Y:S02]  /*0780*/  PRMT R7, R22, 0x9910, RZ ;  /* 0x0000991016077816 */ /* 0x000fe400000000ff */
[----:B------:R-:W-:Y:S02]  /*0790*/  ISETP.GE.AND P1, PT, R4, R15, PT ;  /* 0x0000000f0400720c */ /* 0x000fe40003f26270 */
[-C--:B-----5:R-:W-:Y:S02]  /*07a0*/  SHF.L.U32 R0, R0, R7.reuse, RZ ;  /* 0x0000000700007219 */ /* 0x0a0fe400000006ff */
[----:B------:R-:W-:-:S02]  /*07b0*/  SHF.L.U32 R13, R13, R7, RZ ;  /* 0x000000070d0d7219 */ /* 0x000fc400000006ff */
[-C--:B------:R-:W-:Y:S02]  /*07c0*/  SHF.L.U32 R12, R12, R7.reuse, RZ ;  /* 0x000000070c0c7219 */ /* 0x080fe400000006ff */
[-C--:B------:R-:W-:Y:S02]  /*07d0*/  SHF.L.U32 R21, R21, R7.reuse, RZ ;  /* 0x0000000715157219 */ /* 0x080fe400000006ff */
[-C--:B------:R-:W-:Y:S02]  /*07e0*/  SHF.L.U32 R20, R20, R7.reuse, RZ ;  /* 0x0000000714147219 */ /* 0x080fe400000006ff */
[-C--:B------:R-:W-:Y:S02]  /*07f0*/  SHF.L.U32 R19, R19, R7.reuse, RZ ;  /* 0x0000000713137219 */ /* 0x080fe400000006ff */
[-C--:B------:R-:W-:Y:S02]  /*0800*/  @!P1 SHF.L.U32 R16, R16, R7.reuse, RZ ;  /* 0x0000000710109219 */ /* 0x080fe400000006ff */
[----:B------:R-:W-:-:S02]  /*0810*/  SHF.L.U32 R18, R18, R7, RZ ;  /* 0x0000000712127219 */ /* 0x000fc400000006ff */
[----:B------:R-:W-:Y:S02]  /*0820*/  @!P1 PRMT R5, R16, 0x7610, R5 ;  /* 0x0000761010059816 */ /* 0x000fe40000000005 */
[----:B------:R-:W-:Y:S02]  /*0830*/  PRMT R11, R0, 0x7610, R11 ;  /* 0x00007610000b7816 */ /* 0x000fe4000000000b */
[----:B------:R-:W-:Y:S02]  /*0840*/  PRMT R10, R13, 0x7610, R10 ;  /* 0x000076100d0a7816 */ /* 0x000fe4000000000a */
[----:B------:R-:W-:Y:S02]  /*0850*/  PRMT R8, R12, 0x7610, R8 ;  /* 0x000076100c087816 */ /* 0x000fe40000000008 */
[----:B------:R-:W-:Y:S02]  /*0860*/  PRMT R6, R21, 0x7610, R6 ;  /* 0x0000761015067816 */ /* 0x000fe40000000006 */
[----:B------:R-:W-:-:S02]  /*0870*/  PRMT R4, R20, 0x7610, R4 ;  /* 0x0000761014047816 */ /* 0x000fc40000000004 */
[----:B------:R-:W-:Y:S02]  /*0880*/  PRMT R9, R19, 0x7610, R9 ;  /* 0x0000761013097816 */ /* 0x000fe40000000009 */
[----:B------:R-:W-:Y:S02]  /*0890*/  PRMT R7, R18, 0x7610, R7 ;  /* 0x0000761012077816 */ /* 0x000fe40000000007 */
.L_x_11178:
[----:B--2---:R-:W-:Y:S01]  /*08a0*/  @!P0 IADD3 R14, R14, 0x80, RZ ;  /* 0x000000800e0e8810 */ /* 0x004fe20007ffe0ff */
[----:B------:R0:W-:Y:S01]  /*08b0*/  @!P0 STG.E.U16 [R2.64], R11 ;  /* 0x0000000b02008986 */ /* 0x0001e2000c101504 */
[----:B------:R-:W-:Y:S01]  /*08c0*/  BSSY B0, `(.L_x_11179) ;  /* 0x000002d000007945 */ /* 0x000fe20003800000 */
[----:B------:R-:W-:Y:S01]  /*08d0*/  BSSY B1, `(.L_x_11180) ;  /* 0x0000025000017945 */ /* 0x000fe20003800000 */
[----:B------:R-:W-:-:S13]  /*08e0*/  ISETP.GE.AND P0, PT, R14, R15, PT ;  /* 0x0000000f0e00720c */ /* 0x000fda0003f06270 */
        /* <DEDUP_REMOVED lines=13> */
.L_x_11181:
[----:B0-----:R-:W-:-:S13]  /*09c0*/  ISETP.GE.AND P0, PT, R14, R15, PT ;  /* 0x0000000f0e00720c */ /* 0x001fda0003f06270 */
[----:B------:R-:W-:Y:S05]  /*09d0*/  @P0 BRA `(.L_x_11183) ;  /* 0x000000c000000947 */ /* 0x000fea0003800000 */
[----:B------:R-:W-:Y:S01]  /*09e0*/  IMAD.IADD R2, R17, 0x1, R14 ;  /* 0x0000000111027824 */ /* 0x000fe200078e020e */
[----:B------:R-:W-:Y:S01]  /*09f0*/  IADD3 R14, R14, 0x80, RZ ;  /* 0x000000800e0e7810 */ /* 0x000fe20007ffe0ff */
[----:B------:R-:W-:-:S04]  /*0a00*/  IMAD.MOV.U32 R3, RZ, RZ, 0x2 ;  /* 0x00000002ff037424 */ /* 0x000fc800078e00ff */
[----:B------:R-:W-:-:S05]  /*0a10*/  IMAD.WIDE.U32 R2, R2, R3, c[0x0][0x168] ;  /* 0x00005a0002027625 */ /* 0x000fca00078e0003 */
[----:B------:R0:W-:Y:S02]  /*0a20*/  STG.E.U16 [R2.64], R6 ;  /* 0x0000000602007986 */ /* 0x0001e4000c101504 */
.L_x_11182:
[----:B------:R-:W-:-:S13]  /*0a30*/  ISETP.GE.AND P0, PT, R14, R15, PT ;  /* 0x0000000f0e00720c */ /* 0x000fda0003f06270 */
[----:B------:R-:W-:Y:S05]  /*0a40*/  @P0 BRA `(.L_x_11184) ;  /* 0x000000d000000947 */ /* 0x000fea0003800000 */
[----:B0-----:R-:W-:Y:S01]  /*0a50*/  IMAD.IADD R2, R17, 0x1, R14 ;  /* 0x0000000111027824 */ /* 0x001fe200078e020e */
[----:B------:R-:W-:Y:S01]  /*0a60*/  IADD3 R14, R14, 0x80, RZ ;  /* 0x000000800e0e7810 */ /* 0x000fe20007ffe0ff */
[----:B------:R-:W-:-:S04]  /*0a70*/  IMAD.MOV.U32 R3, RZ, RZ, 0x2 ;  /* 0x00000002ff037424 */ /* 0x000fc800078e00ff */
[----:B------:R-:W-:-:S05]  /*0a80*/  IMAD.WIDE.U32 R2, R2, R3, c[0x0][0x168] ;  /* 0x00005a0002027625 */ /* 0x000fca00078e0003 */
[----:B------:R0:W-:Y:S02]  /*0a90*/  STG.E.U16 [R2.64], R4 ;  /* 0x0000000402007986 */ /* 0x0001e4000c101504 */
.L_x_11183:
        /* <DEDUP_REMOVED lines=8> */
.L_x_11184:
[----:B------:R-:W-:Y:S05]  /*0b20*/  BSYNC B1 ;  /* 0x0000000000017941 */ /* 0x000fea0003800000 */
.L_x_11180:
[----:B------:R-:W-:-:S13]  /*0b30*/  ISETP.GE.AND P0, PT, R14, R15, PT ;  /* 0x0000000f0e00720c */ /* 0x000fda0003f06270 */
[----:B0-----:R-:W-:Y:S01]  /*0b40*/  @!P0 IMAD.IADD R2, R17, 0x1, R14 ;  /* 0x0000000111028824 */ /* 0x001fe200078e020e */
[----:B------:R-:W-:Y:S01]  /*0b50*/  @!P0 IADD3 R14, R14, 0x80, RZ ;  /* 0x000000800e0e8810 */ /* 0x000fe20007ffe0ff */
[----:B------:R-:W-:-:S04]  /*0b60*/  @!P0 IMAD.MOV.U32 R3, RZ, RZ, 0x2 ;  /* 0x00000002ff038424 */ /* 0x000fc800078e00ff */
[----:B------:R-:W-:-:S05]  /*0b70*/  @!P0 IMAD.WIDE.U32 R2, R2, R3, c[0x0][0x168] ;  /* 0x00005a0002028625 */ /* 0x000fca00078e0003 */
[----:B------:R0:W-:Y:S02]  /*0b80*/  @!P0 STG.E.U16 [R2.64], R7 ;  /* 0x0000000702008986 */ /* 0x0001e4000c101504 */
.L_x_11185:
[----:B------:R-:W-:Y:S05]  /*0b90*/  BSYNC B0 ;  /* 0x0000000000007941 */ /* 0x000fea0003800000 */
.L_x_11179:
        /* <DEDUP_REMOVED lines=8> */
.L_x_11186:
        /* <DEDUP_REMOVED lines=14> */
.L_x_19736:


//--------------------- .text._ZN2at6native29vectorized_elementwise_kernelILi4ENS0_13BUnaryFunctorIsssZZZNS0_18lshift_kernel_cudaERNS_18TensorIteratorBaseEENKUlvE_clEvENKUlvE3_clEvEUlssE_EESt5arrayIPcLm2EEEEviT0_T1_ --------------------------
	.section	.text._ZN2at6native29vectorized_elementwise_kernelILi4ENS0_13BUnaryFunctorIsssZZZNS0_18lshift_kernel_cudaERNS_18TensorIteratorBaseEENKUlvE_clEvENKUlvE3_clEvEUlssE_EESt5arrayIPcLm2EEEEviT0_T1_,"ax",@progbits
	.sectioninfo	@"SHI_REGISTERS=29"
	.align	128
        .global         _ZN2at6native29vectorized_elementwise_kernelILi4ENS0_13BUnaryFunctorIsssZZZNS0_18lshift_kernel_cudaERNS_18TensorIteratorBaseEENKUlvE_clEvENKUlvE3_clEvEUlssE_EESt5arrayIPcLm2EEEEviT0_T1_
        .type           _ZN2at6native29vectorized_elementwise_kernelILi4ENS0_13BUnaryFunctorIsssZZZNS0_18lshift_kernel_cudaERNS_18TensorIteratorBaseEENKUlvE_clEvENKUlvE3_clEvEUlssE_EESt5arrayIPcLm2EEEEviT0_T1_,@function
        .size           _ZN2at6native29vectorized_elementwise_kernelILi4ENS0_13BUnaryFunctorIsssZZZNS0_18lshift_kernel_cudaERNS_18TensorIteratorBaseEENKUlvE_clEvENKUlvE3_clEvEUlssE_EESt5arrayIPcLm2EEEEviT0_T1_,(.L_x_19737 - _ZN2at6native29vectorized_elementwise_kernelILi4ENS0_13BUnaryFunctorIsssZZZNS0_18lshift_kernel_cudaERNS_18TensorIteratorBaseEENKUlvE_clEvENKUlvE3_clEvEUlssE_EESt5arrayIPcLm2EEEEviT0_T1_)
        .other          _ZN2at6native29vectorized_elementwise_kernelILi4ENS0_13BUnaryFunctorIsssZZZNS0_18lshift_kernel_cudaERNS_18TensorIteratorBaseEENKUlvE_clEvENKUlvE3_clEvEUlssE_EESt5arrayIPcLm2EEEEviT0_T1_,@"STO_CUDA_ENTRY STV_DEFAULT"
_ZN2at6native29vectorized_elementwise_kernelILi4ENS0_13BUnaryFunctorIsssZZZNS0_18lshift_kernel_cudaERNS_18TensorIteratorBaseEENKUlvE_clEvENKUlvE3_clEvEUlssE_EESt5arrayIPcLm2EEEEviT0_T1_:
.text._ZN2at6native29vectorized_elementwise_kernelILi4ENS0_13BUnaryFunctorIsssZZZNS0_18lshift_kernel_cudaERNS_18TensorIteratorBaseEENKUlvE_clEvENKUlvE3_clEvEUlssE_EESt5arrayIPcLm2EEEEviT0_T1_:
        /* <DEDUP_REMOVED lines=21> */
[----:B------:R-:W2:Y:S04]  /*0150*/  LDG.E.64 R12, [R6.64] ;  /* 0x00000004060c7981 */ /* 0x000ea8000c1e1b00 */
[----:B------:R-:W3:Y:S01]  /*0160*/  LDG.E.64 R4, [R6.64+0x400] ;  /* 0x0004000406047981 */ /* 0x000ee2000c1e1b00 */
[----:B------:R-:W-:Y:S02]  /*0170*/  PRMT R0, R8, 0x9910, RZ ;  /* 0x0000991008007816 */ /* 0x000fe400000000ff */
[----:B--2---:R-:W-:Y:S02]  /*0180*/  PRMT R15, R13, 0x7732, RZ ;  /* 0x000077320d0f7816 */ /* 0x004fe400000000ff */
[C---:B------:R-:W-:Y:S02]  /*0190*/  PRMT R11, R12.reuse, 0x7732, RZ ;  /* 0x000077320c0b7816 */ /* 0x040fe400000000ff */
[----:B------:R-:W-:-:S02]  /*01a0*/  LOP3.LUT R9, R12, 0xffff, RZ, 0xc0, !PT ;  /* 0x0000ffff0c097812 */ /* 0x000fc400078ec0ff */
[----:B------:R-:W-:Y:S02]  /*01b0*/  LOP3.LUT R13, R13, 0xffff, RZ, 0xc0, !PT ;  /* 0x0000ffff0d0d7812 */ /* 0x000fe400078ec0ff */
[-C--:B------:R-:W-:Y:S02]  /*01c0*/  SHF.L.U32 R9, R9, R0.reuse, RZ ;  /* 0x0000000009097219 */ /* 0x080fe400000006ff */
[-C--:B------:R-:W-:Y:S02]  /*01d0*/  SHF.L.U32 R13, R13, R0.reuse, RZ ;  /* 0x000000000d0d7219 */ /* 0x080fe400000006ff */
[-C--:B------:R-:W-:Y:S02]  /*01e0*/  SHF.L.U32 R11, R11, R0.reuse, RZ ;  /* 0x000000000b0b7219 */ /* 0x080fe400000006ff */
[----:B------:R-:W-:Y:S02]  /*01f0*/  SHF.L.U32 R15, R15, R0, RZ ;  /* 0x000000000f0f7219 */ /* 0x000fe400000006ff */
[----:B---3--:R-:W-:-:S02]  /*0200*/  PRMT R8, R4, 0x7732, RZ ;  /* 0x0000773204087816 */ /* 0x008fc400000000ff */
[----:B------:R-:W-:Y:S02]  /*0210*/  PRMT R7, R9, 0x5410, R11 ;  /* 0x0000541009077816 */ /* 0x000fe4000000000b */
[----:B------:R-:W-:Y:S02]  /*0220*/  PRMT R6, R13, 0x5410, R15 ;  /* 0x000054100d067816 */ /* 0x000fe4000000000f */
[C---:B------:R-:W-:Y:S02]  /*0230*/  PRMT R13, R5.reuse, 0x7732, RZ ;  /* 0x00007732050d7816 */ /* 0x040fe400000000ff */
[----:B------:R-:W-:Y:S01]  /*0240*/  LOP3.LUT R11, R5, 0xffff, RZ, 0xc0, !PT ;  /* 0x0000ffff050b7812 */ /* 0x000fe200078ec0ff */
[----:B------:R-:W-:Y:S01]  /*0250*/  IMAD.MOV.U32 R5, RZ, RZ, R8 ;  /* 0x000000ffff057224 */ /* 0x000fe200078e0008 */
[----:B------:R-:W-:Y:S02]  /*0260*/  LOP3.LUT R9, R4, 0xffff, RZ, 0xc0, !PT ;  /* 0x0000ffff04097812 */ /* 0x000fe400078ec0ff */
[----:B------:R-:W-:-:S02]  /*0270*/  SHF.L.U32 R11, R11, R0, RZ ;  /* 0x000000000b0b7219 */ /* 0x000fc400000006ff */
[-C--:B------:R-:W-:Y:S02]  /*0280*/  SHF.L.U32 R9, R9, R0.reuse, RZ ;  /* 0x0000000009097219 */ /* 0x080fe400000006ff */
[-C--:B------:R-:W-:Y:S02]  /*0290*/  SHF.L.U32 R5, R5, R0.reuse, RZ ;  /* 0x0000000005057219 */ /* 0x080fe400000006ff */
[----:B------:R-:W-:Y:S02]  /*02a0*/  SHF.L.U32 R13, R13, R0, RZ ;  /* 0x000000000d0d7219 */ /* 0x000fe400000006ff */
[----:B------:R-:W-:Y:S02]  /*02b0*/  PRMT R4, R9, 0x5410, R5 ;  /* 0x0000541009047816 */ /* 0x000fe40000000005 */
[----:B------:R-:W-:Y:S02]  /*02c0*/  PRMT R0, R11, 0x5410, R13 ;  /* 0x000054100b007816 */ /* 0x000fe4000000000d */
.L_x_11188:
[----:B------:R-:W-:Y:S02]  /*02d0*/  IMAD.MOV.U32 R8, RZ, RZ, R7 ;  /* 0x000000ffff087224 */ /* 0x000fe400078e0007 */
[----:B------:R-:W-:-:S02]  /*02e0*/  IMAD.MOV.U32 R9, RZ, RZ, R6 ;  /* 0x000000ffff097224 */ /* 0x000fc400078e0006 */
[----:B------:R-:W-:-:S03]  /*02f0*/  IMAD.MOV.U32 R5, RZ, RZ, R0 ;  /* 0x000000ffff057224 */ /* 0x000fc600078e0000 */
[----:B------:R-:W-:Y:S04]  /*0300*/  STG.E.64 [R2.64], R8 ;  /* 0x0000000802007986 */ /* 0x000fe8000c101b04 */
[----:B------:R-:W-:Y:S01]  /*0310*/  STG.E.64 [R2.64+0x400], R4 ;  /* 0x0004000402007986 */ /* 0x000fe2000c101b04 */
[----:B------:R-:W-:Y:S05]  /*0320*/  EXIT ;  /* 0x000000000000794d */ /* 0x000fea0003800000 */
.L_x_11187:
        /* <DEDUP_REMOVED lines=87> */
.L_x_11189:
        /* <DEDUP_REMOVED lines=18> */
.L_x_11192:
[----:B0-----:R-:W-:-:S13]  /*09c0*/  ISETP.GE.AND P0, PT, R14, R15, PT ;  /* 0x0000000f0e00720c */ /* 0x001fda0003f06270 */
[----:B------:R-:W-:Y:S05]  /*09d0*/  @P0 BRA `(.L_x_11194) ;  /* 0x000000c000000947 */ /* 0x000fea0003800000 */
[----:B------:R-:W-:Y:S01]  /*09e0*/  IMAD.IADD R2, R17, 0x1, R14 ;  /* 0x0000000111027824 */ /* 0x000fe200078e020e */
[----:B------:R-:W-:Y:S01]  /*09f0*/  IADD3 R14, R14, 0x80, RZ ;  /* 0x000000800e0e7810 */ /* 0x000fe20007ffe0ff */
[----:B------:R-:W-:-:S04]  /*0a00*/  IMAD.MOV.U32 R3, RZ, RZ, 0x2 ;  /* 0x00000002ff037424 */ /* 0x000fc800078e00ff */
[----:B------:R-:W-:-:S05]  /*0a10*/  IMAD.WIDE.U32 R2, R2, R3, c[0x0][0x168] ;  /* 0x00005a0002027625 */ /* 0x000fca00078e0003 */
[----:B------:R0:W-:Y:S02]  /*0a20*/  STG.E.U16 [R2.64], R6 ;  /* 0x0000000602007986 */ /* 0x0001e4000c101504 */
.L_x_11193:
[----:B------:R-:W-:-:S13]  /*0a30*/  ISETP.GE.AND P0, PT, R14, R15, PT ;  /* 0x0000000f0e00720c */ /* 0x000fda0003f06270 */
[----:B------:R-:W-:Y:S05]  /*0a40*/  @P0 BRA `(.L_x_11195) ;  /* 0x000000d000000947 */ /* 0x000fea0003800000 */
[----:B0-----:R-:W-:Y:S01]  /*0a50*/  IMAD.IADD R2, R17, 0x1, R14 ;  /* 0x0000000111027824 */ /* 0x001fe200078e020e */
[----:B------:R-:W-:Y:S01]  /*0a60*/  IADD3 R14, R14, 0x80, RZ ;  /* 0x000000800e0e7810 */ /* 0x000fe20007ffe0ff */
[----:B------:R-:W-:-:S04]  /*0a70*/  IMAD.MOV.U32 R3, RZ, RZ, 0x2 ;  /* 0x00000002ff037424 */ /* 0x000fc800078e00ff */
[----:B------:R-:W-:-:S05]  /*0a80*/  IMAD.WIDE.U32 R2, R2, R3, c[0x0][0x168] ;  /* 0x00005a0002027625 */ /* 0x000fca00078e0003 */
[----:B------:R0:W-:Y:S02]  /*0a90*/  STG.E.U16 [R2.64], R4 ;  /* 0x0000000402007986 */ /* 0x0001e4000c101504 */
.L_x_11194:
        /* <DEDUP_REMOVED lines=8> */
.L_x_11195:
[----:B------:R-:W-:Y:S05]  /*0b20*/  BSYNC B1 ;  /* 0x0000000000017941 */ /* 0x000fea0003800000 */
.L_x_11191:
[----:B------:R-:W-:-:S13]  /*0b30*/  ISETP.GE.AND P0, PT, R14, R15, PT ;  /* 0x0000000f0e00720c */ /* 0x000fda0003f06270 */
[----:B0-----:R-:W-:Y:S01]  /*0b40*/  @!P0 IMAD.IADD R2, R17, 0x1, R14 ;  /* 0x0000000111028824 */ /* 0x001fe200078e020e */
[----:B------:R-:W-:Y:S01]  /*0b50*/  @!P0 IADD3 R14, R14, 0x80, RZ ;  /* 0x000000800e0e8810 */ /* 0x000fe20007ffe0ff */
[----:B------:R-:W-:-:S04]  /*0b60*/  @!P0 IMAD.MOV.U32 R3, RZ, RZ, 0x2 ;  /* 0x00000002ff038424 */ /* 0x000fc800078e00ff */
[----:B------:R-:W-:-:S05]  /*0b70*/  @!P0 IMAD.WIDE.U32 R2, R2, R3, c[0x0][0x168] ;  /* 0x00005a0002028625 */ /* 0x000fca00078e0003 */
[----:B------:R0:W-:Y:S02]  /*0b80*/  @!P0 STG.E.U16 [R2.64], R7 ;  /* 0x0000000702008986 */ /* 0x0001e4000c101504 */
.L_x_11196:
[----:B------:R-:W-:Y:S05]  /*0b90*/  BSYNC B0 ;  /* 0x0000000000007941 */ /* 0x000fea0003800000 */
.L_x_11190:
        /* <DEDUP_REMOVED lines=8> */
.L_x_11197:
        /* <DEDUP_REMOVED lines=14> */
.L_x_19737:


//--------------------- .text._ZN2at6native29vectorized_elementwise_kernelILi8ENS0_13BUnaryFunctorIsssZZZNS0_18lshift_kernel_cudaERNS_18TensorIteratorBaseEENKUlvE_clEvENKUlvE3_clEvEUlssE_EESt5arrayIPcLm2EEEEviT0_T1_ --------------------------
	.section	.text._ZN2at6native29vectorized_elementwise_kernelILi8ENS0_13BUnaryFunctorIsssZZZNS0_18lshift_kernel_cudaERNS_18TensorIteratorBaseEENKUlvE_clEvENKUlvE3_clEvEUlssE_EESt5arrayIPcLm2EEEEviT0_T1_,"ax",@progbits
	.sectioninfo	@"SHI_REGISTERS=4"
	.align	128
        .global         _ZN2at6native29vectorized_elementwise_kernelILi8ENS0_13BUnaryFunctorIsssZZZNS0_18lshift_kernel_cudaERNS_18TensorIteratorBaseEENKUlvE_clEvENKUlvE3_clEvEUlssE_EESt5arrayIPcLm2EEEEviT0_T1_
        .type           _ZN2at6native29vectorized_elementwise_kernelILi8ENS0_13BUnaryFunctorIsssZZZNS0_18lshift_kernel_cudaERNS_18TensorIteratorBaseEENKUlvE_clEvENKUlvE3_clEvEUlssE_EESt5arrayIPcLm2EEEEviT0_T1_,@function
        .size           _ZN2at6native29vectorized_elementwise_kernelILi8ENS0_13BUnaryFunctorIsssZZZNS0_18lshift_kernel_cudaERNS_18TensorIteratorBaseEENKUlvE_clEvENKUlvE3_clEvEUlssE_EESt5arrayIPcLm2EEEEviT0_T1_,(.L_x_19738 - _ZN2at6native29vectorized_elementwise_kernelILi8ENS0_13BUnaryFunctorIsssZZZNS0_18lshift_kernel_cudaERNS_18TensorIteratorBaseEENKUlvE_clEvENKUlvE3_clEvEUlssE_EESt5arrayIPcLm2EEEEviT0_T1_)
        .other          _ZN2at6native29vectorized_elementwise_kernelILi8ENS0_13BUnaryFunctorIsssZZZNS0_18lshift_kernel_cudaERNS_18TensorIteratorBaseEENKUlvE_clEvENKUlvE3_clEvEUlssE_EESt5arrayIPcLm2EEEEviT0_T1_,@"STO_CUDA_ENTRY STV_DEFAULT"
_ZN2at6native29vectorized_elementwise_kernelILi8ENS0_13BUnaryFunctorIsssZZZNS0_18lshift_kernel_cudaERNS_18TensorIteratorBaseEENKUlvE_clEvENKUlvE3_clEvEUlssE_EESt5arrayIPcLm2EEEEviT0_T1_:
.text._ZN2at6native29vectorized_elementwise_kernelILi8ENS0_13BUnaryFunctorIsssZZZNS0_18lshift_kernel_cudaERNS_18TensorIteratorBaseEENKUlvE_clEvENKUlvE3_clEvEUlssE_EESt5arrayIPcLm2EEEEviT0_T1_:
[----:B------:R-:W-:Y:S02]  /*0000*/  MOV R1, c[0x0][0x28] ;  /* 0x00000a0000017a02 */ /* 0x000fe40000000f00 */
[----:B------:R-:W-:Y:S05]  /*0010*/  EXIT ;  /* 0x000000000000794d */ /* 0x000fea0003800000 */
.L_x_11198:
        /* <DEDUP_REMOVED lines=14> */
.L_x_19738:


//--------------------- .text._ZN2at6native18elementwise_kernelILi128ELi4EZNS0_15gpu_kernel_implINS0_13AUnaryFunctorIsssZZZNS0_18lshift_kernel_cudaERNS_18TensorIteratorBaseEENKUlvE_clEvENKUlvE3_clEvEUlssE_EEEEvS5_RKT_EUliE_EEviT1_ --------------------------
	.section	.text._ZN2at6native18elementwise_kernelILi128ELi4EZNS0_15gpu_kernel_implINS0_13AUnaryFunctorIsssZZZNS0_18lshift_kernel_cudaERNS_18TensorIteratorBaseEENKUlvE_clEvENKUlvE3_clEvEUlssE_EEEEvS5_RKT_EUliE_EEviT1_,"ax",@progbits
	.sectioninfo	@"SHI_REGISTERS=26"
	.align	128
        .global         _ZN2at6native18elementwise_kernelILi128ELi4EZNS0_15gpu_kernel_implINS0_13AUnaryFunctorIsssZZZNS0_18lshift_kernel_cudaERNS_18TensorIteratorBaseEENKUlvE_clEvENKUlvE3_clEvEUlssE_EEEEvS5_RKT_EUliE_EEviT1_
        .type           _ZN2at6native18elementwise_kernelILi128ELi4EZNS0_15gpu_kernel_implINS0_13AUnaryFunctorIsssZZZNS0_18lshift_kernel_cudaERNS_18TensorIteratorBaseEENKUlvE_clEvENKUlvE3_clEvEUlssE_EEEEvS5_RKT_EUliE_EEviT1_,@function
        .size           _ZN2at6native18elementwise_kernelILi128ELi4EZNS0_15gpu_kernel_implINS0_13AUnaryFunctorIsssZZZNS0_18lshift_kernel_cudaERNS_18TensorIteratorBaseEENKUlvE_clEvENKUlvE3_clEvEUlssE_EEEEvS5_RKT_EUliE_EEviT1_,(.L_x_19739 - _ZN2at6native18elementwise_kernelILi128ELi4EZNS0_15gpu_kernel_implINS0_13AUnaryFunctorIsssZZZNS0_18lshift_kernel_cudaERNS_18TensorIteratorBaseEENKUlvE_clEvENKUlvE3_clEvEUlssE_EEEEvS5_RKT_EUliE_EEviT1_)
        .other          _ZN2at6native18elementwise_kernelILi128ELi4EZNS0_15gpu_kernel_implINS0_13AUnaryFunctorIsssZZZNS0_18lshift_kernel_cudaERNS_18TensorIteratorBaseEENKUlvE_clEvENKUlvE3_clEvEUlssE_EEEEvS5_RKT_EUliE_EEviT1_,@"STO_CUDA_ENTRY STV_DEFAULT"
_ZN2at6native18elementwise_kernelILi128ELi4EZNS0_15gpu_kernel_implINS0_13AUnaryFunctorIsssZZZNS0_18lshift_kernel_cudaERNS_18TensorIteratorBaseEENKUlvE_clEvENKUlvE3_clEvEUlssE_EEEEvS5_RKT_EUliE_EEviT1_:
.text._ZN2at6native18elementwise_kernelILi128ELi4EZNS0_15gpu_kernel_implINS0_13AUnaryFunctorIsssZZZNS0_18lshift_kernel_cudaERNS_18TensorIteratorBaseEENKUlvE_clEvENKUlvE3_clEvEUlssE_EEEEvS5_RKT_EUliE_EEviT1_:
        /* <DEDUP_REMOVED lines=237> */
.L_x_11201:
        /* <DEDUP_REMOVED lines=18> */
.L_x_11205:
[----:B------:R0:W5:Y:S01]  /*0ff0*/  LDG.E.U8 R0, [R2.64] ;  /* 0x0000002402007981 */ /* 0x000162000c1e1100 */
[----:B------:R-:W-:Y:S05]  /*1000*/  BRA `(.L_x_11207) ;  /* 0x00000d7000007947 */ /* 0x000fea0003800000 */
.L_x_11204:
        /* <DEDUP_REMOVED lines=8> */
.L_x_11209:
[----:B------:R0:W5:Y:S01]  /*1090*/  LDG.E.U16 R0, [R2.64] ;  /* 0x0000002402007981 */ /* 0x000162000c1e1500 */
[----:B------:R-:W-:Y:S05]  /*10a0*/  BRA `(.L_x_11207) ;  /* 0x00000cd000007947 */ /* 0x000fea0003800000 */
.L_x_11208:
[----:B------:R0:W5:Y:S01]  /*10b0*/  LDG.E.U16 R0, [R2.64] ;  /* 0x0000002402007981 */ /* 0x000162000c1e1500 */
[----:B------:R-:W-:Y:S05]  /*10c0*/  BRA `(.L_x_11207) ;  /* 0x00000cb000007947 */ /* 0x000fea0003800000 */
.L_x_11203:
        /* <DEDUP_REMOVED lines=9> */
.L_x_11211:
[----:B------:R-:W2:Y:S02]  /*1160*/  LDG.E.U16 R4, [R2.64] ;  /* 0x0000002402047981 */ /* 0x000ea4000c1e1500 */
[----:B--2---:R-:W-:-:S06]  /*1170*/  HADD2.F32 R4, -RZ, R4.H0_H0 ;  /* 0x20000004ff047230 */ /* 0x004fcc0000004100 */
[----:B------:R-:W0:Y:S02]  /*1180*/  F2I.FTZ.TRUNC.NTZ R4, R4 ;  /* 0x0000000400047305 */ /* 0x000e24000021f100 */
[----:B0-----:R-:W-:Y:S01]  /*1190*/  PRMT R0, R4, 0x7610, R0 ;  /* 0x0000761004007816 */ /* 0x001fe20000000000 */
[----:B------:R-:W-:Y:S05]  /*11a0*/  BRA `(.L_x_11207) ;  /* 0x00000bd000007947 */ /* 0x000fea0003800000 */
.L_x_11210:
        /* <DEDUP_REMOVED lines=9> */
.L_x_11213:
[----:B------:R-:W2:Y:S02]  /*1240*/  LDG.E.U16 R2, [R2.64] ;  /* 0x0000002402027981 */ /* 0x000ea4000c1e1500 */
[----:B--2---:R-:W-:-:S06]  /*1250*/  HADD2.F32 R4, -RZ, R2.H0_H0 ;  /* 0x20000002ff047230 */ /* 0x004fcc0000004100 */
[----:B------:R-:W0:Y:S02]  /*1260*/  F2I.FTZ.TRUNC.NTZ R4, R4 ;  /* 0x0000000400047305 */ /* 0x000e24000021f100 */
[----:B0-----:R-:W-:Y:S01]  /*1270*/  PRMT R0, R4, 0x7610, R0 ;  /* 0x0000761004007816 */ /* 0x001fe20000000000 */
[----:B------:R-:W-:Y:S05]  /*1280*/  BRA `(.L_x_11207) ;  /* 0x00000af000007947 */ /* 0x000fea0003800000 */
.L_x_11212:
[----:B------:R-:W2:Y:S02]  /*1290*/  LDG.E.64 R2, [R2.64] ;  /* 0x0000002402027981 */ /* 0x000ea4000c1e1b00 */
[----:B--2---:R0:W1:Y:S01]  /*12a0*/  F2I.F64.TRUNC R0, R2 ;  /* 0x0000000200007311 */ /* 0x004062000030d100 */
[----:B------:R-:W-:Y:S05]  /*12b0*/  BRA `(.L_x_11207) ;  /* 0x00000ac000007947 */ /* 0x000fea0003800000 */
.L_x_11202:
        /* <DEDUP_REMOVED lines=12> */
.L_x_11216:
[----:B------:R-:W2:Y:S02]  /*1380*/  LDG.E.64 R2, [R2.64] ;  /* 0x0000002402027981 */ /* 0x000ea4000c1e1b00 */
[----:B--2---:R0:W1:Y:S01]  /*1390*/  F2I.F64.TRUNC R0, R2 ;  /* 0x0000000200007311 */ /* 0x004062000030d100 */
[----:B------:R-:W-:Y:S05]  /*13a0*/  BRA `(.L_x_11207) ;  /* 0x000009d000007947 */ /* 0x000fea0003800000 */
.L_x_11215:
        /* <DEDUP_REMOVED lines=28> */
.L_x_11218:
        /* <DEDUP_REMOVED lines=15> */
.L_x_11217:
[----:B------:R-:W2:Y:S02]  /*1660*/  LDG.E.U16 R2, [R2.64] ;  /* 0x0000002402027981 */ /* 0x000ea4000c1e1500 */
[----:B--2---:R-:W-:-:S04]  /*1670*/  PRMT R2, RZ, 0x5410, R2 ;  /* 0x00005410ff027816 */ /* 0x004fc80000000002 */
[----:B------:R0:W1:Y:S01]  /*1680*/  F2I.FTZ.TRUNC.NTZ R0, R2 ;  /* 0x0000000200007305 */ /* 0x000062000021f100 */
[----:B------:R-:W-:Y:S05]  /*1690*/  BRA `(.L_x_11207) ;  /* 0x000006e000007947 */ /* 0x000fea0003800000 */
.L_x_11214:
        /* <DEDUP_REMOVED lines=10> */
.L_x_11221:
        /* <DEDUP_REMOVED lines=21> */
.L_x_11225:
[----:B------:R-:W-:Y:S05]  /*1890*/  BSYNC B1 ;  /* 0x0000000000017941 */ /* 0x000fea0003800000 */
.L_x_11224:
[----:B------:R-:W-:Y:S01]  /*18a0*/  IMAD.SHL.U32 R2, R2, 0x100000, RZ ;  /* 0x0010000002027824 */ /* 0x000fe200078e00ff */
[----:B------:R-:W-:-:S04]  /*18b0*/  LEA R3, R0, 0x3b800000, 0x17 ;  /* 0x3b80000000037811 */ /* 0x000fc800078eb8ff */
[----:B------:R-:W-:Y:S02]  /*18c0*/  LOP3.LUT R4, R3, R2, R4, 0xfe, !PT ;  /* 0x0000000203047212 */ /* 0x000fe400078efe04 */
.L_x_11223:
[----:B------:R-:W-:Y:S05]  /*18d0*/  BSYNC B0 ;  /* 0x0000000000007941 */ /* 0x000fea0003800000 */
.L_x_11222:
[----:B------:R-:W0:Y:S02]  /*18e0*/  F2I.FTZ.TRUNC.NTZ R4, R4 ;  /* 0x0000000400047305 */ /* 0x000e24000021f100 */
[----:B0-----:R-:W-:Y:S01]  /*18f0*/  PRMT R0, R4, 0x7610, R0 ;  /* 0x0000761004007816 */ /* 0x001fe20000000000 */
[----:B------:R-:W-:Y:S05]  /*1900*/  BRA `(.L_x_11207) ;  /* 0x0000047000007947 */ /* 0x000fea0003800000 */
.L_x_11220:
        /* <DEDUP_REMOVED lines=21> */
.L_x_11229:
[----:B------:R-:W-:Y:S05]  /*1a60*/  BSYNC B1 ;  /* 0x0000000000017941 */ /* 0x000fea0003800000 */
.L_x_11228:
[----:B------:R-:W-:Y:S01]  /*1a70*/  IMAD.SHL.U32 R2, R2, 0x200000, RZ ;  /* 0x0020000002027824 */ /* 0x000fe200078e00ff */
[----:B------:R-:W-:-:S04]  /*1a80*/  LEA R3, R0, 0x37800000, 0x17 ;  /* 0x3780000000037811 */ /* 0x000fc800078eb8ff */
[----:B------:R-:W-:Y:S02]  /*1a90*/  LOP3.LUT R4, R3, R2, R4, 0xfe, !PT ;  /* 0x0000000203047212 */ /* 0x000fe400078efe04 */
.L_x_11227:
[----:B------:R-:W-:Y:S05]  /*1aa0*/  BSYNC B0 ;  /* 0x0000000000007941 */ /* 0x000fea0003800000 */
.L_x_11226:
[----:B------:R-:W0:Y:S02]  /*1ab0*/  F2I.FTZ.TRUNC.NTZ R4, R4 ;  /* 0x0000000400047305 */ /* 0x000e24000021f100 */
[----:B0-----:R-:W-:Y:S01]  /*1ac0*/  PRMT R0, R4, 0x7610, R0 ;  /* 0x0000761004007816 */ /* 0x001fe20000000000 */
[----:B------:R-:W-:Y:S05]  /*1ad0*/  BRA `(.L_x_11207) ;  /* 0x000002a000007947 */ /* 0x000fea0003800000 */
.L_x_11219:
        /* <DEDUP_REMOVED lines=14> */
.L_x_11233:
[----:B------:R-:W-:Y:S05]  /*1bc0*/  BSYNC B0 ;  /* 0x0000000000007941 */ /* 0x000fea0003800000 */
.L_x_11232:
[----:B------:R-:W0:Y:S02]  /*1bd0*/  F2I.FTZ.TRUNC.NTZ R4, R4 ;  /* 0x0000000400047305 */ /* 0x000e24000021f100 */
[----:B0-----:R-:W-:Y:S01]  /*1be0*/  PRMT R0, R4, 0x7610, R0 ;  /* 0x0000761004007816 */ /* 0x001fe20000000000 */
[----:B------:R-:W-:Y:S05]  /*1bf0*/  BRA `(.L_x_11207) ;  /* 0x0000018000007947 */ /* 0x000fea0003800000 */
.L_x_11206:
        /* <DEDUP_REMOVED lines=21> */
.L_x_11231:
[----:B------:R0:W5:Y:S01]  /*1d50*/  LDG.E.U16 R0, [R2.64] ;  /* 0x0000002402007981 */ /* 0x000162000c1e1500 */
[----:B------:R-:W-:Y:S05]  /*1d60*/  BRA `(.L_x_11207) ;  /* 0x0000001000007947 */ /* 0x000fea0003800000 */
.L_x_11230:
[----:B------:R0:W5:Y:S02]  /*1d70*/  LDG.E.U16 R0, [R2.64] ;  /* 0x0000002402007981 */ /* 0x000164000c1e1500 */
.L_x_11207:
[----:B------:R-:W2:Y:S01]  /*1d80*/  LDC.U8 R6, c[0x0][0x374] ;  /* 0x0000dd00ff067b82 */ /* 0x000ea20000000000 */
[C---:B01---5:R-:W-:Y:S02]  /*1d90*/  PRMT R3, R0.reuse, 0x9910, RZ ;  /* 0x0000991000037816 */ /* 0x063fe400000000ff */
[----:B------:R-:W-:-:S04]  /*1da0*/  LOP3.LUT R0, R0, 0xffff, RZ, 0xc0, !PT ;  /* 0x0000ffff00007812 */ /* 0x000fc800078ec0ff */
[----:B------:R-:W-:Y:S01]  /*1db0*/  ISETP.GT.U32.AND P0, PT, R0, 0xf, PT ;  /* 0x0000000f0000780c */ /* 0x000fe20003f04070 */
[----:B------:R-:W0:Y:S01]  /*1dc0*/  LDC.U16 R2, c[0x0][0x372] ;  /* 0x0000dc80ff027b82 */ /* 0x000e220000000400 */
[----:B--2---:R-:W-:-:S04]  /*1dd0*/  PRMT R4, R6, 0x9910, RZ ;  /* 0x0000991006047816 */ /* 0x004fc800000000ff */
[----:B------:R-:W-:Y:S02]  /*1de0*/  ISETP.GT.AND P1, PT, R4, 0x9, PT ;  /* 0x000000090400780c */ /* 0x000fe40003f24270 */
[----:B0-----:R-:W-:-:S04]  /*1df0*/  SHF.L.U32 R2, R2, R3, RZ ;  /* 0x0000000302027219 */ /* 0x001fc800000006ff */
        /* <DEDUP_REMOVED lines=12> */
.L_x_11237:
[----:B------:R0:W-:Y:S01]  /*1ec0*/  STG.E.U8 [R16.64], R5 ;  /* 0x0000000510007986 */ /* 0x0001e2000c101124 */
[----:B------:R-:W-:Y:S05]  /*1ed0*/  BRA `(.L_x_11239) ;  /* 0x00000dc000007947 */ /* 0x000fea0003800000 */
.L_x_11236:
        /* <DEDUP_REMOVED lines=10> */
.L_x_11241:
[----:B------:R-:W-:-:S05]  /*1f80*/  PRMT R3, R5, 0x9910, RZ ;  /* 0x0000991005037816 */ /* 0x000fca00000000ff */
[----:B------:R0:W-:Y:S01]  /*1f90*/  STG.E [R16.64], R3 ;  /* 0x0000000310007986 */ /* 0x0001e2000c101924 */
[----:B------:R-:W-:Y:S05]  /*1fa0*/  BRA `(.L_x_11239) ;  /* 0x00000cf000007947 */ /* 0x000fea0003800000 */
.L_x_11240:
[----:B------:R0:W-:Y:S01]  /*1fb0*/  STG.E.U16 [R16.64], R5 ;  /* 0x0000000510007986 */ /* 0x0001e2000c101524 */
[----:B------:R-:W-:Y:S05]  /*1fc0*/  BRA `(.L_x_11239) ;  /* 0x00000cd000007947 */ /* 0x000fea0003800000 */
.L_x_11235:
        /* <DEDUP_REMOVED lines=9> */
.L_x_11243:
[----:B------:R-:W0:Y:S02]  /*2060*/  I2F.S16 R0, R5 ;  /* 0x0000000500007306 */ /* 0x000e240000101400 */
[----:B0-----:R-:W-:-:S05]  /*2070*/  F2FP.PACK_AB R0, RZ, R0 ;  /* 0x00000000ff00723e */ /* 0x001fca00000000ff */
[----:B------:R0:W-:Y:S01]  /*2080*/  STG.E.U16 [R16.64], R0 ;  /* 0x0000000010007986 */ /* 0x0001e2000c101524 */
[----:B------:R-:W-:Y:S05]  /*2090*/  BRA `(.L_x_11239) ;  /* 0x00000c0000007947 */ /* 0x000fea0003800000 */
.L_x_11242:
        /* <DEDUP_REMOVED lines=10> */
.L_x_11245:
[----:B------:R-:W0:Y:S02]  /*2140*/  I2F.S16 R5, R5 ;  /* 0x0000000500057306 */ /* 0x000e240000101400 */
[----:B0-----:R-:W-:-:S04]  /*2150*/  F2FP.PACK_AB R3, RZ, R5 ;  /* 0x00000005ff03723e */ /* 0x001fc800000000ff */
[----:B------:R-:W-:-:S05]  /*2160*/  PRMT R3, R3, 0x5410, RZ ;  /* 0x0000541003037816 */ /* 0x000fca00000000ff */
[----:B------:R0:W-:Y:S01]  /*2170*/  STG.E [R16.64], R3 ;  /* 0x0000000310007986 */ /* 0x0001e2000c101924 */
[----:B------:R-:W-:Y:S05]  /*2180*/  BRA `(.L_x_11239) ;  /* 0x00000b1000007947 */ /* 0x000fea0003800000 */
.L_x_11244:
[----:B------:R-:W0:Y:S02]  /*2190*/  I2F.F64.S16 R2, R5 ;  /* 0x0000000500027312 */ /* 0x000e240000101c00 */
[----:B0-----:R0:W-:Y:S01]  /*21a0*/  STG.E.64 [R16.64], R2 ;  /* 0x0000000210007986 */ /* 0x0011e2000c101b24 */
[----:B------:R-:W-:Y:S05]  /*21b0*/  BRA `(.L_x_11239) ;  /* 0x00000ae000007947 */ /* 0x000fea0003800000 */
.L_x_11234:
        /* <DEDUP_REMOVED lines=13> */
.L_x_11248:
[----:B------:R-:W0:Y:S01]  /*2290*/  I2F.F64.S16 R4, R5 ;  /* 0x0000000500047312 */ /* 0x000e220000101c00 */
[----:B------:R-:W-:-:S05]  /*22a0*/  CS2R R6, SRZ ;  /* 0x0000000000067805 */ /* 0x000fca000001ff00 */
[----:B0-----:R0:W-:Y:S01]  /*22b0*/  STG.E.128 [R16.64], R4 ;  /* 0x0000000410007986 */ /* 0x0011e2000c101d24 */
[----:B------:R-:W-:Y:S05]  /*22c0*/  BRA `(.L_x_11239) ;  /* 0x000009d000007947 */ /* 0x000fea0003800000 */
.L_x_11247:
        /* <DEDUP_REMOVED lines=21> */
.L_x_11252:
[----:B------:R-:W-:Y:S05]  /*2420*/  BSYNC B0 ;  /* 0x0000000000007941 */ /* 0x000fea0003800000 */
.L_x_11251:
[----:B------:R-:W-:-:S05]  /*2430*/  LOP3.LUT R3, R0, R3, RZ, 0xfc, !PT ;  /* 0x0000000300037212 */ /* 0x000fca00078efcff */
[----:B------:R0:W-:Y:S01]  /*2440*/  STG.E.U8 [R16.64], R3 ;  /* 0x0000000310007986 */ /* 0x0001e2000c101124 */
[----:B------:R-:W-:Y:S05]  /*2450*/  BRA `(.L_x_11239) ;  /* 0x0000084000007947 */ /* 0x000fea0003800000 */
.L_x_11250:
        /* <DEDUP_REMOVED lines=13> */
.L_x_11254:
[----:B------:R-:W-:Y:S01]  /*2530*/  IMAD.MOV.U32 R0, RZ, RZ, 0x7f ;  /* 0x0000007fff007424 */ /* 0x000fe200078e00ff */
[----:B------:R-:W-:-:S04]  /*2540*/  ISETP.GT.U32.AND P0, PT, R2, 0x7f800000, PT ;  /* 0x7f8000000200780c */ /* 0x000fc80003f04070 */
[----:B------:R-:W-:-:S04]  /*2550*/  SEL R0, R0, 0x7c, P0 ;  /* 0x0000007c00007807 */ /* 0x000fc80000000000 */
.L_x_11255:
[----:B------:R-:W-:Y:S05]  /*2560*/  BSYNC B0 ;  /* 0x0000000000007941 */ /* 0x000fea0003800000 */
.L_x_11253:
[----:B------:R-:W-:-:S04]  /*2570*/  LOP3.LUT R2, R5, 0x80000000, RZ, 0xc0, !PT ;  /* 0x8000000005027812 */ /* 0x000fc800078ec0ff */
[----:B------:R-:W-:-:S04]  /*2580*/  SHF.R.U32.HI R3, RZ, 0x18, R2 ;  /* 0x00000018ff037819 */ /* 0x000fc80000011602 */
[----:B------:R-:W-:-:S05]  /*2590*/  LOP3.LUT R3, R0, R3, RZ, 0xfc, !PT ;  /* 0x0000000300037212 */ /* 0x000fca00078efcff */
[----:B------:R0:W-:Y:S01]  /*25a0*/  STG.E.U8 [R16.64], R3 ;  /* 0x0000000310007986 */ /* 0x0001e2000c101124 */
[----:B------:R-:W-:Y:S05]  /*25b0*/  BRA `(.L_x_11239) ;  /* 0x000006e000007947 */ /* 0x000fea0003800000 */
.L_x_11249:
[----:B------:R-:W0:Y:S02]  /*25c0*/  I2F.S16 R0, R5 ;  /* 0x0000000500007306 */ /* 0x000e240000101400 */
[----:B0-----:R-:W-:-:S05]  /*25d0*/  F2FP.BF16.PACK_AB R0, RZ, R0 ;  /* 0x00000000ff00723e */ /* 0x001fca00000010ff */
[----:B------:R0:W-:Y:S01]  /*25e0*/  STG.E.U16 [R16.64], R0 ;  /* 0x0000000010007986 */ /* 0x0001e2000c101524 */
[----:B------:R-:W-:Y:S05]  /*25f0*/  BRA `(.L_x_11239) ;  /* 0x000006a000007947 */ /* 0x000fea0003800000 */
.L_x_11246:
        /* <DEDUP_REMOVED lines=10> */
.L_x_11258:
        /* <DEDUP_REMOVED lines=17> */
.L_x_11261:
[----:B------:R-:W-:-:S04]  /*27b0*/  LOP3.LUT R2, R5, 0x80000000, RZ, 0xc0, !PT ;  /* 0x8000000005027812 */ /* 0x000fc800078ec0ff */
[----:B------:R-:W-:-:S04]  /*27c0*/  SHF.R.U32.HI R3, RZ, 0x18, R2 ;  /* 0x00000018ff037819 */ /* 0x000fc80000011602 */
[----:B------:R-:W-:-:S04]  /*27d0*/  LOP3.LUT R0, R0, R3, RZ, 0xfc, !PT ;  /* 0x0000000300007212 */ /* 0x000fc800078efcff */
[----:B------:R-:W-:Y:S02]  /*27e0*/  PRMT R8, R0, 0x7610, R8 ;  /* 0x0000761000087816 */ /* 0x000fe40000000008 */
.L_x_11260:
[----:B------:R-:W-:Y:S05]  /*27f0*/  BSYNC B0 ;  /* 0x0000000000007941 */ /* 0x000fea0003800000 */
.L_x_11259:
[----:B------:R0:W-:Y:S01]  /*2800*/  STG.E.U8 [R16.64], R8 ;  /* 0x0000000810007986 */ /* 0x0001e2000c101124 */
[----:B------:R-:W-:Y:S05]  /*2810*/  BRA `(.L_x_11239) ;  /* 0x0000048000007947 */ /* 0x000fea0003800000 */
.L_x_11257:
        /* <DEDUP_REMOVED lines=17> */
.L_x_11264:
[----:B------:R-:W-:-:S04]  /*2930*/  LOP3.LUT R2, R5, 0x80000000, RZ, 0xc0, !PT ;  /* 0x8000000005027812 */ /* 0x000fc800078ec0ff */
[----:B------:R-:W-:-:S04]  /*2940*/  SHF.R.U32.HI R3, RZ, 0x18, R2 ;  /* 0x00000018ff037819 */ /* 0x000fc80000011602 */
[----:B------:R-:W-:-:S04]  /*2950*/  LOP3.LUT R0, R0, R3, RZ, 0xfc, !PT ;  /* 0x0000000300007212 */ /* 0x000fc800078efcff */
[----:B------:R-:W-:Y:S02]  /*2960*/  PRMT R8, R0, 0x7610, R8 ;  /* 0x0000761000087816 */ /* 0x000fe40000000008 */
.L_x_11263:
[----:B------:R-:W-:Y:S05]  /*2970*/  BSYNC B0 ;  /* 0x0000000000007941 */ /* 0x000fea0003800000 */
.L_x_11262:
[----:B------:R0:W-:Y:S01]  /*2980*/  STG.E.U8 [R16.64], R8 ;  /* 0x0000000810007986 */ /* 0x0001e2000c101124 */
[----:B------:R-:W-:Y:S05]  /*2990*/  BRA `(.L_x_11239) ;  /* 0x0000030000007947 */ /* 0x000fea0003800000 */
.L_x_11256:
        /* <DEDUP_REMOVED lines=22> */
.L_x_11238:
        /* <DEDUP_REMOVED lines=20> */
.L_x_11266:
[----:B------:R-:W-:-:S04]  /*2c40*/  PRMT R2, R5, 0x9910, RZ ;  /* 0x0000991005027816 */ /* 0x000fc800000000ff */
[----:B------:R-:W-:-:S05]  /*2c50*/  SHF.R.S32.HI R3, RZ, 0x1f, R2 ;  /* 0x0000001fff037819 */ /* 0x000fca0000011402 */
[----:B------:R0:W-:Y:S01]  /*2c60*/  STG.E.64 [R16.64], R2 ;  /* 0x0000000210007986 */ /* 0x0001e2000c101b24 */
[----:B------:R-:W-:Y:S05]  /*2c70*/  BRA `(.L_x_11239) ;  /* 0x0000002000007947 */ /* 0x000fea0003800000 */
.L_x_11265:
[----:B------:R-:W-:-:S05]  /*2c80*/  PRMT R3, R5, 0x9910, RZ ;  /* 0x0000991005037816 */ /* 0x000fca00000000ff */
[----:B------:R0:W-:Y:S02]  /*2c90*/  STG.E [R16.64], R3 ;  /* 0x0000000310007986 */ /* 0x0001e4000c101924 */
.L_x_11239:
[----:B------:R-:W-:-:S05]  /*2ca0*/  IMAD R18, R18, 0x200, R23 ;  /* 0x0000020012127824 */ /* 0x000fca00078e0217 */
[----:B------:R-:W-:Y:S02]  /*2cb0*/  IADD3 R19, R18, 0x80, RZ ;  /* 0x0000008012137810 */ /* 0x000fe40007ffe0ff */
.L_x_11200:
[----:B------:R-:W-:Y:S05]  /*2cc0*/  BSYNC B6 ;  /* 0x0000000000067941 */ /* 0x000fea0003800000 */
.L_x_11199:
        /* <DEDUP_REMOVED lines=231> */
.L_x_11269:
        /* <DEDUP_REMOVED lines=18> */
.L_x_11273:
[----:B------:R0:W5:Y:S01]  /*3c60*/  LDG.E.U8 R0, [R2.64] ;  /* 0x0000002402007981 */ /* 0x000162000c1e1100 */
[----:B------:R-:W-:Y:S05]  /*3c70*/  BRA `(.L_x_11275) ;  /* 0x00000d7000007947 */ /* 0x000fea0003800000 */
.L_x_11272:
        /* <DEDUP_REMOVED lines=8> */
.L_x_11277:
[----:B------:R0:W5:Y:S01]  /*3d00*/  LDG.E.U16 R0, [R2.64] ;  /* 0x0000002402007981 */ /* 0x000162000c1e1500 */
[----:B------:R-:W-:Y:S05]  /*3d10*/  BRA `(.L_x_11275) ;  /* 0x00000cd000007947 */ /* 0x000fea0003800000 */
.L_x_11276:
[----:B------:R0:W5:Y:S01]  /*3d20*/  LDG.E.U16 R0, [R2.64] ;  /* 0x0000002402007981 */ /* 0x000162000c1e1500 */
[----:B------:R-:W-:Y:S05]  /*3d30*/  BRA `(.L_x_11275) ;  /* 0x00000cb000007947 */ /* 0x000fea0003800000 */
.L_x_11271:
        /* <DEDUP_REMOVED lines=9> */
.L_x_11279:
[----:B------:R-:W2:Y:S02]  /*3dd0*/  LDG.E.U16 R4, [R2.64] ;  /* 0x0000002402047981 */ /* 0x000ea4000c1e1500 */
[----:B--2---:R-:W-:-:S06]  /*3de0*/  HADD2.F32 R4, -RZ, R4.H0_H0 ;  /* 0x20000004ff047230 */ /* 0x004fcc0000004100 */
[----:B------:R-:W0:Y:S02]  /*3df0*/  F2I.FTZ.TRUNC.NTZ R4, R4 ;  /* 0x0000000400047305 */ /* 0x000e24000021f100 */
[----:B0-----:R-:W-:Y:S01]  /*3e00*/  PRMT R0, R4, 0x7610, R0 ;  /* 0x0000761004007816 */ /* 0x001fe20000000000 */
[----:B------:R-:W-:Y:S05]  /*3e10*/  BRA `(.L_x_11275) ;  /* 0x00000bd000007947 */ /* 0x000fea0003800000 */
.L_x_11278:
        /* <DEDUP_REMOVED lines=9> */
.L_x_11281:
[----:B------:R-:W2:Y:S02]  /*3eb0*/  LDG.E.U16 R2, [R2.64] ;  /* 0x0000002402027981 */ /* 0x000ea4000c1e1500 */
[----:B--2---:R-:W-:-:S06]  /*3ec0*/  HADD2.F32 R4, -RZ, R2.H0_H0 ;  /* 0x20000002ff047230 */ /* 0x004fcc0000004100 */
[----:B------:R-:W0:Y:S02]  /*3ed0*/  F2I.FTZ.TRUNC.NTZ R4, R4 ;  /* 0x0000000400047305 */ /* 0x000e24000021f100 */
[----:B0-----:R-:W-:Y:S01]  /*3ee0*/  PRMT R0, R4, 0x7610, R0 ;  /* 0x0000761004007816 */ /* 0x001fe20000000000 */
[----:B------:R-:W-:Y:S05]  /*3ef0*/  BRA `(.L_x_11275) ;  /* 0x00000af000007947 */ /* 0x000fea0003800000 */
.L_x_11280:
[----:B------:R-:W2:Y:S02]  /*3f00*/  LDG.E.64 R2, [R2.64] ;  /* 0x0000002402027981 */ /* 0x000ea4000c1e1b00 */
[----:B--2---:R0:W1:Y:S01]  /*3f10*/  F2I.F64.TRUNC R0, R2 ;  /* 0x0000000200007311 */ /* 0x004062000030d100 */
[----:B------:R-:W-:Y:S05]  /*3f20*/  BRA `(.L_x_11275) ;  /* 0x00000ac000007947 */ /* 0x000fea0003800000 */
.L_x_11270:
        /* <DEDUP_REMOVED lines=12> */
.L_x_11284:
[----:B------:R-:W2:Y:S02]  /*3ff0*/  LDG.E.64 R2, [R2.64] ;  /* 0x0000002402027981 */ /* 0x000ea4000c1e1b00 */
[----:B--2---:R0:W1:Y:S01]  /*4000*/  F2I.F64.TRUNC R0, R2 ;  /* 0x0000000200007311 */ /* 0x004062000030d100 */
[----:B------:R-:W-:Y:S05]  /*4010*/  BRA `(.L_x_11275) ;  /* 0x000009d000007947 */ /* 0x000fea0003800000 */
.L_x_11283:
        /* <DEDUP_REMOVED lines=28> */
.L_x_11286:
        /* <DEDUP_REMOVED lines=15> */
.L_x_11285:
[----:B------:R-:W2:Y:S02]  /*42d0*/  LDG.E.U16 R2, [R2.64] ;  /* 0x0000002402027981 */ /* 0x000ea4000c1e1500 */
[----:B--2---:R-:W-:-:S04]  /*42e0*/  PRMT R2, RZ, 0x5410, R2 ;  /* 0x00005410ff027816 */ /* 0x004fc80000000002 */
[----:B------:R0:W1:Y:S01]  /*42f0*/  F2I.FTZ.TRUNC.NTZ R0, R2 ;  /* 0x0000000200007305 */ /* 0x000062000021f100 */
[----:B------:R-:W-:Y:S05]  /*4300*/  BRA `(.L_x_11275) ;  /* 0x000006e000007947 */ /* 0x000fea0003800000 */
.L_x_11282:
        /* <DEDUP_REMOVED lines=10> */
.L_x_11289:
        /* <DEDUP_REMOVED lines=21> */
.L_x_11293:
[----:B------:R-:W-:Y:S05]  /*4500*/  BSYNC B1 ;  /* 0x0000000000017941 */ /* 0x000fea0003800000 */
.L_x_11292:
[----:B------:R-:W-:Y:S01]  /*4510*/  IMAD.SHL.U32 R2, R2, 0x100000, RZ ;  /* 0x0010000002027824 */ /* 0x000fe200078e00ff */
[----:B------:R-:W-:-:S04]  /*4520*/  LEA R3, R0, 0x3b800000, 0x17 ;  /* 0x3b80000000037811 */ /* 0x000fc800078eb8ff */
[----:B------:R-:W-:Y:S02]  /*4530*/  LOP3.LUT R4, R3, R2, R4, 0xfe, !PT ;  /* 0x0000000203047212 */ /* 0x000fe400078efe04 */
.L_x_11291:
[----:B------:R-:W-:Y:S05]  /*4540*/  BSYNC B0 ;  /* 0x0000000000007941 */ /* 0x000fea0003800000 */
.L_x_11290:
[----:B------:R-:W0:Y:S02]  /*4550*/  F2I.FTZ.TRUNC.NTZ R4, R4 ;  /* 0x0000000400047305 */ /* 0x000e24000021f100 */
[----:B0-----:R-:W-:Y:S01]  /*4560*/  PRMT R0, R4, 0x7610, R0 ;  /* 0x0000761004007816 */ /* 0x001fe20000000000 */
[----:B------:R-:W-:Y:S05]  /*4570*/  BRA `(.L_x_11275) ;  /* 0x0000047000007947 */ /* 0x000fea0003800000 */
.L_x_11288:
        /* <DEDUP_REMOVED lines=21> */
.L_x_11297:
[----:B------:R-:W-:Y:S05]  /*46d0*/  BSYNC B1 ;  /* 0x0000000000017941 */ /* 0x000fea0003800000 */
.L_x_11296:
[----:B------:R-:W-:Y:S01]  /*46e0*/  IMAD.SHL.U32 R2, R2, 0x200000, RZ ;  /* 0x0020000002027824 */ /* 0x000fe200078e00ff */
[----:B------:R-:W-:-:S04]  /*46f0*/  LEA R3, R0, 0x37800000, 0x17 ;  /* 0x3780000000037811 */ /* 0x000fc800078eb8ff */
[----:B------:R-:W-:Y:S02]  /*4700*/  LOP3.LUT R4, R3, R2, R4, 0xfe, !PT ;  /* 0x0000000203047212 */ /* 0x000fe400078efe04 */
.L_x_11295:
[----:B------:R-:W-:Y:S05]  /*4710*/  BSYNC B0 ;  /* 0x0000000000007941 */ /* 0x000fea0003800000 */
.L_x_11294:
[----:B------:R-:W0:Y:S02]  /*4720*/  F2I.FTZ.TRUNC.NTZ R4, R4 ;  /* 0x0000000400047305 */ /* 0x000e24000021f100 */
[----:B0-----:R-:W-:Y:S01]  /*4730*/  PRMT R0, R4, 0x7610, R0 ;  /* 0x0000761004007816 */ /* 0x001fe20000000000 */
[----:B------:R-:W-:Y:S05]  /*4740*/  BRA `(.L_x_11275) ;  /* 0x000002a000007947 */ /* 0x000fea0003800000 */
.L_x_11287:
        /* <DEDUP_REMOVED lines=14> */
.L_x_11301:
[----:B------:R-:W-:Y:S05]  /*4830*/  BSYNC B0 ;  /* 0x0000000000007941 */ /* 0x000fea0003800000 */
.L_x_11300:
[----:B------:R-:W0:Y:S02]  /*4840*/  F2I.FTZ.TRUNC.NTZ R4, R4 ;  /* 0x0000000400047305 */ /* 0x000e24000021f100 */
[----:B0-----:R-:W-:Y:S01]  /*4850*/  PRMT R0, R4, 0x7610, R0 ;  /* 0x0000761004007816 */ /* 0x001fe20000000000 */
[----:B------:R-:W-:Y:S05]  /*4860*/  BRA `(.L_x_11275) ;  /* 0x0000018000007947 */ /* 0x000fea0003800000 */
.L_x_11274:
        /* <DEDUP_REMOVED lines=21> */
.L_x_11299:
[----:B------:R0:W5:Y:S01]  /*49c0*/  LDG.E.U16 R0, [R2.64] ;  /* 0x0000002402007981 */ /* 0x000162000c1e1500 */
[----:B------:R-:W-:Y:S05]  /*49d0*/  BRA `(.L_x_11275) ;  /* 0x0000001000007947 */ /* 0x000fea0003800000 */
.L_x_11298:
[----:B------:R0:W5:Y:S02]  /*49e0*/  LDG.E.U16 R0, [R2.64] ;  /* 0x0000002402007981 */ /* 0x000164000c1e1500 */
.L_x_11275:
[----:B------:R-:W2:Y:S01]  /*49f0*/  LDC.U8 R6, c[0x0][0x374] ;  /* 0x0000dd00ff067b82 */ /* 0x000ea20000000000 */
[C---:B-1---5:R-:W-:Y:S02]  /*4a00*/  PRMT R5, R0.reuse, 0x9910, RZ ;  /* 0x0000991000057816 */ /* 0x062fe400000000ff */
[----:B0-----:R-:W-:-:S03]  /*4a10*/  LOP3.LUT R2, R0, 0xffff, RZ, 0xc0, !PT ;  /* 0x0000ffff00027812 */ /* 0x001fc600078ec0ff */
[----:B------:R-:W-:Y:S01]  /*4a20*/  IMAD.MOV.U32 R0, RZ, RZ, R5 ;  /* 0x000000ffff007224 */ /* 0x000fe200078e0005 */
        /* <DEDUP_REMOVED lines=17> */
.L_x_11305:
[----:B------:R0:W-:Y:S01]  /*4b40*/  STG.E.U8 [R16.64], R5 ;  /* 0x0000000510007986 */ /* 0x0001e2000c101124 */
[----:B------:R-:W-:Y:S05]  /*4b50*/  BRA `(.L_x_11307) ;  /* 0x00000dc000007947 */ /* 0x000fea0003800000 */
.L_x_11304:
        /* <DEDUP_REMOVED lines=10> */
.L_x_11309:
[----:B------:R-:W-:-:S05]  /*4c00*/  PRMT R3, R5, 0x9910, RZ ;  /* 0x0000991005037816 */ /* 0x000fca00000000ff */
[----:B------:R0:W-:Y:S01]  /*4c10*/  STG.E [R16.64], R3 ;  /* 0x0000000310007986 */ /* 0x0001e2000c101924 */
[----:B------:R-:W-:Y:S05]  /*4c20*/  BRA `(.L_x_11307) ;  /* 0x00000cf000007947 */ /* 0x000fea0003800000 */
.L_x_11308:
[----:B------:R0:W-:Y:S01]  /*4c30*/  STG.E.U16 [R16.64], R5 ;  /* 0x0000000510007986 */ /* 0x0001e2000c101524 */
[----:B------:R-:W-:Y:S05]  /*4c40*/  BRA `(.L_x_11307) ;  /* 0x00000cd000007947 */ /* 0x000fea0003800000 */
.L_x_11303:
        /* <DEDUP_REMOVED lines=9> */
.L_x_11311:
[----:B------:R-:W0:Y:S02]  /*4ce0*/  I2F.S16 R0, R5 ;  /* 0x0000000500007306 */ /* 0x000e240000101400 */
[----:B0-----:R-:W-:-:S05]  /*4cf0*/  F2FP.PACK_AB R0, RZ, R0 ;  /* 0x00000000ff00723e */ /* 0x001fca00000000ff */
[----:B------:R0:W-:Y:S01]  /*4d00*/  STG.E.U16 [R16.64], R0 ;  /* 0x0000000010007986 */ /* 0x0001e2000c101524 */
[----:B------:R-:W-:Y:S05]  /*4d10*/  BRA `(.L_x_11307) ;  /* 0x00000c0000007947 */ /* 0x000fea0003800000 */
.L_x_11310:
        /* <DEDUP_REMOVED lines=10> */
.L_x_11313:
[----:B------:R-:W0:Y:S02]  /*4dc0*/  I2F.S16 R5, R5 ;  /* 0x0000000500057306 */ /* 0x000e240000101400 */
[----:B0-----:R-:W-:-:S04]  /*4dd0*/  F2FP.PACK_AB R3, RZ, R5 ;  /* 0x00000005ff03723e */ /* 0x001fc800000000ff */
[----:B------:R-:W-:-:S05]  /*4de0*/  PRMT R3, R3, 0x5410, RZ ;  /* 0x0000541003037816 */ /* 0x000fca00000000ff */
[----:B------:R0:W-:Y:S01]  /*4df0*/  STG.E [R16.64], R3 ;  /* 0x0000000310007986 */ /* 0x0001e2000c101924 */
[----:B------:R-:W-:Y:S05]  /*4e00*/  BRA `(.L_x_11307) ;  /* 0x00000b1000007947 */ /* 0x000fea0003800000 */
.L_x_11312:
[----:B------:R-:W0:Y:S02]  /*4e10*/  I2F.F64.S16 R2, R5 ;  /* 0x0000000500027312 */ /* 0x000e240000101c00 */
[----:B0-----:R0:W-:Y:S01]  /*4e20*/  STG.E.64 [R16.64], R2 ;  /* 0x0000000210007986 */ /* 0x0011e2000c101b24 */
[----:B------:R-:W-:Y:S05]  /*4e30*/  BRA `(.L_x_11307) ;  /* 0x00000ae000007947 */ /* 0x000fea0003800000 */
.L_x_11302:
        /* <DEDUP_REMOVED lines=13> */
.L_x_11316:
[----:B------:R-:W0:Y:S01]  /*4f10*/  I2F.F64.S16 R4, R5 ;  /* 0x0000000500047312 */ /* 0x000e220000101c00 */
[----:B------:R-:W-:-:S05]  /*4f20*/  CS2R R6, SRZ ;  /* 0x0000000000067805 */ /* 0x000fca000001ff00 */
[----:B0-----:R0:W-:Y:S01]  /*4f30*/  STG.E.128 [R16.64], R4 ;  /* 0x0000000410007986 */ /* 0x0011e2000c101d24 */
[----:B------:R-:W-:Y:S05]  /*4f40*/  BRA `(.L_x_11307) ;  /* 0x000009d000007947 */ /* 0x000fea0003800000 */
.L_x_11315:
        /* <DEDUP_REMOVED lines=21> */
.L_x_11320:
[----:B------:R-:W-:Y:S05]  /*50a0*/  BSYNC B0 ;  /* 0x0000000000007941 */ /* 0x000fea0003800000 */
.L_x_11319:
[----:B------:R-:W-:-:S05]  /*50b0*/  LOP3.LUT R3, R0, R3, RZ, 0xfc, !PT ;  /* 0x0000000300037212 */ /* 0x000fca00078efcff */
[----:B------:R0:W-:Y:S01]  /*50c0*/  STG.E.U8 [R16.64], R3 ;  /* 0x0000000310007986 */ /* 0x0001e2000c101124 */
[----:B------:R-:W-:Y:S05]  /*50d0*/  BRA `(.L_x_11307) ;  /* 0x0000084000007947 */ /* 0x000fea0003800000 */
.L_x_11318:
        /* <DEDUP_REMOVED lines=13> */
.L_x_11322:
[----:B------:R-:W-:Y:S01]  /*51b0*/  IMAD.MOV.U32 R0, RZ, RZ, 0x7f ;  /* 0x0000007fff007424 */ /* 0x000fe200078e00ff */
[----:B------:R-:W-:-:S04]  /*51c0*/  ISETP.GT.U32.AND P0, PT, R2, 0x7f800000, PT ;  /* 0x7f8000000200780c */ /* 0x000fc80003f04070 */
[----:B------:R-:W-:-:S04]  /*51d0*/  SEL R0, R0, 0x7c, P0 ;  /* 0x0000007c00007807 */ /* 0x000fc80000000000 */
.L_x_11323:
[----:B------:R-:W-:Y:S05]  /*51e0*/  BSYNC B0 ;  /* 0x0000000000007941 */ /* 0x000fea0003800000 */
.L_x_11321:
[----:B------:R-:W-:-:S04]  /*51f0*/  LOP3.LUT R2, R5, 0x80000000, RZ, 0xc0, !PT ;  /* 0x8000000005027812 */ /* 0x000fc800078ec0ff */
[----:B------:R-:W-:-:S04]  /*5200*/  SHF.R.U32.HI R3, RZ, 0x18, R2 ;  /* 0x00000018ff037819 */ /* 0x000fc80000011602 */
[----:B------:R-:W-:-:S05]  /*5210*/  LOP3.LUT R3, R0, R3, RZ, 0xfc, !PT ;  /* 0x0000000300037212 */ /* 0x000fca00078efcff */
[----:B------:R0:W-:Y:S01]  /*5220*/  STG.E.U8 [R16.64], R3 ;  /* 0x0000000310007986 */ /* 0x0001e2000c101124 */
[----:B------:R-:W-:Y:S05]  /*5230*/  BRA `(.L_x_11307) ;  /* 0x000006e000007947 */ /* 0x000fea0003800000 */
.L_x_11317:
[----:B------:R-:W0:Y:S02]  /*5240*/  I2F.S16 R0, R5 ;  /* 0x0000000500007306 */ /* 0x000e240000101400 */
[----:B0-----:R-:W-:-:S05]  /*5250*/  F2FP.BF16.PACK_AB R0, RZ, R0 ;  /* 0x00000000ff00723e */ /* 0x001fca00000010ff */
[----:B------:R0:W-:Y:S01]  /*5260*/  STG.E.U16 [R16.64], R0 ;  /* 0x0000000010007986 */ /* 0x0001e2000c101524 */
[----:B------:R-:W-:Y:S05]  /*5270*/  BRA `(.L_x_11307) ;  /* 0x000006a000007947 */ /* 0x000fea0003800000 */
.L_x_11314:
        /* <DEDUP_REMOVED lines=10> */
.L_x_11326:
        /* <DEDUP_REMOVED lines=17> */
.L_x_11329:
[----:B------:R-:W-:-:S04]  /*5430*/  LOP3.LUT R2, R5, 0x80000000, RZ, 0xc0, !PT ;  /* 0x8000000005027812 */ /* 0x000fc800078ec0ff */
[----:B------:R-:W-:-:S04]  /*5440*/  SHF.R.U32.HI R3, RZ, 0x18, R2 ;  /* 0x00000018ff037819 */ /* 0x000fc80000011602 */
[----:B------:R-:W-:-:S04]  /*5450*/  LOP3.LUT R0, R0, R3, RZ, 0xfc, !PT ;  /* 0x0000000300007212 */ /* 0x000fc800078efcff */
[----:B------:R-:W-:Y:S02]  /*5460*/  PRMT R8, R0, 0x7610, R8 ;  /* 0x0000761000087816 */ /* 0x000fe40000000008 */
.L_x_11328:
[----:B------:R-:W-:Y:S05]  /*5470*/  BSYNC B0 ;  /* 0x0000000000007941 */ /* 0x000fea0003800000 */
.L_x_11327:
[----:B------:R0:W-:Y:S01]  /*5480*/  STG.E.U8 [R16.64], R8 ;  /* 0x0000000810007986 */ /* 0x0001e2000c101124 */
[----:B------:R-:W-:Y:S05]  /*5490*/  BRA `(.L_x_11307) ;  /* 0x0000048000007947 */ /* 0x000fea0003800000 */
.L_x_11325:
        /* <DEDUP_REMOVED lines=17> */
.L_x_11332:
[----:B------:R-:W-:-:S04]  /*55b0*/  LOP3.LUT R2, R5, 0x80000000, RZ, 0xc0, !PT ;  /* 0x8000000005027812 */ /* 0x000fc800078ec0ff */
[----:B------:R-:W-:-:S04]  /*55c0*/  SHF.R.U32.HI R3, RZ, 0x18, R2 ;  /* 0x00000018ff037819 */ /* 0x000fc80000011602 */
[----:B------:R-:W-:-:S04]  /*55d0*/  LOP3.LUT R0, R0, R3, RZ, 0xfc, !PT ;  /* 0x0000000300007212 */ /* 0x000fc800078efcff */
[----:B------:R-:W-:Y:S02]  /*55e0*/  PRMT R8, R0, 0x7610, R8 ;  /* 0x0000761000087816 */ /* 0x000fe40000000008 */
.L_x_11331:
[----:B------:R-:W-:Y:S05]  /*55f0*/  BSYNC B0 ;  /* 0x0000000000007941 */ /* 0x000fea0003800000 */
.L_x_11330:
[----:B------:R0:W-:Y:S01]  /*5600*/  STG.E.U8 [R16.64], R8 ;  /* 0x0000000810007986 */ /* 0x0001e2000c101124 */
[----:B------:R-:W-:Y:S05]  /*5610*/  BRA `(.L_x_11307) ;  /* 0x0000030000007947 */ /* 0x000fea0003800000 */
.L_x_11324:
        /* <DEDUP_REMOVED lines=22> */
.L_x_11306:
        /* <DEDUP_REMOVED lines=20> */
.L_x_11334:
[----:B------:R-:W-:-:S04]  /*58c0*/  PRMT R2, R5, 0x9910, RZ ;  /* 0x0000991005027816 */ /* 0x000fc800000000ff */
[----:B------:R-:W-:-:S05]  /*58d0*/  SHF.R.S32.HI R3, RZ, 0x1f, R2 ;  /* 0x0000001fff037819 */ /* 0x000fca0000011402 */
[----:B------:R0:W-:Y:S01]  /*58e0*/  STG.E.64 [R16.64], R2 ;  /* 0x0000000210007986 */ /* 0x0001e2000c101b24 */
[----:B------:R-:W-:Y:S05]  /*58f0*/  BRA `(.L_x_11307) ;  /* 0x0000002000007947 */ /* 0x000fea0003800000 */
.L_x_11333:
[----:B------:R-:W-:-:S05]  /*5900*/  PRMT R3, R5, 0x9910, RZ ;  /* 0x0000991005037816 */ /* 0x000fca00000000ff */
[----:B------:R0:W-:Y:S02]  /*5910*/  STG.E [R16.64], R3 ;  /* 0x0000000310007986 */ /* 0x0001e4000c101924 */
.L_x_11307:
        /* <DEDUP_REMOVED lines=231> */
.L_x_11335:
        /* <DEDUP_REMOVED lines=18> */
.L_x_11339:
[----:B------:R0:W5:Y:S01]  /*68b0*/  LDG.E.U8 R0, [R2.64] ;  /* 0x0000002402007981 */ /* 0x000162000c1e1100 */
[----:B------:R-:W-:Y:S05]  /*68c0*/  BRA `(.L_x_11341) ;  /* 0x00000d7000007947 */ /* 0x000fea0003800000 */
.L_x_11338:
        /* <DEDUP_REMOVED lines=8> */
.L_x_11343:
[----:B------:R0:W5:Y:S01]  /*6950*/  LDG.E.U16 R0, [R2.64] ;  /* 0x0000002402007981 */ /* 0x000162000c1e1500 */
[----:B------:R-:W-:Y:S05]  /*6960*/  BRA `(.L_x_11341) ;  /* 0x00000cd000007947 */ /* 0x000fea0003800000 */
.L_x_11342:
[----:B------:R0:W5:Y:S01]  /*6970*/  LDG.E.U16 R0, [R2.64] ;  /* 0x0000002402007981 */ /* 0x000162000c1e1500 */
[----:B------:R-:W-:Y:S05]  /*6980*/  BRA `(.L_x_11341) ;  /* 0x00000cb000007947 */ /* 0x000fea0003800000 */
.L_x_11337:
        /* <DEDUP_REMOVED lines=9> */
.L_x_11345:
[----:B------:R-:W2:Y:S02]  /*6a20*/  LDG.E.U16 R4, [R2.64] ;  /* 0x0000002402047981 */ /* 0x000ea4000c1e1500 */
[----:B--2---:R-:W-:-:S06]  /*6a30*/  HADD2.F32 R4, -RZ, R4.H0_H0 ;  /* 0x20000004ff047230 */ /* 0x004fcc0000004100 */
[----:B------:R-:W0:Y:S02]  /*6a40*/  F2I.FTZ.TRUNC.NTZ R4, R4 ;  /* 0x0000000400047305 */ /* 0x000e24000021f100 */
[----:B0-----:R-:W-:Y:S01]  /*6a50*/  PRMT R0, R4, 0x7610, R0 ;  /* 0x0000761004007816 */ /* 0x001fe20000000000 */
[----:B------:R-:W-:Y:S05]  /*6a60*/  BRA `(.L_x_11341) ;  /* 0x00000bd000007947 */ /* 0x000fea0003800000 */
.L_x_11344:
        /* <DEDUP_REMOVED lines=9> */
.L_x_11347:
[----:B------:R-:W2:Y:S02]  /*6b00*/  LDG.E.U16 R2, [R2.64] ;  /* 0x0000002402027981 */ /* 0x000ea4000c1e1500 */
[----:B--2---:R-:W-:-:S06]  /*6b10*/  HADD2.F32 R4, -RZ, R2.H0_H0 ;  /* 0x20000002ff047230 */ /* 0x004fcc0000004100 */
[----:B------:R-:W0:Y:S02]  /*6b20*/  F2I.FTZ.TRUNC.NTZ R4, R4 ;  /* 0x0000000400047305 */ /* 0x000e24000021f100 */
[----:B0-----:R-:W-:Y:S01]  /*6b30*/  PRMT R0, R4, 0x7610, R0 ;  /* 0x0000761004007816 */ /* 0x001fe20000000000 */
[----:B------:R-:W-:Y:S05]  /*6b40*/  BRA `(.L_x_11341) ;  /* 0x00000af000007947 */ /* 0x000fea0003800000 */
.L_x_11346:
[----:B------:R-:W2:Y:S02]  /*6b50*/  LDG.E.64 R2, [R2.64] ;  /* 0x0000002402027981 */ /* 0x000ea4000c1e1b00 */
[----:B--2---:R0:W1:Y:S01]  /*6b60*/  F2I.F64.TRUNC R0, R2 ;  /* 0x0000000200007311 */ /* 0x004062000030d100 */
[----:B------:R-:W-:Y:S05]  /*6b70*/  BRA `(.L_x_11341) ;  /* 0x00000ac000007947 */ /* 0x000fea0003800000 */
.L_x_11336:
        /* <DEDUP_REMOVED lines=12> */
.L_x_11350:
[----:B------:R-:W2:Y:S02]  /*6c40*/  LDG.E.64 R2, [R2.64] ;  /* 0x0000002402027981 */ /* 0x000ea4000c1e1b00 */
[----:B--2---:R0:W1:Y:S01]  /*6c50*/  F2I.F64.TRUNC R0, R2 ;  /* 0x0000000200007311 */ /* 0x004062000030d100 */
[----:B------:R-:W-:Y:S05]  /*6c60*/  BRA `(.L_x_11341) ;  /* 0x000009d000007947 */ /* 0x000fea0003800000 */
.L_x_11349:
        /* <DEDUP_REMOVED lines=28> */
.L_x_11352:
        /* <DEDUP_REMOVED lines=15> */
.L_x_11351:
[----:B------:R-:W2:Y:S02]  /*6f20*/  LDG.E.U16 R2, [R2.64] ;  /* 0x0000002402027981 */ /* 0x000ea4000c1e1500 */
[----:B--2---:R-:W-:-:S04]  /*6f30*/  PRMT R2, RZ, 0x5410, R2 ;  /* 0x00005410ff027816 */ /* 0x004fc80000000002 */
[----:B------:R0:W1:Y:S01]  /*6f40*/  F2I.FTZ.TRUNC.NTZ R0, R2 ;  /* 0x0000000200007305 */ /* 0x000062000021f100 */
[----:B------:R-:W-:Y:S05]  /*6f50*/  BRA `(.L_x_11341) ;  /* 0x000006e000007947 */ /* 0x000fea0003800000 */
.L_x_11348:
        /* <DEDUP_REMOVED lines=10> */
.L_x_11355:
        /* <DEDUP_REMOVED lines=21> */
.L_x_11359:
[----:B------:R-:W-:Y:S05]  /*7150*/  BSYNC B1 ;  /* 0x0000000000017941 */ /* 0x000fea0003800000 */
.L_x_11358:
[----:B------:R-:W-:Y:S01]  /*7160*/  IMAD.SHL.U32 R2, R2, 0x100000, RZ ;  /* 0x0010000002027824 */ /* 0x000fe200078e00ff */
[----:B------:R-:W-:-:S04]  /*7170*/  LEA R3, R0, 0x3b800000, 0x17 ;  /* 0x3b80000000037811 */ /* 0x000fc800078eb8ff */
[----:B------:R-:W-:Y:S02]  /*7180*/  LOP3.LUT R4, R3, R2, R4, 0xfe, !PT ;  /* 0x0000000203047212 */ /* 0x000fe400078efe04 */
.L_x_11357:
[----:B------:R-:W-:Y:S05]  /*7190*/  BSYNC B0 ;  /* 0x0000000000007941 */ /* 0x000fea0003800000 */
.L_x_11356:
[----:B------:R-:W0:Y:S02]  /*71a0*/  F2I.FTZ.TRUNC.NTZ R4, R4 ;  /* 0x0000000400047305 */ /* 0x000e24000021f100 */
[----:B0-----:R-:W-:Y:S01]  /*71b0*/  PRMT R0, R4, 0x7610, R0 ;  /* 0x0000761004007816 */ /* 0x001fe20000000000 */
[----:B------:R-:W-:Y:S05]  /*71c0*/  BRA `(.L_x_11341) ;  /* 0x0000047000007947 */ /* 0x000fea0003800000 */
.L_x_11354:
        /* <DEDUP_REMOVED lines=21> */
.L_x_11363:
[----:B------:R-:W-:Y:S05]  /*7320*/  BSYNC B1 ;  /* 0x0000000000017941 */ /* 0x000fea0003800000 */
.L_x_11362:
[----:B------:R-:W-:Y:S01]  /*7330*/  IMAD.SHL.U32 R2, R2, 0x200000, RZ ;  /* 0x0020000002027824 */ /* 0x000fe200078e00ff */
[----:B------:R-:W-:-:S04]  /*7340*/  LEA R3, R0, 0x37800000, 0x17 ;  /* 0x3780000000037811 */ /* 0x000fc800078eb8ff */
[----:B------:R-:W-:Y:S02]  /*7350*/  LOP3.LUT R4, R3, R2, R4, 0xfe, !PT ;  /* 0x0000000203047212 */ /* 0x000fe400078efe04 */
.L_x_11361:
[----:B------:R-:W-:Y:S05]  /*7360*/  BSYNC B0 ;  /* 0x0000000000007941 */ /* 0x000fea0003800000 */
.L_x_11360:
[----:B------:R-:W0:Y:S02]  /*7370*/  F2I.FTZ.TRUNC.NTZ R4, R4 ;  /* 0x0000000400047305 */ /* 0x000e24000021f100 */
[----:B0-----:R-:W-:Y:S01]  /*7380*/  PRMT R0, R4, 0x7610, R0 ;  /* 0x0000761004007816 */ /* 0x001fe20000000000 */
[----:B------:R-:W-:Y:S05]  /*7390*/  BRA `(.L_x_11341) ;  /* 0x000002a000007947 */ /* 0x000fea0003800000 */
.L_x_11353:
        /* <DEDUP_REMOVED lines=14> */
.L_x_11367:
[----:B------:R-:W-:Y:S05]  /*7480*/  BSYNC B0 ;  /* 0x0000000000007941 */ /* 0x000fea0003800000 */
.L_x_11366:
[----:B------:R-:W0:Y:S02]  /*7490*/  F2I.FTZ.TRUNC.NTZ R4, R4 ;  /* 0x0000000400047305 */ /* 0x000e24000021f100 */
[----:B0-----:R-:W-:Y:S01]  /*74a0*/  PRMT R0, R4, 0x7610, R0 ;  /* 0x0000761004007816 */ /* 0x001fe20000000000 */
[----:B------:R-:W-:Y:S05]  /*74b0*/  BRA `(.L_x_11341) ;  /* 0x0000018000007947 */ /* 0x000fea0003800000 */
.L_x_11340:
        /* <DEDUP_REMOVED lines=21> */
.L_x_11365:
[----:B------:R0:W5:Y:S01]  /*7610*/  LDG.E.U16 R0, [R2.64] ;  /* 0x0000002402007981 */ /* 0x000162000c1e1500 */
[----:B------:R-:W-:Y:S05]  /*7620*/  BRA `(.L_x_11341) ;  /* 0x0000001000007947 */ /* 0x000fea0003800000 */
.L_x_11364:
[----:B------:R0:W5:Y:S02]  /*7630*/  LDG.E.U16 R0, [R2.64] ;  /* 0x0000002402007981 */ /* 0x000164000c1e1500 */
.L_x_11341:
        /* <DEDUP_REMOVED lines=21> */
.L_x_11371:
[----:B------:R0:W-:Y:S01]  /*7790*/  STG.E.U8 [R16.64], R5 ;  /* 0x0000000510007986 */ /* 0x0001e2000c101124 */
[----:B------:R-:W-:Y:S05]  /*77a0*/  BRA `(.L_x_11373) ;  /* 0x00000dc000007947 */ /* 0x000fea0003800000 */
.L_x_11370:
        /* <DEDUP_REMOVED lines=10> */
.L_x_11375:
[----:B------:R-:W-:-:S05]  /*7850*/  PRMT R3, R5, 0x9910, RZ ;  /* 0x0000991005037816 */ /* 0x000fca00000000ff */
[----:B------:R0:W-:Y:S01]  /*7860*/  STG.E [R16.64], R3 ;  /* 0x0000000310007986 */ /* 0x0001e2000c101924 */
[----:B------:R-:W-:Y:S05]  /*7870*/  BRA `(.L_x_11373) ;  /* 0x00000cf000007947 */ /* 0x000fea0003800000 */
.L_x_11374:
[----:B------:R0:W-:Y:S01]  /*7880*/  STG.E.U16 [R16.64], R5 ;  /* 0x0000000510007986 */ /* 0x0001e2000c101524 */
[----:B------:R-:W-:Y:S05]  /*7890*/  BRA `(.L_x_11373) ;  /* 0x00000cd000007947 */ /* 0x000fea0003800000 */
.L_x_11369:
        /* <DEDUP_REMOVED lines=9> */
.L_x_11377:
[----:B------:R-:W0:Y:S02]  /*7930*/  I2F.S16 R0, R5 ;  /* 0x0000000500007306 */ /* 0x000e240000101400 */
[----:B0-----:R-:W-:-:S05]  /*7940*/  F2FP.PACK_AB R0, RZ, R0 ;  /* 0x00000000ff00723e */ /* 0x001fca00000000ff */
[----:B------:R0:W-:Y:S01]  /*7950*/  STG.E.U16 [R16.64], R0 ;  /* 0x0000000010007986 */ /* 0x0001e2000c101524 */
[----:B------:R-:W-:Y:S05]  /*7960*/  BRA `(.L_x_11373) ;  /* 0x00000c0000007947 */ /* 0x000fea0003800000 */
.L_x_11376:
        /* <DEDUP_REMOVED lines=10> */
.L_x_11379:
[----:B------:R-:W0:Y:S02]  /*7a10*/  I2F.S16 R5, R5 ;  /* 0x0000000500057306 */ /* 0x000e240000101400 */
[----:B0-----:R-:W-:-:S04]  /*7a20*/  F2FP.PACK_AB R3, RZ, R5 ;  /* 0x00000005ff03723e */ /* 0x001fc800000000ff */
[----:B------:R-:W-:-:S05]  /*7a30*/  PRMT R3, R3, 0x5410, RZ ;  /* 0x0000541003037816 */ /* 0x000fca00000000ff */
[----:B------:R0:W-:Y:S01]  /*7a40*/  STG.E [R16.64], R3 ;  /* 0x0000000310007986 */ /* 0x0001e2000c101924 */
[----:B------:R-:W-:Y:S05]  /*7a50*/  BRA `(.L_x_11373) ;  /* 0x00000b1000007947 */ /* 0x000fea0003800000 */
.L_x_11378:
[----:B------:R-:W0:Y:S02]  /*7a60*/  I2F.F64.S16 R2, R5 ;  /* 0x0000000500027312 */ /* 0x000e240000101c00 */
[----:B0-----:R0:W-:Y:S01]  /*7a70*/  STG.E.64 [R16.64], R2 ;  /* 0x0000000210007986 */ /* 0x0011e2000c101b24 */
[----:B------:R-:W-:Y:S05]  /*7a80*/  BRA `(.L_x_11373) ;  /* 0x00000ae000007947 */ /* 0x000fea0003800000 */
.L_x_11368:
        /* <DEDUP_REMOVED lines=13> */
.L_x_11382:
[----:B------:R-:W0:Y:S01]  /*7b60*/  I2F.F64.S16 R4, R5 ;  /* 0x0000000500047312 */ /* 0x000e220000101c00 */
[----:B------:R-:W-:-:S05]  /*7b70*/  CS2R R6, SRZ ;  /* 0x0000000000067805 */ /* 0x000fca000001ff00 */
[----:B0-----:R0:W-:Y:S01]  /*7b80*/  STG.E.128 [R16.64], R4 ;  /* 0x0000000410007986 */ /* 0x0011e2000c101d24 */
[----:B------:R-:W-:Y:S05]  /*7b90*/  BRA `(.L_x_11373) ;  /* 0x000009d000007947 */ /* 0x000fea0003800000 */
.L_x_11381:
        /* <DEDUP_REMOVED lines=21> */
.L_x_11386:
[----:B------:R-:W-:Y:S05]  /*7cf0*/  BSYNC B0 ;  /* 0x0000000000007941 */ /* 0x000fea0003800000 */
.L_x_11385:
[----:B------:R-:W-:-:S05]  /*7d00*/  LOP3.LUT R3, R0, R3, RZ, 0xfc, !PT ;  /* 0x0000000300037212 */ /* 0x000fca00078efcff */
[----:B------:R0:W-:Y:S01]  /*7d10*/  STG.E.U8 [R16.64], R3 ;  /* 0x0000000310007986 */ /* 0x0001e2000c101124 */
[----:B------:R-:W-:Y:S05]  /*7d20*/  BRA `(.L_x_11373) ;  /* 0x0000084000007947 */ /* 0x000fea0003800000 */
.L_x_11384:
        /* <DEDUP_REMOVED lines=13> */
.L_x_11388:
[----:B------:R-:W-:Y:S01]  /*7e00*/  IMAD.MOV.U32 R0, RZ, RZ, 0x7f ;  /* 0x0000007fff007424 */ /* 0x000fe200078e00ff */
[----:B------:R-:W-:-:S04]  /*7e10*/  ISETP.GT.U32.AND P0, PT, R2, 0x7f800000, PT ;  /* 0x7f8000000200780c */ /* 0x000fc80003f04070 */
[----:B------:R-:W-:-:S04]  /*7e20*/  SEL R0, R0, 0x7c, P0 ;  /* 0x0000007c00007807 */ /* 0x000fc80000000000 */
.L_x_11389:
[----:B------:R-:W-:Y:S05]  /*7e30*/  BSYNC B0 ;  /* 0x0000000000007941 */ /* 0x000fea0003800000 */
.L_x_11387:
[----:B------:R-:W-:-:S04]  /*7e40*/  LOP3.LUT R2, R5, 0x80000000, RZ, 0xc0, !PT ;  /* 0x8000000005027812 */ /* 0x000fc800078ec0ff */
[----:B------:R-:W-:-:S04]  /*7e50*/  SHF.R.U32.HI R3, RZ, 0x18, R2 ;  /* 0x00000018ff037819 */ /* 0x000fc80000011602 */
[----:B------:R-:W-:-:S05]  /*7e60*/  LOP3.LUT R3, R0, R3, RZ, 0xfc, !PT ;  /* 0x0000000300037212 */ /* 0x000fca00078efcff */
[----:B------:R0:W-:Y:S01]  /*7e70*/  STG.E.U8 [R16.64], R3 ;  /* 0x0000000310007986 */ /* 0x0001e2000c101124 */
[----:B------:R-:W-:Y:S05]  /*7e80*/  BRA `(.L_x_11373) ;  /* 0x000006e000007947 */ /* 0x000fea0003800000 */
.L_x_11383:
[----:B------:R-:W0:Y:S02]  /*7e90*/  I2F.S16 R0, R5 ;  /* 0x0000000500007306 */ /* 0x000e240000101400 */
[----:B0-----:R-:W-:-:S05]  /*7ea0*/  F2FP.BF16.PACK_AB R0, RZ, R0 ;  /* 0x00000000ff00723e */ /* 0x001fca00000010ff */
[----:B------:R0:W-:Y:S01]  /*7eb0*/  STG.E.U16 [R16.64], R0 ;  /* 0x0000000010007986 */ /* 0x0001e2000c101524 */
[----:B------:R-:W-:Y:S05]  /*7ec0*/  BRA `(.L_x_11373) ;  /* 0x000006a000007947 */ /* 0x000fea0003800000 */
.L_x_11380:
        /* <DEDUP_REMOVED lines=10> */
.L_x_11392:
        /* <DEDUP_REMOVED lines=17> */
.L_x_11395:
[----:B------:R-:W-:-:S04]  /*8080*/  LOP3.LUT R2, R5, 0x80000000, RZ, 0xc0, !PT ;  /* 0x8000000005027812 */ /* 0x000fc800078ec0ff */
[----:B------:R-:W-:-:S04]  /*8090*/  SHF.R.U32.HI R3, RZ, 0x18, R2 ;  /* 0x00000018ff037819 */ /* 0x000fc80000011602 */
[----:B------:R-:W-:-:S04]  /*80a0*/  LOP3.LUT R0, R0, R3, RZ, 0xfc, !PT ;  /* 0x0000000300007212 */ /* 0x000fc800078efcff */
[----:B------:R-:W-:Y:S02]  /*80b0*/  PRMT R8, R0, 0x7610, R8 ;  /* 0x0000761000087816 */ /* 0x000fe40000000008 */
.L_x_11394:
[----:B------:R-:W-:Y:S05]  /*80c0*/  BSYNC B0 ;  /* 0x0000000000007941 */ /* 0x000fea0003800000 */
.L_x_11393:
[----:B------:R0:W-:Y:S01]  /*80d0*/  STG.E.U8 [R16.64], R8 ;  /* 0x0000000810007986 */ /* 0x0001e2000c101124 */
[----:B------:R-:W-:Y:S05]  /*80e0*/  BRA `(.L_x_11373) ;  /* 0x0000048000007947 */ /* 0x000fea0003800000 */
.L_x_11391:
        /* <DEDUP_REMOVED lines=17> */
.L_x_11398:
[----:B------:R-:W-:-:S04]  /*8200*/  LOP3.LUT R2, R5, 0x80000000, RZ, 0xc0, !PT ;  /* 0x8000000005027812 */ /* 0x000fc800078ec0ff */
[----:B------:R-:W-:-:S04]  /*8210*/  SHF.R.U32.HI R3, RZ, 0x18, R2 ;  /* 0x00000018ff037819 */ /* 0x000fc80000011602 */
[----:B------:R-:W-:-:S04]  /*8220*/  LOP3.LUT R0, R0, R3, RZ, 0xfc, !PT ;  /* 0x0000000300007212 */ /* 0x000fc800078efcff */
[----:B------:R-:W-:Y:S02]  /*8230*/  PRMT R8, R0, 0x7610, R8 ;  /* 0x0000761000087816 */ /* 0x000fe40000000008 */
.L_x_11397:
[----:B------:R-:W-:Y:S05]  /*8240*/  BSYNC B0 ;  /* 0x0000000000007941 */ /* 0x000fea0003800000 */
.L_x_11396:
[----:B------:R0:W-:Y:S01]  /*8250*/  STG.E.U8 [R16.64], R8 ;  /* 0x0000000810007986 */ /* 0x0001e2000c101124 */
[----:B------:R-:W-:Y:S05]  /*8260*/  BRA `(.L_x_11373) ;  /* 0x0000030000007947 */ /* 0x000fea0003800000 */
.L_x_11390:
        /* <DEDUP_REMOVED lines=22> */
.L_x_11372:
        /* <DEDUP_REMOVED lines=20> */
.L_x_11400:
[----:B------:R-:W-:-:S04]  /*8510*/  PRMT R2, R5, 0x9910, RZ ;  /* 0x0000991005027816 */ /* 0x000fc800000000ff */
[----:B------:R-:W-:-:S05]  /*8520*/  SHF.R.S32.HI R3, RZ, 0x1f, R2 ;  /* 0x0000001fff037819 */ /* 0x000fca0000011402 */
[----:B------:R0:W-:Y:S01]  /*8530*/  STG.E.64 [R16.64], R2 ;  /* 0x0000000210007986 */ /* 0x0001e2000c101b24 */
[----:B------:R-:W-:Y:S05]  /*8540*/  BRA `(.L_x_11373) ;  /* 0x0000002000007947 */ /* 0x000fea0003800000 */
.L_x_11399:
[----:B------:R-:W-:-:S05]  /*8550*/  PRMT R3, R5, 0x9910, RZ ;  /* 0x0000991005037816 */ /* 0x000fca00000000ff */
[----:B------:R0:W-:Y:S02]  /*8560*/  STG.E [R16.64], R3 ;  /* 0x0000000310007986 */ /* 0x0001e4000c101924 */
.L_x_11373:
[----:B------:R-:W-:Y:S02]  /*8570*/  IADD3 R19, R19, 0x80, RZ ;  /* 0x0000008013137810 */ /* 0x000fe40007ffe0ff */
.L_x_11268:
[----:B------:R-:W-:Y:S05]  /*8580*/  BSYNC B6 ;  /* 0x0000000000067941 */ /* 0x000fea0003800000 */
.L_x_11267:
        /* <DEDUP_REMOVED lines=230> */
.L_x_11401:
        /* <DEDUP_REMOVED lines=18> */
.L_x_11405:
[----:B------:R0:W5:Y:S01]  /*9510*/  LDG.E.U8 R0, [R2.64] ;  /* 0x0000002402007981 */ /* 0x000162000c1e1100 */
[----:B------:R-:W-:Y:S05]  /*9520*/  BRA `(.L_x_11407) ;  /* 0x00000d7000007947 */ /* 0x000fea0003800000 */
.L_x_11404:
        /* <DEDUP_REMOVED lines=8> */
.L_x_11409:
[----:B------:R0:W5:Y:S01]  /*95b0*/  LDG.E.U16 R0, [R2.64] ;  /* 0x0000002402007981 */ /* 0x000162000c1e1500 */
[----:B------:R-:W-:Y:S05]  /*95c0*/  BRA `(.L_x_11407) ;  /* 0x00000cd000007947 */ /* 0x000fea0003800000 */
.L_x_11408:
[----:B------:R0:W5:Y:S01]  /*95d0*/  LDG.E.U16 R0, [R2.64] ;  /* 0x0000002402007981 */ /* 0x000162000c1e1500 */
[----:B------:R-:W-:Y:S05]  /*95e0*/  BRA `(.L_x_11407) ;  /* 0x00000cb000007947 */ /* 0x000fea0003800000 */
.L_x_11403:
        /* <DEDUP_REMOVED lines=9> */
.L_x_11411:
[----:B------:R-:W2:Y:S02]  /*9680*/  LDG.E.U16 R4, [R2.64] ;  /* 0x0000002402047981 */ /* 0x000ea4000c1e1500 */
[----:B--2---:R-:W-:-:S06]  /*9690*/  HADD2.F32 R4, -RZ, R4.H0_H0 ;  /* 0x20000004ff047230 */ /* 0x004fcc0000004100 */
[----:B------:R-:W0:Y:S02]  /*96a0*/  F2I.FTZ.TRUNC.NTZ R4, R4 ;  /* 0x0000000400047305 */ /* 0x000e24000021f100 */
[----:B0-----:R-:W-:Y:S01]  /*96b0*/  PRMT R0, R4, 0x7610, R0 ;  /* 0x0000761004007816 */ /* 0x001fe20000000000 */
[----:B------:R-:W-:Y:S05]  /*96c0*/  BRA `(.L_x_11407) ;  /* 0x00000bd000007947 */ /* 0x000fea0003800000 */
.L_x_11410:
        /* <DEDUP_REMOVED lines=9> */
.L_x_11413:
[----:B------:R-:W2:Y:S02]  /*9760*/  LDG.E.U16 R2, [R2.64] ;  /* 0x0000002402027981 */ /* 0x000ea4000c1e1500 */
[----:B--2---:R-:W-:-:S06]  /*9770*/  HADD2.F32 R4, -RZ, R2.H0_H0 ;  /* 0x20000002ff047230 */ /* 0x004fcc0000004100 */
[----:B------:R-:W0:Y:S02]  /*9780*/  F2I.FTZ.TRUNC.NTZ R4, R4 ;  /* 0x0000000400047305 */ /* 0x000e24000021f100 */
[----:B0-----:R-:W-:Y:S01]  /*9790*/  PRMT R0, R4, 0x7610, R0 ;  /* 0x0000761004007816 */ /* 0x001fe20000000000 */
[----:B------:R-:W-:Y:S05]  /*97a0*/  BRA `(.L_x_11407) ;  /* 0x00000af000007947 */ /* 0x000fea0003800000 */
.L_x_11412:
[----:B------:R-:W2:Y:S02]  /*97b0*/  LDG.E.64 R2, [R2.64] ;  /* 0x0000002402027981 */ /* 0x000ea4000c1e1b00 */
[----:B--2---:R0:W1:Y:S01]  /*97c0*/  F2I.F64.TRUNC R0, R2 ;  /* 0x0000000200007311 */ /* 0x004062000030d100 */
[----:B------:R-:W-:Y:S05]  /*97d0*/  BRA `(.L_x_11407) ;  /* 0x00000ac000007947 */ /* 0x000fea0003800000 */
.L_x_11402:
        /* <DEDUP_REMOVED lines=12> */
.L_x_11416:
[----:B------:R-:W2:Y:S02]  /*98a0*/  LDG.E.64 R2, [R2.64] ;  /* 0x0000002402027981 */ /* 0x000ea4000c1e1b00 */
[----:B--2---:R0:W1:Y:S01]  /*98b0*/  F2I.F64.TRUNC R0, R2 ;  /* 0x0000000200007311 */ /* 0x004062000030d100 */
[----:B------:R-:W-:Y:S05]  /*98c0*/  BRA `(.L_x_11407) ;  /* 0x000009d000007947 */ /* 0x000fea0003800000 */
.L_x_11415:
        /* <DEDUP_REMOVED lines=28> */
.L_x_11418:
        /* <DEDUP_REMOVED lines=15> */
.L_x_11417:
[----:B------:R-:W2:Y:S02]  /*9b80*/  LDG.E.U16 R2, [R2.64] ;  /* 0x0000002402027981 */ /* 0x000ea4000c1e1500 */
[----:B--2---:R-:W-:-:S04]  /*9b90*/  PRMT R2, RZ, 0x5410, R2 ;  /* 0x00005410ff027816 */ /* 0x004fc80000000002 */
[----:B------:R0:W1:Y:S01]  /*9ba0*/  F2I.FTZ.TRUNC.NTZ R0, R2 ;  /* 0x0000000200007305 */ /* 0x000062000021f100 */
[----:B------:R-:W-:Y:S05]  /*9bb0*/  BRA `(.L_x_11407) ;  /* 0x000006e000007947 */ /* 0x000fea0003800000 */
.L_x_11414:
        /* <DEDUP_REMOVED lines=10> */
.L_x_11421:
        /* <DEDUP_REMOVED lines=21> */
.L_x_11425:
[----:B------:R-:W-:Y:S05]  /*9db0*/  BSYNC B1 ;  /* 0x0000000000017941 */ /* 0x000fea0003800000 */
.L_x_11424:
[----:B------:R-:W-:Y:S01]  /*9dc0*/  IMAD.SHL.U32 R2, R2, 0x100000, RZ ;  /* 0x0010000002027824 */ /* 0x000fe200078e00ff */
[----:B------:R-:W-:-:S04]  /*9dd0*/  LEA R3, R0, 0x3b800000, 0x17 ;  /* 0x3b80000000037811 */ /* 0x000fc800078eb8ff */
[----:B------:R-:W-:Y:S02]  /*9de0*/  LOP3.LUT R4, R3, R2, R4, 0xfe, !PT ;  /* 0x0000000203047212 */ /* 0x000fe400078efe04 */
.L_x_11423:
[----:B------:R-:W-:Y:S05]  /*9df0*/  BSYNC B0 ;  /* 0x0000000000007941 */ /* 0x000fea0003800000 */
.L_x_11422:
[----:B------:R-:W0:Y:S02]  /*9e00*/  F2I.FTZ.TRUNC.NTZ R4, R4 ;  /* 0x0000000400047305 */ /* 0x000e24000021f100 */
[----:B0-----:R-:W-:Y:S01]  /*9e10*/  PRMT R0, R4, 0x7610, R0 ;  /* 0x0000761004007816 */ /* 0x001fe20000000000 */
[----:B------:R-:W-:Y:S05]  /*9e20*/  BRA `(.L_x_11407) ;  /* 0x0000047000007947 */ /* 0x000fea0003800000 */
.L_x_11420:
        /* <DEDUP_REMOVED lines=21> */
.L_x_11429:
[----:B------:R-:W-:Y:S05]  /*9f80*/  BSYNC B1 ;  /* 0x0000000000017941 */ /* 0x000fea0003800000 */
.L_x_11428:
[----:B------:R-:W-:Y:S01]  /*9f90*/  IMAD.SHL.U32 R2, R2, 0x200000, RZ ;  /* 0x0020000002027824 */ /* 0x000fe200078e00ff */
[----:B------:R-:W-:-:S04]  /*9fa0*/  LEA R3, R0, 0x37800000, 0x17 ;  /* 0x3780000000037811 */ /* 0x000fc800078eb8ff */
[----:B------:R-:W-:Y:S02]  /*9fb0*/  LOP3.LUT R4, R3, R2, R4, 0xfe, !PT ;  /* 0x0000000203047212 */ /* 0x000fe400078efe04 */
.L_x_11427:
[----:B------:R-:W-:Y:S05]  /*9fc0*/  BSYNC B0 ;  /* 0x0000000000007941 */ /* 0x000fea0003800000 */
.L_x_11426:
[----:B------:R-:W0:Y:S02]  /*9fd0*/  F2I.FTZ.TRUNC.NTZ R4, R4 ;  /* 0x0000000400047305 */ /* 0x000e24000021f100 */
[----:B0-----:R-:W-:Y:S01]  /*9fe0*/  PRMT R0, R4, 0x7610, R0 ;  /* 0x0000761004007816 */ /* 0x001fe20000000000 */
[----:B------:R-:W-:Y:S05]  /*9ff0*/  BRA `(.L_x_11407) ;  /* 0x000002a000007947 */ /* 0x000fea0003800000 */
.L_x_11419:
        /* <DEDUP_REMOVED lines=14> */
.L_x_11433:
[----:B------:R-:W-:Y:S05]  /*a0e0*/  BSYNC B0 ;  /* 0x0000000000007941 */ /* 0x000fea0003800000 */
.L_x_11432:
[----:B------:R-:W0:Y:S02]  /*a0f0*/  F2I.FTZ.TRUNC.NTZ R4, R4 ;  /* 0x0000000400047305 */ /* 0x000e24000021f100 */
[----:B0-----:R-:W-:Y:S01]  /*a100*/  PRMT R0, R4, 0x7610, R0 ;  /* 0x0000761004007816 */ /* 0x001fe20000000000 */
[----:B------:R-:W-:Y:S05]  /*a110*/  BRA `(.L_x_11407) ;  /* 0x0000018000007947 */ /* 0x000fea0003800000 */
.L_x_11406:
        /* <DEDUP_REMOVED lines=21> */
.L_x_11431:
[----:B------:R0:W5:Y:S01]  /*a270*/  LDG.E.U16 R0, [R2.64] ;  /* 0x0000002402007981 */ /* 0x000162000c1e1500 */
[----:B------:R-:W-:Y:S05]  /*a280*/  BRA `(.L_x_11407) ;  /* 0x0000001000007947 */ /* 0x000fea0003800000 */
.L_x_11430:
[----:B------:R0:W5:Y:S02]  /*a290*/  LDG.E.U16 R0, [R2.64] ;  /* 0x0000002402007981 */ /* 0x000164000c1e1500 */
.L_x_11407:
        /* <DEDUP_REMOVED lines=21> */
.L_x_11437:
[----:B------:R-:W-:Y:S01]  /*a3f0*/  STG.E.U8 [R16.64], R5 ;  /* 0x0000000510007986 */ /* 0x000fe2000c101124 */
[----:B------:R-:W-:Y:S05]  /*a400*/  EXIT ;  /* 0x000000000000794d */ /* 0x000fea0003800000 */
.L_x_11436:
        /* <DEDUP_REMOVED lines=10> */
.L_x_11440:
[----:B------:R-:W-:-:S05]  /*a4b0*/  PRMT R3, R5, 0x9910, RZ ;  /* 0x0000991005037816 */ /* 0x000fca00000000ff */
[----:B------:R-:W-:Y:S01]  /*a4c0*/  STG.E [R16.64], R3 ;  /* 0x0000000310007986 */ /* 0x000fe2000c101924 */
[----:B------:R-:W-:Y:S05]  /*a4d0*/  EXIT ;  /* 0x000000000000794d */ /* 0x000fea0003800000 */
.L_x_11439:
[----:B------:R-:W-:Y:S01]  /*a4e0*/  STG.E.U16 [R16.64], R5 ;  /* 0x0000000510007986 */ /* 0x000fe2000c101524 */
[----:B------:R-:W-:Y:S05]  /*a4f0*/  EXIT ;  /* 0x000000000000794d */ /* 0x000fea0003800000 */
.L_x_11435:
        /* <DEDUP_REMOVED lines=9> */
.L_x_11442:
[----:B------:R-:W0:Y:S02]  /*a590*/  I2F.S16 R0, R5 ;  /* 0x0000000500007306 */ /* 0x000e240000101400 */
[----:B0-----:R-:W-:-:S05]  /*a5a0*/  F2FP.PACK_AB R0, RZ, R0 ;  /* 0x00000000ff00723e */ /* 0x001fca00000000ff */
[----:B------:R-:W-:Y:S01]  /*a5b0*/  STG.E.U16 [R16.64], R0 ;  /* 0x0000000010007986 */ /* 0x000fe2000c101524 */
[----:B------:R-:W-:Y:S05]  /*a5c0*/  EXIT ;  /* 0x000000000000794d */ /* 0x000fea0003800000 */
.L_x_11441:
        /* <DEDUP_REMOVED lines=10> */
.L_x_11444:
[----:B------:R-:W0:Y:S02]  /*a670*/  I2F.S16 R5, R5 ;  /* 0x0000000500057306 */ /* 0x000e240000101400 */
[----:B0-----:R-:W-:-:S04]  /*a680*/  F2FP.PACK_AB R3, RZ, R5 ;  /* 0x00000005ff03723e */ /* 0x001fc800000000ff */
[----:B------:R-:W-:-:S05]  /*a690*/  PRMT R3, R3, 0x5410, RZ ;  /* 0x0000541003037816 */ /* 0x000fca00000000ff */
[----:B------:R-:W-:Y:S01]  /*a6a0*/  STG.E [R16.64], R3 ;  /* 0x0000000310007986 */ /* 0x000fe2000c101924 */
[----:B------:R-:W-:Y:S05]  /*a6b0*/  EXIT ;  /* 0x000000000000794d */ /* 0x000fea0003800000 */
.L_x_11443:
[----:B------:R-:W0:Y:S02]  /*a6c0*/  I2F.F64.S16 R2, R5 ;  /* 0x0000000500027312 */ /* 0x000e240000101c00 */
[----:B0-----:R-:W-:Y:S01]  /*a6d0*/  STG.E.64 [R16.64], R2 ;  /* 0x0000000210007986 */ /* 0x001fe2000c101b24 */
[----:B------:R-:W-:Y:S05]  /*a6e0*/  EXIT ;  /* 0x000000000000794d */ /* 0x000fea0003800000 */
.L_x_11434:
        /* <DEDUP_REMOVED lines=13> */
.L_x_11447:
[----:B------:R-:W0:Y:S01]  /*a7c0*/  I2F.F64.S16 R4, R5 ;  /* 0x0000000500047312 */ /* 0x000e220000101c00 */
[----:B------:R-:W-:-:S05]  /*a7d0*/  CS2R R6, SRZ ;  /* 0x0000000000067805 */ /* 0x000fca000001ff00 */
[----:B0-----:R-:W-:Y:S01]  /*a7e0*/  STG.E.128 [R16.64], R4 ;  /* 0x0000000410007986 */ /* 0x001fe2000c101d24 */
[----:B------:R-:W-:Y:S05]  /*a7f0*/  EXIT ;  /* 0x000000000000794d */ /* 0x000fea0003800000 */
.L_x_11446:
        /* <DEDUP_REMOVED lines=21> */
.L_x_11451:
[----:B------:R-:W-:Y:S05]  /*a950*/  BSYNC B0 ;  /* 0x0000000000007941 */ /* 0x000fea0003800000 */
.L_x_11450:
[----:B------:R-:W-:-:S05]  /*a960*/  LOP3.LUT R3, R0, R3, RZ, 0xfc, !PT ;  /* 0x0000000300037212 */ /* 0x000fca00078efcff */
[----:B------:R-:W-:Y:S01]  /*a970*/  STG.E.U8 [R16.64], R3 ;  /* 0x0000000310007986 */ /* 0x000fe2000c101124 */
[----:B------:R-:W-:Y:S05]  /*a980*/  EXIT ;  /* 0x000000000000794d */ /* 0x000fea0003800000 */
.L_x_11449:
        /* <DEDUP_REMOVED lines=13> */
.L_x_11453:
[----:B------:R-:W-:Y:S01]  /*aa60*/  IMAD.MOV.U32 R0, RZ, RZ, 0x7f ;  /* 0x0000007fff007424 */ /* 0x000fe200078e00ff */
[----:B------:R-:W-:-:S04]  /*aa70*/  ISETP.GT.U32.AND P0, PT, R2, 0x7f800000, PT ;  /* 0x7f8000000200780c */ /* 0x000fc80003f04070 */
[----:B------:R-:W-:-:S04]  /*aa80*/  SEL R0, R0, 0x7c, P0 ;  /* 0x0000007c00007807 */ /* 0x000fc80000000000 */
.L_x_11454:
[----:B------:R-:W-:Y:S05]  /*aa90*/  BSYNC B0 ;  /* 0x0000000000007941 */ /* 0x000fea0003800000 */
.L_x_11452:
[----:B------:R-:W-:-:S04]  /*aaa0*/  LOP3.LUT R2, R5, 0x80000000, RZ, 0xc0, !PT ;  /* 0x8000000005027812 */ /* 0x000fc800078ec0ff */
[----:B------:R-:W-:-:S04]  /*aab0*/  SHF.R.U32.HI R3, RZ, 0x18, R2 ;  /* 0x00000018ff037819 */ /* 0x000fc80000011602 */
[----:B------:R-:W-:-:S05]  /*aac0*/  LOP3.LUT R3, R0, R3, RZ, 0xfc, !PT ;  /* 0x0000000300037212 */ /* 0x000fca00078efcff */
[----:B------:R-:W-:Y:S01]  /*aad0*/  STG.E.U8 [R16.64], R3 ;  /* 0x0000000310007986 */ /* 0x000fe2000c101124 */
[----:B------:R-:W-:Y:S05]  /*aae0*/  EXIT ;  /* 0x000000000000794d */ /* 0x000fea0003800000 */
.L_x_11448:
[----:B------:R-:W0:Y:S02]  /*aaf0*/  I2F.S16 R0, R5 ;  /* 0x0000000500007306 */ /* 0x000e240000101400 */
[----:B0-----:R-:W-:-:S05]  /*ab00*/  F2FP.BF16.PACK_AB R0, RZ, R0 ;  /* 0x00000000ff00723e */ /* 0x001fca00000010ff */
[----:B------:R-:W-:Y:S01]  /*ab10*/  STG.E.U16 [R16.64], R0 ;  /* 0x0000000010007986 */ /* 0x000fe2000c101524 */
[----:B------:R-:W-:Y:S05]  /*ab20*/  EXIT ;  /* 0x000000000000794d */ /* 0x000fea0003800000 */
.L_x_11445:
        /* <DEDUP_REMOVED lines=10> */
.L_x_11457:
        /* <DEDUP_REMOVED lines=17> */
.L_x_11460:
[----:B------:R-:W-:-:S04]  /*ace0*/  LOP3.LUT R2, R5, 0x80000000, RZ, 0xc0, !PT ;  /* 0x8000000005027812 */ /* 0x000fc800078ec0ff */
[----:B------:R-:W-:-:S04]  /*acf0*/  SHF.R.U32.HI R3, RZ, 0x18, R2 ;  /* 0x00000018ff037819 */ /* 0x000fc80000011602 */
[----:B------:R-:W-:-:S04]  /*ad00*/  LOP3.LUT R0, R0, R3, RZ, 0xfc, !PT ;  /* 0x0000000300007212 */ /* 0x000fc800078efcff */
[----:B------:R-:W-:Y:S02]  /*ad10*/  PRMT R8, R0, 0x7610, R8 ;  /* 0x0000761000087816 */ /* 0x000fe40000000008 */
.L_x_11459:
[----:B------:R-:W-:Y:S05]  /*ad20*/  BSYNC B0 ;  /* 0x0000000000007941 */ /* 0x000fea0003800000 */
.L_x_11458:
[----:B------:R-:W-:Y:S01]  /*ad30*/  STG.E.U8 [R16.64], R8 ;  /* 0x0000000810007986 */ /* 0x000fe2000c101124 */
[----:B------:R-:W-:Y:S05]  /*ad40*/  EXIT ;  /* 0x000000000000794d */ /* 0x000fea0003800000 */
.L_x_11456:
        /* <DEDUP_REMOVED lines=17> */
.L_x_11463:
[----:B------:R-:W-:-:S04]  /*ae60*/  LOP3.LUT R2, R5, 0x80000000, RZ, 0xc0, !PT ;  /* 0x8000000005027812 */ /* 0x000fc800078ec0ff */
[----:B------:R-:W-:-:S04]  /*ae70*/  SHF.R.U32.HI R3, RZ, 0x18, R2 ;  /* 0x00000018ff037819 */ /* 0x000fc80000011602 */
[----:B------:R-:W-:-:S04]  /*ae80*/  LOP3.LUT R0, R0, R3, RZ, 0xfc, !PT ;  /* 0x0000000300007212 */ /* 0x000fc800078efcff */
[----:B------:R-:W-:Y:S02]  /*ae90*/  PRMT R8, R0, 0x7610, R8 ;  /* 0x0000761000087816 */ /* 0x000fe40000000008 */
.L_x_11462:
[----:B------:R-:W-:Y:S05]  /*aea0*/  BSYNC B0 ;  /* 0x0000000000007941 */ /* 0x000fea0003800000 */
.L_x_11461:
[----:B------:R-:W-:Y:S01]  /*aeb0*/  STG.E.U8 [R16.64], R8 ;  /* 0x0000000810007986 */ /* 0x000fe2000c101124 */
[----:B------:R-:W-:Y:S05]  /*aec0*/  EXIT ;  /* 0x000000000000794d */ /* 0x000fea0003800000 */
.L_x_11455:
        /* <DEDUP_REMOVED lines=22> */
.L_x_11438:
        /* <DEDUP_REMOVED lines=20> */
.L_x_11465:
[----:B------:R-:W-:-:S04]  /*b170*/  PRMT R2, R5, 0x9910, RZ ;  /* 0x0000991005027816 */ /* 0x000fc800000000ff */
[----:B------:R-:W-:-:S05]  /*b180*/  SHF.R.S32.HI R3, RZ, 0x1f, R2 ;  /* 0x0000001fff037819 */ /* 0x000fca0000011402 */
[----:B------:R-:W-:Y:S01]  /*b190*/  STG.E.64 [R16.64], R2 ;  /* 0x0000000210007986 */ /* 0x000fe2000c101b24 */
[----:B------:R-:W-:Y:S05]  /*b1a0*/  EXIT ;  /* 0x000000000000794d */ /* 0x000fea0003800000 */
.L_x_11464:
[----:B------:R-:W-:-:S05]  /*b1b0*/  PRMT R3, R5, 0x9910, RZ ;  /* 0x0000991005037816 */ /* 0x000fca00000000ff */
[----:B------:R-:W-:Y:S01]  /*b1c0*/  STG.E [R16.64], R3 ;  /* 0x0000000310007986 */ /* 0x000fe2000c101924 */
[----:B------:R-:W-:Y:S05]  /*b1d0*/  EXIT ;  /* 0x000000000000794d */ /* 0x000fea0003800000 */
.L_x_11466:
        /* <DEDUP_REMOVED lines=10> */
.L_x_19739:


//--------------------- .text._ZN2at6native27unrolled_elementwise_kernelINS0_13AUnaryFunctorIsssZZZNS0_18lshift_kernel_cudaERNS_18TensorIteratorBaseEENKUlvE_clEvENKUlvE3_clEvEUlssE_EESt5arrayIPcLm2EELi4E23TrivialOffsetCalculatorILi1EjESD_NS0_6memory12LoadWithCastILi1EEENSE_13StoreWithCastILi1EEEEEviT_T0_T2_T3_T4_T5_ --------------------------
	.section	.text._ZN2at6native27unrolled_elementwise_kernelINS0_13AUnaryFunctorIsssZZZNS0_18lshift_kernel_cudaERNS_18TensorIteratorBaseEENKUlvE_clEvENKUlvE3_clEvEUlssE_EESt5arrayIPcLm2EELi4E23TrivialOffsetCalculatorILi1EjESD_NS0_6memory12LoadWithCastILi1EEENSE_13StoreWithCastILi1EEEEEviT_T0_T2_T3_T4_T5_,"ax",@progbits
	.sectioninfo	@"SHI_REGISTERS=28"
	.align	128
        .global         _ZN2at6native27unrolled_elementwise_kernelINS0_13AUnaryFunctorIsssZZZNS0_18lshift_kernel_cudaERNS_18TensorIteratorBaseEENKUlvE_clEvENKUlvE3_clEvEUlssE_EESt5arrayIPcLm2EELi4E23TrivialOffsetCalculatorILi1EjESD_NS0_6memory12LoadWithCastILi1EEENSE_13StoreWithCastILi1EEEEEviT_T0_T2_T3_T4_T5_
        .type           _ZN2at6native27unrolled_elementwise_kernelINS0_13AUnaryFunctorIsssZZZNS0_18lshift_kernel_cudaERNS_18TensorIteratorBaseEENKUlvE_clEvENKUlvE3_clEvEUlssE_EESt5arrayIPcLm2EELi4E23TrivialOffsetCalculatorILi1EjESD_NS0_6memory12LoadWithCastILi1EEENSE_13StoreWithCastILi1EEEEEviT_T0_T2_T3_T4_T5_,@function
        .size           _ZN2at6native27unrolled_elementwise_kernelINS0_13AUnaryFunctorIsssZZZNS0_18lshift_kernel_cudaERNS_18TensorIteratorBaseEENKUlvE_clEvENKUlvE3_clEvEUlssE_EESt5arrayIPcLm2EELi4E23TrivialOffsetCalculatorILi1EjESD_NS0_6memory12LoadWithCastILi1EEENSE_13StoreWithCastILi1EEEEEviT_T0_T2_T3_T4_T5_,(.L_x_19740 - _ZN2at6native27unrolled_elementwise_kernelINS0_13AUnaryFunctorIsssZZZNS0_18lshift_kernel_cudaERNS_18TensorIteratorBaseEENKUlvE_clEvENKUlvE3_clEvEUlssE_EESt5arrayIPcLm2EELi4E23TrivialOffsetCalculatorILi1EjESD_NS0_6memory12LoadWithCastILi1EEENSE_13StoreWithCastILi1EEEEEviT_T0_T2_T3_T4_T5_)
        .other          _ZN2at6native27unrolled_elementwise_kernelINS0_13AUnaryFunctorIsssZZZNS0_18lshift_kernel_cudaERNS_18TensorIteratorBaseEENKUlvE_clEvENKUlvE3_clEvEUlssE_EESt5arrayIPcLm2EELi4E23TrivialOffsetCalculatorILi1EjESD_NS0_6memory12LoadWithCastILi1EEENSE_13StoreWithCastILi1EEEEEviT_T0_T2_T3_T4_T5_,@"STO_CUDA_ENTRY STV_DEFAULT"
_ZN2at6native27unrolled_elementwise_kernelINS0_13AUnaryFunctorIsssZZZNS0_18lshift_kernel_cudaERNS_18TensorIteratorBaseEENKUlvE_clEvENKUlvE3_clEvEUlssE_EESt5arrayIPcLm2EELi4E23TrivialOffsetCalculatorILi1EjESD_NS0_6memory12LoadWithCastILi1EEENSE_13StoreWithCastILi1EEEEEviT_T0_T2_T3_T4_T5_:
.text._ZN2at6native27unrolled_elementwise_kernelINS0_13AUnaryFunctorIsssZZZNS0_18lshift_kernel_cudaERNS_18TensorIteratorBaseEENKUlvE_clEvENKUlvE3_clEvEUlssE_EESt5arrayIPcLm2EELi4E23TrivialOffsetCalculatorILi1EjESD_NS0_6memory12LoadWithCastILi1EEENSE_13StoreWithCastILi1EEEEEviT_T0_T2_T3_T4_T5_:
        /* <DEDUP_REMOVED lines=29> */
.L_x_11472:
[----:B------:R0:W5:Y:S01]  /*01d0*/  LDG.E.U8 R22, [R2.64] ;  /* 0x0000002402167981 */ /* 0x000162000c1e1100 */
[----:B------:R-:W-:Y:S05]  /*01e0*/  BRA `(.L_x_11474) ;  /* 0x00000d9000007947 */ /* 0x000fea0003800000 */
.L_x_11471:
        /* <DEDUP_REMOVED lines=8> */
.L_x_11476:
[----:B------:R0:W5:Y:S01]  /*0270*/  LDG.E.U16 R22, [R2.64] ;  /* 0x0000002402167981 */ /* 0x000162000c1e1500 */
[----:B------:R-:W-:Y:S05]  /*0280*/  BRA `(.L_x_11474) ;  /* 0x00000cf000007947 */ /* 0x000fea0003800000 */
.L_x_11475:
[----:B------:R0:W5:Y:S01]  /*0290*/  LDG.E.U16 R22, [R2.64] ;  /* 0x0000002402167981 */ /* 0x000162000c1e1500 */
[----:B------:R-:W-:Y:S05]  /*02a0*/  BRA `(.L_x_11474) ;  /* 0x00000cd000007947 */ /* 0x000fea0003800000 */
.L_x_11470:
        /* <DEDUP_REMOVED lines=9> */
.L_x_11478:
[----:B------:R-:W2:Y:S02]  /*0340*/  LDG.E.U16 R0, [R2.64] ;  /* 0x0000002402007981 */ /* 0x000ea4000c1e1500 */
[----:B--2---:R-:W-:-:S06]  /*0350*/  HADD2.F32 R0, -RZ, R0.H0_H0 ;  /* 0x20000000ff007230 */ /* 0x004fcc0000004100 */
[----:B------:R-:W0:Y:S02]  /*0360*/  F2I.FTZ.TRUNC.NTZ R0, R0 ;  /* 0x0000000000007305 */ /* 0x000e24000021f100 */
[----:B0-----:R-:W-:Y:S01]  /*0370*/  PRMT R22, R0, 0x7610, R22 ;  /* 0x0000761000167816 */ /* 0x001fe20000000016 */
[----:B------:R-:W-:Y:S05]  /*0380*/  BRA `(.L_x_11474) ;  /* 0x00000bf000007947 */ /* 0x000fea0003800000 */
.L_x_11477:
        /* <DEDUP_REMOVED lines=9> */
.L_x_11480:
[----:B------:R-:W2:Y:S02]  /*0420*/  LDG.E.U16 R2, [R2.64] ;  /* 0x0000002402027981 */ /* 0x000ea4000c1e1500 */
[----:B--2---:R-:W-:-:S06]  /*0430*/  HADD2.F32 R0, -RZ, R2.H0_H0 ;  /* 0x20000002ff007230 */ /* 0x004fcc0000004100 */
[----:B------:R-:W0:Y:S02]  /*0440*/  F2I.FTZ.TRUNC.NTZ R0, R0 ;  /* 0x0000000000007305 */ /* 0x000e24000021f100 */
[----:B0-----:R-:W-:Y:S01]  /*0450*/  PRMT R22, R0, 0x7610, R22 ;  /* 0x0000761000167816 */ /* 0x001fe20000000016 */
[----:B------:R-:W-:Y:S05]  /*0460*/  BRA `(.L_x_11474) ;  /* 0x00000b1000007947 */ /* 0x000fea0003800000 */
.L_x_11479:
[----:B------:R-:W2:Y:S02]  /*0470*/  LDG.E.64 R2, [R2.64] ;  /* 0x0000002402027981 */ /* 0x000ea4000c1e1b00 */
[----:B--2---:R0:W1:Y:S01]  /*0480*/  F2I.F64.TRUNC R22, R2 ;  /* 0x0000000200167311 */ /* 0x004062000030d100 */
[----:B------:R-:W-:Y:S05]  /*0490*/  BRA `(.L_x_11474) ;  /* 0x00000ae000007947 */ /* 0x000fea0003800000 */
.L_x_11469:
        /* <DEDUP_REMOVED lines=12> */
.L_x_11483:
[----:B------:R-:W2:Y:S02]  /*0560*/  LDG.E.64 R2, [R2.64] ;  /* 0x0000002402027981 */ /* 0x000ea4000c1e1b00 */
[----:B--2---:R0:W1:Y:S01]  /*0570*/  F2I.F64.TRUNC R22, R2 ;  /* 0x0000000200167311 */ /* 0x004062000030d100 */
[----:B------:R-:W-:Y:S05]  /*0580*/  BRA `(.L_x_11474) ;  /* 0x000009f000007947 */ /* 0x000fea0003800000 */
.L_x_11482:
        /* <DEDUP_REMOVED lines=28> */
.L_x_11485:
        /* <DEDUP_REMOVED lines=16> */
.L_x_11484:
[----:B------:R-:W2:Y:S02]  /*0850*/  LDG.E.U16 R0, [R2.64] ;  /* 0x0000002402007981 */ /* 0x000ea4000c1e1500 */
[----:B--2---:R-:W-:-:S06]  /*0860*/  PRMT R0, RZ, 0x5410, R0 ;  /* 0x00005410ff007816 */ /* 0x004fcc0000000000 */
[----:B------:R-:W0:Y:S02]  /*0870*/  F2I.FTZ.TRUNC.NTZ R0, R0 ;  /* 0x0000000000007305 */ /* 0x000e24000021f100 */
[----:B0-----:R-:W-:Y:S01]  /*0880*/  PRMT R22, R0, 0x7610, R22 ;  /* 0x0000761000167816 */ /* 0x001fe20000000016 */
[----:B------:R-:W-:Y:S05]  /*0890*/  BRA `(.L_x_11474) ;  /* 0x000006e000007947 */ /* 0x000fea0003800000 */
.L_x_11481:
        /* <DEDUP_REMOVED lines=10> */
.L_x_11488:
        /* <DEDUP_REMOVED lines=21> */
.L_x_11492:
[----:B------:R-:W-:Y:S05]  /*0a90*/  BSYNC B1 ;  /* 0x0000000000017941 */ /* 0x000fea0003800000 */
.L_x_11491:
[----:B------:R-:W-:Y:S01]  /*0aa0*/  LEA R3, R0, 0x3b800000, 0x17 ;  /* 0x3b80000000037811 */ /* 0x000fe200078eb8ff */
[----:B------:R-:W-:-:S05]  /*0ab0*/  IMAD.SHL.U32 R0, R2, 0x100000, RZ ;  /* 0x0010000002007824 */ /* 0x000fca00078e00ff */
[----:B------:R-:W-:Y:S02]  /*0ac0*/  LOP3.LUT R0, R3, R0, R4, 0xfe, !PT ;  /* 0x0000000003007212 */ /* 0x000fe400078efe04 */
.L_x_11490:
[----:B------:R-:W-:Y:S05]  /*0ad0*/  BSYNC B0 ;  /* 0x0000000000007941 */ /* 0x000fea0003800000 */
.L_x_11489:
[----:B------:R-:W0:Y:S02]  /*0ae0*/  F2I.FTZ.TRUNC.NTZ R0, R0 ;  /* 0x0000000000007305 */ /* 0x000e24000021f100 */
[----:B0-----:R-:W-:Y:S01]  /*0af0*/  PRMT R22, R0, 0x7610, R22 ;  /* 0x0000761000167816 */ /* 0x001fe20000000016 */
[----:B------:R-:W-:Y:S05]  /*0b00*/  BRA `(.L_x_11474) ;  /* 0x0000047000007947 */ /* 0x000fea0003800000 */
.L_x_11487:
        /* <DEDUP_REMOVED lines=21> */
.L_x_11496:
[----:B------:R-:W-:Y:S05]  /*0c60*/  BSYNC B1 ;  /* 0x0000000000017941 */ /* 0x000fea0003800000 */
.L_x_11495:
[----:B------:R-:W-:Y:S01]  /*0c70*/  LEA R3, R0, 0x37800000, 0x17 ;  /* 0x3780000000037811 */ /* 0x000fe200078eb8ff */
[----:B------:R-:W-:-:S05]  /*0c80*/  IMAD.SHL.U32 R0, R2, 0x200000, RZ ;  /* 0x0020000002007824 */ /* 0x000fca00078e00ff */
[----:B------:R-:W-:Y:S02]  /*0c90*/  LOP3.LUT R0, R3, R0, R4, 0xfe, !PT ;  /* 0x0000000003007212 */ /* 0x000fe400078efe04 */
.L_x_11494:
[----:B------:R-:W-:Y:S05]  /*0ca0*/  BSYNC B0 ;  /* 0x0000000000007941 */ /* 0x000fea0003800000 */
.L_x_11493:
[----:B------:R-:W0:Y:S02]  /*0cb0*/  F2I.FTZ.TRUNC.NTZ R0, R0 ;  /* 0x0000000000007305 */ /* 0x000e24000021f100 */
[----:B0-----:R-:W-:Y:S01]  /*0cc0*/  PRMT R22, R0, 0x7610, R22 ;  /* 0x0000761000167816 */ /* 0x001fe20000000016 */
[----:B------:R-:W-:Y:S05]  /*0cd0*/  BRA `(.L_x_11474) ;  /* 0x000002a000007947 */ /* 0x000fea0003800000 */
.L_x_11486:
        /* <DEDUP_REMOVED lines=14> */
.L_x_11500:
[----:B------:R-:W-:Y:S05]  /*0dc0*/  BSYNC B0 ;  /* 0x0000000000007941 */ /* 0x000fea0003800000 */
.L_x_11499:
[----:B------:R-:W0:Y:S02]  /*0dd0*/  F2I.FTZ.TRUNC.NTZ R0, R0 ;  /* 0x0000000000007305 */ /* 0x000e24000021f100 */
[----:B0-----:R-:W-:Y:S01]  /*0de0*/  PRMT R22, R0, 0x7610, R22 ;  /* 0x0000761000167816 */ /* 0x001fe20000000016 */
[----:B------:R-:W-:Y:S05]  /*0df0*/  BRA `(.L_x_11474) ;  /* 0x0000018000007947 */ /* 0x000fea0003800000 */
.L_x_11473:
        /* <DEDUP_REMOVED lines=21> */
.L_x_11498:
[----:B------:R0:W5:Y:S01]  /*0f50*/  LDG.E.U16 R22, [R2.64] ;  /* 0x0000002402167981 */ /* 0x000162000c1e1500 */
[----:B------:R-:W-:Y:S05]  /*0f60*/  BRA `(.L_x_11474) ;  /* 0x0000001000007947 */ /* 0x000fea0003800000 */
.L_x_11497:
[----:B------:R0:W5:Y:S02]  /*0f70*/  LDG.E.U16 R22, [R2.64] ;  /* 0x0000002402167981 */ /* 0x000164000c1e1500 */
.L_x_11474:
[----:B------:R-:W2:Y:S02]  /*0f80*/  S2R R24, SR_TID.X ;  /* 0x0000000000187919 */ /* 0x000ea40000002100 */
[----:B--2---:R-:W-:Y:S02]  /*0f90*/  IADD3 R24, R24, 0x80, RZ ;  /* 0x0000008018187810 */ /* 0x004fe40007ffe0ff */
.L_x_11468:
[----:B-1----:R-:W-:Y:S05]  /*0fa0*/  BSYNC B6 ;  /* 0x0000000000067941 */ /* 0x002fea0003800000 */
.L_x_11467:
        /* <DEDUP_REMOVED lines=21> */
.L_x_11506:
[----:B------:R0:W5:Y:S01]  /*1100*/  LDG.E.U8 R19, [R2.64] ;  /* 0x0000002402137981 */ /* 0x000162000c1e1100 */
[----:B------:R-:W-:Y:S05]  /*1110*/  BRA `(.L_x_11508) ;  /* 0x00000d8000007947 */ /* 0x000fea0003800000 */
.L_x_11505:
        /* <DEDUP_REMOVED lines=8> */
.L_x_11510:
[----:B------:R0:W5:Y:S01]  /*11a0*/  LDG.E.U16 R19, [R2.64] ;  /* 0x0000002402137981 */ /* 0x000162000c1e1500 */
[----:B------:R-:W-:Y:S05]  /*11b0*/  BRA `(.L_x_11508) ;  /* 0x00000ce000007947 */ /* 0x000fea0003800000 */
.L_x_11509:
[----:B------:R0:W5:Y:S01]  /*11c0*/  LDG.E.U16 R19, [R2.64] ;  /* 0x0000002402137981 */ /* 0x000162000c1e1500 */
[----:B------:R-:W-:Y:S05]  /*11d0*/  BRA `(.L_x_11508) ;  /* 0x00000cc000007947 */ /* 0x000fea0003800000 */
.L_x_11504:
        /* <DEDUP_REMOVED lines=9> */
.L_x_11512:
[----:B------:R-:W2:Y:S02]  /*1270*/  LDG.E.U16 R0, [R2.64] ;  /* 0x0000002402007981 */ /* 0x000ea4000c1e1500 */
[----:B--2---:R-:W-:-:S06]  /*1280*/  HADD2.F32 R0, -RZ, R0.H0_H0 ;  /* 0x20000000ff007230 */ /* 0x004fcc0000004100 */
[----:B------:R-:W0:Y:S02]  /*1290*/  F2I.FTZ.TRUNC.NTZ R0, R0 ;  /* 0x0000000000007305 */ /* 0x000e24000021f100 */
[----:B0-----:R-:W-:Y:S01]  /*12a0*/  PRMT R19, R0, 0x7610, R19 ;  /* 0x0000761000137816 */ /* 0x001fe20000000013 */
[----:B------:R-:W-:Y:S05]  /*12b0*/  BRA `(.L_x_11508) ;  /* 0x00000be000007947 */ /* 0x000fea0003800000 */
.L_x_11511:
        /* <DEDUP_REMOVED lines=9> */
.L_x_11514:
[----:B------:R-:W2:Y:S02]  /*1350*/  LDG.E.U16 R2, [R2.64] ;  /* 0x0000002402027981 */ /* 0x000ea4000c1e1500 */
[----:B--2---:R-:W-:-:S06]  /*1360*/  HADD2.F32 R0, -RZ, R2.H0_H0 ;  /* 0x20000002ff007230 */ /* 0x004fcc0000004100 */
[----:B------:R-:W0:Y:S02]  /*1370*/  F2I.FTZ.TRUNC.NTZ R0, R0 ;  /* 0x0000000000007305 */ /* 0x000e24000021f100 */
[----:B0-----:R-:W-:Y:S01]  /*1380*/  PRMT R19, R0, 0x7610, R19 ;  /* 0x0000761000137816 */ /* 0x001fe20000000013 */
[----:B------:R-:W-:Y:S05]  /*1390*/  BRA `(.L_x_11508) ;  /* 0x00000b0000007947 */ /* 0x000fea0003800000 */
.L_x_11513:
[----:B------:R-:W2:Y:S02]  /*13a0*/  LDG.E.64 R2, [R2.64] ;  /* 0x0000002402027981 */ /* 0x000ea4000c1e1b00 */
[----:B--2---:R0:W1:Y:S01]  /*13b0*/  F2I.F64.TRUNC R19, R2 ;  /* 0x0000000200137311 */ /* 0x004062000030d100 */
[----:B------:R-:W-:Y:S05]  /*13c0*/  BRA `(.L_x_11508) ;  /* 0x00000ad000007947 */ /* 0x000fea0003800000 */
.L_x_11503:
        /* <DEDUP_REMOVED lines=12> */
.L_x_11517:
[----:B------:R-:W2:Y:S02]  /*1490*/  LDG.E.64 R2, [R2.64] ;  /* 0x0000002402027981 */ /* 0x000ea4000c1e1b00 */
[----:B--2---:R0:W1:Y:S01]  /*14a0*/  F2I.F64.TRUNC R19, R2 ;  /* 0x0000000200137311 */ /* 0x004062000030d100 */
[----:B------:R-:W-:Y:S05]  /*14b0*/  BRA `(.L_x_11508) ;  /* 0x000009e000007947 */ /* 0x000fea0003800000 */
.L_x_11516:
        /* <DEDUP_REMOVED lines=28> */
.L_x_11519:
        /* <DEDUP_REMOVED lines=15> */
.L_x_11518:
[----:B------:R-:W2:Y:S02]  /*1770*/  LDG.E.U16 R0, [R2.64] ;  /* 0x0000002402007981 */ /* 0x000ea4000c1e1500 */
[----:B--2---:R-:W-:-:S06]  /*1780*/  PRMT R0, RZ, 0x5410, R0 ;  /* 0x00005410ff007816 */ /* 0x004fcc0000000000 */
[----:B------:R-:W0:Y:S02]  /*1790*/  F2I.FTZ.TRUNC.NTZ R0, R0 ;  /* 0x0000000000007305 */ /* 0x000e24000021f100 */
[----:B0-----:R-:W-:Y:S01]  /*17a0*/  PRMT R19, R0, 0x7610, R19 ;  /* 0x0000761000137816 */ /* 0x001fe20000000013 */
[----:B------:R-:W-:Y:S05]  /*17b0*/  BRA `(.L_x_11508) ;  /* 0x000006e000007947 */ /* 0x000fea0003800000 */
.L_x_11515:
        /* <DEDUP_REMOVED lines=10> */
.L_x_11522:
        /* <DEDUP_REMOVED lines=21> */
.L_x_11526:
[----:B------:R-:W-:Y:S05]  /*19b0*/  BSYNC B1 ;  /* 0x0000000000017941 */ /* 0x000fea0003800000 */
.L_x_11525:
[----:B------:R-:W-:Y:S01]  /*19c0*/  LEA R3, R0, 0x3b800000, 0x17 ;  /* 0x3b80000000037811 */ /* 0x000fe200078eb8ff */
[----:B------:R-:W-:-:S05]  /*19d0*/  IMAD.SHL.U32 R0, R2, 0x100000, RZ ;  /* 0x0010000002007824 */ /* 0x000fca00078e00ff */
[----:B------:R-:W-:Y:S02]  /*19e0*/  LOP3.LUT R0, R3, R0, R4, 0xfe, !PT ;  /* 0x0000000003007212 */ /* 0x000fe400078efe04 */
.L_x_11524:
[----:B------:R-:W-:Y:S05]  /*19f0*/  BSYNC B0 ;  /* 0x0000000000007941 */ /* 0x000fea0003800000 */
.L_x_11523:
[----:B------:R-:W0:Y:S02]  /*1a00*/  F2I.FTZ.TRUNC.NTZ R0, R0 ;  /* 0x0000000000007305 */ /* 0x000e24000021f100 */
[----:B0-----:R-:W-:Y:S01]  /*1a10*/  PRMT R19, R0, 0x7610, R19 ;  /* 0x0000761000137816 */ /* 0x001fe20000000013 */
[----:B------:R-:W-:Y:S05]  /*1a20*/  BRA `(.L_x_11508) ;  /* 0x0000047000007947 */ /* 0x000fea0003800000 */
.L_x_11521:
        /* <DEDUP_REMOVED lines=21> */
.L_x_11530:
[----:B------:R-:W-:Y:S05]  /*1b80*/  BSYNC B1 ;  /* 0x0000000000017941 */ /* 0x000fea0003800000 */
.L_x_11529:
[----:B------:R-:W-:Y:S01]  /*1b90*/  LEA R3, R0, 0x37800000, 0x17 ;  /* 0x3780000000037811 */ /* 0x000fe200078eb8ff */
[----:B------:R-:W-:-:S05]  /*1ba0*/  IMAD.SHL.U32 R0, R2, 0x200000, RZ ;  /* 0x0020000002007824 */ /* 0x000fca00078e00ff */
[----:B------:R-:W-:Y:S02]  /*1bb0*/  LOP3.LUT R0, R3, R0, R4, 0xfe, !PT ;  /* 0x0000000003007212 */ /* 0x000fe400078efe04 */
.L_x_11528:
[----:B------:R-:W-:Y:S05]  /*1bc0*/  BSYNC B0 ;  /* 0x0000000000007941 */ /* 0x000fea0003800000 */
.L_x_11527:
[----:B------:R-:W0:Y:S02]  /*1bd0*/  F2I.FTZ.TRUNC.NTZ R0, R0 ;  /* 0x0000000000007305 */ /* 0x000e24000021f100 */
[----:B0-----:R-:W-:Y:S01]  /*1be0*/  PRMT R19, R0, 0x7610, R19 ;  /* 0x0000761000137816 */ /* 0x001fe20000000013 */
[----:B------:R-:W-:Y:S05]  /*1bf0*/  BRA `(.L_x_11508) ;  /* 0x000002a000007947 */ /* 0x000fea0003800000 */
.L_x_11520:
        /* <DEDUP_REMOVED lines=14> */
.L_x_11534:
[----:B------:R-:W-:Y:S05]  /*1ce0*/  BSYNC B0 ;  /* 0x0000000000007941 */ /* 0x000fea0003800000 */
.L_x_11533:
[----:B------:R-:W0:Y:S02]  /*1cf0*/  F2I.FTZ.TRUNC.NTZ R0, R0 ;  /* 0x0000000000007305 */ /* 0x000e24000021f100 */
[----:B0-----:R-:W-:Y:S01]  /*1d00*/  PRMT R19, R0, 0x7610, R19 ;  /* 0x0000761000137816 */ /* 0x001fe20000000013 */
[----:B------:R-:W-:Y:S05]  /*1d10*/  BRA `(.L_x_11508) ;  /* 0x0000018000007947 */ /* 0x000fea0003800000 */
.L_x_11507:
        /* <DEDUP_REMOVED lines=21> */
.L_x_11532:
[----:B------:R0:W5:Y:S01]  /*1e70*/  LDG.E.U16 R19, [R2.64] ;  /* 0x0000002402137981 */ /* 0x000162000c1e1500 */
[----:B------:R-:W-:Y:S05]  /*1e80*/  BRA `(.L_x_11508) ;  /* 0x0000001000007947 */ /* 0x000fea0003800000 */
.L_x_11531:
[----:B------:R0:W5:Y:S02]  /*1e90*/  LDG.E.U16 R19, [R2.64] ;  /* 0x0000002402137981 */ /* 0x000164000c1e1500 */
.L_x_11508:
[----:B------:R-:W-:-:S03]  /*1ea0*/  IADD3 R24, R24, 0x80, RZ ;  /* 0x0000008018187810 */ /* 0x000fc60007ffe0ff */
.L_x_11502:
[----:B------:R-:W-:Y:S05]  /*1eb0*/  BSYNC B6 ;  /* 0x0000000000067941 */ /* 0x000fea0003800000 */
.L_x_11501:
        /* <DEDUP_REMOVED lines=23> */
.L_x_11540:
[----:B------:R0:W5:Y:S01]  /*2030*/  LDG.E.U8 R25, [R2.64] ;  /* 0x0000002402197981 */ /* 0x000162000c1e1100 */
[----:B------:R-:W-:Y:S05]  /*2040*/  BRA `(.L_x_11542) ;  /* 0x00000d8000007947 */ /* 0x000fea0003800000 */
.L_x_11539:
        /* <DEDUP_REMOVED lines=8> */
.L_x_11544:
[----:B------:R0:W5:Y:S01]  /*20d0*/  LDG.E.U16 R25, [R2.64] ;  /* 0x0000002402197981 */ /* 0x000162000c1e1500 */
[----:B------:R-:W-:Y:S05]  /*20e0*/  BRA `(.L_x_11542) ;  /* 0x00000ce000007947 */ /* 0x000fea0003800000 */
.L_x_11543:
[----:B------:R0:W5:Y:S01]  /*20f0*/  LDG.E.U16 R25, [R2.64] ;  /* 0x0000002402197981 */ /* 0x000162000c1e1500 */
[----:B------:R-:W-:Y:S05]  /*2100*/  BRA `(.L_x_11542) ;  /* 0x00000cc000007947 */ /* 0x000fea0003800000 */
.L_x_11538:
        /* <DEDUP_REMOVED lines=9> */
.L_x_11546:
[----:B------:R-:W2:Y:S02]  /*21a0*/  LDG.E.U16 R0, [R2.64] ;  /* 0x0000002402007981 */ /* 0x000ea4000c1e1500 */
[----:B--2---:R-:W-:-:S06]  /*21b0*/  HADD2.F32 R0, -RZ, R0.H0_H0 ;  /* 0x20000000ff007230 */ /* 0x004fcc0000004100 */
[----:B------:R-:W0:Y:S02]  /*21c0*/  F2I.FTZ.TRUNC.NTZ R0, R0 ;  /* 0x0000000000007305 */ /* 0x000e24000021f100 */
[----:B0-----:R-:W-:Y:S01]  /*21d0*/  PRMT R25, R0, 0x7610, R25 ;  /* 0x0000761000197816 */ /* 0x001fe20000000019 */
[----:B------:R-:W-:Y:S05]  /*21e0*/  BRA `(.L_x_11542) ;  /* 0x00000be000007947 */ /* 0x000fea0003800000 */
.L_x_11545:
        /* <DEDUP_REMOVED lines=9> */
.L_x_11548:
[----:B------:R-:W2:Y:S02]  /*2280*/  LDG.E.U16 R2, [R2.64] ;  /* 0x0000002402027981 */ /* 0x000ea4000c1e1500 */
[----:B--2---:R-:W-:-:S06]  /*2290*/  HADD2.F32 R0, -RZ, R2.H0_H0 ;  /* 0x20000002ff007230 */ /* 0x004fcc0000004100 */
[----:B------:R-:W0:Y:S02]  /*22a0*/  F2I.FTZ.TRUNC.NTZ R0, R0 ;  /* 0x0000000000007305 */ /* 0x000e24000021f100 */
[----:B0-----:R-:W-:Y:S01]  /*22b0*/  PRMT R25, R0, 0x7610, R25 ;  /* 0x0000761000197816 */ /* 0x001fe20000000019 */
[----:B------:R-:W-:Y:S05]  /*22c0*/  BRA `(.L_x_11542) ;  /* 0x00000b0000007947 */ /* 0x000fea0003800000 */
.L_x_11547:
[----:B------:R-:W2:Y:S02]  /*22d0*/  LDG.E.64 R2, [R2.64] ;  /* 0x0000002402027981 */ /* 0x000ea4000c1e1b00 */
[----:B--2---:R0:W2:Y:S01]  /*22e0*/  F2I.F64.TRUNC R25, R2 ;  /* 0x0000000200197311 */ /* 0x0040a2000030d100 */
[----:B------:R-:W-:Y:S05]  /*22f0*/  BRA `(.L_x_11542) ;  /* 0x00000ad000007947 */ /* 0x000fea0003800000 */
.L_x_11537:
        /* <DEDUP_REMOVED lines=12> */
.L_x_11551:
[----:B------:R-:W2:Y:S02]  /*23c0*/  LDG.E.64 R2, [R2.64] ;  /* 0x0000002402027981 */ /* 0x000ea4000c1e1b00 */
[----:B--2---:R0:W2:Y:S01]  /*23d0*/  F2I.F64.TRUNC R25, R2 ;  /* 0x0000000200197311 */ /* 0x0040a2000030d100 */
[----:B------:R-:W-:Y:S05]  /*23e0*/  BRA `(.L_x_11542) ;  /* 0x000009e000007947 */ /* 0x000fea0003800000 */
.L_x_11550:
        /* <DEDUP_REMOVED lines=28> */
.L_x_11553:
        /* <DEDUP_REMOVED lines=15> */
.L_x_11552:
[----:B------:R-:W2:Y:S02]  /*26a0*/  LDG.E.U16 R0, [R2.64] ;  /* 0x0000002402007981 */ /* 0x000ea4000c1e1500 */
[----:B--2---:R-:W-:-:S06]  /*26b0*/  PRMT R0, RZ, 0x5410, R0 ;  /* 0x00005410ff007816 */ /* 0x004fcc0000000000 */
[----:B------:R-:W0:Y:S02]  /*26c0*/  F2I.FTZ.TRUNC.NTZ R0, R0 ;  /* 0x0000000000007305 */ /* 0x000e24000021f100 */
[----:B0-----:R-:W-:Y:S01]  /*26d0*/  PRMT R25, R0, 0x7610, R25 ;  /* 0x0000761000197816 */ /* 0x001fe20000000019 */
[----:B------:R-:W-:Y:S05]  /*26e0*/  BRA `(.L_x_11542) ;  /* 0x000006e000007947 */ /* 0x000fea0003800000 */
.L_x_11549:
        /* <DEDUP_REMOVED lines=10> */
.L_x_11556:
        /* <DEDUP_REMOVED lines=21> */
.L_x_11560:
[----:B------:R-:W-:Y:S05]  /*28e0*/  BSYNC B1 ;  /* 0x0000000000017941 */ /* 0x000fea0003800000 */
.L_x_11559:
[----:B------:R-:W-:Y:S01]  /*28f0*/  LEA R3, R0, 0x3b800000, 0x17 ;  /* 0x3b80000000037811 */ /* 0x000fe200078eb8ff */
[----:B------:R-:W-:-:S05]  /*2900*/  IMAD.SHL.U32 R0, R2, 0x100000, RZ ;  /* 0x0010000002007824 */ /* 0x000fca00078e00ff */
[----:B------:R-:W-:Y:S02]  /*2910*/  LOP3.LUT R0, R3, R0, R4, 0xfe, !PT ;  /* 0x0000000003007212 */ /* 0x000fe400078efe04 */
.L_x_11558:
[----:B------:R-:W-:Y:S05]  /*2920*/  BSYNC B0 ;  /* 0x0000000000007941 */ /* 0x000fea0003800000 */
.L_x_11557:
[----:B------:R-:W0:Y:S02]  /*2930*/  F2I.FTZ.TRUNC.NTZ R0, R0 ;  /* 0x0000000000007305 */ /* 0x000e24000021f100 */
[----:B0-----:R-:W-:Y:S01]  /*2940*/  PRMT R25, R0, 0x7610, R25 ;  /* 0x0000761000197816 */ /* 0x001fe20000000019 */
[----:B------:R-:W-:Y:S05]  /*2950*/  BRA `(.L_x_11542) ;  /* 0x0000047000007947 */ /* 0x000fea0003800000 */
.L_x_11555:
        /* <DEDUP_REMOVED lines=21> */
.L_x_11564:
[----:B------:R-:W-:Y:S05]  /*2ab0*/  BSYNC B1 ;  /* 0x0000000000017941 */ /* 0x000fea0003800000 */
.L_x_11563:
[----:B------:R-:W-:Y:S01]  /*2ac0*/  LEA R3, R0, 0x37800000, 0x17 ;  /* 0x3780000000037811 */ /* 0x000fe200078eb8ff */
[----:B------:R-:W-:-:S05]  /*2ad0*/  IMAD.SHL.U32 R0, R2, 0x200000, RZ ;  /* 0x0020000002007824 */ /* 0x000fca00078e00ff */
[----:B------:R-:W-:Y:S02]  /*2ae0*/  LOP3.LUT R0, R3, R0, R4, 0xfe, !PT ;  /* 0x0000000003007212 */ /* 0x000fe400078efe04 */
.L_x_11562:
[----:B------:R-:W-:Y:S05]  /*2af0*/  BSYNC B0 ;  /* 0x0000000000007941 */ /* 0x000fea0003800000 */
.L_x_11561:
[----:B------:R-:W0:Y:S02]  /*2b00*/  F2I.FTZ.TRUNC.NTZ R0, R0 ;  /* 0x0000000000007305 */ /* 0x000e24000021f100 */
[----:B0-----:R-:W-:Y:S01]  /*2b10*/  PRMT R25, R0, 0x7610, R25 ;  /* 0x0000761000197816 */ /* 0x001fe20000000019 */
[----:B------:R-:W-:Y:S05]  /*2b20*/  BRA `(.L_x_11542) ;  /* 0x000002a000007947 */ /* 0x000fea0003800000 */
.L_x_11554:
        /* <DEDUP_REMOVED lines=14> */
.L_x_11568:
[----:B------:R-:W-:Y:S05]  /*2c10*/  BSYNC B0 ;  /* 0x0000000000007941 */ /* 0x000fea0003800000 */
.L_x_11567:
[----:B------:R-:W0:Y:S02]  /*2c20*/  F2I.FTZ.TRUNC.NTZ R0, R0 ;  /* 0x0000000000007305 */ /* 0x000e24000021f100 */
[----:B0-----:R-:W-:Y:S01]  /*2c30*/  PRMT R25, R0, 0x7610, R25 ;  /* 0x0000761000197816 */ /* 0x001fe20000000019 */
[----:B------:R-:W-:Y:S05]  /*2c40*/  BRA `(.L_x_11542) ;  /* 0x0000018000007947 */ /* 0x000fea0003800000 */
.L_x_11541:
        /* <DEDUP_REMOVED lines=21> */
.L_x_11566:
[----:B------:R0:W5:Y:S01]  /*2da0*/  LDG.E.U16 R25, [R2.64] ;  /* 0x0000002402197981 */ /* 0x000162000c1e1500 */
[----:B------:R-:W-:Y:S05]  /*2db0*/  BRA `(.L_x_11542) ;  /* 0x0000001000007947 */ /* 0x000fea0003800000 */
.L_x_11565:
[----:B------:R0:W5:Y:S02]  /*2dc0*/  LDG.E.U16 R25, [R2.64] ;  /* 0x0000002402197981 */ /* 0x000164000c1e1500 */
.L_x_11542:
[----:B------:R-:W-:-:S03]  /*2dd0*/  IADD3 R24, R24, 0x80, RZ ;  /* 0x0000008018187810 */ /* 0x000fc60007ffe0ff */
.L_x_11536:
[----:B------:R-:W-:Y:S05]  /*2de0*/  BSYNC B6 ;  /* 0x0000000000067941 */ /* 0x000fea0003800000 */
.L_x_11535:
        /* <DEDUP_REMOVED lines=20> */
.L_x_11574:
[----:B------:R0:W5:Y:S01]  /*2f30*/  LDG.E.U8 R23, [R2.64] ;  /* 0x0000002402177981 */ /* 0x000162000c1e1100 */
[----:B------:R-:W-:Y:S05]  /*2f40*/  BRA `(.L_x_11570) ;  /* 0x00000d7000007947 */ /* 0x000fea0003800000 */
.L_x_11573:
        /* <DEDUP_REMOVED lines=8> */
.L_x_11577:
[----:B------:R0:W5:Y:S01]  /*2fd0*/  LDG.E.U16 R23, [R2.64] ;  /* 0x0000002402177981 */ /* 0x000162000c1e1500 */
[----:B------:R-:W-:Y:S05]  /*2fe0*/  BRA `(.L_x_11570) ;  /* 0x00000cd000007947 */ /* 0x000fea0003800000 */
.L_x_11576:
[----:B------:R0:W5:Y:S01]  /*2ff0*/  LDG.E.U16 R23, [R2.64] ;  /* 0x0000002402177981 */ /* 0x000162000c1e1500 */
[----:B------:R-:W-:Y:S05]  /*3000*/  BRA `(.L_x_11570) ;  /* 0x00000cb000007947 */ /* 0x000fea0003800000 */
.L_x_11572:
        /* <DEDUP_REMOVED lines=9> */
.L_x_11579:
[----:B------:R-:W3:Y:S02]  /*30a0*/  LDG.E.U16 R0, [R2.64] ;  /* 0x0000002402007981 */ /* 0x000ee4000c1e1500 */
[----:B---3--:R-:W-:-:S06]  /*30b0*/  HADD2.F32 R0, -RZ, R0.H0_H0 ;  /* 0x20000000ff007230 */ /* 0x008fcc0000004100 */
[----:B------:R-:W0:Y:S02]  /*30c0*/  F2I.FTZ.TRUNC.NTZ R0, R0 ;  /* 0x0000000000007305 */ /* 0x000e24000021f100 */
[----:B0-----:R-:W-:Y:S01]  /*30d0*/  PRMT R23, R0, 0x7610, R23 ;  /* 0x0000761000177816 */ /* 0x001fe20000000017 */
[----:B------:R-:W-:Y:S05]  /*30e0*/  BRA `(.L_x_11570) ;  /* 0x00000bd000007947 */ /* 0x000fea0003800000 */
.L_x_11578:
        /* <DEDUP_REMOVED lines=9> */
.L_x_11581:
[----:B------:R-:W3:Y:S02]  /*3180*/  LDG.E.U16 R2, [R2.64] ;  /* 0x0000002402027981 */ /* 0x000ee4000c1e1500 */
[----:B---3--:R-:W-:-:S06]  /*3190*/  HADD2.F32 R0, -RZ, R2.H0_H0 ;  /* 0x20000002ff007230 */ /* 0x008fcc0000004100 */
[----:B------:R-:W0:Y:S02]  /*31a0*/  F2I.FTZ.TRUNC.NTZ R0, R0 ;  /* 0x0000000000007305 */ /* 0x000e24000021f100 */
[----:B0-----:R-:W-:Y:S01]  /*31b0*/  PRMT R23, R0, 0x7610, R23 ;  /* 0x0000761000177816 */ /* 0x001fe20000000017 */
[----:B------:R-:W-:Y:S05]  /*31c0*/  BRA `(.L_x_11570) ;  /* 0x00000af000007947 */ /* 0x000fea0003800000 */
.L_x_11580:
[----:B------:R-:W3:Y:S02]  /*31d0*/  LDG.E.64 R2, [R2.64] ;  /* 0x0000002402027981 */ /* 0x000ee4000c1e1b00 */
[----:B---3--:R0:W3:Y:S01]  /*31e0*/  F2I.F64.TRUNC R23, R2 ;  /* 0x0000000200177311 */ /* 0x0080e2000030d100 */
[----:B------:R-:W-:Y:S05]  /*31f0*/  BRA `(.L_x_11570) ;  /* 0x00000ac000007947 */ /* 0x000fea0003800000 */
.L_x_11571:
        /* <DEDUP_REMOVED lines=12> */
.L_x_11584:
[----:B------:R-:W3:Y:S02]  /*32c0*/  LDG.E.64 R2, [R2.64] ;  /* 0x0000002402027981 */ /* 0x000ee4000c1e1b00 */
[----:B---3--:R0:W3:Y:S01]  /*32d0*/  F2I.F64.TRUNC R23, R2 ;  /* 0x0000000200177311 */ /* 0x0080e2000030d100 */
[----:B------:R-:W-:Y:S05]  /*32e0*/  BRA `(.L_x_11570) ;  /* 0x000009d000007947 */ /* 0x000fea0003800000 */
.L_x_11583:
        /* <DEDUP_REMOVED lines=28> */
.L_x_11586:
        /* <DEDUP_REMOVED lines=15> */
.L_x_11585:
[----:B------:R-:W3:Y:S02]  /*35a0*/  LDG.E.U16 R0, [R2.64] ;  /* 0x0000002402007981 */ /* 0x000ee4000c1e1500 */
[----:B---3--:R-:W-:-:S06]  /*35b0*/  PRMT R0, RZ, 0x5410, R0 ;  /* 0x00005410ff007816 */ /* 0x008fcc0000000000 */
[----:B------:R-:W0:Y:S02]  /*35c0*/  F2I.FTZ.TRUNC.NTZ R0, R0 ;  /* 0x0000000000007305 */ /* 0x000e24000021f100 */
[----:B0-----:R-:W-:Y:S01]  /*35d0*/  PRMT R23, R0, 0x7610, R23 ;  /* 0x0000761000177816 */ /* 0x001fe20000000017 */
[----:B------:R-:W-:Y:S05]  /*35e0*/  BRA `(.L_x_11570) ;  /* 0x000006d000007947 */ /* 0x000fea0003800000 */
.L_x_11582:
        /* <DEDUP_REMOVED lines=10> */
.L_x_11589:
        /* <DEDUP_REMOVED lines=21> */
.L_x_11593:
[----:B------:R-:W-:Y:S05]  /*37e0*/  BSYNC B1 ;  /* 0x0000000000017941 */ /* 0x000fea0003800000 */
.L_x_11592:
[----:B------:R-:W-:Y:S01]  /*37f0*/  LEA R3, R0, 0x3b800000, 0x17 ;  /* 0x3b80000000037811 */ /* 0x000fe200078eb8ff */
[----:B------:R-:W-:-:S05]  /*3800*/  IMAD.SHL.U32 R0, R2, 0x100000, RZ ;  /* 0x0010000002007824 */ /* 0x000fca00078e00ff */
[----:B------:R-:W-:Y:S02]  /*3810*/  LOP3.LUT R0, R3, R0, R4, 0xfe, !PT ;  /* 0x0000000003007212 */ /* 0x000fe400078efe04 */
.L_x_11591:
[----:B------:R-:W-:Y:S05]  /*3820*/  BSYNC B0 ;  /* 0x0000000000007941 */ /* 0x000fea0003800000 */
.L_x_11590:
[----:B------:R-:W0:Y:S02]  /*3830*/  F2I.FTZ.TRUNC.NTZ R0, R0 ;  /* 0x0000000000007305 */ /* 0x000e24000021f100 */
[----:B0-----:R-:W-:Y:S01]  /*3840*/  PRMT R23, R0, 0x7610, R23 ;  /* 0x0000761000177816 */ /* 0x001fe20000000017 */
[----:B------:R-:W-:Y:S05]  /*3850*/  BRA `(.L_x_11570) ;  /* 0x0000046000007947 */ /* 0x000fea0003800000 */
.L_x_11588:
        /* <DEDUP_REMOVED lines=21> */
.L_x_11597:
[----:B------:R-:W-:Y:S05]  /*39b0*/  BSYNC B1 ;  /* 0x0000000000017941 */ /* 0x000fea0003800000 */
.L_x_11596:
[----:B------:R-:W-:Y:S01]  /*39c0*/  LEA R3, R0, 0x37800000, 0x17 ;  /* 0x3780000000037811 */ /* 0x000fe200078eb8ff */
[----:B------:R-:W-:-:S05]  /*39d0*/  IMAD.SHL.U32 R0, R2, 0x200000, RZ ;  /* 0x0020000002007824 */ /* 0x000fca00078e00ff */
[----:B------:R-:W-:Y:S02]  /*39e0*/  LOP3.LUT R0, R3, R0, R4, 0xfe, !PT ;  /* 0x0000000003007212 */ /* 0x000fe400078efe04 */
.L_x_11595:
[----:B------:R-:W-:Y:S05]  /*39f0*/  BSYNC B0 ;  /* 0x0000000000007941 */ /* 0x000fea0003800000 */
.L_x_11594:
[----:B------:R-:W0:Y:S02]  /*3a00*/  F2I.FTZ.TRUNC.NTZ R0, R0 ;  /* 0x0000000000007305 */ /* 0x000e24000021f100 */
[----:B0-----:R-:W-:Y:S01]  /*3a10*/  PRMT R23, R0, 0x7610, R23 ;  /* 0x0000761000177816 */ /* 0x001fe20000000017 */
[----:B------:R-:W-:Y:S05]  /*3a20*/  BRA `(.L_x_11570) ;  /* 0x0000029000007947 */ /* 0x000fea0003800000 */
.L_x_11587:
        /* <DEDUP_REMOVED lines=14> */
.L_x_11601:
[----:B------:R-:W-:Y:S05]  /*3b10*/  BSYNC B0 ;  /* 0x0000000000007941 */ /* 0x000fea0003800000 */
.L_x_11600:
[----:B------:R-:W0:Y:S02]  /*3b20*/  F2I.FTZ.TRUNC.NTZ R0, R0 ;  /* 0x0000000000007305 */ /* 0x000e24000021f100 */
[----:B0-----:R-:W-:Y:S01]  /*3b30*/  PRMT R23, R0, 0x7610, R23 ;  /* 0x0000761000177816 */ /* 0x001fe20000000017 */
[----:B------:R-:W-:Y:S05]  /*3b40*/  BRA `(.L_x_11570) ;  /* 0x0000017000007947 */ /* 0x000fea0003800000 */
.L_x_11575:
        /* <DEDUP_REMOVED lines=20> */
.L_x_11599:
[----:B------:R0:W5:Y:S01]  /*3c90*/  LDG.E.U16 R23, [R2.64] ;  /* 0x0000002402177981 */ /* 0x000162000c1e1500 */
[----:B------:R-:W-:Y:S05]  /*3ca0*/  BRA `(.L_x_11570) ;  /* 0x0000001000007947 */ /* 0x000fea0003800000 */
.L_x_11598:
[----:B------:R0:W5:Y:S02]  /*3cb0*/  LDG.E.U16 R23, [R2.64] ;  /* 0x0000002402177981 */ /* 0x000164000c1e1500 */
.L_x_11570:
[----:B------:R-:W-:Y:S05]  /*3cc0*/  BSYNC B6 ;  /* 0x0000000000067941 */ /* 0x000fea0003800000 */
.L_x_11569:
[----:B------:R-:W4:Y:S01]  /*3cd0*/  S2R R24, SR_TID.X ;  /* 0x0000000000187919 */ /* 0x000f220000002100 */
[----:B------:R-:W0:Y:S02]  /*3ce0*/  LDC.U16 R0, c[0x0][0x166] ;  /* 0x00005980ff007b82 */ /* 0x000e240000000400 */
[----:B01---5:R-:W-:Y:S01]  /*3cf0*/  LOP3.LUT R3, R19, 0xffff, RZ, 0xc0, !PT ;  /* 0x0000ffff13037812 */ /* 0x023fe200078ec0ff */
[----:B------:R-:W-:Y:S01]  /*3d00*/  BSSY B6, `(.L_x_11602) ;  /* 0x0000108000067945 */ /* 0x000fe20003800000 */
[----:B---3--:R-:W-:Y:S02]  /*3d10*/  LOP3.LUT R5, R23, 0xffff, RZ, 0xc0, !PT ;  /* 0x0000ffff17057812 */ /* 0x008fe400078ec0ff */
[----:B------:R-:W-:Y:S02]  /*3d20*/  ISETP.GT.U32.AND P1, PT, R3, 0xf, PT ;  /* 0x0000000f0300780c */ /* 0x000fe40003f24070 */
[----:B------:R-:W-:Y:S01]  /*3d30*/  ISETP.GT.U32.AND P3, PT, R5, 0xf, PT ;  /* 0x0000000f0500780c */ /* 0x000fe20003f64070 */
[----:B------:R-:W0:Y:S01]  /*3d40*/  LDC.U8 R18, c[0x0][0x184] ;  /* 0x00006100ff127b82 */ /* 0x000e220000000000 */
[----:B------:R-:W-:-:S02]  /*3d50*/  LOP3.LUT R2, R22, 0xffff, RZ, 0xc0, !PT ;  /* 0x0000ffff16027812 */ /* 0x000fc400078ec0ff */
[----:B--2---:R-:W-:Y:S02]  /*3d60*/  LOP3.LUT R4, R25, 0xffff, RZ, 0xc0, !PT ;  /* 0x0000ffff19047812 */ /* 0x004fe400078ec0ff */
[----:B------:R-:W-:Y:S02]  /*3d70*/  PRMT R3, R22, 0x9910, RZ ;  /* 0x0000991016037816 */ /* 0x000fe400000000ff */
[----:B------:R-:W-:Y:S02]  /*3d80*/  PRMT R5, R19, 0x9910, RZ ;  /* 0x0000991013057816 */ /* 0x000fe400000000ff */
[----:B------:R-:W-:Y:S02]  /*3d90*/  PRMT R9, R23, 0x9910, RZ ;  /* 0x0000991017097816 */ /* 0x000fe400000000ff */
[----:B------:R-:W-:Y:S02]  /*3da0*/  PRMT R7, R25, 0x9910, RZ ;  /* 0x0000991019077816 */ /* 0x000fe400000000ff */
[----:B------:R-:W-:-:S02]  /*3db0*/  ISETP.GT.U32.AND P0, PT, R2, 0xf, PT ;  /* 0x0000000f0200780c */ /* 0x000fc40003f04070 */
[----:B----4-:R-:W-:Y:S02]  /*3dc0*/  ISETP.GE.AND P4, PT, R24, R17, PT ;  /* 0x000000111800720c */ /* 0x010fe40003f86270 */
[----:B------:R-:W-:Y:S02]  /*3dd0*/  ISETP.GT.U32.AND P2, PT, R4, 0xf, PT ;  /* 0x0000000f0400780c */ /* 0x000fe40003f44070 */
[C---:B------:R-:W-:Y:S02]  /*3de0*/  SHF.L.U32 R3, R0.reuse, R3, RZ ;  /* 0x0000000300037219 */ /* 0x040fe400000006ff */
[C---:B------:R-:W-:Y:S02]  /*3df0*/  SHF.L.U32 R5, R0.reuse, R5, RZ ;  /* 0x0000000500057219 */ /* 0x040fe400000006ff */
[C---:B------:R-:W-:Y:S02]  /*3e00*/  SHF.L.U32 R7, R0.reuse, R7, RZ ;  /* 0x0000000700077219 */ /* 0x040fe400000006ff */
[----:B------:R-:W-:-:S02]  /*3e10*/  SHF.L.U32 R9, R0, R9, RZ ;  /* 0x0000000900097219 */ /* 0x000fc400000006ff */
[----:B------:R-:W-:Y:S02]  /*3e20*/  SEL R11, R3, RZ, !P0 ;  /* 0x000000ff030b7207 */ /* 0x000fe40004000000 */
[----:B------:R-:W-:Y:S02]  /*3e30*/  SEL R19, R5, RZ, !P1 ;  /* 0x000000ff05137207 */ /* 0x000fe40004800000 */
[----:B------:R-:W-:Y:S02]  /*3e40*/  SEL R22, R7, RZ, !P2 ;  /* 0x000000ff07167207 */ /* 0x000fe40005000000 */
[----:B------:R-:W-:Y:S01]  /*3e50*/  SEL R23, R9, RZ, !P3 ;  /* 0x000000ff09177207 */ /* 0x000fe20005800000 */
[----:B------:R-:W-:Y:S05]  /*3e60*/  @P4 BRA `(.L_x_11603) ;  /* 0x00000f1000004947 */ /* 0x000fea0003800000 */
[----:B0-----:R-:W-:Y:S01]  /*3e70*/  IMAD R0, R16, 0x200, R24 ;  /* 0x0000020010007824 */ /* 0x001fe200078e0218 */
        /* <DEDUP_REMOVED lines=18> */
.L_x_11607:
[----:B------:R0:W-:Y:S01]  /*3fa0*/  STG.E.U8 [R2.64], R11 ;  /* 0x0000000b02007986 */ /* 0x0001e2000c101124 */
[----:B------:R-:W-:Y:S05]  /*3fb0*/  BRA `(.L_x_11603) ;  /* 0x00000dc000007947 */ /* 0x000fea0003800000 */
.L_x_11606:
        /* <DEDUP_REMOVED lines=10> */
.L_x_11610:
[----:B------:R-:W-:-:S05]  /*4060*/  PRMT R5, R11, 0x9910, RZ ;  /* 0x000099100b057816 */ /* 0x000fca00000000ff */
[----:B------:R0:W-:Y:S01]  /*4070*/  STG.E [R2.64], R5 ;  /* 0x0000000502007986 */ /* 0x0001e2000c101924 */
[----:B------:R-:W-:Y:S05]  /*4080*/  BRA `(.L_x_11603) ;  /* 0x00000cf000007947 */ /* 0x000fea0003800000 */
.L_x_11609:
[----:B------:R0:W-:Y:S01]  /*4090*/  STG.E.U16 [R2.64], R11 ;  /* 0x0000000b02007986 */ /* 0x0001e2000c101524 */
[----:B------:R-:W-:Y:S05]  /*40a0*/  BRA `(.L_x_11603) ;  /* 0x00000cd000007947 */ /* 0x000fea0003800000 */
.L_x_11605:
        /* <DEDUP_REMOVED lines=9> */
.L_x_11612:
[----:B------:R-:W0:Y:S02]  /*4140*/  I2F.S16 R0, R11 ;  /* 0x0000000b00007306 */ /* 0x000e240000101400 */
[----:B0-----:R-:W-:-:S05]  /*4150*/  F2FP.PACK_AB R0, RZ, R0 ;  /* 0x00000000ff00723e */ /* 0x001fca00000000ff */
[----:B------:R0:W-:Y:S01]  /*4160*/  STG.E.U16 [R2.64], R0 ;  /* 0x0000000002007986 */ /* 0x0001e2000c101524 */
[----:B------:R-:W-:Y:S05]  /*4170*/  BRA `(.L_x_11603) ;  /* 0x00000c0000007947 */ /* 0x000fea0003800000 */
.L_x_11611:
        /* <DEDUP_REMOVED lines=10> */
.L_x_11614:
[----:B------:R-:W0:Y:S02]  /*4220*/  I2F.S16 R11, R11 ;  /* 0x0000000b000b7306 */ /* 0x000e240000101400 */
[----:B0-----:R-:W-:-:S04]  /*4230*/  F2FP.PACK_AB R5, RZ, R11 ;  /* 0x0000000bff05723e */ /* 0x001fc800000000ff */
[----:B------:R-:W-:-:S05]  /*4240*/  PRMT R5, R5, 0x5410, RZ ;  /* 0x0000541005057816 */ /* 0x000fca00000000ff */
[----:B------:R0:W-:Y:S01]  /*4250*/  STG.E [R2.64], R5 ;  /* 0x0000000502007986 */ /* 0x0001e2000c101924 */
[----:B------:R-:W-:Y:S05]  /*4260*/  BRA `(.L_x_11603) ;  /* 0x00000b1000007947 */ /* 0x000fea0003800000 */
.L_x_11613:
[----:B------:R-:W0:Y:S02]  /*4270*/  I2F.F64.S16 R4, R11 ;  /* 0x0000000b00047312 */ /* 0x000e240000101c00 */
[----:B0-----:R0:W-:Y:S01]  /*4280*/  STG.E.64 [R2.64], R4 ;  /* 0x0000000402007986 */ /* 0x0011e2000c101b24 */
[----:B------:R-:W-:Y:S05]  /*4290*/  BRA `(.L_x_11603) ;  /* 0x00000ae000007947 */ /* 0x000fea0003800000 */
.L_x_11604:
        /* <DEDUP_REMOVED lines=13> */
.L_x_11617:
[----:B------:R-:W0:Y:S01]  /*4370*/  I2F.F64.S16 R4, R11 ;  /* 0x0000000b00047312 */ /* 0x000e220000101c00 */
[----:B------:R-:W-:-:S05]  /*4380*/  CS2R R6, SRZ ;  /* 0x0000000000067805 */ /* 0x000fca000001ff00 */
[----:B0-----:R0:W-:Y:S01]  /*4390*/  STG.E.128 [R2.64], R4 ;  /* 0x0000000402007986 */ /* 0x0011e2000c101d24 */
[----:B------:R-:W-:Y:S05]  /*43a0*/  BRA `(.L_x_11603) ;  /* 0x000009d000007947 */ /* 0x000fea0003800000 */
.L_x_11616:
        /* <DEDUP_REMOVED lines=21> */
.L_x_11621:
[----:B------:R-:W-:Y:S05]  /*4500*/  BSYNC B0 ;  /* 0x0000000000007941 */ /* 0x000fea0003800000 */
.L_x_11620:
[----:B------:R-:W-:-:S05]  /*4510*/  LOP3.LUT R5, R0, R5, RZ, 0xfc, !PT ;  /* 0x0000000500057212 */ /* 0x000fca00078efcff */
[----:B------:R0:W-:Y:S01]  /*4520*/  STG.E.U8 [R2.64], R5 ;  /* 0x0000000502007986 */ /* 0x0001e2000c101124 */
[----:B------:R-:W-:Y:S05]  /*4530*/  BRA `(.L_x_11603) ;  /* 0x0000084000007947 */ /* 0x000fea0003800000 */
.L_x_11619:
        /* <DEDUP_REMOVED lines=13> */
.L_x_11623:
[----:B------:R-:W-:Y:S01]  /*4610*/  IMAD.MOV.U32 R0, RZ, RZ, 0x7f ;  /* 0x0000007fff007424 */ /* 0x000fe200078e00ff */
[----:B------:R-:W-:-:S04]  /*4620*/  ISETP.GT.U32.AND P0, PT, R4, 0x7f800000, PT ;  /* 0x7f8000000400780c */ /* 0x000fc80003f04070 */
[----:B------:R-:W-:-:S04]  /*4630*/  SEL R0, R0, 0x7c, P0 ;  /* 0x0000007c00007807 */ /* 0x000fc80000000000 */
.L_x_11624:
[----:B------:R-:W-:Y:S05]  /*4640*/  BSYNC B0 ;  /* 0x0000000000007941 */ /* 0x000fea0003800000 */
.L_x_11622:
[----:B------:R-:W-:-:S04]  /*4650*/  LOP3.LUT R4, R11, 0x80000000, RZ, 0xc0, !PT ;  /* 0x800000000b047812 */ /* 0x000fc800078ec0ff */
[----:B------:R-:W-:-:S04]  /*4660*/  SHF.R.U32.HI R5, RZ, 0x18, R4 ;  /* 0x00000018ff057819 */ /* 0x000fc80000011604 */
[----:B------:R-:W-:-:S05]  /*4670*/  LOP3.LUT R5, R0, R5, RZ, 0xfc, !PT ;  /* 0x0000000500057212 */ /* 0x000fca00078efcff */
[----:B------:R0:W-:Y:S01]  /*4680*/  STG.E.U8 [R2.64], R5 ;  /* 0x0000000502007986 */ /* 0x0001e2000c101124 */
[----:B------:R-:W-:Y:S05]  /*4690*/  BRA `(.L_x_11603) ;  /* 0x000006e000007947 */ /* 0x000fea0003800000 */
.L_x_11618:
[----:B------:R-:W0:Y:S02]  /*46a0*/  I2F.S16 R0, R11 ;  /* 0x0000000b00007306 */ /* 0x000e240000101400 */
[----:B0-----:R-:W-:-:S05]  /*46b0*/  F2FP.BF16.PACK_AB R0, RZ, R0 ;  /* 0x00000000ff00723e */ /* 0x001fca00000010ff */
[----:B------:R0:W-:Y:S01]  /*46c0*/  STG.E.U16 [R2.64], R0 ;  /* 0x0000000002007986 */ /* 0x0001e2000c101524 */
[----:B------:R-:W-:Y:S05]  /*46d0*/  BRA `(.L_x_11603) ;  /* 0x000006a000007947 */ /* 0x000fea0003800000 */
.L_x_11615:
        /* <DEDUP_REMOVED lines=10> */
.L_x_11627:
        /* <DEDUP_REMOVED lines=17> */
.L_x_11630:
[----:B------:R-:W-:-:S04]  /*4890*/  LOP3.LUT R0, R11, 0x80000000, RZ, 0xc0, !PT ;  /* 0x800000000b007812 */ /* 0x000fc800078ec0ff */
[----:B------:R-:W-:-:S04]  /*48a0*/  SHF.R.U32.HI R5, RZ, 0x18, R0 ;  /* 0x00000018ff057819 */ /* 0x000fc80000011600 */
[----:B------:R-:W-:-:S04]  /*48b0*/  LOP3.LUT R4, R4, R5, RZ, 0xfc, !PT ;  /* 0x0000000504047212 */ /* 0x000fc800078efcff */
[----:B------:R-:W-:Y:S02]  /*48c0*/  PRMT R0, R4, 0x7610, R0 ;  /* 0x0000761004007816 */ /* 0x000fe40000000000 */
.L_x_11629:
[----:B------:R-:W-:Y:S05]  /*48d0*/  BSYNC B0 ;  /* 0x0000000000007941 */ /* 0x000fea0003800000 */
.L_x_11628:
[----:B------:R0:W-:Y:S01]  /*48e0*/  STG.E.U8 [R2.64], R0 ;  /* 0x0000000002007986 */ /* 0x0001e2000c101124 */
[----:B------:R-:W-:Y:S05]  /*48f0*/  BRA `(.L_x_11603) ;  /* 0x0000048000007947 */ /* 0x000fea0003800000 */
.L_x_11626:
        /* <DEDUP_REMOVED lines=17> */
.L_x_11633:
[----:B------:R-:W-:-:S04]  /*4a10*/  LOP3.LUT R0, R11, 0x80000000, RZ, 0xc0, !PT ;  /* 0x800000000b007812 */ /* 0x000fc800078ec0ff */
[----:B------:R-:W-:-:S04]  /*4a20*/  SHF.R.U32.HI R5, RZ, 0x18, R0 ;  /* 0x00000018ff057819 */ /* 0x000fc80000011600 */
[----:B------:R-:W-:-:S04]  /*4a30*/  LOP3.LUT R4, R4, R5, RZ, 0xfc, !PT ;  /* 0x0000000504047212 */ /* 0x000fc800078efcff */
[----:B------:R-:W-:Y:S02]  /*4a40*/  PRMT R0, R4, 0x7610, R0 ;  /* 0x0000761004007816 */ /* 0x000fe40000000000 */
.L_x_11632:
[----:B------:R-:W-:Y:S05]  /*4a50*/  BSYNC B0 ;  /* 0x0000000000007941 */ /* 0x000fea0003800000 */
.L_x_11631:
[----:B------:R0:W-:Y:S01]  /*4a60*/  STG.E.U8 [R2.64], R0 ;  /* 0x0000000002007986 */ /* 0x0001e2000c101124 */
[----:B------:R-:W-:Y:S05]  /*4a70*/  BRA `(.L_x_11603) ;  /* 0x0000030000007947 */ /* 0x000fea0003800000 */
.L_x_11625:
        /* <DEDUP_REMOVED lines=22> */
.L_x_11608:
        /* <DEDUP_REMOVED lines=20> */
.L_x_11635:
[----:B------:R-:W-:-:S04]  /*4d20*/  PRMT R4, R11, 0x9910, RZ ;  /* 0x000099100b047816 */ /* 0x000fc800000000ff */
[----:B------:R-:W-:-:S05]  /*4d30*/  SHF.R.S32.HI R5, RZ, 0x1f, R4 ;  /* 0x0000001fff057819 */ /* 0x000fca0000011404 */
[----:B------:R0:W-:Y:S01]  /*4d40*/  STG.E.64 [R2.64], R4 ;  /* 0x0000000402007986 */ /* 0x0001e2000c101b24 */
[----:B------:R-:W-:Y:S05]  /*4d50*/  BRA `(.L_x_11603) ;  /* 0x0000002000007947 */ /* 0x000fea0003800000 */
.L_x_11634:
[----:B------:R-:W-:-:S05]  /*4d60*/  PRMT R5, R11, 0x9910, RZ ;  /* 0x000099100b057816 */ /* 0x000fca00000000ff */
[----:B------:R0:W-:Y:S02]  /*4d70*/  STG.E [R2.64], R5 ;  /* 0x0000000502007986 */ /* 0x0001e4000c101924 */
.L_x_11603:
[----:B0-----:R-:W-:Y:S05]  /*4d80*/  BSYNC B6 ;  /* 0x0000000000067941 */ /* 0x001fea0003800000 */
.L_x_11602:
        /* <DEDUP_REMOVED lines=21> */
.L_x_11641:
[----:B------:R0:W-:Y:S01]  /*4ee0*/  STG.E.U8 [R2.64], R19 ;  /* 0x0000001302007986 */ /* 0x0001e2000c101124 */
[----:B------:R-:W-:Y:S05]  /*4ef0*/  BRA `(.L_x_11643) ;  /* 0x00000dc000007947 */ /* 0x000fea0003800000 */
.L_x_11640:
        /* <DEDUP_REMOVED lines=10> */
.L_x_11645:
[----:B------:R-:W-:-:S05]  /*4fa0*/  PRMT R5, R19, 0x9910, RZ ;  /* 0x0000991013057816 */ /* 0x000fca00000000ff */
[----:B------:R0:W-:Y:S01]  /*4fb0*/  STG.E [R2.64], R5 ;  /* 0x0000000502007986 */ /* 0x0001e2000c101924 */
[----:B------:R-:W-:Y:S05]  /*4fc0*/  BRA `(.L_x_11643) ;  /* 0x00000cf000007947 */ /* 0x000fea0003800000 */
.L_x_11644:
[----:B------:R0:W-:Y:S01]  /*4fd0*/  STG.E.U16 [R2.64], R19 ;  /* 0x0000001302007986 */ /* 0x0001e2000c101524 */
[----:B------:R-:W-:Y:S05]  /*4fe0*/  BRA `(.L_x_11643) ;  /* 0x00000cd000007947 */ /* 0x000fea0003800000 */
.L_x_11639:
        /* <DEDUP_REMOVED lines=9> */
.L_x_11647:
[----:B------:R-:W0:Y:S02]  /*5080*/  I2F.S16 R0, R19 ;  /* 0x0000001300007306 */ /* 0x000e240000101400 */
[----:B0-----:R-:W-:-:S05]  /*5090*/  F2FP.PACK_AB R0, RZ, R0 ;  /* 0x00000000ff00723e */ /* 0x001fca00000000ff */
[----:B------:R0:W-:Y:S01]  /*50a0*/  STG.E.U16 [R2.64], R0 ;  /* 0x0000000002007986 */ /* 0x0001e2000c101524 */
[----:B------:R-:W-:Y:S05]  /*50b0*/  BRA `(.L_x_11643) ;  /* 0x00000c0000007947 */ /* 0x000fea0003800000 */
.L_x_11646:
        /* <DEDUP_REMOVED lines=10> */
.L_x_11649:
[----:B------:R-:W0:Y:S02]  /*5160*/  I2F.S16 R19, R19 ;  /* 0x0000001300137306 */ /* 0x000e240000101400 */
[----:B0-----:R-:W-:-:S04]  /*5170*/  F2FP.PACK_AB R5, RZ, R19 ;  /* 0x00000013ff05723e */ /* 0x001fc800000000ff */
[----:B------:R-:W-:-:S05]  /*5180*/  PRMT R5, R5, 0x5410, RZ ;  /* 0x0000541005057816 */ /* 0x000fca00000000ff */
[----:B------:R0:W-:Y:S01]  /*5190*/  STG.E [R2.64], R5 ;  /* 0x0000000502007986 */ /* 0x0001e2000c101924 */
[----:B------:R-:W-:Y:S05]  /*51a0*/  BRA `(.L_x_11643) ;  /* 0x00000b1000007947 */ /* 0x000fea0003800000 */
.L_x_11648:
[----:B------:R-:W0:Y:S02]  /*51b0*/  I2F.F64.S16 R4, R19 ;  /* 0x0000001300047312 */ /* 0x000e240000101c00 */
[----:B0-----:R0:W-:Y:S01]  /*51c0*/  STG.E.64 [R2.64], R4 ;  /* 0x0000000402007986 */ /* 0x0011e2000c101b24 */
[----:B------:R-:W-:Y:S05]  /*51d0*/  BRA `(.L_x_11643) ;  /* 0x00000ae000007947 */ /* 0x000fea0003800000 */
.L_x_11638:
        /* <DEDUP_REMOVED lines=13> */
.L_x_11652:
[----:B------:R-:W0:Y:S01]  /*52b0*/  I2F.F64.S16 R4, R19 ;  /* 0x0000001300047312 */ /* 0x000e220000101c00 */
[----:B------:R-:W-:-:S05]  /*52c0*/  CS2R R6, SRZ ;  /* 0x0000000000067805 */ /* 0x000fca000001ff00 */
[----:B0-----:R0:W-:Y:S01]  /*52d0*/  STG.E.128 [R2.64], R4 ;  /* 0x0000000402007986 */ /* 0x0011e2000c101d24 */
[----:B------:R-:W-:Y:S05]  /*52e0*/  BRA `(.L_x_11643) ;  /* 0x000009d000007947 */ /* 0x000fea0003800000 */
.L_x_11651:
        /* <DEDUP_REMOVED lines=21> */
.L_x_11656:
[----:B------:R-:W-:Y:S05]  /*5440*/  BSYNC B0 ;  /* 0x0000000000007941 */ /* 0x000fea0003800000 */
.L_x_11655:
[----:B------:R-:W-:-:S05]  /*5450*/  LOP3.LUT R5, R0, R5, RZ, 0xfc, !PT ;  /* 0x0000000500057212 */ /* 0x000fca00078efcff */
[----:B------:R0:W-:Y:S01]  /*5460*/  STG.E.U8 [R2.64], R5 ;  /* 0x0000000502007986 */ /* 0x0001e2000c101124 */
[----:B------:R-:W-:Y:S05]  /*5470*/  BRA `(.L_x_11643) ;  /* 0x0000084000007947 */ /* 0x000fea0003800000 */
.L_x_11654:
        /* <DEDUP_REMOVED lines=13> */
.L_x_11658:
[----:B------:R-:W-:Y:S01]  /*5550*/  IMAD.MOV.U32 R0, RZ, RZ, 0x7f ;  /* 0x0000007fff007424 */ /* 0x000fe200078e00ff */
[----:B------:R-:W-:-:S04]  /*5560*/  ISETP.GT.U32.AND P0, PT, R4, 0x7f800000, PT ;  /* 0x7f8000000400780c */ /* 0x000fc80003f04070 */
[----:B------:R-:W-:-:S04]  /*5570*/  SEL R0, R0, 0x7c, P0 ;  /* 0x0000007c00007807 */ /* 0x000fc80000000000 */
.L_x_11659:
[----:B------:R-:W-:Y:S05]  /*5580*/  BSYNC B0 ;  /* 0x0000000000007941 */ /* 0x000fea0003800000 */
.L_x_11657:
[----:B------:R-:W-:-:S04]  /*5590*/  LOP3.LUT R4, R19, 0x80000000, RZ, 0xc0, !PT ;  /* 0x8000000013047812 */ /* 0x000fc800078ec0ff */
[----:B------:R-:W-:-:S04]  /*55a0*/  SHF.R.U32.HI R5, RZ, 0x18, R4 ;  /* 0x00000018ff057819 */ /* 0x000fc80000011604 */
[----:B------:R-:W-:-:S05]  /*55b0*/  LOP3.LUT R5, R0, R5, RZ, 0xfc, !PT ;  /* 0x0000000500057212 */ /* 0x000fca00078efcff */
[----:B------:R0:W-:Y:S01]  /*55c0*/  STG.E.U8 [R2.64], R5 ;  /* 0x0000000502007986 */ /* 0x0001e2000c101124 */
[----:B------:R-:W-:Y:S05]  /*55d0*/  BRA `(.L_x_11643) ;  /* 0x000006e000007947 */ /* 0x000fea0003800000 */
.L_x_11653:
[----:B------:R-:W0:Y:S02]  /*55e0*/  I2F.S16 R0, R19 ;  /* 0x0000001300007306 */ /* 0x000e240000101400 */
[----:B0-----:R-:W-:-:S05]  /*55f0*/  F2FP.BF16.PACK_AB R0, RZ, R0 ;  /* 0x00000000ff00723e */ /* 0x001fca00000010ff */
[----:B------:R0:W-:Y:S01]  /*5600*/  STG.E.U16 [R2.64], R0 ;  /* 0x0000000002007986 */ /* 0x0001e2000c101524 */
[----:B------:R-:W-:Y:S05]  /*5610*/  BRA `(.L_x_11643) ;  /* 0x000006a000007947 */ /* 0x000fea0003800000 */
.L_x_11650:
        /* <DEDUP_REMOVED lines=10> */
.L_x_11662:
        /* <DEDUP_REMOVED lines=17> */
.L_x_11665:
[----:B------:R-:W-:-:S04]  /*57d0*/  LOP3.LUT R0, R19, 0x80000000, RZ, 0xc0, !PT ;  /* 0x8000000013007812 */ /* 0x000fc800078ec0ff */
[----:B------:R-:W-:-:S04]  /*57e0*/  SHF.R.U32.HI R5, RZ, 0x18, R0 ;  /* 0x00000018ff057819 */ /* 0x000fc80000011600 */
[----:B------:R-:W-:-:S04]  /*57f0*/  LOP3.LUT R4, R4, R5, RZ, 0xfc, !PT ;  /* 0x0000000504047212 */ /* 0x000fc800078efcff */
[----:B------:R-:W-:Y:S02]  /*5800*/  PRMT R0, R4, 0x7610, R0 ;  /* 0x0000761004007816 */ /* 0x000fe40000000000 */
.L_x_11664:
[----:B------:R-:W-:Y:S05]  /*5810*/  BSYNC B0 ;  /* 0x0000000000007941 */ /* 0x000fea0003800000 */
.L_x_11663:
[----:B------:R0:W-:Y:S01]  /*5820*/  STG.E.U8 [R2.64], R0 ;  /* 0x0000000002007986 */ /* 0x0001e2000c101124 */
[----:B------:R-:W-:Y:S05]  /*5830*/  BRA `(.L_x_11643) ;  /* 0x0000048000007947 */ /* 0x000fea0003800000 */
.L_x_11661:
        /* <DEDUP_REMOVED lines=17> */
.L_x_11668:
[----:B------:R-:W-:-:S04]  /*5950*/  LOP3.LUT R0, R19, 0x80000000, RZ, 0xc0, !PT ;  /* 0x8000000013007812 */ /* 0x000fc800078ec0ff */
[----:B------:R-:W-:-:S04]  /*5960*/  SHF.R.U32.HI R5, RZ, 0x18, R0 ;  /* 0x00000018ff057819 */ /* 0x000fc80000011600 */
[----:B------:R-:W-:-:S04]  /*5970*/  LOP3.LUT R4, R4, R5, RZ, 0xfc, !PT ;  /* 0x0000000504047212 */ /* 0x000fc800078efcff */
[----:B------:R-:W-:Y:S02]  /*5980*/  PRMT R0, R4, 0x7610, R0 ;  /* 0x0000761004007816 */ /* 0x000fe40000000000 */
.L_x_11667:
[----:B------:R-:W-:Y:S05]  /*5990*/  BSYNC B0 ;  /* 0x0000000000007941 */ /* 0x000fea0003800000 */
.L_x_11666:
[----:B------:R0:W-:Y:S01]  /*59a0*/  STG.E.U8 [R2.64], R0 ;  /* 0x0000000002007986 */ /* 0x0001e2000c101124 */
[----:B------:R-:W-:Y:S05]  /*59b0*/  BRA `(.L_x_11643) ;  /* 0x0000030000007947 */ /* 0x000fea0003800000 */
.L_x_11660:
        /* <DEDUP_REMOVED lines=22> */
.L_x_11642:
        /* <DEDUP_REMOVED lines=20> */
.L_x_11670:
[----:B------:R-:W-:-:S04]  /*5c60*/  PRMT R4, R19, 0x9910, RZ ;  /* 0x0000991013047816 */ /* 0x000fc800000000ff */
[----:B------:R-:W-:-:S05]  /*5c70*/  SHF.R.S32.HI R5, RZ, 0x1f, R4 ;  /* 0x0000001fff057819 */ /* 0x000fca0000011404 */
[----:B------:R0:W-:Y:S01]  /*5c80*/  STG.E.64 [R2.64], R4 ;  /* 0x0000000402007986 */ /* 0x0001e2000c101b24 */
[----:B------:R-:W-:Y:S05]  /*5c90*/  BRA `(.L_x_11643) ;  /* 0x0000002000007947 */ /* 0x000fea0003800000 */
.L_x_11669:
[----:B------:R-:W-:-:S05]  /*5ca0*/  PRMT R5, R19, 0x9910, RZ ;  /* 0x0000991013057816 */ /* 0x000fca00000000ff */
[----:B------:R0:W-:Y:S02]  /*5cb0*/  STG.E [R2.64], R5 ;  /* 0x0000000502007986 */ /* 0x0001e4000c101924 */
.L_x_11643:
        /* <DEDUP_REMOVED lines=21> */
.L_x_11674:
[----:B------:R0:W-:Y:S01]  /*5e10*/  STG.E.U8 [R2.64], R22 ;  /* 0x0000001602007986 */ /* 0x0001e2000c101124 */
[----:B------:R-:W-:Y:S05]  /*5e20*/  BRA `(.L_x_11676) ;  /* 0x00000dc000007947 */ /* 0x000fea0003800000 */
.L_x_11673:
        /* <DEDUP_REMOVED lines=10> */
.L_x_11678:
[----:B------:R-:W-:-:S05]  /*5ed0*/  PRMT R5, R22, 0x9910, RZ ;  /* 0x0000991016057816 */ /* 0x000fca00000000ff */
[----:B------:R0:W-:Y:S01]  /*5ee0*/  STG.E [R2.64], R5 ;  /* 0x0000000502007986 */ /* 0x0001e2000c101924 */
[----:B------:R-:W-:Y:S05]  /*5ef0*/  BRA `(.L_x_11676) ;  /* 0x00000cf000007947 */ /* 0x000fea0003800000 */
.L_x_11677:
[----:B------:R0:W-:Y:S01]  /*5f00*/  STG.E.U16 [R2.64], R22 ;  /* 0x0000001602007986 */ /* 0x0001e2000c101524 */
[----:B------:R-:W-:Y:S05]  /*5f10*/  BRA `(.L_x_11676) ;  /* 0x00000cd000007947 */ /* 0x000fea0003800000 */
.L_x_11672:
        /* <DEDUP_REMOVED lines=9> */
.L_x_11680:
[----:B------:R-:W0:Y:S02]  /*5fb0*/  I2F.S16 R0, R22 ;  /* 0x0000001600007306 */ /* 0x000e240000101400 */
[----:B0-----:R-:W-:-:S05]  /*5fc0*/  F2FP.PACK_AB R0, RZ, R0 ;  /* 0x00000000ff00723e */ /* 0x001fca00000000ff */
[----:B------:R0:W-:Y:S01]  /*5fd0*/  STG.E.U16 [R2.64], R0 ;  /* 0x0000000002007986 */ /* 0x0001e2000c101524 */
[----:B------:R-:W-:Y:S05]  /*5fe0*/  BRA `(.L_x_11676) ;  /* 0x00000c0000007947 */ /* 0x000fea0003800000 */
.L_x_11679:
        /* <DEDUP_REMOVED lines=10> */
.L_x_11682:
[----:B------:R-:W0:Y:S02]  /*6090*/  I2F.S16 R22, R22 ;  /* 0x0000001600167306 */ /* 0x000e240000101400 */
[----:B0-----:R-:W-:-:S04]  /*60a0*/  F2FP.PACK_AB R5, RZ, R22 ;  /* 0x00000016ff05723e */ /* 0x001fc800000000ff */
[----:B------:R-:W-:-:S05]  /*60b0*/  PRMT R5, R5, 0x5410, RZ ;  /* 0x0000541005057816 */ /* 0x000fca00000000ff */
[----:B------:R0:W-:Y:S01]  /*60c0*/  STG.E [R2.64], R5 ;  /* 0x0000000502007986 */ /* 0x0001e2000c101924 */
[----:B------:R-:W-:Y:S05]  /*60d0*/  BRA `(.L_x_11676) ;  /* 0x00000b1000007947 */ /* 0x000fea0003800000 */
.L_x_11681:
[----:B------:R-:W0:Y:S02]  /*60e0*/  I2F.F64.S16 R4, R22 ;  /* 0x0000001600047312 */ /* 0x000e240000101c00 */
[----:B0-----:R0:W-:Y:S01]  /*60f0*/  STG.E.64 [R2.64], R4 ;  /* 0x0000000402007986 */ /* 0x0011e2000c101b24 */
[----:B------:R-:W-:Y:S05]  /*6100*/  BRA `(.L_x_11676) ;  /* 0x00000ae000007947 */ /* 0x000fea0003800000 */
.L_x_11671:
        /* <DEDUP_REMOVED lines=13> */
.L_x_11685:
[----:B------:R-:W0:Y:S01]  /*61e0*/  I2F.F64.S16 R4, R22 ;  /* 0x0000001600047312 */ /* 0x000e220000101c00 */
[----:B------:R-:W-:-:S05]  /*61f0*/  CS2R R6, SRZ ;  /* 0x0000000000067805 */ /* 0x000fca000001ff00 */
[----:B0-----:R0:W-:Y:S01]  /*6200*/  STG.E.128 [R2.64], R4 ;  /* 0x0000000402007986 */ /* 0x0011e2000c101d24 */
[----:B------:R-:W-:Y:S05]  /*6210*/  BRA `(.L_x_11676) ;  /* 0x000009d000007947 */ /* 0x000fea0003800000 */
.L_x_11684:
        /* <DEDUP_REMOVED lines=21> */
.L_x_11689:
[----:B------:R-:W-:Y:S05]  /*6370*/  BSYNC B0 ;  /* 0x0000000000007941 */ /* 0x000fea0003800000 */
.L_x_11688:
[----:B------:R-:W-:-:S05]  /*6380*/  LOP3.LUT R5, R0, R5, RZ, 0xfc, !PT ;  /* 0x0000000500057212 */ /* 0x000fca00078efcff */
[----:B------:R0:W-:Y:S01]  /*6390*/  STG.E.U8 [R2.64], R5 ;  /* 0x0000000502007986 */ /* 0x0001e2000c101124 */
[----:B------:R-:W-:Y:S05]  /*63a0*/  BRA `(.L_x_11676) ;  /* 0x0000084000007947 */ /* 0x000fea0003800000 */
.L_x_11687:
        /* <DEDUP_REMOVED lines=13> */
.L_x_11691:
[----:B------:R-:W-:Y:S01]  /*6480*/  IMAD.MOV.U32 R0, RZ, RZ, 0x7f ;  /* 0x0000007fff007424 */ /* 0x000fe200078e00ff */
[----:B------:R-:W-:-:S04]  /*6490*/  ISETP.GT.U32.AND P0, PT, R4, 0x7f800000, PT ;  /* 0x7f8000000400780c */ /* 0x000fc80003f04070 */
[----:B------:R-:W-:-:S04]  /*64a0*/  SEL R0, R0, 0x7c, P0 ;  /* 0x0000007c00007807 */ /* 0x000fc80000000000 */
.L_x_11692:
[----:B------:R-:W-:Y:S05]  /*64b0*/  BSYNC B0 ;  /* 0x0000000000007941 */ /* 0x000fea0003800000 */
.L_x_11690:
[----:B------:R-:W-:-:S04]  /*64c0*/  LOP3.LUT R4, R5, 0x80000000, RZ, 0xc0, !PT ;  /* 0x8000000005047812 */ /* 0x000fc800078ec0ff */
[----:B------:R-:W-:-:S04]  /*64d0*/  SHF.R.U32.HI R5, RZ, 0x18, R4 ;  /* 0x00000018ff057819 */ /* 0x000fc80000011604 */
[----:B------:R-:W-:-:S05]  /*64e0*/  LOP3.LUT R5, R0, R5, RZ, 0xfc, !PT ;  /* 0x0000000500057212 */ /* 0x000fca00078efcff */
[----:B------:R0:W-:Y:S01]  /*64f0*/  STG.E.U8 [R2.64], R5 ;  /* 0x0000000502007986 */ /* 0x0001e2000c101124 */
[----:B------:R-:W-:Y:S05]  /*6500*/  BRA `(.L_x_11676) ;  /* 0x000006e000007947 */ /* 0x000fea0003800000 */
.L_x_11686:
[----:B------:R-:W0:Y:S02]  /*6510*/  I2F.S16 R0, R22 ;  /* 0x0000001600007306 */ /* 0x000e240000101400 */
[----:B0-----:R-:W-:-:S05]  /*6520*/  F2FP.BF16.PACK_AB R0, RZ, R0 ;  /* 0x00000000ff00723e */ /* 0x001fca00000010ff */
[----:B------:R0:W-:Y:S01]  /*6530*/  STG.E.U16 [R2.64], R0 ;  /* 0x0000000002007986 */ /* 0x0001e2000c101524 */
[----:B------:R-:W-:Y:S05]  /*6540*/  BRA `(.L_x_11676) ;  /* 0x000006a000007947 */ /* 0x000fea0003800000 */
.L_x_11683:
        /* <DEDUP_REMOVED lines=10> */
.L_x_11695:
        /* <DEDUP_REMOVED lines=17> */
.L_x_11698:
[----:B------:R-:W-:-:S04]  /*6700*/  LOP3.LUT R0, R7, 0x80000000, RZ, 0xc0, !PT ;  /* 0x8000000007007812 */ /* 0x000fc800078ec0ff */
[----:B------:R-:W-:-:S04]  /*6710*/  SHF.R.U32.HI R5, RZ, 0x18, R0 ;  /* 0x00000018ff057819 */ /* 0x000fc80000011600 */
[----:B------:R-:W-:-:S04]  /*6720*/  LOP3.LUT R4, R4, R5, RZ, 0xfc, !PT ;  /* 0x0000000504047212 */ /* 0x000fc800078efcff */
[----:B------:R-:W-:Y:S02]  /*6730*/  PRMT R0, R4, 0x7610, R0 ;  /* 0x0000761004007816 */ /* 0x000fe40000000000 */
.L_x_11697:
[----:B------:R-:W-:Y:S05]  /*6740*/  BSYNC B0 ;  /* 0x0000000000007941 */ /* 0x000fea0003800000 */
.L_x_11696:
[----:B------:R0:W-:Y:S01]  /*6750*/  STG.E.U8 [R2.64], R0 ;  /* 0x0000000002007986 */ /* 0x0001e2000c101124 */
[----:B------:R-:W-:Y:S05]  /*6760*/  BRA `(.L_x_11676) ;  /* 0x0000048000007947 */ /* 0x000fea0003800000 */
.L_x_11694:
        /* <DEDUP_REMOVED lines=17> */
.L_x_11701:
[----:B------:R-:W-:-:S04]  /*6880*/  LOP3.LUT R0, R7, 0x80000000, RZ, 0xc0, !PT ;  /* 0x8000000007007812 */ /* 0x000fc800078ec0ff */
[----:B------:R-:W-:-:S04]  /*6890*/  SHF.R.U32.HI R5, RZ, 0x18, R0 ;  /* 0x00000018ff057819 */ /* 0x000fc80000011600 */
[----:B------:R-:W-:-:S04]  /*68a0*/  LOP3.LUT R4, R4, R5, RZ, 0xfc, !PT ;  /* 0x0000000504047212 */ /* 0x000fc800078efcff */
[----:B------:R-:W-:Y:S02]  /*68b0*/  PRMT R0, R4, 0x7610, R0 ;  /* 0x0000761004007816 */ /* 0x000fe40000000000 */
.L_x_11700:
[----:B------:R-:W-:Y:S05]  /*68c0*/  BSYNC B0 ;  /* 0x0000000000007941 */ /* 0x000fea0003800000 */
.L_x_11699:
[----:B------:R0:W-:Y:S01]  /*68d0*/  STG.E.U8 [R2.64], R0 ;  /* 0x0000000002007986 */ /* 0x0001e2000c101124 */
[----:B------:R-:W-:Y:S05]  /*68e0*/  BRA `(.L_x_11676) ;  /* 0x0000030000007947 */ /* 0x000fea0003800000 */
.L_x_11693:
        /* <DEDUP_REMOVED lines=22> */
.L_x_11675:
        /* <DEDUP_REMOVED lines=20> */
.L_x_11703:
[----:B------:R-:W-:-:S04]  /*6b90*/  PRMT R4, R22, 0x9910, RZ ;  /* 0x0000991016047816 */ /* 0x000fc800000000ff */
[----:B------:R-:W-:-:S05]  /*6ba0*/  SHF.R.S32.HI R5, RZ, 0x1f, R4 ;  /* 0x0000001fff057819 */ /* 0x000fca0000011404 */
[----:B------:R0:W-:Y:S01]  /*6bb0*/  STG.E.64 [R2.64], R4 ;  /* 0x0000000402007986 */ /* 0x0001e2000c101b24 */
[----:B------:R-:W-:Y:S05]  /*6bc0*/  BRA `(.L_x_11676) ;  /* 0x0000002000007947 */ /* 0x000fea0003800000 */
.L_x_11702:
[----:B------:R-:W-:-:S05]  /*6bd0*/  PRMT R5, R22, 0x9910, RZ ;  /* 0x0000991016057816 */ /* 0x000fca00000000ff */
[----:B------:R0:W-:Y:S02]  /*6be0*/  STG.E [R2.64], R5 ;  /* 0x0000000502007986 */ /* 0x0001e4000c101924 */
.L_x_11676:
[----:B------:R-:W-:Y:S02]  /*6bf0*/  IADD3 R24, R24, 0x80, RZ ;  /* 0x0000008018187810 */ /* 0x000fe40007ffe0ff */
.L_x_11637:
[----:B------:R-:W-:Y:S05]  /*6c00*/  BSYNC B6 ;  /* 0x0000000000067941 */ /* 0x000fea0003800000 */
.L_x_11636:
        /* <DEDUP_REMOVED lines=19> */
.L_x_11707:
[----:B------:R-:W-:Y:S01]  /*6d40*/  STG.E.U8 [R2.64], R23 ;  /* 0x0000001702007986 */ /* 0x000fe2000c101124 */
[----:B------:R-:W-:Y:S05]  /*6d50*/  EXIT ;  /* 0x000000000000794d */ /* 0x000fea0003800000 */
.L_x_11706:
        /* <DEDUP_REMOVED lines=10> */
.L_x_11710:
[----:B------:R-:W-:-:S05]  /*6e00*/  PRMT R5, R23, 0x9910, RZ ;  /* 0x0000991017057816 */ /* 0x000fca00000000ff */
[----:B------:R-:W-:Y:S01]  /*6e10*/  STG.E [R2.64], R5 ;  /* 0x0000000502007986 */ /* 0x000fe2000c101924 */
[----:B------:R-:W-:Y:S05]  /*6e20*/  EXIT ;  /* 0x000000000000794d */ /* 0x000fea0003800000 */
.L_x_11709:
[----:B------:R-:W-:Y:S01]  /*6e30*/  STG.E.U16 [R2.64], R23 ;  /* 0x0000001702007986 */ /* 0x000fe2000c101524 */
[----:B------:R-:W-:Y:S05]  /*6e40*/  EXIT ;  /* 0x000000000000794d */ /* 0x000fea0003800000 */
.L_x_11705:
        /* <DEDUP_REMOVED lines=9> */
.L_x_11712:
[----:B------:R-:W0:Y:S02]  /*6ee0*/  I2F.S16 R0, R23 ;  /* 0x0000001700007306 */ /* 0x000e240000101400 */
[----:B0-----:R-:W-:-:S05]  /*6ef0*/  F2FP.PACK_AB R0, RZ, R0 ;  /* 0x00000000ff00723e */ /* 0x001fca00000000ff */
[----:B------:R-:W-:Y:S01]  /*6f00*/  STG.E.U16 [R2.64], R0 ;  /* 0x0000000002007986 */ /* 0x000fe2000c101524 */
[----:B------:R-:W-:Y:S05]  /*6f10*/  EXIT ;  /* 0x000000000000794d */ /* 0x000fea0003800000 */
.L_x_11711:
        /* <DEDUP_REMOVED lines=10> */
.L_x_11714:
[----:B------:R-:W0:Y:S02]  /*6fc0*/  I2F.S16 R23, R23 ;  /* 0x0000001700177306 */ /* 0x000e240000101400 */
[----:B0-----:R-:W-:-:S04]  /*6fd0*/  F2FP.PACK_AB R5, RZ, R23 ;  /* 0x00000017ff05723e */ /* 0x001fc800000000ff */
[----:B------:R-:W-:-:S05]  /*6fe0*/  PRMT R5, R5, 0x5410, RZ ;  /* 0x0000541005057816 */ /* 0x000fca00000000ff */
[----:B------:R-:W-:Y:S01]  /*6ff0*/  STG.E [R2.64], R5 ;  /* 0x0000000502007986 */ /* 0x000fe2000c101924 */
[----:B------:R-:W-:Y:S05]  /*7000*/  EXIT ;  /* 0x000000000000794d */ /* 0x000fea0003800000 */
.L_x_11713:
[----:B------:R-:W0:Y:S02]  /*7010*/  I2F.F64.S16 R4, R23 ;  /* 0x0000001700047312 */ /* 0x000e240000101c00 */
[----:B0-----:R-:W-:Y:S01]  /*7020*/  STG.E.64 [R2.64], R4 ;  /* 0x0000000402007986 */ /* 0x001fe2000c101b24 */
[----:B------:R-:W-:Y:S05]  /*7030*/  EXIT ;  /* 0x000000000000794d */ /* 0x000fea0003800000 */
.L_x_11704:
        /* <DEDUP_REMOVED lines=13> */
.L_x_11717:
[----:B------:R-:W0:Y:S01]  /*7110*/  I2F.F64.S16 R4, R23 ;  /* 0x0000001700047312 */ /* 0x000e220000101c00 */
[----:B------:R-:W-:-:S05]  /*7120*/  CS2R R6, SRZ ;  /* 0x0000000000067805 */ /* 0x000fca000001ff00 */
[----:B0-----:R-:W-:Y:S01]  /*7130*/  STG.E.128 [R2.64], R4 ;  /* 0x0000000402007986 */ /* 0x001fe2000c101d24 */
[----:B------:R-:W-:Y:S05]  /*7140*/  EXIT ;  /* 0x000000000000794d */ /* 0x000fea0003800000 */
.L_x_11716:
        /* <DEDUP_REMOVED lines=21> */
.L_x_11721:
[----:B------:R-:W-:Y:S05]  /*72a0*/  BSYNC B0 ;  /* 0x0000000000007941 */ /* 0x000fea0003800000 */
.L_x_11720:
[----:B------:R-:W-:-:S05]  /*72b0*/  LOP3.LUT R5, R0, R5, RZ, 0xfc, !PT ;  /* 0x0000000500057212 */ /* 0x000fca00078efcff */
[----:B------:R-:W-:Y:S01]  /*72c0*/  STG.E.U8 [R2.64], R5 ;  /* 0x0000000502007986 */ /* 0x000fe2000c101124 */
[----:B------:R-:W-:Y:S05]  /*72d0*/  EXIT ;  /* 0x000000000000794d */ /* 0x000fea0003800000 */
.L_x_11719:
        /* <DEDUP_REMOVED lines=13> */
.L_x_11723:
[----:B------:R-:W-:Y:S01]  /*73b0*/  IMAD.MOV.U32 R0, RZ, RZ, 0x7f ;  /* 0x0000007fff007424 */ /* 0x000fe200078e00ff */
[----:B------:R-:W-:-:S04]  /*73c0*/  ISETP.GT.U32.AND P0, PT, R4, 0x7f800000, PT ;  /* 0x7f8000000400780c */ /* 0x000fc80003f04070 */
[----:B------:R-:W-:-:S04]  /*73d0*/  SEL R0, R0, 0x7c, P0 ;  /* 0x0000007c00007807 */ /* 0x000fc80000000000 */
.L_x_11724:
[----:B------:R-:W-:Y:S05]  /*73e0*/  BSYNC B0 ;  /* 0x0000000000007941 */ /* 0x000fea0003800000 */
.L_x_11722:
[----:B------:R-:W-:-:S04]  /*73f0*/  LOP3.LUT R4, R23, 0x80000000, RZ, 0xc0, !PT ;  /* 0x8000000017047812 */ /* 0x000fc800078ec0ff */
[----:B------:R-:W-:-:S04]  /*7400*/  SHF.R.U32.HI R5, RZ, 0x18, R4 ;  /* 0x00000018ff057819 */ /* 0x000fc80000011604 */
[----:B------:R-:W-:-:S05]  /*7410*/  LOP3.LUT R5, R0, R5, RZ, 0xfc, !PT ;  /* 0x0000000500057212 */ /* 0x000fca00078efcff */
[----:B------:R-:W-:Y:S01]  /*7420*/  STG.E.U8 [R2.64], R5 ;  /* 0x0000000502007986 */ /* 0x000fe2000c101124 */
[----:B------:R-:W-:Y:S05]  /*7430*/  EXIT ;  /* 0x000000000000794d */ /* 0x000fea0003800000 */
.L_x_11718:
[----:B------:R-:W0:Y:S02]  /*7440*/  I2F.S16 R0, R23 ;  /* 0x0000001700007306 */ /* 0x000e240000101400 */
[----:B0-----:R-:W-:-:S05]  /*7450*/  F2FP.BF16.PACK_AB R0, RZ, R0 ;  /* 0x00000000ff00723e */ /* 0x001fca00000010ff */
[----:B------:R-:W-:Y:S01]  /*7460*/  STG.E.U16 [R2.64], R0 ;  /* 0x0000000002007986 */ /* 0x000fe2000c101524 */
[----:B------:R-:W-:Y:S05]  /*7470*/  EXIT ;  /* 0x000000000000794d */ /* 0x000fea0003800000 */
.L_x_11715:
        /* <DEDUP_REMOVED lines=10> */
.L_x_11727:
        /* <DEDUP_REMOVED lines=17> */
.L_x_11730:
[----:B------:R-:W-:-:S04]  /*7630*/  LOP3.LUT R0, R23, 0x80000000, RZ, 0xc0, !PT ;  /* 0x8000000017007812 */ /* 0x000fc800078ec0ff */
[----:B------:R-:W-:-:S04]  /*7640*/  SHF.R.U32.HI R5, RZ, 0x18, R0 ;  /* 0x00000018ff057819 */ /* 0x000fc80000011600 */
[----:B------:R-:W-:-:S04]  /*7650*/  LOP3.LUT R4, R4, R5, RZ, 0xfc, !PT ;  /* 0x0000000504047212 */ /* 0x000fc800078efcff */
[----:B------:R-:W-:Y:S02]  /*7660*/  PRMT R0, R4, 0x7610, R0 ;  /* 0x0000761004007816 */ /* 0x000fe40000000000 */
.L_x_11729:
[----:B------:R-:W-:Y:S05]  /*7670*/  BSYNC B0 ;  /* 0x0000000000007941 */ /* 0x000fea0003800000 */
.L_x_11728:
[----:B------:R-:W-:Y:S01]  /*7680*/  STG.E.U8 [R2.64], R0 ;  /* 0x0000000002007986 */ /* 0x000fe2000c101124 */
[----:B------:R-:W-:Y:S05]  /*7690*/  EXIT ;  /* 0x000000000000794d */ /* 0x000fea0003800000 */
.L_x_11726:
        /* <DEDUP_REMOVED lines=17> */
.L_x_11733:
[----:B------:R-:W-:-:S04]  /*77b0*/  LOP3.LUT R0, R23, 0x80000000, RZ, 0xc0, !PT ;  /* 0x8000000017007812 */ /* 0x000fc800078ec0ff */
[----:B------:R-:W-:-:S04]  /*77c0*/  SHF.R.U32.HI R5, RZ, 0x18, R0 ;  /* 0x00000018ff057819 */ /* 0x000fc80000011600 */
[----:B------:R-:W-:-:S04]  /*77d0*/  LOP3.LUT R4, R4, R5, RZ, 0xfc, !PT ;  /* 0x0000000504047212 */ /* 0x000fc800078efcff */
[----:B------:R-:W-:Y:S02]  /*77e0*/  PRMT R0, R4, 0x7610, R0 ;  /* 0x0000761004007816 */ /* 0x000fe40000000000 */
.L_x_11732:
[----:B------:R-:W-:Y:S05]  /*77f0*/  BSYNC B0 ;  /* 0x0000000000007941 */ /* 0x000fea0003800000 */
.L_x_11731:
[----:B------:R-:W-:Y:S01]  /*7800*/  STG.E.U8 [R2.64], R0 ;  /* 0x0000000002007986 */ /* 0x000fe2000c101124 */
[----:B------:R-:W-:Y:S05]  /*7810*/  EXIT ;  /* 0x000000000000794d */ /* 0x000fea0003800000 */
.L_x_11725:
        /* <DEDUP_REMOVED lines=22> */
.L_x_11708:
        /* <DEDUP_REMOVED lines=20> */
.L_x_11735:
[----:B------:R-:W-:-:S04]  /*7ac0*/  PRMT R4, R23, 0x9910, RZ ;  /* 0x0000991017047816 */ /* 0x000fc800000000ff */
[----:B------:R-:W-:-:S05]  /*7ad0*/  SHF.R.S32.HI R5, RZ, 0x1f, R4 ;  /* 0x0000001fff057819 */ /* 0x000fca0000011404 */
[----:B------:R-:W-:Y:S01]  /*7ae0*/  STG.E.64 [R2.64], R4 ;  /* 0x0000000402007986 */ /* 0x000fe2000c101b24 */
[----:B------:R-:W-:Y:S05]  /*7af0*/  EXIT ;  /* 0x000000000000794d */ /* 0x000fea0003800000 */
.L_x_11734:
[----:B------:R-:W-:-:S05]  /*7b00*/  PRMT R5, R23, 0x9910, RZ ;  /* 0x0000991017057816 */ /* 0x000fca00000000ff */
[----:B------:R-:W-:Y:S01]  /*7b10*/  STG.E [R2.64], R5 ;  /* 0x0000000502007986 */ /* 0x000fe2000c101924 */
[----:B------:R-:W-:Y:S05]  /*7b20*/  EXIT ;  /* 0x000000000000794d */ /* 0x000fea0003800000 */
.L_x_11736:
        /* <DEDUP_REMOVED lines=13> */
.L_x_19740:


//--------------------- .text._ZN2at6native18elementwise_kernelILi128ELi4EZNS0_22gpu_kernel_impl_nocastINS0_13AUnaryFunctorIsssZZZNS0_18lshift_kernel_cudaERNS_18TensorIteratorBaseEENKUlvE_clEvENKUlvE3_clEvEUlssE_EEEEvS5_RKT_EUliE_EEviT1_ --------------------------
	.section	.text._ZN2at6native18elementwise_kernelILi128ELi4EZNS0_22gpu_kernel_impl_nocastINS0_13AUnaryFunctorIsssZZZNS0_18lshift_kernel_cudaERNS_18TensorIteratorBaseEENKUlvE_clEvENKUlvE3_clEvEUlssE_EEEEvS5_RKT_EUliE_EEviT1_,"ax",@progbits
	.sectioninfo	@"SHI_REGISTERS=12"
	.align	128
        .global         _ZN2at6native18elementwise_kernelILi128ELi4EZNS0_22gpu_kernel_impl_nocastINS0_13AUnaryFunctorIsssZZZNS0_18lshift_kernel_cudaERNS_18TensorIteratorBaseEENKUlvE_clEvENKUlvE3_clEvEUlssE_EEEEvS5_RKT_EUliE_EEviT1_
        .type           _ZN2at6native18elementwise_kernelILi128ELi4EZNS0_22gpu_kernel_impl_nocastINS0_13AUnaryFunctorIsssZZZNS0_18lshift_kernel_cudaERNS_18TensorIteratorBaseEENKUlvE_clEvENKUlvE3_clEvEUlssE_EEEEvS5_RKT_EUliE_EEviT1_,@function
        .size           _ZN2at6native18elementwise_kernelILi128ELi4EZNS0_22gpu_kernel_impl_nocastINS0_13AUnaryFunctorIsssZZZNS0_18lshift_kernel_cudaERNS_18TensorIteratorBaseEENKUlvE_clEvENKUlvE3_clEvEUlssE_EEEEvS5_RKT_EUliE_EEviT1_,(.L_x_19741 - _ZN2at6native18elementwise_kernelILi128ELi4EZNS0_22gpu_kernel_impl_nocastINS0_13AUnaryFunctorIsssZZZNS0_18lshift_kernel_cudaERNS_18TensorIteratorBaseEENKUlvE_clEvENKUlvE3_clEvEUlssE_EEEEvS5_RKT_EUliE_EEviT1_)
        .other          _ZN2at6native18elementwise_kernelILi128ELi4EZNS0_22gpu_kernel_impl_nocastINS0_13AUnaryFunctorIsssZZZNS0_18lshift_kernel_cudaERNS_18TensorIteratorBaseEENKUlvE_clEvENKUlvE3_clEvEUlssE_EEEEvS5_RKT_EUliE_EEviT1_,@"STO_CUDA_ENTRY STV_DEFAULT"
_ZN2at6native18elementwise_kernelILi128ELi4EZNS0_22gpu_kernel_impl_nocastINS0_13AUnaryFunctorIsssZZZNS0_18lshift_kernel_cudaERNS_18TensorIteratorBaseEENKUlvE_clEvENKUlvE3_clEvEUlssE_EEEEvS5_RKT_EUliE_EEviT1_:
.text._ZN2at6native18elementwise_kernelILi128ELi4EZNS0_22gpu_kernel_impl_nocastINS0_13AUnaryFunctorIsssZZZNS0_18lshift_kernel_cudaERNS_18TensorIteratorBaseEENKUlvE_clEvENKUlvE3_clEvEUlssE_EEEEvS5_RKT_EUliE_EEviT1_:
        /* <DEDUP_REMOVED lines=235> */
.L_x_11739:
[----:B------:R-:W-:-:S04]  /*0eb0*/  IADD3 R4, P0, R3, c[0x0][0x368], RZ ;  /* 0x0000da0003047a10 */ /* 0x000fc80007f1e0ff */
[----:B------:R-:W-:-:S05]  /*0ec0*/  IADD3.X R5, RZ, c[0x0][0x36c], RZ, P0, !PT ;  /* 0x0000db00ff057a10 */ /* 0x000fca00007fe4ff */
[----:B------:R-:W2:Y:S01]  /*0ed0*/  LDG.E.S16 R4, [R4.64] ;  /* 0x0000000404047981 */ /* 0x000ea2000c1e1700 */
[----:B------:R-:W0:Y:S01]  /*0ee0*/  LDC.U16 R3, c[0x0][0x372] ;  /* 0x0000dc80ff037b82 */ /* 0x000e220000000400 */
[----:B------:R-:W-:Y:S02]  /*0ef0*/  IADD3 R2, P1, R2, c[0x0][0x360], RZ ;  /* 0x0000d80002027a10 */ /* 0x000fe40007f3e0ff */
[----:B------:R-:W-:Y:S02]  /*0f00*/  IADD3 R0, R0, 0x80, RZ ;  /* 0x0000008000007810 */ /* 0x000fe40007ffe0ff */
[----:B--2---:R-:W-:Y:S02]  /*0f10*/  ISETP.GT.U32.AND P0, PT, R4, 0xf, PT ;  /* 0x0000000f0400780c */ /* 0x004fe40003f04070 */
[----:B0-----:R-:W-:Y:S02]  /*0f20*/  SHF.L.U32 R6, R3, R4, RZ ;  /* 0x0000000403067219 */ /* 0x001fe400000006ff */
[----:B------:R-:W-:-:S02]  /*0f30*/  IADD3.X R3, RZ, c[0x0][0x364], RZ, P1, !PT ;  /* 0x0000d900ff037a10 */ /* 0x000fc40000ffe4ff */
[----:B------:R-:W-:-:S05]  /*0f40*/  SEL R7, R6, RZ, !P0 ;  /* 0x000000ff06077207 */ /* 0x000fca0004000000 */
[----:B------:R0:W-:Y:S02]  /*0f50*/  STG.E.U16 [R2.64], R7 ;  /* 0x0000000702007986 */ /* 0x0001e4000c101504 */
.L_x_11738:
[----:B------:R-:W-:Y:S05]  /*0f60*/  BSYNC B0 ;  /* 0x0000000000007941 */ /* 0x000fea0003800000 */
.L_x_11737:
        /* <DEDUP_REMOVED lines=230> */
.L_x_11742:
[----:B------:R-:W-:-:S05]  /*1dd0*/  IADD3 R4, P0, R3, c[0x0][0x368], RZ ;  /* 0x0000da0003047a10 */ /* 0x000fca0007f1e0ff */
[----:B------:R-:W-:-:S05]  /*1de0*/  IMAD.X R5, RZ, RZ, c[0x0][0x36c], P0 ;  /* 0x0000db00ff057624 */ /* 0x000fca00000e06ff */
[----:B------:R-:W2:Y:S01]  /*1df0*/  LDG.E.S16 R4, [R4.64] ;  /* 0x0000000404047981 */ /* 0x000ea2000c1e1700 */
[----:B------:R-:W0:Y:S01]  /*1e00*/  LDC.U16 R3, c[0x0][0x372] ;  /* 0x0000dc80ff037b82 */ /* 0x000e220000000400 */
[----:B------:R-:W-:Y:S02]  /*1e10*/  IADD3 R2, P1, R2, c[0x0][0x360], RZ ;  /* 0x0000d80002027a10 */ /* 0x000fe40007f3e0ff */
[----:B------:R-:W-:Y:S02]  /*1e20*/  IADD3 R0, R0, 0x80, RZ ;  /* 0x0000008000007810 */ /* 0x000fe40007ffe0ff */
[----:B--2---:R-:W-:Y:S02]  /*1e30*/  ISETP.GT.U32.AND P0, PT, R4, 0xf, PT ;  /* 0x0000000f0400780c */ /* 0x004fe40003f04070 */
[----:B0-----:R-:W-:Y:S02]  /*1e40*/  SHF.L.U32 R6, R3, R4, RZ ;  /* 0x0000000403067219 */ /* 0x001fe400000006ff */
[----:B------:R-:W-:-:S02]  /*1e50*/  IADD3.X R3, RZ, c[0x0][0x364], RZ, P1, !PT ;  /* 0x0000d900ff037a10 */ /* 0x000fc40000ffe4ff */
[----:B------:R-:W-:Y:S02]  /*1e60*/  SEL R7, R6, RZ, !P0 ;  /* 0x000000ff06077207 */ /* 0x000fe40004000000 */
[----:B------:R-:W-:-:S03]  /*1e70*/  ISETP.GE.AND P0, PT, R0, c[0x0][0x160], PT ;  /* 0x0000580000007a0c */ /* 0x000fc60003f06270 */
[----:B------:R0:W-:Y:S10]  /*1e80*/  STG.E.U16 [R2.64], R7 ;  /* 0x0000000702007986 */ /* 0x0001f4000c101504 */
        /* <DEDUP_REMOVED lines=228> */
.L_x_11743:
        /* <DEDUP_REMOVED lines=11> */
.L_x_11741:
[----:B------:R-:W-:Y:S05]  /*2d80*/  BSYNC B0 ;  /* 0x0000000000007941 */ /* 0x000fea0003800000 */
.L_x_11740:
        /* <DEDUP_REMOVED lines=229> */
.L_x_11744:
[----:B------:R-:W-:-:S04]  /*3be0*/  IADD3 R4, P0, R3, c[0x0][0x368], RZ ;  /* 0x0000da0003047a10 */ /* 0x000fc80007f1e0ff */
[----:B------:R-:W-:-:S05]  /*3bf0*/  IADD3.X R5, RZ, c[0x0][0x36c], RZ, P0, !PT ;  /* 0x0000db00ff057a10 */ /* 0x000fca00007fe4ff */
[----:B------:R-:W2:Y:S01]  /*3c00*/  LDG.E.S16 R4, [R4.64] ;  /* 0x0000000404047981 */ /* 0x000ea2000c1e1700 */
[----:B------:R-:W0:Y:S01]  /*3c10*/  LDC.U16 R3, c[0x0][0x372] ;  /* 0x0000dc80ff037b82 */ /* 0x000e220000000400 */
[----:B------:R-:W-:Y:S02]  /*3c20*/  IADD3 R2, P1, R2, c[0x0][0x360], RZ ;  /* 0x0000d80002027a10 */ /* 0x000fe40007f3e0ff */
[----:B--2---:R-:W-:Y:S02]  /*3c30*/  ISETP.GT.U32.AND P0, PT, R4, 0xf, PT ;  /* 0x0000000f0400780c */ /* 0x004fe40003f04070 */
[----:B0-----:R-:W-:Y:S02]  /*3c40*/  SHF.L.U32 R0, R3, R4, RZ ;  /* 0x0000000403007219 */ /* 0x001fe400000006ff */
[----:B------:R-:W-:Y:S02]  /*3c50*/  IADD3.X R3, RZ, c[0x0][0x364], RZ, P1, !PT ;  /* 0x0000d900ff037a10 */ /* 0x000fe40000ffe4ff */
[----:B------:R-:W-:-:S05]  /*3c60*/  SEL R7, R0, RZ, !P0 ;  /* 0x000000ff00077207 */ /* 0x000fca0004000000 */
[----:B------:R-:W-:Y:S01]  /*3c70*/  STG.E.U16 [R2.64], R7 ;  /* 0x0000000702007986 */ /* 0x000fe2000c101504 */
[----:B------:R-:W-:Y:S05]  /*3c80*/  EXIT ;  /* 0x000000000000794d */ /* 0x000fea0003800000 */
.L_x_11745:
        /* <DEDUP_REMOVED lines=15> */
.L_x_19741:


//--------------------- .text._ZN2at6native27unrolled_elementwise_kernelINS0_13AUnaryFunctorIsssZZZNS0_18lshift_kernel_cudaERNS_18TensorIteratorBaseEENKUlvE_clEvENKUlvE3_clEvEUlssE_EESt5arrayIPcLm2EELi4E23TrivialOffsetCalculatorILi1EjESD_NS0_6memory15LoadWithoutCastENSE_16StoreWithoutCastEEEviT_T0_T2_T3_T4_T5_ --------------------------
	.section	.text._ZN2at6native27unrolled_elementwise_kernelINS0_13AUnaryFunctorIsssZZZNS0_18lshift_kernel_cudaERNS_18TensorIteratorBaseEENKUlvE_clEvENKUlvE3_clEvEUlssE_EESt5arrayIPcLm2EELi4E23TrivialOffsetCalculatorILi1EjESD_NS0_6memory15LoadWithoutCastENSE_16StoreWithoutCastEEEviT_T0_T2_T3_T4_T5_,"ax",@progbits
	.sectioninfo	@"SHI_REGISTERS=22"
	.align	128
        .global         _ZN2at6native27unrolled_elementwise_kernelINS0_13AUnaryFunctorIsssZZZNS0_18lshift_kernel_cudaERNS_18TensorIteratorBaseEENKUlvE_clEvENKUlvE3_clEvEUlssE_EESt5arrayIPcLm2EELi4E23TrivialOffsetCalculatorILi1EjESD_NS0_6memory15LoadWithoutCastENSE_16StoreWithoutCastEEEviT_T0_T2_T3_T4_T5_
        .type           _ZN2at6native27unrolled_elementwise_kernelINS0_13AUnaryFunctorIsssZZZNS0_18lshift_kernel_cudaERNS_18TensorIteratorBaseEENKUlvE_clEvENKUlvE3_clEvEUlssE_EESt5arrayIPcLm2EELi4E23TrivialOffsetCalculatorILi1EjESD_NS0_6memory15LoadWithoutCastENSE_16StoreWithoutCastEEEviT_T0_T2_T3_T4_T5_,@function
        .size           _ZN2at6native27unrolled_elementwise_kernelINS0_13AUnaryFunctorIsssZZZNS0_18lshift_kernel_cudaERNS_18TensorIteratorBaseEENKUlvE_clEvENKUlvE3_clEvEUlssE_EESt5arrayIPcLm2EELi4E23TrivialOffsetCalculatorILi1EjESD_NS0_6memory15LoadWithoutCastENSE_16StoreWithoutCastEEEviT_T0_T2_T3_T4_T5_,(.L_x_19742 - _ZN2at6native27unrolled_elementwise_kernelINS0_13AUnaryFunctorIsssZZZNS0_18lshift_kernel_cudaERNS_18TensorIteratorBaseEENKUlvE_clEvENKUlvE3_clEvEUlssE_EESt5arrayIPcLm2EELi4E23TrivialOffsetCalculatorILi1EjESD_NS0_6memory15LoadWithoutCastENSE_16StoreWithoutCastEEEviT_T0_T2_T3_T4_T5_)
        .other          _ZN2at6native27unrolled_elementwise_kernelINS0_13AUnaryFunctorIsssZZZNS0_18lshift_kernel_cudaERNS_18TensorIteratorBaseEENKUlvE_clEvENKUlvE3_clEvEUlssE_EESt5arrayIPcLm2EELi4E23TrivialOffsetCalculatorILi1EjESD_NS0_6memory15LoadWithoutCastENSE_16StoreWithoutCastEEEviT_T0_T2_T3_T4_T5_,@"STO_CUDA_ENTRY STV_DEFAULT"
_ZN2at6native27unrolled_elementwise_kernelINS0_13AUnaryFunctorIsssZZZNS0_18lshift_kernel_cudaERNS_18TensorIteratorBaseEENKUlvE_clEvENKUlvE3_clEvEUlssE_EESt5arrayIPcLm2EELi4E23TrivialOffsetCalculatorILi1EjESD_NS0_6memory15LoadWithoutCastENSE_16StoreWithoutCastEEEviT_T0_T2_T3_T4_T5_:
.text._ZN2at6native27unrolled_elementwise_kernelINS0_13AUnaryFunctorIsssZZZNS0_18lshift_kernel_cudaERNS_18TensorIteratorBaseEENKUlvE_clEvENKUlvE3_clEvEUlssE_EESt5arrayIPcLm2EELi4E23TrivialOffsetCalculatorILi1EjESD_NS0_6memory15LoadWithoutCastENSE_16StoreWithoutCastEEEviT_T0_T2_T3_T4_T5_:
[----:B------:R-:W-:Y:S02]  /*0000*/  IMAD.MOV.U32 R1, RZ, RZ, c[0x0][0x28] ;  /* 0x00000a00ff017624 */ /* 0x000fe400078e00ff */
[----:B------:R-:W0:Y:S01]  /*0010*/  S2R R0, SR_CTAID.X ;  /* 0x0000000000007919 */ /* 0x000e220000002500 */
[----:B------:R-:W-:Y:S01]  /*0020*/  IMAD.MOV.U32 R3, RZ, RZ, -0x200 ;  /* 0xfffffe00ff037424 */ /* 0x000fe200078e00ff */
[----:B------:R-:W-:Y:S01]  /*0030*/  PRMT R4, RZ, 0x7610, R4 ;  /* 0x00007610ff047816 */ /* 0x000fe20000000004 */
[----:B------:R-:W-:Y:S01]  /*0040*/  ULDC.64 UR4, c[0x0][0x118] ;  /* 0x0000460000047ab9 */ /* 0x000fe20000000a00 */
[----:B------:R-:W1:Y:S01]  /*0050*/  S2R R5, SR_TID.X ;  /* 0x0000000000057919 */ /* 0x000e620000002100 */
[----:B0-----:R-:W-:Y:S01]  /*0060*/  IMAD R2, R0, R3, c[0x0][0x160] ;  /* 0x0000580000027624 */ /* 0x001fe200078e0203 */
[----:B-1----:R-:W-:Y:S01]  /*0070*/  IADD3 R17, R5, 0x80, RZ ;  /* 0x0000008005117810 */ /* 0x002fe20007ffe0ff */
[----:B------:R-:W-:-:S03]  /*0080*/  IMAD.MOV.U32 R3, RZ, RZ, R5 ;  /* 0x000000ffff037224 */ /* 0x000fc600078e0005 */
[----:B------:R-:W-:-:S13]  /*0090*/  ISETP.GE.AND P1, PT, R5, R2, PT ;  /* 0x000000020500720c */ /* 0x000fda0003f26270 */
[----:B------:R-:W-:Y:S02]  /*00a0*/  @!P1 IMAD.MOV.U32 R3, RZ, RZ, R17 ;  /* 0x000000ffff039224 */ /* 0x000fe400078e0011 */
[----:B------:R-:W-:Y:S02]  /*00b0*/  @!P1 IMAD R6, R0, 0x200, R5 ;  /* 0x0000020000069824 */ /* 0x000fe400078e0205 */
[----:B------:R-:W-:Y:S01]  /*00c0*/  @!P1 IMAD.MOV.U32 R7, RZ, RZ, 0x2 ;  /* 0x00000002ff079424 */ /* 0x000fe200078e00ff */
[----:B------:R-:W-:-:S03]  /*00d0*/  ISETP.GE.AND P0, PT, R3, R2, PT ;  /* 0x000000020300720c */ /* 0x000fc60003f06270 */
[----:B------:R-:W-:-:S05]  /*00e0*/  @!P1 IMAD.WIDE.U32 R6, R6, R7, c[0x0][0x170] ;  /* 0x00005c0006069625 */ /* 0x000fca00078e0007 */
[----:B------:R0:W2:Y:S05]  /*00f0*/  @!P1 LDG.E.U16 R4, [R6.64] ;  /* 0x0000000406049981 */ /* 0x0000aa000c1e1500 */
[----:B------:R-:W-:Y:S01]  /*0100*/  @!P0 IMAD R10, R0, 0x200, R3 ;  /* 0x00000200000a8824 */ /* 0x000fe200078e0203 */
[----:B------:R-:W-:Y:S01]  /*0110*/  @!P0 IADD3 R3, R3, 0x80, RZ ;  /* 0x0000008003038810 */ /* 0x000fe20007ffe0ff */
[----:B------:R-:W-:-:S03]  /*0120*/  @!P0 IMAD.MOV.U32 R11, RZ, RZ, 0x2 ;  /* 0x00000002ff0b8424 */ /* 0x000fc600078e00ff */
[----:B------:R-:W-:Y:S01]  /*0130*/  ISETP.GE.AND P3, PT, R3, R2, PT ;  /* 0x000000020300720c */ /* 0x000fe20003f66270 */
[----:B------:R-:W-:Y:S01]  /*0140*/  @!P0 IMAD.WIDE.U32 R10, R10, R11, c[0x0][0x170] ;  /* 0x00005c000a0a8625 */ /* 0x000fe200078e000b */
[----:B------:R-:W-:Y:S02]  /*0150*/  PRMT R9, RZ, 0x7610, R9 ;  /* 0x00007610ff097816 */ /* 0x000fe40000000009 */
[----:B------:R-:W-:-:S04]  /*0160*/  PRMT R8, RZ, 0x7610, R8 ;  /* 0x00007610ff087816 */ /* 0x000fc80000000008 */
[----:B------:R1:W3:Y:S05]  /*0170*/  @!P0 LDG.E.U16 R9, [R10.64] ;  /* 0x000000040a098981 */ /* 0x0002ea000c1e1500 */
[----:B------:R-:W-:Y:S01]  /*0180*/  @!P3 IMAD R14, R0, 0x200, R3 ;  /* 0x00000200000eb824 */ /* 0x000fe200078e0203 */
[----:B------:R-:W-:Y:S01]  /*0190*/  @!P3 IADD3 R3, R3, 0x80, RZ ;  /* 0x000000800303b810 */ /* 0x000fe20007ffe0ff */
[----:B------:R-:W-:-:S03]  /*01a0*/  @!P3 IMAD.MOV.U32 R15, RZ, RZ, 0x2 ;  /* 0x00000002ff0fb424 */ /* 0x000fc600078e00ff */
[----:B------:R-:W-:Y:S01]  /*01b0*/  ISETP.GE.AND P2, PT, R3, R2, PT ;  /* 0x000000020300720c */ /* 0x000fe20003f46270 */
[----:B------:R-:W-:-:S05]  /*01c0*/  @!P3 IMAD.WIDE.U32 R14, R14, R15, c[0x0][0x170] ;  /* 0x00005c000e0eb625 */ /* 0x000fca00078e000f */
[----:B------:R-:W4:Y:S07]  /*01d0*/  @!P3 LDG.E.U16 R8, [R14.64] ;  /* 0x000000040e08b981 */ /* 0x000f2e000c1e1500 */
[--C-:B------:R-:W-:Y:S02]  /*01e0*/  @!P2 IMAD R12, R0, 0x200, R3.reuse ;  /* 0x00000200000ca824 */ /* 0x100fe400078e0203 */
[----:B------:R-:W-:Y:S01]  /*01f0*/  @!P2 IMAD.MOV.U32 R13, RZ, RZ, 0x2 ;  /* 0x00000002ff0da424 */ /* 0x000fe200078e00ff */
[----:B------:R-:W-:-:S03]  /*0200*/  PRMT R3, RZ, 0x7610, R3 ;  /* 0x00007610ff037816 */ /* 0x000fc60000000003 */
[----:B------:R-:W-:-:S05]  /*0210*/  @!P2 IMAD.WIDE.U32 R12, R12, R13, c[0x0][0x170] ;  /* 0x00005c000c0ca625 */ /* 0x000fca00078e000d */
[----:B------:R5:W4:Y:S01]  /*0220*/  @!P2 LDG.E.U16 R3, [R12.64] ;  /* 0x000000040c03a981 */ /* 0x000b22000c1e1500 */
[----:B0-----:R-:W0:Y:S01]  /*0230*/  LDC.U16 R6, c[0x0][0x166] ;  /* 0x00005980ff067b82 */ /* 0x001e220000000400 */
[--C-:B------:R-:W-:Y:S02]  /*0240*/  IMAD.MOV.U32 R7, RZ, RZ, R5.reuse ;  /* 0x000000ffff077224 */ /* 0x100fe400078e0005 */
[----:B------:R-:W-:Y:S02]  /*0250*/  @!P1 IMAD R16, R0, 0x200, R5 ;  /* 0x0000020000109824 */ /* 0x000fe400078e0205 */
[----:B------:R-:W-:Y:S02]  /*0260*/  @!P1 IMAD.MOV.U32 R19, RZ, RZ, 0x2 ;  /* 0x00000002ff139424 */ /* 0x000fe400078e00ff */
[----:B------:R-:W-:-:S05]  /*0270*/  @!P1 IMAD.MOV.U32 R7, RZ, RZ, R17 ;  /* 0x000000ffff079224 */ /* 0x000fca00078e0011 */
[----:B------:R-:W-:Y:S01]  /*0280*/  ISETP.GE.AND P0, PT, R7, R2, PT ;  /* 0x000000020700720c */ /* 0x000fe20003f06270 */
[----:B------:R-:W-:Y:S01]  /*0290*/  BSSY B0, `(.L_x_11746) ;  /* 0x0000020000007945 */ /* 0x000fe20003800000 */
[C---:B--2---:R-:W-:Y:S02]  /*02a0*/  LOP3.LUT R5, R4.reuse, 0xffff, RZ, 0xc0, !PT ;  /* 0x0000ffff04057812 */ /* 0x044fe400078ec0ff */
[----:B-1----:R-:W-:Y:S02]  /*02b0*/  PRMT R11, R4, 0x9910, RZ ;  /* 0x00009910040b7816 */ /* 0x002fe400000000ff */
[----:B------:R-:W-:Y:S02]  /*02c0*/  ISETP.GT.U32.AND P2, PT, R5, 0xf, PT ;  /* 0x0000000f0500780c */ /* 0x000fe40003f44070 */
[----:B0-----:R-:W-:Y:S01]  /*02d0*/  SHF.L.U32 R11, R6, R11, RZ ;  /* 0x0000000b060b7219 */ /* 0x001fe200000006ff */
[----:B------:R-:W-:-:S03]  /*02e0*/  @!P1 IMAD.WIDE.U32 R4, R16, R19, c[0x0][0x168] ;  /* 0x00005a0010049625 */ /* 0x000fc600078e0013 */
[----:B-----5:R-:W-:-:S05]  /*02f0*/  SEL R13, R11, RZ, !P2 ;  /* 0x000000ff0b0d7207 */ /* 0x020fca0005000000 */
[----:B------:R0:W-:Y:S01]  /*0300*/  @!P1 STG.E.U16 [R4.64], R13 ;  /* 0x0000000d04009986 */ /* 0x0001e2000c101504 */
[C---:B---3--:R-:W-:Y:S02]  /*0310*/  PRMT R12, R9.reuse, 0x9910, RZ ;  /* 0x00009910090c7816 */ /* 0x048fe400000000ff */
[----:B------:R-:W-:-:S03]  /*0320*/  LOP3.LUT R10, R9, 0xffff, RZ, 0xc0, !PT ;  /* 0x0000ffff090a7812 */ /* 0x000fc600078ec0ff */
[----:B------:R-:W-:Y:S01]  /*0330*/  IMAD.MOV.U32 R9, RZ, RZ, R12 ;  /* 0x000000ffff097224 */ /* 0x000fe200078e000c */
[----:B------:R-:W-:Y:S02]  /*0340*/  ISETP.GT.U32.AND P2, PT, R10, 0xf, PT ;  /* 0x0000000f0a00780c */ /* 0x000fe40003f44070 */
[C---:B----4-:R-:W-:Y:S02]  /*0350*/  PRMT R14, R8.reuse, 0x9910, RZ ;  /* 0x00009910080e7816 */ /* 0x050fe400000000ff */
[----:B------:R-:W-:-:S03]  /*0360*/  LOP3.LUT R8, R8, 0xffff, RZ, 0xc0, !PT ;  /* 0x0000ffff08087812 */ /* 0x000fc600078ec0ff */
[----:B------:R-:W-:Y:S01]  /*0370*/  IMAD.MOV.U32 R11, RZ, RZ, R14 ;  /* 0x000000ffff0b7224 */ /* 0x000fe200078e000e */
[----:B------:R-:W-:Y:S02]  /*0380*/  SHF.L.U32 R9, R6, R9, RZ ;  /* 0x0000000906097219 */ /* 0x000fe400000006ff */
[----:B------:R-:W-:Y:S02]  /*0390*/  ISETP.GT.U32.AND P3, PT, R8, 0xf, PT ;  /* 0x0000000f0800780c */ /* 0x000fe40003f64070 */
[----:B------:R-:W-:Y:S02]  /*03a0*/  SHF.L.U32 R11, R6, R11, RZ ;  /* 0x0000000b060b7219 */ /* 0x000fe400000006ff */
[----:B------:R-:W-:Y:S02]  /*03b0*/  SEL R15, R9, RZ, !P2 ;  /* 0x000000ff090f7207 */ /* 0x000fe40005000000 */
[----:B------:R-:W-:Y:S02]  /*03c0*/  SEL R11, R11, RZ, !P3 ;  /* 0x000000ff0b0b7207 */ /* 0x000fe40005800000 */
[----:B------:R-:W-:Y:S01]  /*03d0*/  PRMT R10, R3, 0x9910, RZ ;  /* 0x00009910030a7816 */ /* 0x000fe200000000ff */
[----:B------:R-:W-:Y:S05]  /*03e0*/  @P0 BRA `(.L_x_11747) ;  /* 0x000000a000000947 */ /* 0x000fea0003800000 */
[----:B0-----:R-:W-:Y:S01]  /*03f0*/  IMAD R4, R0, 0x200, R7 ;  /* 0x0000020000047824 */ /* 0x001fe200078e0207 */
[----:B------:R-:W-:Y:S01]  /*0400*/  IADD3 R7, R7, 0x80, RZ ;  /* 0x0000008007077810 */ /* 0x000fe20007ffe0ff */
[----:B------:R-:W-:-:S03]  /*0410*/  IMAD.MOV.U32 R9, RZ, RZ, 0x2 ;  /* 0x00000002ff097424 */ /* 0x000fc600078e00ff */
[----:B------:R-:W-:Y:S01]  /*0420*/  ISETP.GE.AND P0, PT, R7, R2, PT ;  /* 0x000000020700720c */ /* 0x000fe20003f06270 */
[----:B------:R-:W-:-:S05]  /*0430*/  IMAD.WIDE.U32 R4, R4, R9, c[0x0][0x168] ;  /* 0x00005a0004047625 */ /* 0x000fca00078e0009 */
[----:B------:R0:W-:Y:S07]  /*0440*/  STG.E.U16 [R4.64], R15 ;  /* 0x0000000f04007986 */ /* 0x0001ee000c101504 */
[----:B------:R-:W-:Y:S01]  /*0450*/  @!P0 IMAD R8, R0, 0x200, R7 ;  /* 0x0000020000088824 */ /* 0x000fe200078e0207 */
[----:B------:R-:W-:-:S03]  /*0460*/  @!P0 IADD3 R7, R7, 0x80, RZ ;  /* 0x0000008007078810 */ /* 0x000fc60007ffe0ff */
[----:B------:R-:W-:-:S05]  /*0470*/  @!P0 IMAD.WIDE.U32 R8, R8, R9, c[0x0][0x168] ;  /* 0x00005a0008088625 */ /* 0x000fca00078e0009 */
[----:B------:R0:W-:Y:S02]  /*0480*/  @!P0 STG.E.U16 [R8.64], R11 ;  /* 0x0000000b08008986 */ /* 0x0001e4000c101504 */
.L_x_11747:
[----:B0-----:R-:W-:Y:S05]  /*0490*/  BSYNC B0 ;  /* 0x0000000000007941 */ /* 0x001fea0003800000 */
.L_x_11746:
[----:B------:R-:W-:Y:S02]  /*04a0*/  ISETP.GE.AND P1, PT, R7, R2, PT ;  /* 0x000000020700720c */ /* 0x000fe40003f26270 */
[----:B------:R-:W-:Y:S01]  /*04b0*/  LOP3.LUT R2, R3, 0xffff, RZ, 0xc0, !PT ;  /* 0x0000ffff03027812 */ /* 0x000fe200078ec0ff */
[----:B------:R-:W-:-:S03]  /*04c0*/  IMAD.MOV.U32 R3, RZ, RZ, R10 ;  /* 0x000000ffff037224 */ /* 0x000fc600078e000a */
[----:B------:R-:W-:Y:S02]  /*04d0*/  ISETP.GT.U32.AND P0, PT, R2, 0xf, PT ;  /* 0x0000000f0200780c */ /* 0x000fe40003f04070 */
[----:B------:R-:W-:-:S05]  /*04e0*/  SHF.L.U32 R3, R6, R3, RZ ;  /* 0x0000000306037219 */ /* 0x000fca00000006ff */
[----:B------:R-:W-:Y:S06]  /*04f0*/  @P1 EXIT ;  /* 0x000000000000194d */ /* 0x000fec0003800000 */
[----:B------:R-:W-:Y:S01]  /*0500*/  IMAD R2, R0, 0x200, R7 ;  /* 0x0000020000027824 */ /* 0x000fe200078e0207 */
[----:B------:R-:W-:Y:S01]  /*0510*/  SEL R5, R3, RZ, !P0 ;  /* 0x000000ff03057207 */ /* 0x000fe20004000000 */
[----:B------:R-:W-:-:S04]  /*0520*/  IMAD.MOV.U32 R7, RZ, RZ, 0x2 ;  /* 0x00000002ff077424 */ /* 0x000fc800078e00ff */
[----:B------:R-:W-:-:S05]  /*0530*/  IMAD.WIDE.U32 R2, R2, R7, c[0x0][0x168] ;  /* 0x00005a0002027625 */ /* 0x000fca00078e0007 */
[----:B------:R-:W-:Y:S01]  /*0540*/  STG.E.U16 [R2.64], R5 ;  /* 0x0000000502007986 */ /* 0x000fe2000c101504 */
[----:B------:R-:W-:Y:S05]  /*0550*/  EXIT ;  /* 0x000000000000794d */ /* 0x000fea0003800000 */
.L_x_11748:
        /* <DEDUP_REMOVED lines=10> */
.L_x_19742:


//--------------------- .text._ZN2at6native29vectorized_elementwise_kernelILi2ENS0_13AUnaryFunctorIsssZZZNS0_18lshift_kernel_cudaERNS_18TensorIteratorBaseEENKUlvE_clEvENKUlvE3_clEvEUlssE_EESt5arrayIPcLm2EEEEviT0_T1_ --------------------------
	.section	.text._ZN2at6native29vectorized_elementwise_kernelILi2ENS0_13AUnaryFunctorIsssZZZNS0_18lshift_kernel_cudaERNS_18TensorIteratorBaseEENKUlvE_clEvENKUlvE3_clEvEUlssE_EESt5arrayIPcLm2EEEEviT0_T1_,"ax",@progbits
	.sectioninfo	@"SHI_REGISTERS=26"
	.align	128
        .global         _ZN2at6native29vectorized_elementwise_kernelILi2ENS0_13AUnaryFunctorIsssZZZNS0_18lshift_kernel_cudaERNS_18TensorIteratorBaseEENKUlvE_clEvENKUlvE3_clEvEUlssE_EESt5arrayIPcLm2EEEEviT0_T1_
        .type           _ZN2at6native29vectorized_elementwise_kernelILi2ENS0_13AUnaryFunctorIsssZZZNS0_18lshift_kernel_cudaERNS_18TensorIteratorBaseEENKUlvE_clEvENKUlvE3_clEvEUlssE_EESt5arrayIPcLm2EEEEviT0_T1_,@function
        .size           _ZN2at6native29vectorized_elementwise_kernelILi2ENS0_13AUnaryFunctorIsssZZZNS0_18lshift_kernel_cudaERNS_18TensorIteratorBaseEENKUlvE_clEvENKUlvE3_clEvEUlssE_EESt5arrayIPcLm2EEEEviT0_T1_,(.L_x_19743 - _ZN2at6native29vectorized_elementwise_kernelILi2ENS0_13AUnaryFunctorIsssZZZNS0_18lshift_kernel_cudaERNS_18TensorIteratorBaseEENKUlvE_clEvENKUlvE3_clEvEUlssE_EESt5arrayIPcLm2EEEEviT0_T1_)
        .other          _ZN2at6native29vectorized_elementwise_kernelILi2ENS0_13AUnaryFunctorIsssZZZNS0_18lshift_kernel_cudaERNS_18TensorIteratorBaseEENKUlvE_clEvENKUlvE3_clEvEUlssE_EESt5arrayIPcLm2EEEEviT0_T1_,@"STO_CUDA_ENTRY STV_DEFAULT"
_ZN2at6native29vectorized_elementwise_kernelILi2ENS0_13AUnaryFunctorIsssZZZNS0_18lshift_kernel_cudaERNS_18TensorIteratorBaseEENKUlvE_clEvENKUlvE3_clEvEUlssE_EESt5arrayIPcLm2EEEEviT0_T1_:
.text._ZN2at6native29vectorized_elementwise_kernelILi2ENS0_13AUnaryFunctorIsssZZZNS0_18lshift_kernel_cudaERNS_18TensorIteratorBaseEENKUlvE_clEvENKUlvE3_clEvEUlssE_EESt5arrayIPcLm2EEEEviT0_T1_:
        /* <DEDUP_REMOVED lines=13> */
[----:B------:R-:W4:Y:S04]  /*00d0*/  LDG.E R7, [R8.64+0x400] ;  /* 0x0004000408077981 */ /* 0x000f28000c1e1900 */
[----:B------:R0:W5:Y:S01]  /*00e0*/  LDG.E R6, [R8.64+0x600] ;  /* 0x0006000408067981 */ /* 0x000162000c1e1900 */
[----:B------:R-:W1:Y:S01]  /*00f0*/  LDC.U16 R4, c[0x0][0x166] ;  /* 0x00005980ff047b82 */ /* 0x000e620000000400 */
[----:B--2---:R-:W-:-:S02]  /*0100*/  LOP3.LUT R3, R10, 0xffff, RZ, 0xc0, !PT ;  /* 0x0000ffff0a037812 */ /* 0x004fc400078ec0ff */
[----:B------:R-:W-:Y:S02]  /*0110*/  PRMT R12, R10, 0x7732, RZ ;  /* 0x000077320a0c7816 */ /* 0x000fe400000000ff */
[----:B---3--:R-:W-:Y:S02]  /*0120*/  PRMT R14, R11, 0x7732, RZ ;  /* 0x000077320b0e7816 */ /* 0x008fe400000000ff */
[----:B------:R-:W-:Y:S02]  /*0130*/  ISETP.GT.U32.AND P6, PT, R3, 0xf, PT ;  /* 0x0000000f0300780c */ /* 0x000fe40003fc4070 */
[----:B------:R-:W-:Y:S01]  /*0140*/  ISETP.GT.U32.AND P5, PT, R12, 0xf, PT ;  /* 0x0000000f0c00780c */ /* 0x000fe20003fa4070 */
[----:B------:R-:W-:Y:S01]  /*0150*/  IMAD.MOV.U32 R3, RZ, RZ, R14 ;  /* 0x000000ffff037224 */ /* 0x000fe200078e000e */
[----:B----4-:R-:W-:Y:S02]  /*0160*/  LOP3.LUT R12, R7, 0xffff, RZ, 0xc0, !PT ;  /* 0x0000ffff070c7812 */ /* 0x010fe400078ec0ff */
[----:B0-----:R-:W-:-:S02]  /*0170*/  PRMT R8, R10, 0x9910, RZ ;  /* 0x000099100a087816 */ /* 0x001fc400000000ff */
[----:B------:R-:W-:Y:S02]  /*0180*/  ISETP.GT.U32.AND P3, PT, R3, 0xf, PT ;  /* 0x0000000f0300780c */ /* 0x000fe40003f64070 */
[----:B------:R-:W-:Y:S01]  /*0190*/  PRMT R9, R7, 0x7732, RZ ;  /* 0x0000773207097816 */ /* 0x000fe200000000ff */
[----:B------:R-:W-:Y:S01]  /*01a0*/  IMAD.MOV.U32 R3, RZ, RZ, R8 ;  /* 0x000000ffff037224 */ /* 0x000fe200078e0008 */
[----:B------:R-:W-:Y:S02]  /*01b0*/  ISETP.GT.U32.AND P2, PT, R12, 0xf, PT ;  /* 0x0000000f0c00780c */ /* 0x000fe40003f44070 */
[----:B------:R-:W-:Y:S01]  /*01c0*/  LOP3.LUT R13, R11, 0xffff, RZ, 0xc0, !PT ;  /* 0x0000ffff0b0d7812 */ /* 0x000fe200078ec0ff */
[----:B------:R-:W-:Y:S01]  /*01d0*/  IMAD.MOV.U32 R8, RZ, RZ, R9 ;  /* 0x000000ffff087224 */ /* 0x000fe200078e0009 */
[----:B-----5:R-:W-:Y:S02]  /*01e0*/  PRMT R12, R6, 0x7732, RZ ;  /* 0x00007732060c7816 */ /* 0x020fe400000000ff */
[----:B------:R-:W-:-:S02]  /*01f0*/  ISETP.GT.U32.AND P4, PT, R13, 0xf, PT ;  /* 0x0000000f0d00780c */ /* 0x000fc40003f84070 */
[----:B------:R-:W-:Y:S01]  /*0200*/  LOP3.LUT R13, R6, 0xffff, RZ, 0xc0, !PT ;  /* 0x0000ffff060d7812 */ /* 0x000fe200078ec0ff */
[----:B------:R-:W-:Y:S01]  /*0210*/  IMAD.MOV.U32 R9, RZ, RZ, R12 ;  /* 0x000000ffff097224 */ /* 0x000fe200078e000c */
[----:B-1----:R-:W-:Y:S02]  /*0220*/  SHF.L.U32 R3, R4, R3, RZ ;  /* 0x0000000304037219 */ /* 0x002fe400000006ff */
[----:B------:R-:W-:Y:S02]  /*0230*/  PRMT R10, R10, 0xbb32, RZ ;  /* 0x0000bb320a0a7816 */ /* 0x000fe400000000ff */
[----:B------:R-:W-:Y:S02]  /*0240*/  ISETP.GT.U32.AND P0, PT, R13, 0xf, PT ;  /* 0x0000000f0d00780c */ /* 0x000fe40003f04070 */
[----:B------:R-:W-:Y:S02]  /*0250*/  SEL R3, R3, RZ, !P6 ;  /* 0x000000ff03037207 */ /* 0x000fe40007000000 */
[----:B------:R-:W-:-:S02]  /*0260*/  ISETP.GT.U32.AND P6, PT, R9, 0xf, PT ;  /* 0x0000000f0900780c */ /* 0x000fc40003fc4070 */
[C---:B------:R-:W-:Y:S02]  /*0270*/  PRMT R13, R7.reuse, 0x9910, RZ ;  /* 0x00009910070d7816 */ /* 0x040fe400000000ff */
[----:B------:R-:W-:Y:S01]  /*0280*/  PRMT R15, R7, 0xbb32, RZ ;  /* 0x0000bb32070f7816 */ /* 0x000fe200000000ff */
[----:B------:R-:W-:Y:S01]  /*0290*/  IMAD.MOV.U32 R7, RZ, RZ, R10 ;  /* 0x000000ffff077224 */ /* 0x000fe200078e000a */
[C---:B------:R-:W-:Y:S02]  /*02a0*/  PRMT R9, R11.reuse, 0x9910, RZ ;  /* 0x000099100b097816 */ /* 0x040fe400000000ff */
[----:B------:R-:W-:Y:S02]  /*02b0*/  PRMT R11, R11, 0xbb32, RZ ;  /* 0x0000bb320b0b7816 */ /* 0x000fe400000000ff */
[C---:B------:R-:W-:Y:S02]  /*02c0*/  PRMT R17, R6.reuse, 0x9910, RZ ;  /* 0x0000991006117816 */ /* 0x040fe400000000ff */
[----:B------:R-:W-:-:S02]  /*02d0*/  PRMT R19, R6, 0xbb32, RZ ;  /* 0x0000bb3206137816 */ /* 0x000fc400000000ff */
[----:B------:R-:W-:Y:S02]  /*02e0*/  ISETP.GT.U32.AND P1, PT, R8, 0xf, PT ;  /* 0x0000000f0800780c */ /* 0x000fe40003f24070 */
[C---:B------:R-:W-:Y:S02]  /*02f0*/  SHF.L.U32 R7, R4.reuse, R7, RZ ;  /* 0x0000000704077219 */ /* 0x040fe400000006ff */
[C---:B------:R-:W-:Y:S02]  /*0300*/  SHF.L.U32 R9, R4.reuse, R9, RZ ;  /* 0x0000000904097219 */ /* 0x040fe400000006ff */
[C---:B------:R-:W-:Y:S02]  /*0310*/  SHF.L.U32 R11, R4.reuse, R11, RZ ;  /* 0x0000000b040b7219 */ /* 0x040fe400000006ff */
[C---:B------:R-:W-:Y:S02]  /*0320*/  SHF.L.U32 R13, R4.reuse, R13, RZ ;  /* 0x0000000d040d7219 */ /* 0x040fe400000006ff */
[----:B------:R-:W-:-:S02]  /*0330*/  SHF.L.U32 R15, R4, R15, RZ ;  /* 0x0000000f040f7219 */ /* 0x000fc400000006ff */
[C---:B------:R-:W-:Y:S02]  /*0340*/  SHF.L.U32 R17, R4.reuse, R17, RZ ;  /* 0x0000001104117219 */ /* 0x040fe400000006ff */
[----:B------:R-:W-:Y:S01]  /*0350*/  SHF.L.U32 R19, R4, R19, RZ ;  /* 0x0000001304137219 */ /* 0x000fe200000006ff */
[----:B------:R-:W-:Y:S01]  /*0360*/  IMAD.WIDE.U32 R4, R0, R5, c[0x0][0x168] ;  /* 0x00005a0000047625 */ /* 0x000fe200078e0005 */
[----:B------:R-:W-:Y:S02]  /*0370*/  SEL R0, R7, RZ, !P5 ;  /* 0x000000ff07007207 */ /* 0x000fe40006800000 */
[----:B------:R-:W-:Y:S02]  /*0380*/  SEL R6, R9, RZ, !P4 ;  /* 0x000000ff09067207 */ /* 0x000fe40006000000 */
[----:B------:R-:W-:Y:S01]  /*0390*/  SEL R11, R11, RZ, !P3 ;  /* 0x000000ff0b0b7207 */ /* 0x000fe20005800000 */
[----:B------:R-:W-:Y:S01]  /*03a0*/  IMAD.WIDE R4, R2, 0x4, R4 ;  /* 0x0000000402047825 */ /* 0x000fe200078e0204 */
[----:B------:R-:W-:-:S02]  /*03b0*/  SEL R8, R13, RZ, !P2 ;  /* 0x000000ff0d087207 */ /* 0x000fc40005000000 */
[----:B------:R-:W-:Y:S02]  /*03c0*/  SEL R15, R15, RZ, !P1 ;  /* 0x000000ff0f0f7207 */ /* 0x000fe40004800000 */
[----:B------:R-:W-:Y:S02]  /*03d0*/  SEL R19, R19, RZ, !P6 ;  /* 0x000000ff13137207 */ /* 0x000fe40007000000 */
[----:B------:R-:W-:Y:S02]  /*03e0*/  SEL R10, R17, RZ, !P0 ;  /* 0x000000ff110a7207 */ /* 0x000fe40004000000 */
        /* <DEDUP_REMOVED lines=9> */
.L_x_11749:
[----:B------:R-:W0:Y:S01]  /*0480*/  S2R R9, SR_TID.X ;  /* 0x0000000000097919 */ /* 0x000e220000002100 */
[----:B------:R-:W-:-:S02]  /*0490*/  PRMT R12, RZ, 0x7610, R12 ;  /* 0x00007610ff0c7816 */ /* 0x000fc4000000000c */
[----:B------:R-:W-:Y:S02]  /*04a0*/  PRMT R8, RZ, 0x7610, R8 ;  /* 0x00007610ff087816 */ /* 0x000fe40000000008 */
[----:B------:R-:W-:Y:S02]  /*04b0*/  PRMT R7, RZ, 0x7610, R7 ;  /* 0x00007610ff077816 */ /* 0x000fe40000000007 */
        /* <DEDUP_REMOVED lines=8> */
[----:B------:R-:W-:-:S04]  /*0540*/  PRMT R15, RZ, 0x7610, R15 ;  /* 0x00007610ff0f7816 */ /* 0x000fc8000000000f */
[----:B------:R0:W2:Y:S05]  /*0550*/  @!P5 LDG.E.U16 R12, [R2.64] ;  /* 0x00000004020cd981 */ /* 0x0000aa000c1e1500 */
[----:B------:R-:W-:Y:S01]  /*0560*/  @!P4 IMAD.IADD R10, R0, 0x1, R13 ;  /* 0x00000001000ac824 */ /* 0x000fe200078e020d */
[----:B------:R-:W-:Y:S01]  /*0570*/  @!P4 IADD3 R13, R13, 0x80, RZ ;  /* 0x000000800d0dc810 */ /* 0x000fe20007ffe0ff */
[----:B------:R-:W-:-:S03]  /*0580*/  @!P4 IMAD.MOV.U32 R11, RZ, RZ, 0x2 ;  /* 0x00000002ff0bc424 */ /* 0x000fc600078e00ff */
[----:B------:R-:W-:Y:S01]  /*0590*/  ISETP.GE.AND P6, PT, R13, R6, PT ;  /* 0x000000060d00720c */ /* 0x000fe20003fc6270 */
[----:B------:R-:W-:Y:S01]  /*05a0*/  @!P4 IMAD.WIDE.U32 R10, R10, R11, c[0x0][0x170] ;  /* 0x00005c000a0ac625 */ /* 0x000fe200078e000b */
[----:B------:R-:W-:-:S04]  /*05b0*/  PRMT R14, RZ, 0x7610, R14 ;  /* 0x00007610ff0e7816 */ /* 0x000fc8000000000e */
[----:B------:R1:W3:Y:S07]  /*05c0*/  @!P4 LDG.E.U16 R8, [R10.64] ;  /* 0x000000040a08c981 */ /* 0x0002ee000c1e1500 */
        /* <DEDUP_REMOVED lines=18> */
[----:B------:R-:W-:-:S04]  /*06f0*/  @!P0 IMAD.WIDE.U32 R4, R4, R5, c[0x0][0x170] ;  /* 0x00005c0004048625 */ /* 0x000fc800078e0005 */
[----:B-1----:R-:W-:Y:S01]  /*0700*/  @!P1 IMAD.WIDE.U32 R10, R17, R22, c[0x0][0x170] ;  /* 0x00005c00110a9625 */ /* 0x002fe200078e0016 */
[----:B----4-:R-:W-:Y:S01]  /*0710*/  PRMT R19, RZ, 0x7610, R19 ;  /* 0x00007610ff137816 */ /* 0x010fe20000000013 */
[----:B------:R1:W4:Y:S02]  /*0720*/  @!P0 LDG.E.U16 R15, [R4.64] ;  /* 0x00000004040f8981 */ /* 0x000324000c1e1500 */
[----:B------:R-:W-:Y:S02]  /*0730*/  @!P3 IMAD.IADD R23, R0, 0x1, R13 ;  /* 0x000000010017b824 */ /* 0x000fe400078e020d */
[----:B------:R-:W-:Y:S01]  /*0740*/  @!P3 IMAD.MOV.U32 R22, RZ, RZ, 0x2 ;  /* 0x00000002ff16b424 */ /* 0x000fe200078e00ff */
[----:B------:R-:W-:Y:S01]  /*0750*/  @!P3 IADD3 R13, R13, 0x80, RZ ;  /* 0x000000800d0db810 */ /* 0x000fe20007ffe0ff */
[----:B0-----:R-:W-:Y:S01]  /*0760*/  @!P2 IMAD.WIDE.U32 R2, R16, R21, c[0x0][0x170] ;  /* 0x00005c001002a625 */ /* 0x001fe200078e0015 */
[----:B------:R0:W4:Y:S03]  /*0770*/  @!P1 LDG.E.U16 R14, [R10.64] ;  /* 0x000000040a0e9981 */ /* 0x000126000c1e1500 */
[----:B------:R-:W-:Y:S01]  /*0780*/  @!P3 IMAD.WIDE.U32 R16, R23, R22, c[0x0][0x170] ;  /* 0x00005c001710b625 */ /* 0x000fe200078e0016 */
[----:B------:R-:W-:-:S04]  /*0790*/  ISETP.GE.AND P4, PT, R13, R6, PT ;  /* 0x000000060d00720c */ /* 0x000fc80003f86270 */
[----:B------:R0:W4:Y:S01]  /*07a0*/  @!P3 LDG.E.U16 R19, [R16.64] ;  /* 0x000000041013b981 */ /* 0x000122000c1e1500 */
[----:B------:R-:W-:-:S06]  /*07b0*/  PRMT R18, RZ, 0x7610, R18 ;  /* 0x00007610ff127816 */ /* 0x000fcc0000000012 */
[----:B------:R2:W4:Y:S02]  /*07c0*/  @!P2 LDG.E.U16 R18, [R2.64] ;  /* 0x000000040212a981 */ /* 0x000524000c1e1500 */
[--C-:B------:R-:W-:Y:S02]  /*07d0*/  @!P4 IMAD.IADD R22, R0, 0x1, R13.reuse ;  /* 0x000000010016c824 */ /* 0x100fe400078e020d */
[----:B------:R-:W-:Y:S01]  /*07e0*/  @!P4 IMAD.MOV.U32 R23, RZ, RZ, 0x2 ;  /* 0x00000002ff17c424 */ /* 0x000fe200078e00ff */
[----:B------:R-:W-:-:S03]  /*07f0*/  PRMT R13, RZ, 0x7610, R13 ;  /* 0x00007610ff0d7816 */ /* 0x000fc6000000000d */
[----:B------:R-:W-:-:S05]  /*0800*/  @!P4 IMAD.WIDE.U32 R22, R22, R23, c[0x0][0x170] ;  /* 0x00005c001616c625 */ /* 0x000fca00078e0017 */
[----:B------:R-:W4:Y:S01]  /*0810*/  @!P4 LDG.E.U16 R13, [R22.64] ;  /* 0x00000004160dc981 */ /* 0x000f22000c1e1500 */
[----:B-1----:R-:W1:Y:S01]  /*0820*/  LDC.U16 R4, c[0x0][0x166] ;  /* 0x00005980ff047b82 */ /* 0x002e620000000400 */
[--C-:B------:R-:W-:Y:S02]  /*0830*/  IMAD.MOV.U32 R5, RZ, RZ, R9.reuse ;  /* 0x000000ffff057224 */ /* 0x100fe400078e0009 */
[----:B0-----:R-:W-:Y:S02]  /*0840*/  @!P5 IMAD.IADD R11, R0, 0x1, R9 ;  /* 0x00000001000bd824 */ /* 0x001fe400078e0209 */
[----:B------:R-:W-:Y:S02]  /*0850*/  @!P5 IMAD.MOV.U32 R5, RZ, RZ, R20 ;  /* 0x000000ffff05d224 */ /* 0x000fe400078e0014 */
[----:B------:R-:W-:Y:S01]  /*0860*/  @!P5 IMAD.MOV.U32 R20, RZ, RZ, 0x2 ;  /* 0x00000002ff14d424 */ /* 0x000fe200078e00ff */
[----:B------:R-:W-:Y:S01]  /*0870*/  BSSY B0, `(.L_x_11750) ;  /* 0x000005a000007945 */ /* 0x000fe20003800000 */
[----:B------:R-:W-:Y:S01]  /*0880*/  BSSY B1, `(.L_x_11751) ;  /* 0x0000052000017945 */ /* 0x000fe20003800000 */
[----:B--2---:R-:W-:-:S02]  /*0890*/  PRMT R3, R12, 0x9910, RZ ;  /* 0x000099100c037816 */ /* 0x004fc400000000ff */
[----:B------:R-:W-:Y:S02]  /*08a0*/  LOP3.LUT R12, R12, 0xffff, RZ, 0xc0, !PT ;  /* 0x0000ffff0c0c7812 */ /* 0x000fe400078ec0ff */
[----:B-1----:R-:W-:Y:S02]  /*08b0*/  SHF.L.U32 R9, R4, R3, RZ ;  /* 0x0000000304097219 */ /* 0x002fe400000006ff */
[----:B------:R-:W-:-:S04]  /*08c0*/  ISETP.GT.U32.AND P2, PT, R12, 0xf, PT ;  /* 0x0000000f0c00780c */ /* 0x000fc80003f44070 */
[----:B------:R-:W-:Y:S02]  /*08d0*/  SEL R17, R9, RZ, !P2 ;  /* 0x000000ff09117207 */ /* 0x000fe40005000000 */
[----:B---3--:R-:W-:Y:S02]  /*08e0*/  LOP3.LUT R2, R8, 0xffff, RZ, 0xc0, !PT ;  /* 0x0000ffff08027812 */ /* 0x008fe400078ec0ff */
[----:B-----5:R-:W-:-:S04]  /*08f0*/  LOP3.LUT R10, R7, 0xffff, RZ, 0xc0, !PT ;  /* 0x0000ffff070a7812 */ /* 0x020fc800078ec0ff */
[----:B------:R-:W-:Y:S02]  /*0900*/  ISETP.GT.U32.AND P0, PT, R10, 0xf, PT ;  /* 0x0000000f0a00780c */ /* 0x000fe40003f04070 */
[----:B------:R-:W-:Y:S01]  /*0910*/  ISETP.GT.U32.AND P1, PT, R2, 0xf, PT ;  /* 0x0000000f0200780c */ /* 0x000fe20003f24070 */
[----:B------:R-:W-:-:S05]  /*0920*/  @!P5 IMAD.WIDE.U32 R2, R11, R20, c[0x0][0x168] ;  /* 0x00005a000b02d625 */ /* 0x000fca00078e0014 */
[----:B------:R0:W-:Y:S01]  /*0930*/  @!P5 STG.E.U16 [R2.64], R17 ;  /* 0x000000110200d986 */ /* 0x0001e2000c101504 */
[----:B----4-:R-:W-:-:S04]  /*0940*/  LOP3.LUT R10, R15, 0xffff, RZ, 0xc0, !PT ;  /* 0x0000ffff0f0a7812 */ /* 0x010fc800078ec0ff */
[----:B------:R-:W-:Y:S02]  /*0950*/  ISETP.GT.U32.AND P4, PT, R10, 0xf, PT ;  /* 0x0000000f0a00780c */ /* 0x000fe40003f84070 */
[----:B------:R-:W-:-:S04]  /*0960*/  LOP3.LUT R9, R14, 0xffff, RZ, 0xc0, !PT ;  /* 0x0000ffff0e097812 */ /* 0x000fc800078ec0ff */
[----:B------:R-:W-:Y:S02]  /*0970*/  ISETP.GT.U32.AND P3, PT, R9, 0xf, PT ;  /* 0x0000000f0900780c */ /* 0x000fe40003f64070 */
[----:B------:R-:W-:Y:S02]  /*0980*/  PRMT R9, R8, 0x9910, RZ ;  /* 0x0000991008097816 */ /* 0x000fe400000000ff */
[----:B------:R-:W-:-:S04]  /*0990*/  LOP3.LUT R10, R19, 0xffff, RZ, 0xc0, !PT ;  /* 0x0000ffff130a7812 */ /* 0x000fc800078ec0ff */
[----:B------:R-:W-:Y:S02]  /*09a0*/  ISETP.GT.U32.AND P6, PT, R10, 0xf, PT ;  /* 0x0000000f0a00780c */ /* 0x000fe40003fc4070 */
[----:B------:R-:W-:Y:S01]  /*09b0*/  PRMT R10, R7, 0x9910, RZ ;  /* 0x00009910070a7816 */ /* 0x000fe200000000ff */
[----:B------:R-:W-:-:S05]  /*09c0*/  IMAD.MOV.U32 R7, RZ, RZ, R9 ;  /* 0x000000ffff077224 */ /* 0x000fca00078e0009 */
[----:B------:R-:W-:Y:S02]  /*09d0*/  SHF.L.U32 R7, R4, R7, RZ ;  /* 0x0000000704077219 */ /* 0x000fe400000006ff */
[C---:B------:R-:W-:Y:S02]  /*09e0*/  LOP3.LUT R11, R18.reuse, 0xffff, RZ, 0xc0, !PT ;  /* 0x0000ffff120b7812 */ /* 0x040fe400078ec0ff */
[----:B------:R-:W-:Y:S02]  /*09f0*/  SEL R7, R7, RZ, !P1 ;  /* 0x000000ff07077207 */ /* 0x000fe40004800000 */
[----:B------:R-:W-:Y:S02]  /*0a00*/  ISETP.GE.AND P1, PT, R5, R6, PT ;  /* 0x000000060500720c */ /* 0x000fe40003f26270 */
[----:B------:R-:W-:Y:S01]  /*0a10*/  PRMT R18, R18, 0x9910, RZ ;  /* 0x0000991012127816 */ /* 0x000fe200000000ff */
[----:B------:R-:W-:Y:S01]  /*0a20*/  IMAD.MOV.U32 R9, RZ, RZ, R10 ;  /* 0x000000ffff097224 */ /* 0x000fe200078e000a */
[----:B------:R-:W-:-:S02]  /*0a30*/  ISETP.GT.U32.AND P2, PT, R11, 0xf, PT ;  /* 0x0000000f0b00780c */ /* 0x000fc40003f44070 */
[C---:B------:R-:W-:Y:S02]  /*0a40*/  LOP3.LUT R8, R13.reuse, 0xffff, RZ, 0xc0, !PT ;  /* 0x0000ffff0d087812 */ /* 0x040fe400078ec0ff */
[----:B0-----:R-:W-:Y:S01]  /*0a50*/  PRMT R17, R13, 0x9910, RZ ;  /* 0x000099100d117816 */ /* 0x001fe200000000ff */
[----:B------:R-:W-:Y:S01]  /*0a60*/  IMAD.MOV.U32 R13, RZ, RZ, R18 ;  /* 0x000000ffff0d7224 */ /* 0x000fe200078e0012 */
[----:B------:R-:W-:Y:S02]  /*0a70*/  PRMT R11, R15, 0x9910, RZ ;  /* 0x000099100f0b7816 */ /* 0x000fe400000000ff */
[----:B------:R-:W-:Y:S02]  /*0a80*/  PRMT R3, R14, 0x9910, RZ ;  /* 0x000099100e037816 */ /* 0x000fe400000000ff */
[----:B------:R-:W-:Y:S02]  /*0a90*/  PRMT R15, R19, 0x9910, RZ ;  /* 0x00009910130f7816 */ /* 0x000fe400000000ff */
[----:B------:R-:W-:-:S02]  /*0aa0*/  SHF.L.U32 R3, R4, R3, RZ ;  /* 0x0000000304037219 */ /* 0x000fc400000006ff */
[----:B------:R-:W-:Y:S02]  /*0ab0*/  ISETP.GT.U32.AND P5, PT, R8, 0xf, PT ;  /* 0x0000000f0800780c */ /* 0x000fe40003fa4070 */
[C---:B------:R-:W-:Y:S02]  /*0ac0*/  SHF.L.U32 R9, R4.reuse, R9, RZ ;  /* 0x0000000904097219 */ /* 0x040fe400000006ff */
[C---:B------:R-:W-:Y:S02]  /*0ad0*/  SHF.L.U32 R11, R4.reuse, R11, RZ ;  /* 0x0000000b040b7219 */ /* 0x040fe400000006ff */
[C---:B------:R-:W-:Y:S02]  /*0ae0*/  SHF.L.U32 R13, R4.reuse, R13, RZ ;  /* 0x0000000d040d7219 */ /* 0x040fe400000006ff */
[C---:B------:R-:W-:Y:S02]  /*0af0*/  SHF.L.U32 R15, R4.reuse, R15, RZ ;  /* 0x0000000f040f7219 */ /* 0x040fe400000006ff */
[----:B------:R-:W-:-:S02]  /*0b00*/  SHF.L.U32 R2, R4, R17, RZ ;  /* 0x0000001104027219 */ /* 0x000fc400000006ff */
        /* <DEDUP_REMOVED lines=19> */
.L_x_11752:
[----:B------:R-:W-:-:S13]  /*0c40*/  ISETP.GE.AND P0, PT, R5, R6, PT ;  /* 0x000000060500720c */ /* 0x000fda0003f06270 */
[----:B------:R-:W-:Y:S05]  /*0c50*/  @P0 BRA `(.L_x_11754) ;  /* 0x000000c000000947 */ /* 0x000fea0003800000 */
[----:B0-----:R-:W-:Y:S01]  /*0c60*/  IMAD.IADD R8, R0, 0x1, R5 ;  /* 0x0000000100087824 */ /* 0x001fe200078e0205 */
[----:B------:R-:W-:Y:S01]  /*0c70*/  IADD3 R5, R5, 0x80, RZ ;  /* 0x0000008005057810 */ /* 0x000fe20007ffe0ff */
[----:B------:R-:W-:-:S04]  /*0c80*/  IMAD.MOV.U32 R9, RZ, RZ, 0x2 ;  /* 0x00000002ff097424 */ /* 0x000fc800078e00ff */
[----:B------:R-:W-:-:S05]  /*0c90*/  IMAD.WIDE.U32 R8, R8, R9, c[0x0][0x168] ;  /* 0x00005a0008087625 */ /* 0x000fca00078e0009 */
[----:B------:R0:W-:Y:S02]  /*0ca0*/  STG.E.U16 [R8.64], R11 ;  /* 0x0000000b08007986 */ /* 0x0001e4000c101504 */
.L_x_11753:
[----:B------:R-:W-:-:S13]  /*0cb0*/  ISETP.GE.AND P0, PT, R5, R6, PT ;  /* 0x000000060500720c */ /* 0x000fda0003f06270 */
[----:B------:R-:W-:Y:S05]  /*0cc0*/  @P0 BRA `(.L_x_11755) ;  /* 0x000000d000000947 */ /* 0x000fea0003800000 */
[----:B0-----:R-:W-:Y:S01]  /*0cd0*/  IMAD.IADD R8, R0, 0x1, R5 ;  /* 0x0000000100087824 */ /* 0x001fe200078e0205 */
[----:B------:R-:W-:Y:S01]  /*0ce0*/  IADD3 R5, R5, 0x80, RZ ;  /* 0x0000008005057810 */ /* 0x000fe20007ffe0ff */
[----:B------:R-:W-:-:S04]  /*0cf0*/  IMAD.MOV.U32 R9, RZ, RZ, 0x2 ;  /* 0x00000002ff097424 */ /* 0x000fc800078e00ff */
[----:B------:R-:W-:-:S05]  /*0d00*/  IMAD.WIDE.U32 R8, R8, R9, c[0x0][0x168] ;  /* 0x00005a0008087625 */ /* 0x000fca00078e0009 */
[----:B------:R0:W-:Y:S02]  /*0d10*/  STG.E.U16 [R8.64], R19 ;  /* 0x0000001308007986 */ /* 0x0001e4000c101504 */
.L_x_11754:
        /* <DEDUP_REMOVED lines=8> */
.L_x_11755:
[----:B------:R-:W-:Y:S05]  /*0da0*/  BSYNC B1 ;  /* 0x0000000000017941 */ /* 0x000fea0003800000 */
.L_x_11751:
[----:B------:R-:W-:-:S13]  /*0db0*/  ISETP.GE.AND P0, PT, R5, R6, PT ;  /* 0x000000060500720c */ /* 0x000fda0003f06270 */
[----:B0-----:R-:W-:Y:S01]  /*0dc0*/  @!P0 IMAD.IADD R8, R0, 0x1, R5 ;  /* 0x0000000100088824 */ /* 0x001fe200078e0205 */
[----:B------:R-:W-:Y:S01]  /*0dd0*/  @!P0 IADD3 R5, R5, 0x80, RZ ;  /* 0x0000008005058810 */ /* 0x000fe20007ffe0ff */
[----:B------:R-:W-:-:S04]  /*0de0*/  @!P0 IMAD.MOV.U32 R9, RZ, RZ, 0x2 ;  /* 0x00000002ff098424 */ /* 0x000fc800078e00ff */
[----:B------:R-:W-:-:S05]  /*0df0*/  @!P0 IMAD.WIDE.U32 R8, R8, R9, c[0x0][0x168] ;  /* 0x00005a0008088625 */ /* 0x000fca00078e0009 */
[----:B------:R0:W-:Y:S02]  /*0e00*/  @!P0 STG.E.U16 [R8.64], R3 ;  /* 0x0000000308008986 */ /* 0x0001e4000c101504 */
.L_x_11756:
[----:B------:R-:W-:Y:S05]  /*0e10*/  BSYNC B0 ;  /* 0x0000000000007941 */ /* 0x000fea0003800000 */
.L_x_11750:
        /* <DEDUP_REMOVED lines=8> */
.L_x_11757:
        /* <DEDUP_REMOVED lines=14> */
.L_x_19743:


//--------------------- .text._ZN2at6native29vectorized_elementwise_kernelILi4ENS0_13AUnaryFunctorIsssZZZNS0_18lshift_kernel_cudaERNS_18TensorIteratorBaseEENKUlvE_clEvENKUlvE3_clEvEUlssE_EESt5arrayIPcLm2EEEEviT0_T1_ --------------------------
	.section	.text._ZN2at6native29vectorized_elementwise_kernelILi4ENS0_13AUnaryFunctorIsssZZZNS0_18lshift_kernel_cudaERNS_18TensorIteratorBaseEENKUlvE_clEvENKUlvE3_clEvEUlssE_EESt5arrayIPcLm2EEEEviT0_T1_,"ax",@progbits
	.sectioninfo	@"SHI_REGISTERS=26"
	.align	128
        .global         _ZN2at6native29vectorized_elementwise_kernelILi4ENS0_13AUnaryFunctorIsssZZZNS0_18lshift_kernel_cudaERNS_18TensorIteratorBaseEENKUlvE_clEvENKUlvE3_clEvEUlssE_EESt5arrayIPcLm2EEEEviT0_T1_
        .type           _ZN2at6native29vectorized_elementwise_kernelILi4ENS0_13AUnaryFunctorIsssZZZNS0_18lshift_kernel_cudaERNS_18TensorIteratorBaseEENKUlvE_clEvENKUlvE3_clEvEUlssE_EESt5arrayIPcLm2EEEEviT0_T1_,@function
        .size           _ZN2at6native29vectorized_elementwise_kernelILi4ENS0_13AUnaryFunctorIsssZZZNS0_18lshift_kernel_cudaERNS_18TensorIteratorBaseEENKUlvE_clEvENKUlvE3_clEvEUlssE_EESt5arrayIPcLm2EEEEviT0_T1_,(.L_x_19744 - _ZN2at6native29vectorized_elementwise_kernelILi4ENS0_13AUnaryFunctorIsssZZZNS0_18lshift_kernel_cudaERNS_18TensorIteratorBaseEENKUlvE_clEvENKUlvE3_clEvEUlssE_EESt5arrayIPcLm2EEEEviT0_T1_)
        .other          _ZN2at6native29vectorized_elementwise_kernelILi4ENS0_13AUnaryFunctorIsssZZZNS0_18lshift_kernel_cudaERNS_18TensorIteratorBaseEENKUlvE_clEvENKUlvE3_clEvEUlssE_EESt5arrayIPcLm2EEEEviT0_T1_,@"STO_CUDA_ENTRY STV_DEFAULT"
_ZN2at6native29vectorized_elementwise_kernelILi4ENS0_13AUnaryFunctorIsssZZZNS0_18lshift_kernel_cudaERNS_18TensorIteratorBaseEENKUlvE_clEvENKUlvE3_clEvEUlssE_EESt5arrayIPcLm2EEEEviT0_T1_:
.text._ZN2at6native29vectorized_elementwise_kernelILi4ENS0_13AUnaryFunctorIsssZZZNS0_18lshift_kernel_cudaERNS_18TensorIteratorBaseEENKUlvE_clEvENKUlvE3_clEvEUlssE_EESt5arrayIPcLm2EEEEviT0_T1_:
        /* <DEDUP_REMOVED lines=12> */
[----:B------:R-:W3:Y:S01]  /*00c0*/  LDG.E.64 R8, [R10.64+0x400] ;  /* 0x000400040a087981 */ /* 0x000ee2000c1e1b00 */
[----:B------:R-:W0:Y:S01]  /*00d0*/  LDC.U16 R4, c[0x0][0x166] ;  /* 0x00005980ff047b82 */ /* 0x000e220000000400 */
[C---:B--2---:R-:W-:Y:S02]  /*00e0*/  LOP3.LUT R3, R6.reuse, 0xffff, RZ, 0xc0, !PT ;  /* 0x0000ffff06037812 */ /* 0x044fe400078ec0ff */
[----:B------:R-:W-:Y:S02]  /*00f0*/  PRMT R13, R6, 0x7732, RZ ;  /* 0x00007732060d7816 */ /* 0x000fe400000000ff */
[----:B------:R-:W-:-:S02]  /*0100*/  ISETP.GT.U32.AND P6, PT, R3, 0xf, PT ;  /* 0x0000000f0300780c */ /* 0x000fc40003fc4070 */
[C---:B------:R-:W-:Y:S01]  /*0110*/  LOP3.LUT R12, R7.reuse, 0xffff, RZ, 0xc0, !PT ;  /* 0x0000ffff070c7812 */ /* 0x040fe200078ec0ff */
[----:B------:R-:W-:Y:S01]  /*0120*/  IMAD.MOV.U32 R3, RZ, RZ, R13 ;  /* 0x000000ffff037224 */ /* 0x000fe200078e000d */
[----:B------:R-:W-:Y:S02]  /*0130*/  PRMT R14, R7, 0x7732, RZ ;  /* 0x00007732070e7816 */ /* 0x000fe400000000ff */
[----:B---3--:R-:W-:Y:S02]  /*0140*/  PRMT R10, R8, 0x7732, RZ ;  /* 0x00007732080a7816 */ /* 0x008fe400000000ff */
[----:B------:R-:W-:Y:S02]  /*0150*/  ISETP.GT.U32.AND P5, PT, R3, 0xf, PT ;  /* 0x0000000f0300780c */ /* 0x000fe40003fa4070 */
[----:B------:R-:W-:Y:S02]  /*0160*/  PRMT R3, R6, 0x9910, RZ ;  /* 0x0000991006037816 */ /* 0x000fe400000000ff */
[----:B------:R-:W-:Y:S01]  /*0170*/  ISETP.GT.U32.AND P4, PT, R12, 0xf, PT ;  /* 0x0000000f0c00780c */ /* 0x000fe20003f84070 */
[----:B------:R-:W-:Y:S01]  /*0180*/  IMAD.MOV.U32 R12, RZ, RZ, R14 ;  /* 0x000000ffff0c7224 */ /* 0x000fe200078e000e */
[----:B0-----:R-:W-:-:S02]  /*0190*/  SHF.L.U32 R3, R4, R3, RZ ;  /* 0x0000000304037219 */ /* 0x001fc400000006ff */
[----:B------:R-:W-:Y:S02]  /*01a0*/  ISETP.GT.U32.AND P1, PT, R10, 0xf, PT ;  /* 0x0000000f0a00780c */ /* 0x000fe40003f24070 */
[----:B------:R-:W-:Y:S02]  /*01b0*/  PRMT R11, R9, 0x7732, RZ ;  /* 0x00007732090b7816 */ /* 0x000fe400000000ff */
[----:B------:R-:W-:Y:S02]  /*01c0*/  PRMT R10, R7, 0x9910, RZ ;  /* 0x00009910070a7816 */ /* 0x000fe400000000ff */
[----:B------:R-:W-:Y:S02]  /*01d0*/  PRMT R6, R6, 0xbb32, RZ ;  /* 0x0000bb3206067816 */ /* 0x000fe400000000ff */
[----:B------:R-:W-:Y:S02]  /*01e0*/  LOP3.LUT R13, R8, 0xffff, RZ, 0xc0, !PT ;  /* 0x0000ffff080d7812 */ /* 0x000fe400078ec0ff */
[----:B------:R-:W-:-:S02]  /*01f0*/  ISETP.GT.U32.AND P3, PT, R12, 0xf, PT ;  /* 0x0000000f0c00780c */ /* 0x000fc40003f64070 */
[----:B------:R-:W-:Y:S02]  /*0200*/  SEL R3, R3, RZ, !P6 ;  /* 0x000000ff03037207 */ /* 0x000fe40007000000 */
[----:B------:R-:W-:Y:S02]  /*0210*/  LOP3.LUT R12, R9, 0xffff, RZ, 0xc0, !PT ;  /* 0x0000ffff090c7812 */ /* 0x000fe400078ec0ff */
[----:B------:R-:W-:Y:S02]  /*0220*/  ISETP.GT.U32.AND P6, PT, R11, 0xf, PT ;  /* 0x0000000f0b00780c */ /* 0x000fe40003fc4070 */
[C---:B------:R-:W-:Y:S02]  /*0230*/  PRMT R17, R9.reuse, 0x9910, RZ ;  /* 0x0000991009117816 */ /* 0x040fe400000000ff */
[----:B------:R-:W-:Y:S01]  /*0240*/  PRMT R19, R9, 0xbb32, RZ ;  /* 0x0000bb3209137816 */ /* 0x000fe200000000ff */
[----:B------:R-:W-:Y:S01]  /*0250*/  IMAD.MOV.U32 R9, RZ, RZ, R10 ;  /* 0x000000ffff097224 */ /* 0x000fe200078e000a */
[----:B------:R-:W-:Y:S01]  /*0260*/  PRMT R11, R7, 0xbb32, RZ ;  /* 0x0000bb32070b7816 */ /* 0x000fe200000000ff */
[----:B------:R-:W-:Y:S01]  /*0270*/  IMAD.MOV.U32 R7, RZ, RZ, R6 ;  /* 0x000000ffff077224 */ /* 0x000fe200078e0006 */
[----:B------:R-:W-:-:S02]  /*0280*/  ISETP.GT.U32.AND P2, PT, R13, 0xf, PT ;  /* 0x0000000f0d00780c */ /* 0x000fc40003f44070 */
[C---:B------:R-:W-:Y:S02]  /*0290*/  PRMT R13, R8.reuse, 0x9910, RZ ;  /* 0x00009910080d7816 */ /* 0x040fe400000000ff */
[----:B------:R-:W-:Y:S02]  /*02a0*/  PRMT R15, R8, 0xbb32, RZ ;  /* 0x0000bb32080f7816 */ /* 0x000fe400000000ff */
[C---:B------:R-:W-:Y:S02]  /*02b0*/  SHF.L.U32 R9, R4.reuse, R9, RZ ;  /* 0x0000000904097219 */ /* 0x040fe400000006ff */
[----:B------:R-:W-:Y:S02]  /*02c0*/  SHF.L.U32 R11, R4, R11, RZ ;  /* 0x0000000b040b7219 */ /* 0x000fe400000006ff */
[----:B------:R-:W-:Y:S02]  /*02d0*/  ISETP.GT.U32.AND P0, PT, R12, 0xf, PT ;  /* 0x0000000f0c00780c */ /* 0x000fe40003f04070 */
[----:B------:R-:W-:-:S02]  /*02e0*/  SHF.L.U32 R7, R4, R7, RZ ;  /* 0x0000000704077219 */ /* 0x000fc400000006ff */
[C---:B------:R-:W-:Y:S02]  /*02f0*/  SHF.L.U32 R13, R4.reuse, R13, RZ ;  /* 0x0000000d040d7219 */ /* 0x040fe400000006ff */
[C---:B------:R-:W-:Y:S02]  /*0300*/  SHF.L.U32 R15, R4.reuse, R15, RZ ;  /* 0x0000000f040f7219 */ /* 0x040fe400000006ff */
[C---:B------:R-:W-:Y:S02]  /*0310*/  SHF.L.U32 R17, R4.reuse, R17, RZ ;  /* 0x0000001104117219 */ /* 0x040fe400000006ff */
[----:B------:R-:W-:Y:S01]  /*0320*/  SHF.L.U32 R19, R4, R19, RZ ;  /* 0x0000001304137219 */ /* 0x000fe200000006ff */
[----:B------:R-:W-:Y:S01]  /*0330*/  IMAD.WIDE.U32 R4, R0, R5, c[0x0][0x168] ;  /* 0x00005a0000047625 */ /* 0x000fe200078e0005 */
[----:B------:R-:W-:Y:S02]  /*0340*/  SEL R0, R9, RZ, !P4 ;  /* 0x000000ff09007207 */ /* 0x000fe40006000000 */
[----:B------:R-:W-:-:S02]  /*0350*/  SEL R11, R11, RZ, !P3 ;  /* 0x000000ff0b0b7207 */ /* 0x000fc40005800000 */
[----:B------:R-:W-:Y:S01]  /*0360*/  SEL R6, R7, RZ, !P5 ;  /* 0x000000ff07067207 */ /* 0x000fe20006800000 */
[----:B------:R-:W-:Y:S01]  /*0370*/  IMAD.WIDE R4, R2, 0x8, R4 ;  /* 0x0000000802047825 */ /* 0x000fe200078e0204 */
[----:B------:R-:W-:Y:S02]  /*0380*/  SEL R10, R13, RZ, !P2 ;  /* 0x000000ff0d0a7207 */ /* 0x000fe40005000000 */
[----:B------:R-:W-:Y:S02]  /*0390*/  SEL R15, R15, RZ, !P1 ;  /* 0x000000ff0f0f7207 */ /* 0x000fe40004800000 */
[----:B------:R-:W-:Y:S02]  /*03a0*/  SEL R19, R19, RZ, !P6 ;  /* 0x000000ff13137207 */ /* 0x000fe40007000000 */
[----:B------:R-:W-:Y:S02]  /*03b0*/  SEL R8, R17, RZ, !P0 ;  /* 0x000000ff11087207 */ /* 0x000fe40004000000 */
[----:B------:R-:W-:-:S02]  /*03c0*/  PRMT R7, R0, 0x5410, R11 ;  /* 0x0000541000077816 */ /* 0x000fc4000000000b */
[----:B------:R-:W-:Y:S02]  /*03d0*/  PRMT R6, R3, 0x5410, R6 ;  /* 0x0000541003067816 */ /* 0x000fe40000000006 */
[----:B------:R-:W-:Y:S02]  /*03e0*/  PRMT R10, R10, 0x5410, R15 ;  /* 0x000054100a0a7816 */ /* 0x000fe4000000000f */
[----:B------:R-:W-:Y:S01]  /*03f0*/  PRMT R11, R8, 0x5410, R19 ;  /* 0x00005410080b7816 */ /* 0x000fe20000000013 */
[----:B------:R-:W-:Y:S04]  /*0400*/  STG.E.64 [R4.64], R6 ;  /* 0x0000000604007986 */ /* 0x000fe8000c101b04 */
[----:B------:R-:W-:Y:S01]  /*0410*/  STG.E.64 [R4.64+0x400], R10 ;  /* 0x0004000a04007986 */ /* 0x000fe2000c101b04 */
[----:B------:R-:W-:Y:S05]  /*0420*/  EXIT ;  /* 0x000000000000794d */ /* 0x000fea0003800000 */
.L_x_11758:
        /* <DEDUP_REMOVED lines=124> */
.L_x_11761:
[----:B------:R-:W-:-:S13]  /*0bf0*/  ISETP.GE.AND P0, PT, R5, R6, PT ;  /* 0x000000060500720c */ /* 0x000fda0003f06270 */
[----:B------:R-:W-:Y:S05]  /*0c00*/  @P0 BRA `(.L_x_11763) ;  /* 0x000000c000000947 */ /* 0x000fea0003800000 */
[----:B0-----:R-:W-:Y:S01]  /*0c10*/  IMAD.IADD R8, R0, 0x1, R5 ;  /* 0x0000000100087824 */ /* 0x001fe200078e0205 */
[----:B------:R-:W-:Y:S01]  /*0c20*/  IADD3 R5, R5, 0x80, RZ ;  /* 0x0000008005057810 */ /* 0x000fe20007ffe0ff */
[----:B------:R-:W-:-:S04]  /*0c30*/  IMAD.MOV.U32 R9, RZ, RZ, 0x2 ;  /* 0x00000002ff097424 */ /* 0x000fc800078e00ff */
[----:B------:R-:W-:-:S05]  /*0c40*/  IMAD.WIDE.U32 R8, R8, R9, c[0x0][0x168] ;  /* 0x00005a0008087625 */ /* 0x000fca00078e0009 */
[----:B------:R0:W-:Y:S02]  /*0c50*/  STG.E.U16 [R8.64], R11 ;  /* 0x0000000b08007986 */ /* 0x0001e4000c101504 */
.L_x_11762:
[----:B------:R-:W-:-:S13]  /*0c60*/  ISETP.GE.AND P0, PT, R5, R6, PT ;  /* 0x000000060500720c */ /* 0x000fda0003f06270 */
[----:B------:R-:W-:Y:S05]  /*0c70*/  @P0 BRA `(.L_x_11764) ;  /* 0x000000d000000947 */ /* 0x000fea0003800000 */
[----:B0-----:R-:W-:Y:S01]  /*0c80*/  IMAD.IADD R8, R0, 0x1, R5 ;  /* 0x0000000100087824 */ /* 0x001fe200078e0205 */
[----:B------:R-:W-:Y:S01]  /*0c90*/  IADD3 R5, R5, 0x80, RZ ;  /* 0x0000008005057810 */ /* 0x000fe20007ffe0ff */
[----:B------:R-:W-:-:S04]  /*0ca0*/  IMAD.MOV.U32 R9, RZ, RZ, 0x2 ;  /* 0x00000002ff097424 */ /* 0x000fc800078e00ff */
[----:B------:R-:W-:-:S05]  /*0cb0*/  IMAD.WIDE.U32 R8, R8, R9, c[0x0][0x168] ;  /* 0x00005a0008087625 */ /* 0x000fca00078e0009 */
[----:B------:R0:W-:Y:S02]  /*0cc0*/  STG.E.U16 [R8.64], R19 ;  /* 0x0000001308007986 */ /* 0x0001e4000c101504 */
.L_x_11763:
        /* <DEDUP_REMOVED lines=8> */
.L_x_11764:
[----:B------:R-:W-:Y:S05]  /*0d50*/  BSYNC B1 ;  /* 0x0000000000017941 */ /* 0x000fea0003800000 */
.L_x_11760:
[----:B------:R-:W-:-:S13]  /*0d60*/  ISETP.GE.AND P0, PT, R5, R6, PT ;  /* 0x000000060500720c */ /* 0x000fda0003f06270 */
[----:B0-----:R-:W-:Y:S01]  /*0d70*/  @!P0 IMAD.IADD R8, R0, 0x1, R5 ;  /* 0x0000000100088824 */ /* 0x001fe200078e0205 */
[----:B------:R-:W-:Y:S01]  /*0d80*/  @!P0 IADD3 R5, R5, 0x80, RZ ;  /* 0x0000008005058810 */ /* 0x000fe20007ffe0ff */
[----:B------:R-:W-:-:S04]  /*0d90*/  @!P0 IMAD.MOV.U32 R9, RZ, RZ, 0x2 ;  /* 0x00000002ff098424 */ /* 0x000fc800078e00ff */
[----:B------:R-:W-:-:S05]  /*0da0*/  @!P0 IMAD.WIDE.U32 R8, R8, R9, c[0x0][0x168] ;  /* 0x00005a0008088625 */ /* 0x000fca00078e0009 */
[----:B------:R0:W-:Y:S02]  /*0db0*/  @!P0 STG.E.U16 [R8.64], R3 ;  /* 0x0000000308008986 */ /* 0x0001e4000c101504 */
.L_x_11765:
[----:B------:R-:W-:Y:S05]  /*0dc0*/  BSYNC B0 ;  /* 0x0000000000007941 */ /* 0x000fea0003800000 */
.L_x_11759:
        /* <DEDUP_REMOVED lines=8> */
.L_x_11766:
        /* <DEDUP_REMOVED lines=11> */
.L_x_19744:


//--------------------- .text._ZN2at6native29vectorized_elementwise_kernelILi8ENS0_13AUnaryFunctorIsssZZZNS0_18lshift_kernel_cudaERNS_18TensorIteratorBaseEENKUlvE_clEvENKUlvE3_clEvEUlssE_EESt5arrayIPcLm2EEEEviT0_T1_ --------------------------
	.section	.text._ZN2at6native29vectorized_elementwise_kernelILi8ENS0_13AUnaryFunctorIsssZZZNS0_18lshift_kernel_cudaERNS_18TensorIteratorBaseEENKUlvE_clEvENKUlvE3_clEvEUlssE_EESt5arrayIPcLm2EEEEviT0_T1_,"ax",@progbits
	.sectioninfo	@"SHI_REGISTERS=4"
	.align	128
        .global         _ZN2at6native29vectorized_elementwise_kernelILi8ENS0_13AUnaryFunctorIsssZZZNS0_18lshift_kernel_cudaERNS_18TensorIteratorBaseEENKUlvE_clEvENKUlvE3_clEvEUlssE_EESt5arrayIPcLm2EEEEviT0_T1_
        .type           _ZN2at6native29vectorized_elementwise_kernelILi8ENS0_13AUnaryFunctorIsssZZZNS0_18lshift_kernel_cudaERNS_18TensorIteratorBaseEENKUlvE_clEvENKUlvE3_clEvEUlssE_EESt5arrayIPcLm2EEEEviT0_T1_,@function
        .size           _ZN2at6native29vectorized_elementwise_kernelILi8ENS0_13AUnaryFunctorIsssZZZNS0_18lshift_kernel_cudaERNS_18TensorIteratorBaseEENKUlvE_clEvENKUlvE3_clEvEUlssE_EESt5arrayIPcLm2EEEEviT0_T1_,(.L_x_19745 - _ZN2at6native29vectorized_elementwise_kernelILi8ENS0_13AUnaryFunctorIsssZZZNS0_18lshift_kernel_cudaERNS_18TensorIteratorBaseEENKUlvE_clEvENKUlvE3_clEvEUlssE_EESt5arrayIPcLm2EEEEviT0_T1_)
        .other          _ZN2at6native29vectorized_elementwise_kernelILi8ENS0_13AUnaryFunctorIsssZZZNS0_18lshift_kernel_cudaERNS_18TensorIteratorBaseEENKUlvE_clEvENKUlvE3_clEvEUlssE_EESt5arrayIPcLm2EEEEviT0_T1_,@"STO_CUDA_ENTRY STV_DEFAULT"
_ZN2at6native29vectorized_elementwise_kernelILi8ENS0_13AUnaryFunctorIsssZZZNS0_18lshift_kernel_cudaERNS_18TensorIteratorBaseEENKUlvE_clEvENKUlvE3_clEvEUlssE_EESt5arrayIPcLm2EEEEviT0_T1_:
.text._ZN2at6native29vectorized_elementwise_kernelILi8ENS0_13AUnaryFunctorIsssZZZNS0_18lshift_kernel_cudaERNS_18TensorIteratorBaseEENKUlvE_clEvENKUlvE3_clEvEUlssE_EESt5arrayIPcLm2EEEEviT0_T1_:
[----:B------:R-:W-:Y:S02]  /*0000*/  MOV R1, c[0x0][0x28] ;  /* 0x00000a0000017a02 */ /* 0x000fe40000000f00 */
[----:B------:R-:W-:Y:S05]  /*0010*/  EXIT ;  /* 0x000000000000794d */ /* 0x000fea0003800000 */
.L_x_11767:
        /* <DEDUP_REMOVED lines=14> */
.L_x_19745:


//--------------------- .text._ZN2at6native18elementwise_kernelILi128ELi4EZNS0_15gpu_kernel_implINS0_13BinaryFunctorIlllZZZNS0_18lshift_kernel_cudaERNS_18TensorIteratorBaseEENKUlvE_clEvENKUlvE2_clEvEUlllE_EEEEvS5_RKT_EUliE_EEviT1_ --------------------------
	.section	.text._ZN2at6native18elementwise_kernelILi128ELi4EZNS0_15gpu_kernel_implINS0_13BinaryFunctorIlllZZZNS0_18lshift_kernel_cudaERNS_18TensorIteratorBaseEENKUlvE_clEvENKUlvE2_clEvEUlllE_EEEEvS5_RKT_EUliE_EEviT1_,"ax",@progbits
	.sectioninfo	@"SHI_REGISTERS=28"
	.align	128
        .global         _ZN2at6native18elementwise_kernelILi128ELi4EZNS0_15gpu_kernel_implINS0_13BinaryFunctorIlllZZZNS0_18lshift_kernel_cudaERNS_18TensorIteratorBaseEENKUlvE_clEvENKUlvE2_clEvEUlllE_EEEEvS5_RKT_EUliE_EEviT1_
        .type           _ZN2at6native18elementwise_kernelILi128ELi4EZNS0_15gpu_kernel_implINS0_13BinaryFunctorIlllZZZNS0_18lshift_kernel_cudaERNS_18TensorIteratorBaseEENKUlvE_clEvENKUlvE2_clEvEUlllE_EEEEvS5_RKT_EUliE_EEviT1_,@function
        .size           _ZN2at6native18elementwise_kernelILi128ELi4EZNS0_15gpu_kernel_implINS0_13BinaryFunctorIlllZZZNS0_18lshift_kernel_cudaERNS_18TensorIteratorBaseEENKUlvE_clEvENKUlvE2_clEvEUlllE_EEEEvS5_RKT_EUliE_EEviT1_,(.L_x_19746 - _ZN2at6native18elementwise_kernelILi128ELi4EZNS0_15gpu_kernel_implINS0_13BinaryFunctorIlllZZZNS0_18lshift_kernel_cudaERNS_18TensorIteratorBaseEENKUlvE_clEvENKUlvE2_clEvEUlllE_EEEEvS5_RKT_EUliE_EEviT1_)
        .other          _ZN2at6native18elementwise_kernelILi128ELi4EZNS0_15gpu_kernel_implINS0_13BinaryFunctorIlllZZZNS0_18lshift_kernel_cudaERNS_18TensorIteratorBaseEENKUlvE_clEvENKUlvE2_clEvEUlllE_EEEEvS5_RKT_EUliE_EEviT1_,@"STO_CUDA_ENTRY STV_DEFAULT"
_ZN2at6native18elementwise_kernelILi128ELi4EZNS0_15gpu_kernel_implINS0_13BinaryFunctorIlllZZZNS0_18lshift_kernel_cudaERNS_18TensorIteratorBaseEENKUlvE_clEvENKUlvE2_clEvEUlllE_EEEEvS5_RKT_EUliE_EEviT1_:
.text._ZN2at6native18elementwise_kernelILi128ELi4EZNS0_15gpu_kernel_implINS0_13BinaryFunctorIlllZZZNS0_18lshift_kernel_cudaERNS_18TensorIteratorBaseEENKUlvE_clEvENKUlvE2_clEvEUlllE_EEEEvS5_RKT_EUliE_EEviT1_:
        /* <DEDUP_REMOVED lines=264> */
.L_x_11770:
        /* <DEDUP_REMOVED lines=19> */
.L_x_11774:
[----:B------:R0:W5:Y:S01]  /*11b0*/  LDG.E.U8 R18, [R2.64] ;  /* 0x0000002402127981 */ /* 0x000162000c1e1100 */
[----:B------:R-:W-:Y:S01]  /*11c0*/  IMAD.MOV.U32 R19, RZ, RZ, RZ ;  /* 0x000000ffff137224 */ /* 0x000fe200078e00ff */
[----:B------:R-:W-:Y:S05]  /*11d0*/  BRA `(.L_x_11776) ;  /* 0x00000d5000007947 */ /* 0x000fea0003800000 */
.L_x_11773:
        /* <DEDUP_REMOVED lines=8> */
.L_x_11778:
[----:B------:R-:W2:Y:S02]  /*1260*/  LDG.E R18, [R2.64] ;  /* 0x0000002402127981 */ /* 0x000ea4000c1e1900 */
[----:B--2---:R-:W-:Y:S01]  /*1270*/  SHF.R.S32.HI R19, RZ, 0x1f, R18 ;  /* 0x0000001fff137819 */ /* 0x004fe20000011412 */
[----:B------:R-:W-:Y:S05]  /*1280*/  BRA `(.L_x_11776) ;  /* 0x00000ca000007947 */ /* 0x000fea0003800000 */
.L_x_11777:
[----:B------:R-:W2:Y:S02]  /*1290*/  LDG.E.S16 R18, [R2.64] ;  /* 0x0000002402127981 */ /* 0x000ea4000c1e1700 */
[----:B--2---:R-:W-:Y:S01]  /*12a0*/  SHF.R.S32.HI R19, RZ, 0x1f, R18 ;  /* 0x0000001fff137819 */ /* 0x004fe20000011412 */
[----:B------:R-:W-:Y:S05]  /*12b0*/  BRA `(.L_x_11776) ;  /* 0x00000c7000007947 */ /* 0x000fea0003800000 */
.L_x_11772:
        /* <DEDUP_REMOVED lines=9> */
.L_x_11780:
[----:B------:R-:W2:Y:S02]  /*1350*/  LDG.E.U16 R2, [R2.64] ;  /* 0x0000002402027981 */ /* 0x000ea4000c1e1500 */
[----:B--2---:R-:W-:-:S06]  /*1360*/  HADD2.F32 R18, -RZ, R2.H0_H0 ;  /* 0x20000002ff127230 */ /* 0x004fcc0000004100 */
[----:B------:R-:W0:Y:S01]  /*1370*/  F2I.S64.TRUNC R18, R18 ;  /* 0x0000001200127311 */ /* 0x000e22000020d900 */
[----:B------:R-:W-:Y:S05]  /*1380*/  BRA `(.L_x_11776) ;  /* 0x00000ba000007947 */ /* 0x000fea0003800000 */
.L_x_11779:
        /* <DEDUP_REMOVED lines=9> */
.L_x_11782:
[----:B------:R-:W2:Y:S02]  /*1420*/  LDG.E.U16 R2, [R2.64] ;  /* 0x0000002402027981 */ /* 0x000ea4000c1e1500 */
[----:B--2---:R-:W-:-:S06]  /*1430*/  HADD2.F32 R18, -RZ, R2.H0_H0 ;  /* 0x20000002ff127230 */ /* 0x004fcc0000004100 */
[----:B------:R-:W0:Y:S01]  /*1440*/  F2I.S64.TRUNC R18, R18 ;  /* 0x0000001200127311 */ /* 0x000e22000020d900 */
[----:B------:R-:W-:Y:S05]  /*1450*/  BRA `(.L_x_11776) ;  /* 0x00000ad000007947 */ /* 0x000fea0003800000 */
.L_x_11781:
[----:B------:R-:W2:Y:S02]  /*1460*/  LDG.E.64 R2, [R2.64] ;  /* 0x0000002402027981 */ /* 0x000ea4000c1e1b00 */
[----:B--2---:R0:W1:Y:S01]  /*1470*/  F2I.S64.F64.TRUNC R18, R2 ;  /* 0x0000000200127311 */ /* 0x004062000030d900 */
[----:B------:R-:W-:Y:S05]  /*1480*/  BRA `(.L_x_11776) ;  /* 0x00000aa000007947 */ /* 0x000fea0003800000 */
.L_x_11771:
        /* <DEDUP_REMOVED lines=13> */
.L_x_11785:
[----:B------:R-:W2:Y:S02]  /*1560*/  LDG.E.64 R2, [R2.64] ;  /* 0x0000002402027981 */ /* 0x000ea4000c1e1b00 */
[----:B--2---:R0:W1:Y:S01]  /*1570*/  F2I.S64.F64.TRUNC R18, R2 ;  /* 0x0000000200127311 */ /* 0x004062000030d900 */
[----:B------:R-:W-:Y:S05]  /*1580*/  BRA `(.L_x_11776) ;  /* 0x000009a000007947 */ /* 0x000fea0003800000 */
.L_x_11784:
        /* <DEDUP_REMOVED lines=27> */
.L_x_11787:
        /* <DEDUP_REMOVED lines=14> */
.L_x_11786:
[----:B------:R-:W2:Y:S02]  /*1820*/  LDG.E.U16 R18, [R2.64] ;  /* 0x0000002402127981 */ /* 0x000ea4000c1e1500 */
[----:B--2---:R-:W-:-:S06]  /*1830*/  PRMT R18, RZ, 0x5410, R18 ;  /* 0x00005410ff127816 */ /* 0x004fcc0000000012 */
[----:B------:R-:W0:Y:S01]  /*1840*/  F2I.S64.TRUNC R18, R18 ;  /* 0x0000001200127311 */ /* 0x000e22000020d900 */
[----:B------:R-:W-:Y:S05]  /*1850*/  BRA `(.L_x_11776) ;  /* 0x000006d000007947 */ /* 0x000fea0003800000 */
.L_x_11783:
        /* <DEDUP_REMOVED lines=11> */
.L_x_11790:
        /* <DEDUP_REMOVED lines=21> */
.L_x_11794:
[----:B------:R-:W-:Y:S05]  /*1a60*/  BSYNC B1 ;  /* 0x0000000000017941 */ /* 0x000fea0003800000 */
.L_x_11793:
[----:B------:R-:W-:Y:S01]  /*1a70*/  IMAD.SHL.U32 R2, R2, 0x100000, RZ ;  /* 0x0010000002027824 */ /* 0x000fe200078e00ff */
[----:B------:R-:W-:-:S04]  /*1a80*/  LEA R3, R0, 0x3b800000, 0x17 ;  /* 0x3b80000000037811 */ /* 0x000fc800078eb8ff */
[----:B------:R-:W-:Y:S02]  /*1a90*/  LOP3.LUT R18, R3, R2, R18, 0xfe, !PT ;  /* 0x0000000203127212 */ /* 0x000fe400078efe12 */
.L_x_11792:
[----:B------:R-:W-:Y:S05]  /*1aa0*/  BSYNC B0 ;  /* 0x0000000000007941 */ /* 0x000fea0003800000 */
.L_x_11791:
[----:B------:R-:W0:Y:S01]  /*1ab0*/  F2I.S64.TRUNC R18, R18 ;  /* 0x0000001200127311 */ /* 0x000e22000020d900 */
[----:B------:R-:W-:Y:S05]  /*1ac0*/  BRA `(.L_x_11776) ;  /* 0x0000046000007947 */ /* 0x000fea0003800000 */
.L_x_11789:
        /* <DEDUP_REMOVED lines=21> */
.L_x_11798:
[----:B------:R-:W-:Y:S05]  /*1c20*/  BSYNC B1 ;  /* 0x0000000000017941 */ /* 0x000fea0003800000 */
.L_x_11797:
[----:B------:R-:W-:Y:S01]  /*1c30*/  IMAD.SHL.U32 R2, R2, 0x200000, RZ ;  /* 0x0020000002027824 */ /* 0x000fe200078e00ff */
[----:B------:R-:W-:-:S04]  /*1c40*/  LEA R3, R0, 0x37800000, 0x17 ;  /* 0x3780000000037811 */ /* 0x000fc800078eb8ff */
[----:B------:R-:W-:Y:S02]  /*1c50*/  LOP3.LUT R18, R3, R2, R18, 0xfe, !PT ;  /* 0x0000000203127212 */ /* 0x000fe400078efe12 */
.L_x_11796:
[----:B------:R-:W-:Y:S05]  /*1c60*/  BSYNC B0 ;  /* 0x0000000000007941 */ /* 0x000fea0003800000 */
.L_x_11795:
[----:B------:R-:W0:Y:S01]  /*1c70*/  F2I.S64.TRUNC R18, R18 ;  /* 0x0000001200127311 */ /* 0x000e22000020d900 */
[----:B------:R-:W-:Y:S05]  /*1c80*/  BRA `(.L_x_11776) ;  /* 0x000002a000007947 */ /* 0x000fea0003800000 */
.L_x_11788:
        /* <DEDUP_REMOVED lines=14> */
.L_x_11802:
[----:B------:R-:W-:Y:S05]  /*1d70*/  BSYNC B0 ;  /* 0x0000000000007941 */ /* 0x000fea0003800000 */
.L_x_11801:
[----:B------:R-:W0:Y:S01]  /*1d80*/  F2I.S64.TRUNC R18, R18 ;  /* 0x0000001200127311 */ /* 0x000e22000020d900 */
[----:B------:R-:W-:Y:S05]  /*1d90*/  BRA `(.L_x_11776) ;  /* 0x0000019000007947 */ /* 0x000fea0003800000 */
.L_x_11775:
        /* <DEDUP_REMOVED lines=21> */
.L_x_11800:
[----:B------:R0:W5:Y:S01]  /*1ef0*/  LDG.E.64 R18, [R2.64] ;  /* 0x0000002402127981 */ /* 0x000162000c1e1b00 */
[----:B------:R-:W-:Y:S05]  /*1f00*/  BRA `(.L_x_11776) ;  /* 0x0000002000007947 */ /* 0x000fea0003800000 */
.L_x_11799:
[----:B------:R0:W5:Y:S01]  /*1f10*/  LDG.E R18, [R2.64] ;  /* 0x0000002402127981 */ /* 0x000162000c1e1900 */
[----:B------:R-:W-:-:S03]  /*1f20*/  IMAD.MOV.U32 R19, RZ, RZ, RZ ;  /* 0x000000ffff137224 */ /* 0x000fc600078e00ff */
.L_x_11776:
        /* <DEDUP_REMOVED lines=17> */
.L_x_11806:
[----:B------:R0:W5:Y:S01]  /*2040*/  LDG.E.U8 R2, [R4.64] ;  /* 0x0000002404027981 */ /* 0x000162000c1e1100 */
[----:B------:R-:W-:Y:S01]  /*2050*/  IMAD.MOV.U32 R3, RZ, RZ, RZ ;  /* 0x000000ffff037224 */ /* 0x000fe200078e00ff */
[----:B------:R-:W-:Y:S05]  /*2060*/  BRA `(.L_x_11808) ;  /* 0x00000d5000007947 */ /* 0x000fea0003800000 */
.L_x_11805:
        /* <DEDUP_REMOVED lines=8> */
.L_x_11810:
[----:B------:R-:W2:Y:S02]  /*20f0*/  LDG.E R2, [R4.64] ;  /* 0x0000002404027981 */ /* 0x000ea4000c1e1900 */
[----:B--2---:R-:W-:Y:S01]  /*2100*/  SHF.R.S32.HI R3, RZ, 0x1f, R2 ;  /* 0x0000001fff037819 */ /* 0x004fe20000011402 */
[----:B------:R-:W-:Y:S05]  /*2110*/  BRA `(.L_x_11808) ;  /* 0x00000ca000007947 */ /* 0x000fea0003800000 */
.L_x_11809:
[----:B------:R-:W2:Y:S02]  /*2120*/  LDG.E.S16 R2, [R4.64] ;  /* 0x0000002404027981 */ /* 0x000ea4000c1e1700 */
[----:B--2---:R-:W-:Y:S01]  /*2130*/  SHF.R.S32.HI R3, RZ, 0x1f, R2 ;  /* 0x0000001fff037819 */ /* 0x004fe20000011402 */
[----:B------:R-:W-:Y:S05]  /*2140*/  BRA `(.L_x_11808) ;  /* 0x00000c7000007947 */ /* 0x000fea0003800000 */
.L_x_11804:
        /* <DEDUP_REMOVED lines=9> */
.L_x_11812:
[----:B------:R-:W2:Y:S02]  /*21e0*/  LDG.E.U16 R4, [R4.64] ;  /* 0x0000002404047981 */ /* 0x000ea4000c1e1500 */
[----:B--2---:R-:W-:-:S06]  /*21f0*/  HADD2.F32 R2, -RZ, R4.H0_H0 ;  /* 0x20000004ff027230 */ /* 0x004fcc0000004100 */
[----:B------:R-:W0:Y:S01]  /*2200*/  F2I.S64.TRUNC R2, R2 ;  /* 0x0000000200027311 */ /* 0x000e22000020d900 */
[----:B------:R-:W-:Y:S05]  /*2210*/  BRA `(.L_x_11808) ;  /* 0x00000ba000007947 */ /* 0x000fea0003800000 */
.L_x_11811:
        /* <DEDUP_REMOVED lines=9> */
.L_x_11814:
[----:B------:R-:W2:Y:S02]  /*22b0*/  LDG.E.U16 R4, [R4.64] ;  /* 0x0000002404047981 */ /* 0x000ea4000c1e1500 */
[----:B--2---:R-:W-:-:S06]  /*22c0*/  HADD2.F32 R2, -RZ, R4.H0_H0 ;  /* 0x20000004ff027230 */ /* 0x004fcc0000004100 */
[----:B------:R-:W0:Y:S01]  /*22d0*/  F2I.S64.TRUNC R2, R2 ;  /* 0x0000000200027311 */ /* 0x000e22000020d900 */
[----:B------:R-:W-:Y:S05]  /*22e0*/  BRA `(.L_x_11808) ;  /* 0x00000ad000007947 */ /* 0x000fea0003800000 */
.L_x_11813:
[----:B------:R-:W2:Y:S02]  /*22f0*/  LDG.E.64 R2, [R4.64] ;  /* 0x0000002404027981 */ /* 0x000ea4000c1e1b00 */
[----:B--2---:R-:W0:Y:S01]  /*2300*/  F2I.S64.F64.TRUNC R2, R2 ;  /* 0x0000000200027311 */ /* 0x004e22000030d900 */
[----:B------:R-:W-:Y:S05]  /*2310*/  BRA `(.L_x_11808) ;  /* 0x00000aa000007947 */ /* 0x000fea0003800000 */
.L_x_11803:
        /* <DEDUP_REMOVED lines=13> */
.L_x_11817:
[----:B------:R-:W2:Y:S02]  /*23f0*/  LDG.E.64 R2, [R4.64] ;  /* 0x0000002404027981 */ /* 0x000ea4000c1e1b00 */
[----:B--2---:R-:W0:Y:S01]  /*2400*/  F2I.S64.F64.TRUNC R2, R2 ;  /* 0x0000000200027311 */ /* 0x004e22000030d900 */
[----:B------:R-:W-:Y:S05]  /*2410*/  BRA `(.L_x_11808) ;  /* 0x000009a000007947 */ /* 0x000fea0003800000 */
.L_x_11816:
        /* <DEDUP_REMOVED lines=27> */
.L_x_11819:
        /* <DEDUP_REMOVED lines=14> */
.L_x_11818:
[----:B------:R-:W2:Y:S02]  /*26b0*/  LDG.E.U16 R2, [R4.64] ;  /* 0x0000002404027981 */ /* 0x000ea4000c1e1500 */
[----:B--2---:R-:W-:-:S06]  /*26c0*/  PRMT R2, RZ, 0x5410, R2 ;  /* 0x00005410ff027816 */ /* 0x004fcc0000000002 */
[----:B------:R-:W0:Y:S01]  /*26d0*/  F2I.S64.TRUNC R2, R2 ;  /* 0x0000000200027311 */ /* 0x000e22000020d900 */
[----:B------:R-:W-:Y:S05]  /*26e0*/  BRA `(.L_x_11808) ;  /* 0x000006d000007947 */ /* 0x000fea0003800000 */
.L_x_11815:
        /* <DEDUP_REMOVED lines=11> */
.L_x_11822:
        /* <DEDUP_REMOVED lines=21> */
.L_x_11826:
[----:B------:R-:W-:Y:S05]  /*28f0*/  BSYNC B1 ;  /* 0x0000000000017941 */ /* 0x000fea0003800000 */
.L_x_11825:
[----:B------:R-:W-:Y:S01]  /*2900*/  IMAD.SHL.U32 R2, R2, 0x100000, RZ ;  /* 0x0010000002027824 */ /* 0x000fe200078e00ff */
[----:B------:R-:W-:-:S04]  /*2910*/  LEA R3, R0, 0x3b800000, 0x17 ;  /* 0x3b80000000037811 */ /* 0x000fc800078eb8ff */
[----:B------:R-:W-:Y:S02]  /*2920*/  LOP3.LUT R2, R3, R2, R4, 0xfe, !PT ;  /* 0x0000000203027212 */ /* 0x000fe400078efe04 */
.L_x_11824:
[----:B------:R-:W-:Y:S05]  /*2930*/  BSYNC B0 ;  /* 0x0000000000007941 */ /* 0x000fea0003800000 */
.L_x_11823:
[----:B------:R-:W0:Y:S01]  /*2940*/  F2I.S64.TRUNC R2, R2 ;  /* 0x0000000200027311 */ /* 0x000e22000020d900 */
[----:B------:R-:W-:Y:S05]  /*2950*/  BRA `(.L_x_11808) ;  /* 0x0000046000007947 */ /* 0x000fea0003800000 */
.L_x_11821:
        /* <DEDUP_REMOVED lines=21> */
.L_x_11830:
[----:B------:R-:W-:Y:S05]  /*2ab0*/  BSYNC B1 ;  /* 0x0000000000017941 */ /* 0x000fea0003800000 */
.L_x_11829:
[----:B------:R-:W-:Y:S01]  /*2ac0*/  IMAD.SHL.U32 R2, R2, 0x200000, RZ ;  /* 0x0020000002027824 */ /* 0x000fe200078e00ff */
[----:B------:R-:W-:-:S04]  /*2ad0*/  LEA R3, R0, 0x37800000, 0x17 ;  /* 0x3780000000037811 */ /* 0x000fc800078eb8ff */
[----:B------:R-:W-:Y:S02]  /*2ae0*/  LOP3.LUT R2, R3, R2, R4, 0xfe, !PT ;  /* 0x0000000203027212 */ /* 0x000fe400078efe04 */
.L_x_11828:
[----:B------:R-:W-:Y:S05]  /*2af0*/  BSYNC B0 ;  /* 0x0000000000007941 */ /* 0x000fea0003800000 */
.L_x_11827:
[----:B------:R-:W0:Y:S01]  /*2b00*/  F2I.S64.TRUNC R2, R2 ;  /* 0x0000000200027311 */ /* 0x000e22000020d900 */
[----:B------:R-:W-:Y:S05]  /*2b10*/  BRA `(.L_x_11808) ;  /* 0x000002a000007947 */ /* 0x000fea0003800000 */
.L_x_11820:
        /* <DEDUP_REMOVED lines=14> */
.L_x_11834:
[----:B------:R-:W-:Y:S05]  /*2c00*/  BSYNC B0 ;  /* 0x0000000000007941 */ /* 0x000fea0003800000 */
.L_x_11833:
[----:B------:R-:W0:Y:S01]  /*2c10*/  F2I.S64.TRUNC R2, R2 ;  /* 0x0000000200027311 */ /* 0x000e22000020d900 */
[----:B------:R-:W-:Y:S05]  /*2c20*/  BRA `(.L_x_11808) ;  /* 0x0000019000007947 */ /* 0x000fea0003800000 */
.L_x_11807:
        /* <DEDUP_REMOVED lines=21> */
.L_x_11832:
[----:B------:R0:W5:Y:S01]  /*2d80*/  LDG.E.64 R2, [R4.64] ;  /* 0x0000002404027981 */ /* 0x000162000c1e1b00 */
[----:B------:R-:W-:Y:S05]  /*2d90*/  BRA `(.L_x_11808) ;  /* 0x0000002000007947 */ /* 0x000fea0003800000 */
.L_x_11831:
[----:B------:R0:W5:Y:S01]  /*2da0*/  LDG.E R2, [R4.64] ;  /* 0x0000002404027981 */ /* 0x000162000c1e1900 */
[----:B------:R-:W-:-:S03]  /*2db0*/  IMAD.MOV.U32 R3, RZ, RZ, RZ ;  /* 0x000000ffff037224 */ /* 0x000fc600078e00ff */
.L_x_11808:
[----:B------:R-:W2:Y:S01]  /*2dc0*/  LDC.U8 R6, c[0x0][0x3e1] ;  /* 0x0000f840ff067b82 */ /* 0x000ea20000000000 */
[----:B0----5:R-:W-:Y:S02]  /*2dd0*/  ISETP.GT.U32.AND P0, PT, R2, 0x3f, PT ;  /* 0x0000003f0200780c */ /* 0x021fe40003f04070 */
[CC--:B-1----:R-:W-:Y:S02]  /*2de0*/  SHF.L.U32 R4, R18.reuse, R2.reuse, RZ ;  /* 0x0000000212047219 */ /* 0x0c2fe400000006ff */
[----:B------:R-:W-:Y:S02]  /*2df0*/  ISETP.GT.U32.AND.EX P0, PT, R3, RZ, PT, P0 ;  /* 0x000000ff0300720c */ /* 0x000fe40003f04100 */
[----:B------:R-:W-:-:S02]  /*2e00*/  SHF.L.U64.HI R2, R18, R2, R19 ;  /* 0x0000000212027219 */ /* 0x000fc40000010213 */
[----:B------:R-:W-:Y:S02]  /*2e10*/  SEL R5, R4, RZ, !P0 ;  /* 0x000000ff04057207 */ /* 0x000fe40004000000 */
[----:B------:R-:W-:-:S03]  /*2e20*/  SEL R3, R2, RZ, !P0 ;  /* 0x000000ff02037207 */ /* 0x000fc60004000000 */
        /* <DEDUP_REMOVED lines=14> */
.L_x_11838:
[----:B------:R0:W-:Y:S01]  /*2f10*/  STG.E.U8 [R16.64], R5 ;  /* 0x0000000510007986 */ /* 0x0001e2000c101124 */
[----:B------:R-:W-:Y:S05]  /*2f20*/  BRA `(.L_x_11840) ;  /* 0x00000d7000007947 */ /* 0x000fea0003800000 */
.L_x_11837:
        /* <DEDUP_REMOVED lines=8> */
.L_x_11842:
[----:B------:R0:W-:Y:S01]  /*2fb0*/  STG.E [R16.64], R5 ;  /* 0x0000000510007986 */ /* 0x0001e2000c101924 */
[----:B------:R-:W-:Y:S05]  /*2fc0*/  BRA `(.L_x_11840) ;  /* 0x00000cd000007947 */ /* 0x000fea0003800000 */
.L_x_11841:
[----:B------:R0:W-:Y:S01]  /*2fd0*/  STG.E.U16 [R16.64], R5 ;  /* 0x0000000510007986 */ /* 0x0001e2000c101524 */
[----:B------:R-:W-:Y:S05]  /*2fe0*/  BRA `(.L_x_11840) ;  /* 0x00000cb000007947 */ /* 0x000fea0003800000 */
.L_x_11836:
        /* <DEDUP_REMOVED lines=9> */
.L_x_11844:
[----:B------:R-:W0:Y:S02]  /*3080*/  I2F.S64 R0, R2 ;  /* 0x0000000200007312 */ /* 0x000e240000301400 */
[----:B0-----:R-:W-:-:S05]  /*3090*/  F2FP.PACK_AB R0, RZ, R0 ;  /* 0x00000000ff00723e */ /* 0x001fca00000000ff */
[----:B------:R0:W-:Y:S01]  /*30a0*/  STG.E.U16 [R16.64], R0 ;  /* 0x0000000010007986 */ /* 0x0001e2000c101524 */
[----:B------:R-:W-:Y:S05]  /*30b0*/  BRA `(.L_x_11840) ;  /* 0x00000be000007947 */ /* 0x000fea0003800000 */
.L_x_11843:
        /* <DEDUP_REMOVED lines=10> */
.L_x_11846:
[----:B------:R-:W0:Y:S02]  /*3160*/  I2F.S64 R2, R2 ;  /* 0x0000000200027312 */ /* 0x000e240000301400 */
[----:B0-----:R-:W-:-:S04]  /*3170*/  F2FP.PACK_AB R3, RZ, R2 ;  /* 0x00000002ff03723e */ /* 0x001fc800000000ff */
[----:B------:R-:W-:-:S05]  /*3180*/  PRMT R3, R3, 0x5410, RZ ;  /* 0x0000541003037816 */ /* 0x000fca00000000ff */
[----:B------:R0:W-:Y:S01]  /*3190*/  STG.E [R16.64], R3 ;  /* 0x0000000310007986 */ /* 0x0001e2000c101924 */
[----:B------:R-:W-:Y:S05]  /*31a0*/  BRA `(.L_x_11840) ;  /* 0x00000af000007947 */ /* 0x000fea0003800000 */
.L_x_11845:
[----:B------:R-:W0:Y:S02]  /*31b0*/  I2F.F64.S64 R2, R2 ;  /* 0x0000000200027312 */ /* 0x000e240000301c00 */
[----:B0-----:R0:W-:Y:S01]  /*31c0*/  STG.E.64 [R16.64], R2 ;  /* 0x0000000210007986 */ /* 0x0011e2000c101b24 */
[----:B------:R-:W-:Y:S05]  /*31d0*/  BRA `(.L_x_11840) ;  /* 0x00000ac000007947 */ /* 0x000fea0003800000 */
.L_x_11835:
        /* <DEDUP_REMOVED lines=13> */
.L_x_11849:
[----:B------:R-:W0:Y:S01]  /*32b0*/  I2F.F64.S64 R4, R2 ;  /* 0x0000000200047312 */ /* 0x000e220000301c00 */
[----:B------:R-:W-:-:S05]  /*32c0*/  CS2R R6, SRZ ;  /* 0x0000000000067805 */ /* 0x000fca000001ff00 */
[----:B0-----:R0:W-:Y:S01]  /*32d0*/  STG.E.128 [R16.64], R4 ;  /* 0x0000000410007986 */ /* 0x0011e2000c101d24 */
[----:B------:R-:W-:Y:S05]  /*32e0*/  BRA `(.L_x_11840) ;  /* 0x000009b000007947 */ /* 0x000fea0003800000 */
.L_x_11848:
        /* <DEDUP_REMOVED lines=21> */
.L_x_11853:
[----:B------:R-:W-:Y:S05]  /*3440*/  BSYNC B0 ;  /* 0x0000000000007941 */ /* 0x000fea0003800000 */
.L_x_11852:
[----:B------:R-:W-:-:S05]  /*3450*/  LOP3.LUT R5, R0, R5, RZ, 0xfc, !PT ;  /* 0x0000000500057212 */ /* 0x000fca00078efcff */
[----:B------:R0:W-:Y:S01]  /*3460*/  STG.E.U8 [R16.64], R5 ;  /* 0x0000000510007986 */ /* 0x0001e2000c101124 */
[----:B------:R-:W-:Y:S05]  /*3470*/  BRA `(.L_x_11840) ;  /* 0x0000082000007947 */ /* 0x000fea0003800000 */
.L_x_11851:
        /* <DEDUP_REMOVED lines=13> */
.L_x_11855:
[----:B------:R-:W-:Y:S01]  /*3550*/  IMAD.MOV.U32 R0, RZ, RZ, 0x7f ;  /* 0x0000007fff007424 */ /* 0x000fe200078e00ff */
[----:B------:R-:W-:-:S04]  /*3560*/  ISETP.GT.U32.AND P0, PT, R4, 0x7f800000, PT ;  /* 0x7f8000000400780c */ /* 0x000fc80003f04070 */
[----:B------:R-:W-:-:S04]  /*3570*/  SEL R0, R0, 0x7c, P0 ;  /* 0x0000007c00007807 */ /* 0x000fc80000000000 */
.L_x_11856:
[----:B------:R-:W-:Y:S05]  /*3580*/  BSYNC B0 ;  /* 0x0000000000007941 */ /* 0x000fea0003800000 */
.L_x_11854:
[----:B------:R-:W-:-:S04]  /*3590*/  LOP3.LUT R2, R3, 0x80000000, RZ, 0xc0, !PT ;  /* 0x8000000003027812 */ /* 0x000fc800078ec0ff */
[----:B------:R-:W-:-:S04]  /*35a0*/  SHF.R.U32.HI R3, RZ, 0x18, R2 ;  /* 0x00000018ff037819 */ /* 0x000fc80000011602 */
[----:B------:R-:W-:-:S05]  /*35b0*/  LOP3.LUT R3, R0, R3, RZ, 0xfc, !PT ;  /* 0x0000000300037212 */ /* 0x000fca00078efcff */
[----:B------:R0:W-:Y:S01]  /*35c0*/  STG.E.U8 [R16.64], R3 ;  /* 0x0000000310007986 */ /* 0x0001e2000c101124 */
[----:B------:R-:W-:Y:S05]  /*35d0*/  BRA `(.L_x_11840) ;  /* 0x000006c000007947 */ /* 0x000fea0003800000 */
.L_x_11850:
[----:B------:R-:W0:Y:S02]  /*35e0*/  I2F.S64 R0, R2 ;  /* 0x0000000200007312 */ /* 0x000e240000301400 */
[----:B0-----:R-:W-:-:S05]  /*35f0*/  F2FP.BF16.PACK_AB R0, RZ, R0 ;  /* 0x00000000ff00723e */ /* 0x001fca00000010ff */
[----:B------:R0:W-:Y:S01]  /*3600*/  STG.E.U16 [R16.64], R0 ;  /* 0x0000000010007986 */ /* 0x0001e2000c101524 */
[----:B------:R-:W-:Y:S05]  /*3610*/  BRA `(.L_x_11840) ;  /* 0x0000068000007947 */ /* 0x000fea0003800000 */
.L_x_11847:
        /* <DEDUP_REMOVED lines=10> */
.L_x_11859:
        /* <DEDUP_REMOVED lines=17> */
.L_x_11862:
[----:B------:R-:W-:-:S04]  /*37d0*/  LOP3.LUT R2, R3, 0x80000000, RZ, 0xc0, !PT ;  /* 0x8000000003027812 */ /* 0x000fc800078ec0ff */
[----:B------:R-:W-:-:S04]  /*37e0*/  SHF.R.U32.HI R3, RZ, 0x18, R2 ;  /* 0x00000018ff037819 */ /* 0x000fc80000011602 */
[----:B------:R-:W-:-:S04]  /*37f0*/  LOP3.LUT R0, R0, R3, RZ, 0xfc, !PT ;  /* 0x0000000300007212 */ /* 0x000fc800078efcff */
[----:B------:R-:W-:Y:S02]  /*3800*/  PRMT R8, R0, 0x7610, R8 ;  /* 0x0000761000087816 */ /* 0x000fe40000000008 */
.L_x_11861:
[----:B------:R-:W-:Y:S05]  /*3810*/  BSYNC B0 ;  /* 0x0000000000007941 */ /* 0x000fea0003800000 */
.L_x_11860:
[----:B------:R0:W-:Y:S01]  /*3820*/  STG.E.U8 [R16.64], R8 ;  /* 0x0000000810007986 */ /* 0x0001e2000c101124 */
[----:B------:R-:W-:Y:S05]  /*3830*/  BRA `(.L_x_11840) ;  /* 0x0000046000007947 */ /* 0x000fea0003800000 */
.L_x_11858:
        /* <DEDUP_REMOVED lines=17> */
.L_x_11865:
[----:B------:R-:W-:-:S04]  /*3950*/  LOP3.LUT R2, R3, 0x80000000, RZ, 0xc0, !PT ;  /* 0x8000000003027812 */ /* 0x000fc800078ec0ff */
[----:B------:R-:W-:-:S04]  /*3960*/  SHF.R.U32.HI R3, RZ, 0x18, R2 ;  /* 0x00000018ff037819 */ /* 0x000fc80000011602 */
[----:B------:R-:W-:-:S04]  /*3970*/  LOP3.LUT R0, R0, R3, RZ, 0xfc, !PT ;  /* 0x0000000300007212 */ /* 0x000fc800078efcff */
[----:B------:R-:W-:Y:S02]  /*3980*/  PRMT R8, R0, 0x7610, R8 ;  /* 0x0000761000087816 */ /* 0x000fe40000000008 */
.L_x_11864:
[----:B------:R-:W-:Y:S05]  /*3990*/  BSYNC B0 ;  /* 0x0000000000007941 */ /* 0x000fea0003800000 */
.L_x_11863:
[----:B------:R0:W-:Y:S01]  /*39a0*/  STG.E.U8 [R16.64], R8 ;  /* 0x0000000810007986 */ /* 0x0001e2000c101124 */
[----:B------:R-:W-:Y:S05]  /*39b0*/  BRA `(.L_x_11840) ;  /* 0x000002e000007947 */ /* 0x000fea0003800000 */
.L_x_11857:
        /* <DEDUP_REMOVED lines=23> */
.L_x_11839:
        /* <DEDUP_REMOVED lines=20> */
.L_x_11867:
[----:B------:R0:W-:Y:S01]  /*3c70*/  STG.E.64 [R16.64], R2 ;  /* 0x0000000210007986 */ /* 0x0001e2000c101b24 */
[----:B------:R-:W-:Y:S05]  /*3c80*/  BRA `(.L_x_11840) ;  /* 0x0000001000007947 */ /* 0x000fea0003800000 */
.L_x_11866:
[----:B------:R0:W-:Y:S02]  /*3c90*/  STG.E [R16.64], R5 ;  /* 0x0000000510007986 */ /* 0x0001e4000c101924 */
.L_x_11840:
[----:B------:R-:W-:-:S05]  /*3ca0*/  IMAD R22, R22, 0x200, R25 ;  /* 0x0000020016167824 */ /* 0x000fca00078e0219 */
[----:B------:R-:W-:Y:S02]  /*3cb0*/  IADD3 R23, R22, 0x80, RZ ;  /* 0x0000008016177810 */ /* 0x000fe40007ffe0ff */
.L_x_11769:
[----:B------:R-:W-:Y:S05]  /*3cc0*/  BSYNC B6 ;  /* 0x0000000000067941 */ /* 0x000fea0003800000 */
.L_x_11768:
        /* <DEDUP_REMOVED lines=258> */
.L_x_11870:
        /* <DEDUP_REMOVED lines=19> */
.L_x_11874:
[----:B------:R0:W5:Y:S01]  /*4e20*/  LDG.E.U8 R18, [R2.64] ;  /* 0x0000002402127981 */ /* 0x000162000c1e1100 */
[----:B------:R-:W-:Y:S01]  /*4e30*/  IMAD.MOV.U32 R19, RZ, RZ, RZ ;  /* 0x000000ffff137224 */ /* 0x000fe200078e00ff */
[----:B------:R-:W-:Y:S05]  /*4e40*/  BRA `(.L_x_11876) ;  /* 0x00000d5000007947 */ /* 0x000fea0003800000 */
.L_x_11873:
        /* <DEDUP_REMOVED lines=8> */
.L_x_11878:
[----:B------:R-:W2:Y:S02]  /*4ed0*/  LDG.E R18, [R2.64] ;  /* 0x0000002402127981 */ /* 0x000ea4000c1e1900 */
[----:B--2---:R-:W-:Y:S01]  /*4ee0*/  SHF.R.S32.HI R19, RZ, 0x1f, R18 ;  /* 0x0000001fff137819 */ /* 0x004fe20000011412 */
[----:B------:R-:W-:Y:S05]  /*4ef0*/  BRA `(.L_x_11876) ;  /* 0x00000ca000007947 */ /* 0x000fea0003800000 */
.L_x_11877:
[----:B------:R-:W2:Y:S02]  /*4f00*/  LDG.E.S16 R18, [R2.64] ;  /* 0x0000002402127981 */ /* 0x000ea4000c1e1700 */
[----:B--2---:R-:W-:Y:S01]  /*4f10*/  SHF.R.S32.HI R19, RZ, 0x1f, R18 ;  /* 0x0000001fff137819 */ /* 0x004fe20000011412 */
[----:B------:R-:W-:Y:S05]  /*4f20*/  BRA `(.L_x_11876) ;  /* 0x00000c7000007947 */ /* 0x000fea0003800000 */
.L_x_11872:
        /* <DEDUP_REMOVED lines=9> */
.L_x_11880:
[----:B------:R-:W2:Y:S02]  /*4fc0*/  LDG.E.U16 R2, [R2.64] ;  /* 0x0000002402027981 */ /* 0x000ea4000c1e1500 */
[----:B--2---:R-:W-:-:S06]  /*4fd0*/  HADD2.F32 R18, -RZ, R2.H0_H0 ;  /* 0x20000002ff127230 */ /* 0x004fcc0000004100 */
[----:B------:R-:W0:Y:S01]  /*4fe0*/  F2I.S64.TRUNC R18, R18 ;  /* 0x0000001200127311 */ /* 0x000e22000020d900 */
[----:B------:R-:W-:Y:S05]  /*4ff0*/  BRA `(.L_x_11876) ;  /* 0x00000ba000007947 */ /* 0x000fea0003800000 */
.L_x_11879:
        /* <DEDUP_REMOVED lines=9> */
.L_x_11882:
[----:B------:R-:W2:Y:S02]  /*5090*/  LDG.E.U16 R2, [R2.64] ;  /* 0x0000002402027981 */ /* 0x000ea4000c1e1500 */
[----:B--2---:R-:W-:-:S06]  /*50a0*/  HADD2.F32 R18, -RZ, R2.H0_H0 ;  /* 0x20000002ff127230 */ /* 0x004fcc0000004100 */
[----:B------:R-:W0:Y:S01]  /*50b0*/  F2I.S64.TRUNC R18, R18 ;  /* 0x0000001200127311 */ /* 0x000e22000020d900 */
[----:B------:R-:W-:Y:S05]  /*50c0*/  BRA `(.L_x_11876) ;  /* 0x00000ad000007947 */ /* 0x000fea0003800000 */
.L_x_11881:
[----:B------:R-:W2:Y:S02]  /*50d0*/  LDG.E.64 R2, [R2.64] ;  /* 0x0000002402027981 */ /* 0x000ea4000c1e1b00 */
[----:B--2---:R0:W1:Y:S01]  /*50e0*/  F2I.S64.F64.TRUNC R18, R2 ;  /* 0x0000000200127311 */ /* 0x004062000030d900 */
[----:B------:R-:W-:Y:S05]  /*50f0*/  BRA `(.L_x_11876) ;  /* 0x00000aa000007947 */ /* 0x000fea0003800000 */
.L_x_11871:
        /* <DEDUP_REMOVED lines=13> */
.L_x_11885:
[----:B------:R-:W2:Y:S02]  /*51d0*/  LDG.E.64 R2, [R2.64] ;  /* 0x0000002402027981 */ /* 0x000ea4000c1e1b00 */
[----:B--2---:R0:W1:Y:S01]  /*51e0*/  F2I.S64.F64.TRUNC R18, R2 ;  /* 0x0000000200127311 */ /* 0x004062000030d900 */
[----:B------:R-:W-:Y:S05]  /*51f0*/  BRA `(.L_x_11876) ;  /* 0x000009a000007947 */ /* 0x000fea0003800000 */
.L_x_11884:
        /* <DEDUP_REMOVED lines=27> */
.L_x_11887:
        /* <DEDUP_REMOVED lines=14> */
.L_x_11886:
[----:B------:R-:W2:Y:S02]  /*5490*/  LDG.E.U16 R18, [R2.64] ;  /* 0x0000002402127981 */ /* 0x000ea4000c1e1500 */
[----:B--2---:R-:W-:-:S06]  /*54a0*/  PRMT R18, RZ, 0x5410, R18 ;  /* 0x00005410ff127816 */ /* 0x004fcc0000000012 */
[----:B------:R-:W0:Y:S01]  /*54b0*/  F2I.S64.TRUNC R18, R18 ;  /* 0x0000001200127311 */ /* 0x000e22000020d900 */
[----:B------:R-:W-:Y:S05]  /*54c0*/  BRA `(.L_x_11876) ;  /* 0x000006d000007947 */ /* 0x000fea0003800000 */
.L_x_11883:
        /* <DEDUP_REMOVED lines=11> */
.L_x_11890:
        /* <DEDUP_REMOVED lines=21> */
.L_x_11894:
[----:B------:R-:W-:Y:S05]  /*56d0*/  BSYNC B1 ;  /* 0x0000000000017941 */ /* 0x000fea0003800000 */
.L_x_11893:
[----:B------:R-:W-:Y:S01]  /*56e0*/  IMAD.SHL.U32 R2, R2, 0x100000, RZ ;  /* 0x0010000002027824 */ /* 0x000fe200078e00ff */
[----:B------:R-:W-:-:S04]  /*56f0*/  LEA R3, R0, 0x3b800000, 0x17 ;  /* 0x3b80000000037811 */ /* 0x000fc800078eb8ff */
[----:B------:R-:W-:Y:S02]  /*5700*/  LOP3.LUT R18, R3, R2, R18, 0xfe, !PT ;  /* 0x0000000203127212 */ /* 0x000fe400078efe12 */
.L_x_11892:
[----:B------:R-:W-:Y:S05]  /*5710*/  BSYNC B0 ;  /* 0x0000000000007941 */ /* 0x000fea0003800000 */
.L_x_11891:
[----:B------:R-:W0:Y:S01]  /*5720*/  F2I.S64.TRUNC R18, R18 ;  /* 0x0000001200127311 */ /* 0x000e22000020d900 */
[----:B------:R-:W-:Y:S05]  /*5730*/  BRA `(.L_x_11876) ;  /* 0x0000046000007947 */ /* 0x000fea0003800000 */
.L_x_11889:
        /* <DEDUP_REMOVED lines=21> */
.L_x_11898:
[----:B------:R-:W-:Y:S05]  /*5890*/  BSYNC B1 ;  /* 0x0000000000017941 */ /* 0x000fea0003800000 */
.L_x_11897:
[----:B------:R-:W-:Y:S01]  /*58a0*/  IMAD.SHL.U32 R2, R2, 0x200000, RZ ;  /* 0x0020000002027824 */ /* 0x000fe200078e00ff */
[----:B------:R-:W-:-:S04]  /*58b0*/  LEA R3, R0, 0x37800000, 0x17 ;  /* 0x3780000000037811 */ /* 0x000fc800078eb8ff */
[----:B------:R-:W-:Y:S02]  /*58c0*/  LOP3.LUT R18, R3, R2, R18, 0xfe, !PT ;  /* 0x0000000203127212 */ /* 0x000fe400078efe12 */
.L_x_11896:
[----:B------:R-:W-:Y:S05]  /*58d0*/  BSYNC B0 ;  /* 0x0000000000007941 */ /* 0x000fea0003800000 */
.L_x_11895:
[----:B------:R-:W0:Y:S01]  /*58e0*/  F2I.S64.TRUNC R18, R18 ;  /* 0x0000001200127311 */ /* 0x000e22000020d900 */
[----:B------:R-:W-:Y:S05]  /*58f0*/  BRA `(.L_x_11876) ;  /* 0x000002a000007947 */ /* 0x000fea0003800000 */
.L_x_11888:
        /* <DEDUP_REMOVED lines=14> */
.L_x_11902:
[----:B------:R-:W-:Y:S05]  /*59e0*/  BSYNC B0 ;  /* 0x0000000000007941 */ /* 0x000fea0003800000 */
.L_x_11901:
[----:B------:R-:W0:Y:S01]  /*59f0*/  F2I.S64.TRUNC R18, R18 ;  /* 0x0000001200127311 */ /* 0x000e22000020d900 */
[----:B------:R-:W-:Y:S05]  /*5a00*/  BRA `(.L_x_11876) ;  /* 0x0000019000007947 */ /* 0x000fea0003800000 */
.L_x_11875:
        /* <DEDUP_REMOVED lines=21> */
.L_x_11900:
[----:B------:R0:W5:Y:S01]  /*5b60*/  LDG.E.64 R18, [R2.64] ;  /* 0x0000002402127981 */ /* 0x000162000c1e1b00 */
[----:B------:R-:W-:Y:S05]  /*5b70*/  BRA `(.L_x_11876) ;  /* 0x0000002000007947 */ /* 0x000fea0003800000 */
.L_x_11899:
[----:B------:R0:W5:Y:S01]  /*5b80*/  LDG.E R18, [R2.64] ;  /* 0x0000002402127981 */ /* 0x000162000c1e1900 */
[----:B------:R-:W-:-:S03]  /*5b90*/  IMAD.MOV.U32 R19, RZ, RZ, RZ ;  /* 0x000000ffff137224 */ /* 0x000fc600078e00ff */
.L_x_11876:
        /* <DEDUP_REMOVED lines=17> */
.L_x_11906:
[----:B------:R0:W5:Y:S01]  /*5cb0*/  LDG.E.U8 R2, [R4.64] ;  /* 0x0000002404027981 */ /* 0x000162000c1e1100 */
[----:B------:R-:W-:Y:S01]  /*5cc0*/  IMAD.MOV.U32 R3, RZ, RZ, RZ ;  /* 0x000000ffff037224 */ /* 0x000fe200078e00ff */
[----:B------:R-:W-:Y:S05]  /*5cd0*/  BRA `(.L_x_11908) ;  /* 0x00000d5000007947 */ /* 0x000fea0003800000 */
.L_x_11905:
        /* <DEDUP_REMOVED lines=8> */
.L_x_11910:
[----:B------:R-:W2:Y:S02]  /*5d60*/  LDG.E R2, [R4.64] ;  /* 0x0000002404027981 */ /* 0x000ea4000c1e1900 */
[----:B--2---:R-:W-:Y:S01]  /*5d70*/  SHF.R.S32.HI R3, RZ, 0x1f, R2 ;  /* 0x0000001fff037819 */ /* 0x004fe20000011402 */
[----:B------:R-:W-:Y:S05]  /*5d80*/  BRA `(.L_x_11908) ;  /* 0x00000ca000007947 */ /* 0x000fea0003800000 */
.L_x_11909:
[----:B------:R-:W2:Y:S02]  /*5d90*/  LDG.E.S16 R2, [R4.64] ;  /* 0x0000002404027981 */ /* 0x000ea4000c1e1700 */
[----:B--2---:R-:W-:Y:S01]  /*5da0*/  SHF.R.S32.HI R3, RZ, 0x1f, R2 ;  /* 0x0000001fff037819 */ /* 0x004fe20000011402 */
[----:B------:R-:W-:Y:S05]  /*5db0*/  BRA `(.L_x_11908) ;  /* 0x00000c7000007947 */ /* 0x000fea0003800000 */
.L_x_11904:
        /* <DEDUP_REMOVED lines=9> */
.L_x_11912:
[----:B------:R-:W2:Y:S02]  /*5e50*/  LDG.E.U16 R4, [R4.64] ;  /* 0x0000002404047981 */ /* 0x000ea4000c1e1500 */
[----:B--2---:R-:W-:-:S06]  /*5e60*/  HADD2.F32 R2, -RZ, R4.H0_H0 ;  /* 0x20000004ff027230 */ /* 0x004fcc0000004100 */
[----:B------:R-:W0:Y:S01]  /*5e70*/  F2I.S64.TRUNC R2, R2 ;  /* 0x0000000200027311 */ /* 0x000e22000020d900 */
[----:B------:R-:W-:Y:S05]  /*5e80*/  BRA `(.L_x_11908) ;  /* 0x00000ba000007947 */ /* 0x000fea0003800000 */
.L_x_11911:
        /* <DEDUP_REMOVED lines=9> */
.L_x_11914:
[----:B------:R-:W2:Y:S02]  /*5f20*/  LDG.E.U16 R4, [R4.64] ;  /* 0x0000002404047981 */ /* 0x000ea4000c1e1500 */
[----:B--2---:R-:W-:-:S06]  /*5f30*/  HADD2.F32 R2, -RZ, R4.H0_H0 ;  /* 0x20000004ff027230 */ /* 0x004fcc0000004100 */
[----:B------:R-:W0:Y:S01]  /*5f40*/  F2I.S64.TRUNC R2, R2 ;  /* 0x0000000200027311 */ /* 0x000e22000020d900 */
[----:B------:R-:W-:Y:S05]  /*5f50*/  BRA `(.L_x_11908) ;  /* 0x00000ad000007947 */ /* 0x000fea0003800000 */
.L_x_11913:
[----:B------:R-:W2:Y:S02]  /*5f60*/  LDG.E.64 R2, [R4.64] ;  /* 0x0000002404027981 */ /* 0x000ea4000c1e1b00 */
[----:B--2---:R-:W0:Y:S01]  /*5f70*/  F2I.S64.F64.TRUNC R2, R2 ;  /* 0x0000000200027311 */ /* 0x004e22000030d900 */
[----:B------:R-:W-:Y:S05]  /*5f80*/  BRA `(.L_x_11908) ;  /* 0x00000aa000007947 */ /* 0x000fea0003800000 */
.L_x_11903:
        /* <DEDUP_REMOVED lines=13> */
.L_x_11917:
[----:B------:R-:W2:Y:S02]  /*6060*/  LDG.E.64 R2, [R4.64] ;  /* 0x0000002404027981 */ /* 0x000ea4000c1e1b00 */
[----:B--2---:R-:W0:Y:S01]  /*6070*/  F2I.S64.F64.TRUNC R2, R2 ;  /* 0x0000000200027311 */ /* 0x004e22000030d900 */
[----:B------:R-:W-:Y:S05]  /*6080*/  BRA `(.L_x_11908) ;  /* 0x000009a000007947 */ /* 0x000fea0003800000 */
.L_x_11916:
        /* <DEDUP_REMOVED lines=27> */
.L_x_11919:
        /* <DEDUP_REMOVED lines=14> */
.L_x_11918:
[----:B------:R-:W2:Y:S02]  /*6320*/  LDG.E.U16 R2, [R4.64] ;  /* 0x0000002404027981 */ /* 0x000ea4000c1e1500 */
[----:B--2---:R-:W-:-:S06]  /*6330*/  PRMT R2, RZ, 0x5410, R2 ;  /* 0x00005410ff027816 */ /* 0x004fcc0000000002 */
[----:B------:R-:W0:Y:S01]  /*6340*/  F2I.S64.TRUNC R2, R2 ;  /* 0x0000000200027311 */ /* 0x000e22000020d900 */
[----:B------:R-:W-:Y:S05]  /*6350*/  BRA `(.L_x_11908) ;  /* 0x000006d000007947 */ /* 0x000fea0003800000 */
.L_x_11915:
        /* <DEDUP_REMOVED lines=11> */
.L_x_11922:
        /* <DEDUP_REMOVED lines=21> */
.L_x_11926:
[----:B------:R-:W-:Y:S05]  /*6560*/  BSYNC B1 ;  /* 0x0000000000017941 */ /* 0x000fea0003800000 */
.L_x_11925:
[----:B------:R-:W-:Y:S01]  /*6570*/  IMAD.SHL.U32 R2, R2, 0x100000, RZ ;  /* 0x0010000002027824 */ /* 0x000fe200078e00ff */
[----:B------:R-:W-:-:S04]  /*6580*/  LEA R3, R0, 0x3b800000, 0x17 ;  /* 0x3b80000000037811 */ /* 0x000fc800078eb8ff */
[----:B------:R-:W-:Y:S02]  /*6590*/  LOP3.LUT R2, R3, R2, R4, 0xfe, !PT ;  /* 0x0000000203027212 */ /* 0x000fe400078efe04 */
.L_x_11924:
[----:B------:R-:W-:Y:S05]  /*65a0*/  BSYNC B0 ;  /* 0x0000000000007941 */ /* 0x000fea0003800000 */
.L_x_11923:
[----:B------:R-:W0:Y:S01]  /*65b0*/  F2I.S64.TRUNC R2, R2 ;  /* 0x0000000200027311 */ /* 0x000e22000020d900 */
[----:B------:R-:W-:Y:S05]  /*65c0*/  BRA `(.L_x_11908) ;  /* 0x0000046000007947 */ /* 0x000fea0003800000 */
.L_x_11921:
        /* <DEDUP_REMOVED lines=21> */
.L_x_11930:
[----:B------:R-:W-:Y:S05]  /*6720*/  BSYNC B1 ;  /* 0x0000000000017941 */ /* 0x000fea0003800000 */
.L_x_11929:
[----:B------:R-:W-:Y:S01]  /*6730*/  IMAD.SHL.U32 R2, R2, 0x200000, RZ ;  /* 0x0020000002027824 */ /* 0x000fe200078e00ff */
[----:B------:R-:W-:-:S04]  /*6740*/  LEA R3, R0, 0x37800000, 0x17 ;  /* 0x3780000000037811 */ /* 0x000fc800078eb8ff */
[----:B------:R-:W-:Y:S02]  /*6750*/  LOP3.LUT R2, R3, R2, R4, 0xfe, !PT ;  /* 0x0000000203027212 */ /* 0x000fe400078efe04 */
.L_x_11928:
[----:B------:R-:W-:Y:S05]  /*6760*/  BSYNC B0 ;  /* 0x0000000000007941 */ /* 0x000fea0003800000 */
.L_x_11927:
[----:B------:R-:W0:Y:S01]  /*6770*/  F2I.S64.TRUNC R2, R2 ;  /* 0x0000000200027311 */ /* 0x000e22000020d900 */
[----:B------:R-:W-:Y:S05]  /*6780*/  BRA `(.L_x_11908) ;  /* 0x000002a000007947 */ /* 0x000fea0003800000 */
.L_x_11920:
        /* <DEDUP_REMOVED lines=14> */
.L_x_11934:
[----:B------:R-:W-:Y:S05]  /*6870*/  BSYNC B0 ;  /* 0x0000000000007941 */ /* 0x000fea0003800000 */
.L_x_11933:
[----:B------:R-:W0:Y:S01]  /*6880*/  F2I.S64.TRUNC R2, R2 ;  /* 0x0000000200027311 */ /* 0x000e22000020d900 */
[----:B------:R-:W-:Y:S05]  /*6890*/  BRA `(.L_x_11908) ;  /* 0x0000019000007947 */ /* 0x000fea0003800000 */
.L_x_11907:
        /* <DEDUP_REMOVED lines=21> */
.L_x_11932:
[----:B------:R0:W5:Y:S01]  /*69f0*/  LDG.E.64 R2, [R4.64] ;  /* 0x0000002404027981 */ /* 0x000162000c1e1b00 */
[----:B------:R-:W-:Y:S05]  /*6a00*/  BRA `(.L_x_11908) ;  /* 0x0000002000007947 */ /* 0x000fea0003800000 */
.L_x_11931:
[----:B------:R0:W5:Y:S01]  /*6a10*/  LDG.E R2, [R4.64] ;  /* 0x0000002404027981 */ /* 0x000162000c1e1900 */
[----:B------:R-:W-:-:S03]  /*6a20*/  IMAD.MOV.U32 R3, RZ, RZ, RZ ;  /* 0x000000ffff037224 */ /* 0x000fc600078e00ff */
.L_x_11908:
        /* <DEDUP_REMOVED lines=21> */
.L_x_11938:
[----:B------:R0:W-:Y:S01]  /*6b80*/  STG.E.U8 [R16.64], R5 ;  /* 0x0000000510007986 */ /* 0x0001e2000c101124 */
[----:B------:R-:W-:Y:S05]  /*6b90*/  BRA `(.L_x_11940) ;  /* 0x00000d7000007947 */ /* 0x000fea0003800000 */
.L_x_11937:
        /* <DEDUP_REMOVED lines=8> */
.L_x_11942:
[----:B------:R0:W-:Y:S01]  /*6c20*/  STG.E [R16.64], R5 ;  /* 0x0000000510007986 */ /* 0x0001e2000c101924 */
[----:B------:R-:W-:Y:S05]  /*6c30*/  BRA `(.L_x_11940) ;  /* 0x00000cd000007947 */ /* 0x000fea0003800000 */
.L_x_11941:
[----:B------:R0:W-:Y:S01]  /*6c40*/  STG.E.U16 [R16.64], R5 ;  /* 0x0000000510007986 */ /* 0x0001e2000c101524 */
[----:B------:R-:W-:Y:S05]  /*6c50*/  BRA `(.L_x_11940) ;  /* 0x00000cb000007947 */ /* 0x000fea0003800000 */
.L_x_11936:
        /* <DEDUP_REMOVED lines=9> */
.L_x_11944:
[----:B------:R-:W0:Y:S02]  /*6cf0*/  I2F.S64 R0, R2 ;  /* 0x0000000200007312 */ /* 0x000e240000301400 */
[----:B0-----:R-:W-:-:S05]  /*6d00*/  F2FP.PACK_AB R0, RZ, R0 ;  /* 0x00000000ff00723e */ /* 0x001fca00000000ff */
[----:B------:R0:W-:Y:S01]  /*6d10*/  STG.E.U16 [R16.64], R0 ;  /* 0x0000000010007986 */ /* 0x0001e2000c101524 */
[----:B------:R-:W-:Y:S05]  /*6d20*/  BRA `(.L_x_11940) ;  /* 0x00000be000007947 */ /* 0x000fea0003800000 */
.L_x_11943:
        /* <DEDUP_REMOVED lines=10> */
.L_x_11946:
[----:B------:R-:W0:Y:S02]  /*6dd0*/  I2F.S64 R2, R2 ;  /* 0x0000000200027312 */ /* 0x000e240000301400 */
[----:B0-----:R-:W-:-:S04]  /*6de0*/  F2FP.PACK_AB R3, RZ, R2 ;  /* 0x00000002ff03723e */ /* 0x001fc800000000ff */
[----:B------:R-:W-:-:S05]  /*6df0*/  PRMT R3, R3, 0x5410, RZ ;  /* 0x0000541003037816 */ /* 0x000fca00000000ff */
[----:B------:R0:W-:Y:S01]  /*6e00*/  STG.E [R16.64], R3 ;  /* 0x0000000310007986 */ /* 0x0001e2000c101924 */
[----:B------:R-:W-:Y:S05]  /*6e10*/  BRA `(.L_x_11940) ;  /* 0x00000af000007947 */ /* 0x000fea0003800000 */
.L_x_11945:
[----:B------:R-:W0:Y:S02]  /*6e20*/  I2F.F64.S64 R2, R2 ;  /* 0x0000000200027312 */ /* 0x000e240000301c00 */
[----:B0-----:R0:W-:Y:S01]  /*6e30*/  STG.E.64 [R16.64], R2 ;  /* 0x0000000210007986 */ /* 0x0011e2000c101b24 */
[----:B------:R-:W-:Y:S05]  /*6e40*/  BRA `(.L_x_11940) ;  /* 0x00000ac000007947 */ /* 0x000fea0003800000 */
.L_x_11935:
        /* <DEDUP_REMOVED lines=13> */
.L_x_11949:
[----:B------:R-:W0:Y:S01]  /*6f20*/  I2F.F64.S64 R4, R2 ;  /* 0x0000000200047312 */ /* 0x000e220000301c00 */
[----:B------:R-:W-:-:S05]  /*6f30*/  CS2R R6, SRZ ;  /* 0x0000000000067805 */ /* 0x000fca000001ff00 */
[----:B0-----:R0:W-:Y:S01]  /*6f40*/  STG.E.128 [R16.64], R4 ;  /* 0x0000000410007986 */ /* 0x0011e2000c101d24 */
[----:B------:R-:W-:Y:S05]  /*6f50*/  BRA `(.L_x_11940) ;  /* 0x000009b000007947 */ /* 0x000fea0003800000 */
.L_x_11948:
        /* <DEDUP_REMOVED lines=21> */
.L_x_11953:
[----:B------:R-:W-:Y:S05]  /*70b0*/  BSYNC B0 ;  /* 0x0000000000007941 */ /* 0x000fea0003800000 */
.L_x_11952:
[----:B------:R-:W-:-:S05]  /*70c0*/  LOP3.LUT R5, R0, R5, RZ, 0xfc, !PT ;  /* 0x0000000500057212 */ /* 0x000fca00078efcff */
[----:B------:R0:W-:Y:S01]  /*70d0*/  STG.E.U8 [R16.64], R5 ;  /* 0x0000000510007986 */ /* 0x0001e2000c101124 */
[----:B------:R-:W-:Y:S05]  /*70e0*/  BRA `(.L_x_11940) ;  /* 0x0000082000007947 */ /* 0x000fea0003800000 */
.L_x_11951:
        /* <DEDUP_REMOVED lines=13> */
.L_x_11955:
[----:B------:R-:W-:Y:S01]  /*71c0*/  IMAD.MOV.U32 R0, RZ, RZ, 0x7f ;  /* 0x0000007fff007424 */ /* 0x000fe200078e00ff */
[----:B------:R-:W-:-:S04]  /*71d0*/  ISETP.GT.U32.AND P0, PT, R4, 0x7f800000, PT ;  /* 0x7f8000000400780c */ /* 0x000fc80003f04070 */
[----:B------:R-:W-:-:S04]  /*71e0*/  SEL R0, R0, 0x7c, P0 ;  /* 0x0000007c00007807 */ /* 0x000fc80000000000 */
.L_x_11956:
[----:B------:R-:W-:Y:S05]  /*71f0*/  BSYNC B0 ;  /* 0x0000000000007941 */ /* 0x000fea0003800000 */
.L_x_11954:
[----:B------:R-:W-:-:S04]  /*7200*/  LOP3.LUT R2, R3, 0x80000000, RZ, 0xc0, !PT ;  /* 0x8000000003027812 */ /* 0x000fc800078ec0ff */
[----:B------:R-:W-:-:S04]  /*7210*/  SHF.R.U32.HI R3, RZ, 0x18, R2 ;  /* 0x00000018ff037819 */ /* 0x000fc80000011602 */
[----:B------:R-:W-:-:S05]  /*7220*/  LOP3.LUT R3, R0, R3, RZ, 0xfc, !PT ;  /* 0x0000000300037212 */ /* 0x000fca00078efcff */
[----:B------:R0:W-:Y:S01]  /*7230*/  STG.E.U8 [R16.64], R3 ;  /* 0x0000000310007986 */ /* 0x0001e2000c101124 */
[----:B------:R-:W-:Y:S05]  /*7240*/  BRA `(.L_x_11940) ;  /* 0x000006c000007947 */ /* 0x000fea0003800000 */
.L_x_11950:
[----:B------:R-:W0:Y:S02]  /*7250*/  I2F.S64 R0, R2 ;  /* 0x0000000200007312 */ /* 0x000e240000301400 */
[----:B0-----:R-:W-:-:S05]  /*7260*/  F2FP.BF16.PACK_AB R0, RZ, R0 ;  /* 0x00000000ff00723e */ /* 0x001fca00000010ff */
[----:B------:R0:W-:Y:S01]  /*7270*/  STG.E.U16 [R16.64], R0 ;  /* 0x0000000010007986 */ /* 0x0001e2000c101524 */
[----:B------:R-:W-:Y:S05]  /*7280*/  BRA `(.L_x_11940) ;  /* 0x0000068000007947 */ /* 0x000fea0003800000 */
.L_x_11947:
        /* <DEDUP_REMOVED lines=10> */
.L_x_11959:
        /* <DEDUP_REMOVED lines=17> */
.L_x_11962:
[----:B------:R-:W-:-:S04]  /*7440*/  LOP3.LUT R2, R3, 0x80000000, RZ, 0xc0, !PT ;  /* 0x8000000003027812 */ /* 0x000fc800078ec0ff */
[----:B------:R-:W-:-:S04]  /*7450*/  SHF.R.U32.HI R3, RZ, 0x18, R2 ;  /* 0x00000018ff037819 */ /* 0x000fc80000011602 */
[----:B------:R-:W-:-:S04]  /*7460*/  LOP3.LUT R0, R0, R3, RZ, 0xfc, !PT ;  /* 0x0000000300007212 */ /* 0x000fc800078efcff */
[----:B------:R-:W-:Y:S02]  /*7470*/  PRMT R8, R0, 0x7610, R8 ;  /* 0x0000761000087816 */ /* 0x000fe40000000008 */
.L_x_11961:
[----:B------:R-:W-:Y:S05]  /*7480*/  BSYNC B0 ;  /* 0x0000000000007941 */ /* 0x000fea0003800000 */
.L_x_11960:
[----:B------:R0:W-:Y:S01]  /*7490*/  STG.E.U8 [R16.64], R8 ;  /* 0x0000000810007986 */ /* 0x0001e2000c101124 */
[----:B------:R-:W-:Y:S05]  /*74a0*/  BRA `(.L_x_11940) ;  /* 0x0000046000007947 */ /* 0x000fea0003800000 */
.L_x_11958:
        /* <DEDUP_REMOVED lines=17> */
.L_x_11965:
[----:B------:R-:W-:-:S04]  /*75c0*/  LOP3.LUT R2, R3, 0x80000000, RZ, 0xc0, !PT ;  /* 0x8000000003027812 */ /* 0x000fc800078ec0ff */
[----:B------:R-:W-:-:S04]  /*75d0*/  SHF.R.U32.HI R3, RZ, 0x18, R2 ;  /* 0x00000018ff037819 */ /* 0x000fc80000011602 */
[----:B------:R-:W-:-:S04]  /*75e0*/  LOP3.LUT R0, R0, R3, RZ, 0xfc, !PT ;  /* 0x0000000300007212 */ /* 0x000fc800078efcff */
[----:B------:R-:W-:Y:S02]  /*75f0*/  PRMT R8, R0, 0x7610, R8 ;  /* 0x0000761000087816 */ /* 0x000fe40000000008 */
.L_x_11964:
[----:B------:R-:W-:Y:S05]  /*7600*/  BSYNC B0 ;  /* 0x0000000000007941 */ /* 0x000fea0003800000 */
.L_x_11963:
[----:B------:R0:W-:Y:S01]  /*7610*/  STG.E.U8 [R16.64], R8 ;  /* 0x0000000810007986 */ /* 0x0001e2000c101124 */
[----:B------:R-:W-:Y:S05]  /*7620*/  BRA `(.L_x_11940) ;  /* 0x000002e000007947 */ /* 0x000fea0003800000 */
.L_x_11957:
        /* <DEDUP_REMOVED lines=23> */
.L_x_11939:
        /* <DEDUP_REMOVED lines=20> */
.L_x_11967:
[----:B------:R0:W-:Y:S01]  /*78e0*/  STG.E.64 [R16.64], R2 ;  /* 0x0000000210007986 */ /* 0x0001e2000c101b24 */
[----:B------:R-:W-:Y:S05]  /*78f0*/  BRA `(.L_x_11940) ;  /* 0x0000001000007947 */ /* 0x000fea0003800000 */
.L_x_11966:
[----:B------:R0:W-:Y:S02]  /*7900*/  STG.E [R16.64], R5 ;  /* 0x0000000510007986 */ /* 0x0001e4000c101924 */
.L_x_11940:
        /* <DEDUP_REMOVED lines=258> */
.L_x_11968:
        /* <DEDUP_REMOVED lines=19> */
.L_x_11972:
[----:B------:R0:W5:Y:S01]  /*8a60*/  LDG.E.U8 R18, [R2.64] ;  /* 0x0000002402127981 */ /* 0x000162000c1e1100 */
[----:B------:R-:W-:Y:S01]  /*8a70*/  IMAD.MOV.U32 R19, RZ, RZ, RZ ;  /* 0x000000ffff137224 */ /* 0x000fe200078e00ff */
[----:B------:R-:W-:Y:S05]  /*8a80*/  BRA `(.L_x_11974) ;  /* 0x00000d5000007947 */ /* 0x000fea0003800000 */
.L_x_11971:
        /* <DEDUP_REMOVED lines=8> */
.L_x_11976:
[----:B------:R-:W2:Y:S02]  /*8b10*/  LDG.E R18, [R2.64] ;  /* 0x0000002402127981 */ /* 0x000ea4000c1e1900 */
[----:B--2---:R-:W-:Y:S01]  /*8b20*/  SHF.R.S32.HI R19, RZ, 0x1f, R18 ;  /* 0x0000001fff137819 */ /* 0x004fe20000011412 */
[----:B------:R-:W-:Y:S05]  /*8b30*/  BRA `(.L_x_11974) ;  /* 0x00000ca000007947 */ /* 0x000fea0003800000 */
.L_x_11975:
[----:B------:R-:W2:Y:S02]  /*8b40*/  LDG.E.S16 R18, [R2.64] ;  /* 0x0000002402127981 */ /* 0x000ea4000c1e1700 */
[----:B--2---:R-:W-:Y:S01]  /*8b50*/  SHF.R.S32.HI R19, RZ, 0x1f, R18 ;  /* 0x0000001fff137819 */ /* 0x004fe20000011412 */
[----:B------:R-:W-:Y:S05]  /*8b60*/  BRA `(.L_x_11974) ;  /* 0x00000c7000007947 */ /* 0x000fea0003800000 */
.L_x_11970:
        /* <DEDUP_REMOVED lines=9> */
.L_x_11978:
[----:B------:R-:W2:Y:S02]  /*8c00*/  LDG.E.U16 R2, [R2.64] ;  /* 0x0000002402027981 */ /* 0x000ea4000c1e1500 */
[----:B--2---:R-:W-:-:S06]  /*8c10*/  HADD2.F32 R18, -RZ, R2.H0_H0 ;  /* 0x20000002ff127230 */ /* 0x004fcc0000004100 */
[----:B------:R-:W0:Y:S01]  /*8c20*/  F2I.S64.TRUNC R18, R18 ;  /* 0x0000001200127311 */ /* 0x000e22000020d900 */
[----:B------:R-:W-:Y:S05]  /*8c30*/  BRA `(.L_x_11974) ;  /* 0x00000ba000007947 */ /* 0x000fea0003800000 */
.L_x_11977:
        /* <DEDUP_REMOVED lines=9> */
.L_x_11980:
[----:B------:R-:W2:Y:S02]  /*8cd0*/  LDG.E.U16 R2, [R2.64] ;  /* 0x0000002402027981 */ /* 0x000ea4000c1e1500 */
[----:B--2---:R-:W-:-:S06]  /*8ce0*/  HADD2.F32 R18, -RZ, R2.H0_H0 ;  /* 0x20000002ff127230 */ /* 0x004fcc0000004100 */
[----:B------:R-:W0:Y:S01]  /*8cf0*/  F2I.S64.TRUNC R18, R18 ;  /* 0x0000001200127311 */ /* 0x000e22000020d900 */
[----:B------:R-:W-:Y:S05]  /*8d00*/  BRA `(.L_x_11974) ;  /* 0x00000ad000007947 */ /* 0x000fea0003800000 */
.L_x_11979:
[----:B------:R-:W2:Y:S02]  /*8d10*/  LDG.E.64 R2, [R2.64] ;  /* 0x0000002402027981 */ /* 0x000ea4000c1e1b00 */
[----:B--2---:R0:W1:Y:S01]  /*8d20*/  F2I.S64.F64.TRUNC R18, R2 ;  /* 0x0000000200127311 */ /* 0x004062000030d900 */
[----:B------:R-:W-:Y:S05]  /*8d30*/  BRA `(.L_x_11974) ;  /* 0x00000aa000007947 */ /* 0x000fea0003800000 */
.L_x_11969:
        /* <DEDUP_REMOVED lines=13> */
.L_x_11983:
[----:B------:R-:W2:Y:S02]  /*8e10*/  LDG.E.64 R2, [R2.64] ;  /* 0x0000002402027981 */ /* 0x000ea4000c1e1b00 */
[----:B--2---:R0:W1:Y:S01]  /*8e20*/  F2I.S64.F64.TRUNC R18, R2 ;  /* 0x0000000200127311 */ /* 0x004062000030d900 */
[----:B------:R-:W-:Y:S05]  /*8e30*/  BRA `(.L_x_11974) ;  /* 0x000009a000007947 */ /* 0x000fea0003800000 */
.L_x_11982:
        /* <DEDUP_REMOVED lines=27> */
.L_x_11985:
        /* <DEDUP_REMOVED lines=14> */
.L_x_11984:
[----:B------:R-:W2:Y:S02]  /*90d0*/  LDG.E.U16 R18, [R2.64] ;  /* 0x0000002402127981 */ /* 0x000ea4000c1e1500 */
[----:B--2---:R-:W-:-:S06]  /*90e0*/  PRMT R18, RZ, 0x5410, R18 ;  /* 0x00005410ff127816 */ /* 0x004fcc0000000012 */
[----:B------:R-:W0:Y:S01]  /*90f0*/  F2I.S64.TRUNC R18, R18 ;  /* 0x0000001200127311 */ /* 0x000e22000020d900 */
[----:B------:R-:W-:Y:S05]  /*9100*/  BRA `(.L_x_11974) ;  /* 0x000006d000007947 */ /* 0x000fea0003800000 */
.L_x_11981:
        /* <DEDUP_REMOVED lines=11> */
.L_x_11988:
        /* <DEDUP_REMOVED lines=21> */
.L_x_11992:
[----:B------:R-:W-:Y:S05]  /*9310*/  BSYNC B1 ;  /* 0x0000000000017941 */ /* 0x000fea0003800000 */
.L_x_11991:
[----:B------:R-:W-:Y:S01]  /*9320*/  IMAD.SHL.U32 R2, R2, 0x100000, RZ ;  /* 0x0010000002027824 */ /* 0x000fe200078e00ff */
[----:B------:R-:W-:-:S04]  /*9330*/  LEA R3, R0, 0x3b800000, 0x17 ;  /* 0x3b80000000037811 */ /* 0x000fc800078eb8ff */
[----:B------:R-:W-:Y:S02]  /*9340*/  LOP3.LUT R18, R3, R2, R18, 0xfe, !PT ;  /* 0x0000000203127212 */ /* 0x000fe400078efe12 */
.L_x_11990:
[----:B------:R-:W-:Y:S05]  /*9350*/  BSYNC B0 ;  /* 0x0000000000007941 */ /* 0x000fea0003800000 */
.L_x_11989:
[----:B------:R-:W0:Y:S01]  /*9360*/  F2I.S64.TRUNC R18, R18 ;  /* 0x0000001200127311 */ /* 0x000e22000020d900 */
[----:B------:R-:W-:Y:S05]  /*9370*/  BRA `(.L_x_11974) ;  /* 0x0000046000007947 */ /* 0x000fea0003800000 */
.L_x_11987:
        /* <DEDUP_REMOVED lines=21> */
.L_x_11996:
[----:B------:R-:W-:Y:S05]  /*94d0*/  BSYNC B1 ;  /* 0x0000000000017941 */ /* 0x000fea0003800000 */
.L_x_11995:
[----:B------:R-:W-:Y:S01]  /*94e0*/  IMAD.SHL.U32 R2, R2, 0x200000, RZ ;  /* 0x0020000002027824 */ /* 0x000fe200078e00ff */
[----:B------:R-:W-:-:S04]  /*94f0*/  LEA R3, R0, 0x37800000, 0x17 ;  /* 0x3780000000037811 */ /* 0x000fc800078eb8ff */
[----:B------:R-:W-:Y:S02]  /*9500*/  LOP3.LUT R18, R3, R2, R18, 0xfe, !PT ;  /* 0x0000000203127212 */ /* 0x000fe400078efe12 */
.L_x_11994:
[----:B------:R-:W-:Y:S05]  /*9510*/  BSYNC B0 ;  /* 0x0000000000007941 */ /* 0x000fea0003800000 */
.L_x_11993:
[----:B------:R-:W0:Y:S01]  /*9520*/  F2I.S64.TRUNC R18, R18 ;  /* 0x0000001200127311 */ /* 0x000e22000020d900 */
[----:B------:R-:W-:Y:S05]  /*9530*/  BRA `(.L_x_11974) ;  /* 0x000002a000007947 */ /* 0x000fea0003800000 */
.L_x_11986:
        /* <DEDUP_REMOVED lines=14> */
.L_x_12000:
[----:B------:R-:W-:Y:S05]  /*9620*/  BSYNC B0 ;  /* 0x0000000000007941 */ /* 0x000fea0003800000 */
.L_x_11999:
[----:B------:R-:W0:Y:S01]  /*9630*/  F2I.S64.TRUNC R18, R18 ;  /* 0x0000001200127311 */ /* 0x000e22000020d900 */
[----:B------:R-:W-:Y:S05]  /*9640*/  BRA `(.L_x_11974) ;  /* 0x0000019000007947 */ /* 0x000fea0003800000 */
.L_x_11973:
        /* <DEDUP_REMOVED lines=21> */
.L_x_11998:
[----:B------:R0:W5:Y:S01]  /*97a0*/  LDG.E.64 R18, [R2.64] ;  /* 0x0000002402127981 */ /* 0x000162000c1e1b00 */
[----:B------:R-:W-:Y:S05]  /*97b0*/  BRA `(.L_x_11974) ;  /* 0x0000002000007947 */ /* 0x000fea0003800000 */
.L_x_11997:
[----:B------:R0:W5:Y:S01]  /*97c0*/  LDG.E R18, [R2.64] ;  /* 0x0000002402127981 */ /* 0x000162000c1e1900 */
[----:B------:R-:W-:-:S03]  /*97d0*/  IMAD.MOV.U32 R19, RZ, RZ, RZ ;  /* 0x000000ffff137224 */ /* 0x000fc600078e00ff */
.L_x_11974:
        /* <DEDUP_REMOVED lines=17> */
.L_x_12004:
[----:B------:R0:W5:Y:S01]  /*98f0*/  LDG.E.U8 R2, [R4.64] ;  /* 0x0000002404027981 */ /* 0x000162000c1e1100 */
[----:B------:R-:W-:Y:S01]  /*9900*/  IMAD.MOV.U32 R3, RZ, RZ, RZ ;  /* 0x000000ffff037224 */ /* 0x000fe200078e00ff */
[----:B------:R-:W-:Y:S05]  /*9910*/  BRA `(.L_x_12006) ;  /* 0x00000d5000007947 */ /* 0x000fea0003800000 */
.L_x_12003:
        /* <DEDUP_REMOVED lines=8> */
.L_x_12008:
[----:B------:R-:W2:Y:S02]  /*99a0*/  LDG.E R2, [R4.64] ;  /* 0x0000002404027981 */ /* 0x000ea4000c1e1900 */
[----:B--2---:R-:W-:Y:S01]  /*99b0*/  SHF.R.S32.HI R3, RZ, 0x1f, R2 ;  /* 0x0000001fff037819 */ /* 0x004fe20000011402 */
[----:B------:R-:W-:Y:S05]  /*99c0*/  BRA `(.L_x_12006) ;  /* 0x00000ca000007947 */ /* 0x000fea0003800000 */
.L_x_12007:
[----:B------:R-:W2:Y:S02]  /*99d0*/  LDG.E.S16 R2, [R4.64] ;  /* 0x0000002404027981 */ /* 0x000ea4000c1e1700 */
[----:B--2---:R-:W-:Y:S01]  /*99e0*/  SHF.R.S32.HI R3, RZ, 0x1f, R2 ;  /* 0x0000001fff037819 */ /* 0x004fe20000011402 */
[----:B------:R-:W-:Y:S05]  /*99f0*/  BRA `(.L_x_12006) ;  /* 0x00000c7000007947 */ /* 0x000fea0003800000 */
.L_x_12002:
        /* <DEDUP_REMOVED lines=9> */
.L_x_12010:
[----:B------:R-:W2:Y:S02]  /*9a90*/  LDG.E.U16 R4, [R4.64] ;  /* 0x0000002404047981 */ /* 0x000ea4000c1e1500 */
[----:B--2---:R-:W-:-:S06]  /*9aa0*/  HADD2.F32 R2, -RZ, R4.H0_H0 ;  /* 0x20000004ff027230 */ /* 0x004fcc0000004100 */
[----:B------:R-:W0:Y:S01]  /*9ab0*/  F2I.S64.TRUNC R2, R2 ;  /* 0x0000000200027311 */ /* 0x000e22000020d900 */
[----:B------:R-:W-:Y:S05]  /*9ac0*/  BRA `(.L_x_12006) ;  /* 0x00000ba000007947 */ /* 0x000fea0003800000 */
.L_x_12009:
        /* <DEDUP_REMOVED lines=9> */
.L_x_12012:
[----:B------:R-:W2:Y:S02]  /*9b60*/  LDG.E.U16 R4, [R4.64] ;  /* 0x0000002404047981 */ /* 0x000ea4000c1e1500 */
[----:B--2---:R-:W-:-:S06]  /*9b70*/  HADD2.F32 R2, -RZ, R4.H0_H0 ;  /* 0x20000004ff027230 */ /* 0x004fcc0000004100 */
[----:B------:R-:W0:Y:S01]  /*9b80*/  F2I.S64.TRUNC R2, R2 ;  /* 0x0000000200027311 */ /* 0x000e22000020d900 */
[----:B------:R-:W-:Y:S05]  /*9b90*/  BRA `(.L_x_12006) ;  /* 0x00000ad000007947 */ /* 0x000fea0003800000 */
.L_x_12011:
[----:B------:R-:W2:Y:S02]  /*9ba0*/  LDG.E.64 R2, [R4.64] ;  /* 0x0000002404027981 */ /* 0x000ea4000c1e1b00 */
[----:B--2---:R-:W0:Y:S01]  /*9bb0*/  F2I.S64.F64.TRUNC R2, R2 ;  /* 0x0000000200027311 */ /* 0x004e22000030d900 */
[----:B------:R-:W-:Y:S05]  /*9bc0*/  BRA `(.L_x_12006) ;  /* 0x00000aa000007947 */ /* 0x000fea0003800000 */
.L_x_12001:
        /* <DEDUP_REMOVED lines=13> */
.L_x_12015:
[----:B------:R-:W2:Y:S02]  /*9ca0*/  LDG.E.64 R2, [R4.64] ;  /* 0x0000002404027981 */ /* 0x000ea4000c1e1b00 */
[----:B--2---:R-:W0:Y:S01]  /*9cb0*/  F2I.S64.F64.TRUNC R2, R2 ;  /* 0x0000000200027311 */ /* 0x004e22000030d900 */
[----:B------:R-:W-:Y:S05]  /*9cc0*/  BRA `(.L_x_12006) ;  /* 0x000009a000007947 */ /* 0x000fea0003800000 */
.L_x_12014:
        /* <DEDUP_REMOVED lines=27> */
.L_x_12017:
        /* <DEDUP_REMOVED lines=14> */
.L_x_12016:
[----:B------:R-:W2:Y:S02]  /*9f60*/  LDG.E.U16 R2, [R4.64] ;  /* 0x0000002404027981 */ /* 0x000ea4000c1e1500 */
[----:B--2---:R-:W-:-:S06]  /*9f70*/  PRMT R2, RZ, 0x5410, R2 ;  /* 0x00005410ff027816 */ /* 0x004fcc0000000002 */
[----:B------:R-:W0:Y:S01]  /*9f80*/  F2I.S64.TRUNC R2, R2 ;  /* 0x0000000200027311 */ /* 0x000e22000020d900 */
[----:B------:R-:W-:Y:S05]  /*9f90*/  BRA `(.L_x_12006) ;  /* 0x000006d000007947 */ /* 0x000fea0003800000 */
.L_x_12013:
        /* <DEDUP_REMOVED lines=11> */
.L_x_12020:
        /* <DEDUP_REMOVED lines=21> */
.L_x_12024:
[----:B------:R-:W-:Y:S05]  /*a1a0*/  BSYNC B1 ;  /* 0x0000000000017941 */ /* 0x000fea0003800000 */
.L_x_12023:
[----:B------:R-:W-:Y:S01]  /*a1b0*/  IMAD.SHL.U32 R2, R2, 0x100000, RZ ;  /* 0x0010000002027824 */ /* 0x000fe200078e00ff */
[----:B------:R-:W-:-:S04]  /*a1c0*/  LEA R3, R0, 0x3b800000, 0x17 ;  /* 0x3b80000000037811 */ /* 0x000fc800078eb8ff */
[----:B------:R-:W-:Y:S02]  /*a1d0*/  LOP3.LUT R2, R3, R2, R4, 0xfe, !PT ;  /* 0x0000000203027212 */ /* 0x000fe400078efe04 */
.L_x_12022:
[----:B------:R-:W-:Y:S05]  /*a1e0*/  BSYNC B0 ;  /* 0x0000000000007941 */ /* 0x000fea0003800000 */
.L_x_12021:
[----:B------:R-:W0:Y:S01]  /*a1f0*/  F2I.S64.TRUNC R2, R2 ;  /* 0x0000000200027311 */ /* 0x000e22000020d900 */
[----:B------:R-:W-:Y:S05]  /*a200*/  BRA `(.L_x_12006) ;  /* 0x0000046000007947 */ /* 0x000fea0003800000 */
.L_x_12019:
        /* <DEDUP_REMOVED lines=21> */
.L_x_12028:
[----:B------:R-:W-:Y:S05]  /*a360*/  BSYNC B1 ;  /* 0x0000000000017941 */ /* 0x000fea0003800000 */
.L_x_12027:
[----:B------:R-:W-:Y:S01]  /*a370*/  IMAD.SHL.U32 R2, R2, 0x200000, RZ ;  /* 0x0020000002027824 */ /* 0x000fe200078e00ff */
[----:B------:R-:W-:-:S04]  /*a380*/  LEA R3, R0, 0x37800000, 0x17 ;  /* 0x3780000000037811 */ /* 0x000fc800078eb8ff */
[----:B------:R-:W-:Y:S02]  /*a390*/  LOP3.LUT R2, R3, R2, R4, 0xfe, !PT ;  /* 0x0000000203027212 */ /* 0x000fe400078efe04 */
.L_x_12026:
[----:B------:R-:W-:Y:S05]  /*a3a0*/  BSYNC B0 ;  /* 0x0000000000007941 */ /* 0x000fea0003800000 */
.L_x_12025:
[----:B------:R-:W0:Y:S01]  /*a3b0*/  F2I.S64.TRUNC R2, R2 ;  /* 0x0000000200027311 */ /* 0x000e22000020d900 */
[----:B------:R-:W-:Y:S05]  /*a3c0*/  BRA `(.L_x_12006) ;  /* 0x000002a000007947 */ /* 0x000fea0003800000 */
.L_x_12018:
        /* <DEDUP_REMOVED lines=14> */
.L_x_12032:
[----:B------:R-:W-:Y:S05]  /*a4b0*/  BSYNC B0 ;  /* 0x0000000000007941 */ /* 0x000fea0003800000 */
.L_x_12031:
[----:B------:R-:W0:Y:S01]  /*a4c0*/  F2I.S64.TRUNC R2, R2 ;  /* 0x0000000200027311 */ /* 0x000e22000020d900 */
[----:B------:R-:W-:Y:S05]  /*a4d0*/  BRA `(.L_x_12006) ;  /* 0x0000019000007947 */ /* 0x000fea0003800000 */
.L_x_12005:
        /* <DEDUP_REMOVED lines=21> */
.L_x_12030:
[----:B------:R0:W5:Y:S01]  /*a630*/  LDG.E.64 R2, [R4.64] ;  /* 0x0000002404027981 */ /* 0x000162000c1e1b00 */
[----:B------:R-:W-:Y:S05]  /*a640*/  BRA `(.L_x_12006) ;  /* 0x0000002000007947 */ /* 0x000fea0003800000 */
.L_x_12029:
[----:B------:R0:W5:Y:S01]  /*a650*/  LDG.E R2, [R4.64] ;  /* 0x0000002404027981 */ /* 0x000162000c1e1900 */
[----:B------:R-:W-:-:S03]  /*a660*/  IMAD.MOV.U32 R3, RZ, RZ, RZ ;  /* 0x000000ffff037224 */ /* 0x000fc600078e00ff */
.L_x_12006:
        /* <DEDUP_REMOVED lines=21> */
.L_x_12036:
[----:B------:R0:W-:Y:S01]  /*a7c0*/  STG.E.U8 [R16.64], R5 ;  /* 0x0000000510007986 */ /* 0x0001e2000c101124 */
[----:B------:R-:W-:Y:S05]  /*a7d0*/  BRA `(.L_x_12038) ;  /* 0x00000d7000007947 */ /* 0x000fea0003800000 */
.L_x_12035:
        /* <DEDUP_REMOVED lines=8> */
.L_x_12040:
[----:B------:R0:W-:Y:S01]  /*a860*/  STG.E [R16.64], R5 ;  /* 0x0000000510007986 */ /* 0x0001e2000c101924 */
[----:B------:R-:W-:Y:S05]  /*a870*/  BRA `(.L_x_12038) ;  /* 0x00000cd000007947 */ /* 0x000fea0003800000 */
.L_x_12039:
[----:B------:R0:W-:Y:S01]  /*a880*/  STG.E.U16 [R16.64], R5 ;  /* 0x0000000510007986 */ /* 0x0001e2000c101524 */
[----:B------:R-:W-:Y:S05]  /*a890*/  BRA `(.L_x_12038) ;  /* 0x00000cb000007947 */ /* 0x000fea0003800000 */
.L_x_12034:
        /* <DEDUP_REMOVED lines=9> */
.L_x_12042:
[----:B------:R-:W0:Y:S02]  /*a930*/  I2F.S64 R0, R2 ;  /* 0x0000000200007312 */ /* 0x000e240000301400 */
[----:B0-----:R-:W-:-:S05]  /*a940*/  F2FP.PACK_AB R0, RZ, R0 ;  /* 0x00000000ff00723e */ /* 0x001fca00000000ff */
[----:B------:R0:W-:Y:S01]  /*a950*/  STG.E.U16 [R16.64], R0 ;  /* 0x0000000010007986 */ /* 0x0001e2000c101524 */
[----:B------:R-:W-:Y:S05]  /*a960*/  BRA `(.L_x_12038) ;  /* 0x00000be000007947 */ /* 0x000fea0003800000 */
.L_x_12041:
        /* <DEDUP_REMOVED lines=10> */
.L_x_12044:
[----:B------:R-:W0:Y:S02]  /*aa10*/  I2F.S64 R2, R2 ;  /* 0x0000000200027312 */ /* 0x000e240000301400 */
[----:B0-----:R-:W-:-:S04]  /*aa20*/  F2FP.PACK_AB R3, RZ, R2 ;  /* 0x00000002ff03723e */ /* 0x001fc800000000ff */
[----:B------:R-:W-:-:S05]  /*aa30*/  PRMT R3, R3, 0x5410, RZ ;  /* 0x0000541003037816 */ /* 0x000fca00000000ff */
[----:B------:R0:W-:Y:S01]  /*aa40*/  STG.E [R16.64], R3 ;  /* 0x0000000310007986 */ /* 0x0001e2000c101924 */
[----:B------:R-:W-:Y:S05]  /*aa50*/  BRA `(.L_x_12038) ;  /* 0x00000af000007947 */ /* 0x000fea0003800000 */
.L_x_12043:
[----:B------:R-:W0:Y:S02]  /*aa60*/  I2F.F64.S64 R2, R2 ;  /* 0x0000000200027312 */ /* 0x000e240000301c00 */
[----:B0-----:R0:W-:Y:S01]  /*aa70*/  STG.E.64 [R16.64], R2 ;  /* 0x0000000210007986 */ /* 0x0011e2000c101b24 */
[----:B------:R-:W-:Y:S05]  /*aa80*/  BRA `(.L_x_12038) ;  /* 0x00000ac000007947 */ /* 0x000fea0003800000 */
.L_x_12033:
        /* <DEDUP_REMOVED lines=13> */
.L_x_12047:
[----:B------:R-:W0:Y:S01]  /*ab60*/  I2F.F64.S64 R4, R2 ;  /* 0x0000000200047312 */ /* 0x000e220000301c00 */
[----:B------:R-:W-:-:S05]  /*ab70*/  CS2R R6, SRZ ;  /* 0x0000000000067805 */ /* 0x000fca000001ff00 */
[----:B0-----:R0:W-:Y:S01]  /*ab80*/  STG.E.128 [R16.64], R4 ;  /* 0x0000000410007986 */ /* 0x0011e2000c101d24 */
[----:B------:R-:W-:Y:S05]  /*ab90*/  BRA `(.L_x_12038) ;  /* 0x000009b000007947 */ /* 0x000fea0003800000 */
.L_x_12046:
        /* <DEDUP_REMOVED lines=21> */
.L_x_12051:
[----:B------:R-:W-:Y:S05]  /*acf0*/  BSYNC B0 ;  /* 0x0000000000007941 */ /* 0x000fea0003800000 */
.L_x_12050:
[----:B------:R-:W-:-:S05]  /*ad00*/  LOP3.LUT R5, R0, R5, RZ, 0xfc, !PT ;  /* 0x0000000500057212 */ /* 0x000fca00078efcff */
[----:B------:R0:W-:Y:S01]  /*ad10*/  STG.E.U8 [R16.64], R5 ;  /* 0x0000000510007986 */ /* 0x0001e2000c101124 */
[----:B------:R-:W-:Y:S05]  /*ad20*/  BRA `(.L_x_12038) ;  /* 0x0000082000007947 */ /* 0x000fea0003800000 */
.L_x_12049:
        /* <DEDUP_REMOVED lines=13> */
.L_x_12053:
[----:B------:R-:W-:Y:S01]  /*ae00*/  IMAD.MOV.U32 R0, RZ, RZ, 0x7f ;  /* 0x0000007fff007424 */ /* 0x000fe200078e00ff */
[----:B------:R-:W-:-:S04]  /*ae10*/  ISETP.GT.U32.AND P0, PT, R4, 0x7f800000, PT ;  /* 0x7f8000000400780c */ /* 0x000fc80003f04070 */
[----:B------:R-:W-:-:S04]  /*ae20*/  SEL R0, R0, 0x7c, P0 ;  /* 0x0000007c00007807 */ /* 0x000fc80000000000 */
.L_x_12054:
[----:B------:R-:W-:Y:S05]  /*ae30*/  BSYNC B0 ;  /* 0x0000000000007941 */ /* 0x000fea0003800000 */
.L_x_12052:
[----:B------:R-:W-:-:S04]  /*ae40*/  LOP3.LUT R2, R3, 0x80000000, RZ, 0xc0, !PT ;  /* 0x8000000003027812 */ /* 0x000fc800078ec0ff */
[----:B------:R-:W-:-:S04]  /*ae50*/  SHF.R.U32.HI R3, RZ, 0x18, R2 ;  /* 0x00000018ff037819 */ /* 0x000fc80000011602 */
[----:B------:R-:W-:-:S05]  /*ae60*/  LOP3.LUT R3, R0, R3, RZ, 0xfc, !PT ;  /* 0x0000000300037212 */ /* 0x000fca00078efcff */
[----:B------:R0:W-:Y:S01]  /*ae70*/  STG.E.U8 [R16.64], R3 ;  /* 0x0000000310007986 */ /* 0x0001e2000c101124 */
[----:B------:R-:W-:Y:S05]  /*ae80*/  BRA `(.L_x_12038) ;  /* 0x000006c000007947 */ /* 0x000fea0003800000 */
.L_x_12048:
[----:B------:R-:W0:Y:S02]  /*ae90*/  I2F.S64 R0, R2 ;  /* 0x0000000200007312 */ /* 0x000e240000301400 */
[----:B0-----:R-:W-:-:S05]  /*aea0*/  F2FP.BF16.PACK_AB R0, RZ, R0 ;  /* 0x00000000ff00723e */ /* 0x001fca00000010ff */
[----:B------:R0:W-:Y:S01]  /*aeb0*/  STG.E.U16 [R16.64], R0 ;  /* 0x0000000010007986 */ /* 0x0001e2000c101524 */
[----:B------:R-:W-:Y:S05]  /*aec0*/  BRA `(.L_x_12038) ;  /* 0x0000068000007947 */ /* 0x000fea0003800000 */
.L_x_12045:
        /* <DEDUP_REMOVED lines=10> */
.L_x_12057:
        /* <DEDUP_REMOVED lines=17> */
.L_x_12060:
[----:B------:R-:W-:-:S04]  /*b080*/  LOP3.LUT R2, R3, 0x80000000, RZ, 0xc0, !PT ;  /* 0x8000000003027812 */ /* 0x000fc800078ec0ff */
[----:B------:R-:W-:-:S04]  /*b090*/  SHF.R.U32.HI R3, RZ, 0x18, R2 ;  /* 0x00000018ff037819 */ /* 0x000fc80000011602 */
[----:B------:R-:W-:-:S04]  /*b0a0*/  LOP3.LUT R0, R0, R3, RZ, 0xfc, !PT ;  /* 0x0000000300007212 */ /* 0x000fc800078efcff */
[----:B------:R-:W-:Y:S02]  /*b0b0*/  PRMT R8, R0, 0x7610, R8 ;  /* 0x0000761000087816 */ /* 0x000fe40000000008 */
.L_x_12059:
[----:B------:R-:W-:Y:S05]  /*b0c0*/  BSYNC B0 ;  /* 0x0000000000007941 */ /* 0x000fea0003800000 */
.L_x_12058:
[----:B------:R0:W-:Y:S01]  /*b0d0*/  STG.E.U8 [R16.64], R8 ;  /* 0x0000000810007986 */ /* 0x0001e2000c101124 */
[----:B------:R-:W-:Y:S05]  /*b0e0*/  BRA `(.L_x_12038) ;  /* 0x0000046000007947 */ /* 0x000fea0003800000 */
.L_x_12056:
        /* <DEDUP_REMOVED lines=17> */
.L_x_12063:
[----:B------:R-:W-:-:S04]  /*b200*/  LOP3.LUT R2, R3, 0x80000000, RZ, 0xc0, !PT ;  /* 0x8000000003027812 */ /* 0x000fc800078ec0ff */
[----:B------:R-:W-:-:S04]  /*b210*/  SHF.R.U32.HI R3, RZ, 0x18, R2 ;  /* 0x00000018ff037819 */ /* 0x000fc80000011602 */
[----:B------:R-:W-:-:S04]  /*b220*/  LOP3.LUT R0, R0, R3, RZ, 0xfc, !PT ;  /* 0x0000000300007212 */ /* 0x000fc800078efcff */
[----:B------:R-:W-:Y:S02]  /*b230*/  PRMT R8, R0, 0x7610, R8 ;  /* 0x0000761000087816 */ /* 0x000fe40000000008 */
.L_x_12062:
[----:B------:R-:W-:Y:S05]  /*b240*/  BSYNC B0 ;  /* 0x0000000000007941 */ /* 0x000fea0003800000 */
.L_x_12061:
[----:B------:R0:W-:Y:S01]  /*b250*/  STG.E.U8 [R16.64], R8 ;  /* 0x0000000810007986 */ /* 0x0001e2000c101124 */
[----:B------:R-:W-:Y:S05]  /*b260*/  BRA `(.L_x_12038) ;  /* 0x000002e000007947 */ /* 0x000fea0003800000 */
.L_x_12055:
        /* <DEDUP_REMOVED lines=23> */
.L_x_12037:
        /* <DEDUP_REMOVED lines=20> */
.L_x_12065:
[----:B------:R0:W-:Y:S01]  /*b520*/  STG.E.64 [R16.64], R2 ;  /* 0x0000000210007986 */ /* 0x0001e2000c101b24 */
[----:B------:R-:W-:Y:S05]  /*b530*/  BRA `(.L_x_12038) ;  /* 0x0000001000007947 */ /* 0x000fea0003800000 */
.L_x_12064:
[----:B------:R0:W-:Y:S02]  /*b540*/  STG.E [R16.64], R5 ;  /* 0x0000000510007986 */ /* 0x0001e4000c101924 */
.L_x_12038:
[----:B------:R-:W-:Y:S02]  /*b550*/  IADD3 R23, R23, 0x80, RZ ;  /* 0x0000008017177810 */ /* 0x000fe40007ffe0ff */
.L_x_11869:
[----:B------:R-:W-:Y:S05]  /*b560*/  BSYNC B6 ;  /* 0x0000000000067941 */ /* 0x000fea0003800000 */
.L_x_11868:
        /* <DEDUP_REMOVED lines=257> */
.L_x_12066:
        /* <DEDUP_REMOVED lines=19> */
.L_x_12070:
[----:B------:R0:W5:Y:S01]  /*c6b0*/  LDG.E.U8 R18, [R2.64] ;  /* 0x0000002402127981 */ /* 0x000162000c1e1100 */
[----:B------:R-:W-:Y:S01]  /*c6c0*/  IMAD.MOV.U32 R19, RZ, RZ, RZ ;  /* 0x000000ffff137224 */ /* 0x000fe200078e00ff */
[----:B------:R-:W-:Y:S05]  /*c6d0*/  BRA `(.L_x_12072) ;  /* 0x00000d5000007947 */ /* 0x000fea0003800000 */
.L_x_12069:
        /* <DEDUP_REMOVED lines=8> */
.L_x_12074:
[----:B------:R-:W2:Y:S02]  /*c760*/  LDG.E R18, [R2.64] ;  /* 0x0000002402127981 */ /* 0x000ea4000c1e1900 */
[----:B--2---:R-:W-:Y:S01]  /*c770*/  SHF.R.S32.HI R19, RZ, 0x1f, R18 ;  /* 0x0000001fff137819 */ /* 0x004fe20000011412 */
[----:B------:R-:W-:Y:S05]  /*c780*/  BRA `(.L_x_12072) ;  /* 0x00000ca000007947 */ /* 0x000fea0003800000 */
.L_x_12073:
[----:B------:R-:W2:Y:S02]  /*c790*/  LDG.E.S16 R18, [R2.64] ;  /* 0x0000002402127981 */ /* 0x000ea4000c1e1700 */
[----:B--2---:R-:W-:Y:S01]  /*c7a0*/  SHF.R.S32.HI R19, RZ, 0x1f, R18 ;  /* 0x0000001fff137819 */ /* 0x004fe20000011412 */
[----:B------:R-:W-:Y:S05]  /*c7b0*/  BRA `(.L_x_12072) ;  /* 0x00000c7000007947 */ /* 0x000fea0003800000 */
.L_x_12068:
        /* <DEDUP_REMOVED lines=9> */
.L_x_12076:
[----:B------:R-:W2:Y:S02]  /*c850*/  LDG.E.U16 R2, [R2.64] ;  /* 0x0000002402027981 */ /* 0x000ea4000c1e1500 */
[----:B--2---:R-:W-:-:S06]  /*c860*/  HADD2.F32 R18, -RZ, R2.H0_H0 ;  /* 0x20000002ff127230 */ /* 0x004fcc0000004100 */
[----:B------:R-:W0:Y:S01]  /*c870*/  F2I.S64.TRUNC R18, R18 ;  /* 0x0000001200127311 */ /* 0x000e22000020d900 */
[----:B------:R-:W-:Y:S05]  /*c880*/  BRA `(.L_x_12072) ;  /* 0x00000ba000007947 */ /* 0x000fea0003800000 */
.L_x_12075:
        /* <DEDUP_REMOVED lines=9> */
.L_x_12078:
[----:B------:R-:W2:Y:S02]  /*c920*/  LDG.E.U16 R2, [R2.64] ;  /* 0x0000002402027981 */ /* 0x000ea4000c1e1500 */
[----:B--2---:R-:W-:-:S06]  /*c930*/  HADD2.F32 R18, -RZ, R2.H0_H0 ;  /* 0x20000002ff127230 */ /* 0x004fcc0000004100 */
[----:B------:R-:W0:Y:S01]  /*c940*/  F2I.S64.TRUNC R18, R18 ;  /* 0x0000001200127311 */ /* 0x000e22000020d900 */
[----:B------:R-:W-:Y:S05]  /*c950*/  BRA `(.L_x_12072) ;  /* 0x00000ad000007947 */ /* 0x000fea0003800000 */
.L_x_12077:
[----:B------:R-:W2:Y:S02]  /*c960*/  LDG.E.64 R2, [R2.64] ;  /* 0x0000002402027981 */ /* 0x000ea4000c1e1b00 */
[----:B--2---:R0:W1:Y:S01]  /*c970*/  F2I.S64.F64.TRUNC R18, R2 ;  /* 0x0000000200127311 */ /* 0x004062000030d900 */
[----:B------:R-:W-:Y:S05]  /*c980*/  BRA `(.L_x_12072) ;  /* 0x00000aa000007947 */ /* 0x000fea0003800000 */
.L_x_12067:
        /* <DEDUP_REMOVED lines=13> */
.L_x_12081:
[----:B------:R-:W2:Y:S02]  /*ca60*/  LDG.E.64 R2, [R2.64] ;  /* 0x0000002402027981 */ /* 0x000ea4000c1e1b00 */
[----:B--2---:R0:W1:Y:S01]  /*ca70*/  F2I.S64.F64.TRUNC R18, R2 ;  /* 0x0000000200127311 */ /* 0x004062000030d900 */
[----:B------:R-:W-:Y:S05]  /*ca80*/  BRA `(.L_x_12072) ;  /* 0x000009a000007947 */ /* 0x000fea0003800000 */
.L_x_12080:
        /* <DEDUP_REMOVED lines=27> */
.L_x_12083:
        /* <DEDUP_REMOVED lines=14> */
.L_x_12082:
[----:B------:R-:W2:Y:S02]  /*cd20*/  LDG.E.U16 R18, [R2.64] ;  /* 0x0000002402127981 */ /* 0x000ea4000c1e1500 */
[----:B--2---:R-:W-:-:S06]  /*cd30*/  PRMT R18, RZ, 0x5410, R18 ;  /* 0x00005410ff127816 */ /* 0x004fcc0000000012 */
[----:B------:R-:W0:Y:S01]  /*cd40*/  F2I.S64.TRUNC R18, R18 ;  /* 0x0000001200127311 */ /* 0x000e22000020d900 */
[----:B------:R-:W-:Y:S05]  /*cd50*/  BRA `(.L_x_12072) ;  /* 0x000006d000007947 */ /* 0x000fea0003800000 */
.L_x_12079:
        /* <DEDUP_REMOVED lines=11> */
.L_x_12086:
        /* <DEDUP_REMOVED lines=21> */
.L_x_12090:
[----:B------:R-:W-:Y:S05]  /*cf60*/  BSYNC B1 ;  /* 0x0000000000017941 */ /* 0x000fea0003800000 */
.L_x_12089:
[----:B------:R-:W-:Y:S01]  /*cf70*/  IMAD.SHL.U32 R2, R2, 0x100000, RZ ;  /* 0x0010000002027824 */ /* 0x000fe200078e00ff */
[----:B------:R-:W-:-:S04]  /*cf80*/  LEA R3, R0, 0x3b800000, 0x17 ;  /* 0x3b80000000037811 */ /* 0x000fc800078eb8ff */
[----:B------:R-:W-:Y:S02]  /*cf90*/  LOP3.LUT R18, R3, R2, R18, 0xfe, !PT ;  /* 0x0000000203127212 */ /* 0x000fe400078efe12 */
.L_x_12088:
[----:B------:R-:W-:Y:S05]  /*cfa0*/  BSYNC B0 ;  /* 0x0000000000007941 */ /* 0x000fea0003800000 */
.L_x_12087:
[----:B------:R-:W0:Y:S01]  /*cfb0*/  F2I.S64.TRUNC R18, R18 ;  /* 0x0000001200127311 */ /* 0x000e22000020d900 */
[----:B------:R-:W-:Y:S05]  /*cfc0*/  BRA `(.L_x_12072) ;  /* 0x0000046000007947 */ /* 0x000fea0003800000 */
.L_x_12085:
        /* <DEDUP_REMOVED lines=21> */
.L_x_12094:
[----:B------:R-:W-:Y:S05]  /*d120*/  BSYNC B1 ;  /* 0x0000000000017941 */ /* 0x000fea0003800000 */
.L_x_12093:
[----:B------:R-:W-:Y:S01]  /*d130*/  IMAD.SHL.U32 R2, R2, 0x200000, RZ ;  /* 0x0020000002027824 */ /* 0x000fe200078e00ff */
[----:B------:R-:W-:-:S04]  /*d140*/  LEA R3, R0, 0x37800000, 0x17 ;  /* 0x3780000000037811 */ /* 0x000fc800078eb8ff */
[----:B------:R-:W-:Y:S02]  /*d150*/  LOP3.LUT R18, R3, R2, R18, 0xfe, !PT ;  /* 0x0000000203127212 */ /* 0x000fe400078efe12 */
.L_x_12092:
[----:B------:R-:W-:Y:S05]  /*d160*/  BSYNC B0 ;  /* 0x0000000000007941 */ /* 0x000fea0003800000 */
.L_x_12091:
[----:B------:R-:W0:Y:S01]  /*d170*/  F2I.S64.TRUNC R18, R18 ;  /* 0x0000001200127311 */ /* 0x000e22000020d900 */
[----:B------:R-:W-:Y:S05]  /*d180*/  BRA `(.L_x_12072) ;  /* 0x000002a000007947 */ /* 0x000fea0003800000 */
.L_x_12084:
        /* <DEDUP_REMOVED lines=14> */
.L_x_12098:
[----:B------:R-:W-:Y:S05]  /*d270*/  BSYNC B0 ;  /* 0x0000000000007941 */ /* 0x000fea0003800000 */
.L_x_12097:
[----:B------:R-:W0:Y:S01]  /*d280*/  F2I.S64.TRUNC R18, R18 ;  /* 0x0000001200127311 */ /* 0x000e22000020d900 */
[----:B------:R-:W-:Y:S05]  /*d290*/  BRA `(.L_x_12072) ;  /* 0x0000019000007947 */ /* 0x000fea0003800000 */
.L_x_12071:
        /* <DEDUP_REMOVED lines=21> */
.L_x_12096:
[----:B------:R0:W5:Y:S01]  /*d3f0*/  LDG.E.64 R18, [R2.64] ;  /* 0x0000002402127981 */ /* 0x000162000c1e1b00 */
[----:B------:R-:W-:Y:S05]  /*d400*/  BRA `(.L_x_12072) ;  /* 0x0000002000007947 */ /* 0x000fea0003800000 */
.L_x_12095:
[----:B------:R0:W5:Y:S01]  /*d410*/  LDG.E R18, [R2.64] ;  /* 0x0000002402127981 */ /* 0x000162000c1e1900 */
[----:B------:R-:W-:-:S03]  /*d420*/  IMAD.MOV.U32 R19, RZ, RZ, RZ ;  /* 0x000000ffff137224 */ /* 0x000fc600078e00ff */
.L_x_12072:
        /* <DEDUP_REMOVED lines=17> */
.L_x_12102:
[----:B------:R0:W5:Y:S01]  /*d540*/  LDG.E.U8 R2, [R22.64] ;  /* 0x0000002416027981 */ /* 0x000162000c1e1100 */
[----:B------:R-:W-:Y:S01]  /*d550*/  IMAD.MOV.U32 R3, RZ, RZ, RZ ;  /* 0x000000ffff037224 */ /* 0x000fe200078e00ff */
[----:B------:R-:W-:Y:S05]  /*d560*/  BRA `(.L_x_12104) ;  /* 0x00000d5000007947 */ /* 0x000fea0003800000 */
.L_x_12101:
        /* <DEDUP_REMOVED lines=8> */
.L_x_12106:
[----:B------:R-:W2:Y:S02]  /*d5f0*/  LDG.E R2, [R22.64] ;  /* 0x0000002416027981 */ /* 0x000ea4000c1e1900 */
[----:B--2---:R-:W-:Y:S01]  /*d600*/  SHF.R.S32.HI R3, RZ, 0x1f, R2 ;  /* 0x0000001fff037819 */ /* 0x004fe20000011402 */
[----:B------:R-:W-:Y:S05]  /*d610*/  BRA `(.L_x_12104) ;  /* 0x00000ca000007947 */ /* 0x000fea0003800000 */
.L_x_12105:
[----:B------:R-:W2:Y:S02]  /*d620*/  LDG.E.S16 R2, [R22.64] ;  /* 0x0000002416027981 */ /* 0x000ea4000c1e1700 */
[----:B--2---:R-:W-:Y:S01]  /*d630*/  SHF.R.S32.HI R3, RZ, 0x1f, R2 ;  /* 0x0000001fff037819 */ /* 0x004fe20000011402 */
[----:B------:R-:W-:Y:S05]  /*d640*/  BRA `(.L_x_12104) ;  /* 0x00000c7000007947 */ /* 0x000fea0003800000 */
.L_x_12100:
        /* <DEDUP_REMOVED lines=9> */
.L_x_12108:
[----:B------:R-:W2:Y:S02]  /*d6e0*/  LDG.E.U16 R22, [R22.64] ;  /* 0x0000002416167981 */ /* 0x000ea4000c1e1500 */
[----:B--2---:R-:W-:-:S06]  /*d6f0*/  HADD2.F32 R2, -RZ, R22.H0_H0 ;  /* 0x20000016ff027230 */ /* 0x004fcc0000004100 */
[----:B------:R-:W0:Y:S01]  /*d700*/  F2I.S64.TRUNC R2, R2 ;  /* 0x0000000200027311 */ /* 0x000e22000020d900 */
[----:B------:R-:W-:Y:S05]  /*d710*/  BRA `(.L_x_12104) ;  /* 0x00000ba000007947 */ /* 0x000fea0003800000 */
.L_x_12107:
        /* <DEDUP_REMOVED lines=9> */
.L_x_12110:
[----:B------:R-:W2:Y:S02]  /*d7b0*/  LDG.E.U16 R22, [R22.64] ;  /* 0x0000002416167981 */ /* 0x000ea4000c1e1500 */
[----:B--2---:R-:W-:-:S06]  /*d7c0*/  HADD2.F32 R2, -RZ, R22.H0_H0 ;  /* 0x20000016ff027230 */ /* 0x004fcc0000004100 */
[----:B------:R-:W0:Y:S01]  /*d7d0*/  F2I.S64.TRUNC R2, R2 ;  /* 0x0000000200027311 */ /* 0x000e22000020d900 */
[----:B------:R-:W-:Y:S05]  /*d7e0*/  BRA `(.L_x_12104) ;  /* 0x00000ad000007947 */ /* 0x000fea0003800000 */
.L_x_12109:
[----:B------:R-:W2:Y:S02]  /*d7f0*/  LDG.E.64 R2, [R22.64] ;  /* 0x0000002416027981 */ /* 0x000ea4000c1e1b00 */
[----:B--2---:R-:W0:Y:S01]  /*d800*/  F2I.S64.F64.TRUNC R2, R2 ;  /* 0x0000000200027311 */ /* 0x004e22000030d900 */
[----:B------:R-:W-:Y:S05]  /*d810*/  BRA `(.L_x_12104) ;  /* 0x00000aa000007947 */ /* 0x000fea0003800000 */
.L_x_12099:
        /* <DEDUP_REMOVED lines=13> */
.L_x_12113:
[----:B------:R-:W2:Y:S02]  /*d8f0*/  LDG.E.64 R2, [R22.64] ;  /* 0x0000002416027981 */ /* 0x000ea4000c1e1b00 */
[----:B--2---:R-:W0:Y:S01]  /*d900*/  F2I.S64.F64.TRUNC R2, R2 ;  /* 0x0000000200027311 */ /* 0x004e22000030d900 */
[----:B------:R-:W-:Y:S05]  /*d910*/  BRA `(.L_x_12104) ;  /* 0x000009a000007947 */ /* 0x000fea0003800000 */
.L_x_12112:
        /* <DEDUP_REMOVED lines=27> */
.L_x_12115:
        /* <DEDUP_REMOVED lines=14> */
.L_x_12114:
[----:B------:R-:W2:Y:S02]  /*dbb0*/  LDG.E.U16 R2, [R22.64] ;  /* 0x0000002416027981 */ /* 0x000ea4000c1e1500 */
[----:B--2---:R-:W-:-:S06]  /*dbc0*/  PRMT R2, RZ, 0x5410, R2 ;  /* 0x00005410ff027816 */ /* 0x004fcc0000000002 */
[----:B------:R-:W0:Y:S01]  /*dbd0*/  F2I.S64.TRUNC R2, R2 ;  /* 0x0000000200027311 */ /* 0x000e22000020d900 */
[----:B------:R-:W-:Y:S05]  /*dbe0*/  BRA `(.L_x_12104) ;  /* 0x000006d000007947 */ /* 0x000fea0003800000 */
.L_x_12111:
        /* <DEDUP_REMOVED lines=11> */
.L_x_12118:
        /* <DEDUP_REMOVED lines=21> */
.L_x_12122:
[----:B------:R-:W-:Y:S05]  /*ddf0*/  BSYNC B1 ;  /* 0x0000000000017941 */ /* 0x000fea0003800000 */
.L_x_12121:
[----:B------:R-:W-:Y:S01]  /*de00*/  IMAD.SHL.U32 R2, R2, 0x100000, RZ ;  /* 0x0010000002027824 */ /* 0x000fe200078e00ff */
[----:B------:R-:W-:-:S04]  /*de10*/  LEA R3, R0, 0x3b800000, 0x17 ;  /* 0x3b80000000037811 */ /* 0x000fc800078eb8ff */
[----:B------:R-:W-:Y:S02]  /*de20*/  LOP3.LUT R2, R3, R2, R4, 0xfe, !PT ;  /* 0x0000000203027212 */ /* 0x000fe400078efe04 */
.L_x_12120:
[----:B------:R-:W-:Y:S05]  /*de30*/  BSYNC B0 ;  /* 0x0000000000007941 */ /* 0x000fea0003800000 */
.L_x_12119:
[----:B------:R-:W0:Y:S01]  /*de40*/  F2I.S64.TRUNC R2, R2 ;  /* 0x0000000200027311 */ /* 0x000e22000020d900 */
[----:B------:R-:W-:Y:S05]  /*de50*/  BRA `(.L_x_12104) ;  /* 0x0000046000007947 */ /* 0x000fea0003800000 */
.L_x_12117:
        /* <DEDUP_REMOVED lines=21> */
.L_x_12126:
[----:B------:R-:W-:Y:S05]  /*dfb0*/  BSYNC B1 ;  /* 0x0000000000017941 */ /* 0x000fea0003800000 */
.L_x_12125:
[----:B------:R-:W-:Y:S01]  /*dfc0*/  IMAD.SHL.U32 R2, R2, 0x200000, RZ ;  /* 0x0020000002027824 */ /* 0x000fe200078e00ff */
[----:B------:R-:W-:-:S04]  /*dfd0*/  LEA R3, R0, 0x37800000, 0x17 ;  /* 0x3780000000037811 */ /* 0x000fc800078eb8ff */
[----:B------:R-:W-:Y:S02]  /*dfe0*/  LOP3.LUT R2, R3, R2, R4, 0xfe, !PT ;  /* 0x0000000203027212 */ /* 0x000fe400078efe04 */
.L_x_12124:
[----:B------:R-:W-:Y:S05]  /*dff0*/  BSYNC B0 ;  /* 0x0000000000007941 */ /* 0x000fea0003800000 */
.L_x_12123:
[----:B------:R-:W0:Y:S01]  /*e000*/  F2I.S64.TRUNC R2, R2 ;  /* 0x0000000200027311 */ /* 0x000e22000020d900 */
[----:B------:R-:W-:Y:S05]  /*e010*/  BRA `(.L_x_12104) ;  /* 0x000002a000007947 */ /* 0x000fea0003800000 */
.L_x_12116:
        /* <DEDUP_REMOVED lines=14> */
.L_x_12130:
[----:B------:R-:W-:Y:S05]  /*e100*/  BSYNC B0 ;  /* 0x0000000000007941 */ /* 0x000fea0003800000 */
.L_x_12129:
[----:B------:R-:W0:Y:S01]  /*e110*/  F2I.S64.TRUNC R2, R2 ;  /* 0x0000000200027311 */ /* 0x000e22000020d900 */
[----:B------:R-:W-:Y:S05]  /*e120*/  BRA `(.L_x_12104) ;  /* 0x0000019000007947 */ /* 0x000fea0003800000 */
.L_x_12103:
        /* <DEDUP_REMOVED lines=21> */
.L_x_12128:
[----:B------:R0:W5:Y:S01]  /*e280*/  LDG.E.64 R2, [R22.64] ;  /* 0x0000002416027981 */ /* 0x000162000c1e1b00 */
[----:B------:R-:W-:Y:S05]  /*e290*/  BRA `(.L_x_12104) ;  /* 0x0000002000007947 */ /* 0x000fea0003800000 */
.L_x_12127:
[----:B------:R0:W5:Y:S01]  /*e2a0*/  LDG.E R2, [R22.64] ;  /* 0x0000002416027981 */ /* 0x000162000c1e1900 */
[----:B------:R-:W-:-:S03]  /*e2b0*/  IMAD.MOV.U32 R3, RZ, RZ, RZ ;  /* 0x000000ffff037224 */ /* 0x000fc600078e00ff */
.L_x_12104:
        /* <DEDUP_REMOVED lines=21> */
.L_x_12134:
[----:B------:R-:W-:Y:S01]  /*e410*/  STG.E.U8 [R16.64], R5 ;  /* 0x0000000510007986 */ /* 0x000fe2000c101124 */
[----:B------:R-:W-:Y:S05]  /*e420*/  EXIT ;  /* 0x000000000000794d */ /* 0x000fea0003800000 */
.L_x_12133:
        /* <DEDUP_REMOVED lines=8> */
.L_x_12137:
[----:B------:R-:W-:Y:S01]  /*e4b0*/  STG.E [R16.64], R5 ;  /* 0x0000000510007986 */ /* 0x000fe2000c101924 */
[----:B------:R-:W-:Y:S05]  /*e4c0*/  EXIT ;  /* 0x000000000000794d */ /* 0x000fea0003800000 */
.L_x_12136:
[----:B------:R-:W-:Y:S01]  /*e4d0*/  STG.E.U16 [R16.64], R5 ;  /* 0x0000000510007986 */ /* 0x000fe2000c101524 */
[----:B------:R-:W-:Y:S05]  /*e4e0*/  EXIT ;  /* 0x000000000000794d */ /* 0x000fea0003800000 */
.L_x_12132:
        /* <DEDUP_REMOVED lines=9> */
.L_x_12139:
[----:B------:R-:W0:Y:S02]  /*e580*/  I2F.S64 R0, R2 ;  /* 0x0000000200007312 */ /* 0x000e240000301400 */
[----:B0-----:R-:W-:-:S05]  /*e590*/  F2FP.PACK_AB R0, RZ, R0 ;  /* 0x00000000ff00723e */ /* 0x001fca00000000ff */
[----:B------:R-:W-:Y:S01]  /*e5a0*/  STG.E.U16 [R16.64], R0 ;  /* 0x0000000010007986 */ /* 0x000fe2000c101524 */
[----:B------:R-:W-:Y:S05]  /*e5b0*/  EXIT ;  /* 0x000000000000794d */ /* 0x000fea0003800000 */
.L_x_12138:
        /* <DEDUP_REMOVED lines=10> */
.L_x_12141:
[----:B------:R-:W0:Y:S02]  /*e660*/  I2F.S64 R2, R2 ;  /* 0x0000000200027312 */ /* 0x000e240000301400 */
[----:B0-----:R-:W-:-:S04]  /*e670*/  F2FP.PACK_AB R3, RZ, R2 ;  /* 0x00000002ff03723e */ /* 0x001fc800000000ff */
[----:B------:R-:W-:-:S05]  /*e680*/  PRMT R3, R3, 0x5410, RZ ;  /* 0x0000541003037816 */ /* 0x000fca00000000ff */
[----:B------:R-:W-:Y:S01]  /*e690*/  STG.E [R16.64], R3 ;  /* 0x0000000310007986 */ /* 0x000fe2000c101924 */
[----:B------:R-:W-:Y:S05]  /*e6a0*/  EXIT ;  /* 0x000000000000794d */ /* 0x000fea0003800000 */
.L_x_12140:
[----:B------:R-:W0:Y:S02]  /*e6b0*/  I2F.F64.S64 R2, R2 ;  /* 0x0000000200027312 */ /* 0x000e240000301c00 */
[----:B0-----:R-:W-:Y:S01]  /*e6c0*/  STG.E.64 [R16.64], R2 ;  /* 0x0000000210007986 */ /* 0x001fe2000c101b24 */
[----:B------:R-:W-:Y:S05]  /*e6d0*/  EXIT ;  /* 0x000000000000794d */ /* 0x000fea0003800000 */
.L_x_12131:
        /* <DEDUP_REMOVED lines=13> */
.L_x_12144:
[----:B------:R-:W0:Y:S01]  /*e7b0*/  I2F.F64.S64 R4, R2 ;  /* 0x0000000200047312 */ /* 0x000e220000301c00 */
[----:B------:R-:W-:-:S05]  /*e7c0*/  CS2R R6, SRZ ;  /* 0x0000000000067805 */ /* 0x000fca000001ff00 */
[----:B0-----:R-:W-:Y:S01]  /*e7d0*/  STG.E.128 [R16.64], R4 ;  /* 0x0000000410007986 */ /* 0x001fe2000c101d24 */
[----:B------:R-:W-:Y:S05]  /*e7e0*/  EXIT ;  /* 0x000000000000794d */ /* 0x000fea0003800000 */
.L_x_12143:
        /* <DEDUP_REMOVED lines=21> */
.L_x_12148:
[----:B------:R-:W-:Y:S05]  /*e940*/  BSYNC B0 ;  /* 0x0000000000007941 */ /* 0x000fea0003800000 */
.L_x_12147:
[----:B------:R-:W-:-:S05]  /*e950*/  LOP3.LUT R5, R0, R5, RZ, 0xfc, !PT ;  /* 0x0000000500057212 */ /* 0x000fca00078efcff */
[----:B------:R-:W-:Y:S01]  /*e960*/  STG.E.U8 [R16.64], R5 ;  /* 0x0000000510007986 */ /* 0x000fe2000c101124 */
[----:B------:R-:W-:Y:S05]  /*e970*/  EXIT ;  /* 0x000000000000794d */ /* 0x000fea0003800000 */
.L_x_12146:
        /* <DEDUP_REMOVED lines=13> */
.L_x_12150:
[----:B------:R-:W-:Y:S01]  /*ea50*/  IMAD.MOV.U32 R0, RZ, RZ, 0x7f ;  /* 0x0000007fff007424 */ /* 0x000fe200078e00ff */
[----:B------:R-:W-:-:S04]  /*ea60*/  ISETP.GT.U32.AND P0, PT, R4, 0x7f800000, PT ;  /* 0x7f8000000400780c */ /* 0x000fc80003f04070 */
[----:B------:R-:W-:-:S04]  /*ea70*/  SEL R0, R0, 0x7c, P0 ;  /* 0x0000007c00007807 */ /* 0x000fc80000000000 */
.L_x_12151:
[----:B------:R-:W-:Y:S05]  /*ea80*/  BSYNC B0 ;  /* 0x0000000000007941 */ /* 0x000fea0003800000 */
.L_x_12149:
[----:B------:R-:W-:-:S04]  /*ea90*/  LOP3.LUT R2, R3, 0x80000000, RZ, 0xc0, !PT ;  /* 0x8000000003027812 */ /* 0x000fc800078ec0ff */
[----:B------:R-:W-:-:S04]  /*eaa0*/  SHF.R.U32.HI R3, RZ, 0x18, R2 ;  /* 0x00000018ff037819 */ /* 0x000fc80000011602 */
[----:B------:R-:W-:-:S05]  /*eab0*/  LOP3.LUT R3, R0, R3, RZ, 0xfc, !PT ;  /* 0x0000000300037212 */ /* 0x000fca00078efcff */
[----:B------:R-:W-:Y:S01]  /*eac0*/  STG.E.U8 [R16.64], R3 ;  /* 0x0000000310007986 */ /* 0x000fe2000c101124 */
[----:B------:R-:W-:Y:S05]  /*ead0*/  EXIT ;  /* 0x000000000000794d */ /* 0x000fea0003800000 */
.L_x_12145:
[----:B------:R-:W0:Y:S02]  /*eae0*/  I2F.S64 R0, R2 ;  /* 0x0000000200007312 */ /* 0x000e240000301400 */
[----:B0-----:R-:W-:-:S05]  /*eaf0*/  F2FP.BF16.PACK_AB R0, RZ, R0 ;  /* 0x00000000ff00723e */ /* 0x001fca00000010ff */
[----:B------:R-:W-:Y:S01]  /*eb00*/  STG.E.U16 [R16.64], R0 ;  /* 0x0000000010007986 */ /* 0x000fe2000c101524 */
[----:B------:R-:W-:Y:S05]  /*eb10*/  EXIT ;  /* 0x000000000000794d */ /* 0x000fea0003800000 */
.L_x_12142:
        /* <DEDUP_REMOVED lines=10> */
.L_x_12154:
        /* <DEDUP_REMOVED lines=17> */
.L_x_12157:
[----:B------:R-:W-:-:S04]  /*ecd0*/  LOP3.LUT R2, R3, 0x80000000, RZ, 0xc0, !PT ;  /* 0x8000000003027812 */ /* 0x000fc800078ec0ff */
[----:B------:R-:W-:-:S04]  /*ece0*/  SHF.R.U32.HI R3, RZ, 0x18, R2 ;  /* 0x00000018ff037819 */ /* 0x000fc80000011602 */
[----:B------:R-:W-:-:S04]  /*ecf0*/  LOP3.LUT R0, R0, R3, RZ, 0xfc, !PT ;  /* 0x0000000300007212 */ /* 0x000fc800078efcff */
[----:B------:R-:W-:Y:S02]  /*ed00*/  PRMT R8, R0, 0x7610, R8 ;  /* 0x0000761000087816 */ /* 0x000fe40000000008 */
.L_x_12156:
[----:B------:R-:W-:Y:S05]  /*ed10*/  BSYNC B0 ;  /* 0x0000000000007941 */ /* 0x000fea0003800000 */
.L_x_12155:
[----:B------:R-:W-:Y:S01]  /*ed20*/  STG.E.U8 [R16.64], R8 ;  /* 0x0000000810007986 */ /* 0x000fe2000c101124 */
[----:B------:R-:W-:Y:S05]  /*ed30*/  EXIT ;  /* 0x000000000000794d */ /* 0x000fea0003800000 */
.L_x_12153:
        /* <DEDUP_REMOVED lines=17> */
.L_x_12160:
[----:B------:R-:W-:-:S04]  /*ee50*/  LOP3.LUT R2, R3, 0x80000000, RZ, 0xc0, !PT ;  /* 0x8000000003027812 */ /* 0x000fc800078ec0ff */
[----:B------:R-:W-:-:S04]  /*ee60*/  SHF.R.U32.HI R3, RZ, 0x18, R2 ;  /* 0x00000018ff037819 */ /* 0x000fc80000011602 */
[----:B------:R-:W-:-:S04]  /*ee70*/  LOP3.LUT R0, R0, R3, RZ, 0xfc, !PT ;  /* 0x0000000300007212 */ /* 0x000fc800078efcff */
[----:B------:R-:W-:Y:S02]  /*ee80*/  PRMT R8, R0, 0x7610, R8 ;  /* 0x0000761000087816 */ /* 0x000fe40000000008 */
.L_x_12159:
[----:B------:R-:W-:Y:S05]  /*ee90*/  BSYNC B0 ;  /* 0x0000000000007941 */ /* 0x000fea0003800000 */
.L_x_12158:
[----:B------:R-:W-:Y:S01]  /*eea0*/  STG.E.U8 [R16.64], R8 ;  /* 0x0000000810007986 */ /* 0x000fe2000c101124 */
[----:B------:R-:W-:Y:S05]  /*eeb0*/  EXIT ;  /* 0x000000000000794d */ /* 0x000fea0003800000 */
.L_x_12152:
        /* <DEDUP_REMOVED lines=23> */
.L_x_12135:
        /* <DEDUP_REMOVED lines=20> */
.L_x_12162:
[----:B------:R-:W-:Y:S01]  /*f170*/  STG.E.64 [R16.64], R2 ;  /* 0x0000000210007986 */ /* 0x000fe2000c101b24 */
[----:B------:R-:W-:Y:S05]  /*f180*/  EXIT ;  /* 0x000000000000794d */ /* 0x000fea0003800000 */
.L_x_12161:
[----:B------:R-:W-:Y:S01]  /*f190*/  STG.E [R16.64], R5 ;  /* 0x0000000510007986 */ /* 0x000fe2000c101924 */
[----:B------:R-:W-:Y:S05]  /*f1a0*/  EXIT ;  /* 0x000000000000794d */ /* 0x000fea0003800000 */
.L_x_12163:
        /* <DEDUP_REMOVED lines=13> */
.L_x_19746:


//--------------------- .text._ZN2at6native27unrolled_elementwise_kernelINS0_13BinaryFunctorIlllZZZNS0_18lshift_kernel_cudaERNS_18TensorIteratorBaseEENKUlvE_clEvENKUlvE2_clEvEUlllE_EESt5arrayIPcLm3EELi4E23TrivialOffsetCalculatorILi2EjESC_ILi1EjENS0_6memory12LoadWithCastILi2EEENSF_13StoreWithCastILi1EEEEEviT_T0_T2_T3_T4_T5_ --------------------------
	.section	.text._ZN2at6native27unrolled_elementwise_kernelINS0_13BinaryFunctorIlllZZZNS0_18lshift_kernel_cudaERNS_18TensorIteratorBaseEENKUlvE_clEvENKUlvE2_clEvEUlllE_EESt5arrayIPcLm3EELi4E23TrivialOffsetCalculatorILi2EjESC_ILi1EjENS0_6memory12LoadWithCastILi2EEENSF_13StoreWithCastILi1EEEEEviT_T0_T2_T3_T4_T5_,"ax",@progbits
	.sectioninfo	@"SHI_REGISTERS=40"
	.align	128
        .global         _ZN2at6native27unrolled_elementwise_kernelINS0_13BinaryFunctorIlllZZZNS0_18lshift_kernel_cudaERNS_18TensorIteratorBaseEENKUlvE_clEvENKUlvE2_clEvEUlllE_EESt5arrayIPcLm3EELi4E23TrivialOffsetCalculatorILi2EjESC_ILi1EjENS0_6memory12LoadWithCastILi2EEENSF_13StoreWithCastILi1EEEEEviT_T0_T2_T3_T4_T5_
        .type           _ZN2at6native27unrolled_elementwise_kernelINS0_13BinaryFunctorIlllZZZNS0_18lshift_kernel_cudaERNS_18TensorIteratorBaseEENKUlvE_clEvENKUlvE2_clEvEUlllE_EESt5arrayIPcLm3EELi4E23TrivialOffsetCalculatorILi2EjESC_ILi1EjENS0_6memory12LoadWithCastILi2EEENSF_13StoreWithCastILi1EEEEEviT_T0_T2_T3_T4_T5_,@function
        .size           _ZN2at6native27unrolled_elementwise_kernelINS0_13BinaryFunctorIlllZZZNS0_18lshift_kernel_cudaERNS_18TensorIteratorBaseEENKUlvE_clEvENKUlvE2_clEvEUlllE_EESt5arrayIPcLm3EELi4E23TrivialOffsetCalculatorILi2EjESC_ILi1EjENS0_6memory12LoadWithCastILi2EEENSF_13StoreWithCastILi1EEEEEviT_T0_T2_T3_T4_T5_,(.L_x_19747 - _ZN2at6native27unrolled_elementwise_kernelINS0_13BinaryFunctorIlllZZZNS0_18lshift_kernel_cudaERNS_18TensorIteratorBaseEENKUlvE_clEvENKUlvE2_clEvEUlllE_EESt5arrayIPcLm3EELi4E23TrivialOffsetCalculatorILi2EjESC_ILi1EjENS0_6memory12LoadWithCastILi2EEENSF_13StoreWithCastILi1EEEEEviT_T0_T2_T3_T4_T5_)
        .other          _ZN2at6native27unrolled_elementwise_kernelINS0_13BinaryFunctorIlllZZZNS0_18lshift_kernel_cudaERNS_18TensorIteratorBaseEENKUlvE_clEvENKUlvE2_clEvEUlllE_EESt5arrayIPcLm3EELi4E23TrivialOffsetCalculatorILi2EjESC_ILi1EjENS0_6memory12LoadWithCastILi2EEENSF_13StoreWithCastILi1EEEEEviT_T0_T2_T3_T4_T5_,@"STO_CUDA_ENTRY STV_DEFAULT"
_ZN2at6native27unrolled_elementwise_kernelINS0_13BinaryFunctorIlllZZZNS0_18lshift_kernel_cudaERNS_18TensorIteratorBaseEENKUlvE_clEvENKUlvE2_clEvEUlllE_EESt5arrayIPcLm3EELi4E23TrivialOffsetCalculatorILi2EjESC_ILi1EjENS0_6memory12LoadWithCastILi2EEENSF_13StoreWithCastILi1EEEEEviT_T0_T2_T3_T4_T5_:
.text._ZN2at6native27unrolled_elementwise_kernelINS0_13BinaryFunctorIlllZZZNS0_18lshift_kernel_cudaERNS_18TensorIteratorBaseEENKUlvE_clEvENKUlvE2_clEvEUlllE_EESt5arrayIPcLm3EELi4E23TrivialOffsetCalculatorILi2EjESC_ILi1EjENS0_6memory12LoadWithCastILi2EEENSF_13StoreWithCastILi1EEEEEviT_T0_T2_T3_T4_T5_:
        /* <DEDUP_REMOVED lines=32> */
.L_x_12169:
[----:B------:R0:W5:Y:S01]  /*0200*/  LDG.E.U8 R30, [R2.64] ;  /* 0x00000024021e7981 */ /* 0x000162000c1e1100 */
[----:B------:R-:W-:Y:S01]  /*0210*/  IMAD.MOV.U32 R31, RZ, RZ, RZ ;  /* 0x000000ffff1f7224 */ /* 0x000fe200078e00ff */
[----:B------:R-:W-:Y:S05]  /*0220*/  BRA `(.L_x_12171) ;  /* 0x00000d6000007947 */ /* 0x000fea0003800000 */
.L_x_12168:
        /* <DEDUP_REMOVED lines=8> */
.L_x_12173:
[----:B------:R-:W2:Y:S02]  /*02b0*/  LDG.E R30, [R2.64] ;  /* 0x00000024021e7981 */ /* 0x000ea4000c1e1900 */
[----:B--2---:R-:W-:Y:S01]  /*02c0*/  SHF.R.S32.HI R31, RZ, 0x1f, R30 ;  /* 0x0000001fff1f7819 */ /* 0x004fe2000001141e */
[----:B------:R-:W-:Y:S05]  /*02d0*/  BRA `(.L_x_12171) ;  /* 0x00000cb000007947 */ /* 0x000fea0003800000 */
.L_x_12172:
[----:B------:R-:W2:Y:S02]  /*02e0*/  LDG.E.S16 R30, [R2.64] ;  /* 0x00000024021e7981 */ /* 0x000ea4000c1e1700 */
[----:B--2---:R-:W-:Y:S01]  /*02f0*/  SHF.R.S32.HI R31, RZ, 0x1f, R30 ;  /* 0x0000001fff1f7819 */ /* 0x004fe2000001141e */
[----:B------:R-:W-:Y:S05]  /*0300*/  BRA `(.L_x_12171) ;  /* 0x00000c8000007947 */ /* 0x000fea0003800000 */
.L_x_12167:
        /* <DEDUP_REMOVED lines=9> */
.L_x_12175:
[----:B------:R-:W2:Y:S02]  /*03a0*/  LDG.E.U16 R2, [R2.64] ;  /* 0x0000002402027981 */ /* 0x000ea4000c1e1500 */
[----:B--2---:R-:W-:-:S06]  /*03b0*/  HADD2.F32 R30, -RZ, R2.H0_H0 ;  /* 0x20000002ff1e7230 */ /* 0x004fcc0000004100 */
[----:B------:R-:W0:Y:S01]  /*03c0*/  F2I.S64.TRUNC R30, R30 ;  /* 0x0000001e001e7311 */ /* 0x000e22000020d900 */
[----:B------:R-:W-:Y:S05]  /*03d0*/  BRA `(.L_x_12171) ;  /* 0x00000bb000007947 */ /* 0x000fea0003800000 */
.L_x_12174:
        /* <DEDUP_REMOVED lines=9> */
.L_x_12177:
[----:B------:R-:W2:Y:S02]  /*0470*/  LDG.E.U16 R2, [R2.64] ;  /* 0x0000002402027981 */ /* 0x000ea4000c1e1500 */
[----:B--2---:R-:W-:-:S06]  /*0480*/  HADD2.F32 R30, -RZ, R2.H0_H0 ;  /* 0x20000002ff1e7230 */ /* 0x004fcc0000004100 */
[----:B------:R-:W0:Y:S01]  /*0490*/  F2I.S64.TRUNC R30, R30 ;  /* 0x0000001e001e7311 */ /* 0x000e22000020d900 */
[----:B------:R-:W-:Y:S05]  /*04a0*/  BRA `(.L_x_12171) ;  /* 0x00000ae000007947 */ /* 0x000fea0003800000 */
.L_x_12176:
[----:B------:R-:W2:Y:S02]  /*04b0*/  LDG.E.64 R2, [R2.64] ;  /* 0x0000002402027981 */ /* 0x000ea4000c1e1b00 */
[----:B--2---:R0:W1:Y:S01]  /*04c0*/  F2I.S64.F64.TRUNC R30, R2 ;  /* 0x00000002001e7311 */ /* 0x004062000030d900 */
[----:B------:R-:W-:Y:S05]  /*04d0*/  BRA `(.L_x_12171) ;  /* 0x00000ab000007947 */ /* 0x000fea0003800000 */
.L_x_12166:
        /* <DEDUP_REMOVED lines=13> */
.L_x_12180:
[----:B------:R-:W2:Y:S02]  /*05b0*/  LDG.E.64 R2, [R2.64] ;  /* 0x0000002402027981 */ /* 0x000ea4000c1e1b00 */
[----:B--2---:R0:W1:Y:S01]  /*05c0*/  F2I.S64.F64.TRUNC R30, R2 ;  /* 0x00000002001e7311 */ /* 0x004062000030d900 */
[----:B------:R-:W-:Y:S05]  /*05d0*/  BRA `(.L_x_12171) ;  /* 0x000009b000007947 */ /* 0x000fea0003800000 */
.L_x_12179:
        /* <DEDUP_REMOVED lines=27> */
.L_x_12182:
        /* <DEDUP_REMOVED lines=15> */
.L_x_12181:
[----:B------:R-:W2:Y:S02]  /*0880*/  LDG.E.U16 R30, [R2.64] ;  /* 0x00000024021e7981 */ /* 0x000ea4000c1e1500 */
[----:B--2---:R-:W-:-:S06]  /*0890*/  PRMT R30, RZ, 0x5410, R30 ;  /* 0x00005410ff1e7816 */ /* 0x004fcc000000001e */
[----:B------:R-:W0:Y:S01]  /*08a0*/  F2I.S64.TRUNC R30, R30 ;  /* 0x0000001e001e7311 */ /* 0x000e22000020d900 */
[----:B------:R-:W-:Y:S05]  /*08b0*/  BRA `(.L_x_12171) ;  /* 0x000006d000007947 */ /* 0x000fea0003800000 */
.L_x_12178:
        /* <DEDUP_REMOVED lines=11> */
.L_x_12185:
        /* <DEDUP_REMOVED lines=21> */
.L_x_12189:
[----:B------:R-:W-:Y:S05]  /*0ac0*/  BSYNC B1 ;  /* 0x0000000000017941 */ /* 0x000fea0003800000 */
.L_x_12188:
[----:B------:R-:W-:Y:S01]  /*0ad0*/  IMAD.SHL.U32 R2, R2, 0x100000, RZ ;  /* 0x0010000002027824 */ /* 0x000fe200078e00ff */
[----:B------:R-:W-:-:S04]  /*0ae0*/  LEA R3, R0, 0x3b800000, 0x17 ;  /* 0x3b80000000037811 */ /* 0x000fc800078eb8ff */
[----:B------:R-:W-:Y:S02]  /*0af0*/  LOP3.LUT R30, R3, R2, R30, 0xfe, !PT ;  /* 0x00000002031e7212 */ /* 0x000fe400078efe1e */
.L_x_12187:
[----:B------:R-:W-:Y:S05]  /*0b00*/  BSYNC B0 ;  /* 0x0000000000007941 */ /* 0x000fea0003800000 */
.L_x_12186:
[----:B------:R-:W0:Y:S01]  /*0b10*/  F2I.S64.TRUNC R30, R30 ;  /* 0x0000001e001e7311 */ /* 0x000e22000020d900 */
[----:B------:R-:W-:Y:S05]  /*0b20*/  BRA `(.L_x_12171) ;  /* 0x0000046000007947 */ /* 0x000fea0003800000 */
.L_x_12184:
        /* <DEDUP_REMOVED lines=21> */
.L_x_12193:
[----:B------:R-:W-:Y:S05]  /*0c80*/  BSYNC B1 ;  /* 0x0000000000017941 */ /* 0x000fea0003800000 */
.L_x_12192:
[----:B------:R-:W-:Y:S01]  /*0c90*/  IMAD.SHL.U32 R2, R2, 0x200000, RZ ;  /* 0x0020000002027824 */ /* 0x000fe200078e00ff */
[----:B------:R-:W-:-:S04]  /*0ca0*/  LEA R3, R0, 0x37800000, 0x17 ;  /* 0x3780000000037811 */ /* 0x000fc800078eb8ff */
[----:B------:R-:W-:Y:S02]  /*0cb0*/  LOP3.LUT R30, R3, R2, R30, 0xfe, !PT ;  /* 0x00000002031e7212 */ /* 0x000fe400078efe1e */
.L_x_12191:
[----:B------:R-:W-:Y:S05]  /*0cc0*/  BSYNC B0 ;  /* 0x0000000000007941 */ /* 0x000fea0003800000 */
.L_x_12190:
[----:B------:R-:W0:Y:S01]  /*0cd0*/  F2I.S64.TRUNC R30, R30 ;  /* 0x0000001e001e7311 */ /* 0x000e22000020d900 */
[----:B------:R-:W-:Y:S05]  /*0ce0*/  BRA `(.L_x_12171) ;  /* 0x000002a000007947 */ /* 0x000fea0003800000 */
.L_x_12183:
        /* <DEDUP_REMOVED lines=14> */
.L_x_12197:
[----:B------:R-:W-:Y:S05]  /*0dd0*/  BSYNC B0 ;  /* 0x0000000000007941 */ /* 0x000fea0003800000 */
.L_x_12196:
[----:B------:R-:W0:Y:S01]  /*0de0*/  F2I.S64.TRUNC R30, R30 ;  /* 0x0000001e001e7311 */ /* 0x000e22000020d900 */
[----:B------:R-:W-:Y:S05]  /*0df0*/  BRA `(.L_x_12171) ;  /* 0x0000019000007947 */ /* 0x000fea0003800000 */
.L_x_12170:
        /* <DEDUP_REMOVED lines=21> */
.L_x_12195:
[----:B------:R0:W5:Y:S01]  /*0f50*/  LDG.E.64 R30, [R2.64] ;  /* 0x00000024021e7981 */ /* 0x000162000c1e1b00 */
[----:B------:R-:W-:Y:S05]  /*0f60*/  BRA `(.L_x_12171) ;  /* 0x0000002000007947 */ /* 0x000fea0003800000 */
.L_x_12194:
[----:B------:R0:W5:Y:S01]  /*0f70*/  LDG.E R30, [R2.64] ;  /* 0x00000024021e7981 */ /* 0x000162000c1e1900 */
[----:B------:R-:W-:-:S03]  /*0f80*/  IMAD.MOV.U32 R31, RZ, RZ, RZ ;  /* 0x000000ffff1f7224 */ /* 0x000fc600078e00ff */
.L_x_12171:
        /* <DEDUP_REMOVED lines=17> */
.L_x_12201:
[----:B------:R0:W5:Y:S01]  /*10a0*/  LDG.E.U8 R28, [R2.64] ;  /* 0x00000024021c7981 */ /* 0x000162000c1e1100 */
[----:B------:R-:W-:Y:S01]  /*10b0*/  IMAD.MOV.U32 R29, RZ, RZ, RZ ;  /* 0x000000ffff1d7224 */ /* 0x000fe200078e00ff */
[----:B------:R-:W-:Y:S05]  /*10c0*/  BRA `(.L_x_12203) ;  /* 0x00000d5000007947 */ /* 0x000fea0003800000 */
.L_x_12200:
        /* <DEDUP_REMOVED lines=8> */
.L_x_12205:
[----:B------:R-:W2:Y:S02]  /*1150*/  LDG.E R28, [R2.64] ;  /* 0x00000024021c7981 */ /* 0x000ea4000c1e1900 */
[----:B--2---:R-:W-:Y:S01]  /*1160*/  SHF.R.S32.HI R29, RZ, 0x1f, R28 ;  /* 0x0000001fff1d7819 */ /* 0x004fe2000001141c */
[----:B------:R-:W-:Y:S05]  /*1170*/  BRA `(.L_x_12203) ;  /* 0x00000ca000007947 */ /* 0x000fea0003800000 */
.L_x_12204:
[----:B------:R-:W2:Y:S02]  /*1180*/  LDG.E.S16 R28, [R2.64] ;  /* 0x00000024021c7981 */ /* 0x000ea4000c1e1700 */
[----:B--2---:R-:W-:Y:S01]  /*1190*/  SHF.R.S32.HI R29, RZ, 0x1f, R28 ;  /* 0x0000001fff1d7819 */ /* 0x004fe2000001141c */
[----:B------:R-:W-:Y:S05]  /*11a0*/  BRA `(.L_x_12203) ;  /* 0x00000c7000007947 */ /* 0x000fea0003800000 */
.L_x_12199:
        /* <DEDUP_REMOVED lines=9> */
.L_x_12207:
[----:B------:R-:W2:Y:S02]  /*1240*/  LDG.E.U16 R2, [R2.64] ;  /* 0x0000002402027981 */ /* 0x000ea4000c1e1500 */
[----:B--2---:R-:W-:-:S06]  /*1250*/  HADD2.F32 R28, -RZ, R2.H0_H0 ;  /* 0x20000002ff1c7230 */ /* 0x004fcc0000004100 */
[----:B------:R-:W0:Y:S01]  /*1260*/  F2I.S64.TRUNC R28, R28 ;  /* 0x0000001c001c7311 */ /* 0x000e22000020d900 */
[----:B------:R-:W-:Y:S05]  /*1270*/  BRA `(.L_x_12203) ;  /* 0x00000ba000007947 */ /* 0x000fea0003800000 */
.L_x_12206:
        /* <DEDUP_REMOVED lines=9> */
.L_x_12209:
[----:B------:R-:W2:Y:S02]  /*1310*/  LDG.E.U16 R2, [R2.64] ;  /* 0x0000002402027981 */ /* 0x000ea4000c1e1500 */
[----:B--2---:R-:W-:-:S06]  /*1320*/  HADD2.F32 R28, -RZ, R2.H0_H0 ;  /* 0x20000002ff1c7230 */ /* 0x004fcc0000004100 */
[----:B------:R-:W0:Y:S01]  /*1330*/  F2I.S64.TRUNC R28, R28 ;  /* 0x0000001c001c7311 */ /* 0x000e22000020d900 */
[----:B------:R-:W-:Y:S05]  /*1340*/  BRA `(.L_x_12203) ;  /* 0x00000ad000007947 */ /* 0x000fea0003800000 */
.L_x_12208:
[----:B------:R-:W2:Y:S02]  /*1350*/  LDG.E.64 R2, [R2.64] ;  /* 0x0000002402027981 */ /* 0x000ea4000c1e1b00 */
[----:B--2---:R0:W2:Y:S01]  /*1360*/  F2I.S64.F64.TRUNC R28, R2 ;  /* 0x00000002001c7311 */ /* 0x0040a2000030d900 */
[----:B------:R-:W-:Y:S05]  /*1370*/  BRA `(.L_x_12203) ;  /* 0x00000aa000007947 */ /* 0x000fea0003800000 */
.L_x_12198:
        /* <DEDUP_REMOVED lines=13> */
.L_x_12212:
[----:B------:R-:W2:Y:S02]  /*1450*/  LDG.E.64 R2, [R2.64] ;  /* 0x0000002402027981 */ /* 0x000ea4000c1e1b00 */
[----:B--2---:R0:W2:Y:S01]  /*1460*/  F2I.S64.F64.TRUNC R28, R2 ;  /* 0x00000002001c7311 */ /* 0x0040a2000030d900 */
[----:B------:R-:W-:Y:S05]  /*1470*/  BRA `(.L_x_12203) ;  /* 0x000009a000007947 */ /* 0x000fea0003800000 */
.L_x_12211:
        /* <DEDUP_REMOVED lines=27> */
.L_x_12214:
        /* <DEDUP_REMOVED lines=14> */
.L_x_12213:
[----:B------:R-:W2:Y:S02]  /*1710*/  LDG.E.U16 R28, [R2.64] ;  /* 0x00000024021c7981 */ /* 0x000ea4000c1e1500 */
[----:B--2---:R-:W-:-:S06]  /*1720*/  PRMT R28, RZ, 0x5410, R28 ;  /* 0x00005410ff1c7816 */ /* 0x004fcc000000001c */
[----:B------:R-:W0:Y:S01]  /*1730*/  F2I.S64.TRUNC R28, R28 ;  /* 0x0000001c001c7311 */ /* 0x000e22000020d900 */
[----:B------:R-:W-:Y:S05]  /*1740*/  BRA `(.L_x_12203) ;  /* 0x000006d000007947 */ /* 0x000fea0003800000 */
.L_x_12210:
        /* <DEDUP_REMOVED lines=11> */
.L_x_12217:
        /* <DEDUP_REMOVED lines=21> */
.L_x_12221:
[----:B------:R-:W-:Y:S05]  /*1950*/  BSYNC B1 ;  /* 0x0000000000017941 */ /* 0x000fea0003800000 */
.L_x_12220:
[----:B------:R-:W-:Y:S01]  /*1960*/  IMAD.SHL.U32 R2, R2, 0x100000, RZ ;  /* 0x0010000002027824 */ /* 0x000fe200078e00ff */
[----:B------:R-:W-:-:S04]  /*1970*/  LEA R3, R0, 0x3b800000, 0x17 ;  /* 0x3b80000000037811 */ /* 0x000fc800078eb8ff */
[----:B------:R-:W-:Y:S02]  /*1980*/  LOP3.LUT R28, R3, R2, R28, 0xfe, !PT ;  /* 0x00000002031c7212 */ /* 0x000fe400078efe1c */
.L_x_12219:
[----:B------:R-:W-:Y:S05]  /*1990*/  BSYNC B0 ;  /* 0x0000000000007941 */ /* 0x000fea0003800000 */
.L_x_12218:
[----:B------:R-:W0:Y:S01]  /*19a0*/  F2I.S64.TRUNC R28, R28 ;  /* 0x0000001c001c7311 */ /* 0x000e22000020d900 */
[----:B------:R-:W-:Y:S05]  /*19b0*/  BRA `(.L_x_12203) ;  /* 0x0000046000007947 */ /* 0x000fea0003800000 */
.L_x_12216:
        /* <DEDUP_REMOVED lines=21> */
.L_x_12225:
[----:B------:R-:W-:Y:S05]  /*1b10*/  BSYNC B1 ;  /* 0x0000000000017941 */ /* 0x000fea0003800000 */
.L_x_12224:
[----:B------:R-:W-:Y:S01]  /*1b20*/  IMAD.SHL.U32 R2, R2, 0x200000, RZ ;  /* 0x0020000002027824 */ /* 0x000fe200078e00ff */
[----:B------:R-:W-:-:S04]  /*1b30*/  LEA R3, R0, 0x37800000, 0x17 ;  /* 0x3780000000037811 */ /* 0x000fc800078eb8ff */
[----:B------:R-:W-:Y:S02]  /*1b40*/  LOP3.LUT R28, R3, R2, R28, 0xfe, !PT ;  /* 0x00000002031c7212 */ /* 0x000fe400078efe1c */
.L_x_12223:
[----:B------:R-:W-:Y:S05]  /*1b50*/  BSYNC B0 ;  /* 0x0000000000007941 */ /* 0x000fea0003800000 */
.L_x_12222:
[----:B------:R-:W0:Y:S01]  /*1b60*/  F2I.S64.TRUNC R28, R28 ;  /* 0x0000001c001c7311 */ /* 0x000e22000020d900 */
[----:B------:R-:W-:Y:S05]  /*1b70*/  BRA `(.L_x_12203) ;  /* 0x000002a000007947 */ /* 0x000fea0003800000 */
.L_x_12215:
        /* <DEDUP_REMOVED lines=14> */
.L_x_12229:
[----:B------:R-:W-:Y:S05]  /*1c60*/  BSYNC B0 ;  /* 0x0000000000007941 */ /* 0x000fea0003800000 */
.L_x_12228:
[----:B------:R-:W0:Y:S01]  /*1c70*/  F2I.S64.TRUNC R28, R28 ;  /* 0x0000001c001c7311 */ /* 0x000e22000020d900 */
[----:B------:R-:W-:Y:S05]  /*1c80*/  BRA `(.L_x_12203) ;  /* 0x0000019000007947 */ /* 0x000fea0003800000 */
.L_x_12202:
        /* <DEDUP_REMOVED lines=21> */
.L_x_12227:
[----:B------:R0:W5:Y:S01]  /*1de0*/  LDG.E.64 R28, [R2.64] ;  /* 0x00000024021c7981 */ /* 0x000162000c1e1b00 */
[----:B------:R-:W-:Y:S05]  /*1df0*/  BRA `(.L_x_12203) ;  /* 0x0000002000007947 */ /* 0x000fea0003800000 */
.L_x_12226:
[----:B------:R0:W5:Y:S01]  /*1e00*/  LDG.E R28, [R2.64] ;  /* 0x00000024021c7981 */ /* 0x000162000c1e1900 */
[----:B------:R-:W-:-:S03]  /*1e10*/  IMAD.MOV.U32 R29, RZ, RZ, RZ ;  /* 0x000000ffff1d7224 */ /* 0x000fc600078e00ff */
.L_x_12203:
[----:B0-----:R-:W0:Y:S02]  /*1e20*/  S2R R2, SR_TID.X ;  /* 0x0000000000027919 */ /* 0x001e240000002100 */
[----:B0-----:R-:W-:Y:S02]  /*1e30*/  IADD3 R2, R2, 0x80, RZ ;  /* 0x0000008002027810 */ /* 0x001fe40007ffe0ff */
.L_x_12165:
[----:B-1-3--:R-:W-:Y:S05]  /*1e40*/  BSYNC B6 ;  /* 0x0000000000067941 */ /* 0x00afea0003800000 */
.L_x_12164:
[----:B------:R-:W-:Y:S01]  /*1e50*/  ISETP.GE.AND P0, PT, R2, R34, PT ;  /* 0x000000220200720c */ /* 0x000fe20003f06270 */
[----:B------:R-:W-:Y:S01]  /*1e60*/  BSSY B6, `(.L_x_12230) ;  /* 0x00001d7000067945 */ /* 0x000fe20003800000 */
[----:B------:R-:W-:-:S11]  /*1e70*/  CS2R R26, SRZ ;  /* 0x00000000001a7805 */ /* 0x000fd6000001ff00 */
        /* <DEDUP_REMOVED lines=19> */
.L_x_12235:
[----:B------:R0:W5:Y:S01]  /*1fb0*/  LDG.E.U8 R32, [R4.64] ;  /* 0x0000002404207981 */ /* 0x000162000c1e1100 */
[----:B------:R-:W-:Y:S01]  /*1fc0*/  IMAD.MOV.U32 R33, RZ, RZ, RZ ;  /* 0x000000ffff217224 */ /* 0x000fe200078e00ff */
[----:B------:R-:W-:Y:S05]  /*1fd0*/  BRA `(.L_x_12237) ;  /* 0x00000d5000007947 */ /* 0x000fea0003800000 */
.L_x_12234:
        /* <DEDUP_REMOVED lines=8> */
.L_x_12239:
[----:B------:R-:W3:Y:S02]  /*2060*/  LDG.E R32, [R4.64] ;  /* 0x0000002404207981 */ /* 0x000ee4000c1e1900 */
[----:B---3--:R-:W-:Y:S01]  /*2070*/  SHF.R.S32.HI R33, RZ, 0x1f, R32 ;  /* 0x0000001fff217819 */ /* 0x008fe20000011420 */
[----:B------:R-:W-:Y:S05]  /*2080*/  BRA `(.L_x_12237) ;  /* 0x00000ca000007947 */ /* 0x000fea0003800000 */
.L_x_12238:
[----:B------:R-:W3:Y:S02]  /*2090*/  LDG.E.S16 R32, [R4.64] ;  /* 0x0000002404207981 */ /* 0x000ee4000c1e1700 */
[----:B---3--:R-:W-:Y:S01]  /*20a0*/  SHF.R.S32.HI R33, RZ, 0x1f, R32 ;  /* 0x0000001fff217819 */ /* 0x008fe20000011420 */
[----:B------:R-:W-:Y:S05]  /*20b0*/  BRA `(.L_x_12237) ;  /* 0x00000c7000007947 */ /* 0x000fea0003800000 */
.L_x_12233:
        /* <DEDUP_REMOVED lines=9> */
.L_x_12241:
[----:B------:R-:W3:Y:S02]  /*2150*/  LDG.E.U16 R4, [R4.64] ;  /* 0x0000002404047981 */ /* 0x000ee4000c1e1500 */
[----:B---3--:R-:W-:-:S06]  /*2160*/  HADD2.F32 R32, -RZ, R4.H0_H0 ;  /* 0x20000004ff207230 */ /* 0x008fcc0000004100 */
[----:B------:R-:W0:Y:S01]  /*2170*/  F2I.S64.TRUNC R32, R32 ;  /* 0x0000002000207311 */ /* 0x000e22000020d900 */
[----:B------:R-:W-:Y:S05]  /*2180*/  BRA `(.L_x_12237) ;  /* 0x00000ba000007947 */ /* 0x000fea0003800000 */
.L_x_12240:
        /* <DEDUP_REMOVED lines=9> */
.L_x_12243:
[----:B------:R-:W3:Y:S02]  /*2220*/  LDG.E.U16 R4, [R4.64] ;  /* 0x0000002404047981 */ /* 0x000ee4000c1e1500 */
[----:B---3--:R-:W-:-:S06]  /*2230*/  HADD2.F32 R32, -RZ, R4.H0_H0 ;  /* 0x20000004ff207230 */ /* 0x008fcc0000004100 */
[----:B------:R-:W0:Y:S01]  /*2240*/  F2I.S64.TRUNC R32, R32 ;  /* 0x0000002000207311 */ /* 0x000e22000020d900 */
[----:B------:R-:W-:Y:S05]  /*2250*/  BRA `(.L_x_12237) ;  /* 0x00000ad000007947 */ /* 0x000fea0003800000 */
.L_x_12242:
[----:B------:R-:W3:Y:S02]  /*2260*/  LDG.E.64 R4, [R4.64] ;  /* 0x0000002404047981 */ /* 0x000ee4000c1e1b00 */
[----:B---3--:R0:W1:Y:S01]  /*2270*/  F2I.S64.F64.TRUNC R32, R4 ;  /* 0x0000000400207311 */ /* 0x008062000030d900 */
[----:B------:R-:W-:Y:S05]  /*2280*/  BRA `(.L_x_12237) ;  /* 0x00000aa000007947 */ /* 0x000fea0003800000 */
.L_x_12232:
        /* <DEDUP_REMOVED lines=13> */
.L_x_12246:
[----:B------:R-:W3:Y:S02]  /*2360*/  LDG.E.64 R4, [R4.64] ;  /* 0x0000002404047981 */ /* 0x000ee4000c1e1b00 */
[----:B---3--:R0:W1:Y:S01]  /*2370*/  F2I.S64.F64.TRUNC R32, R4 ;  /* 0x0000000400207311 */ /* 0x008062000030d900 */
[----:B------:R-:W-:Y:S05]  /*2380*/  BRA `(.L_x_12237) ;  /* 0x000009a000007947 */ /* 0x000fea0003800000 */
.L_x_12245:
        /* <DEDUP_REMOVED lines=27> */
.L_x_12248:
        /* <DEDUP_REMOVED lines=14> */
.L_x_12247:
[----:B------:R-:W3:Y:S02]  /*2620*/  LDG.E.U16 R32, [R4.64] ;  /* 0x0000002404207981 */ /* 0x000ee4000c1e1500 */
[----:B---3--:R-:W-:-:S06]  /*2630*/  PRMT R32, RZ, 0x5410, R32 ;  /* 0x00005410ff207816 */ /* 0x008fcc0000000020 */
[----:B------:R-:W0:Y:S01]  /*2640*/  F2I.S64.TRUNC R32, R32 ;  /* 0x0000002000207311 */ /* 0x000e22000020d900 */
[----:B------:R-:W-:Y:S05]  /*2650*/  BRA `(.L_x_12237) ;  /* 0x000006d000007947 */ /* 0x000fea0003800000 */
.L_x_12244:
        /* <DEDUP_REMOVED lines=11> */
.L_x_12251:
        /* <DEDUP_REMOVED lines=21> */
.L_x_12255:
[----:B------:R-:W-:Y:S05]  /*2860*/  BSYNC B1 ;  /* 0x0000000000017941 */ /* 0x000fea0003800000 */
.L_x_12254:
[----:B------:R-:W-:Y:S01]  /*2870*/  IMAD.SHL.U32 R3, R3, 0x100000, RZ ;  /* 0x0010000003037824 */ /* 0x000fe200078e00ff */
[----:B------:R-:W-:-:S04]  /*2880*/  LEA R5, R0, 0x3b800000, 0x17 ;  /* 0x3b80000000057811 */ /* 0x000fc800078eb8ff */
[----:B------:R-:W-:Y:S02]  /*2890*/  LOP3.LUT R32, R5, R3, R32, 0xfe, !PT ;  /* 0x0000000305207212 */ /* 0x000fe400078efe20 */
.L_x_12253:
[----:B------:R-:W-:Y:S05]  /*28a0*/  BSYNC B0 ;  /* 0x0000000000007941 */ /* 0x000fea0003800000 */
.L_x_12252:
[----:B------:R-:W0:Y:S01]  /*28b0*/  F2I.S64.TRUNC R32, R32 ;  /* 0x0000002000207311 */ /* 0x000e22000020d900 */
[----:B------:R-:W-:Y:S05]  /*28c0*/  BRA `(.L_x_12237) ;  /* 0x0000046000007947 */ /* 0x000fea0003800000 */
.L_x_12250:
        /* <DEDUP_REMOVED lines=21> */
.L_x_12259:
[----:B------:R-:W-:Y:S05]  /*2a20*/  BSYNC B1 ;  /* 0x0000000000017941 */ /* 0x000fea0003800000 */
.L_x_12258:
[----:B------:R-:W-:Y:S01]  /*2a30*/  IMAD.SHL.U32 R3, R3, 0x200000, RZ ;  /* 0x0020000003037824 */ /* 0x000fe200078e00ff */
[----:B------:R-:W-:-:S04]  /*2a40*/  LEA R5, R0, 0x37800000, 0x17 ;  /* 0x3780000000057811 */ /* 0x000fc800078eb8ff */
[----:B------:R-:W-:Y:S02]  /*2a50*/  LOP3.LUT R32, R5, R3, R32, 0xfe, !PT ;  /* 0x0000000305207212 */ /* 0x000fe400078efe20 */
.L_x_12257:
[----:B------:R-:W-:Y:S05]  /*2a60*/  BSYNC B0 ;  /* 0x0000000000007941 */ /* 0x000fea0003800000 */
.L_x_12256:
[----:B------:R-:W0:Y:S01]  /*2a70*/  F2I.S64.TRUNC R32, R32 ;  /* 0x0000002000207311 */ /* 0x000e22000020d900 */
[----:B------:R-:W-:Y:S05]  /*2a80*/  BRA `(.L_x_12237) ;  /* 0x000002a000007947 */ /* 0x000fea0003800000 */
.L_x_12249:
        /* <DEDUP_REMOVED lines=14> */
.L_x_12263:
[----:B------:R-:W-:Y:S05]  /*2b70*/  BSYNC B0 ;  /* 0x0000000000007941 */ /* 0x000fea0003800000 */
.L_x_12262:
[----:B------:R-:W0:Y:S01]  /*2b80*/  F2I.S64.TRUNC R32, R32 ;  /* 0x0000002000207311 */ /* 0x000e22000020d900 */
[----:B------:R-:W-:Y:S05]  /*2b90*/  BRA `(.L_x_12237) ;  /* 0x0000019000007947 */ /* 0x000fea0003800000 */
.L_x_12236:
        /* <DEDUP_REMOVED lines=21> */
.L_x_12261:
[----:B------:R0:W5:Y:S01]  /*2cf0*/  LDG.E.64 R32, [R4.64] ;  /* 0x0000002404207981 */ /* 0x000162000c1e1b00 */
[----:B------:R-:W-:Y:S05]  /*2d00*/  BRA `(.L_x_12237) ;  /* 0x0000002000007947 */ /* 0x000fea0003800000 */
.L_x_12260:
[----:B------:R0:W5:Y:S01]  /*2d10*/  LDG.E R32, [R4.64] ;  /* 0x0000002404207981 */ /* 0x000162000c1e1900 */
[----:B------:R-:W-:-:S03]  /*2d20*/  IMAD.MOV.U32 R33, RZ, RZ, RZ ;  /* 0x000000ffff217224 */ /* 0x000fc600078e00ff */
.L_x_12237:
        /* <DEDUP_REMOVED lines=17> */
.L_x_12267:
[----:B------:R0:W5:Y:S01]  /*2e40*/  LDG.E.U8 R26, [R4.64] ;  /* 0x00000024041a7981 */ /* 0x000162000c1e1100 */
[----:B------:R-:W-:Y:S01]  /*2e50*/  IMAD.MOV.U32 R27, RZ, RZ, RZ ;  /* 0x000000ffff1b7224 */ /* 0x000fe200078e00ff */
[----:B------:R-:W-:Y:S05]  /*2e60*/  BRA `(.L_x_12269) ;  /* 0x00000d5000007947 */ /* 0x000fea0003800000 */
.L_x_12266:
        /* <DEDUP_REMOVED lines=8> */
.L_x_12271:
[----:B------:R-:W3:Y:S02]  /*2ef0*/  LDG.E R26, [R4.64] ;  /* 0x00000024041a7981 */ /* 0x000ee4000c1e1900 */
[----:B---3--:R-:W-:Y:S01]  /*2f00*/  SHF.R.S32.HI R27, RZ, 0x1f, R26 ;  /* 0x0000001fff1b7819 */ /* 0x008fe2000001141a */
[----:B------:R-:W-:Y:S05]  /*2f10*/  BRA `(.L_x_12269) ;  /* 0x00000ca000007947 */ /* 0x000fea0003800000 */
.L_x_12270:
[----:B------:R-:W3:Y:S02]  /*2f20*/  LDG.E.S16 R26, [R4.64] ;  /* 0x00000024041a7981 */ /* 0x000ee4000c1e1700 */
[----:B---3--:R-:W-:Y:S01]  /*2f30*/  SHF.R.S32.HI R27, RZ, 0x1f, R26 ;  /* 0x0000001fff1b7819 */ /* 0x008fe2000001141a */
[----:B------:R-:W-:Y:S05]  /*2f40*/  BRA `(.L_x_12269) ;  /* 0x00000c7000007947 */ /* 0x000fea0003800000 */
.L_x_12265:
        /* <DEDUP_REMOVED lines=9> */
.L_x_12273:
[----:B------:R-:W3:Y:S02]  /*2fe0*/  LDG.E.U16 R4, [R4.64] ;  /* 0x0000002404047981 */ /* 0x000ee4000c1e1500 */
[----:B---3--:R-:W-:-:S06]  /*2ff0*/  HADD2.F32 R26, -RZ, R4.H0_H0 ;  /* 0x20000004ff1a7230 */ /* 0x008fcc0000004100 */
[----:B------:R-:W0:Y:S01]  /*3000*/  F2I.S64.TRUNC R26, R26 ;  /* 0x0000001a001a7311 */ /* 0x000e22000020d900 */
[----:B------:R-:W-:Y:S05]  /*3010*/  BRA `(.L_x_12269) ;  /* 0x00000ba000007947 */ /* 0x000fea0003800000 */
.L_x_12272:
        /* <DEDUP_REMOVED lines=9> */
.L_x_12275:
[----:B------:R-:W3:Y:S02]  /*30b0*/  LDG.E.U16 R4, [R4.64] ;  /* 0x0000002404047981 */ /* 0x000ee4000c1e1500 */
[----:B---3--:R-:W-:-:S06]  /*30c0*/  HADD2.F32 R26, -RZ, R4.H0_H0 ;  /* 0x20000004ff1a7230 */ /* 0x008fcc0000004100 */
[----:B------:R-:W0:Y:S01]  /*30d0*/  F2I.S64.TRUNC R26, R26 ;  /* 0x0000001a001a7311 */ /* 0x000e22000020d900 */
[----:B------:R-:W-:Y:S05]  /*30e0*/  BRA `(.L_x_12269) ;  /* 0x00000ad000007947 */ /* 0x000fea0003800000 */
.L_x_12274:
[----:B------:R-:W3:Y:S02]  /*30f0*/  LDG.E.64 R4, [R4.64] ;  /* 0x0000002404047981 */ /* 0x000ee4000c1e1b00 */
[----:B---3--:R0:W3:Y:S01]  /*3100*/  F2I.S64.F64.TRUNC R26, R4 ;  /* 0x00000004001a7311 */ /* 0x0080e2000030d900 */
[----:B------:R-:W-:Y:S05]  /*3110*/  BRA `(.L_x_12269) ;  /* 0x00000aa000007947 */ /* 0x000fea0003800000 */
.L_x_12264:
        /* <DEDUP_REMOVED lines=13> */
.L_x_12278:
[----:B------:R-:W3:Y:S02]  /*31f0*/  LDG.E.64 R4, [R4.64] ;  /* 0x0000002404047981 */ /* 0x000ee4000c1e1b00 */
[----:B---3--:R0:W3:Y:S01]  /*3200*/  F2I.S64.F64.TRUNC R26, R4 ;  /* 0x00000004001a7311 */ /* 0x0080e2000030d900 */
[----:B------:R-:W-:Y:S05]  /*3210*/  BRA `(.L_x_12269) ;  /* 0x000009a000007947 */ /* 0x000fea0003800000 */
.L_x_12277:
        /* <DEDUP_REMOVED lines=27> */
.L_x_12280:
        /* <DEDUP_REMOVED lines=14> */
.L_x_12279:
[----:B------:R-:W3:Y:S02]  /*34b0*/  LDG.E.U16 R26, [R4.64] ;  /* 0x00000024041a7981 */ /* 0x000ee4000c1e1500 */
[----:B---3--:R-:W-:-:S06]  /*34c0*/  PRMT R26, RZ, 0x5410, R26 ;  /* 0x00005410ff1a7816 */ /* 0x008fcc000000001a */
[----:B------:R-:W0:Y:S01]  /*34d0*/  F2I.S64.TRUNC R26, R26 ;  /* 0x0000001a001a7311 */ /* 0x000e22000020d900 */
[----:B------:R-:W-:Y:S05]  /*34e0*/  BRA `(.L_x_12269) ;  /* 0x000006d000007947 */ /* 0x000fea0003800000 */
.L_x_12276:
        /* <DEDUP_REMOVED lines=11> */
.L_x_12283:
        /* <DEDUP_REMOVED lines=21> */
.L_x_12287:
[----:B------:R-:W-:Y:S05]  /*36f0*/  BSYNC B1 ;  /* 0x0000000000017941 */ /* 0x000fea0003800000 */
.L_x_12286:
[----:B------:R-:W-:Y:S01]  /*3700*/  IMAD.SHL.U32 R3, R3, 0x100000, RZ ;  /* 0x0010000003037824 */ /* 0x000fe200078e00ff */
[----:B------:R-:W-:-:S04]  /*3710*/  LEA R5, R0, 0x3b800000, 0x17 ;  /* 0x3b80000000057811 */ /* 0x000fc800078eb8ff */
[----:B------:R-:W-:Y:S02]  /*3720*/  LOP3.LUT R26, R5, R3, R26, 0xfe, !PT ;  /* 0x00000003051a7212 */ /* 0x000fe400078efe1a */
.L_x_12285:
[----:B------:R-:W-:Y:S05]  /*3730*/  BSYNC B0 ;  /* 0x0000000000007941 */ /* 0x000fea0003800000 */
.L_x_12284:
[----:B------:R-:W0:Y:S01]  /*3740*/  F2I.S64.TRUNC R26, R26 ;  /* 0x0000001a001a7311 */ /* 0x000e22000020d900 */
[----:B------:R-:W-:Y:S05]  /*3750*/  BRA `(.L_x_12269) ;  /* 0x0000046000007947 */ /* 0x000fea0003800000 */
.L_x_12282:
        /* <DEDUP_REMOVED lines=21> */
.L_x_12291:
[----:B------:R-:W-:Y:S05]  /*38b0*/  BSYNC B1 ;  /* 0x0000000000017941 */ /* 0x000fea0003800000 */
.L_x_12290:
[----:B------:R-:W-:Y:S01]  /*38c0*/  IMAD.SHL.U32 R3, R3, 0x200000, RZ ;  /* 0x0020000003037824 */ /* 0x000fe200078e00ff */
[----:B------:R-:W-:-:S04]  /*38d0*/  LEA R5, R0, 0x37800000, 0x17 ;  /* 0x3780000000057811 */ /* 0x000fc800078eb8ff */
[----:B------:R-:W-:Y:S02]  /*38e0*/  LOP3.LUT R26, R5, R3, R26, 0xfe, !PT ;  /* 0x00000003051a7212 */ /* 0x000fe400078efe1a */
.L_x_12289:
[----:B------:R-:W-:Y:S05]  /*38f0*/  BSYNC B0 ;  /* 0x0000000000007941 */ /* 0x000fea0003800000 */
.L_x_12288:
[----:B------:R-:W0:Y:S01]  /*3900*/  F2I.S64.TRUNC R26, R26 ;  /* 0x0000001a001a7311 */ /* 0x000e22000020d900 */
[----:B------:R-:W-:Y:S05]  /*3910*/  BRA `(.L_x_12269) ;  /* 0x000002a000007947 */ /* 0x000fea0003800000 */
.L_x_12281:
        /* <DEDUP_REMOVED lines=14> */
.L_x_12295:
[----:B------:R-:W-:Y:S05]  /*3a00*/  BSYNC B0 ;  /* 0x0000000000007941 */ /* 0x000fea0003800000 */
.L_x_12294:
[----:B------:R-:W0:Y:S01]  /*3a10*/  F2I.S64.TRUNC R26, R26 ;  /* 0x0000001a001a7311 */ /* 0x000e22000020d900 */
[----:B------:R-:W-:Y:S05]  /*3a20*/  BRA `(.L_x_12269) ;  /* 0x0000019000007947 */ /* 0x000fea0003800000 */
.L_x_12268:
        /* <DEDUP_REMOVED lines=21> */
.L_x_12293:
[----:B------:R0:W5:Y:S01]  /*3b80*/  LDG.E.64 R26, [R4.64] ;  /* 0x00000024041a7981 */ /* 0x000162000c1e1b00 */
[----:B------:R-:W-:Y:S05]  /*3b90*/  BRA `(.L_x_12269) ;  /* 0x0000002000007947 */ /* 0x000fea0003800000 */
.L_x_12292:
[----:B------:R0:W5:Y:S01]  /*3ba0*/  LDG.E R26, [R4.64] ;  /* 0x00000024041a7981 */ /* 0x000162000c1e1900 */
[----:B------:R-:W-:-:S03]  /*3bb0*/  IMAD.MOV.U32 R27, RZ, RZ, RZ ;  /* 0x000000ffff1b7224 */ /* 0x000fc600078e00ff */
.L_x_12269:
[----:B------:R-:W-:-:S04]  /*3bc0*/  IADD3 R2, R2, 0x80, RZ ;  /* 0x0000008002027810 */ /* 0x000fc80007ffe0ff */
.L_x_12231:
[----:B------:R-:W-:Y:S05]  /*3bd0*/  BSYNC B6 ;  /* 0x0000000000067941 */ /* 0x000fea0003800000 */
.L_x_12230:
        /* <DEDUP_REMOVED lines=24> */
.L_x_12301:
[----:B------:R0:W5:Y:S01]  /*3d60*/  LDG.E.U8 R22, [R4.64] ;  /* 0x0000002404167981 */ /* 0x000162000c1e1100 */
[----:B------:R-:W-:Y:S01]  /*3d70*/  IMAD.MOV.U32 R23, RZ, RZ, RZ ;  /* 0x000000ffff177224 */ /* 0x000fe200078e00ff */
[----:B------:R-:W-:Y:S05]  /*3d80*/  BRA `(.L_x_12303) ;  /* 0x00000d5000007947 */ /* 0x000fea0003800000 */
.L_x_12300:
        /* <DEDUP_REMOVED lines=8> */
.L_x_12305:
[----:B------:R-:W4:Y:S02]  /*3e10*/  LDG.E R22, [R4.64] ;  /* 0x0000002404167981 */ /* 0x000f24000c1e1900 */
[----:B----4-:R-:W-:Y:S01]  /*3e20*/  SHF.R.S32.HI R23, RZ, 0x1f, R22 ;  /* 0x0000001fff177819 */ /* 0x010fe20000011416 */
[----:B------:R-:W-:Y:S05]  /*3e30*/  BRA `(.L_x_12303) ;  /* 0x00000ca000007947 */ /* 0x000fea0003800000 */
.L_x_12304:
[----:B------:R-:W4:Y:S02]  /*3e40*/  LDG.E.S16 R22, [R4.64] ;  /* 0x0000002404167981 */ /* 0x000f24000c1e1700 */
[----:B----4-:R-:W-:Y:S01]  /*3e50*/  SHF.R.S32.HI R23, RZ, 0x1f, R22 ;  /* 0x0000001fff177819 */ /* 0x010fe20000011416 */
[----:B------:R-:W-:Y:S05]  /*3e60*/  BRA `(.L_x_12303) ;  /* 0x00000c7000007947 */ /* 0x000fea0003800000 */
.L_x_12299:
        /* <DEDUP_REMOVED lines=9> */
.L_x_12307:
[----:B------:R-:W4:Y:S02]  /*3f00*/  LDG.E.U16 R4, [R4.64] ;  /* 0x0000002404047981 */ /* 0x000f24000c1e1500 */
[----:B----4-:R-:W-:-:S06]  /*3f10*/  HADD2.F32 R22, -RZ, R4.H0_H0 ;  /* 0x20000004ff167230 */ /* 0x010fcc0000004100 */
[----:B------:R-:W0:Y:S01]  /*3f20*/  F2I.S64.TRUNC R22, R22 ;  /* 0x0000001600167311 */ /* 0x000e22000020d900 */
[----:B------:R-:W-:Y:S05]  /*3f30*/  BRA `(.L_x_12303) ;  /* 0x00000ba000007947 */ /* 0x000fea0003800000 */
.L_x_12306:
        /* <DEDUP_REMOVED lines=9> */
.L_x_12309:
[----:B------:R-:W4:Y:S02]  /*3fd0*/  LDG.E.U16 R4, [R4.64] ;  /* 0x0000002404047981 */ /* 0x000f24000c1e1500 */
[----:B----4-:R-:W-:-:S06]  /*3fe0*/  HADD2.F32 R22, -RZ, R4.H0_H0 ;  /* 0x20000004ff167230 */ /* 0x010fcc0000004100 */
[----:B------:R-:W0:Y:S01]  /*3ff0*/  F2I.S64.TRUNC R22, R22 ;  /* 0x0000001600167311 */ /* 0x000e22000020d900 */
[----:B------:R-:W-:Y:S05]  /*4000*/  BRA `(.L_x_12303) ;  /* 0x00000ad000007947 */ /* 0x000fea0003800000 */
.L_x_12308:
[----:B------:R-:W4:Y:S02]  /*4010*/  LDG.E.64 R4, [R4.64] ;  /* 0x0000002404047981 */ /* 0x000f24000c1e1b00 */
[----:B----4-:R0:W4:Y:S01]  /*4020*/  F2I.S64.F64.TRUNC R22, R4 ;  /* 0x0000000400167311 */ /* 0x010122000030d900 */
[----:B------:R-:W-:Y:S05]  /*4030*/  BRA `(.L_x_12303) ;  /* 0x00000aa000007947 */ /* 0x000fea0003800000 */
.L_x_12298:
        /* <DEDUP_REMOVED lines=13> */
.L_x_12312:
[----:B------:R-:W4:Y:S02]  /*4110*/  LDG.E.64 R4, [R4.64] ;  /* 0x0000002404047981 */ /* 0x000f24000c1e1b00 */
[----:B----4-:R0:W4:Y:S01]  /*4120*/  F2I.S64.F64.TRUNC R22, R4 ;  /* 0x0000000400167311 */ /* 0x010122000030d900 */
[----:B------:R-:W-:Y:S05]  /*4130*/  BRA `(.L_x_12303) ;  /* 0x000009a000007947 */ /* 0x000fea0003800000 */
.L_x_12311:
        /* <DEDUP_REMOVED lines=27> */
.L_x_12314:
        /* <DEDUP_REMOVED lines=14> */
.L_x_12313:
[----:B------:R-:W4:Y:S02]  /*43d0*/  LDG.E.U16 R22, [R4.64] ;  /* 0x0000002404167981 */ /* 0x000f24000c1e1500 */
[----:B----4-:R-:W-:-:S06]  /*43e0*/  PRMT R22, RZ, 0x5410, R22 ;  /* 0x00005410ff167816 */ /* 0x010fcc0000000016 */
[----:B------:R-:W0:Y:S01]  /*43f0*/  F2I.S64.TRUNC R22, R22 ;  /* 0x0000001600167311 */ /* 0x000e22000020d900 */
[----:B------:R-:W-:Y:S05]  /*4400*/  BRA `(.L_x_12303) ;  /* 0x000006d000007947 */ /* 0x000fea0003800000 */
.L_x_12310:
        /* <DEDUP_REMOVED lines=11> */
.L_x_12317:
        /* <DEDUP_REMOVED lines=21> */
.L_x_12321:
[----:B------:R-:W-:Y:S05]  /*4610*/  BSYNC B1 ;  /* 0x0000000000017941 */ /* 0x000fea0003800000 */
.L_x_12320:
[----:B------:R-:W-:Y:S01]  /*4620*/  IMAD.SHL.U32 R3, R3, 0x100000, RZ ;  /* 0x0010000003037824 */ /* 0x000fe200078e00ff */
[----:B------:R-:W-:-:S04]  /*4630*/  LEA R5, R0, 0x3b800000, 0x17 ;  /* 0x3b80000000057811 */ /* 0x000fc800078eb8ff */
[----:B------:R-:W-:Y:S02]  /*4640*/  LOP3.LUT R22, R5, R3, R22, 0xfe, !PT ;  /* 0x0000000305167212 */ /* 0x000fe400078efe16 */
.L_x_12319:
[----:B------:R-:W-:Y:S05]  /*4650*/  BSYNC B0 ;  /* 0x0000000000007941 */ /* 0x000fea0003800000 */
.L_x_12318:
[----:B------:R-:W0:Y:S01]  /*4660*/  F2I.S64.TRUNC R22, R22 ;  /* 0x0000001600167311 */ /* 0x000e22000020d900 */
[----:B------:R-:W-:Y:S05]  /*4670*/  BRA `(.L_x_12303) ;  /* 0x0000046000007947 */ /* 0x000fea0003800000 */
.L_x_12316:
        /* <DEDUP_REMOVED lines=21> */
.L_x_12325:
[----:B------:R-:W-:Y:S05]  /*47d0*/  BSYNC B1 ;  /* 0x0000000000017941 */ /* 0x000fea0003800000 */
.L_x_12324:
[----:B------:R-:W-:Y:S01]  /*47e0*/  IMAD.SHL.U32 R3, R3, 0x200000, RZ ;  /* 0x0020000003037824 */ /* 0x000fe200078e00ff */
[----:B------:R-:W-:-:S04]  /*47f0*/  LEA R5, R0, 0x37800000, 0x17 ;  /* 0x3780000000057811 */ /* 0x000fc800078eb8ff */
[----:B------:R-:W-:Y:S02]  /*4800*/  LOP3.LUT R22, R5, R3, R22, 0xfe, !PT ;  /* 0x0000000305167212 */ /* 0x000fe400078efe16 */
.L_x_12323:
[----:B------:R-:W-:Y:S05]  /*4810*/  BSYNC B0 ;  /* 0x0000000000007941 */ /* 0x000fea0003800000 */
.L_x_12322:
[----:B------:R-:W0:Y:S01]  /*4820*/  F2I.S64.TRUNC R22, R22 ;  /* 0x0000001600167311 */ /* 0x000e22000020d900 */
[----:B------:R-:W-:Y:S05]  /*4830*/  BRA `(.L_x_12303) ;  /* 0x000002a000007947 */ /* 0x000fea0003800000 */
.L_x_12315:
        /* <DEDUP_REMOVED lines=14> */
.L_x_12329:
[----:B------:R-:W-:Y:S05]  /*4920*/  BSYNC B0 ;  /* 0x0000000000007941 */ /* 0x000fea0003800000 */
.L_x_12328:
[----:B------:R-:W0:Y:S01]  /*4930*/  F2I.S64.TRUNC R22, R22 ;  /* 0x0000001600167311 */ /* 0x000e22000020d900 */
[----:B------:R-:W-:Y:S05]  /*4940*/  BRA `(.L_x_12303) ;  /* 0x0000019000007947 */ /* 0x000fea0003800000 */
.L_x_12302:
        /* <DEDUP_REMOVED lines=21> */
.L_x_12327:
[----:B------:R0:W5:Y:S01]  /*4aa0*/  LDG.E.64 R22, [R4.64] ;  /* 0x0000002404167981 */ /* 0x000162000c1e1b00 */
[----:B------:R-:W-:Y:S05]  /*4ab0*/  BRA `(.L_x_12303) ;  /* 0x0000002000007947 */ /* 0x000fea0003800000 */
.L_x_12326:
[----:B------:R0:W5:Y:S01]  /*4ac0*/  LDG.E R22, [R4.64] ;  /* 0x0000002404167981 */ /* 0x000162000c1e1900 */
[----:B------:R-:W-:-:S03]  /*4ad0*/  IMAD.MOV.U32 R23, RZ, RZ, RZ ;  /* 0x000000ffff177224 */ /* 0x000fc600078e00ff */
.L_x_12303:
        /* <DEDUP_REMOVED lines=17> */
.L_x_12333:
[----:B------:R0:W5:Y:S01]  /*4bf0*/  LDG.E.U8 R16, [R4.64] ;  /* 0x0000002404107981 */ /* 0x000162000c1e1100 */
[----:B------:R-:W-:Y:S01]  /*4c00*/  IMAD.MOV.U32 R17, RZ, RZ, RZ ;  /* 0x000000ffff117224 */ /* 0x000fe200078e00ff */
[----:B------:R-:W-:Y:S05]  /*4c10*/  BRA `(.L_x_12335) ;  /* 0x00000d5000007947 */ /* 0x000fea0003800000 */
.L_x_12332:
        /* <DEDUP_REMOVED lines=8> */
.L_x_12337:
[----:B----4-:R-:W4:Y:S02]  /*4ca0*/  LDG.E R16, [R4.64] ;  /* 0x0000002404107981 */ /* 0x010f24000c1e1900 */
[----:B----4-:R-:W-:Y:S01]  /*4cb0*/  SHF.R.S32.HI R17, RZ, 0x1f, R16 ;  /* 0x0000001fff117819 */ /* 0x010fe20000011410 */
[----:B------:R-:W-:Y:S05]  /*4cc0*/  BRA `(.L_x_12335) ;  /* 0x00000ca000007947 */ /* 0x000fea0003800000 */
.L_x_12336:
[----:B----4-:R-:W4:Y:S02]  /*4cd0*/  LDG.E.S16 R16, [R4.64] ;  /* 0x0000002404107981 */ /* 0x010f24000c1e1700 */
[----:B----4-:R-:W-:Y:S01]  /*4ce0*/  SHF.R.S32.HI R17, RZ, 0x1f, R16 ;  /* 0x0000001fff117819 */ /* 0x010fe20000011410 */
[----:B------:R-:W-:Y:S05]  /*4cf0*/  BRA `(.L_x_12335) ;  /* 0x00000c7000007947 */ /* 0x000fea0003800000 */
.L_x_12331:
        /* <DEDUP_REMOVED lines=9> */
.L_x_12339:
[----:B----4-:R-:W4:Y:S02]  /*4d90*/  LDG.E.U16 R4, [R4.64] ;  /* 0x0000002404047981 */ /* 0x010f24000c1e1500 */
[----:B----4-:R-:W-:-:S06]  /*4da0*/  HADD2.F32 R16, -RZ, R4.H0_H0 ;  /* 0x20000004ff107230 */ /* 0x010fcc0000004100 */
[----:B------:R-:W0:Y:S01]  /*4db0*/  F2I.S64.TRUNC R16, R16 ;  /* 0x0000001000107311 */ /* 0x000e22000020d900 */
[----:B------:R-:W-:Y:S05]  /*4dc0*/  BRA `(.L_x_12335) ;  /* 0x00000ba000007947 */ /* 0x000fea0003800000 */
.L_x_12338:
        /* <DEDUP_REMOVED lines=9> */
.L_x_12341:
[----:B----4-:R-:W4:Y:S02]  /*4e60*/  LDG.E.U16 R4, [R4.64] ;  /* 0x0000002404047981 */ /* 0x010f24000c1e1500 */
[----:B----4-:R-:W-:-:S06]  /*4e70*/  HADD2.F32 R16, -RZ, R4.H0_H0 ;  /* 0x20000004ff107230 */ /* 0x010fcc0000004100 */
[----:B------:R-:W0:Y:S01]  /*4e80*/  F2I.S64.TRUNC R16, R16 ;  /* 0x0000001000107311 */ /* 0x000e22000020d900 */
[----:B------:R-:W-:Y:S05]  /*4e90*/  BRA `(.L_x_12335) ;  /* 0x00000ad000007947 */ /* 0x000fea0003800000 */
.L_x_12340:
[----:B----4-:R-:W4:Y:S02]  /*4ea0*/  LDG.E.64 R4, [R4.64] ;  /* 0x0000002404047981 */ /* 0x010f24000c1e1b00 */
[----:B----4-:R0:W4:Y:S01]  /*4eb0*/  F2I.S64.F64.TRUNC R16, R4 ;  /* 0x0000000400107311 */ /* 0x010122000030d900 */
[----:B------:R-:W-:Y:S05]  /*4ec0*/  BRA `(.L_x_12335) ;  /* 0x00000aa000007947 */ /* 0x000fea0003800000 */
.L_x_12330:
        /* <DEDUP_REMOVED lines=13> */
.L_x_12344:
[----:B----4-:R-:W4:Y:S02]  /*4fa0*/  LDG.E.64 R4, [R4.64] ;  /* 0x0000002404047981 */ /* 0x010f24000c1e1b00 */
[----:B----4-:R0:W4:Y:S01]  /*4fb0*/  F2I.S64.F64.TRUNC R16, R4 ;  /* 0x0000000400107311 */ /* 0x010122000030d900 */
[----:B------:R-:W-:Y:S05]  /*4fc0*/  BRA `(.L_x_12335) ;  /* 0x000009a000007947 */ /* 0x000fea0003800000 */
.L_x_12343:
        /* <DEDUP_REMOVED lines=27> */
.L_x_12346:
        /* <DEDUP_REMOVED lines=14> */
.L_x_12345:
[----:B----4-:R-:W4:Y:S02]  /*5260*/  LDG.E.U16 R16, [R4.64] ;  /* 0x0000002404107981 */ /* 0x010f24000c1e1500 */
[----:B----4-:R-:W-:-:S06]  /*5270*/  PRMT R16, RZ, 0x5410, R16 ;  /* 0x00005410ff107816 */ /* 0x010fcc0000000010 */
[----:B------:R-:W0:Y:S01]  /*5280*/  F2I.S64.TRUNC R16, R16 ;  /* 0x0000001000107311 */ /* 0x000e22000020d900 */
[----:B------:R-:W-:Y:S05]  /*5290*/  BRA `(.L_x_12335) ;  /* 0x000006d000007947 */ /* 0x000fea0003800000 */
.L_x_12342:
        /* <DEDUP_REMOVED lines=11> */
.L_x_12349:
        /* <DEDUP_REMOVED lines=21> */
.L_x_12353:
[----:B------:R-:W-:Y:S05]  /*54a0*/  BSYNC B1 ;  /* 0x0000000000017941 */ /* 0x000fea0003800000 */
.L_x_12352:
[----:B------:R-:W-:Y:S01]  /*54b0*/  IMAD.SHL.U32 R3, R3, 0x100000, RZ ;  /* 0x0010000003037824 */ /* 0x000fe200078e00ff */
[----:B------:R-:W-:-:S04]  /*54c0*/  LEA R5, R0, 0x3b800000, 0x17 ;  /* 0x3b80000000057811 */ /* 0x000fc800078eb8ff */
[----:B------:R-:W-:Y:S02]  /*54d0*/  LOP3.LUT R16, R5, R3, R16, 0xfe, !PT ;  /* 0x0000000305107212 */ /* 0x000fe400078efe10 */
.L_x_12351:
[----:B------:R-:W-:Y:S05]  /*54e0*/  BSYNC B0 ;  /* 0x0000000000007941 */ /* 0x000fea0003800000 */
.L_x_12350:
[----:B------:R-:W0:Y:S01]  /*54f0*/  F2I.S64.TRUNC R16, R16 ;  /* 0x0000001000107311 */ /* 0x000e22000020d900 */
[----:B------:R-:W-:Y:S05]  /*5500*/  BRA `(.L_x_12335) ;  /* 0x0000046000007947 */ /* 0x000fea0003800000 */
.L_x_12348:
        /* <DEDUP_REMOVED lines=21> */
.L_x_12357:
[----:B------:R-:W-:Y:S05]  /*5660*/  BSYNC B1 ;  /* 0x0000000000017941 */ /* 0x000fea0003800000 */
.L_x_12356:
[----:B------:R-:W-:Y:S01]  /*5670*/  IMAD.SHL.U32 R3, R3, 0x200000, RZ ;  /* 0x0020000003037824 */ /* 0x000fe200078e00ff */
[----:B------:R-:W-:-:S04]  /*5680*/  LEA R5, R0, 0x37800000, 0x17 ;  /* 0x3780000000057811 */ /* 0x000fc800078eb8ff */
[----:B------:R-:W-:Y:S02]  /*5690*/  LOP3.LUT R16, R5, R3, R16, 0xfe, !PT ;  /* 0x0000000305107212 */ /* 0x000fe400078efe10 */
.L_x_12355:
[----:B------:R-:W-:Y:S05]  /*56a0*/  BSYNC B0 ;  /* 0x0000000000007941 */ /* 0x000fea0003800000 */
.L_x_12354:
[----:B------:R-:W0:Y:S01]  /*56b0*/  F2I.S64.TRUNC R16, R16 ;  /* 0x0000001000107311 */ /* 0x000e22000020d900 */
[----:B------:R-:W-:Y:S05]  /*56c0*/  BRA `(.L_x_12335) ;  /* 0x000002a000007947 */ /* 0x000fea0003800000 */
.L_x_12347:
        /* <DEDUP_REMOVED lines=14> */
.L_x_12361:
[----:B------:R-:W-:Y:S05]  /*57b0*/  BSYNC B0 ;  /* 0x0000000000007941 */ /* 0x000fea0003800000 */
.L_x_12360:
[----:B------:R-:W0:Y:S01]  /*57c0*/  F2I.S64.TRUNC R16, R16 ;  /* 0x0000001000107311 */ /* 0x000e22000020d900 */
[----:B------:R-:W-:Y:S05]  /*57d0*/  BRA `(.L_x_12335) ;  /* 0x0000019000007947 */ /* 0x000fea0003800000 */
.L_x_12334:
        /* <DEDUP_REMOVED lines=21> */
.L_x_12359:
[----:B------:R0:W5:Y:S01]  /*5930*/  LDG.E.64 R16, [R4.64] ;  /* 0x0000002404107981 */ /* 0x000162000c1e1b00 */
[----:B------:R-:W-:Y:S05]  /*5940*/  BRA `(.L_x_12335) ;  /* 0x0000002000007947 */ /* 0x000fea0003800000 */
.L_x_12358:
[----:B------:R0:W5:Y:S01]  /*5950*/  LDG.E R16, [R4.64] ;  /* 0x0000002404107981 */ /* 0x000162000c1e1900 */
[----:B------:R-:W-:-:S03]  /*5960*/  IMAD.MOV.U32 R17, RZ, RZ, RZ ;  /* 0x000000ffff117224 */ /* 0x000fc600078e00ff */
.L_x_12335:
[----:B------:R-:W-:-:S04]  /*5970*/  IADD3 R2, R2, 0x80, RZ ;  /* 0x0000008002027810 */ /* 0x000fc80007ffe0ff */
.L_x_12297:
[----:B------:R-:W-:Y:S05]  /*5980*/  BSYNC B6 ;  /* 0x0000000000067941 */ /* 0x000fea0003800000 */
.L_x_12296:
        /* <DEDUP_REMOVED lines=22> */
.L_x_12367:
[----:B------:R0:W5:Y:S01]  /*5af0*/  LDG.E.U8 R18, [R4.64] ;  /* 0x0000002404127981 */ /* 0x000162000c1e1100 */
[----:B------:R-:W-:Y:S01]  /*5b00*/  IMAD.MOV.U32 R19, RZ, RZ, RZ ;  /* 0x000000ffff137224 */ /* 0x000fe200078e00ff */
[----:B------:R-:W-:Y:S05]  /*5b10*/  BRA `(.L_x_12369) ;  /* 0x00000d5000007947 */ /* 0x000fea0003800000 */
.L_x_12366:
        /* <DEDUP_REMOVED lines=8> */
.L_x_12371:
[----:B----4-:R-:W4:Y:S02]  /*5ba0*/  LDG.E R18, [R4.64] ;  /* 0x0000002404127981 */ /* 0x010f24000c1e1900 */
[----:B----4-:R-:W-:Y:S01]  /*5bb0*/  SHF.R.S32.HI R19, RZ, 0x1f, R18 ;  /* 0x0000001fff137819 */ /* 0x010fe20000011412 */
[----:B------:R-:W-:Y:S05]  /*5bc0*/  BRA `(.L_x_12369) ;  /* 0x00000ca000007947 */ /* 0x000fea0003800000 */
.L_x_12370:
[----:B----4-:R-:W4:Y:S02]  /*5bd0*/  LDG.E.S16 R18, [R4.64] ;  /* 0x0000002404127981 */ /* 0x010f24000c1e1700 */
[----:B----4-:R-:W-:Y:S01]  /*5be0*/  SHF.R.S32.HI R19, RZ, 0x1f, R18 ;  /* 0x0000001fff137819 */ /* 0x010fe20000011412 */
[----:B------:R-:W-:Y:S05]  /*5bf0*/  BRA `(.L_x_12369) ;  /* 0x00000c7000007947 */ /* 0x000fea0003800000 */
.L_x_12365:
        /* <DEDUP_REMOVED lines=9> */
.L_x_12373:
[----:B----4-:R-:W4:Y:S02]  /*5c90*/  LDG.E.U16 R4, [R4.64] ;  /* 0x0000002404047981 */ /* 0x010f24000c1e1500 */
[----:B----4-:R-:W-:-:S06]  /*5ca0*/  HADD2.F32 R18, -RZ, R4.H0_H0 ;  /* 0x20000004ff127230 */ /* 0x010fcc0000004100 */
[----:B------:R-:W0:Y:S01]  /*5cb0*/  F2I.S64.TRUNC R18, R18 ;  /* 0x0000001200127311 */ /* 0x000e22000020d900 */
[----:B------:R-:W-:Y:S05]  /*5cc0*/  BRA `(.L_x_12369) ;  /* 0x00000ba000007947 */ /* 0x000fea0003800000 */
.L_x_12372:
        /* <DEDUP_REMOVED lines=9> */
.L_x_12375:
[----:B----4-:R-:W4:Y:S02]  /*5d60*/  LDG.E.U16 R4, [R4.64] ;  /* 0x0000002404047981 */ /* 0x010f24000c1e1500 */
[----:B----4-:R-:W-:-:S06]  /*5d70*/  HADD2.F32 R18, -RZ, R4.H0_H0 ;  /* 0x20000004ff127230 */ /* 0x010fcc0000004100 */
[----:B------:R-:W0:Y:S01]  /*5d80*/  F2I.S64.TRUNC R18, R18 ;  /* 0x0000001200127311 */ /* 0x000e22000020d900 */
[----:B------:R-:W-:Y:S05]  /*5d90*/  BRA `(.L_x_12369) ;  /* 0x00000ad000007947 */ /* 0x000fea0003800000 */
.L_x_12374:
[----:B----4-:R-:W4:Y:S02]  /*5da0*/  LDG.E.64 R4, [R4.64] ;  /* 0x0000002404047981 */ /* 0x010f24000c1e1b00 */
[----:B----4-:R0:W4:Y:S01]  /*5db0*/  F2I.S64.F64.TRUNC R18, R4 ;  /* 0x0000000400127311 */ /* 0x010122000030d900 */
[----:B------:R-:W-:Y:S05]  /*5dc0*/  BRA `(.L_x_12369) ;  /* 0x00000aa000007947 */ /* 0x000fea0003800000 */
.L_x_12364:
        /* <DEDUP_REMOVED lines=13> */
.L_x_12378:
[----:B----4-:R-:W4:Y:S02]  /*5ea0*/  LDG.E.64 R4, [R4.64] ;  /* 0x0000002404047981 */ /* 0x010f24000c1e1b00 */
[----:B----4-:R0:W4:Y:S01]  /*5eb0*/  F2I.S64.F64.TRUNC R18, R4 ;  /* 0x0000000400127311 */ /* 0x010122000030d900 */
[----:B------:R-:W-:Y:S05]  /*5ec0*/  BRA `(.L_x_12369) ;  /* 0x000009a000007947 */ /* 0x000fea0003800000 */
.L_x_12377:
        /* <DEDUP_REMOVED lines=27> */
.L_x_12380:
        /* <DEDUP_REMOVED lines=14> */
.L_x_12379:
[----:B----4-:R-:W4:Y:S02]  /*6160*/  LDG.E.U16 R18, [R4.64] ;  /* 0x0000002404127981 */ /* 0x010f24000c1e1500 */
[----:B----4-:R-:W-:-:S06]  /*6170*/  PRMT R18, RZ, 0x5410, R18 ;  /* 0x00005410ff127816 */ /* 0x010fcc0000000012 */
[----:B------:R-:W0:Y:S01]  /*6180*/  F2I.S64.TRUNC R18, R18 ;  /* 0x0000001200127311 */ /* 0x000e22000020d900 */
[----:B------:R-:W-:Y:S05]  /*6190*/  BRA `(.L_x_12369) ;  /* 0x000006d000007947 */ /* 0x000fea0003800000 */
.L_x_12376:
        /* <DEDUP_REMOVED lines=11> */
.L_x_12383:
        /* <DEDUP_REMOVED lines=21> */
.L_x_12387:
[----:B------:R-:W-:Y:S05]  /*63a0*/  BSYNC B1 ;  /* 0x0000000000017941 */ /* 0x000fea0003800000 */
.L_x_12386:
[----:B------:R-:W-:Y:S01]  /*63b0*/  IMAD.SHL.U32 R3, R3, 0x100000, RZ ;  /* 0x0010000003037824 */ /* 0x000fe200078e00ff */
[----:B------:R-:W-:-:S04]  /*63c0*/  LEA R5, R0, 0x3b800000, 0x17 ;  /* 0x3b80000000057811 */ /* 0x000fc800078eb8ff */
[----:B------:R-:W-:Y:S02]  /*63d0*/  LOP3.LUT R18, R5, R3, R18, 0xfe, !PT ;  /* 0x0000000305127212 */ /* 0x000fe400078efe12 */
.L_x_12385:
[----:B------:R-:W-:Y:S05]  /*63e0*/  BSYNC B0 ;  /* 0x0000000000007941 */ /* 0x000fea0003800000 */
.L_x_12384:
[----:B------:R-:W0:Y:S01]  /*63f0*/  F2I.S64.TRUNC R18, R18 ;  /* 0x0000001200127311 */ /* 0x000e22000020d900 */
[----:B------:R-:W-:Y:S05]  /*6400*/  BRA `(.L_x_12369) ;  /* 0x0000046000007947 */ /* 0x000fea0003800000 */
.L_x_12382:
        /* <DEDUP_REMOVED lines=21> */
.L_x_12391:
[----:B------:R-:W-:Y:S05]  /*6560*/  BSYNC B1 ;  /* 0x0000000000017941 */ /* 0x000fea0003800000 */
.L_x_12390:
[----:B------:R-:W-:Y:S01]  /*6570*/  IMAD.SHL.U32 R3, R3, 0x200000, RZ ;  /* 0x0020000003037824 */ /* 0x000fe200078e00ff */
[----:B------:R-:W-:-:S04]  /*6580*/  LEA R5, R0, 0x37800000, 0x17 ;  /* 0x3780000000057811 */ /* 0x000fc800078eb8ff */
[----:B------:R-:W-:Y:S02]  /*6590*/  LOP3.LUT R18, R5, R3, R18, 0xfe, !PT ;  /* 0x0000000305127212 */ /* 0x000fe400078efe12 */
.L_x_12389:
[----:B------:R-:W-:Y:S05]  /*65a0*/  BSYNC B0 ;  /* 0x0000000000007941 */ /* 0x000fea0003800000 */
.L_x_12388:
[----:B------:R-:W0:Y:S01]  /*65b0*/  F2I.S64.TRUNC R18, R18 ;  /* 0x0000001200127311 */ /* 0x000e22000020d900 */
[----:B------:R-:W-:Y:S05]  /*65c0*/  BRA `(.L_x_12369) ;  /* 0x000002a000007947 */ /* 0x000fea0003800000 */
.L_x_12381:
        /* <DEDUP_REMOVED lines=14> */
.L_x_12395:
[----:B------:R-:W-:Y:S05]  /*66b0*/  BSYNC B0 ;  /* 0x0000000000007941 */ /* 0x000fea0003800000 */
.L_x_12394:
[----:B------:R-:W0:Y:S01]  /*66c0*/  F2I.S64.TRUNC R18, R18 ;  /* 0x0000001200127311 */ /* 0x000e22000020d900 */
[----:B------:R-:W-:Y:S05]  /*66d0*/  BRA `(.L_x_12369) ;  /* 0x0000019000007947 */ /* 0x000fea0003800000 */
.L_x_12368:
        /* <DEDUP_REMOVED lines=21> */
.L_x_12393:
[----:B------:R0:W5:Y:S01]  /*6830*/  LDG.E.64 R18, [R4.64] ;  /* 0x0000002404127981 */ /* 0x000162000c1e1b00 */
[----:B------:R-:W-:Y:S05]  /*6840*/  BRA `(.L_x_12369) ;  /* 0x0000002000007947 */ /* 0x000fea0003800000 */
.L_x_12392:
[----:B------:R0:W5:Y:S01]  /*6850*/  LDG.E R18, [R4.64] ;  /* 0x0000002404127981 */ /* 0x000162000c1e1900 */
[----:B------:R-:W-:-:S03]  /*6860*/  IMAD.MOV.U32 R19, RZ, RZ, RZ ;  /* 0x000000ffff137224 */ /* 0x000fc600078e00ff */
.L_x_12369:
        /* <DEDUP_REMOVED lines=17> */
.L_x_12399:
[----:B------:R0:W5:Y:S01]  /*6980*/  LDG.E.U8 R24, [R2.64] ;  /* 0x0000002402187981 */ /* 0x000162000c1e1100 */
[----:B------:R-:W-:Y:S01]  /*6990*/  IMAD.MOV.U32 R25, RZ, RZ, RZ ;  /* 0x000000ffff197224 */ /* 0x000fe200078e00ff */
[----:B------:R-:W-:Y:S05]  /*69a0*/  BRA `(.L_x_12363) ;  /* 0x00000d4000007947 */ /* 0x000fea0003800000 */
.L_x_12398:
        /* <DEDUP_REMOVED lines=8> */
.L_x_12402:
[----:B----4-:R-:W4:Y:S02]  /*6a30*/  LDG.E R24, [R2.64] ;  /* 0x0000002402187981 */ /* 0x010f24000c1e1900 */
[----:B----4-:R-:W-:Y:S01]  /*6a40*/  SHF.R.S32.HI R25, RZ, 0x1f, R24 ;  /* 0x0000001fff197819 */ /* 0x010fe20000011418 */
[----:B------:R-:W-:Y:S05]  /*6a50*/  BRA `(.L_x_12363) ;  /* 0x00000c9000007947 */ /* 0x000fea0003800000 */
.L_x_12401:
[----:B----4-:R-:W4:Y:S02]  /*6a60*/  LDG.E.S16 R24, [R2.64] ;  /* 0x0000002402187981 */ /* 0x010f24000c1e1700 */
[----:B----4-:R-:W-:Y:S01]  /*6a70*/  SHF.R.S32.HI R25, RZ, 0x1f, R24 ;  /* 0x0000001fff197819 */ /* 0x010fe20000011418 */
[----:B------:R-:W-:Y:S05]  /*6a80*/  BRA `(.L_x_12363) ;  /* 0x00000c6000007947 */ /* 0x000fea0003800000 */
.L_x_12397:
        /* <DEDUP_REMOVED lines=9> */
.L_x_12404:
[----:B----4-:R-:W4:Y:S02]  /*6b20*/  LDG.E.U16 R2, [R2.64] ;  /* 0x0000002402027981 */ /* 0x010f24000c1e1500 */
[----:B----4-:R-:W-:-:S06]  /*6b30*/  HADD2.F32 R24, -RZ, R2.H0_H0 ;  /* 0x20000002ff187230 */ /* 0x010fcc0000004100 */
[----:B------:R-:W0:Y:S01]  /*6b40*/  F2I.S64.TRUNC R24, R24 ;  /* 0x0000001800187311 */ /* 0x000e22000020d900 */
[----:B------:R-:W-:Y:S05]  /*6b50*/  BRA `(.L_x_12363) ;  /* 0x00000b9000007947 */ /* 0x000fea0003800000 */
.L_x_12403:
        /* <DEDUP_REMOVED lines=9> */
.L_x_12406:
[----:B----4-:R-:W4:Y:S02]  /*6bf0*/  LDG.E.U16 R2, [R2.64] ;  /* 0x0000002402027981 */ /* 0x010f24000c1e1500 */
[----:B----4-:R-:W-:-:S06]  /*6c00*/  HADD2.F32 R24, -RZ, R2.H0_H0 ;  /* 0x20000002ff187230 */ /* 0x010fcc0000004100 */
[----:B------:R-:W0:Y:S01]  /*6c10*/  F2I.S64.TRUNC R24, R24 ;  /* 0x0000001800187311 */ /* 0x000e22000020d900 */
[----:B------:R-:W-:Y:S05]  /*6c20*/  BRA `(.L_x_12363) ;  /* 0x00000ac000007947 */ /* 0x000fea0003800000 */
.L_x_12405:
[----:B----4-:R-:W4:Y:S02]  /*6c30*/  LDG.E.64 R2, [R2.64] ;  /* 0x0000002402027981 */ /* 0x010f24000c1e1b00 */
[----:B----4-:R0:W4:Y:S01]  /*6c40*/  F2I.S64.F64.TRUNC R24, R2 ;  /* 0x0000000200187311 */ /* 0x010122000030d900 */
[----:B------:R-:W-:Y:S05]  /*6c50*/  BRA `(.L_x_12363) ;  /* 0x00000a9000007947 */ /* 0x000fea0003800000 */
.L_x_12396:
        /* <DEDUP_REMOVED lines=13> */
.L_x_12409:
[----:B----4-:R-:W4:Y:S02]  /*6d30*/  LDG.E.64 R2, [R2.64] ;  /* 0x0000002402027981 */ /* 0x010f24000c1e1b00 */
[----:B----4-:R0:W4:Y:S01]  /*6d40*/  F2I.S64.F64.TRUNC R24, R2 ;  /* 0x0000000200187311 */ /* 0x010122000030d900 */
[----:B------:R-:W-:Y:S05]  /*6d50*/  BRA `(.L_x_12363) ;  /* 0x0000099000007947 */ /* 0x000fea0003800000 */
.L_x_12408:
        /* <DEDUP_REMOVED lines=27> */
.L_x_12411:
        /* <DEDUP_REMOVED lines=12> */
[----:B------:R0:W4:Y:S01]  /*6fd0*/  F2I.S64.TRUNC R24, R4 ;  /* 0x0000000400187311 */ /* 0x000122000020d900 */
[----:B------:R-:W-:Y:S05]  /*6fe0*/  BRA `(.L_x_12363) ;  /* 0x0000070000007947 */ /* 0x000fea0003800000 */
.L_x_12410:
[----:B----4-:R-:W4:Y:S02]  /*6ff0*/  LDG.E.U16 R24, [R2.64] ;  /* 0x0000002402187981 */ /* 0x010f24000c1e1500 */
[----:B----4-:R-:W-:-:S06]  /*7000*/  PRMT R24, RZ, 0x5410, R24 ;  /* 0x00005410ff187816 */ /* 0x010fcc0000000018 */
[----:B------:R-:W0:Y:S01]  /*7010*/  F2I.S64.TRUNC R24, R24 ;  /* 0x0000001800187311 */ /* 0x000e22000020d900 */
[----:B------:R-:W-:Y:S05]  /*7020*/  BRA `(.L_x_12363) ;  /* 0x000006c000007947 */ /* 0x000fea0003800000 */
.L_x_12407:
        /* <DEDUP_REMOVED lines=11> */
.L_x_12414:
        /* <DEDUP_REMOVED lines=21> */
.L_x_12418:
[----:B------:R-:W-:Y:S05]  /*7230*/  BSYNC B1 ;  /* 0x0000000000017941 */ /* 0x000fea0003800000 */
.L_x_12417:
[----:B------:R-:W-:Y:S01]  /*7240*/  IMAD.SHL.U32 R2, R2, 0x100000, RZ ;  /* 0x0010000002027824 */ /* 0x000fe200078e00ff */
[----:B------:R-:W-:-:S04]  /*7250*/  LEA R3, R0, 0x3b800000, 0x17 ;  /* 0x3b80000000037811 */ /* 0x000fc800078eb8ff */
[----:B------:R-:W-:Y:S02]  /*7260*/  LOP3.LUT R24, R3, R2, R24, 0xfe, !PT ;  /* 0x0000000203187212 */ /* 0x000fe400078efe18 */
.L_x_12416:
[----:B------:R-:W-:Y:S05]  /*7270*/  BSYNC B0 ;  /* 0x0000000000007941 */ /* 0x000fea0003800000 */
.L_x_12415:
[----:B------:R-:W0:Y:S01]  /*7280*/  F2I.S64.TRUNC R24, R24 ;  /* 0x0000001800187311 */ /* 0x000e22000020d900 */
[----:B------:R-:W-:Y:S05]  /*7290*/  BRA `(.L_x_12363) ;  /* 0x0000045000007947 */ /* 0x000fea0003800000 */
.L_x_12413:
        /* <DEDUP_REMOVED lines=21> */
.L_x_12422:
[----:B------:R-:W-:Y:S05]  /*73f0*/  BSYNC B1 ;  /* 0x0000000000017941 */ /* 0x000fea0003800000 */
.L_x_12421:
[----:B------:R-:W-:Y:S01]  /*7400*/  IMAD.SHL.U32 R2, R2, 0x200000, RZ ;  /* 0x0020000002027824 */ /* 0x000fe200078e00ff */
[----:B------:R-:W-:-:S04]  /*7410*/  LEA R3, R0, 0x37800000, 0x17 ;  /* 0x3780000000037811 */ /* 0x000fc800078eb8ff */
[----:B------:R-:W-:Y:S02]  /*7420*/  LOP3.LUT R24, R3, R2, R24, 0xfe, !PT ;  /* 0x0000000203187212 */ /* 0x000fe400078efe18 */
.L_x_12420:
[----:B------:R-:W-:Y:S05]  /*7430*/  BSYNC B0 ;  /* 0x0000000000007941 */ /* 0x000fea0003800000 */
.L_x_12419:
[----:B------:R-:W0:Y:S01]  /*7440*/  F2I.S64.TRUNC R24, R24 ;  /* 0x0000001800187311 */ /* 0x000e22000020d900 */
[----:B------:R-:W-:Y:S05]  /*7450*/  BRA `(.L_x_12363) ;  /* 0x0000029000007947 */ /* 0x000fea0003800000 */
.L_x_12412:
        /* <DEDUP_REMOVED lines=14> */
.L_x_12426:
[----:B------:R-:W-:Y:S05]  /*7540*/  BSYNC B0 ;  /* 0x0000000000007941 */ /* 0x000fea0003800000 */
.L_x_12425:
[----:B------:R-:W0:Y:S01]  /*7550*/  F2I.S64.TRUNC R24, R24 ;  /* 0x0000001800187311 */ /* 0x000e22000020d900 */
[----:B------:R-:W-:Y:S05]  /*7560*/  BRA `(.L_x_12363) ;  /* 0x0000018000007947 */ /* 0x000fea0003800000 */
.L_x_12400:
        /* <DEDUP_REMOVED lines=20> */
.L_x_12424:
[----:B------:R0:W5:Y:S01]  /*76b0*/  LDG.E.64 R24, [R2.64] ;  /* 0x0000002402187981 */ /* 0x000162000c1e1b00 */
[----:B------:R-:W-:Y:S05]  /*76c0*/  BRA `(.L_x_12363) ;  /* 0x0000002000007947 */ /* 0x000fea0003800000 */
.L_x_12423:
[----:B------:R0:W5:Y:S01]  /*76d0*/  LDG.E R24, [R2.64] ;  /* 0x0000002402187981 */ /* 0x000162000c1e1900 */
[----:B------:R-:W-:-:S03]  /*76e0*/  IMAD.MOV.U32 R25, RZ, RZ, RZ ;  /* 0x000000ffff197224 */ /* 0x000fc600078e00ff */
.L_x_12363:
[----:B------:R-:W-:Y:S05]  /*76f0*/  BSYNC B6 ;  /* 0x0000000000067941 */ /* 0x000fea0003800000 */
.L_x_12362:
[----:B------:R-:W4:Y:S01]  /*7700*/  S2R R35, SR_TID.X ;  /* 0x0000000000237919 */ /* 0x000f220000002100 */
[----:B0-----:R-:W0:Y:S01]  /*7710*/  LDC.U8 R2, c[0x0][0x190] ;  /* 0x00006400ff027b82 */ /* 0x001e220000000000 */
[----:B----45:R-:W-:Y:S01]  /*7720*/  ISETP.GT.U32.AND P3, PT, R16, 0x3f, PT ;  /* 0x0000003f1000780c */ /* 0x030fe20003f64070 */
[----:B------:R-:W-:Y:S01]  /*7730*/  BSSY B6, `(.L_x_12427) ;  /* 0x0000104000067945 */ /* 0x000fe20003800000 */
[----:B------:R-:W-:Y:S02]  /*7740*/  ISETP.GT.U32.AND P2, PT, R24, 0x3f, PT ;  /* 0x0000003f1800780c */ /* 0x000fe40003f44070 */
[----:B--2---:R-:W-:Y:S02]  /*7750*/  ISETP.GT.U32.AND P1, PT, R28, 0x3f, PT ;  /* 0x0000003f1c00780c */ /* 0x004fe40003f24070 */
[----:B---3--:R-:W-:-:S02]  /*7760*/  ISETP.GT.U32.AND P0, PT, R26, 0x3f, PT ;  /* 0x0000003f1a00780c */ /* 0x008fc40003f04070 */
[----:B------:R-:W-:Y:S02]  /*7770*/  SHF.L.U64.HI R7, R30, R28, R31 ;  /* 0x0000001c1e077219 */ /* 0x000fe4000001021f */
[----:B-1----:R-:W-:Y:S02]  /*7780*/  SHF.L.U64.HI R8, R32, R26, R33 ;  /* 0x0000001a20087219 */ /* 0x002fe40000010221 */
[----:B------:R-:W-:Y:S02]  /*7790*/  SHF.L.U32 R5, R22, R16, RZ ;  /* 0x0000001016057219 */ /* 0x000fe400000006ff */
[----:B------:R-:W-:Y:S02]  /*77a0*/  SHF.L.U64.HI R3, R18, R24, R19 ;  /* 0x0000001812037219 */ /* 0x000fe40000010213 */
[----:B------:R-:W-:Y:S02]  /*77b0*/  ISETP.GT.U32.AND.EX P3, PT, R17, RZ, PT, P3 ;  /* 0x000000ff1100720c */ /* 0x000fe40003f64130 */
[----:B------:R-:W-:-:S02]  /*77c0*/  ISETP.GT.U32.AND.EX P2, PT, R25, RZ, PT, P2 ;  /* 0x000000ff1900720c */ /* 0x000fc40003f44120 */
[----:B------:R-:W-:Y:S02]  /*77d0*/  SHF.L.U32 R30, R30, R28, RZ ;  /* 0x0000001c1e1e7219 */ /* 0x000fe400000006ff */
[----:B------:R-:W-:Y:S02]  /*77e0*/  ISETP.GE.AND P4, PT, R35, R34, PT ;  /* 0x000000222300720c */ /* 0x000fe40003f86270 */
[----:B------:R-:W-:Y:S02]  /*77f0*/  SHF.L.U32 R32, R32, R26, RZ ;  /* 0x0000001a20207219 */ /* 0x000fe400000006ff */
[----:B------:R-:W-:Y:S02]  /*7800*/  SHF.L.U64.HI R6, R22, R16, R23 ;  /* 0x0000001016067219 */ /* 0x000fe40000010217 */
[----:B------:R-:W-:Y:S02]  /*7810*/  SHF.L.U32 R0, R18, R24, RZ ;  /* 0x0000001812007219 */ /* 0x000fe400000006ff */
[----:B------:R-:W-:-:S02]  /*7820*/  ISETP.GT.U32.AND.EX P1, PT, R29, RZ, PT, P1 ;  /* 0x000000ff1d00720c */ /* 0x000fc40003f24110 */
[----:B------:R-:W-:Y:S02]  /*7830*/  ISETP.GT.U32.AND.EX P0, PT, R27, RZ, PT, P0 ;  /* 0x000000ff1b00720c */ /* 0x000fe40003f04100 */
[----:B------:R-:W-:Y:S02]  /*7840*/  SEL R18, R5, RZ, !P3 ;  /* 0x000000ff05127207 */ /* 0x000fe40005800000 */
[----:B------:R-:W-:Y:S02]  /*7850*/  SEL R17, R3, RZ, !P2 ;  /* 0x000000ff03117207 */ /* 0x000fe40005000000 */
[----:B------:R-:W-:Y:S02]  /*7860*/  SEL R22, R32, RZ, !P0 ;  /* 0x000000ff20167207 */ /* 0x000fe40004000000 */
[----:B------:R-:W-:Y:S02]  /*7870*/  SEL R23, R8, RZ, !P0 ;  /* 0x000000ff08177207 */ /* 0x000fe40004000000 */
[----:B------:R-:W-:-:S02]  /*7880*/  SEL R19, R6, RZ, !P3 ;  /* 0x000000ff06137207 */ /* 0x000fc40005800000 */
[----:B------:R-:W-:Y:S02]  /*7890*/  SEL R16, R0, RZ, !P2 ;  /* 0x000000ff00107207 */ /* 0x000fe40005000000 */
[----:B------:R-:W-:Y:S02]  /*78a0*/  SEL R3, R30, RZ, !P1 ;  /* 0x000000ff1e037207 */ /* 0x000fe40004800000 */
[----:B------:R-:W-:Y:S01]  /*78b0*/  SEL R5, R7, RZ, !P1 ;  /* 0x000000ff07057207 */ /* 0x000fe20004800000 */
[----:B------:R-:W-:Y:S05]  /*78c0*/  @P4 BRA `(.L_x_12428) ;  /* 0x00000ea000004947 */ /* 0x000fea0003800000 */
[----:B0-----:R-:W-:Y:S01]  /*78d0*/  IMAD R0, R36, 0x200, R35 ;  /* 0x0000020024007824 */ /* 0x001fe200078e0223 */
[----:B------:R-:W-:Y:S02]  /*78e0*/  PRMT R4, R2, 0x9910, RZ ;  /* 0x0000991002047816 */ /* 0x000fe400000000ff */
[----:B------:R-:W-:Y:S01]  /*78f0*/  IADD3 R35, R35, 0x80, RZ ;  /* 0x0000008023237810 */ /* 0x000fe20007ffe0ff */
[----:B------:R-:W-:Y:S02]  /*7900*/  IMAD R8, R0, c[0x0][0x194], RZ ;  /* 0x0000650000087a24 */ /* 0x000fe400078e02ff */
[----:B------:R-:W-:-:S02]  /*7910*/  IMAD.MOV.U32 R0, RZ, RZ, R4 ;  /* 0x000000ffff007224 */ /* 0x000fc400078e0004 */
        /* <DEDUP_REMOVED lines=15> */
.L_x_12432:
[----:B------:R0:W-:Y:S01]  /*7a10*/  STG.E.U8 [R8.64], R3 ;  /* 0x0000000308007986 */ /* 0x0001e2000c101124 */
[----:B------:R-:W-:Y:S05]  /*7a20*/  BRA `(.L_x_12428) ;  /* 0x00000d4000007947 */ /* 0x000fea0003800000 */
.L_x_12431:
        /* <DEDUP_REMOVED lines=8> */
.L_x_12435:
[----:B------:R0:W-:Y:S01]  /*7ab0*/  STG.E [R8.64], R3 ;  /* 0x0000000308007986 */ /* 0x0001e2000c101924 */
[----:B------:R-:W-:Y:S05]  /*7ac0*/  BRA `(.L_x_12428) ;  /* 0x00000ca000007947 */ /* 0x000fea0003800000 */
.L_x_12434:
[----:B------:R0:W-:Y:S01]  /*7ad0*/  STG.E.U16 [R8.64], R3 ;  /* 0x0000000308007986 */ /* 0x0001e2000c101524 */
[----:B------:R-:W-:Y:S05]  /*7ae0*/  BRA `(.L_x_12428) ;  /* 0x00000c8000007947 */ /* 0x000fea0003800000 */
.L_x_12430:
        /* <DEDUP_REMOVED lines=9> */
.L_x_12437:
[----:B------:R-:W0:Y:S02]  /*7b80*/  I2F.S64 R0, R4 ;  /* 0x0000000400007312 */ /* 0x000e240000301400 */
[----:B0-----:R-:W-:-:S05]  /*7b90*/  F2FP.PACK_AB R0, RZ, R0 ;  /* 0x00000000ff00723e */ /* 0x001fca00000000ff */
[----:B------:R0:W-:Y:S01]  /*7ba0*/  STG.E.U16 [R8.64], R0 ;  /* 0x0000000008007986 */ /* 0x0001e2000c101524 */
[----:B------:R-:W-:Y:S05]  /*7bb0*/  BRA `(.L_x_12428) ;  /* 0x00000bb000007947 */ /* 0x000fea0003800000 */
.L_x_12436:
        /* <DEDUP_REMOVED lines=10> */
.L_x_12439:
[----:B------:R-:W0:Y:S02]  /*7c60*/  I2F.S64 R4, R4 ;  /* 0x0000000400047312 */ /* 0x000e240000301400 */
[----:B0-----:R-:W-:-:S04]  /*7c70*/  F2FP.PACK_AB R3, RZ, R4 ;  /* 0x00000004ff03723e */ /* 0x001fc800000000ff */
[----:B------:R-:W-:-:S05]  /*7c80*/  PRMT R3, R3, 0x5410, RZ ;  /* 0x0000541003037816 */ /* 0x000fca00000000ff */
[----:B------:R0:W-:Y:S01]  /*7c90*/  STG.E [R8.64], R3 ;  /* 0x0000000308007986 */ /* 0x0001e2000c101924 */
[----:B------:R-:W-:Y:S05]  /*7ca0*/  BRA `(.L_x_12428) ;  /* 0x00000ac000007947 */ /* 0x000fea0003800000 */
.L_x_12438:
[----:B------:R-:W0:Y:S02]  /*7cb0*/  I2F.F64.S64 R4, R4 ;  /* 0x0000000400047312 */ /* 0x000e240000301c00 */
[----:B0-----:R0:W-:Y:S01]  /*7cc0*/  STG.E.64 [R8.64], R4 ;  /* 0x0000000408007986 */ /* 0x0011e2000c101b24 */
[----:B------:R-:W-:Y:S05]  /*7cd0*/  BRA `(.L_x_12428) ;  /* 0x00000a9000007947 */ /* 0x000fea0003800000 */
.L_x_12429:
        /* <DEDUP_REMOVED lines=13> */
.L_x_12442:
[----:B------:R-:W0:Y:S01]  /*7db0*/  I2F.F64.S64 R4, R4 ;  /* 0x0000000400047312 */ /* 0x000e220000301c00 */
[----:B------:R-:W-:-:S05]  /*7dc0*/  CS2R R6, SRZ ;  /* 0x0000000000067805 */ /* 0x000fca000001ff00 */
[----:B0-----:R0:W-:Y:S01]  /*7dd0*/  STG.E.128 [R8.64], R4 ;  /* 0x0000000408007986 */ /* 0x0011e2000c101d24 */
[----:B------:R-:W-:Y:S05]  /*7de0*/  BRA `(.L_x_12428) ;  /* 0x0000098000007947 */ /* 0x000fea0003800000 */
.L_x_12441:
        /* <DEDUP_REMOVED lines=21> */
.L_x_12446:
[----:B------:R-:W-:Y:S05]  /*7f40*/  BSYNC B0 ;  /* 0x0000000000007941 */ /* 0x000fea0003800000 */
.L_x_12445:
[----:B------:R-:W-:-:S05]  /*7f50*/  LOP3.LUT R7, R0, R7, RZ, 0xfc, !PT ;  /* 0x0000000700077212 */ /* 0x000fca00078efcff */
[----:B------:R0:W-:Y:S01]  /*7f60*/  STG.E.U8 [R8.64], R7 ;  /* 0x0000000708007986 */ /* 0x0001e2000c101124 */
[----:B------:R-:W-:Y:S05]  /*7f70*/  BRA `(.L_x_12428) ;  /* 0x000007f000007947 */ /* 0x000fea0003800000 */
.L_x_12444:
        /* <DEDUP_REMOVED lines=13> */
.L_x_12448:
[----:B------:R-:W-:Y:S01]  /*8050*/  IMAD.MOV.U32 R0, RZ, RZ, 0x7f ;  /* 0x0000007fff007424 */ /* 0x000fe200078e00ff */
[----:B------:R-:W-:-:S04]  /*8060*/  ISETP.GT.U32.AND P0, PT, R3, 0x7f800000, PT ;  /* 0x7f8000000300780c */ /* 0x000fc80003f04070 */
[----:B------:R-:W-:-:S04]  /*8070*/  SEL R0, R0, 0x7c, P0 ;  /* 0x0000007c00007807 */ /* 0x000fc80000000000 */
.L_x_12449:
[----:B------:R-:W-:Y:S05]  /*8080*/  BSYNC B0 ;  /* 0x0000000000007941 */ /* 0x000fea0003800000 */
.L_x_12447:
[----:B------:R-:W-:-:S04]  /*8090*/  LOP3.LUT R3, R5, 0x80000000, RZ, 0xc0, !PT ;  /* 0x8000000005037812 */ /* 0x000fc800078ec0ff */
[----:B------:R-:W-:-:S04]  /*80a0*/  SHF.R.U32.HI R3, RZ, 0x18, R3 ;  /* 0x00000018ff037819 */ /* 0x000fc80000011603 */
[----:B------:R-:W-:-:S05]  /*80b0*/  LOP3.LUT R3, R0, R3, RZ, 0xfc, !PT ;  /* 0x0000000300037212 */ /* 0x000fca00078efcff */
[----:B------:R0:W-:Y:S01]  /*80c0*/  STG.E.U8 [R8.64], R3 ;  /* 0x0000000308007986 */ /* 0x0001e2000c101124 */
[----:B------:R-:W-:Y:S05]  /*80d0*/  BRA `(.L_x_12428) ;  /* 0x0000069000007947 */ /* 0x000fea0003800000 */
.L_x_12443:
[----:B------:R-:W0:Y:S02]  /*80e0*/  I2F.S64 R0, R4 ;  /* 0x0000000400007312 */ /* 0x000e240000301400 */
[----:B0-----:R-:W-:-:S05]  /*80f0*/  F2FP.BF16.PACK_AB R0, RZ, R0 ;  /* 0x00000000ff00723e */ /* 0x001fca00000010ff */
[----:B------:R0:W-:Y:S01]  /*8100*/  STG.E.U16 [R8.64], R0 ;  /* 0x0000000008007986 */ /* 0x0001e2000c101524 */
[----:B------:R-:W-:Y:S05]  /*8110*/  BRA `(.L_x_12428) ;  /* 0x0000065000007947 */ /* 0x000fea0003800000 */
.L_x_12440:
        /* <DEDUP_REMOVED lines=10> */
.L_x_12452:
        /* <DEDUP_REMOVED lines=17> */
.L_x_12455:
[----:B------:R-:W-:-:S04]  /*82d0*/  LOP3.LUT R0, R5, 0x80000000, RZ, 0xc0, !PT ;  /* 0x8000000005007812 */ /* 0x000fc800078ec0ff */
[----:B------:R-:W-:-:S04]  /*82e0*/  SHF.R.U32.HI R0, RZ, 0x18, R0 ;  /* 0x00000018ff007819 */ /* 0x000fc80000011600 */
[----:B------:R-:W-:Y:S02]  /*82f0*/  LOP3.LUT R0, R3, R0, RZ, 0xfc, !PT ;  /* 0x0000000003007212 */ /* 0x000fe400078efcff */
.L_x_12454:
[----:B------:R-:W-:Y:S05]  /*8300*/  BSYNC B0 ;  /* 0x0000000000007941 */ /* 0x000fea0003800000 */
.L_x_12453:
[----:B------:R0:W-:Y:S01]  /*8310*/  STG.E.U8 [R8.64], R0 ;  /* 0x0000000008007986 */ /* 0x0001e2000c101124 */
[----:B------:R-:W-:Y:S05]  /*8320*/  BRA `(.L_x_12428) ;  /* 0x0000044000007947 */ /* 0x000fea0003800000 */
.L_x_12451:
        /* <DEDUP_REMOVED lines=17> */
.L_x_12458:
[----:B------:R-:W-:-:S04]  /*8440*/  LOP3.LUT R0, R5, 0x80000000, RZ, 0xc0, !PT ;  /* 0x8000000005007812 */ /* 0x000fc800078ec0ff */
[----:B------:R-:W-:-:S04]  /*8450*/  SHF.R.U32.HI R0, RZ, 0x18, R0 ;  /* 0x00000018ff007819 */ /* 0x000fc80000011600 */
[----:B------:R-:W-:Y:S02]  /*8460*/  LOP3.LUT R0, R3, R0, RZ, 0xfc, !PT ;  /* 0x0000000003007212 */ /* 0x000fe400078efcff */
.L_x_12457:
[----:B------:R-:W-:Y:S05]  /*8470*/  BSYNC B0 ;  /* 0x0000000000007941 */ /* 0x000fea0003800000 */
.L_x_12456:
[----:B------:R0:W-:Y:S01]  /*8480*/  STG.E.U8 [R8.64], R0 ;  /* 0x0000000008007986 */ /* 0x0001e2000c101124 */
[----:B------:R-:W-:Y:S05]  /*8490*/  BRA `(.L_x_12428) ;  /* 0x000002d000007947 */ /* 0x000fea0003800000 */
.L_x_12450:
        /* <DEDUP_REMOVED lines=22> */
.L_x_12433:
        /* <DEDUP_REMOVED lines=20> */
.L_x_12460:
[----:B------:R0:W-:Y:S01]  /*8740*/  STG.E.64 [R8.64], R4 ;  /* 0x0000000408007986 */ /* 0x0001e2000c101b24 */
[----:B------:R-:W-:Y:S05]  /*8750*/  BRA `(.L_x_12428) ;  /* 0x0000001000007947 */ /* 0x000fea0003800000 */
.L_x_12459:
[----:B------:R0:W-:Y:S02]  /*8760*/  STG.E [R8.64], R3 ;  /* 0x0000000308007986 */ /* 0x0001e4000c101924 */
.L_x_12428:
[----:B0-----:R-:W-:Y:S05]  /*8770*/  BSYNC B6 ;  /* 0x0000000000067941 */ /* 0x001fea0003800000 */
.L_x_12427:
        /* <DEDUP_REMOVED lines=21> */
.L_x_12466:
[----:B------:R0:W-:Y:S01]  /*88d0*/  STG.E.U8 [R8.64], R22 ;  /* 0x0000001608007986 */ /* 0x0001e2000c101124 */
[----:B------:R-:W-:Y:S05]  /*88e0*/  BRA `(.L_x_12468) ;  /* 0x00000d6000007947 */ /* 0x000fea0003800000 */
.L_x_12465:
        /* <DEDUP_REMOVED lines=8> */
.L_x_12470:
[----:B------:R0:W-:Y:S01]  /*8970*/  STG.E [R8.64], R22 ;  /* 0x0000001608007986 */ /* 0x0001e2000c101924 */
[----:B------:R-:W-:Y:S05]  /*8980*/  BRA `(.L_x_12468) ;  /* 0x00000cc000007947 */ /* 0x000fea0003800000 */
.L_x_12469:
[----:B------:R0:W-:Y:S01]  /*8990*/  STG.E.U16 [R8.64], R22 ;  /* 0x0000001608007986 */ /* 0x0001e2000c101524 */
[----:B------:R-:W-:Y:S05]  /*89a0*/  BRA `(.L_x_12468) ;  /* 0x00000ca000007947 */ /* 0x000fea0003800000 */
.L_x_12464:
        /* <DEDUP_REMOVED lines=9> */
.L_x_12472:
[----:B------:R-:W0:Y:S02]  /*8a40*/  I2F.S64 R0, R22 ;  /* 0x0000001600007312 */ /* 0x000e240000301400 */
[----:B0-----:R-:W-:-:S05]  /*8a50*/  F2FP.PACK_AB R0, RZ, R0 ;  /* 0x00000000ff00723e */ /* 0x001fca00000000ff */
[----:B------:R0:W-:Y:S01]  /*8a60*/  STG.E.U16 [R8.64], R0 ;  /* 0x0000000008007986 */ /* 0x0001e2000c101524 */
[----:B------:R-:W-:Y:S05]  /*8a70*/  BRA `(.L_x_12468) ;  /* 0x00000bd000007947 */ /* 0x000fea0003800000 */
.L_x_12471:
        /* <DEDUP_REMOVED lines=10> */
.L_x_12474:
[----:B------:R-:W0:Y:S02]  /*8b20*/  I2F.S64 R22, R22 ;  /* 0x0000001600167312 */ /* 0x000e240000301400 */
[----:B0-----:R-:W-:-:S04]  /*8b30*/  F2FP.PACK_AB R3, RZ, R22 ;  /* 0x00000016ff03723e */ /* 0x001fc800000000ff */
[----:B------:R-:W-:-:S05]  /*8b40*/  PRMT R3, R3, 0x5410, RZ ;  /* 0x0000541003037816 */ /* 0x000fca00000000ff */
[----:B------:R0:W-:Y:S01]  /*8b50*/  STG.E [R8.64], R3 ;  /* 0x0000000308007986 */ /* 0x0001e2000c101924 */
[----:B------:R-:W-:Y:S05]  /*8b60*/  BRA `(.L_x_12468) ;  /* 0x00000ae000007947 */ /* 0x000fea0003800000 */
.L_x_12473:
[----:B------:R-:W0:Y:S02]  /*8b70*/  I2F.F64.S64 R22, R22 ;  /* 0x0000001600167312 */ /* 0x000e240000301c00 */
[----:B0-----:R0:W-:Y:S01]  /*8b80*/  STG.E.64 [R8.64], R22 ;  /* 0x0000001608007986 */ /* 0x0011e2000c101b24 */
[----:B------:R-:W-:Y:S05]  /*8b90*/  BRA `(.L_x_12468) ;  /* 0x00000ab000007947 */ /* 0x000fea0003800000 */
.L_x_12463:
        /* <DEDUP_REMOVED lines=13> */
.L_x_12477:
[----:B------:R-:W0:Y:S01]  /*8c70*/  I2F.F64.S64 R4, R22 ;  /* 0x0000001600047312 */ /* 0x000e220000301c00 */
[----:B------:R-:W-:-:S05]  /*8c80*/  CS2R R6, SRZ ;  /* 0x0000000000067805 */ /* 0x000fca000001ff00 */
[----:B0-----:R0:W-:Y:S01]  /*8c90*/  STG.E.128 [R8.64], R4 ;  /* 0x0000000408007986 */ /* 0x0011e2000c101d24 */
[----:B------:R-:W-:Y:S05]  /*8ca0*/  BRA `(.L_x_12468) ;  /* 0x000009a000007947 */ /* 0x000fea0003800000 */
.L_x_12476:
        /* <DEDUP_REMOVED lines=21> */
.L_x_12481:
[----:B------:R-:W-:Y:S05]  /*8e00*/  BSYNC B0 ;  /* 0x0000000000007941 */ /* 0x000fea0003800000 */
.L_x_12480:
[----:B------:R-:W-:-:S05]  /*8e10*/  LOP3.LUT R5, R0, R5, RZ, 0xfc, !PT ;  /* 0x0000000500057212 */ /* 0x000fca00078efcff */
[----:B------:R0:W-:Y:S01]  /*8e20*/  STG.E.U8 [R8.64], R5 ;  /* 0x0000000508007986 */ /* 0x0001e2000c101124 */
[----:B------:R-:W-:Y:S05]  /*8e30*/  BRA `(.L_x_12468) ;  /* 0x0000081000007947 */ /* 0x000fea0003800000 */
.L_x_12479:
        /* <DEDUP_REMOVED lines=13> */
.L_x_12483:
[----:B------:R-:W-:Y:S01]  /*8f10*/  IMAD.MOV.U32 R0, RZ, RZ, 0x7f ;  /* 0x0000007fff007424 */ /* 0x000fe200078e00ff */
[----:B------:R-:W-:-:S04]  /*8f20*/  ISETP.GT.U32.AND P0, PT, R3, 0x7f800000, PT ;  /* 0x7f8000000300780c */ /* 0x000fc80003f04070 */
[----:B------:R-:W-:-:S04]  /*8f30*/  SEL R0, R0, 0x7c, P0 ;  /* 0x0000007c00007807 */ /* 0x000fc80000000000 */
.L_x_12484:
[----:B------:R-:W-:Y:S05]  /*8f40*/  BSYNC B0 ;  /* 0x0000000000007941 */ /* 0x000fea0003800000 */
.L_x_12482:
[----:B------:R-:W-:-:S04]  /*8f50*/  LOP3.LUT R3, R23, 0x80000000, RZ, 0xc0, !PT ;  /* 0x8000000017037812 */ /* 0x000fc800078ec0ff */
[----:B------:R-:W-:-:S04]  /*8f60*/  SHF.R.U32.HI R3, RZ, 0x18, R3 ;  /* 0x00000018ff037819 */ /* 0x000fc80000011603 */
[----:B------:R-:W-:-:S05]  /*8f70*/  LOP3.LUT R3, R0, R3, RZ, 0xfc, !PT ;  /* 0x0000000300037212 */ /* 0x000fca00078efcff */
[----:B------:R0:W-:Y:S01]  /*8f80*/  STG.E.U8 [R8.64], R3 ;  /* 0x0000000308007986 */ /* 0x0001e2000c101124 */
[----:B------:R-:W-:Y:S05]  /*8f90*/  BRA `(.L_x_12468) ;  /* 0x000006b000007947 */ /* 0x000fea0003800000 */
.L_x_12478:
[----:B------:R-:W0:Y:S02]  /*8fa0*/  I2F.S64 R0, R22 ;  /* 0x0000001600007312 */ /* 0x000e240000301400 */
[----:B0-----:R-:W-:-:S05]  /*8fb0*/  F2FP.BF16.PACK_AB R0, RZ, R0 ;  /* 0x00000000ff00723e */ /* 0x001fca00000010ff */
[----:B------:R0:W-:Y:S01]  /*8fc0*/  STG.E.U16 [R8.64], R0 ;  /* 0x0000000008007986 */ /* 0x0001e2000c101524 */
[----:B------:R-:W-:Y:S05]  /*8fd0*/  BRA `(.L_x_12468) ;  /* 0x0000067000007947 */ /* 0x000fea0003800000 */
.L_x_12475:
        /* <DEDUP_REMOVED lines=10> */
.L_x_12487:
        /* <DEDUP_REMOVED lines=17> */
.L_x_12490:
[----:B------:R-:W-:-:S04]  /*9190*/  LOP3.LUT R3, R23, 0x80000000, RZ, 0xc0, !PT ;  /* 0x8000000017037812 */ /* 0x000fc800078ec0ff */
[----:B------:R-:W-:-:S04]  /*91a0*/  SHF.R.U32.HI R3, RZ, 0x18, R3 ;  /* 0x00000018ff037819 */ /* 0x000fc80000011603 */
[----:B------:R-:W-:-:S04]  /*91b0*/  LOP3.LUT R0, R0, R3, RZ, 0xfc, !PT ;  /* 0x0000000300007212 */ /* 0x000fc800078efcff */
[----:B------:R-:W-:Y:S02]  /*91c0*/  PRMT R4, R0, 0x7610, R4 ;  /* 0x0000761000047816 */ /* 0x000fe40000000004 */
.L_x_12489:
[----:B------:R-:W-:Y:S05]  /*91d0*/  BSYNC B0 ;  /* 0x0000000000007941 */ /* 0x000fea0003800000 */
.L_x_12488:
[----:B------:R0:W-:Y:S01]  /*91e0*/  STG.E.U8 [R8.64], R4 ;  /* 0x0000000408007986 */ /* 0x0001e2000c101124 */
[----:B------:R-:W-:Y:S05]  /*91f0*/  BRA `(.L_x_12468) ;  /* 0x0000045000007947 */ /* 0x000fea0003800000 */
.L_x_12486:
        /* <DEDUP_REMOVED lines=17> */
.L_x_12493:
[----:B------:R-:W-:-:S04]  /*9310*/  LOP3.LUT R3, R23, 0x80000000, RZ, 0xc0, !PT ;  /* 0x8000000017037812 */ /* 0x000fc800078ec0ff */
[----:B------:R-:W-:-:S04]  /*9320*/  SHF.R.U32.HI R3, RZ, 0x18, R3 ;  /* 0x00000018ff037819 */ /* 0x000fc80000011603 */
[----:B------:R-:W-:-:S04]  /*9330*/  LOP3.LUT R0, R0, R3, RZ, 0xfc, !PT ;  /* 0x0000000300007212 */ /* 0x000fc800078efcff */
[----:B------:R-:W-:Y:S02]  /*9340*/  PRMT R4, R0, 0x7610, R4 ;  /* 0x0000761000047816 */ /* 0x000fe40000000004 */
.L_x_12492:
[----:B------:R-:W-:Y:S05]  /*9350*/  BSYNC B0 ;  /* 0x0000000000007941 */ /* 0x000fea0003800000 */
.L_x_12491:
[----:B------:R0:W-:Y:S01]  /*9360*/  STG.E.U8 [R8.64], R4 ;  /* 0x0000000408007986 */ /* 0x0001e2000c101124 */
[----:B------:R-:W-:Y:S05]  /*9370*/  BRA `(.L_x_12468) ;  /* 0x000002d000007947 */ /* 0x000fea0003800000 */
.L_x_12485:
        /* <DEDUP_REMOVED lines=22> */
.L_x_12467:
        /* <DEDUP_REMOVED lines=20> */
.L_x_12495:
[----:B------:R0:W-:Y:S01]  /*9620*/  STG.E.64 [R8.64], R22 ;  /* 0x0000001608007986 */ /* 0x0001e2000c101b24 */
[----:B------:R-:W-:Y:S05]  /*9630*/  BRA `(.L_x_12468) ;  /* 0x0000001000007947 */ /* 0x000fea0003800000 */
.L_x_12494:
[----:B------:R0:W-:Y:S02]  /*9640*/  STG.E [R8.64], R22 ;  /* 0x0000001608007986 */ /* 0x0001e4000c101924 */
.L_x_12468:
        /* <DEDUP_REMOVED lines=21> */
.L_x_12499:
[----:B------:R0:W-:Y:S01]  /*97a0*/  STG.E.U8 [R4.64], R18 ;  /* 0x0000001204007986 */ /* 0x0001e2000c101124 */
[----:B------:R-:W-:Y:S05]  /*97b0*/  BRA `(.L_x_12501) ;  /* 0x00000d4000007947 */ /* 0x000fea0003800000 */
.L_x_12498:
        /* <DEDUP_REMOVED lines=8> */
.L_x_12503:
[----:B------:R0:W-:Y:S01]  /*9840*/  STG.E [R4.64], R18 ;  /* 0x0000001204007986 */ /* 0x0001e2000c101924 */
[----:B------:R-:W-:Y:S05]  /*9850*/  BRA `(.L_x_12501) ;  /* 0x00000ca000007947 */ /* 0x000fea0003800000 */
.L_x_12502:
[----:B------:R0:W-:Y:S01]  /*9860*/  STG.E.U16 [R4.64], R18 ;  /* 0x0000001204007986 */ /* 0x0001e2000c101524 */
[----:B------:R-:W-:Y:S05]  /*9870*/  BRA `(.L_x_12501) ;  /* 0x00000c8000007947 */ /* 0x000fea0003800000 */
.L_x_12497:
        /* <DEDUP_REMOVED lines=9> */
.L_x_12505:
[----:B------:R-:W0:Y:S02]  /*9910*/  I2F.S64 R0, R18 ;  /* 0x0000001200007312 */ /* 0x000e240000301400 */
[----:B0-----:R-:W-:-:S05]  /*9920*/  F2FP.PACK_AB R0, RZ, R0 ;  /* 0x00000000ff00723e */ /* 0x001fca00000000ff */
[----:B------:R0:W-:Y:S01]  /*9930*/  STG.E.U16 [R4.64], R0 ;  /* 0x0000000004007986 */ /* 0x0001e2000c101524 */
[----:B------:R-:W-:Y:S05]  /*9940*/  BRA `(.L_x_12501) ;  /* 0x00000bb000007947 */ /* 0x000fea0003800000 */
.L_x_12504:
        /* <DEDUP_REMOVED lines=10> */
.L_x_12507:
[----:B------:R-:W0:Y:S02]  /*99f0*/  I2F.S64 R18, R18 ;  /* 0x0000001200127312 */ /* 0x000e240000301400 */
[----:B0-----:R-:W-:-:S04]  /*9a00*/  F2FP.PACK_AB R3, RZ, R18 ;  /* 0x00000012ff03723e */ /* 0x001fc800000000ff */
[----:B------:R-:W-:-:S05]  /*9a10*/  PRMT R3, R3, 0x5410, RZ ;  /* 0x0000541003037816 */ /* 0x000fca00000000ff */
[----:B------:R0:W-:Y:S01]  /*9a20*/  STG.E [R4.64], R3 ;  /* 0x0000000304007986 */ /* 0x0001e2000c101924 */
[----:B------:R-:W-:Y:S05]  /*9a30*/  BRA `(.L_x_12501) ;  /* 0x00000ac000007947 */ /* 0x000fea0003800000 */
.L_x_12506:
[----:B------:R-:W0:Y:S02]  /*9a40*/  I2F.F64.S64 R18, R18 ;  /* 0x0000001200127312 */ /* 0x000e240000301c00 */
[----:B0-----:R0:W-:Y:S01]  /*9a50*/  STG.E.64 [R4.64], R18 ;  /* 0x0000001204007986 */ /* 0x0011e2000c101b24 */
[----:B------:R-:W-:Y:S05]  /*9a60*/  BRA `(.L_x_12501) ;  /* 0x00000a9000007947 */ /* 0x000fea0003800000 */
.L_x_12496:
        /* <DEDUP_REMOVED lines=13> */
.L_x_12510:
[----:B------:R-:W0:Y:S01]  /*9b40*/  I2F.F64.S64 R8, R18 ;  /* 0x0000001200087312 */ /* 0x000e220000301c00 */
[----:B------:R-:W-:-:S05]  /*9b50*/  CS2R R10, SRZ ;  /* 0x00000000000a7805 */ /* 0x000fca000001ff00 */
[----:B0-----:R0:W-:Y:S01]  /*9b60*/  STG.E.128 [R4.64], R8 ;  /* 0x0000000804007986 */ /* 0x0011e2000c101d24 */
[----:B------:R-:W-:Y:S05]  /*9b70*/  BRA `(.L_x_12501) ;  /* 0x0000098000007947 */ /* 0x000fea0003800000 */
.L_x_12509:
        /* <DEDUP_REMOVED lines=21> */
.L_x_12514:
[----:B------:R-:W-:Y:S05]  /*9cd0*/  BSYNC B0 ;  /* 0x0000000000007941 */ /* 0x000fea0003800000 */
.L_x_12513:
[----:B------:R-:W-:-:S05]  /*9ce0*/  LOP3.LUT R7, R0, R7, RZ, 0xfc, !PT ;  /* 0x0000000700077212 */ /* 0x000fca00078efcff */
[----:B------:R0:W-:Y:S01]  /*9cf0*/  STG.E.U8 [R4.64], R7 ;  /* 0x0000000704007986 */ /* 0x0001e2000c101124 */
[----:B------:R-:W-:Y:S05]  /*9d00*/  BRA `(.L_x_12501) ;  /* 0x000007f000007947 */ /* 0x000fea0003800000 */
.L_x_12512:
        /* <DEDUP_REMOVED lines=13> */
.L_x_12516:
[----:B------:R-:W-:Y:S01]  /*9de0*/  IMAD.MOV.U32 R0, RZ, RZ, 0x7f ;  /* 0x0000007fff007424 */ /* 0x000fe200078e00ff */
[----:B------:R-:W-:-:S04]  /*9df0*/  ISETP.GT.U32.AND P0, PT, R3, 0x7f800000, PT ;  /* 0x7f8000000300780c */ /* 0x000fc80003f04070 */
[----:B------:R-:W-:-:S04]  /*9e00*/  SEL R0, R0, 0x7c, P0 ;  /* 0x0000007c00007807 */ /* 0x000fc80000000000 */
.L_x_12517:
[----:B------:R-:W-:Y:S05]  /*9e10*/  BSYNC B0 ;  /* 0x0000000000007941 */ /* 0x000fea0003800000 */
.L_x_12515:
[----:B------:R-:W-:-:S04]  /*9e20*/  LOP3.LUT R3, R19, 0x80000000, RZ, 0xc0, !PT ;  /* 0x8000000013037812 */ /* 0x000fc800078ec0ff */
[----:B------:R-:W-:-:S04]  /*9e30*/  SHF.R.U32.HI R3, RZ, 0x18, R3 ;  /* 0x00000018ff037819 */ /* 0x000fc80000011603 */
[----:B------:R-:W-:-:S05]  /*9e40*/  LOP3.LUT R3, R0, R3, RZ, 0xfc, !PT ;  /* 0x0000000300037212 */ /* 0x000fca00078efcff */
[----:B------:R0:W-:Y:S01]  /*9e50*/  STG.E.U8 [R4.64], R3 ;  /* 0x0000000304007986 */ /* 0x0001e2000c101124 */
[----:B------:R-:W-:Y:S05]  /*9e60*/  BRA `(.L_x_12501) ;  /* 0x0000069000007947 */ /* 0x000fea0003800000 */
.L_x_12511:
[----:B------:R-:W0:Y:S02]  /*9e70*/  I2F.S64 R0, R18 ;  /* 0x0000001200007312 */ /* 0x000e240000301400 */
[----:B0-----:R-:W-:-:S05]  /*9e80*/  F2FP.BF16.PACK_AB R0, RZ, R0 ;  /* 0x00000000ff00723e */ /* 0x001fca00000010ff */
[----:B------:R0:W-:Y:S01]  /*9e90*/  STG.E.U16 [R4.64], R0 ;  /* 0x0000000004007986 */ /* 0x0001e2000c101524 */
[----:B------:R-:W-:Y:S05]  /*9ea0*/  BRA `(.L_x_12501) ;  /* 0x0000065000007947 */ /* 0x000fea0003800000 */
.L_x_12508:
        /* <DEDUP_REMOVED lines=10> */
.L_x_12520:
        /* <DEDUP_REMOVED lines=17> */
.L_x_12523:
[----:B------:R-:W-:-:S04]  /*a060*/  LOP3.LUT R0, R19, 0x80000000, RZ, 0xc0, !PT ;  /* 0x8000000013007812 */ /* 0x000fc800078ec0ff */
[----:B------:R-:W-:-:S04]  /*a070*/  SHF.R.U32.HI R0, RZ, 0x18, R0 ;  /* 0x00000018ff007819 */ /* 0x000fc80000011600 */
[----:B------:R-:W-:Y:S02]  /*a080*/  LOP3.LUT R0, R3, R0, RZ, 0xfc, !PT ;  /* 0x0000000003007212 */ /* 0x000fe400078efcff */
.L_x_12522:
[----:B------:R-:W-:Y:S05]  /*a090*/  BSYNC B0 ;  /* 0x0000000000007941 */ /* 0x000fea0003800000 */
.L_x_12521:
[----:B------:R0:W-:Y:S01]  /*a0a0*/  STG.E.U8 [R4.64], R0 ;  /* 0x0000000004007986 */ /* 0x0001e2000c101124 */
[----:B------:R-:W-:Y:S05]  /*a0b0*/  BRA `(.L_x_12501) ;  /* 0x0000044000007947 */ /* 0x000fea0003800000 */
.L_x_12519:
        /* <DEDUP_REMOVED lines=17> */
.L_x_12526:
[----:B------:R-:W-:-:S04]  /*a1d0*/  LOP3.LUT R0, R19, 0x80000000, RZ, 0xc0, !PT ;  /* 0x8000000013007812 */ /* 0x000fc800078ec0ff */
[----:B------:R-:W-:-:S04]  /*a1e0*/  SHF.R.U32.HI R0, RZ, 0x18, R0 ;  /* 0x00000018ff007819 */ /* 0x000fc80000011600 */
[----:B------:R-:W-:Y:S02]  /*a1f0*/  LOP3.LUT R0, R3, R0, RZ, 0xfc, !PT ;  /* 0x0000000003007212 */ /* 0x000fe400078efcff */
.L_x_12525:
[----:B------:R-:W-:Y:S05]  /*a200*/  BSYNC B0 ;  /* 0x0000000000007941 */ /* 0x000fea0003800000 */
.L_x_12524:
[----:B------:R0:W-:Y:S01]  /*a210*/  STG.E.U8 [R4.64], R0 ;  /* 0x0000000004007986 */ /* 0x0001e2000c101124 */
[----:B------:R-:W-:Y:S05]  /*a220*/  BRA `(.L_x_12501) ;  /* 0x000002d000007947 */ /* 0x000fea0003800000 */
.L_x_12518:
        /* <DEDUP_REMOVED lines=22> */
.L_x_12500:
        /* <DEDUP_REMOVED lines=20> */
.L_x_12528:
[----:B------:R0:W-:Y:S01]  /*a4d0*/  STG.E.64 [R4.64], R18 ;  /* 0x0000001204007986 */ /* 0x0001e2000c101b24 */
[----:B------:R-:W-:Y:S05]  /*a4e0*/  BRA `(.L_x_12501) ;  /* 0x0000001000007947 */ /* 0x000fea0003800000 */
.L_x_12527:
[----:B------:R0:W-:Y:S02]  /*a4f0*/  STG.E [R4.64], R18 ;  /* 0x0000001204007986 */ /* 0x0001e4000c101924 */
.L_x_12501:
[----:B------:R-:W-:Y:S02]  /*a500*/  IADD3 R35, R35, 0x80, RZ ;  /* 0x0000008023237810 */ /* 0x000fe40007ffe0ff */
.L_x_12462:
[----:B------:R-:W-:Y:S05]  /*a510*/  BSYNC B6 ;  /* 0x0000000000067941 */ /* 0x000fea0003800000 */
.L_x_12461:
        /* <DEDUP_REMOVED lines=19> */
.L_x_12532:
[----:B------:R-:W-:Y:S01]  /*a650*/  STG.E.U8 [R4.64], R16 ;  /* 0x0000001004007986 */ /* 0x000fe2000c101124 */
[----:B------:R-:W-:Y:S05]  /*a660*/  EXIT ;  /* 0x000000000000794d */ /* 0x000fea0003800000 */
.L_x_12531:
        /* <DEDUP_REMOVED lines=8> */
.L_x_12535:
[----:B------:R-:W-:Y:S01]  /*a6f0*/  STG.E [R4.64], R16 ;  /* 0x0000001004007986 */ /* 0x000fe2000c101924 */
[----:B------:R-:W-:Y:S05]  /*a700*/  EXIT ;  /* 0x000000000000794d */ /* 0x000fea0003800000 */
.L_x_12534:
[----:B------:R-:W-:Y:S01]  /*a710*/  STG.E.U16 [R4.64], R16 ;  /* 0x0000001004007986 */ /* 0x000fe2000c101524 */
[----:B------:R-:W-:Y:S05]  /*a720*/  EXIT ;  /* 0x000000000000794d */ /* 0x000fea0003800000 */
.L_x_12530:
        /* <DEDUP_REMOVED lines=9> */
.L_x_12537:
[----:B------:R-:W0:Y:S02]  /*a7c0*/  I2F.S64 R0, R16 ;  /* 0x0000001000007312 */ /* 0x000e240000301400 */
[----:B0-----:R-:W-:-:S05]  /*a7d0*/  F2FP.PACK_AB R0, RZ, R0 ;  /* 0x00000000ff00723e */ /* 0x001fca00000000ff */
[----:B------:R-:W-:Y:S01]  /*a7e0*/  STG.E.U16 [R4.64], R0 ;  /* 0x0000000004007986 */ /* 0x000fe2000c101524 */
[----:B------:R-:W-:Y:S05]  /*a7f0*/  EXIT ;  /* 0x000000000000794d */ /* 0x000fea0003800000 */
.L_x_12536:
        /* <DEDUP_REMOVED lines=10> */
.L_x_12539:
[----:B------:R-:W0:Y:S02]  /*a8a0*/  I2F.S64 R16, R16 ;  /* 0x0000001000107312 */ /* 0x000e240000301400 */
[----:B0-----:R-:W-:-:S04]  /*a8b0*/  F2FP.PACK_AB R3, RZ, R16 ;  /* 0x00000010ff03723e */ /* 0x001fc800000000ff */
[----:B------:R-:W-:-:S05]  /*a8c0*/  PRMT R3, R3, 0x5410, RZ ;  /* 0x0000541003037816 */ /* 0x000fca00000000ff */
[----:B------:R-:W-:Y:S01]  /*a8d0*/  STG.E [R4.64], R3 ;  /* 0x0000000304007986 */ /* 0x000fe2000c101924 */
[----:B------:R-:W-:Y:S05]  /*a8e0*/  EXIT ;  /* 0x000000000000794d */ /* 0x000fea0003800000 */
.L_x_12538:
[----:B------:R-:W0:Y:S02]  /*a8f0*/  I2F.F64.S64 R16, R16 ;  /* 0x0000001000107312 */ /* 0x000e240000301c00 */
[----:B0-----:R-:W-:Y:S01]  /*a900*/  STG.E.64 [R4.64], R16 ;  /* 0x0000001004007986 */ /* 0x001fe2000c101b24 */
[----:B------:R-:W-:Y:S05]  /*a910*/  EXIT ;  /* 0x000000000000794d */ /* 0x000fea0003800000 */
.L_x_12529:
        /* <DEDUP_REMOVED lines=13> */
.L_x_12542:
[----:B------:R-:W0:Y:S01]  /*a9f0*/  I2F.F64.S64 R16, R16 ;  /* 0x0000001000107312 */ /* 0x000e220000301c00 */
[----:B------:R-:W-:-:S05]  /*aa00*/  CS2R R18, SRZ ;  /* 0x0000000000127805 */ /* 0x000fca000001ff00 */
[----:B0-----:R-:W-:Y:S01]  /*aa10*/  STG.E.128 [R4.64], R16 ;  /* 0x0000001004007986 */ /* 0x001fe2000c101d24 */
[----:B------:R-:W-:Y:S05]  /*aa20*/  EXIT ;  /* 0x000000000000794d */ /* 0x000fea0003800000 */
.L_x_12541:
        /* <DEDUP_REMOVED lines=21> */
.L_x_12546:
[----:B------:R-:W-:Y:S05]  /*ab80*/  BSYNC B0 ;  /* 0x0000000000007941 */ /* 0x000fea0003800000 */
.L_x_12545:
[----:B------:R-:W-:-:S05]  /*ab90*/  LOP3.LUT R3, R0, R3, RZ, 0xfc, !PT ;  /* 0x0000000300037212 */ /* 0x000fca00078efcff */
[----:B------:R-:W-:Y:S01]  /*aba0*/  STG.E.U8 [R4.64], R3 ;  /* 0x0000000304007986 */ /* 0x000fe2000c101124 */
[----:B------:R-:W-:Y:S05]  /*abb0*/  EXIT ;  /* 0x000000000000794d */ /* 0x000fea0003800000 */
.L_x_12544:
        /* <DEDUP_REMOVED lines=13> */
.L_x_12548:
[----:B------:R-:W-:Y:S01]  /*ac90*/  IMAD.MOV.U32 R0, RZ, RZ, 0x7f ;  /* 0x0000007fff007424 */ /* 0x000fe200078e00ff */
[----:B------:R-:W-:-:S04]  /*aca0*/  ISETP.GT.U32.AND P0, PT, R2, 0x7f800000, PT ;  /* 0x7f8000000200780c */ /* 0x000fc80003f04070 */
[----:B------:R-:W-:-:S04]  /*acb0*/  SEL R0, R0, 0x7c, P0 ;  /* 0x0000007c00007807 */ /* 0x000fc80000000000 */
.L_x_12549:
[----:B------:R-:W-:Y:S05]  /*acc0*/  BSYNC B0 ;  /* 0x0000000000007941 */ /* 0x000fea0003800000 */
.L_x_12547:
[----:B------:R-:W-:-:S04]  /*acd0*/  LOP3.LUT R2, R17, 0x80000000, RZ, 0xc0, !PT ;  /* 0x8000000011027812 */ /* 0x000fc800078ec0ff */
[----:B------:R-:W-:-:S04]  /*ace0*/  SHF.R.U32.HI R3, RZ, 0x18, R2 ;  /* 0x00000018ff037819 */ /* 0x000fc80000011602 */
[----:B------:R-:W-:-:S05]  /*acf0*/  LOP3.LUT R3, R0, R3, RZ, 0xfc, !PT ;  /* 0x0000000300037212 */ /* 0x000fca00078efcff */
[----:B------:R-:W-:Y:S01]  /*ad00*/  STG.E.U8 [R4.64], R3 ;  /* 0x0000000304007986 */ /* 0x000fe2000c101124 */
[----:B------:R-:W-:Y:S05]  /*ad10*/  EXIT ;  /* 0x000000000000794d */ /* 0x000fea0003800000 */
.L_x_12543:
[----:B------:R-:W0:Y:S02]  /*ad20*/  I2F.S64 R0, R16 ;  /* 0x0000001000007312 */ /* 0x000e240000301400 */
[----:B0-----:R-:W-:-:S05]  /*ad30*/  F2FP.BF16.PACK_AB R0, RZ, R0 ;  /* 0x00000000ff00723e */ /* 0x001fca00000010ff */
[----:B------:R-:W-:Y:S01]  /*ad40*/  STG.E.U16 [R4.64], R0 ;  /* 0x0000000004007986 */ /* 0x000fe2000c101524 */
[----:B------:R-:W-:Y:S05]  /*ad50*/  EXIT ;  /* 0x000000000000794d */ /* 0x000fea0003800000 */
.L_x_12540:
        /* <DEDUP_REMOVED lines=10> */
.L_x_12552:
        /* <DEDUP_REMOVED lines=17> */
.L_x_12555:
[----:B------:R-:W-:-:S04]  /*af10*/  LOP3.LUT R2, R17, 0x80000000, RZ, 0xc0, !PT ;  /* 0x8000000011027812 */ /* 0x000fc800078ec0ff */
[----:B------:R-:W-:-:S04]  /*af20*/  SHF.R.U32.HI R3, RZ, 0x18, R2 ;  /* 0x00000018ff037819 */ /* 0x000fc80000011602 */
[----:B------:R-:W-:-:S04]  /*af30*/  LOP3.LUT R0, R0, R3, RZ, 0xfc, !PT ;  /* 0x0000000300007212 */ /* 0x000fc800078efcff */
[----:B------:R-:W-:Y:S02]  /*af40*/  PRMT R2, R0, 0x7610, R2 ;  /* 0x0000761000027816 */ /* 0x000fe40000000002 */
.L_x_12554:
[----:B------:R-:W-:Y:S05]  /*af50*/  BSYNC B0 ;  /* 0x0000000000007941 */ /* 0x000fea0003800000 */
.L_x_12553:
[----:B------:R-:W-:Y:S01]  /*af60*/  STG.E.U8 [R4.64], R2 ;  /* 0x0000000204007986 */ /* 0x000fe2000c101124 */
[----:B------:R-:W-:Y:S05]  /*af70*/  EXIT ;  /* 0x000000000000794d */ /* 0x000fea0003800000 */
.L_x_12551:
        /* <DEDUP_REMOVED lines=17> */
.L_x_12558:
[----:B------:R-:W-:-:S04]  /*b090*/  LOP3.LUT R2, R17, 0x80000000, RZ, 0xc0, !PT ;  /* 0x8000000011027812 */ /* 0x000fc800078ec0ff */
[----:B------:R-:W-:-:S04]  /*b0a0*/  SHF.R.U32.HI R3, RZ, 0x18, R2 ;  /* 0x00000018ff037819 */ /* 0x000fc80000011602 */
[----:B------:R-:W-:-:S04]  /*b0b0*/  LOP3.LUT R0, R0, R3, RZ, 0xfc, !PT ;  /* 0x0000000300007212 */ /* 0x000fc800078efcff */
[----:B------:R-:W-:Y:S02]  /*b0c0*/  PRMT R2, R0, 0x7610, R2 ;  /* 0x0000761000027816 */ /* 0x000fe40000000002 */
.L_x_12557:
[----:B------:R-:W-:Y:S05]  /*b0d0*/  BSYNC B0 ;  /* 0x0000000000007941 */ /* 0x000fea0003800000 */
.L_x_12556:
[----:B------:R-:W-:Y:S01]  /*b0e0*/  STG.E.U8 [R4.64], R2 ;  /* 0x0000000204007986 */ /* 0x000fe2000c101124 */
[----:B------:R-:W-:Y:S05]  /*b0f0*/  EXIT ;  /* 0x000000000000794d */ /* 0x000fea0003800000 */
.L_x_12550:
        /* <DEDUP_REMOVED lines=22> */
.L_x_12533:
        /* <DEDUP_REMOVED lines=20> */
.L_x_12560:
[----:B------:R-:W-:Y:S01]  /*b3a0*/  STG.E.64 [R4.64], R16 ;  /* 0x0000001004007986 */ /* 0x000fe2000c101b24 */
[----:B------:R-:W-:Y:S05]  /*b3b0*/  EXIT ;  /* 0x000000000000794d */ /* 0x000fea0003800000 */
.L_x_12559:
[----:B------:R-:W-:Y:S01]  /*b3c0*/  STG.E [R4.64], R16 ;  /* 0x0000001004007986 */ /* 0x000fe2000c101924 */
[----:B------:R-:W-:Y:S05]  /*b3d0*/  EXIT ;  /* 0x000000000000794d */ /* 0x000fea0003800000 */
.L_x_12561:
        /* <DEDUP_REMOVED lines=10> */
.L_x_19747:


//--------------------- .text._ZN2at6native18elementwise_kernelILi128ELi2EZNS0_22gpu_kernel_impl_nocastINS0_13BinaryFunctorIlllZZZNS0_18lshift_kernel_cudaERNS_18TensorIteratorBaseEENKUlvE_clEvENKUlvE2_clEvEUlllE_EEEEvS5_RKT_EUliE_EEviT1_ --------------------------
	.section	.text._ZN2at6native18elementwise_kernelILi128ELi2EZNS0_22gpu_kernel_impl_nocastINS0_13BinaryFunctorIlllZZZNS0_18lshift_kernel_cudaERNS_18TensorIteratorBaseEENKUlvE_clEvENKUlvE2_clEvEUlllE_EEEEvS5_RKT_EUliE_EEviT1_,"ax",@progbits
	.sectioninfo	@"SHI_REGISTERS=14"
	.align	128
        .global         _ZN2at6native18elementwise_kernelILi128ELi2EZNS0_22gpu_kernel_impl_nocastINS0_13BinaryFunctorIlllZZZNS0_18lshift_kernel_cudaERNS_18TensorIteratorBaseEENKUlvE_clEvENKUlvE2_clEvEUlllE_EEEEvS5_RKT_EUliE_EEviT1_
        .type           _ZN2at6native18elementwise_kernelILi128ELi2EZNS0_22gpu_kernel_impl_nocastINS0_13BinaryFunctorIlllZZZNS0_18lshift_kernel_cudaERNS_18TensorIteratorBaseEENKUlvE_clEvENKUlvE2_clEvEUlllE_EEEEvS5_RKT_EUliE_EEviT1_,@function
        .size           _ZN2at6native18elementwise_kernelILi128ELi2EZNS0_22gpu_kernel_impl_nocastINS0_13BinaryFunctorIlllZZZNS0_18lshift_kernel_cudaERNS_18TensorIteratorBaseEENKUlvE_clEvENKUlvE2_clEvEUlllE_EEEEvS5_RKT_EUliE_EEviT1_,(.L_x_19748 - _ZN2at6native18elementwise_kernelILi128ELi2EZNS0_22gpu_kernel_impl_nocastINS0_13BinaryFunctorIlllZZZNS0_18lshift_kernel_cudaERNS_18TensorIteratorBaseEENKUlvE_clEvENKUlvE2_clEvEUlllE_EEEEvS5_RKT_EUliE_EEviT1_)
        .other          _ZN2at6native18elementwise_kernelILi128ELi2EZNS0_22gpu_kernel_impl_nocastINS0_13BinaryFunctorIlllZZZNS0_18lshift_kernel_cudaERNS_18TensorIteratorBaseEENKUlvE_clEvENKUlvE2_clEvEUlllE_EEEEvS5_RKT_EUliE_EEviT1_,@"STO_CUDA_ENTRY STV_DEFAULT"
_ZN2at6native18elementwise_kernelILi128ELi2EZNS0_22gpu_kernel_impl_nocastINS0_13BinaryFunctorIlllZZZNS0_18lshift_kernel_cudaERNS_18TensorIteratorBaseEENKUlvE_clEvENKUlvE2_clEvEUlllE_EEEEvS5_RKT_EUliE_EEviT1_:
.text._ZN2at6native18elementwise_kernelILi128ELi2EZNS0_22gpu_kernel_impl_nocastINS0_13BinaryFunctorIlllZZZNS0_18lshift_kernel_cudaERNS_18TensorIteratorBaseEENKUlvE_clEvENKUlvE2_clEvEUlllE_EEEEvS5_RKT_EUliE_EEviT1_:
        /* <DEDUP_REMOVED lines=262> */
.L_x_12564:
[----:B------:R-:W-:Y:S02]  /*1060*/  IADD3 R4, P1, R4, c[0x0][0x3d8], RZ ;  /* 0x0000f60004047a10 */ /* 0x000fe40007f3e0ff */
[----:B------:R-:W-:Y:S02]  /*1070*/  IADD3 R6, P0, R3, c[0x0][0x3d0], RZ ;  /* 0x0000f40003067a10 */ /* 0x000fe40007f1e0ff */
[----:B------:R-:W-:Y:S02]  /*1080*/  IADD3.X R5, RZ, c[0x0][0x3dc], RZ, P1, !PT ;  /* 0x0000f700ff057a10 */ /* 0x000fe40000ffe4ff */
[----:B------:R-:W-:-:S04]  /*1090*/  IADD3.X R7, RZ, c[0x0][0x3d4], RZ, P0, !PT ;  /* 0x0000f500ff077a10 */ /* 0x000fc800007fe4ff */
[----:B------:R-:W2:Y:S04]  /*10a0*/  LDG.E.64 R4, [R4.64] ;  /* 0x0000000404047981 */ /* 0x000ea8000c1e1b00 */
[----:B------:R-:W3:Y:S01]  /*10b0*/  LDG.E.64 R6, [R6.64] ;  /* 0x0000000406067981 */ /* 0x000ee2000c1e1b00 */
[----:B------:R-:W-:Y:S02]  /*10c0*/  IADD3 R8, P1, R2, c[0x0][0x3c8], RZ ;  /* 0x0000f20002087a10 */ /* 0x000fe40007f3e0ff */
[----:B------:R-:W-:Y:S02]  /*10d0*/  IADD3 R11, R0, 0x80, RZ ;  /* 0x00000080000b7810 */ /* 0x000fe40007ffe0ff */
[----:B------:R-:W-:Y:S02]  /*10e0*/  IADD3.X R9, RZ, c[0x0][0x3cc], RZ, P1, !PT ;  /* 0x0000f300ff097a10 */ /* 0x000fe40000ffe4ff */
[----:B--2---:R-:W-:-:S02]  /*10f0*/  ISETP.GT.U32.AND P0, PT, R4, 0x3f, PT ;  /* 0x0000003f0400780c */ /* 0x004fc40003f04070 */
[CC--:B---3--:R-:W-:Y:S02]  /*1100*/  SHF.L.U32 R2, R6.reuse, R4.reuse, RZ ;  /* 0x0000000406027219 */ /* 0x0c8fe400000006ff */
[----:B------:R-:W-:Y:S02]  /*1110*/  ISETP.GT.U32.AND.EX P0, PT, R5, RZ, PT, P0 ;  /* 0x000000ff0500720c */ /* 0x000fe40003f04100 */
[----:B------:R-:W-:Y:S02]  /*1120*/  SHF.L.U64.HI R3, R6, R4, R7 ;  /* 0x0000000406037219 */ /* 0x000fe40000010207 */
[----:B------:R-:W-:Y:S02]  /*1130*/  SEL R2, R2, RZ, !P0 ;  /* 0x000000ff02027207 */ /* 0x000fe40004000000 */
[----:B------:R-:W-:-:S05]  /*1140*/  SEL R3, R3, RZ, !P0 ;  /* 0x000000ff03037207 */ /* 0x000fca0004000000 */
[----:B------:R0:W-:Y:S02]  /*1150*/  STG.E.64 [R8.64], R2 ;  /* 0x0000000208007986 */ /* 0x0001e4000c101b04 */
.L_x_12563:
[----:B------:R-:W-:Y:S05]  /*1160*/  BSYNC B0 ;  /* 0x0000000000007941 */ /* 0x000fea0003800000 */
.L_x_12562:
        /* <DEDUP_REMOVED lines=255> */
.L_x_12565:
[----:B------:R-:W-:Y:S02]  /*2160*/  IADD3 R6, P1, R3, c[0x0][0x3d8], RZ ;  /* 0x0000f60003067a10 */ /* 0x000fe40007f3e0ff */
[----:B------:R-:W-:Y:S02]  /*2170*/  IADD3 R4, P0, R2, c[0x0][0x3d0], RZ ;  /* 0x0000f40002047a10 */ /* 0x000fe40007f1e0ff */
[----:B------:R-:W-:Y:S02]  /*2180*/  IADD3.X R7, RZ, c[0x0][0x3dc], RZ, P1, !PT ;  /* 0x0000f700ff077a10 */ /* 0x000fe40000ffe4ff */
[----:B------:R-:W-:-:S03]  /*2190*/  IADD3.X R5, RZ, c[0x0][0x3d4], RZ, P0, !PT ;  /* 0x0000f500ff057a10 */ /* 0x000fc600007fe4ff */
[----:B------:R-:W2:Y:S04]  /*21a0*/  LDG.E.64 R2, [R6.64] ;  /* 0x0000000406027981 */ /* 0x000ea8000c1e1b00 */
[----:B------:R-:W3:Y:S01]  /*21b0*/  LDG.E.64 R4, [R4.64] ;  /* 0x0000000404047981 */ /* 0x000ee2000c1e1b00 */
[----:B------:R-:W-:-:S04]  /*21c0*/  IADD3 R8, P1, R0, c[0x0][0x3c8], RZ ;  /* 0x0000f20000087a10 */ /* 0x000fc80007f3e0ff */
[----:B------:R-:W-:Y:S02]  /*21d0*/  IADD3.X R9, RZ, c[0x0][0x3cc], RZ, P1, !PT ;  /* 0x0000f300ff097a10 */ /* 0x000fe40000ffe4ff */
[----:B--2---:R-:W-:-:S04]  /*21e0*/  ISETP.GT.U32.AND P0, PT, R2, 0x3f, PT ;  /* 0x0000003f0200780c */ /* 0x004fc80003f04070 */
[----:B------:R-:W-:Y:S02]  /*21f0*/  ISETP.GT.U32.AND.EX P0, PT, R3, RZ, PT, P0 ;  /* 0x000000ff0300720c */ /* 0x000fe40003f04100 */
[CC--:B---3--:R-:W-:Y:S02]  /*2200*/  SHF.L.U32 R0, R4.reuse, R2.reuse, RZ ;  /* 0x0000000204007219 */ /* 0x0c8fe400000006ff */
[----:B------:R-:W-:Y:S02]  /*2210*/  SHF.L.U64.HI R3, R4, R2, R5 ;  /* 0x0000000204037219 */ /* 0x000fe40000010205 */
[----:B------:R-:W-:Y:S02]  /*2220*/  SEL R2, R0, RZ, !P0 ;  /* 0x000000ff00027207 */ /* 0x000fe40004000000 */
[----:B------:R-:W-:-:S05]  /*2230*/  SEL R3, R3, RZ, !P0 ;  /* 0x000000ff03037207 */ /* 0x000fca0004000000 */
[----:B------:R-:W-:Y:S01]  /*2240*/  STG.E.64 [R8.64], R2 ;  /* 0x0000000208007986 */ /* 0x000fe2000c101b04 */
[----:B------:R-:W-:Y:S05]  /*2250*/  EXIT ;  /* 0x000000000000794d */ /* 0x000fea0003800000 */
.L_x_12566:
        /* <DEDUP_REMOVED lines=10> */
.L_x_19748:


//--------------------- .text._ZN2at6native27unrolled_elementwise_kernelINS0_13BinaryFunctorIlllZZZNS0_18lshift_kernel_cudaERNS_18TensorIteratorBaseEENKUlvE_clEvENKUlvE2_clEvEUlllE_EESt5arrayIPcLm3EELi4E23TrivialOffsetCalculatorILi2EjESC_ILi1EjENS0_6memory15LoadWithoutCastENSF_16StoreWithoutCastEEEviT_T0_T2_T3_T4_T5_ --------------------------
	.section	.text._ZN2at6native27unrolled_elementwise_kernelINS0_13BinaryFunctorIlllZZZNS0_18lshift_kernel_cudaERNS_18TensorIteratorBaseEENKUlvE_clEvENKUlvE2_clEvEUlllE_EESt5arrayIPcLm3EELi4E23TrivialOffsetCalculatorILi2EjESC_ILi1EjENS0_6memory15LoadWithoutCastENSF_16StoreWithoutCastEEEviT_T0_T2_T3_T4_T5_,"ax",@progbits
	.sectioninfo	@"SHI_REGISTERS=32"
	.align	128
        .global         _ZN2at6native27unrolled_elementwise_kernelINS0_13BinaryFunctorIlllZZZNS0_18lshift_kernel_cudaERNS_18TensorIteratorBaseEENKUlvE_clEvENKUlvE2_clEvEUlllE_EESt5arrayIPcLm3EELi4E23TrivialOffsetCalculatorILi2EjESC_ILi1EjENS0_6memory15LoadWithoutCastENSF_16StoreWithoutCastEEEviT_T0_T2_T3_T4_T5_
        .type           _ZN2at6native27unrolled_elementwise_kernelINS0_13BinaryFunctorIlllZZZNS0_18lshift_kernel_cudaERNS_18TensorIteratorBaseEENKUlvE_clEvENKUlvE2_clEvEUlllE_EESt5arrayIPcLm3EELi4E23TrivialOffsetCalculatorILi2EjESC_ILi1EjENS0_6memory15LoadWithoutCastENSF_16StoreWithoutCastEEEviT_T0_T2_T3_T4_T5_,@function
        .size           _ZN2at6native27unrolled_elementwise_kernelINS0_13BinaryFunctorIlllZZZNS0_18lshift_kernel_cudaERNS_18TensorIteratorBaseEENKUlvE_clEvENKUlvE2_clEvEUlllE_EESt5arrayIPcLm3EELi4E23TrivialOffsetCalculatorILi2EjESC_ILi1EjENS0_6memory15LoadWithoutCastENSF_16StoreWithoutCastEEEviT_T0_T2_T3_T4_T5_,(.L_x_19749 - _ZN2at6native27unrolled_elementwise_kernelINS0_13BinaryFunctorIlllZZZNS0_18lshift_kernel_cudaERNS_18TensorIteratorBaseEENKUlvE_clEvENKUlvE2_clEvEUlllE_EESt5arrayIPcLm3EELi4E23TrivialOffsetCalculatorILi2EjESC_ILi1EjENS0_6memory15LoadWithoutCastENSF_16StoreWithoutCastEEEviT_T0_T2_T3_T4_T5_)
        .other          _ZN2at6native27unrolled_elementwise_kernelINS0_13BinaryFunctorIlllZZZNS0_18lshift_kernel_cudaERNS_18TensorIteratorBaseEENKUlvE_clEvENKUlvE2_clEvEUlllE_EESt5arrayIPcLm3EELi4E23TrivialOffsetCalculatorILi2EjESC_ILi1EjENS0_6memory15LoadWithoutCastENSF_16StoreWithoutCastEEEviT_T0_T2_T3_T4_T5_,@"STO_CUDA_ENTRY STV_DEFAULT"
_ZN2at6native27unrolled_elementwise_kernelINS0_13BinaryFunctorIlllZZZNS0_18lshift_kernel_cudaERNS_18TensorIteratorBaseEENKUlvE_clEvENKUlvE2_clEvEUlllE_EESt5arrayIPcLm3EELi4E23TrivialOffsetCalculatorILi2EjESC_ILi1EjENS0_6memory15LoadWithoutCastENSF_16StoreWithoutCastEEEviT_T0_T2_T3_T4_T5_:
.text._ZN2at6native27unrolled_elementwise_kernelINS0_13BinaryFunctorIlllZZZNS0_18lshift_kernel_cudaERNS_18TensorIteratorBaseEENKUlvE_clEvENKUlvE2_clEvEUlllE_EESt5arrayIPcLm3EELi4E23TrivialOffsetCalculatorILi2EjESC_ILi1EjENS0_6memory15LoadWithoutCastENSF_16StoreWithoutCastEEEviT_T0_T2_T3_T4_T5_:
[----:B------:R-:W-:Y:S02]  /*0000*/  IMAD.MOV.U32 R1, RZ, RZ, c[0x0][0x28] ;  /* 0x00000a00ff017624 */ /* 0x000fe400078e00ff */
[----:B------:R-:W0:Y:S01]  /*0010*/  S2R R0, SR_CTAID.X ;  /* 0x0000000000007919 */ /* 0x000e220000002500 */
[----:B------:R-:W-:Y:S01]  /*0020*/  IMAD.MOV.U32 R3, RZ, RZ, -0x200 ;  /* 0xfffffe00ff037424 */ /* 0x000fe200078e00ff */
[----:B------:R-:W-:Y:S01]  /*0030*/  CS2R R16, SRZ ;  /* 0x0000000000107805 */ /* 0x000fe2000001ff00 */
[----:B------:R-:W-:Y:S01]  /*0040*/  CS2R R14, SRZ ;  /* 0x00000000000e7805 */ /* 0x000fe2000001ff00 */
[----:B------:R-:W1:Y:S01]  /*0050*/  S2R R19, SR_TID.X ;  /* 0x0000000000137919 */ /* 0x000e620000002100 */
[----:B------:R-:W-:Y:S01]  /*0060*/  ULDC.64 UR4, c[0x0][0x118] ;  /* 0x0000460000047ab9 */ /* 0x000fe20000000a00 */
[----:B------:R-:W-:Y:S01]  /*0070*/  CS2R R6, SRZ ;  /* 0x0000000000067805 */ /* 0x000fe2000001ff00 */
        /* <DEDUP_REMOVED lines=8> */
[----:B------:R-:W-:-:S03]  /*0100*/  CS2R R12, SRZ ;  /* 0x00000000000c7805 */ /* 0x000fc6000001ff00 */
[----:B------:R-:W-:Y:S01]  /*0110*/  @!P2 IMAD.WIDE.U32 R20, R20, R21, c[0x0][0x178] ;  /* 0x00005e001414a625 */ /* 0x000fe200078e0015 */
[----:B------:R0:W2:Y:S04]  /*0120*/  @!P2 LDG.E.64 R16, [R4.64] ;  /* 0x000000040410a981 */ /* 0x0000a8000c1e1b00 */
[----:B------:R1:W2:Y:S03]  /*0130*/  @!P2 LDG.E.64 R14, [R20.64] ;  /* 0x00000004140ea981 */ /* 0x0002a6000c1e1b00 */
[----:B------:R-:W-:Y:S01]  /*0140*/  @!P0 IMAD R24, R0, 0x200, R3 ;  /* 0x0000020000188824 */ /* 0x000fe200078e0203 */
[----:B------:R-:W-:Y:S01]  /*0150*/  @!P0 IADD3 R3, R3, 0x80, RZ ;  /* 0x0000008003038810 */ /* 0x000fe20007ffe0ff */
[----:B------:R-:W-:-:S03]  /*0160*/  @!P0 IMAD.MOV.U32 R25, RZ, RZ, 0x8 ;  /* 0x00000008ff198424 */ /* 0x000fc600078e00ff */
[----:B------:R-:W-:Y:S01]  /*0170*/  ISETP.GE.AND P1, PT, R3, R18, PT ;  /* 0x000000120300720c */ /* 0x000fe20003f26270 */
[----:B------:R-:W-:-:S04]  /*0180*/  @!P0 IMAD.WIDE.U32 R22, R24, R25, c[0x0][0x170] ;  /* 0x00005c0018168625 */ /* 0x000fc800078e0019 */
[----:B------:R-:W-:Y:S01]  /*0190*/  @!P0 IMAD.WIDE.U32 R24, R24, R25, c[0x0][0x178] ;  /* 0x00005e0018188625 */ /* 0x000fe200078e0019 */
[----:B------:R3:W4:Y:S04]  /*01a0*/  @!P0 LDG.E.64 R6, [R22.64] ;  /* 0x0000000416068981 */ /* 0x000728000c1e1b00 */
[----:B------:R0:W4:Y:S03]  /*01b0*/  @!P0 LDG.E.64 R12, [R24.64] ;  /* 0x00000004180c8981 */ /* 0x000126000c1e1b00 */
[----:B------:R-:W-:Y:S02]  /*01c0*/  @!P1 IMAD R26, R0, 0x200, R3 ;  /* 0x00000200001a9824 */ /* 0x000fe400078e0203 */
[----:B------:R-:W-:Y:S01]  /*01d0*/  @!P1 IMAD.MOV.U32 R27, RZ, RZ, 0x8 ;  /* 0x00000008ff1b9424 */ /* 0x000fe200078e00ff */
[----:B------:R-:W-:Y:S01]  /*01e0*/  CS2R R10, SRZ ;  /* 0x00000000000a7805 */ /* 0x000fe2000001ff00 */
[----:B------:R-:W-:-:S02]  /*01f0*/  CS2R R8, SRZ ;  /* 0x0000000000087805 */ /* 0x000fc4000001ff00 */
[----:B------:R-:W-:-:S04]  /*0200*/  @!P1 IMAD.WIDE.U32 R28, R26, R27, c[0x0][0x178] ;  /* 0x00005e001a1c9625 */ /* 0x000fc800078e001b */
[----:B------:R-:W-:Y:S01]  /*0210*/  @!P1 IMAD.WIDE.U32 R26, R26, R27, c[0x0][0x170] ;  /* 0x00005c001a1a9625 */ /* 0x000fe200078e001b */
[----:B------:R-:W4:Y:S04]  /*0220*/  @!P1 LDG.E.64 R10, [R28.64] ;  /* 0x000000041c0a9981 */ /* 0x000f28000c1e1b00 */
[----:B------:R-:W4:Y:S01]  /*0230*/  @!P1 LDG.E.64 R8, [R26.64] ;  /* 0x000000041a089981 */ /* 0x000f22000c1e1b00 */
[----:B------:R-:W-:-:S04]  /*0240*/  @!P1 IADD3 R3, R3, 0x80, RZ ;  /* 0x0000008003039810 */ /* 0x000fc80007ffe0ff */
[----:B------:R-:W-:Y:S01]  /*0250*/  ISETP.GE.AND P0, PT, R3, R18, PT ;  /* 0x000000120300720c */ /* 0x000fe20003f06270 */
[----:B0-----:R-:W-:-:S12]  /*0260*/  CS2R R4, SRZ ;  /* 0x0000000000047805 */ /* 0x001fd8000001ff00 */
[----:B-1----:R-:W-:Y:S02]  /*0270*/  @!P0 IMAD R20, R0, 0x200, R3 ;  /* 0x0000020000148824 */ /* 0x002fe400078e0203 */
[----:B------:R-:W-:Y:S01]  /*0280*/  @!P0 IMAD.MOV.U32 R21, RZ, RZ, 0x8 ;  /* 0x00000008ff158424 */ /* 0x000fe200078e00ff */
[----:B------:R-:W-:-:S03]  /*0290*/  CS2R R2, SRZ ;  /* 0x0000000000027805 */ /* 0x000fc6000001ff00 */
[----:B---3--:R-:W-:-:S04]  /*02a0*/  @!P0 IMAD.WIDE.U32 R22, R20, R21, c[0x0][0x178] ;  /* 0x00005e0014168625 */ /* 0x008fc800078e0015 */
[----:B------:R-:W-:Y:S01]  /*02b0*/  @!P0 IMAD.WIDE.U32 R24, R20, R21, c[0x0][0x170] ;  /* 0x00005c0014188625 */ /* 0x000fe200078e0015 */
[----:B------:R0:W5:Y:S01]  /*02c0*/  @!P0 LDG.E.64 R2, [R22.64] ;  /* 0x0000000416028981 */ /* 0x000162000c1e1b00 */
[----:B------:R-:W-:Y:S02]  /*02d0*/  IADD3 R20, R19, 0x80, RZ ;  /* 0x0000008013147810 */ /* 0x000fe40007ffe0ff */
[----:B------:R-:W-:Y:S01]  /*02e0*/  IMAD.MOV.U32 R21, RZ, RZ, R19 ;  /* 0x000000ffff157224 */ /* 0x000fe200078e0013 */
[----:B------:R0:W5:Y:S02]  /*02f0*/  @!P0 LDG.E.64 R4, [R24.64] ;  /* 0x0000000418048981 */ /* 0x000164000c1e1b00 */
[----:B------:R-:W-:-:S05]  /*0300*/  @!P2 IMAD.MOV.U32 R21, RZ, RZ, R20 ;  /* 0x000000ffff15a224 */ /* 0x000fca00078e0014 */
[----:B------:R-:W-:Y:S01]  /*0310*/  ISETP.GE.AND P3, PT, R21, R18, PT ;  /* 0x000000121500720c */ /* 0x000fe20003f66270 */
[----:B------:R-:W-:Y:S01]  /*0320*/  BSSY B0, `(.L_x_12567) ;  /* 0x0000022000007945 */ /* 0x000fe20003800000 */
[-C--:B--2---:R-:W-:Y:S02]  /*0330*/  SHF.L.U64.HI R17, R16, R14.reuse, R17 ;  /* 0x0000000e10117219 */ /* 0x084fe40000010211 */
[----:B------:R-:W-:Y:S02]  /*0340*/  ISETP.GT.U32.AND P1, PT, R14, 0x3f, PT ;  /* 0x0000003f0e00780c */ /* 0x000fe40003f24070 */
[----:B------:R-:W-:Y:S01]  /*0350*/  SHF.L.U32 R16, R16, R14, RZ ;  /* 0x0000000e10107219 */ /* 0x000fe200000006ff */
[----:B------:R-:W-:Y:S01]  /*0360*/  @!P2 IMAD R14, R0, 0x200, R19 ;  /* 0x00000200000ea824 */ /* 0x000fe200078e0213 */
[----:B------:R-:W-:Y:S01]  /*0370*/  ISETP.GT.U32.AND.EX P1, PT, R15, RZ, PT, P1 ;  /* 0x000000ff0f00720c */ /* 0x000fe20003f24110 */
[----:B------:R-:W-:-:S03]  /*0380*/  @!P2 IMAD.MOV.U32 R19, RZ, RZ, 0x8 ;  /* 0x00000008ff13a424 */ /* 0x000fc600078e00ff */
[----:B------:R-:W-:Y:S02]  /*0390*/  SEL R15, R17, RZ, !P1 ;  /* 0x000000ff110f7207 */ /* 0x000fe40004800000 */
[----:B----4-:R-:W-:Y:S02]  /*03a0*/  ISETP.GT.U32.AND P0, PT, R12, 0x3f, PT ;  /* 0x0000003f0c00780c */ /* 0x010fe40003f04070 */
[CC--:B------:R-:W-:Y:S02]  /*03b0*/  SHF.L.U64.HI R7, R6.reuse, R12.reuse, R7 ;  /* 0x0000000c06077219 */ /* 0x0c0fe40000010207 */
[----:B------:R-:W-:Y:S02]  /*03c0*/  SHF.L.U32 R6, R6, R12, RZ ;  /* 0x0000000c06067219 */ /* 0x000fe400000006ff */
[----:B------:R-:W-:Y:S01]  /*03d0*/  ISETP.GT.U32.AND.EX P0, PT, R13, RZ, PT, P0 ;  /* 0x000000ff0d00720c */ /* 0x000fe20003f04100 */
[----:B------:R-:W-:Y:S01]  /*03e0*/  @!P2 IMAD.WIDE.U32 R12, R14, R19, c[0x0][0x168] ;  /* 0x00005a000e0ca625 */ /* 0x000fe200078e0013 */
[----:B------:R-:W-:-:S05]  /*03f0*/  SEL R14, R16, RZ, !P1 ;  /* 0x000000ff100e7207 */ /* 0x000fca0004800000 */
[----:B------:R0:W-:Y:S01]  /*0400*/  @!P2 STG.E.64 [R12.64], R14 ;  /* 0x0000000e0c00a986 */ /* 0x0001e2000c101b04 */
[----:B------:R-:W-:Y:S02]  /*0410*/  ISETP.GT.U32.AND P1, PT, R10, 0x3f, PT ;  /* 0x0000003f0a00780c */ /* 0x000fe40003f24070 */
[CC--:B------:R-:W-:Y:S02]  /*0420*/  SHF.L.U64.HI R9, R8.reuse, R10.reuse, R9 ;  /* 0x0000000a08097219 */ /* 0x0c0fe40000010209 */
[----:B------:R-:W-:Y:S02]  /*0430*/  SHF.L.U32 R8, R8, R10, RZ ;  /* 0x0000000a08087219 */ /* 0x000fe400000006ff */
[----:B------:R-:W-:Y:S02]  /*0440*/  ISETP.GT.U32.AND.EX P1, PT, R11, RZ, PT, P1 ;  /* 0x000000ff0b00720c */ /* 0x000fe40003f24110 */
[----:B------:R-:W-:Y:S02]  /*0450*/  SEL R6, R6, RZ, !P0 ;  /* 0x000000ff06067207 */ /* 0x000fe40004000000 */
[----:B------:R-:W-:-:S02]  /*0460*/  SEL R7, R7, RZ, !P0 ;  /* 0x000000ff07077207 */ /* 0x000fc40004000000 */
[----:B------:R-:W-:Y:S02]  /*0470*/  SEL R10, R8, RZ, !P1 ;  /* 0x000000ff080a7207 */ /* 0x000fe40004800000 */
[----:B------:R-:W-:Y:S01]  /*0480*/  SEL R11, R9, RZ, !P1 ;  /* 0x000000ff090b7207 */ /* 0x000fe20004800000 */
[----:B------:R-:W-:Y:S05]  /*0490*/  @P3 BRA `(.L_x_12568) ;  /* 0x000000a000003947 */ /* 0x000fea0003800000 */
        /* <DEDUP_REMOVED lines=10> */
.L_x_12568:
[----:B0-----:R-:W-:Y:S05]  /*0540*/  BSYNC B0 ;  /* 0x0000000000007941 */ /* 0x001fea0003800000 */
.L_x_12567:
[----:B------:R-:W-:Y:S02]  /*0550*/  ISETP.GE.AND P1, PT, R21, R18, PT ;  /* 0x000000121500720c */ /* 0x000fe40003f26270 */
[----:B-----5:R-:W-:Y:S02]  /*0560*/  ISETP.GT.U32.AND P0, PT, R2, 0x3f, PT ;  /* 0x0000003f0200780c */ /* 0x020fe40003f04070 */
[CC--:B------:R-:W-:Y:S02]  /*0570*/  SHF.L.U64.HI R5, R4.reuse, R2.reuse, R5 ;  /* 0x0000000204057219 */ /* 0x0c0fe40000010205 */
[----:B------:R-:W-:Y:S02]  /*0580*/  SHF.L.U32 R4, R4, R2, RZ ;  /* 0x0000000204047219 */ /* 0x000fe400000006ff */
[----:B------:R-:W-:-:S05]  /*0590*/  ISETP.GT.U32.AND.EX P0, PT, R3, RZ, PT, P0 ;  /* 0x000000ff0300720c */ /* 0x000fca0003f04100 */
[----:B------:R-:W-:Y:S08]  /*05a0*/  @P1 EXIT ;  /* 0x000000000000194d */ /* 0x000ff00003800000 */
[----:B------:R-:W-:Y:S01]  /*05b0*/  IMAD R2, R0, 0x200, R21 ;  /* 0x0000020000027824 */ /* 0x000fe200078e0215 */
[----:B------:R-:W-:Y:S01]  /*05c0*/  SEL R4, R4, RZ, !P0 ;  /* 0x000000ff04047207 */ /* 0x000fe20004000000 */
[----:B------:R-:W-:Y:S01]  /*05d0*/  IMAD.MOV.U32 R3, RZ, RZ, 0x8 ;  /* 0x00000008ff037424 */ /* 0x000fe200078e00ff */
[----:B------:R-:W-:-:S03]  /*05e0*/  SEL R5, R5, RZ, !P0 ;  /* 0x000000ff05057207 */ /* 0x000fc60004000000 */
[----:B------:R-:W-:-:S05]  /*05f0*/  IMAD.WIDE.U32 R2, R2, R3, c[0x0][0x168] ;  /* 0x00005a0002027625 */ /* 0x000fca00078e0003 */
[----:B------:R-:W-:Y:S01]  /*0600*/  STG.E.64 [R2.64], R4 ;  /* 0x0000000402007986 */ /* 0x000fe2000c101b04 */
[----:B------:R-:W-:Y:S05]  /*0610*/  EXIT ;  /* 0x000000000000794d */ /* 0x000fea0003800000 */
.L_x_12569:
        /* <DEDUP_REMOVED lines=14> */
.L_x_19749:


//--------------------- .text._ZN2at6native29vectorized_elementwise_kernelILi2ENS0_13BinaryFunctorIlllZZZNS0_18lshift_kernel_cudaERNS_18TensorIteratorBaseEENKUlvE_clEvENKUlvE2_clEvEUlllE_EESt5arrayIPcLm3EEEEviT0_T1_ --------------------------
	.section	.text._ZN2at6native29vectorized_elementwise_kernelILi2ENS0_13BinaryFunctorIlllZZZNS0_18lshift_kernel_cudaERNS_18TensorIteratorBaseEENKUlvE_clEvENKUlvE2_clEvEUlllE_EESt5arrayIPcLm3EEEEviT0_T1_,"ax",@progbits
	.sectioninfo	@"SHI_REGISTERS=34"
	.align	128
        .global         _ZN2at6native29vectorized_elementwise_kernelILi2ENS0_13BinaryFunctorIlllZZZNS0_18lshift_kernel_cudaERNS_18TensorIteratorBaseEENKUlvE_clEvENKUlvE2_clEvEUlllE_EESt5arrayIPcLm3EEEEviT0_T1_
        .type           _ZN2at6native29vectorized_elementwise_kernelILi2ENS0_13BinaryFunctorIlllZZZNS0_18lshift_kernel_cudaERNS_18TensorIteratorBaseEENKUlvE_clEvENKUlvE2_clEvEUlllE_EESt5arrayIPcLm3EEEEviT0_T1_,@function
        .size           _ZN2at6native29vectorized_elementwise_kernelILi2ENS0_13BinaryFunctorIlllZZZNS0_18lshift_kernel_cudaERNS_18TensorIteratorBaseEENKUlvE_clEvENKUlvE2_clEvEUlllE_EESt5arrayIPcLm3EEEEviT0_T1_,(.L_x_19750 - _ZN2at6native29vectorized_elementwise_kernelILi2ENS0_13BinaryFunctorIlllZZZNS0_18lshift_kernel_cudaERNS_18TensorIteratorBaseEENKUlvE_clEvENKUlvE2_clEvEUlllE_EESt5arrayIPcLm3EEEEviT0_T1_)
        .other          _ZN2at6native29vectorized_elementwise_kernelILi2ENS0_13BinaryFunctorIlllZZZNS0_18lshift_kernel_cudaERNS_18TensorIteratorBaseEENKUlvE_clEvENKUlvE2_clEvEUlllE_EESt5arrayIPcLm3EEEEviT0_T1_,@"STO_CUDA_ENTRY STV_DEFAULT"
_ZN2at6native29vectorized_elementwise_kernelILi2ENS0_13BinaryFunctorIlllZZZNS0_18lshift_kernel_cudaERNS_18TensorIteratorBaseEENKUlvE_clEvENKUlvE2_clEvEUlllE_EESt5arrayIPcLm3EEEEviT0_T1_:
.text._ZN2at6native29vectorized_elementwise_kernelILi2ENS0_13BinaryFunctorIlllZZZNS0_18lshift_kernel_cudaERNS_18TensorIteratorBaseEENKUlvE_clEvENKUlvE2_clEvEUlllE_EESt5arrayIPcLm3EEEEviT0_T1_:
        /* <DEDUP_REMOVED lines=19> */
[----:B--2---:R-:W-:Y:S02]  /*0130*/  ISETP.GT.U32.AND P2, PT, R16, 0x3f, PT ;  /* 0x0000003f1000780c */ /* 0x004fe40003f44070 */
[----:B------:R-:W-:Y:S02]  /*0140*/  ISETP.GT.U32.AND P3, PT, R18, 0x3f, PT ;  /* 0x0000003f1200780c */ /* 0x000fe40003f64070 */
[CC--:B---3--:R-:W-:Y:S02]  /*0150*/  SHF.L.U64.HI R0, R12.reuse, R16.reuse, R13 ;  /* 0x000000100c007219 */ /* 0x0c8fe4000001020d */
[----:B------:R-:W-:Y:S02]  /*0160*/  SHF.L.U32 R2, R12, R16, RZ ;  /* 0x000000100c027219 */ /* 0x000fe400000006ff */
[CC--:B------:R-:W-:Y:S02]  /*0170*/  SHF.L.U64.HI R3, R14.reuse, R18.reuse, R15 ;  /* 0x000000120e037219 */ /* 0x0c0fe4000001020f */
[----:B------:R-:W-:-:S02]  /*0180*/  SHF.L.U32 R21, R14, R18, RZ ;  /* 0x000000120e157219 */ /* 0x000fc400000006ff */
[----:B----4-:R-:W-:Y:S01]  /*0190*/  ISETP.GT.U32.AND P0, PT, R4, 0x3f, PT ;  /* 0x0000003f0400780c */ /* 0x010fe20003f04070 */
[----:B------:R0:W2:Y:S01]  /*01a0*/  LDG.E.128 R12, [R24.64+0x1000] ;  /* 0x00100004180c7981 */ /* 0x0000a2000c1e1d00 */
[----:B------:R-:W-:Y:S02]  /*01b0*/  ISETP.GT.U32.AND P1, PT, R6, 0x3f, PT ;  /* 0x0000003f0600780c */ /* 0x000fe40003f24070 */
[----:B------:R-:W-:Y:S02]  /*01c0*/  ISETP.GT.U32.AND.EX P2, PT, R17, RZ, PT, P2 ;  /* 0x000000ff1100720c */ /* 0x000fe40003f44120 */
[----:B------:R-:W-:Y:S02]  /*01d0*/  ISETP.GT.U32.AND.EX P3, PT, R19, RZ, PT, P3 ;  /* 0x000000ff1300720c */ /* 0x000fe40003f64130 */
[----:B------:R1:W3:Y:S01]  /*01e0*/  LDG.E.128 R16, [R26.64+0x1000] ;  /* 0x001000041a107981 */ /* 0x0002e2000c1e1d00 */
[----:B-----5:R-:W-:Y:S02]  /*01f0*/  SHF.L.U64.HI R20, R8, R4, R9 ;  /* 0x0000000408147219 */ /* 0x020fe40000010209 */
[----:B------:R-:W-:-:S02]  /*0200*/  ISETP.GT.U32.AND.EX P0, PT, R5, RZ, PT, P0 ;  /* 0x000000ff0500720c */ /* 0x000fc40003f04100 */
[----:B------:R-:W-:Y:S02]  /*0210*/  SHF.L.U32 R22, R8, R4, RZ ;  /* 0x0000000408167219 */ /* 0x000fe400000006ff */
[CC--:B------:R-:W-:Y:S02]  /*0220*/  SHF.L.U64.HI R23, R10.reuse, R6.reuse, R11 ;  /* 0x000000060a177219 */ /* 0x0c0fe4000001020b */
[----:B------:R-:W-:Y:S02]  /*0230*/  SHF.L.U32 R28, R10, R6, RZ ;  /* 0x000000060a1c7219 */ /* 0x000fe400000006ff */
[----:B------:R-:W-:Y:S01]  /*0240*/  ISETP.GT.U32.AND.EX P1, PT, R7, RZ, PT, P1 ;  /* 0x000000ff0700720c */ /* 0x000fe20003f24110 */
[----:B------:R0:W4:Y:S04]  /*0250*/  LDG.E.128 R8, [R24.64+0x1800] ;  /* 0x0018000418087981 */ /* 0x000128000c1e1d00 */
[----:B------:R1:W5:Y:S01]  /*0260*/  LDG.E.128 R4, [R26.64+0x1800] ;  /* 0x001800041a047981 */ /* 0x000362000c1e1d00 */
[----:B------:R-:W-:-:S02]  /*0270*/  SEL R29, R0, RZ, !P2 ;  /* 0x000000ff001d7207 */ /* 0x000fc40005000000 */
[----:B------:R-:W-:Y:S02]  /*0280*/  SEL R2, R2, RZ, !P2 ;  /* 0x000000ff02027207 */ /* 0x000fe40005000000 */
[----:B------:R-:W-:Y:S02]  /*0290*/  SEL R0, R3, RZ, !P3 ;  /* 0x000000ff03007207 */ /* 0x000fe40005800000 */
[----:B------:R-:W-:Y:S01]  /*02a0*/  SEL R21, R21, RZ, !P3 ;  /* 0x000000ff15157207 */ /* 0x000fe20005800000 */
[----:B0-----:R-:W-:Y:S01]  /*02b0*/  IMAD.MOV.U32 R24, RZ, RZ, R2 ;  /* 0x000000ffff187224 */ /* 0x001fe200078e0002 */
[----:B------:R-:W-:Y:S01]  /*02c0*/  SEL R28, R28, RZ, !P1 ;  /* 0x000000ff1c1c7207 */ /* 0x000fe20004800000 */
[----:B-1----:R-:W-:Y:S02]  /*02d0*/  IMAD.MOV.U32 R27, RZ, RZ, R0 ;  /* 0x000000ffff1b7224 */ /* 0x002fe400078e0000 */
[----:B------:R-:W-:Y:S02]  /*02e0*/  IMAD.MOV.U32 R25, RZ, RZ, R29 ;  /* 0x000000ffff197224 */ /* 0x000fe400078e001d */
[----:B------:R-:W-:-:S05]  /*02f0*/  IMAD.MOV.U32 R26, RZ, RZ, R21 ;  /* 0x000000ffff1a7224 */ /* 0x000fca00078e0015 */
[----:B------:R-:W-:Y:S01]  /*0300*/  STG.E.128 [R30.64], R24 ;  /* 0x000000181e007986 */ /* 0x000fe2000c101d04 */
[----:B--2---:R-:W-:Y:S02]  /*0310*/  ISETP.GT.U32.AND P2, PT, R12, 0x3f, PT ;  /* 0x0000003f0c00780c */ /* 0x004fe40003f44070 */
[----:B------:R-:W-:Y:S02]  /*0320*/  ISETP.GT.U32.AND P3, PT, R14, 0x3f, PT ;  /* 0x0000003f0e00780c */ /* 0x000fe40003f64070 */
[----:B------:R-:W-:Y:S02]  /*0330*/  ISETP.GT.U32.AND.EX P2, PT, R13, RZ, PT, P2 ;  /* 0x000000ff0d00720c */ /* 0x000fe40003f44120 */
[----:B------:R-:W-:Y:S02]  /*0340*/  ISETP.GT.U32.AND.EX P3, PT, R15, RZ, PT, P3 ;  /* 0x000000ff0f00720c */ /* 0x000fe40003f64130 */
[----:B---3--:R-:W-:Y:S02]  /*0350*/  SHF.L.U64.HI R0, R16, R12, R17 ;  /* 0x0000000c10007219 */ /* 0x008fe40000010211 */
[----:B------:R-:W-:-:S02]  /*0360*/  SHF.L.U64.HI R2, R18, R14, R19 ;  /* 0x0000000e12027219 */ /* 0x000fc40000010213 */
[----:B------:R-:W-:Y:S02]  /*0370*/  SHF.L.U32 R16, R16, R12, RZ ;  /* 0x0000000c10107219 */ /* 0x000fe400000006ff */
[----:B------:R-:W-:Y:S02]  /*0380*/  SHF.L.U32 R18, R18, R14, RZ ;  /* 0x0000000e12127219 */ /* 0x000fe400000006ff */
[----:B------:R-:W-:Y:S02]  /*0390*/  SEL R16, R16, RZ, !P2 ;  /* 0x000000ff10107207 */ /* 0x000fe40005000000 */
[----:B----4-:R-:W-:Y:S02]  /*03a0*/  ISETP.GT.U32.AND P4, PT, R8, 0x3f, PT ;  /* 0x0000003f0800780c */ /* 0x010fe40003f84070 */
[----:B------:R-:W-:Y:S02]  /*03b0*/  ISETP.GT.U32.AND P5, PT, R10, 0x3f, PT ;  /* 0x0000003f0a00780c */ /* 0x000fe40003fa4070 */
[----:B-----5:R-:W-:-:S02]  /*03c0*/  SHF.L.U64.HI R12, R4, R8, R5 ;  /* 0x00000008040c7219 */ /* 0x020fc40000010205 */
[----:B------:R-:W-:Y:S02]  /*03d0*/  SHF.L.U32 R13, R4, R8, RZ ;  /* 0x00000008040d7219 */ /* 0x000fe400000006ff */
[CC--:B------:R-:W-:Y:S02]  /*03e0*/  SHF.L.U64.HI R3, R6.reuse, R10.reuse, R7 ;  /* 0x0000000a06037219 */ /* 0x0c0fe40000010207 */
[----:B------:R-:W-:Y:S01]  /*03f0*/  SHF.L.U32 R8, R6, R10, RZ ;  /* 0x0000000a06087219 */ /* 0x000fe200000006ff */
[----:B------:R-:W-:Y:S01]  /*0400*/  IMAD.MOV.U32 R6, RZ, RZ, R28 ;  /* 0x000000ffff067224 */ /* 0x000fe200078e001c */
[----:B------:R-:W-:Y:S02]  /*0410*/  SEL R4, R22, RZ, !P0 ;  /* 0x000000ff16047207 */ /* 0x000fe40004000000 */
[----:B------:R-:W-:Y:S02]  /*0420*/  SEL R5, R20, RZ, !P0 ;  /* 0x000000ff14057207 */ /* 0x000fe40004000000 */
[----:B------:R-:W-:-:S02]  /*0430*/  SEL R7, R23, RZ, !P1 ;  /* 0x000000ff17077207 */ /* 0x000fc40004800000 */
[----:B------:R-:W-:Y:S02]  /*0440*/  SEL R17, R0, RZ, !P2 ;  /* 0x000000ff00117207 */ /* 0x000fe40005000000 */
[----:B------:R-:W-:Y:S02]  /*0450*/  SEL R18, R18, RZ, !P3 ;  /* 0x000000ff12127207 */ /* 0x000fe40005800000 */
[----:B------:R-:W-:Y:S02]  /*0460*/  SEL R19, R2, RZ, !P3 ;  /* 0x000000ff02137207 */ /* 0x000fe40005800000 */
[----:B------:R-:W-:Y:S02]  /*0470*/  ISETP.GT.U32.AND.EX P0, PT, R9, RZ, PT, P4 ;  /* 0x000000ff0900720c */ /* 0x000fe40003f04140 */
[----:B------:R-:W-:Y:S01]  /*0480*/  ISETP.GT.U32.AND.EX P1, PT, R11, RZ, PT, P5 ;  /* 0x000000ff0b00720c */ /* 0x000fe20003f24150 */
[----:B------:R0:W-:Y:S01]  /*0490*/  STG.E.128 [R30.64+0x800], R4 ;  /* 0x000800041e007986 */ /* 0x0001e2000c101d04 */
[----:B------:R-:W-:-:S02]  /*04a0*/  SEL R13, R13, RZ, !P0 ;  /* 0x000000ff0d0d7207 */ /* 0x000fc40004000000 */
[----:B------:R-:W-:Y:S02]  /*04b0*/  SEL R12, R12, RZ, !P0 ;  /* 0x000000ff0c0c7207 */ /* 0x000fe40004000000 */
[----:B------:R-:W-:Y:S02]  /*04c0*/  SEL R0, R8, RZ, !P1 ;  /* 0x000000ff08007207 */ /* 0x000fe40004800000 */
[----:B------:R-:W-:Y:S01]  /*04d0*/  SEL R3, R3, RZ, !P1 ;  /* 0x000000ff03037207 */ /* 0x000fe20004800000 */
[----:B0-----:R-:W-:Y:S02]  /*04e0*/  IMAD.MOV.U32 R4, RZ, RZ, R16 ;  /* 0x000000ffff047224 */ /* 0x001fe400078e0010 */
[----:B------:R-:W-:Y:S02]  /*04f0*/  IMAD.MOV.U32 R5, RZ, RZ, R17 ;  /* 0x000000ffff057224 */ /* 0x000fe400078e0011 */
[----:B------:R-:W-:Y:S02]  /*0500*/  IMAD.MOV.U32 R6, RZ, RZ, R18 ;  /* 0x000000ffff067224 */ /* 0x000fe400078e0012 */
[----:B------:R-:W-:-:S05]  /*0510*/  IMAD.MOV.U32 R7, RZ, RZ, R19 ;  /* 0x000000ffff077224 */ /* 0x000fca00078e0013 */
[----:B------:R0:W-:Y:S02]  /*0520*/  STG.E.128 [R30.64+0x1000], R4 ;  /* 0x001000041e007986 */ /* 0x0001e4000c101d04 */
[----:B0-----:R-:W-:Y:S02]  /*0530*/  IMAD.MOV.U32 R4, RZ, RZ, R13 ;  /* 0x000000ffff047224 */ /* 0x001fe400078e000d */
[----:B------:R-:W-:Y:S02]  /*0540*/  IMAD.MOV.U32 R5, RZ, RZ, R12 ;  /* 0x000000ffff057224 */ /* 0x000fe400078e000c */
[----:B------:R-:W-:Y:S02]  /*0550*/  IMAD.MOV.U32 R6, RZ, RZ, R0 ;  /* 0x000000ffff067224 */ /* 0x000fe400078e0000 */
[----:B------:R-:W-:-:S05]  /*0560*/  IMAD.MOV.U32 R7, RZ, RZ, R3 ;  /* 0x000000ffff077224 */ /* 0x000fca00078e0003 */
[----:B------:R-:W-:Y:S01]  /*0570*/  STG.E.128 [R30.64+0x1800], R4 ;  /* 0x001800041e007986 */ /* 0x000fe2000c101d04 */
[----:B------:R-:W-:Y:S05]  /*0580*/  EXIT ;  /* 0x000000000000794d */ /* 0x000fea0003800000 */
.L_x_12570:
[----:B------:R-:W0:Y:S01]  /*0590*/  S2R R5, SR_TID.X ;  /* 0x0000000000057919 */ /* 0x000e220000002100 */
        /* <DEDUP_REMOVED lines=9> */
[----:B------:R-:W-:-:S03]  /*0630*/  CS2R R8, SRZ ;  /* 0x0000000000087805 */ /* 0x000fc6000001ff00 */
[----:B------:R-:W-:Y:S01]  /*0640*/  @!P5 IMAD.WIDE.U32 R12, R12, R13, c[0x0][0x178] ;  /* 0x00005e000c0cd625 */ /* 0x000fe200078e000d */
[----:B------:R-:W-:Y:S01]  /*0650*/  CS2R R16, SRZ ;  /* 0x0000000000107805 */ /* 0x000fe2000001ff00 */
[----:B------:R0:W2:Y:S01]  /*0660*/  @!P5 LDG.E.64 R22, [R10.64] ;  /* 0x000000040a16d981 */ /* 0x0000a2000c1e1b00 */
[----:B------:R-:W-:-:S03]  /*0670*/  CS2R R26, SRZ ;  /* 0x00000000001a7805 */ /* 0x000fc6000001ff00 */
[----:B------:R1:W3:Y:S02]  /*0680*/  @!P5 LDG.E.64 R6, [R12.64] ;  /* 0x000000040c06d981 */ /* 0x0002e4000c1e1b00 */
[----:B------:R-:W-:Y:S01]  /*0690*/  @!P0 IMAD.IADD R18, R0, 0x1, R3 ;  /* 0x0000000100128824 */ /* 0x000fe200078e0203 */
[----:B------:R-:W-:Y:S01]  /*06a0*/  @!P0 IADD3 R3, R3, 0x80, RZ ;  /* 0x0000008003038810 */ /* 0x000fe20007ffe0ff */
[----:B------:R-:W-:-:S03]  /*06b0*/  @!P0 IMAD.MOV.U32 R19, RZ, RZ, 0x8 ;  /* 0x00000008ff138424 */ /* 0x000fc600078e00ff */
[----:B------:R-:W-:Y:S01]  /*06c0*/  ISETP.GE.AND P1, PT, R3, R2, PT ;  /* 0x000000020300720c */ /* 0x000fe20003f26270 */
[----:B------:R-:W-:-:S04]  /*06d0*/  @!P0 IMAD.WIDE.U32 R14, R18, R19, c[0x0][0x170] ;  /* 0x00005c00120e8625 */ /* 0x000fc800078e0013 */
[----:B------:R-:W-:Y:S01]  /*06e0*/  @!P0 IMAD.WIDE.U32 R18, R18, R19, c[0x0][0x178] ;  /* 0x00005e0012128625 */ /* 0x000fe200078e0013 */
[----:B0-----:R-:W-:Y:S01]  /*06f0*/  CS2R R10, SRZ ;  /* 0x00000000000a7805 */ /* 0x001fe2000001ff00 */
[----:B------:R0:W4:Y:S04]  /*0700*/  @!P0 LDG.E.64 R16, [R14.64] ;  /* 0x000000040e108981 */ /* 0x000128000c1e1b00 */
[----:B------:R5:W4:Y:S02]  /*0710*/  @!P0 LDG.E.64 R8, [R18.64] ;  /* 0x0000000412088981 */ /* 0x000b24000c1e1b00 */
[----:B------:R-:W-:Y:S02]  /*0720*/  @!P1 IMAD.IADD R24, R0, 0x1, R3 ;  /* 0x0000000100189824 */ /* 0x000fe400078e0203 */
[----:B------:R-:W-:-:S04]  /*0730*/  @!P1 IMAD.MOV.U32 R25, RZ, RZ, 0x8 ;  /* 0x00000008ff199424 */ /* 0x000fc800078e00ff */
[----:B-1----:R-:W-:-:S04]  /*0740*/  @!P1 IMAD.WIDE.U32 R12, R24, R25, c[0x0][0x170] ;  /* 0x00005c00180c9625 */ /* 0x002fc800078e0019 */
[----:B------:R-:W-:Y:S01]  /*0750*/  @!P1 IMAD.WIDE.U32 R24, R24, R25, c[0x0][0x178] ;  /* 0x00005e0018189625 */ /* 0x000fe200078e0019 */
[----:B------:R1:W4:Y:S04]  /*0760*/  @!P1 LDG.E.64 R10, [R12.64] ;  /* 0x000000040c0a9981 */ /* 0x000328000c1e1b00 */
[----:B------:R0:W4:Y:S01]  /*0770*/  @!P1 LDG.E.64 R26, [R24.64] ;  /* 0x00000004181a9981 */ /* 0x000122000c1e1b00 */
[----:B------:R-:W-:-:S04]  /*0780*/  @!P1 IADD3 R3, R3, 0x80, RZ ;  /* 0x0000008003039810 */ /* 0x000fc80007ffe0ff */
[----:B------:R-:W-:-:S13]  /*0790*/  ISETP.GE.AND P0, PT, R3, R2, PT ;  /* 0x000000020300720c */ /* 0x000fda0003f06270 */
[----:B------:R-:W-:Y:S01]  /*07a0*/  @!P0 IMAD.IADD R30, R0, 0x1, R3 ;  /* 0x00000001001e8824 */ /* 0x000fe200078e0203 */
[----:B------:R-:W-:-:S04]  /*07b0*/  @!P0 IADD3 R3, R3, 0x80, RZ ;  /* 0x0000008003038810 */ /* 0x000fc80007ffe0ff */
[----:B------:R-:W-:Y:S01]  /*07c0*/  ISETP.GE.AND P1, PT, R3, R2, PT ;  /* 0x000000020300720c */ /* 0x000fe20003f26270 */
[----:B------:R-:W-:Y:S01]  /*07d0*/  @!P0 IMAD.MOV.U32 R31, RZ, RZ, 0x8 ;  /* 0x00000008ff1f8424 */ /* 0x000fe200078e00ff */
[----:B------:R-:W-:Y:S01]  /*07e0*/  CS2R R20, SRZ ;  /* 0x0000000000147805 */ /* 0x000fe2000001ff00 */
[----:B0-----:R-:W-:Y:S02]  /*07f0*/  CS2R R14, SRZ ;  /* 0x00000000000e7805 */ /* 0x001fe4000001ff00 */
[----:B-----5:R-:W-:-:S08]  /*0800*/  @!P0 IMAD.WIDE.U32 R18, R30, R31, c[0x0][0x170] ;  /* 0x00005c001e128625 */ /* 0x020fd000078e001f */
[----:B------:R-:W-:Y:S01]  /*0810*/  @!P1 IMAD.IADD R28, R0, 0x1, R3 ;  /* 0x00000001001c9824 */ /* 0x000fe200078e0203 */
[----:B------:R-:W-:Y:S01]  /*0820*/  @!P1 IADD3 R3, R3, 0x80, RZ ;  /* 0x0000008003039810 */ /* 0x000fe20007ffe0ff */
[----:B------:R-:W-:Y:S01]  /*0830*/  @!P1 IMAD.MOV.U32 R29, RZ, RZ, 0x8 ;  /* 0x00000008ff1d9424 */ /* 0x000fe200078e00ff */
[----:B------:R0:W5:Y:S01]  /*0840*/  @!P0 LDG.E.64 R20, [R18.64] ;  /* 0x0000000412148981 */ /* 0x000162000c1e1b00 */
[----:B------:R-:W-:Y:S01]  /*0850*/  @!P0 IMAD.WIDE.U32 R30, R30, R31, c[0x0][0x178] ;  /* 0x00005e001e1e8625 */ /* 0x000fe200078e001f */
[----:B------:R-:W-:Y:S01]  /*0860*/  ISETP.GE.AND P2, PT, R3, R2, PT ;  /* 0x000000020300720c */ /* 0x000fe20003f46270 */
[----:B-1----:R-:W-:Y:S02]  /*0870*/  CS2R R12, SRZ ;  /* 0x00000000000c7805 */ /* 0x002fe4000001ff00 */
[CC--:B------:R-:W-:Y:S01]  /*0880*/  @!P1 IMAD.WIDE.U32 R24, R28.reuse, R29.reuse, c[0x0][0x170] ;  /* 0x00005c001c189625 */ /* 0x0c0fe200078e001d */
[----:B------:R-:W5:Y:S03]  /*0890*/  @!P0 LDG.E.64 R14, [R30.64] ;  /* 0x000000041e0e8981 */ /* 0x000f66000c1e1b00 */
[----:B------:R-:W-:Y:S01]  /*08a0*/  @!P1 IMAD.WIDE.U32 R28, R28, R29, c[0x0][0x178] ;  /* 0x00005e001c1c9625 */ /* 0x000fe200078e001d */
[----:B0-----:R-:W-:Y:S01]  /*08b0*/  CS2R R18, SRZ ;  /* 0x0000000000127805 */ /* 0x001fe2000001ff00 */
[----:B------:R0:W5:Y:S05]  /*08c0*/  @!P1 LDG.E.64 R12, [R24.64] ;  /* 0x00000004180c9981 */ /* 0x00016a000c1e1b00 */
[----:B------:R1:W5:Y:S01]  /*08d0*/  @!P1 LDG.E.64 R18, [R28.64] ;  /* 0x000000041c129981 */ /* 0x000362000c1e1b00 */
[----:B0-----:R-:W-:-:S02]  /*08e0*/  @!P2 IMAD.IADD R24, R0, 0x1, R3 ;  /* 0x000000010018a824 */ /* 0x001fc400078e0203 */
[----:B------:R-:W-:-:S04]  /*08f0*/  @!P2 IMAD.MOV.U32 R25, RZ, RZ, 0x8 ;  /* 0x00000008ff19a424 */ /* 0x000fc800078e00ff */
[----:B-1----:R-:W-:-:S04]  /*0900*/  @!P2 IMAD.WIDE.U32 R28, R24, R25, c[0x0][0x170] ;  /* 0x00005c00181ca625 */ /* 0x002fc800078e0019 */
[----:B------:R-:W-:Y:S01]  /*0910*/  @!P2 IMAD.WIDE.U32 R24, R24, R25, c[0x0][0x178] ;  /* 0x00005e001818a625 */ /* 0x000fe200078e0019 */
[----:B---3--:R-:W-:Y:S02]  /*0920*/  ISETP.GT.U32.AND P3, PT, R6, 0x3f, PT ;  /* 0x0000003f0600780c */ /* 0x008fe40003f64070 */
[CC--:B--2---:R-:W-:Y:S02]  /*0930*/  SHF.L.U64.HI R4, R22.reuse, R6.reuse, R23 ;  /* 0x0000000616047219 */ /* 0x0c4fe40000010217 */
[----:B------:R-:W-:Y:S02]  /*0940*/  SHF.L.U32 R22, R22, R6, RZ ;  /* 0x0000000616167219 */ /* 0x000fe400000006ff */
[----:B------:R-:W-:Y:S02]  /*0950*/  ISETP.GT.U32.AND.EX P3, PT, R7, RZ, PT, P3 ;  /* 0x000000ff0700720c */ /* 0x000fe40003f64130 */
[----:B----4-:R-:W-:Y:S02]  /*0960*/  ISETP.GT.U32.AND P0, PT, R8, 0x3f, PT ;  /* 0x0000003f0800780c */ /* 0x010fe40003f04070 */
[----:B------:R-:W-:-:S02]  /*0970*/  SHF.L.U64.HI R6, R16, R8, R17 ;  /* 0x0000000810067219 */ /* 0x000fc40000010211 */
[----:B------:R-:W-:Y:S02]  /*0980*/  SHF.L.U32 R7, R16, R8, RZ ;  /* 0x0000000810077219 */ /* 0x000fe400000006ff */
[----:B------:R-:W-:Y:S01]  /*0990*/  CS2R R16, SRZ ;  /* 0x0000000000107805 */ /* 0x000fe2000001ff00 */
[----:B------:R-:W-:-:S05]  /*09a0*/  ISETP.GT.U32.AND.EX P0, PT, R9, RZ, PT, P0 ;  /* 0x000000ff0900720c */ /* 0x000fca0003f04100 */
[----:B------:R0:W2:Y:S01]  /*09b0*/  @!P2 LDG.E.64 R16, [R24.64] ;  /* 0x000000041810a981 */ /* 0x0000a2000c1e1b00 */
[CC--:B------:R-:W-:Y:S02]  /*09c0*/  SHF.L.U64.HI R8, R10.reuse, R26.reuse, R11 ;  /* 0x0000001a0a087219 */ /* 0x0c0fe4000001020b */
[----:B------:R-:W-:Y:S02]  /*09d0*/  SHF.L.U32 R9, R10, R26, RZ ;  /* 0x0000001a0a097219 */ /* 0x000fe400000006ff */
[----:B------:R-:W-:-:S06]  /*09e0*/  CS2R R10, SRZ ;  /* 0x00000000000a7805 */ /* 0x000fcc000001ff00 */
[----:B------:R1:W3:Y:S01]  /*09f0*/  @!P2 LDG.E.64 R10, [R28.64] ;  /* 0x000000041c0aa981 */ /* 0x0002e2000c1e1b00 */
[----:B------:R-:W-:-:S04]  /*0a00*/  @!P2 IADD3 R3, R3, 0x80, RZ ;  /* 0x000000800303a810 */ /* 0x000fc80007ffe0ff */
[----:B------:R-:W-:Y:S02]  /*0a10*/  ISETP.GE.AND P4, PT, R3, R2, PT ;  /* 0x000000020300720c */ /* 0x000fe40003f86270 */
[----:B------:R-:W-:-:S04]  /*0a20*/  ISETP.GT.U32.AND P1, PT, R26, 0x3f, PT ;  /* 0x0000003f1a00780c */ /* 0x000fc80003f24070 */
[----:B------:R-:W-:Y:S02]  /*0a30*/  ISETP.GT.U32.AND.EX P1, PT, R27, RZ, PT, P1 ;  /* 0x000000ff1b00720c */ /* 0x000fe40003f24110 */
[----:B------:R-:W-:Y:S02]  /*0a40*/  SEL R22, R22, RZ, !P3 ;  /* 0x000000ff16167207 */ /* 0x000fe40005800000 */
[----:B------:R-:W-:Y:S02]  /*0a50*/  SEL R23, R4, RZ, !P3 ;  /* 0x000000ff04177207 */ /* 0x000fe40005800000 */
[----:B-----5:R-:W-:Y:S02]  /*0a60*/  ISETP.GT.U32.AND P2, PT, R14, 0x3f, PT ;  /* 0x0000003f0e00780c */ /* 0x020fe40003f44070 */
[CC--:B------:R-:W-:Y:S01]  /*0a70*/  SHF.L.U64.HI R26, R20.reuse, R14.reuse, R21 ;  /* 0x0000000e141a7219 */ /* 0x0c0fe20000010215 */
[----:B------:R-:W-:Y:S01]  /*0a80*/  @!P4 IMAD.MOV.U32 R21, RZ, RZ, 0x8 ;  /* 0x00000008ff15c424 */ /* 0x000fe200078e00ff */
[----:B------:R-:W-:Y:S01]  /*0a90*/  SHF.L.U32 R27, R20, R14, RZ ;  /* 0x0000000e141b7219 */ /* 0x000fe200000006ff */
[----:B------:R-:W-:Y:S01]  /*0aa0*/  @!P4 IMAD.IADD R20, R0, 0x1, R3 ;  /* 0x000000010014c824 */ /* 0x000fe200078e0203 */
[----:B------:R-:W-:-:S02]  /*0ab0*/  @!P4 IADD3 R3, R3, 0x80, RZ ;  /* 0x000000800303c810 */ /* 0x000fc40007ffe0ff */
[----:B------:R-:W-:Y:S01]  /*0ac0*/  ISETP.GT.U32.AND.EX P2, PT, R15, RZ, PT, P2 ;  /* 0x000000ff0f00720c */ /* 0x000fe20003f44120 */
[-C--:B0-----:R-:W-:Y:S01]  /*0ad0*/  @!P4 IMAD.WIDE.U32 R24, R20, R21.reuse, c[0x0][0x170] ;  /* 0x00005c001418c625 */ /* 0x081fe200078e0015 */
[CC--:B-1----:R-:W-:Y:S01]  /*0ae0*/  SHF.L.U64.HI R28, R12.reuse, R18.reuse, R13 ;  /* 0x000000120c1c7219 */ /* 0x0c2fe2000001020d */
[----:B------:R-:W-:Y:S01]  /*0af0*/  CS2R R14, SRZ ;  /* 0x00000000000e7805 */ /* 0x000fe2000001ff00 */
[----:B------:R-:W-:Y:S01]  /*0b00*/  SHF.L.U32 R29, R12, R18, RZ ;  /* 0x000000120c1d7219 */ /* 0x000fe200000006ff */
[----:B------:R-:W-:Y:S01]  /*0b10*/  @!P4 IMAD.WIDE.U32 R20, R20, R21, c[0x0][0x178] ;  /* 0x00005e001414c625 */ /* 0x000fe200078e0015 */
[----:B------:R-:W-:Y:S01]  /*0b20*/  CS2R R12, SRZ ;  /* 0x00000000000c7805 */ /* 0x000fe2000001ff00 */
[----:B------:R-:W-:-:S03]  /*0b30*/  ISETP.GE.AND P6, PT, R3, R2, PT ;  /* 0x000000020300720c */ /* 0x000fc60003fc6270 */
[----:B------:R0:W4:Y:S04]  /*0b40*/  @!P4 LDG.E.64 R14, [R20.64] ;  /* 0x00000004140ec981 */ /* 0x000128000c1e1b00 */
[----:B------:R1:W4:Y:S01]  /*0b50*/  @!P4 LDG.E.64 R12, [R24.64] ;  /* 0x00000004180cc981 */ /* 0x000322000c1e1b00 */
[----:B------:R-:W-:-:S05]  /*0b60*/  ISETP.GT.U32.AND P4, PT, R18, 0x3f, PT ;  /* 0x0000003f1200780c */ /* 0x000fca0003f84070 */
[----:B------:R-:W-:Y:S02]  /*0b70*/  @!P6 IMAD.IADD R30, R0, 0x1, R3 ;  /* 0x00000001001ee824 */ /* 0x000fe400078e0203 */
[----:B------:R-:W-:Y:S01]  /*0b80*/  @!P6 IMAD.MOV.U32 R31, RZ, RZ, 0x8 ;  /* 0x00000008ff1fe424 */ /* 0x000fe200078e00ff */
[----:B------:R-:W-:-:S03]  /*0b90*/  ISETP.GT.U32.AND.EX P4, PT, R19, RZ, PT, P4 ;  /* 0x000000ff1300720c */ /* 0x000fc60003f84140 */
[----:B0-----:R-:W-:Y:S01]  /*0ba0*/  @!P6 IMAD.WIDE.U32 R20, R30, R31, c[0x0][0x178] ;  /* 0x00005e001e14e625 */ /* 0x001fe200078e001f */
[----:B------:R-:W-:-:S03]  /*0bb0*/  CS2R R18, SRZ ;  /* 0x0000000000127805 */ /* 0x000fc6000001ff00 */
[----:B-1----:R-:W-:-:S05]  /*0bc0*/  @!P6 IMAD.WIDE.U32 R24, R30, R31, c[0x0][0x170] ;  /* 0x00005c001e18e625 */ /* 0x002fca00078e001f */
[----:B------:R-:W5:Y:S01]  /*0bd0*/  @!P6 LDG.E.64 R18, [R24.64] ;  /* 0x000000041812e981 */ /* 0x000f62000c1e1b00 */
[----:B--2---:R-:W-:-:S04]  /*0be0*/  ISETP.GT.U32.AND P3, PT, R16, 0x3f, PT ;  /* 0x0000003f1000780c */ /* 0x004fc80003f64070 */
[----:B------:R-:W-:Y:S02]  /*0bf0*/  ISETP.GT.U32.AND.EX P3, PT, R17, RZ, PT, P3 ;  /* 0x000000ff1100720c */ /* 0x000fe40003f64130 */
[CC--:B---3--:R-:W-:Y:S02]  /*0c00*/  SHF.L.U64.HI R3, R10.reuse, R16.reuse, R11 ;  /* 0x000000100a037219 */ /* 0x0c8fe4000001020b */
[----:B------:R-:W-:Y:S02]  /*0c10*/  SHF.L.U32 R4, R10, R16, RZ ;  /* 0x000000100a047219 */ /* 0x000fe400000006ff */
[----:B------:R-:W-:-:S06]  /*0c20*/  CS2R R16, SRZ ;  /* 0x0000000000107805 */ /* 0x000fcc000001ff00 */
[----:B------:R0:W2:Y:S01]  /*0c30*/  @!P6 LDG.E.64 R16, [R20.64] ;  /* 0x000000041410e981 */ /* 0x0000a2000c1e1b00 */
[----:B------:R-:W-:Y:S02]  /*0c40*/  @!P5 IMAD.IADD R10, R0, 0x1, R5 ;  /* 0x00000001000ad824 */ /* 0x000fe400078e0205 */
[----:B------:R-:W-:-:S04]  /*0c50*/  @!P5 IMAD.MOV.U32 R11, RZ, RZ, 0x8 ;  /* 0x00000008ff0bd424 */ /* 0x000fc800078e00ff */
[----:B------:R-:W-:-:S05]  /*0c60*/  @!P5 IMAD.WIDE.U32 R10, R10, R11, c[0x0][0x168] ;  /* 0x00005a000a0ad625 */ /* 0x000fca00078e000b */
[----:B------:R1:W-:Y:S01]  /*0c70*/  @!P5 STG.E.64 [R10.64], R22 ;  /* 0x000000160a00d986 */ /* 0x0003e2000c101b04 */
[----:B------:R-:W-:Y:S01]  /*0c80*/  BSSY B0, `(.L_x_12571) ;  /* 0x0000045000007945 */ /* 0x000fe20003800000 */
[----:B------:R-:W-:Y:S01]  /*0c90*/  BSSY B1, `(.L_x_12572) ;  /* 0x000003d000017945 */ /* 0x000fe20003800000 */
[CC--:B----4-:R-:W-:Y:S02]  /*0ca0*/  SHF.L.U64.HI R30, R12.reuse, R14.reuse, R13 ;  /* 0x0000000e0c1e7219 */ /* 0x0d0fe4000001020d */
[----:B------:R-:W-:Y:S02]  /*0cb0*/  SHF.L.U32 R31, R12, R14, RZ ;  /* 0x0000000e0c1f7219 */ /* 0x000fe400000006ff */
[----:B------:R-:W-:Y:S02]  /*0cc0*/  IADD3 R12, R5, 0x80, RZ ;  /* 0x00000080050c7810 */ /* 0x000fe40007ffe0ff */
[----:B------:R-:W-:-:S03]  /*0cd0*/  SEL R13, R6, RZ, !P0 ;  /* 0x000000ff060d7207 */ /* 0x000fc60004000000 */
[----:B------:R-:W-:Y:S01]  /*0ce0*/  @!P5 IMAD.MOV.U32 R5, RZ, RZ, R12 ;  /* 0x000000ffff05d224 */ /* 0x000fe200078e000c */
[----:B------:R-:W-:Y:S02]  /*0cf0*/  SEL R12, R7, RZ, !P0 ;  /* 0x000000ff070c7207 */ /* 0x000fe40004000000 */
[----:B------:R-:W-:Y:S02]  /*0d00*/  SEL R6, R9, RZ, !P1 ;  /* 0x000000ff09067207 */ /* 0x000fe40004800000 */
[----:B------:R-:W-:Y:S02]  /*0d10*/  SEL R7, R8, RZ, !P1 ;  /* 0x000000ff08077207 */ /* 0x000fe40004800000 */
[----:B------:R-:W-:Y:S02]  /*0d20*/  ISETP.GE.AND P1, PT, R5, R2, PT ;  /* 0x000000020500720c */ /* 0x000fe40003f26270 */
[----:B------:R-:W-:-:S04]  /*0d30*/  ISETP.GT.U32.AND P5, PT, R14, 0x3f, PT ;  /* 0x0000003f0e00780c */ /* 0x000fc80003fa4070 */
[----:B------:R-:W-:Y:S02]  /*0d40*/  ISETP.GT.U32.AND.EX P0, PT, R15, RZ, PT, P5 ;  /* 0x000000ff0f00720c */ /* 0x000fe40003f04150 */
[----:B------:R-:W-:Y:S02]  /*0d50*/  SEL R8, R27, RZ, !P2 ;  /* 0x000000ff1b087207 */ /* 0x000fe40005000000 */
[----:B------:R-:W-:Y:S02]  /*0d60*/  SEL R9, R26, RZ, !P2 ;  /* 0x000000ff1a097207 */ /* 0x000fe40005000000 */
[----:B-1----:R-:W-:Y:S02]  /*0d70*/  SEL R10, R29, RZ, !P4 ;  /* 0x000000ff1d0a7207 */ /* 0x002fe40006000000 */
[----:B------:R-:W-:Y:S02]  /*0d80*/  SEL R11, R28, RZ, !P4 ;  /* 0x000000ff1c0b7207 */ /* 0x000fe40006000000 */
[----:B------:R-:W-:-:S02]  /*0d90*/  SEL R14, R4, RZ, !P3 ;  /* 0x000000ff040e7207 */ /* 0x000fc40005800000 */
[----:B------:R-:W-:Y:S02]  /*0da0*/  SEL R15, R3, RZ, !P3 ;  /* 0x000000ff030f7207 */ /* 0x000fe40005800000 */
[----:B0-----:R-:W-:Y:S02]  /*0db0*/  SEL R20, R31, RZ, !P0 ;  /* 0x000000ff1f147207 */ /* 0x001fe40004000000 */
[----:B------:R-:W-:Y:S02]  /*0dc0*/  SEL R21, R30, RZ, !P0 ;  /* 0x000000ff1e157207 */ /* 0x000fe40004000000 */
[----:B--2---:R-:W-:Y:S02]  /*0dd0*/  ISETP.GT.U32.AND P6, PT, R16, 0x3f, PT ;  /* 0x0000003f1000780c */ /* 0x004fe40003fc4070 */
[CC--:B-----5:R-:W-:Y:S02]  /*0de0*/  SHF.L.U64.HI R19, R18.reuse, R16.reuse, R19 ;  /* 0x0000001012137219 */ /* 0x0e0fe40000010213 */
[----:B------:R-:W-:-:S02]  /*0df0*/  SHF.L.U32 R16, R18, R16, RZ ;  /* 0x0000001012107219 */ /* 0x000fc400000006ff */
[----:B------:R-:W-:-:S04]  /*0e00*/  ISETP.GT.U32.AND.EX P5, PT, R17, RZ, PT, P6 ;  /* 0x000000ff1100720c */ /* 0x000fc80003fa4160 */
        /* <DEDUP_REMOVED lines=15> */
.L_x_12573:
[----:B------:R-:W-:-:S13]  /*0f00*/  ISETP.GE.AND P0, PT, R5, R2, PT ;  /* 0x000000020500720c */ /* 0x000fda0003f06270 */
[----:B------:R-:W-:Y:S05]  /*0f10*/  @P0 BRA `(.L_x_12575) ;  /* 0x000000c000000947 */ /* 0x000fea0003800000 */
[----:B0-----:R-:W-:Y:S01]  /*0f20*/  IMAD.IADD R6, R0, 0x1, R5 ;  /* 0x0000000100067824 */ /* 0x001fe200078e0205 */
[----:B------:R-:W-:Y:S01]  /*0f30*/  IADD3 R5, R5, 0x80, RZ ;  /* 0x0000008005057810 */ /* 0x000fe20007ffe0ff */
[----:B------:R-:W-:-:S04]  /*0f40*/  IMAD.MOV.U32 R7, RZ, RZ, 0x8 ;  /* 0x00000008ff077424 */ /* 0x000fc800078e00ff */
[----:B------:R-:W-:-:S05]  /*0f50*/  IMAD.WIDE.U32 R6, R6, R7, c[0x0][0x168] ;  /* 0x00005a0006067625 */ /* 0x000fca00078e0007 */
[----:B------:R0:W-:Y:S02]  /*0f60*/  STG.E.64 [R6.64], R8 ;  /* 0x0000000806007986 */ /* 0x0001e4000c101b04 */
.L_x_12574:
[----:B------:R-:W-:-:S13]  /*0f70*/  ISETP.GE.AND P0, PT, R5, R2, PT ;  /* 0x000000020500720c */ /* 0x000fda0003f06270 */
[----:B------:R-:W-:Y:S05]  /*0f80*/  @P0 BRA `(.L_x_12576) ;  /* 0x000000d000000947 */ /* 0x000fea0003800000 */
[----:B0-----:R-:W-:Y:S01]  /*0f90*/  IMAD.IADD R6, R0, 0x1, R5 ;  /* 0x0000000100067824 */ /* 0x001fe200078e0205 */
[----:B------:R-:W-:Y:S01]  /*0fa0*/  IADD3 R5, R5, 0x80, RZ ;  /* 0x0000008005057810 */ /* 0x000fe20007ffe0ff */
[----:B------:R-:W-:-:S04]  /*0fb0*/  IMAD.MOV.U32 R7, RZ, RZ, 0x8 ;  /* 0x00000008ff077424 */ /* 0x000fc800078e00ff */
[----:B------:R-:W-:-:S05]  /*0fc0*/  IMAD.WIDE.U32 R6, R6, R7, c[0x0][0x168] ;  /* 0x00005a0006067625 */ /* 0x000fca00078e0007 */
[----:B------:R0:W-:Y:S02]  /*0fd0*/  STG.E.64 [R6.64], R10 ;  /* 0x0000000a06007986 */ /* 0x0001e4000c101b04 */
.L_x_12575:
        /* <DEDUP_REMOVED lines=8> */
.L_x_12576:
[----:B------:R-:W-:Y:S05]  /*1060*/  BSYNC B1 ;  /* 0x0000000000017941 */ /* 0x000fea0003800000 */
.L_x_12572:
[----:B------:R-:W-:-:S13]  /*1070*/  ISETP.GE.AND P0, PT, R5, R2, PT ;  /* 0x000000020500720c */ /* 0x000fda0003f06270 */
[----:B0-----:R-:W-:Y:S01]  /*1080*/  @!P0 IMAD.IADD R6, R0, 0x1, R5 ;  /* 0x0000000100068824 */ /* 0x001fe200078e0205 */
[----:B------:R-:W-:Y:S01]  /*1090*/  @!P0 IADD3 R5, R5, 0x80, RZ ;  /* 0x0000008005058810 */ /* 0x000fe20007ffe0ff */
[----:B------:R-:W-:-:S04]  /*10a0*/  @!P0 IMAD.MOV.U32 R7, RZ, RZ, 0x8 ;  /* 0x00000008ff078424 */ /* 0x000fc800078e00ff */
[----:B------:R-:W-:-:S05]  /*10b0*/  @!P0 IMAD.WIDE.U32 R6, R6, R7, c[0x0][0x168] ;  /* 0x00005a0006068625 */ /* 0x000fca00078e0007 */
[----:B------:R0:W-:Y:S02]  /*10c0*/  @!P0 STG.E.64 [R6.64], R20 ;  /* 0x0000001406008986 */ /* 0x0001e4000c101b04 */
.L_x_12577:
[----:B------:R-:W-:Y:S05]  /*10d0*/  BSYNC B0 ;  /* 0x0000000000007941 */ /* 0x000fea0003800000 */
.L_x_12571:
[----:B------:R-:W-:Y:S01]  /*10e0*/  WARPSYNC 0xffffffff ;  /* 0xffffffff00007948 */ /* 0x000fe20003800000 */
[----:B------:R-:W-:-:S13]  /*10f0*/  ISETP.GE.AND P0, PT, R5, R2, PT ;  /* 0x000000020500720c */ /* 0x000fda0003f06270 */
[----:B------:R-:W-:Y:S05]  /*1100*/  @P0 EXIT ;  /* 0x000000000000094d */ /* 0x000fea0003800000 */
[----:B------:R-:W-:Y:S02]  /*1110*/  IMAD.IADD R2, R0, 0x1, R5 ;  /* 0x0000000100027824 */ /* 0x000fe400078e0205 */
[----:B------:R-:W-:-:S04]  /*1120*/  IMAD.MOV.U32 R3, RZ, RZ, 0x8 ;  /* 0x00000008ff037424 */ /* 0x000fc800078e00ff */
[----:B------:R-:W-:-:S05]  /*1130*/  IMAD.WIDE.U32 R2, R2, R3, c[0x0][0x168] ;  /* 0x00005a0002027625 */ /* 0x000fca00078e0003 */
[----:B------:R-:W-:Y:S01]  /*1140*/  STG.E.64 [R2.64], R16 ;  /* 0x0000001002007986 */ /* 0x000fe2000c101b04 */
[----:B------:R-:W-:Y:S05]  /*1150*/  EXIT ;  /* 0x000000000000794d */ /* 0x000fea0003800000 */
.L_x_12578:
        /* <DEDUP_REMOVED lines=10> */
.L_x_19750:


//--------------------- .text._ZN2at6native29vectorized_elementwise_kernelILi4ENS0_13BinaryFunctorIlllZZZNS0_18lshift_kernel_cudaERNS_18TensorIteratorBaseEENKUlvE_clEvENKUlvE2_clEvEUlllE_EESt5arrayIPcLm3EEEEviT0_T1_ --------------------------
	.section	.text._ZN2at6native29vectorized_elementwise_kernelILi4ENS0_13BinaryFunctorIlllZZZNS0_18lshift_kernel_cudaERNS_18TensorIteratorBaseEENKUlvE_clEvENKUlvE2_clEvEUlllE_EESt5arrayIPcLm3EEEEviT0_T1_,"ax",@progbits
	.sectioninfo	@"SHI_REGISTERS=34"
	.align	128
        .global         _ZN2at6native29vectorized_elementwise_kernelILi4ENS0_13BinaryFunctorIlllZZZNS0_18lshift_kernel_cudaERNS_18TensorIteratorBaseEENKUlvE_clEvENKUlvE2_clEvEUlllE_EESt5arrayIPcLm3EEEEviT0_T1_
        .type           _ZN2at6native29vectorized_elementwise_kernelILi4ENS0_13BinaryFunctorIlllZZZNS0_18lshift_kernel_cudaERNS_18TensorIteratorBaseEENKUlvE_clEvENKUlvE2_clEvEUlllE_EESt5arrayIPcLm3EEEEviT0_T1_,@function
        .size           _ZN2at6native29vectorized_elementwise_kernelILi4ENS0_13BinaryFunctorIlllZZZNS0_18lshift_kernel_cudaERNS_18TensorIteratorBaseEENKUlvE_clEvENKUlvE2_clEvEUlllE_EESt5arrayIPcLm3EEEEviT0_T1_,(.L_x_19751 - _ZN2at6native29vectorized_elementwise_kernelILi4ENS0_13BinaryFunctorIlllZZZNS0_18lshift_kernel_cudaERNS_18TensorIteratorBaseEENKUlvE_clEvENKUlvE2_clEvEUlllE_EESt5arrayIPcLm3EEEEviT0_T1_)
        .other          _ZN2at6native29vectorized_elementwise_kernelILi4ENS0_13BinaryFunctorIlllZZZNS0_18lshift_kernel_cudaERNS_18TensorIteratorBaseEENKUlvE_clEvENKUlvE2_clEvEUlllE_EESt5arrayIPcLm3EEEEviT0_T1_,@"STO_CUDA_ENTRY STV_DEFAULT"
_ZN2at6native29vectorized_elementwise_kernelILi4ENS0_13BinaryFunctorIlllZZZNS0_18lshift_kernel_cudaERNS_18TensorIteratorBaseEENKUlvE_clEvENKUlvE2_clEvEUlllE_EESt5arrayIPcLm3EEEEviT0_T1_:
.text._ZN2at6native29vectorized_elementwise_kernelILi4ENS0_13BinaryFunctorIlllZZZNS0_18lshift_kernel_cudaERNS_18TensorIteratorBaseEENKUlvE_clEvENKUlvE2_clEvEUlllE_EESt5arrayIPcLm3EEEEviT0_T1_:
        /* <DEDUP_REMOVED lines=89> */
.L_x_12579:
        /* <DEDUP_REMOVED lines=151> */
.L_x_12582:
[----:B------:R-:W-:-:S13]  /*0f00*/  ISETP.GE.AND P0, PT, R5, R2, PT ;  /* 0x000000020500720c */ /* 0x000fda0003f06270 */
[----:B------:R-:W-:Y:S05]  /*0f10*/  @P0 BRA `(.L_x_12584) ;  /* 0x000000c000000947 */ /* 0x000fea0003800000 */
[----:B0-----:R-:W-:Y:S01]  /*0f20*/  IMAD.IADD R6, R0, 0x1, R5 ;  /* 0x0000000100067824 */ /* 0x001fe200078e0205 */
[----:B------:R-:W-:Y:S01]  /*0f30*/  IADD3 R5, R5, 0x80, RZ ;  /* 0x0000008005057810 */ /* 0x000fe20007ffe0ff */
[----:B------:R-:W-:-:S04]  /*0f40*/  IMAD.MOV.U32 R7, RZ, RZ, 0x8 ;  /* 0x00000008ff077424 */ /* 0x000fc800078e00ff */
[----:B------:R-:W-:-:S05]  /*0f50*/  IMAD.WIDE.U32 R6, R6, R7, c[0x0][0x168] ;  /* 0x00005a0006067625 */ /* 0x000fca00078e0007 */
[----:B------:R0:W-:Y:S02]  /*0f60*/  STG.E.64 [R6.64], R8 ;  /* 0x0000000806007986 */ /* 0x0001e4000c101b04 */
.L_x_12583:
[----:B------:R-:W-:-:S13]  /*0f70*/  ISETP.GE.AND P0, PT, R5, R2, PT ;  /* 0x000000020500720c */ /* 0x000fda0003f06270 */
[----:B------:R-:W-:Y:S05]  /*0f80*/  @P0 BRA `(.L_x_12585) ;  /* 0x000000d000000947 */ /* 0x000fea0003800000 */
[----:B0-----:R-:W-:Y:S01]  /*0f90*/  IMAD.IADD R6, R0, 0x1, R5 ;  /* 0x0000000100067824 */ /* 0x001fe200078e0205 */
[----:B------:R-:W-:Y:S01]  /*0fa0*/  IADD3 R5, R5, 0x80, RZ ;  /* 0x0000008005057810 */ /* 0x000fe20007ffe0ff */
[----:B------:R-:W-:-:S04]  /*0fb0*/  IMAD.MOV.U32 R7, RZ, RZ, 0x8 ;  /* 0x00000008ff077424 */ /* 0x000fc800078e00ff */
[----:B------:R-:W-:-:S05]  /*0fc0*/  IMAD.WIDE.U32 R6, R6, R7, c[0x0][0x168] ;  /* 0x00005a0006067625 */ /* 0x000fca00078e0007 */
[----:B------:R0:W-:Y:S02]  /*0fd0*/  STG.E.64 [R6.64], R10 ;  /* 0x0000000a06007986 */ /* 0x0001e4000c101b04 */
.L_x_12584:
        /* <DEDUP_REMOVED lines=8> */
.L_x_12585:
[----:B------:R-:W-:Y:S05]  /*1060*/  BSYNC B1 ;  /* 0x0000000000017941 */ /* 0x000fea0003800000 */
.L_x_12581:
[----:B------:R-:W-:-:S13]  /*1070*/  ISETP.GE.AND P0, PT, R5, R2, PT ;  /* 0x000000020500720c */ /* 0x000fda0003f06270 */
[----:B0-----:R-:W-:Y:S01]  /*1080*/  @!P0 IMAD.IADD R6, R0, 0x1, R5 ;  /* 0x0000000100068824 */ /* 0x001fe200078e0205 */
[----:B------:R-:W-:Y:S01]  /*1090*/  @!P0 IADD3 R5, R5, 0x80, RZ ;  /* 0x0000008005058810 */ /* 0x000fe20007ffe0ff */
[----:B------:R-:W-:-:S04]  /*10a0*/  @!P0 IMAD.MOV.U32 R7, RZ, RZ, 0x8 ;  /* 0x00000008ff078424 */ /* 0x000fc800078e00ff */
[----:B------:R-:W-:-:S05]  /*10b0*/  @!P0 IMAD.WIDE.U32 R6, R6, R7, c[0x0][0x168] ;  /* 0x00005a0006068625 */ /* 0x000fca00078e0007 */
[----:B------:R0:W-:Y:S02]  /*10c0*/  @!P0 STG.E.64 [R6.64], R20 ;  /* 0x0000001406008986 */ /* 0x0001e4000c101b04 */
.L_x_12586:
[----:B------:R-:W-:Y:S05]  /*10d0*/  BSYNC B0 ;  /* 0x0000000000007941 */ /* 0x000fea0003800000 */
.L_x_12580:
        /* <DEDUP_REMOVED lines=8> */
.L_x_12587:
        /* <DEDUP_REMOVED lines=10> */
.L_x_19751:


//--------------------- .text._ZN2at6native29vectorized_elementwise_kernelILi8ENS0_13BinaryFunctorIlllZZZNS0_18lshift_kernel_cudaERNS_18TensorIteratorBaseEENKUlvE_clEvENKUlvE2_clEvEUlllE_EESt5arrayIPcLm3EEEEviT0_T1_ --------------------------
	.section	.text._ZN2at6native29vectorized_elementwise_kernelILi8ENS0_13BinaryFunctorIlllZZZNS0_18lshift_kernel_cudaERNS_18TensorIteratorBaseEENKUlvE_clEvENKUlvE2_clEvEUlllE_EESt5arrayIPcLm3EEEEviT0_T1_,"ax",@progbits
	.sectioninfo	@"SHI_REGISTERS=4"
	.align	128
        .global         _ZN2at6native29vectorized_elementwise_kernelILi8ENS0_13BinaryFunctorIlllZZZNS0_18lshift_kernel_cudaERNS_18TensorIteratorBaseEENKUlvE_clEvENKUlvE2_clEvEUlllE_EESt5arrayIPcLm3EEEEviT0_T1_
        .type           _ZN2at6native29vectorized_elementwise_kernelILi8ENS0_13BinaryFunctorIlllZZZNS0_18lshift_kernel_cudaERNS_18TensorIteratorBaseEENKUlvE_clEvENKUlvE2_clEvEUlllE_EESt5arrayIPcLm3EEEEviT0_T1_,@function
        .size           _ZN2at6native29vectorized_elementwise_kernelILi8ENS0_13BinaryFunctorIlllZZZNS0_18lshift_kernel_cudaERNS_18TensorIteratorBaseEENKUlvE_clEvENKUlvE2_clEvEUlllE_EESt5arrayIPcLm3EEEEviT0_T1_,(.L_x_19752 - _ZN2at6native29vectorized_elementwise_kernelILi8ENS0_13BinaryFunctorIlllZZZNS0_18lshift_kernel_cudaERNS_18TensorIteratorBaseEENKUlvE_clEvENKUlvE2_clEvEUlllE_EESt5arrayIPcLm3EEEEviT0_T1_)
        .other          _ZN2at6native29vectorized_elementwise_kernelILi8ENS0_13BinaryFunctorIlllZZZNS0_18lshift_kernel_cudaERNS_18TensorIteratorBaseEENKUlvE_clEvENKUlvE2_clEvEUlllE_EESt5arrayIPcLm3EEEEviT0_T1_,@"STO_CUDA_ENTRY STV_DEFAULT"
_ZN2at6native29vectorized_elementwise_kernelILi8ENS0_13BinaryFunctorIlllZZZNS0_18lshift_kernel_cudaERNS_18TensorIteratorBaseEENKUlvE_clEvENKUlvE2_clEvEUlllE_EESt5arrayIPcLm3EEEEviT0_T1_:
.text._ZN2at6native29vectorized_elementwise_kernelILi8ENS0_13BinaryFunctorIlllZZZNS0_18lshift_kernel_cudaERNS_18TensorIteratorBaseEENKUlvE_clEvENKUlvE2_clEvEUlllE_EESt5arrayIPcLm3EEEEviT0_T1_:
[----:B------:R-:W-:Y:S02]  /*0000*/  MOV R1, c[0x0][0x28] ;  /* 0x00000a0000017a02 */ /* 0x000fe40000000f00 */
[----:B------:R-:W-:Y:S05]  /*0010*/  EXIT ;  /* 0x000000000000794d */ /* 0x000fea0003800000 */
.L_x_12588:
        /* <DEDUP_REMOVED lines=14> */
.L_x_19752:


//--------------------- .text._ZN2at6native18elementwise_kernelILi128ELi4EZNS0_15gpu_kernel_implINS0_13BUnaryFunctorIlllZZZNS0_18lshift_kernel_cudaERNS_18TensorIteratorBaseEENKUlvE_clEvENKUlvE2_clEvEUlllE_EEEEvS5_RKT_EUliE_EEviT1_ --------------------------
	.section	.text._ZN2at6native18elementwise_kernelILi128ELi4EZNS0_15gpu_kernel_implINS0_13BUnaryFunctorIlllZZZNS0_18lshift_kernel_cudaERNS_18TensorIteratorBaseEENKUlvE_clEvENKUlvE2_clEvEUlllE_EEEEvS5_RKT_EUliE_EEviT1_,"ax",@progbits
	.sectioninfo	@"SHI_REGISTERS=26"
	.align	128
        .global         _ZN2at6native18elementwise_kernelILi128ELi4EZNS0_15gpu_kernel_implINS0_13BUnaryFunctorIlllZZZNS0_18lshift_kernel_cudaERNS_18TensorIteratorBaseEENKUlvE_clEvENKUlvE2_clEvEUlllE_EEEEvS5_RKT_EUliE_EEviT1_
        .type           _ZN2at6native18elementwise_kernelILi128ELi4EZNS0_15gpu_kernel_implINS0_13BUnaryFunctorIlllZZZNS0_18lshift_kernel_cudaERNS_18TensorIteratorBaseEENKUlvE_clEvENKUlvE2_clEvEUlllE_EEEEvS5_RKT_EUliE_EEviT1_,@function
        .size           _ZN2at6native18elementwise_kernelILi128ELi4EZNS0_15gpu_kernel_implINS0_13BUnaryFunctorIlllZZZNS0_18lshift_kernel_cudaERNS_18TensorIteratorBaseEENKUlvE_clEvENKUlvE2_clEvEUlllE_EEEEvS5_RKT_EUliE_EEviT1_,(.L_x_19753 - _ZN2at6native18elementwise_kernelILi128ELi4EZNS0_15gpu_kernel_implINS0_13BUnaryFunctorIlllZZZNS0_18lshift_kernel_cudaERNS_18TensorIteratorBaseEENKUlvE_clEvENKUlvE2_clEvEUlllE_EEEEvS5_RKT_EUliE_EEviT1_)
        .other          _ZN2at6native18elementwise_kernelILi128ELi4EZNS0_15gpu_kernel_implINS0_13BUnaryFunctorIlllZZZNS0_18lshift_kernel_cudaERNS_18TensorIteratorBaseEENKUlvE_clEvENKUlvE2_clEvEUlllE_EEEEvS5_RKT_EUliE_EEviT1_,@"STO_CUDA_ENTRY STV_DEFAULT"
_ZN2at6native18elementwise_kernelILi128ELi4EZNS0_15gpu_kernel_implINS0_13BUnaryFunctorIlllZZZNS0_18lshift_kernel_cudaERNS_18TensorIteratorBaseEENKUlvE_clEvENKUlvE2_clEvEUlllE_EEEEvS5_RKT_EUliE_EEviT1_:
.text._ZN2at6native18elementwise_kernelILi128ELi4EZNS0_15gpu_kernel_implINS0_13BUnaryFunctorIlllZZZNS0_18lshift_kernel_cudaERNS_18TensorIteratorBaseEENKUlvE_clEvENKUlvE2_clEvEUlllE_EEEEvS5_RKT_EUliE_EEviT1_:
        /* <DEDUP_REMOVED lines=237> */
.L_x_12591:
        /* <DEDUP_REMOVED lines=19> */
.L_x_12595:
[----:B------:R0:W5:Y:S01]  /*1000*/  LDG.E.U8 R2, [R4.64] ;  /* 0x0000002404027981 */ /* 0x000162000c1e1100 */
[----:B------:R-:W-:Y:S01]  /*1010*/  IMAD.MOV.U32 R3, RZ, RZ, RZ ;  /* 0x000000ffff037224 */ /* 0x000fe200078e00ff */
[----:B------:R-:W-:Y:S05]  /*1020*/  BRA `(.L_x_12597) ;  /* 0x00000d5000007947 */ /* 0x000fea0003800000 */
.L_x_12594:
        /* <DEDUP_REMOVED lines=8> */
.L_x_12599:
[----:B------:R-:W2:Y:S02]  /*10b0*/  LDG.E R2, [R4.64] ;  /* 0x0000002404027981 */ /* 0x000ea4000c1e1900 */
[----:B--2---:R-:W-:Y:S01]  /*10c0*/  SHF.R.S32.HI R3, RZ, 0x1f, R2 ;  /* 0x0000001fff037819 */ /* 0x004fe20000011402 */
[----:B------:R-:W-:Y:S05]  /*10d0*/  BRA `(.L_x_12597) ;  /* 0x00000ca000007947 */ /* 0x000fea0003800000 */
.L_x_12598:
[----:B------:R-:W2:Y:S02]  /*10e0*/  LDG.E.S16 R2, [R4.64] ;  /* 0x0000002404027981 */ /* 0x000ea4000c1e1700 */
[----:B--2---:R-:W-:Y:S01]  /*10f0*/  SHF.R.S32.HI R3, RZ, 0x1f, R2 ;  /* 0x0000001fff037819 */ /* 0x004fe20000011402 */
[----:B------:R-:W-:Y:S05]  /*1100*/  BRA `(.L_x_12597) ;  /* 0x00000c7000007947 */ /* 0x000fea0003800000 */
.L_x_12593:
        /* <DEDUP_REMOVED lines=9> */
.L_x_12601:
[----:B------:R-:W2:Y:S02]  /*11a0*/  LDG.E.U16 R4, [R4.64] ;  /* 0x0000002404047981 */ /* 0x000ea4000c1e1500 */
[----:B--2---:R-:W-:-:S06]  /*11b0*/  HADD2.F32 R2, -RZ, R4.H0_H0 ;  /* 0x20000004ff027230 */ /* 0x004fcc0000004100 */
[----:B------:R-:W0:Y:S01]  /*11c0*/  F2I.S64.TRUNC R2, R2 ;  /* 0x0000000200027311 */ /* 0x000e22000020d900 */
[----:B------:R-:W-:Y:S05]  /*11d0*/  BRA `(.L_x_12597) ;  /* 0x00000ba000007947 */ /* 0x000fea0003800000 */
.L_x_12600:
        /* <DEDUP_REMOVED lines=9> */
.L_x_12603:
[----:B------:R-:W2:Y:S02]  /*1270*/  LDG.E.U16 R4, [R4.64] ;  /* 0x0000002404047981 */ /* 0x000ea4000c1e1500 */
[----:B--2---:R-:W-:-:S06]  /*1280*/  HADD2.F32 R2, -RZ, R4.H0_H0 ;  /* 0x20000004ff027230 */ /* 0x004fcc0000004100 */
[----:B------:R-:W0:Y:S01]  /*1290*/  F2I.S64.TRUNC R2, R2 ;  /* 0x0000000200027311 */ /* 0x000e22000020d900 */
[----:B------:R-:W-:Y:S05]  /*12a0*/  BRA `(.L_x_12597) ;  /* 0x00000ad000007947 */ /* 0x000fea0003800000 */
.L_x_12602:
[----:B------:R-:W2:Y:S02]  /*12b0*/  LDG.E.64 R2, [R4.64] ;  /* 0x0000002404027981 */ /* 0x000ea4000c1e1b00 */
[----:B--2---:R-:W0:Y:S01]  /*12c0*/  F2I.S64.F64.TRUNC R2, R2 ;  /* 0x0000000200027311 */ /* 0x004e22000030d900 */
[----:B------:R-:W-:Y:S05]  /*12d0*/  BRA `(.L_x_12597) ;  /* 0x00000aa000007947 */ /* 0x000fea0003800000 */
.L_x_12592:
        /* <DEDUP_REMOVED lines=13> */
.L_x_12606:
[----:B------:R-:W2:Y:S02]  /*13b0*/  LDG.E.64 R2, [R4.64] ;  /* 0x0000002404027981 */ /* 0x000ea4000c1e1b00 */
[----:B--2---:R-:W0:Y:S01]  /*13c0*/  F2I.S64.F64.TRUNC R2, R2 ;  /* 0x0000000200027311 */ /* 0x004e22000030d900 */
[----:B------:R-:W-:Y:S05]  /*13d0*/  BRA `(.L_x_12597) ;  /* 0x000009a000007947 */ /* 0x000fea0003800000 */
.L_x_12605:
        /* <DEDUP_REMOVED lines=27> */
.L_x_12608:
        /* <DEDUP_REMOVED lines=14> */
.L_x_12607:
[----:B------:R-:W2:Y:S02]  /*1670*/  LDG.E.U16 R2, [R4.64] ;  /* 0x0000002404027981 */ /* 0x000ea4000c1e1500 */
[----:B--2---:R-:W-:-:S06]  /*1680*/  PRMT R2, RZ, 0x5410, R2 ;  /* 0x00005410ff027816 */ /* 0x004fcc0000000002 */
[----:B------:R-:W0:Y:S01]  /*1690*/  F2I.S64.TRUNC R2, R2 ;  /* 0x0000000200027311 */ /* 0x000e22000020d900 */
[----:B------:R-:W-:Y:S05]  /*16a0*/  BRA `(.L_x_12597) ;  /* 0x000006d000007947 */ /* 0x000fea0003800000 */
.L_x_12604:
        /* <DEDUP_REMOVED lines=11> */
.L_x_12611:
        /* <DEDUP_REMOVED lines=21> */
.L_x_12615:
[----:B------:R-:W-:Y:S05]  /*18b0*/  BSYNC B1 ;  /* 0x0000000000017941 */ /* 0x000fea0003800000 */
.L_x_12614:
[----:B------:R-:W-:Y:S01]  /*18c0*/  IMAD.SHL.U32 R2, R2, 0x100000, RZ ;  /* 0x0010000002027824 */ /* 0x000fe200078e00ff */
[----:B------:R-:W-:-:S04]  /*18d0*/  LEA R3, R0, 0x3b800000, 0x17 ;  /* 0x3b80000000037811 */ /* 0x000fc800078eb8ff */
[----:B------:R-:W-:Y:S02]  /*18e0*/  LOP3.LUT R2, R3, R2, R4, 0xfe, !PT ;  /* 0x0000000203027212 */ /* 0x000fe400078efe04 */
.L_x_12613:
[----:B------:R-:W-:Y:S05]  /*18f0*/  BSYNC B0 ;  /* 0x0000000000007941 */ /* 0x000fea0003800000 */
.L_x_12612:
[----:B------:R-:W0:Y:S01]  /*1900*/  F2I.S64.TRUNC R2, R2 ;  /* 0x0000000200027311 */ /* 0x000e22000020d900 */
[----:B------:R-:W-:Y:S05]  /*1910*/  BRA `(.L_x_12597) ;  /* 0x0000046000007947 */ /* 0x000fea0003800000 */
.L_x_12610:
        /* <DEDUP_REMOVED lines=21> */
.L_x_12619:
[----:B------:R-:W-:Y:S05]  /*1a70*/  BSYNC B1 ;  /* 0x0000000000017941 */ /* 0x000fea0003800000 */
.L_x_12618:
[----:B------:R-:W-:Y:S01]  /*1a80*/  IMAD.SHL.U32 R2, R2, 0x200000, RZ ;  /* 0x0020000002027824 */ /* 0x000fe200078e00ff */
[----:B------:R-:W-:-:S04]  /*1a90*/  LEA R3, R0, 0x37800000, 0x17 ;  /* 0x3780000000037811 */ /* 0x000fc800078eb8ff */
[----:B------:R-:W-:Y:S02]  /*1aa0*/  LOP3.LUT R2, R3, R2, R4, 0xfe, !PT ;  /* 0x0000000203027212 */ /* 0x000fe400078efe04 */
.L_x_12617:
[----:B------:R-:W-:Y:S05]  /*1ab0*/  BSYNC B0 ;  /* 0x0000000000007941 */ /* 0x000fea0003800000 */
.L_x_12616:
[----:B------:R-:W0:Y:S01]  /*1ac0*/  F2I.S64.TRUNC R2, R2 ;  /* 0x0000000200027311 */ /* 0x000e22000020d900 */
[----:B------:R-:W-:Y:S05]  /*1ad0*/  BRA `(.L_x_12597) ;  /* 0x000002a000007947 */ /* 0x000fea0003800000 */
.L_x_12609:
        /* <DEDUP_REMOVED lines=14> */
.L_x_12623:
[----:B------:R-:W-:Y:S05]  /*1bc0*/  BSYNC B0 ;  /* 0x0000000000007941 */ /* 0x000fea0003800000 */
.L_x_12622:
[----:B------:R-:W0:Y:S01]  /*1bd0*/  F2I.S64.TRUNC R2, R2 ;  /* 0x0000000200027311 */ /* 0x000e22000020d900 */
[----:B------:R-:W-:Y:S05]  /*1be0*/  BRA `(.L_x_12597) ;  /* 0x0000019000007947 */ /* 0x000fea0003800000 */
.L_x_12596:
        /* <DEDUP_REMOVED lines=21> */
.L_x_12621:
[----:B------:R0:W5:Y:S01]  /*1d40*/  LDG.E.64 R2, [R4.64] ;  /* 0x0000002404027981 */ /* 0x000162000c1e1b00 */
[----:B------:R-:W-:Y:S05]  /*1d50*/  BRA `(.L_x_12597) ;  /* 0x0000002000007947 */ /* 0x000fea0003800000 */
.L_x_12620:
[----:B------:R0:W5:Y:S01]  /*1d60*/  LDG.E R2, [R4.64] ;  /* 0x0000002404027981 */ /* 0x000162000c1e1900 */
[----:B------:R-:W-:-:S03]  /*1d70*/  IMAD.MOV.U32 R3, RZ, RZ, RZ ;  /* 0x000000ffff037224 */ /* 0x000fc600078e00ff */
.L_x_12597:
[----:B------:R-:W1:Y:S01]  /*1d80*/  LDC.U8 R6, c[0x0][0x380] ;  /* 0x0000e000ff067b82 */ /* 0x000e620000000000 */
[----:B0-----:R-:W-:Y:S02]  /*1d90*/  IMAD.MOV.U32 R4, RZ, RZ, c[0x0][0x378] ;  /* 0x0000de00ff047624 */ /* 0x001fe400078e00ff */
[----:B------:R-:W-:-:S03]  /*1da0*/  IMAD.MOV.U32 R5, RZ, RZ, c[0x0][0x37c] ;  /* 0x0000df00ff057624 */ /* 0x000fc600078e00ff */
[----:B------:R-:W-:Y:S02]  /*1db0*/  ISETP.GT.U32.AND P0, PT, R4, 0x3f, PT ;  /* 0x0000003f0400780c */ /* 0x000fe40003f04070 */
[C---:B-----5:R-:W-:Y:S02]  /*1dc0*/  SHF.L.U32 R4, R2.reuse, c[0x0][0x378], RZ ;  /* 0x0000de0002047a19 */ /* 0x060fe400000006ff */
[----:B------:R-:W-:Y:S02]  /*1dd0*/  ISETP.GT.U32.AND.EX P0, PT, R5, RZ, PT, P0 ;  /* 0x000000ff0500720c */ /* 0x000fe40003f04100 */
[----:B------:R-:W-:Y:S02]  /*1de0*/  SHF.L.U64.HI R2, R2, c[0x0][0x378], R3 ;  /* 0x0000de0002027a19 */ /* 0x000fe40000010203 */
[----:B------:R-:W-:Y:S02]  /*1df0*/  SEL R5, R4, RZ, !P0 ;  /* 0x000000ff04057207 */ /* 0x000fe40004000000 */
[----:B------:R-:W-:-:S03]  /*1e00*/  SEL R3, R2, RZ, !P0 ;  /* 0x000000ff02037207 */ /* 0x000fc60004000000 */
[----:B------:R-:W-:Y:S01]  /*1e10*/  IMAD.MOV.U32 R2, RZ, RZ, R5 ;  /* 0x000000ffff027224 */ /* 0x000fe200078e0005 */
        /* <DEDUP_REMOVED lines=13> */
.L_x_12627:
[----:B------:R0:W-:Y:S01]  /*1ef0*/  STG.E.U8 [R16.64], R5 ;  /* 0x0000000510007986 */ /* 0x0001e2000c101124 */
[----:B------:R-:W-:Y:S05]  /*1f00*/  BRA `(.L_x_12629) ;  /* 0x00000d7000007947 */ /* 0x000fea0003800000 */
.L_x_12626:
        /* <DEDUP_REMOVED lines=8> */
.L_x_12631:
[----:B------:R0:W-:Y:S01]  /*1f90*/  STG.E [R16.64], R5 ;  /* 0x0000000510007986 */ /* 0x0001e2000c101924 */
[----:B------:R-:W-:Y:S05]  /*1fa0*/  BRA `(.L_x_12629) ;  /* 0x00000cd000007947 */ /* 0x000fea0003800000 */
.L_x_12630:
[----:B------:R0:W-:Y:S01]  /*1fb0*/  STG.E.U16 [R16.64], R5 ;  /* 0x0000000510007986 */ /* 0x0001e2000c101524 */
[----:B------:R-:W-:Y:S05]  /*1fc0*/  BRA `(.L_x_12629) ;  /* 0x00000cb000007947 */ /* 0x000fea0003800000 */
.L_x_12625:
        /* <DEDUP_REMOVED lines=9> */
.L_x_12633:
[----:B------:R-:W0:Y:S02]  /*2060*/  I2F.S64 R0, R2 ;  /* 0x0000000200007312 */ /* 0x000e240000301400 */
[----:B0-----:R-:W-:-:S05]  /*2070*/  F2FP.PACK_AB R0, RZ, R0 ;  /* 0x00000000ff00723e */ /* 0x001fca00000000ff */
[----:B------:R0:W-:Y:S01]  /*2080*/  STG.E.U16 [R16.64], R0 ;  /* 0x0000000010007986 */ /* 0x0001e2000c101524 */
[----:B------:R-:W-:Y:S05]  /*2090*/  BRA `(.L_x_12629) ;  /* 0x00000be000007947 */ /* 0x000fea0003800000 */
.L_x_12632:
        /* <DEDUP_REMOVED lines=10> */
.L_x_12635:
[----:B------:R-:W0:Y:S02]  /*2140*/  I2F.S64 R2, R2 ;  /* 0x0000000200027312 */ /* 0x000e240000301400 */
[----:B0-----:R-:W-:-:S04]  /*2150*/  F2FP.PACK_AB R3, RZ, R2 ;  /* 0x00000002ff03723e */ /* 0x001fc800000000ff */
[----:B------:R-:W-:-:S05]  /*2160*/  PRMT R3, R3, 0x5410, RZ ;  /* 0x0000541003037816 */ /* 0x000fca00000000ff */
[----:B------:R0:W-:Y:S01]  /*2170*/  STG.E [R16.64], R3 ;  /* 0x0000000310007986 */ /* 0x0001e2000c101924 */
[----:B------:R-:W-:Y:S05]  /*2180*/  BRA `(.L_x_12629) ;  /* 0x00000af000007947 */ /* 0x000fea0003800000 */
.L_x_12634:
[----:B------:R-:W0:Y:S02]  /*2190*/  I2F.F64.S64 R2, R2 ;  /* 0x0000000200027312 */ /* 0x000e240000301c00 */
[----:B0-----:R0:W-:Y:S01]  /*21a0*/  STG.E.64 [R16.64], R2 ;  /* 0x0000000210007986 */ /* 0x0011e2000c101b24 */
[----:B------:R-:W-:Y:S05]  /*21b0*/  BRA `(.L_x_12629) ;  /* 0x00000ac000007947 */ /* 0x000fea0003800000 */
.L_x_12624:
        /* <DEDUP_REMOVED lines=13> */
.L_x_12638:
[----:B------:R-:W0:Y:S01]  /*2290*/  I2F.F64.S64 R4, R2 ;  /* 0x0000000200047312 */ /* 0x000e220000301c00 */
[----:B------:R-:W-:-:S05]  /*22a0*/  CS2R R6, SRZ ;  /* 0x0000000000067805 */ /* 0x000fca000001ff00 */
[----:B0-----:R0:W-:Y:S01]  /*22b0*/  STG.E.128 [R16.64], R4 ;  /* 0x0000000410007986 */ /* 0x0011e2000c101d24 */
[----:B------:R-:W-:Y:S05]  /*22c0*/  BRA `(.L_x_12629) ;  /* 0x000009b000007947 */ /* 0x000fea0003800000 */
.L_x_12637:
        /* <DEDUP_REMOVED lines=21> */
.L_x_12642:
[----:B------:R-:W-:Y:S05]  /*2420*/  BSYNC B0 ;  /* 0x0000000000007941 */ /* 0x000fea0003800000 */
.L_x_12641:
[----:B------:R-:W-:-:S05]  /*2430*/  LOP3.LUT R5, R0, R5, RZ, 0xfc, !PT ;  /* 0x0000000500057212 */ /* 0x000fca00078efcff */
[----:B------:R0:W-:Y:S01]  /*2440*/  STG.E.U8 [R16.64], R5 ;  /* 0x0000000510007986 */ /* 0x0001e2000c101124 */
[----:B------:R-:W-:Y:S05]  /*2450*/  BRA `(.L_x_12629) ;  /* 0x0000082000007947 */ /* 0x000fea0003800000 */
.L_x_12640:
        /* <DEDUP_REMOVED lines=13> */
.L_x_12644:
[----:B------:R-:W-:Y:S01]  /*2530*/  IMAD.MOV.U32 R0, RZ, RZ, 0x7f ;  /* 0x0000007fff007424 */ /* 0x000fe200078e00ff */
[----:B------:R-:W-:-:S04]  /*2540*/  ISETP.GT.U32.AND P0, PT, R4, 0x7f800000, PT ;  /* 0x7f8000000400780c */ /* 0x000fc80003f04070 */
[----:B------:R-:W-:-:S04]  /*2550*/  SEL R0, R0, 0x7c, P0 ;  /* 0x0000007c00007807 */ /* 0x000fc80000000000 */
.L_x_12645:
[----:B------:R-:W-:Y:S05]  /*2560*/  BSYNC B0 ;  /* 0x0000000000007941 */ /* 0x000fea0003800000 */
.L_x_12643:
[----:B------:R-:W-:-:S04]  /*2570*/  LOP3.LUT R2, R3, 0x80000000, RZ, 0xc0, !PT ;  /* 0x8000000003027812 */ /* 0x000fc800078ec0ff */
[----:B------:R-:W-:-:S04]  /*2580*/  SHF.R.U32.HI R3, RZ, 0x18, R2 ;  /* 0x00000018ff037819 */ /* 0x000fc80000011602 */
[----:B------:R-:W-:-:S05]  /*2590*/  LOP3.LUT R3, R0, R3, RZ, 0xfc, !PT ;  /* 0x0000000300037212 */ /* 0x000fca00078efcff */
[----:B------:R0:W-:Y:S01]  /*25a0*/  STG.E.U8 [R16.64], R3 ;  /* 0x0000000310007986 */ /* 0x0001e2000c101124 */
[----:B------:R-:W-:Y:S05]  /*25b0*/  BRA `(.L_x_12629) ;  /* 0x000006c000007947 */ /* 0x000fea0003800000 */
.L_x_12639:
[----:B------:R-:W0:Y:S02]  /*25c0*/  I2F.S64 R0, R2 ;  /* 0x0000000200007312 */ /* 0x000e240000301400 */
[----:B0-----:R-:W-:-:S05]  /*25d0*/  F2FP.BF16.PACK_AB R0, RZ, R0 ;  /* 0x00000000ff00723e */ /* 0x001fca00000010ff */
[----:B------:R0:W-:Y:S01]  /*25e0*/  STG.E.U16 [R16.64], R0 ;  /* 0x0000000010007986 */ /* 0x0001e2000c101524 */
[----:B------:R-:W-:Y:S05]  /*25f0*/  BRA `(.L_x_12629) ;  /* 0x0000068000007947 */ /* 0x000fea0003800000 */
.L_x_12636:
        /* <DEDUP_REMOVED lines=10> */
.L_x_12648:
        /* <DEDUP_REMOVED lines=17> */
.L_x_12651:
[----:B------:R-:W-:-:S04]  /*27b0*/  LOP3.LUT R2, R3, 0x80000000, RZ, 0xc0, !PT ;  /* 0x8000000003027812 */ /* 0x000fc800078ec0ff */
[----:B------:R-:W-:-:S04]  /*27c0*/  SHF.R.U32.HI R3, RZ, 0x18, R2 ;  /* 0x00000018ff037819 */ /* 0x000fc80000011602 */
[----:B------:R-:W-:-:S04]  /*27d0*/  LOP3.LUT R0, R0, R3, RZ, 0xfc, !PT ;  /* 0x0000000300007212 */ /* 0x000fc800078efcff */
[----:B------:R-:W-:Y:S02]  /*27e0*/  PRMT R8, R0, 0x7610, R8 ;  /* 0x0000761000087816 */ /* 0x000fe40000000008 */
.L_x_12650:
[----:B------:R-:W-:Y:S05]  /*27f0*/  BSYNC B0 ;  /* 0x0000000000007941 */ /* 0x000fea0003800000 */
.L_x_12649:
[----:B------:R0:W-:Y:S01]  /*2800*/  STG.E.U8 [R16.64], R8 ;  /* 0x0000000810007986 */ /* 0x0001e2000c101124 */
[----:B------:R-:W-:Y:S05]  /*2810*/  BRA `(.L_x_12629) ;  /* 0x0000046000007947 */ /* 0x000fea0003800000 */
.L_x_12647:
        /* <DEDUP_REMOVED lines=17> */
.L_x_12654:
[----:B------:R-:W-:-:S04]  /*2930*/  LOP3.LUT R2, R3, 0x80000000, RZ, 0xc0, !PT ;  /* 0x8000000003027812 */ /* 0x000fc800078ec0ff */
[----:B------:R-:W-:-:S04]  /*2940*/  SHF.R.U32.HI R3, RZ, 0x18, R2 ;  /* 0x00000018ff037819 */ /* 0x000fc80000011602 */
[----:B------:R-:W-:-:S04]  /*2950*/  LOP3.LUT R0, R0, R3, RZ, 0xfc, !PT ;  /* 0x0000000300007212 */ /* 0x000fc800078efcff */
[----:B------:R-:W-:Y:S02]  /*2960*/  PRMT R8, R0, 0x7610, R8 ;  /* 0x0000761000087816 */ /* 0x000fe40000000008 */
.L_x_12653:
[----:B------:R-:W-:Y:S05]  /*2970*/  BSYNC B0 ;  /* 0x0000000000007941 */ /* 0x000fea0003800000 */
.L_x_12652:
[----:B------:R0:W-:Y:S01]  /*2980*/  STG.E.U8 [R16.64], R8 ;  /* 0x0000000810007986 */ /* 0x0001e2000c101124 */
[----:B------:R-:W-:Y:S05]  /*2990*/  BRA `(.L_x_12629) ;  /* 0x000002e000007947 */ /* 0x000fea0003800000 */
.L_x_12646:
        /* <DEDUP_REMOVED lines=23> */
.L_x_12628:
        /* <DEDUP_REMOVED lines=20> */
.L_x_12656:
[----:B------:R0:W-:Y:S01]  /*2c50*/  STG.E.64 [R16.64], R2 ;  /* 0x0000000210007986 */ /* 0x0001e2000c101b24 */
[----:B------:R-:W-:Y:S05]  /*2c60*/  BRA `(.L_x_12629) ;  /* 0x0000001000007947 */ /* 0x000fea0003800000 */
.L_x_12655:
[----:B------:R0:W-:Y:S02]  /*2c70*/  STG.E [R16.64], R5 ;  /* 0x0000000510007986 */ /* 0x0001e4000c101924 */
.L_x_12629:
[----:B------:R-:W-:-:S05]  /*2c80*/  IMAD R18, R18, 0x200, R23 ;  /* 0x0000020012127824 */ /* 0x000fca00078e0217 */
[----:B------:R-:W-:Y:S02]  /*2c90*/  IADD3 R19, R18, 0x80, RZ ;  /* 0x0000008012137810 */ /* 0x000fe40007ffe0ff */
.L_x_12590:
[----:B------:R-:W-:Y:S05]  /*2ca0*/  BSYNC B6 ;  /* 0x0000000000067941 */ /* 0x000fea0003800000 */
.L_x_12589:
        /* <DEDUP_REMOVED lines=231> */
.L_x_12659:
        /* <DEDUP_REMOVED lines=19> */
.L_x_12663:
[----:B------:R0:W5:Y:S01]  /*3c50*/  LDG.E.U8 R2, [R4.64] ;  /* 0x0000002404027981 */ /* 0x000162000c1e1100 */
[----:B------:R-:W-:Y:S01]  /*3c60*/  IMAD.MOV.U32 R3, RZ, RZ, RZ ;  /* 0x000000ffff037224 */ /* 0x000fe200078e00ff */
[----:B------:R-:W-:Y:S05]  /*3c70*/  BRA `(.L_x_12665) ;  /* 0x00000d5000007947 */ /* 0x000fea0003800000 */
.L_x_12662:
        /* <DEDUP_REMOVED lines=8> */
.L_x_12667:
[----:B------:R-:W2:Y:S02]  /*3d00*/  LDG.E R2, [R4.64] ;  /* 0x0000002404027981 */ /* 0x000ea4000c1e1900 */
[----:B--2---:R-:W-:Y:S01]  /*3d10*/  SHF.R.S32.HI R3, RZ, 0x1f, R2 ;  /* 0x0000001fff037819 */ /* 0x004fe20000011402 */
[----:B------:R-:W-:Y:S05]  /*3d20*/  BRA `(.L_x_12665) ;  /* 0x00000ca000007947 */ /* 0x000fea0003800000 */
.L_x_12666:
[----:B------:R-:W2:Y:S02]  /*3d30*/  LDG.E.S16 R2, [R4.64] ;  /* 0x0000002404027981 */ /* 0x000ea4000c1e1700 */
[----:B--2---:R-:W-:Y:S01]  /*3d40*/  SHF.R.S32.HI R3, RZ, 0x1f, R2 ;  /* 0x0000001fff037819 */ /* 0x004fe20000011402 */
[----:B------:R-:W-:Y:S05]  /*3d50*/  BRA `(.L_x_12665) ;  /* 0x00000c7000007947 */ /* 0x000fea0003800000 */
.L_x_12661:
        /* <DEDUP_REMOVED lines=9> */
.L_x_12669:
[----:B------:R-:W2:Y:S02]  /*3df0*/  LDG.E.U16 R4, [R4.64] ;  /* 0x0000002404047981 */ /* 0x000ea4000c1e1500 */
[----:B--2---:R-:W-:-:S06]  /*3e00*/  HADD2.F32 R2, -RZ, R4.H0_H0 ;  /* 0x20000004ff027230 */ /* 0x004fcc0000004100 */
[----:B------:R-:W0:Y:S01]  /*3e10*/  F2I.S64.TRUNC R2, R2 ;  /* 0x0000000200027311 */ /* 0x000e22000020d900 */
[----:B------:R-:W-:Y:S05]  /*3e20*/  BRA `(.L_x_12665) ;  /* 0x00000ba000007947 */ /* 0x000fea0003800000 */
.L_x_12668:
        /* <DEDUP_REMOVED lines=9> */
.L_x_12671:
[----:B------:R-:W2:Y:S02]  /*3ec0*/  LDG.E.U16 R4, [R4.64] ;  /* 0x0000002404047981 */ /* 0x000ea4000c1e1500 */
[----:B--2---:R-:W-:-:S06]  /*3ed0*/  HADD2.F32 R2, -RZ, R4.H0_H0 ;  /* 0x20000004ff027230 */ /* 0x004fcc0000004100 */
[----:B------:R-:W0:Y:S01]  /*3ee0*/  F2I.S64.TRUNC R2, R2 ;  /* 0x0000000200027311 */ /* 0x000e22000020d900 */
[----:B------:R-:W-:Y:S05]  /*3ef0*/  BRA `(.L_x_12665) ;  /* 0x00000ad000007947 */ /* 0x000fea0003800000 */
.L_x_12670:
[----:B------:R-:W2:Y:S02]  /*3f00*/  LDG.E.64 R2, [R4.64] ;  /* 0x0000002404027981 */ /* 0x000ea4000c1e1b00 */
[----:B--2---:R-:W0:Y:S01]  /*3f10*/  F2I.S64.F64.TRUNC R2, R2 ;  /* 0x0000000200027311 */ /* 0x004e22000030d900 */
[----:B------:R-:W-:Y:S05]  /*3f20*/  BRA `(.L_x_12665) ;  /* 0x00000aa000007947 */ /* 0x000fea0003800000 */
.L_x_12660:
        /* <DEDUP_REMOVED lines=13> */
.L_x_12674:
[----:B------:R-:W2:Y:S02]  /*4000*/  LDG.E.64 R2, [R4.64] ;  /* 0x0000002404027981 */ /* 0x000ea4000c1e1b00 */
[----:B--2---:R-:W0:Y:S01]  /*4010*/  F2I.S64.F64.TRUNC R2, R2 ;  /* 0x0000000200027311 */ /* 0x004e22000030d900 */
[----:B------:R-:W-:Y:S05]  /*4020*/  BRA `(.L_x_12665) ;  /* 0x000009a000007947 */ /* 0x000fea0003800000 */
.L_x_12673:
        /* <DEDUP_REMOVED lines=27> */
.L_x_12676:
        /* <DEDUP_REMOVED lines=14> */
.L_x_12675:
[----:B------:R-:W2:Y:S02]  /*42c0*/  LDG.E.U16 R2, [R4.64] ;  /* 0x0000002404027981 */ /* 0x000ea4000c1e1500 */
[----:B--2---:R-:W-:-:S06]  /*42d0*/  PRMT R2, RZ, 0x5410, R2 ;  /* 0x00005410ff027816 */ /* 0x004fcc0000000002 */
[----:B------:R-:W0:Y:S01]  /*42e0*/  F2I.S64.TRUNC R2, R2 ;  /* 0x0000000200027311 */ /* 0x000e22000020d900 */
[----:B------:R-:W-:Y:S05]  /*42f0*/  BRA `(.L_x_12665) ;  /* 0x000006d000007947 */ /* 0x000fea0003800000 */
.L_x_12672:
        /* <DEDUP_REMOVED lines=11> */
.L_x_12679:
        /* <DEDUP_REMOVED lines=21> */
.L_x_12683:
[----:B------:R-:W-:Y:S05]  /*4500*/  BSYNC B1 ;  /* 0x0000000000017941 */ /* 0x000fea0003800000 */
.L_x_12682:
[----:B------:R-:W-:Y:S01]  /*4510*/  IMAD.SHL.U32 R2, R2, 0x100000, RZ ;  /* 0x0010000002027824 */ /* 0x000fe200078e00ff */
[----:B------:R-:W-:-:S04]  /*4520*/  LEA R3, R0, 0x3b800000, 0x17 ;  /* 0x3b80000000037811 */ /* 0x000fc800078eb8ff */
[----:B------:R-:W-:Y:S02]  /*4530*/  LOP3.LUT R2, R3, R2, R4, 0xfe, !PT ;  /* 0x0000000203027212 */ /* 0x000fe400078efe04 */
.L_x_12681:
[----:B------:R-:W-:Y:S05]  /*4540*/  BSYNC B0 ;  /* 0x0000000000007941 */ /* 0x000fea0003800000 */
.L_x_12680:
[----:B------:R-:W0:Y:S01]  /*4550*/  F2I.S64.TRUNC R2, R2 ;  /* 0x0000000200027311 */ /* 0x000e22000020d900 */
[----:B------:R-:W-:Y:S05]  /*4560*/  BRA `(.L_x_12665) ;  /* 0x0000046000007947 */ /* 0x000fea0003800000 */
.L_x_12678:
        /* <DEDUP_REMOVED lines=21> */
.L_x_12687:
[----:B------:R-:W-:Y:S05]  /*46c0*/  BSYNC B1 ;  /* 0x0000000000017941 */ /* 0x000fea0003800000 */
.L_x_12686:
[----:B------:R-:W-:Y:S01]  /*46d0*/  IMAD.SHL.U32 R2, R2, 0x200000, RZ ;  /* 0x0020000002027824 */ /* 0x000fe200078e00ff */
[----:B------:R-:W-:-:S04]  /*46e0*/  LEA R3, R0, 0x37800000, 0x17 ;  /* 0x3780000000037811 */ /* 0x000fc800078eb8ff */
[----:B------:R-:W-:Y:S02]  /*46f0*/  LOP3.LUT R2, R3, R2, R4, 0xfe, !PT ;  /* 0x0000000203027212 */ /* 0x000fe400078efe04 */
.L_x_12685:
[----:B------:R-:W-:Y:S05]  /*4700*/  BSYNC B0 ;  /* 0x0000000000007941 */ /* 0x000fea0003800000 */
.L_x_12684:
[----:B------:R-:W0:Y:S01]  /*4710*/  F2I.S64.TRUNC R2, R2 ;  /* 0x0000000200027311 */ /* 0x000e22000020d900 */
[----:B------:R-:W-:Y:S05]  /*4720*/  BRA `(.L_x_12665) ;  /* 0x000002a000007947 */ /* 0x000fea0003800000 */
.L_x_12677:
        /* <DEDUP_REMOVED lines=14> */
.L_x_12691:
[----:B------:R-:W-:Y:S05]  /*4810*/  BSYNC B0 ;  /* 0x0000000000007941 */ /* 0x000fea0003800000 */
.L_x_12690:
[----:B------:R-:W0:Y:S01]  /*4820*/  F2I.S64.TRUNC R2, R2 ;  /* 0x0000000200027311 */ /* 0x000e22000020d900 */
[----:B------:R-:W-:Y:S05]  /*4830*/  BRA `(.L_x_12665) ;  /* 0x0000019000007947 */ /* 0x000fea0003800000 */
.L_x_12664:
        /* <DEDUP_REMOVED lines=21> */
.L_x_12689:
[----:B------:R0:W5:Y:S01]  /*4990*/  LDG.E.64 R2, [R4.64] ;  /* 0x0000002404027981 */ /* 0x000162000c1e1b00 */
[----:B------:R-:W-:Y:S05]  /*49a0*/  BRA `(.L_x_12665) ;  /* 0x0000002000007947 */ /* 0x000fea0003800000 */
.L_x_12688:
[----:B------:R0:W5:Y:S01]  /*49b0*/  LDG.E R2, [R4.64] ;  /* 0x0000002404027981 */ /* 0x000162000c1e1900 */
[----:B------:R-:W-:-:S03]  /*49c0*/  IMAD.MOV.U32 R3, RZ, RZ, RZ ;  /* 0x000000ffff037224 */ /* 0x000fc600078e00ff */
.L_x_12665:
[----:B------:R-:W1:Y:S01]  /*49d0*/  LDC.U8 R6, c[0x0][0x380] ;  /* 0x0000e000ff067b82 */ /* 0x000e620000000000 */
[----:B------:R-:W-:Y:S02]  /*49e0*/  IMAD.MOV.U32 R0, RZ, RZ, c[0x0][0x378] ;  /* 0x0000de00ff007624 */ /* 0x000fe400078e00ff */
[----:B0-----:R-:W-:-:S03]  /*49f0*/  IMAD.MOV.U32 R5, RZ, RZ, c[0x0][0x37c] ;  /* 0x0000df00ff057624 */ /* 0x001fc600078e00ff */
        /* <DEDUP_REMOVED lines=20> */
.L_x_12695:
[----:B------:R0:W-:Y:S01]  /*4b40*/  STG.E.U8 [R16.64], R5 ;  /* 0x0000000510007986 */ /* 0x0001e2000c101124 */
[----:B------:R-:W-:Y:S05]  /*4b50*/  BRA `(.L_x_12697) ;  /* 0x00000d7000007947 */ /* 0x000fea0003800000 */
.L_x_12694:
        /* <DEDUP_REMOVED lines=8> */
.L_x_12699:
[----:B------:R0:W-:Y:S01]  /*4be0*/  STG.E [R16.64], R5 ;  /* 0x0000000510007986 */ /* 0x0001e2000c101924 */
[----:B------:R-:W-:Y:S05]  /*4bf0*/  BRA `(.L_x_12697) ;  /* 0x00000cd000007947 */ /* 0x000fea0003800000 */
.L_x_12698:
[----:B------:R0:W-:Y:S01]  /*4c00*/  STG.E.U16 [R16.64], R5 ;  /* 0x0000000510007986 */ /* 0x0001e2000c101524 */
[----:B------:R-:W-:Y:S05]  /*4c10*/  BRA `(.L_x_12697) ;  /* 0x00000cb000007947 */ /* 0x000fea0003800000 */
.L_x_12693:
        /* <DEDUP_REMOVED lines=9> */
.L_x_12701:
[----:B------:R-:W0:Y:S02]  /*4cb0*/  I2F.S64 R0, R2 ;  /* 0x0000000200007312 */ /* 0x000e240000301400 */
[----:B0-----:R-:W-:-:S05]  /*4cc0*/  F2FP.PACK_AB R0, RZ, R0 ;  /* 0x00000000ff00723e */ /* 0x001fca00000000ff */
[----:B------:R0:W-:Y:S01]  /*4cd0*/  STG.E.U16 [R16.64], R0 ;  /* 0x0000000010007986 */ /* 0x0001e2000c101524 */
[----:B------:R-:W-:Y:S05]  /*4ce0*/  BRA `(.L_x_12697) ;  /* 0x00000be000007947 */ /* 0x000fea0003800000 */
.L_x_12700:
        /* <DEDUP_REMOVED lines=10> */
.L_x_12703:
[----:B------:R-:W0:Y:S02]  /*4d90*/  I2F.S64 R2, R2 ;  /* 0x0000000200027312 */ /* 0x000e240000301400 */
[----:B0-----:R-:W-:-:S04]  /*4da0*/  F2FP.PACK_AB R3, RZ, R2 ;  /* 0x00000002ff03723e */ /* 0x001fc800000000ff */
[----:B------:R-:W-:-:S05]  /*4db0*/  PRMT R3, R3, 0x5410, RZ ;  /* 0x0000541003037816 */ /* 0x000fca00000000ff */
[----:B------:R0:W-:Y:S01]  /*4dc0*/  STG.E [R16.64], R3 ;  /* 0x0000000310007986 */ /* 0x0001e2000c101924 */
[----:B------:R-:W-:Y:S05]  /*4dd0*/  BRA `(.L_x_12697) ;  /* 0x00000af000007947 */ /* 0x000fea0003800000 */
.L_x_12702:
[----:B------:R-:W0:Y:S02]  /*4de0*/  I2F.F64.S64 R2, R2 ;  /* 0x0000000200027312 */ /* 0x000e240000301c00 */
[----:B0-----:R0:W-:Y:S01]  /*4df0*/  STG.E.64 [R16.64], R2 ;  /* 0x0000000210007986 */ /* 0x0011e2000c101b24 */
[----:B------:R-:W-:Y:S05]  /*4e00*/  BRA `(.L_x_12697) ;  /* 0x00000ac000007947 */ /* 0x000fea0003800000 */
.L_x_12692:
        /* <DEDUP_REMOVED lines=13> */
.L_x_12706:
[----:B------:R-:W0:Y:S01]  /*4ee0*/  I2F.F64.S64 R4, R2 ;  /* 0x0000000200047312 */ /* 0x000e220000301c00 */
[----:B------:R-:W-:-:S05]  /*4ef0*/  CS2R R6, SRZ ;  /* 0x0000000000067805 */ /* 0x000fca000001ff00 */
[----:B0-----:R0:W-:Y:S01]  /*4f00*/  STG.E.128 [R16.64], R4 ;  /* 0x0000000410007986 */ /* 0x0011e2000c101d24 */
[----:B------:R-:W-:Y:S05]  /*4f10*/  BRA `(.L_x_12697) ;  /* 0x000009b000007947 */ /* 0x000fea0003800000 */
.L_x_12705:
        /* <DEDUP_REMOVED lines=21> */
.L_x_12710:
[----:B------:R-:W-:Y:S05]  /*5070*/  BSYNC B0 ;  /* 0x0000000000007941 */ /* 0x000fea0003800000 */
.L_x_12709:
[----:B------:R-:W-:-:S05]  /*5080*/  LOP3.LUT R5, R0, R5, RZ, 0xfc, !PT ;  /* 0x0000000500057212 */ /* 0x000fca00078efcff */
[----:B------:R0:W-:Y:S01]  /*5090*/  STG.E.U8 [R16.64], R5 ;  /* 0x0000000510007986 */ /* 0x0001e2000c101124 */
[----:B------:R-:W-:Y:S05]  /*50a0*/  BRA `(.L_x_12697) ;  /* 0x0000082000007947 */ /* 0x000fea0003800000 */
.L_x_12708:
        /* <DEDUP_REMOVED lines=13> */
.L_x_12712:
[----:B------:R-:W-:Y:S01]  /*5180*/  IMAD.MOV.U32 R0, RZ, RZ, 0x7f ;  /* 0x0000007fff007424 */ /* 0x000fe200078e00ff */
[----:B------:R-:W-:-:S04]  /*5190*/  ISETP.GT.U32.AND P0, PT, R4, 0x7f800000, PT ;  /* 0x7f8000000400780c */ /* 0x000fc80003f04070 */
[----:B------:R-:W-:-:S04]  /*51a0*/  SEL R0, R0, 0x7c, P0 ;  /* 0x0000007c00007807 */ /* 0x000fc80000000000 */
.L_x_12713:
[----:B------:R-:W-:Y:S05]  /*51b0*/  BSYNC B0 ;  /* 0x0000000000007941 */ /* 0x000fea0003800000 */
.L_x_12711:
[----:B------:R-:W-:-:S04]  /*51c0*/  LOP3.LUT R2, R3, 0x80000000, RZ, 0xc0, !PT ;  /* 0x8000000003027812 */ /* 0x000fc800078ec0ff */
[----:B------:R-:W-:-:S04]  /*51d0*/  SHF.R.U32.HI R3, RZ, 0x18, R2 ;  /* 0x00000018ff037819 */ /* 0x000fc80000011602 */
[----:B------:R-:W-:-:S05]  /*51e0*/  LOP3.LUT R3, R0, R3, RZ, 0xfc, !PT ;  /* 0x0000000300037212 */ /* 0x000fca00078efcff */
[----:B------:R0:W-:Y:S01]  /*51f0*/  STG.E.U8 [R16.64], R3 ;  /* 0x0000000310007986 */ /* 0x0001e2000c101124 */
[----:B------:R-:W-:Y:S05]  /*5200*/  BRA `(.L_x_12697) ;  /* 0x000006c000007947 */ /* 0x000fea0003800000 */
.L_x_12707:
[----:B------:R-:W0:Y:S02]  /*5210*/  I2F.S64 R0, R2 ;  /* 0x0000000200007312 */ /* 0x000e240000301400 */
[----:B0-----:R-:W-:-:S05]  /*5220*/  F2FP.BF16.PACK_AB R0, RZ, R0 ;  /* 0x00000000ff00723e */ /* 0x001fca00000010ff */
[----:B------:R0:W-:Y:S01]  /*5230*/  STG.E.U16 [R16.64], R0 ;  /* 0x0000000010007986 */ /* 0x0001e2000c101524 */
[----:B------:R-:W-:Y:S05]  /*5240*/  BRA `(.L_x_12697) ;  /* 0x0000068000007947 */ /* 0x000fea0003800000 */
.L_x_12704:
        /* <DEDUP_REMOVED lines=10> */
.L_x_12716:
        /* <DEDUP_REMOVED lines=17> */
.L_x_12719:
[----:B------:R-:W-:-:S04]  /*5400*/  LOP3.LUT R2, R3, 0x80000000, RZ, 0xc0, !PT ;  /* 0x8000000003027812 */ /* 0x000fc800078ec0ff */
[----:B------:R-:W-:-:S04]  /*5410*/  SHF.R.U32.HI R3, RZ, 0x18, R2 ;  /* 0x00000018ff037819 */ /* 0x000fc80000011602 */
[----:B------:R-:W-:-:S04]  /*5420*/  LOP3.LUT R0, R0, R3, RZ, 0xfc, !PT ;  /* 0x0000000300007212 */ /* 0x000fc800078efcff */
[----:B------:R-:W-:Y:S02]  /*5430*/  PRMT R8, R0, 0x7610, R8 ;  /* 0x0000761000087816 */ /* 0x000fe40000000008 */
.L_x_12718:
[----:B------:R-:W-:Y:S05]  /*5440*/  BSYNC B0 ;  /* 0x0000000000007941 */ /* 0x000fea0003800000 */
.L_x_12717:
[----:B------:R0:W-:Y:S01]  /*5450*/  STG.E.U8 [R16.64], R8 ;  /* 0x0000000810007986 */ /* 0x0001e2000c101124 */
[----:B------:R-:W-:Y:S05]  /*5460*/  BRA `(.L_x_12697) ;  /* 0x0000046000007947 */ /* 0x000fea0003800000 */
.L_x_12715:
        /* <DEDUP_REMOVED lines=17> */
.L_x_12722:
[----:B------:R-:W-:-:S04]  /*5580*/  LOP3.LUT R2, R3, 0x80000000, RZ, 0xc0, !PT ;  /* 0x8000000003027812 */ /* 0x000fc800078ec0ff */
[----:B------:R-:W-:-:S04]  /*5590*/  SHF.R.U32.HI R3, RZ, 0x18, R2 ;  /* 0x00000018ff037819 */ /* 0x000fc80000011602 */
[----:B------:R-:W-:-:S04]  /*55a0*/  LOP3.LUT R0, R0, R3, RZ, 0xfc, !PT ;  /* 0x0000000300007212 */ /* 0x000fc800078efcff */
[----:B------:R-:W-:Y:S02]  /*55b0*/  PRMT R8, R0, 0x7610, R8 ;  /* 0x0000761000087816 */ /* 0x000fe40000000008 */
.L_x_12721:
[----:B------:R-:W-:Y:S05]  /*55c0*/  BSYNC B0 ;  /* 0x0000000000007941 */ /* 0x000fea0003800000 */
.L_x_12720:
[----:B------:R0:W-:Y:S01]  /*55d0*/  STG.E.U8 [R16.64], R8 ;  /* 0x0000000810007986 */ /* 0x0001e2000c101124 */
[----:B------:R-:W-:Y:S05]  /*55e0*/  BRA `(.L_x_12697) ;  /* 0x000002e000007947 */ /* 0x000fea0003800000 */
.L_x_12714:
        /* <DEDUP_REMOVED lines=23> */
.L_x_12696:
        /* <DEDUP_REMOVED lines=20> */
.L_x_12724:
[----:B------:R0:W-:Y:S01]  /*58a0*/  STG.E.64 [R16.64], R2 ;  /* 0x0000000210007986 */ /* 0x0001e2000c101b24 */
[----:B------:R-:W-:Y:S05]  /*58b0*/  BRA `(.L_x_12697) ;  /* 0x0000001000007947 */ /* 0x000fea0003800000 */
.L_x_12723:
[----:B------:R0:W-:Y:S02]  /*58c0*/  STG.E [R16.64], R5 ;  /* 0x0000000510007986 */ /* 0x0001e4000c101924 */
.L_x_12697:
        /* <DEDUP_REMOVED lines=231> */
.L_x_12725:
        /* <DEDUP_REMOVED lines=19> */
.L_x_12729:
[----:B------:R0:W5:Y:S01]  /*6870*/  LDG.E.U8 R2, [R4.64] ;  /* 0x0000002404027981 */ /* 0x000162000c1e1100 */
[----:B------:R-:W-:Y:S01]  /*6880*/  IMAD.MOV.U32 R3, RZ, RZ, RZ ;  /* 0x000000ffff037224 */ /* 0x000fe200078e00ff */
[----:B------:R-:W-:Y:S05]  /*6890*/  BRA `(.L_x_12731) ;  /* 0x00000d5000007947 */ /* 0x000fea0003800000 */
.L_x_12728:
        /* <DEDUP_REMOVED lines=8> */
.L_x_12733:
[----:B------:R-:W2:Y:S02]  /*6920*/  LDG.E R2, [R4.64] ;  /* 0x0000002404027981 */ /* 0x000ea4000c1e1900 */
[----:B--2---:R-:W-:Y:S01]  /*6930*/  SHF.R.S32.HI R3, RZ, 0x1f, R2 ;  /* 0x0000001fff037819 */ /* 0x004fe20000011402 */
[----:B------:R-:W-:Y:S05]  /*6940*/  BRA `(.L_x_12731) ;  /* 0x00000ca000007947 */ /* 0x000fea0003800000 */
.L_x_12732:
[----:B------:R-:W2:Y:S02]  /*6950*/  LDG.E.S16 R2, [R4.64] ;  /* 0x0000002404027981 */ /* 0x000ea4000c1e1700 */
[----:B--2---:R-:W-:Y:S01]  /*6960*/  SHF.R.S32.HI R3, RZ, 0x1f, R2 ;  /* 0x0000001fff037819 */ /* 0x004fe20000011402 */
[----:B------:R-:W-:Y:S05]  /*6970*/  BRA `(.L_x_12731) ;  /* 0x00000c7000007947 */ /* 0x000fea0003800000 */
.L_x_12727:
        /* <DEDUP_REMOVED lines=9> */
.L_x_12735:
[----:B------:R-:W2:Y:S02]  /*6a10*/  LDG.E.U16 R4, [R4.64] ;  /* 0x0000002404047981 */ /* 0x000ea4000c1e1500 */
[----:B--2---:R-:W-:-:S06]  /*6a20*/  HADD2.F32 R2, -RZ, R4.H0_H0 ;  /* 0x20000004ff027230 */ /* 0x004fcc0000004100 */
[----:B------:R-:W0:Y:S01]  /*6a30*/  F2I.S64.TRUNC R2, R2 ;  /* 0x0000000200027311 */ /* 0x000e22000020d900 */
[----:B------:R-:W-:Y:S05]  /*6a40*/  BRA `(.L_x_12731) ;  /* 0x00000ba000007947 */ /* 0x000fea0003800000 */
.L_x_12734:
        /* <DEDUP_REMOVED lines=9> */
.L_x_12737:
[----:B------:R-:W2:Y:S02]  /*6ae0*/  LDG.E.U16 R4, [R4.64] ;  /* 0x0000002404047981 */ /* 0x000ea4000c1e1500 */
[----:B--2---:R-:W-:-:S06]  /*6af0*/  HADD2.F32 R2, -RZ, R4.H0_H0 ;  /* 0x20000004ff027230 */ /* 0x004fcc0000004100 */
[----:B------:R-:W0:Y:S01]  /*6b00*/  F2I.S64.TRUNC R2, R2 ;  /* 0x0000000200027311 */ /* 0x000e22000020d900 */
[----:B------:R-:W-:Y:S05]  /*6b10*/  BRA `(.L_x_12731) ;  /* 0x00000ad000007947 */ /* 0x000fea0003800000 */
.L_x_12736:
[----:B------:R-:W2:Y:S02]  /*6b20*/  LDG.E.64 R2, [R4.64] ;  /* 0x0000002404027981 */ /* 0x000ea4000c1e1b00 */
[----:B--2---:R-:W0:Y:S01]  /*6b30*/  F2I.S64.F64.TRUNC R2, R2 ;  /* 0x0000000200027311 */ /* 0x004e22000030d900 */
[----:B------:R-:W-:Y:S05]  /*6b40*/  BRA `(.L_x_12731) ;  /* 0x00000aa000007947 */ /* 0x000fea0003800000 */
.L_x_12726:
        /* <DEDUP_REMOVED lines=13> */
.L_x_12740:
[----:B------:R-:W2:Y:S02]  /*6c20*/  LDG.E.64 R2, [R4.64] ;  /* 0x0000002404027981 */ /* 0x000ea4000c1e1b00 */
[----:B--2---:R-:W0:Y:S01]  /*6c30*/  F2I.S64.F64.TRUNC R2, R2 ;  /* 0x0000000200027311 */ /* 0x004e22000030d900 */
[----:B------:R-:W-:Y:S05]  /*6c40*/  BRA `(.L_x_12731) ;  /* 0x000009a000007947 */ /* 0x000fea0003800000 */
.L_x_12739:
        /* <DEDUP_REMOVED lines=27> */
.L_x_12742:
        /* <DEDUP_REMOVED lines=14> */
.L_x_12741:
[----:B------:R-:W2:Y:S02]  /*6ee0*/  LDG.E.U16 R2, [R4.64] ;  /* 0x0000002404027981 */ /* 0x000ea4000c1e1500 */
[----:B--2---:R-:W-:-:S06]  /*6ef0*/  PRMT R2, RZ, 0x5410, R2 ;  /* 0x00005410ff027816 */ /* 0x004fcc0000000002 */
[----:B------:R-:W0:Y:S01]  /*6f00*/  F2I.S64.TRUNC R2, R2 ;  /* 0x0000000200027311 */ /* 0x000e22000020d900 */
[----:B------:R-:W-:Y:S05]  /*6f10*/  BRA `(.L_x_12731) ;  /* 0x000006d000007947 */ /* 0x000fea0003800000 */
.L_x_12738:
        /* <DEDUP_REMOVED lines=11> */
.L_x_12745:
        /* <DEDUP_REMOVED lines=21> */
.L_x_12749:
[----:B------:R-:W-:Y:S05]  /*7120*/  BSYNC B1 ;  /* 0x0000000000017941 */ /* 0x000fea0003800000 */
.L_x_12748:
[----:B------:R-:W-:Y:S01]  /*7130*/  IMAD.SHL.U32 R2, R2, 0x100000, RZ ;  /* 0x0010000002027824 */ /* 0x000fe200078e00ff */
[----:B------:R-:W-:-:S04]  /*7140*/  LEA R3, R0, 0x3b800000, 0x17 ;  /* 0x3b80000000037811 */ /* 0x000fc800078eb8ff */
[----:B------:R-:W-:Y:S02]  /*7150*/  LOP3.LUT R2, R3, R2, R4, 0xfe, !PT ;  /* 0x0000000203027212 */ /* 0x000fe400078efe04 */
.L_x_12747:
[----:B------:R-:W-:Y:S05]  /*7160*/  BSYNC B0 ;  /* 0x0000000000007941 */ /* 0x000fea0003800000 */
.L_x_12746:
[----:B------:R-:W0:Y:S01]  /*7170*/  F2I.S64.TRUNC R2, R2 ;  /* 0x0000000200027311 */ /* 0x000e22000020d900 */
[----:B------:R-:W-:Y:S05]  /*7180*/  BRA `(.L_x_12731) ;  /* 0x0000046000007947 */ /* 0x000fea0003800000 */
.L_x_12744:
        /* <DEDUP_REMOVED lines=21> */
.L_x_12753:
[----:B------:R-:W-:Y:S05]  /*72e0*/  BSYNC B1 ;  /* 0x0000000000017941 */ /* 0x000fea0003800000 */
.L_x_12752:
[----:B------:R-:W-:Y:S01]  /*72f0*/  IMAD.SHL.U32 R2, R2, 0x200000, RZ ;  /* 0x0020000002027824 */ /* 0x000fe200078e00ff */
[----:B------:R-:W-:-:S04]  /*7300*/  LEA R3, R0, 0x37800000, 0x17 ;  /* 0x3780000000037811 */ /* 0x000fc800078eb8ff */
[----:B------:R-:W-:Y:S02]  /*7310*/  LOP3.LUT R2, R3, R2, R4, 0xfe, !PT ;  /* 0x0000000203027212 */ /* 0x000fe400078efe04 */
.L_x_12751:
[----:B------:R-:W-:Y:S05]  /*7320*/  BSYNC B0 ;  /* 0x0000000000007941 */ /* 0x000fea0003800000 */
.L_x_12750:
[----:B------:R-:W0:Y:S01]  /*7330*/  F2I.S64.TRUNC R2, R2 ;  /* 0x0000000200027311 */ /* 0x000e22000020d900 */
[----:B------:R-:W-:Y:S05]  /*7340*/  BRA `(.L_x_12731) ;  /* 0x000002a000007947 */ /* 0x000fea0003800000 */
.L_x_12743:
        /* <DEDUP_REMOVED lines=14> */
.L_x_12757:
[----:B------:R-:W-:Y:S05]  /*7430*/  BSYNC B0 ;  /* 0x0000000000007941 */ /* 0x000fea0003800000 */
.L_x_12756:
[----:B------:R-:W0:Y:S01]  /*7440*/  F2I.S64.TRUNC R2, R2 ;  /* 0x0000000200027311 */ /* 0x000e22000020d900 */
[----:B------:R-:W-:Y:S05]  /*7450*/  BRA `(.L_x_12731) ;  /* 0x0000019000007947 */ /* 0x000fea0003800000 */
.L_x_12730:
        /* <DEDUP_REMOVED lines=21> */
.L_x_12755:
[----:B------:R0:W5:Y:S01]  /*75b0*/  LDG.E.64 R2, [R4.64] ;  /* 0x0000002404027981 */ /* 0x000162000c1e1b00 */
[----:B------:R-:W-:Y:S05]  /*75c0*/  BRA `(.L_x_12731) ;  /* 0x0000002000007947 */ /* 0x000fea0003800000 */
.L_x_12754:
[----:B------:R0:W5:Y:S01]  /*75d0*/  LDG.E R2, [R4.64] ;  /* 0x0000002404027981 */ /* 0x000162000c1e1900 */
[----:B------:R-:W-:-:S03]  /*75e0*/  IMAD.MOV.U32 R3, RZ, RZ, RZ ;  /* 0x000000ffff037224 */ /* 0x000fc600078e00ff */
.L_x_12731:
        /* <DEDUP_REMOVED lines=23> */
.L_x_12761:
[----:B------:R0:W-:Y:S01]  /*7760*/  STG.E.U8 [R16.64], R5 ;  /* 0x0000000510007986 */ /* 0x0001e2000c101124 */
[----:B------:R-:W-:Y:S05]  /*7770*/  BRA `(.L_x_12763) ;  /* 0x00000d7000007947 */ /* 0x000fea0003800000 */
.L_x_12760:
        /* <DEDUP_REMOVED lines=8> */
.L_x_12765:
[----:B------:R0:W-:Y:S01]  /*7800*/  STG.E [R16.64], R5 ;  /* 0x0000000510007986 */ /* 0x0001e2000c101924 */
[----:B------:R-:W-:Y:S05]  /*7810*/  BRA `(.L_x_12763) ;  /* 0x00000cd000007947 */ /* 0x000fea0003800000 */
.L_x_12764:
[----:B------:R0:W-:Y:S01]  /*7820*/  STG.E.U16 [R16.64], R5 ;  /* 0x0000000510007986 */ /* 0x0001e2000c101524 */
[----:B------:R-:W-:Y:S05]  /*7830*/  BRA `(.L_x_12763) ;  /* 0x00000cb000007947 */ /* 0x000fea0003800000 */
.L_x_12759:
        /* <DEDUP_REMOVED lines=9> */
.L_x_12767:
[----:B------:R-:W0:Y:S02]  /*78d0*/  I2F.S64 R0, R2 ;  /* 0x0000000200007312 */ /* 0x000e240000301400 */
[----:B0-----:R-:W-:-:S05]  /*78e0*/  F2FP.PACK_AB R0, RZ, R0 ;  /* 0x00000000ff00723e */ /* 0x001fca00000000ff */
[----:B------:R0:W-:Y:S01]  /*78f0*/  STG.E.U16 [R16.64], R0 ;  /* 0x0000000010007986 */ /* 0x0001e2000c101524 */
[----:B------:R-:W-:Y:S05]  /*7900*/  BRA `(.L_x_12763) ;  /* 0x00000be000007947 */ /* 0x000fea0003800000 */
.L_x_12766:
        /* <DEDUP_REMOVED lines=10> */
.L_x_12769:
[----:B------:R-:W0:Y:S02]  /*79b0*/  I2F.S64 R2, R2 ;  /* 0x0000000200027312 */ /* 0x000e240000301400 */
[----:B0-----:R-:W-:-:S04]  /*79c0*/  F2FP.PACK_AB R3, RZ, R2 ;  /* 0x00000002ff03723e */ /* 0x001fc800000000ff */
[----:B------:R-:W-:-:S05]  /*79d0*/  PRMT R3, R3, 0x5410, RZ ;  /* 0x0000541003037816 */ /* 0x000fca00000000ff */
[----:B------:R0:W-:Y:S01]  /*79e0*/  STG.E [R16.64], R3 ;  /* 0x0000000310007986 */ /* 0x0001e2000c101924 */
[----:B------:R-:W-:Y:S05]  /*79f0*/  BRA `(.L_x_12763) ;  /* 0x00000af000007947 */ /* 0x000fea0003800000 */
.L_x_12768:
[----:B------:R-:W0:Y:S02]  /*7a00*/  I2F.F64.S64 R2, R2 ;  /* 0x0000000200027312 */ /* 0x000e240000301c00 */
[----:B0-----:R0:W-:Y:S01]  /*7a10*/  STG.E.64 [R16.64], R2 ;  /* 0x0000000210007986 */ /* 0x0011e2000c101b24 */
[----:B------:R-:W-:Y:S05]  /*7a20*/  BRA `(.L_x_12763) ;  /* 0x00000ac000007947 */ /* 0x000fea0003800000 */
.L_x_12758:
        /* <DEDUP_REMOVED lines=13> */
.L_x_12772:
[----:B------:R-:W0:Y:S01]  /*7b00*/  I2F.F64.S64 R4, R2 ;  /* 0x0000000200047312 */ /* 0x000e220000301c00 */
[----:B------:R-:W-:-:S05]  /*7b10*/  CS2R R6, SRZ ;  /* 0x0000000000067805 */ /* 0x000fca000001ff00 */
[----:B0-----:R0:W-:Y:S01]  /*7b20*/  STG.E.128 [R16.64], R4 ;  /* 0x0000000410007986 */ /* 0x0011e2000c101d24 */
[----:B------:R-:W-:Y:S05]  /*7b30*/  BRA `(.L_x_12763) ;  /* 0x000009b000007947 */ /* 0x000fea0003800000 */
.L_x_12771:
        /* <DEDUP_REMOVED lines=21> */
.L_x_12776:
[----:B------:R-:W-:Y:S05]  /*7c90*/  BSYNC B0 ;  /* 0x0000000000007941 */ /* 0x000fea0003800000 */
.L_x_12775:
[----:B------:R-:W-:-:S05]  /*7ca0*/  LOP3.LUT R5, R0, R5, RZ, 0xfc, !PT ;  /* 0x0000000500057212 */ /* 0x000fca00078efcff */
[----:B------:R0:W-:Y:S01]  /*7cb0*/  STG.E.U8 [R16.64], R5 ;  /* 0x0000000510007986 */ /* 0x0001e2000c101124 */
[----:B------:R-:W-:Y:S05]  /*7cc0*/  BRA `(.L_x_12763) ;  /* 0x0000082000007947 */ /* 0x000fea0003800000 */
.L_x_12774:
        /* <DEDUP_REMOVED lines=13> */
.L_x_12778:
[----:B------:R-:W-:Y:S01]  /*7da0*/  IMAD.MOV.U32 R0, RZ, RZ, 0x7f ;  /* 0x0000007fff007424 */ /* 0x000fe200078e00ff */
[----:B------:R-:W-:-:S04]  /*7db0*/  ISETP.GT.U32.AND P0, PT, R4, 0x7f800000, PT ;  /* 0x7f8000000400780c */ /* 0x000fc80003f04070 */
[----:B------:R-:W-:-:S04]  /*7dc0*/  SEL R0, R0, 0x7c, P0 ;  /* 0x0000007c00007807 */ /* 0x000fc80000000000 */
.L_x_12779:
[----:B------:R-:W-:Y:S05]  /*7dd0*/  BSYNC B0 ;  /* 0x0000000000007941 */ /* 0x000fea0003800000 */
.L_x_12777:
[----:B------:R-:W-:-:S04]  /*7de0*/  LOP3.LUT R2, R3, 0x80000000, RZ, 0xc0, !PT ;  /* 0x8000000003027812 */ /* 0x000fc800078ec0ff */
[----:B------:R-:W-:-:S04]  /*7df0*/  SHF.R.U32.HI R3, RZ, 0x18, R2 ;  /* 0x00000018ff037819 */ /* 0x000fc80000011602 */
[----:B------:R-:W-:-:S05]  /*7e00*/  LOP3.LUT R3, R0, R3, RZ, 0xfc, !PT ;  /* 0x0000000300037212 */ /* 0x000fca00078efcff */
[----:B------:R0:W-:Y:S01]  /*7e10*/  STG.E.U8 [R16.64], R3 ;  /* 0x0000000310007986 */ /* 0x0001e2000c101124 */
[----:B------:R-:W-:Y:S05]  /*7e20*/  BRA `(.L_x_12763) ;  /* 0x000006c000007947 */ /* 0x000fea0003800000 */
.L_x_12773:
[----:B------:R-:W0:Y:S02]  /*7e30*/  I2F.S64 R0, R2 ;  /* 0x0000000200007312 */ /* 0x000e240000301400 */
[----:B0-----:R-:W-:-:S05]  /*7e40*/  F2FP.BF16.PACK_AB R0, RZ, R0 ;  /* 0x00000000ff00723e */ /* 0x001fca00000010ff */
[----:B------:R0:W-:Y:S01]  /*7e50*/  STG.E.U16 [R16.64], R0 ;  /* 0x0000000010007986 */ /* 0x0001e2000c101524 */
[----:B------:R-:W-:Y:S05]  /*7e60*/  BRA `(.L_x_12763) ;  /* 0x0000068000007947 */ /* 0x000fea0003800000 */
.L_x_12770:
        /* <DEDUP_REMOVED lines=10> */
.L_x_12782:
        /* <DEDUP_REMOVED lines=17> */
.L_x_12785:
[----:B------:R-:W-:-:S04]  /*8020*/  LOP3.LUT R2, R3, 0x80000000, RZ, 0xc0, !PT ;  /* 0x8000000003027812 */ /* 0x000fc800078ec0ff */
[----:B------:R-:W-:-:S04]  /*8030*/  SHF.R.U32.HI R3, RZ, 0x18, R2 ;  /* 0x00000018ff037819 */ /* 0x000fc80000011602 */
[----:B------:R-:W-:-:S04]  /*8040*/  LOP3.LUT R0, R0, R3, RZ, 0xfc, !PT ;  /* 0x0000000300007212 */ /* 0x000fc800078efcff */
[----:B------:R-:W-:Y:S02]  /*8050*/  PRMT R8, R0, 0x7610, R8 ;  /* 0x0000761000087816 */ /* 0x000fe40000000008 */
.L_x_12784:
[----:B------:R-:W-:Y:S05]  /*8060*/  BSYNC B0 ;  /* 0x0000000000007941 */ /* 0x000fea0003800000 */
.L_x_12783:
[----:B------:R0:W-:Y:S01]  /*8070*/  STG.E.U8 [R16.64], R8 ;  /* 0x0000000810007986 */ /* 0x0001e2000c101124 */
[----:B------:R-:W-:Y:S05]  /*8080*/  BRA `(.L_x_12763) ;  /* 0x0000046000007947 */ /* 0x000fea0003800000 */
.L_x_12781:
        /* <DEDUP_REMOVED lines=17> */
.L_x_12788:
[----:B------:R-:W-:-:S04]  /*81a0*/  LOP3.LUT R2, R3, 0x80000000, RZ, 0xc0, !PT ;  /* 0x8000000003027812 */ /* 0x000fc800078ec0ff */
[----:B------:R-:W-:-:S04]  /*81b0*/  SHF.R.U32.HI R3, RZ, 0x18, R2 ;  /* 0x00000018ff037819 */ /* 0x000fc80000011602 */
[----:B------:R-:W-:-:S04]  /*81c0*/  LOP3.LUT R0, R0, R3, RZ, 0xfc, !PT ;  /* 0x0000000300007212 */ /* 0x000fc800078efcff */
[----:B------:R-:W-:Y:S02]  /*81d0*/  PRMT R8, R0, 0x7610, R8 ;  /* 0x0000761000087816 */ /* 0x000fe40000000008 */
.L_x_12787:
[----:B------:R-:W-:Y:S05]  /*81e0*/  BSYNC B0 ;  /* 0x0000000000007941 */ /* 0x000fea0003800000 */
.L_x_12786:
[----:B------:R0:W-:Y:S01]  /*81f0*/  STG.E.U8 [R16.64], R8 ;  /* 0x0000000810007986 */ /* 0x0001e2000c101124 */
[----:B------:R-:W-:Y:S05]  /*8200*/  BRA `(.L_x_12763) ;  /* 0x000002e000007947 */ /* 0x000fea0003800000 */
.L_x_12780:
        /* <DEDUP_REMOVED lines=23> */
.L_x_12762:
        /* <DEDUP_REMOVED lines=20> */
.L_x_12790:
[----:B------:R0:W-:Y:S01]  /*84c0*/  STG.E.64 [R16.64], R2 ;  /* 0x0000000210007986 */ /* 0x0001e2000c101b24 */
[----:B------:R-:W-:Y:S05]  /*84d0*/  BRA `(.L_x_12763) ;  /* 0x0000001000007947 */ /* 0x000fea0003800000 */
.L_x_12789:
[----:B------:R0:W-:Y:S02]  /*84e0*/  STG.E [R16.64], R5 ;  /* 0x0000000510007986 */ /* 0x0001e4000c101924 */
.L_x_12763:
[----:B------:R-:W-:Y:S02]  /*84f0*/  IADD3 R19, R19, 0x80, RZ ;  /* 0x0000008013137810 */ /* 0x000fe40007ffe0ff */
.L_x_12658:
[----:B------:R-:W-:Y:S05]  /*8500*/  BSYNC B6 ;  /* 0x0000000000067941 */ /* 0x000fea0003800000 */
.L_x_12657:
        /* <DEDUP_REMOVED lines=230> */
.L_x_12791:
        /* <DEDUP_REMOVED lines=19> */
.L_x_12795:
[----:B------:R0:W5:Y:S01]  /*94a0*/  LDG.E.U8 R2, [R4.64] ;  /* 0x0000002404027981 */ /* 0x000162000c1e1100 */
[----:B------:R-:W-:Y:S01]  /*94b0*/  IMAD.MOV.U32 R3, RZ, RZ, RZ ;  /* 0x000000ffff037224 */ /* 0x000fe200078e00ff */
[----:B------:R-:W-:Y:S05]  /*94c0*/  BRA `(.L_x_12797) ;  /* 0x00000d5000007947 */ /* 0x000fea0003800000 */
.L_x_12794:
        /* <DEDUP_REMOVED lines=8> */
.L_x_12799:
[----:B------:R-:W2:Y:S02]  /*9550*/  LDG.E R2, [R4.64] ;  /* 0x0000002404027981 */ /* 0x000ea4000c1e1900 */
[----:B--2---:R-:W-:Y:S01]  /*9560*/  SHF.R.S32.HI R3, RZ, 0x1f, R2 ;  /* 0x0000001fff037819 */ /* 0x004fe20000011402 */
[----:B------:R-:W-:Y:S05]  /*9570*/  BRA `(.L_x_12797) ;  /* 0x00000ca000007947 */ /* 0x000fea0003800000 */
.L_x_12798:
[----:B------:R-:W2:Y:S02]  /*9580*/  LDG.E.S16 R2, [R4.64] ;  /* 0x0000002404027981 */ /* 0x000ea4000c1e1700 */
[----:B--2---:R-:W-:Y:S01]  /*9590*/  SHF.R.S32.HI R3, RZ, 0x1f, R2 ;  /* 0x0000001fff037819 */ /* 0x004fe20000011402 */
[----:B------:R-:W-:Y:S05]  /*95a0*/  BRA `(.L_x_12797) ;  /* 0x00000c7000007947 */ /* 0x000fea0003800000 */
.L_x_12793:
        /* <DEDUP_REMOVED lines=9> */
.L_x_12801:
[----:B------:R-:W2:Y:S02]  /*9640*/  LDG.E.U16 R4, [R4.64] ;  /* 0x0000002404047981 */ /* 0x000ea4000c1e1500 */
[----:B--2---:R-:W-:-:S06]  /*9650*/  HADD2.F32 R2, -RZ, R4.H0_H0 ;  /* 0x20000004ff027230 */ /* 0x004fcc0000004100 */
[----:B------:R-:W0:Y:S01]  /*9660*/  F2I.S64.TRUNC R2, R2 ;  /* 0x0000000200027311 */ /* 0x000e22000020d900 */
[----:B------:R-:W-:Y:S05]  /*9670*/  BRA `(.L_x_12797) ;  /* 0x00000ba000007947 */ /* 0x000fea0003800000 */
.L_x_12800:
        /* <DEDUP_REMOVED lines=9> */
.L_x_12803:
[----:B------:R-:W2:Y:S02]  /*9710*/  LDG.E.U16 R4, [R4.64] ;  /* 0x0000002404047981 */ /* 0x000ea4000c1e1500 */
[----:B--2---:R-:W-:-:S06]  /*9720*/  HADD2.F32 R2, -RZ, R4.H0_H0 ;  /* 0x20000004ff027230 */ /* 0x004fcc0000004100 */
[----:B------:R-:W0:Y:S01]  /*9730*/  F2I.S64.TRUNC R2, R2 ;  /* 0x0000000200027311 */ /* 0x000e22000020d900 */
[----:B------:R-:W-:Y:S05]  /*9740*/  BRA `(.L_x_12797) ;  /* 0x00000ad000007947 */ /* 0x000fea0003800000 */
.L_x_12802:
[----:B------:R-:W2:Y:S02]  /*9750*/  LDG.E.64 R2, [R4.64] ;  /* 0x0000002404027981 */ /* 0x000ea4000c1e1b00 */
[----:B--2---:R-:W0:Y:S01]  /*9760*/  F2I.S64.F64.TRUNC R2, R2 ;  /* 0x0000000200027311 */ /* 0x004e22000030d900 */
[----:B------:R-:W-:Y:S05]  /*9770*/  BRA `(.L_x_12797) ;  /* 0x00000aa000007947 */ /* 0x000fea0003800000 */
.L_x_12792:
        /* <DEDUP_REMOVED lines=13> */
.L_x_12806:
[----:B------:R-:W2:Y:S02]  /*9850*/  LDG.E.64 R2, [R4.64] ;  /* 0x0000002404027981 */ /* 0x000ea4000c1e1b00 */
[----:B--2---:R-:W0:Y:S01]  /*9860*/  F2I.S64.F64.TRUNC R2, R2 ;  /* 0x0000000200027311 */ /* 0x004e22000030d900 */
[----:B------:R-:W-:Y:S05]  /*9870*/  BRA `(.L_x_12797) ;  /* 0x000009a000007947 */ /* 0x000fea0003800000 */
.L_x_12805:
        /* <DEDUP_REMOVED lines=27> */
.L_x_12808:
        /* <DEDUP_REMOVED lines=14> */
.L_x_12807:
[----:B------:R-:W2:Y:S02]  /*9b10*/  LDG.E.U16 R2, [R4.64] ;  /* 0x0000002404027981 */ /* 0x000ea4000c1e1500 */
[----:B--2---:R-:W-:-:S06]  /*9b20*/  PRMT R2, RZ, 0x5410, R2 ;  /* 0x00005410ff027816 */ /* 0x004fcc0000000002 */
[----:B------:R-:W0:Y:S01]  /*9b30*/  F2I.S64.TRUNC R2, R2 ;  /* 0x0000000200027311 */ /* 0x000e22000020d900 */
[----:B------:R-:W-:Y:S05]  /*9b40*/  BRA `(.L_x_12797) ;  /* 0x000006d000007947 */ /* 0x000fea0003800000 */
.L_x_12804:
        /* <DEDUP_REMOVED lines=11> */
.L_x_12811:
        /* <DEDUP_REMOVED lines=21> */
.L_x_12815:
[----:B------:R-:W-:Y:S05]  /*9d50*/  BSYNC B1 ;  /* 0x0000000000017941 */ /* 0x000fea0003800000 */
.L_x_12814:
[----:B------:R-:W-:Y:S01]  /*9d60*/  IMAD.SHL.U32 R2, R2, 0x100000, RZ ;  /* 0x0010000002027824 */ /* 0x000fe200078e00ff */
[----:B------:R-:W-:-:S04]  /*9d70*/  LEA R3, R0, 0x3b800000, 0x17 ;  /* 0x3b80000000037811 */ /* 0x000fc800078eb8ff */
[----:B------:R-:W-:Y:S02]  /*9d80*/  LOP3.LUT R2, R3, R2, R4, 0xfe, !PT ;  /* 0x0000000203027212 */ /* 0x000fe400078efe04 */
.L_x_12813:
[----:B------:R-:W-:Y:S05]  /*9d90*/  BSYNC B0 ;  /* 0x0000000000007941 */ /* 0x000fea0003800000 */
.L_x_12812:
[----:B------:R-:W0:Y:S01]  /*9da0*/  F2I.S64.TRUNC R2, R2 ;  /* 0x0000000200027311 */ /* 0x000e22000020d900 */
[----:B------:R-:W-:Y:S05]  /*9db0*/  BRA `(.L_x_12797) ;  /* 0x0000046000007947 */ /* 0x000fea0003800000 */
.L_x_12810:
        /* <DEDUP_REMOVED lines=21> */
.L_x_12819:
[----:B------:R-:W-:Y:S05]  /*9f10*/  BSYNC B1 ;  /* 0x0000000000017941 */ /* 0x000fea0003800000 */
.L_x_12818:
[----:B------:R-:W-:Y:S01]  /*9f20*/  IMAD.SHL.U32 R2, R2, 0x200000, RZ ;  /* 0x0020000002027824 */ /* 0x000fe200078e00ff */
[----:B------:R-:W-:-:S04]  /*9f30*/  LEA R3, R0, 0x37800000, 0x17 ;  /* 0x3780000000037811 */ /* 0x000fc800078eb8ff */
[----:B------:R-:W-:Y:S02]  /*9f40*/  LOP3.LUT R2, R3, R2, R4, 0xfe, !PT ;  /* 0x0000000203027212 */ /* 0x000fe400078efe04 */
.L_x_12817:
[----:B------:R-:W-:Y:S05]  /*9f50*/  BSYNC B0 ;  /* 0x0000000000007941 */ /* 0x000fea0003800000 */
.L_x_12816:
[----:B------:R-:W0:Y:S01]  /*9f60*/  F2I.S64.TRUNC R2, R2 ;  /* 0x0000000200027311 */ /* 0x000e22000020d900 */
[----:B------:R-:W-:Y:S05]  /*9f70*/  BRA `(.L_x_12797) ;  /* 0x000002a000007947 */ /* 0x000fea0003800000 */
.L_x_12809:
        /* <DEDUP_REMOVED lines=14> */
.L_x_12823:
[----:B------:R-:W-:Y:S05]  /*a060*/  BSYNC B0 ;  /* 0x0000000000007941 */ /* 0x000fea0003800000 */
.L_x_12822:
[----:B------:R-:W0:Y:S01]  /*a070*/  F2I.S64.TRUNC R2, R2 ;  /* 0x0000000200027311 */ /* 0x000e22000020d900 */
[----:B------:R-:W-:Y:S05]  /*a080*/  BRA `(.L_x_12797) ;  /* 0x0000019000007947 */ /* 0x000fea0003800000 */
.L_x_12796:
        /* <DEDUP_REMOVED lines=21> */
.L_x_12821:
[----:B------:R0:W5:Y:S01]  /*a1e0*/  LDG.E.64 R2, [R4.64] ;  /* 0x0000002404027981 */ /* 0x000162000c1e1b00 */
[----:B------:R-:W-:Y:S05]  /*a1f0*/  BRA `(.L_x_12797) ;  /* 0x0000002000007947 */ /* 0x000fea0003800000 */
.L_x_12820:
[----:B------:R0:W5:Y:S01]  /*a200*/  LDG.E R2, [R4.64] ;  /* 0x0000002404027981 */ /* 0x000162000c1e1900 */
[----:B------:R-:W-:-:S03]  /*a210*/  IMAD.MOV.U32 R3, RZ, RZ, RZ ;  /* 0x000000ffff037224 */ /* 0x000fc600078e00ff */
.L_x_12797:
        /* <DEDUP_REMOVED lines=23> */
.L_x_12827:
[----:B------:R-:W-:Y:S01]  /*a390*/  STG.E.U8 [R16.64], R5 ;  /* 0x0000000510007986 */ /* 0x000fe2000c101124 */
[----:B------:R-:W-:Y:S05]  /*a3a0*/  EXIT ;  /* 0x000000000000794d */ /* 0x000fea0003800000 */
.L_x_12826:
        /* <DEDUP_REMOVED lines=8> */
.L_x_12830:
[----:B------:R-:W-:Y:S01]  /*a430*/  STG.E [R16.64], R5 ;  /* 0x0000000510007986 */ /* 0x000fe2000c101924 */
[----:B------:R-:W-:Y:S05]  /*a440*/  EXIT ;  /* 0x000000000000794d */ /* 0x000fea0003800000 */
.L_x_12829:
[----:B------:R-:W-:Y:S01]  /*a450*/  STG.E.U16 [R16.64], R5 ;  /* 0x0000000510007986 */ /* 0x000fe2000c101524 */
[----:B------:R-:W-:Y:S05]  /*a460*/  EXIT ;  /* 0x000000000000794d */ /* 0x000fea0003800000 */
.L_x_12825:
        /* <DEDUP_REMOVED lines=9> */
.L_x_12832:
[----:B------:R-:W0:Y:S02]  /*a500*/  I2F.S64 R0, R2 ;  /* 0x0000000200007312 */ /* 0x000e240000301400 */
[----:B0-----:R-:W-:-:S05]  /*a510*/  F2FP.PACK_AB R0, RZ, R0 ;  /* 0x00000000ff00723e */ /* 0x001fca00000000ff */
[----:B------:R-:W-:Y:S01]  /*a520*/  STG.E.U16 [R16.64], R0 ;  /* 0x0000000010007986 */ /* 0x000fe2000c101524 */
[----:B------:R-:W-:Y:S05]  /*a530*/  EXIT ;  /* 0x000000000000794d */ /* 0x000fea0003800000 */
.L_x_12831:
        /* <DEDUP_REMOVED lines=10> */
.L_x_12834:
[----:B------:R-:W0:Y:S02]  /*a5e0*/  I2F.S64 R2, R2 ;  /* 0x0000000200027312 */ /* 0x000e240000301400 */
[----:B0-----:R-:W-:-:S04]  /*a5f0*/  F2FP.PACK_AB R3, RZ, R2 ;  /* 0x00000002ff03723e */ /* 0x001fc800000000ff */
[----:B------:R-:W-:-:S05]  /*a600*/  PRMT R3, R3, 0x5410, RZ ;  /* 0x0000541003037816 */ /* 0x000fca00000000ff */
[----:B------:R-:W-:Y:S01]  /*a610*/  STG.E [R16.64], R3 ;  /* 0x0000000310007986 */ /* 0x000fe2000c101924 */
[----:B------:R-:W-:Y:S05]  /*a620*/  EXIT ;  /* 0x000000000000794d */ /* 0x000fea0003800000 */
.L_x_12833:
[----:B------:R-:W0:Y:S02]  /*a630*/  I2F.F64.S64 R2, R2 ;  /* 0x0000000200027312 */ /* 0x000e240000301c00 */
[----:B0-----:R-:W-:Y:S01]  /*a640*/  STG.E.64 [R16.64], R2 ;  /* 0x0000000210007986 */ /* 0x001fe2000c101b24 */
[----:B------:R-:W-:Y:S05]  /*a650*/  EXIT ;  /* 0x000000000000794d */ /* 0x000fea0003800000 */
.L_x_12824:
        /* <DEDUP_REMOVED lines=13> */
.L_x_12837:
[----:B------:R-:W0:Y:S01]  /*a730*/  I2F.F64.S64 R4, R2 ;  /* 0x0000000200047312 */ /* 0x000e220000301c00 */
[----:B------:R-:W-:-:S05]  /*a740*/  CS2R R6, SRZ ;  /* 0x0000000000067805 */ /* 0x000fca000001ff00 */
[----:B0-----:R-:W-:Y:S01]  /*a750*/  STG.E.128 [R16.64], R4 ;  /* 0x0000000410007986 */ /* 0x001fe2000c101d24 */
[----:B------:R-:W-:Y:S05]  /*a760*/  EXIT ;  /* 0x000000000000794d */ /* 0x000fea0003800000 */
.L_x_12836:
        /* <DEDUP_REMOVED lines=21> */
.L_x_12841:
[----:B------:R-:W-:Y:S05]  /*a8c0*/  BSYNC B0 ;  /* 0x0000000000007941 */ /* 0x000fea0003800000 */
.L_x_12840:
[----:B------:R-:W-:-:S05]  /*a8d0*/  LOP3.LUT R5, R0, R5, RZ, 0xfc, !PT ;  /* 0x0000000500057212 */ /* 0x000fca00078efcff */
[----:B------:R-:W-:Y:S01]  /*a8e0*/  STG.E.U8 [R16.64], R5 ;  /* 0x0000000510007986 */ /* 0x000fe2000c101124 */
[----:B------:R-:W-:Y:S05]  /*a8f0*/  EXIT ;  /* 0x000000000000794d */ /* 0x000fea0003800000 */
.L_x_12839:
        /* <DEDUP_REMOVED lines=13> */
.L_x_12843:
[----:B------:R-:W-:Y:S01]  /*a9d0*/  IMAD.MOV.U32 R0, RZ, RZ, 0x7f ;  /* 0x0000007fff007424 */ /* 0x000fe200078e00ff */
[----:B------:R-:W-:-:S04]  /*a9e0*/  ISETP.GT.U32.AND P0, PT, R4, 0x7f800000, PT ;  /* 0x7f8000000400780c */ /* 0x000fc80003f04070 */
[----:B------:R-:W-:-:S04]  /*a9f0*/  SEL R0, R0, 0x7c, P0 ;  /* 0x0000007c00007807 */ /* 0x000fc80000000000 */
.L_x_12844:
[----:B------:R-:W-:Y:S05]  /*aa00*/  BSYNC B0 ;  /* 0x0000000000007941 */ /* 0x000fea0003800000 */
.L_x_12842:
[----:B------:R-:W-:-:S04]  /*aa10*/  LOP3.LUT R2, R3, 0x80000000, RZ, 0xc0, !PT ;  /* 0x8000000003027812 */ /* 0x000fc800078ec0ff */
[----:B------:R-:W-:-:S04]  /*aa20*/  SHF.R.U32.HI R3, RZ, 0x18, R2 ;  /* 0x00000018ff037819 */ /* 0x000fc80000011602 */
[----:B------:R-:W-:-:S05]  /*aa30*/  LOP3.LUT R3, R0, R3, RZ, 0xfc, !PT ;  /* 0x0000000300037212 */ /* 0x000fca00078efcff */
[----:B------:R-:W-:Y:S01]  /*aa40*/  STG.E.U8 [R16.64], R3 ;  /* 0x0000000310007986 */ /* 0x000fe2000c101124 */
[----:B------:R-:W-:Y:S05]  /*aa50*/  EXIT ;  /* 0x000000000000794d */ /* 0x000fea0003800000 */
.L_x_12838:
[----:B------:R-:W0:Y:S02]  /*aa60*/  I2F.S64 R0, R2 ;  /* 0x0000000200007312 */ /* 0x000e240000301400 */
[----:B0-----:R-:W-:-:S05]  /*aa70*/  F2FP.BF16.PACK_AB R0, RZ, R0 ;  /* 0x00000000ff00723e */ /* 0x001fca00000010ff */
[----:B------:R-:W-:Y:S01]  /*aa80*/  STG.E.U16 [R16.64], R0 ;  /* 0x0000000010007986 */ /* 0x000fe2000c101524 */
[----:B------:R-:W-:Y:S05]  /*aa90*/  EXIT ;  /* 0x000000000000794d */ /* 0x000fea0003800000 */
.L_x_12835:
        /* <DEDUP_REMOVED lines=10> */
.L_x_12847:
        /* <DEDUP_REMOVED lines=17> */
.L_x_12850:
[----:B------:R-:W-:-:S04]  /*ac50*/  LOP3.LUT R2, R3, 0x80000000, RZ, 0xc0, !PT ;  /* 0x8000000003027812 */ /* 0x000fc800078ec0ff */
[----:B------:R-:W-:-:S04]  /*ac60*/  SHF.R.U32.HI R3, RZ, 0x18, R2 ;  /* 0x00000018ff037819 */ /* 0x000fc80000011602 */
[----:B------:R-:W-:-:S04]  /*ac70*/  LOP3.LUT R0, R0, R3, RZ, 0xfc, !PT ;  /* 0x0000000300007212 */ /* 0x000fc800078efcff */
[----:B------:R-:W-:Y:S02]  /*ac80*/  PRMT R8, R0, 0x7610, R8 ;  /* 0x0000761000087816 */ /* 0x000fe40000000008 */
.L_x_12849:
[----:B------:R-:W-:Y:S05]  /*ac90*/  BSYNC B0 ;  /* 0x0000000000007941 */ /* 0x000fea0003800000 */
.L_x_12848:
[----:B------:R-:W-:Y:S01]  /*aca0*/  STG.E.U8 [R16.64], R8 ;  /* 0x0000000810007986 */ /* 0x000fe2000c101124 */
[----:B------:R-:W-:Y:S05]  /*acb0*/  EXIT ;  /* 0x000000000000794d */ /* 0x000fea0003800000 */
.L_x_12846:
        /* <DEDUP_REMOVED lines=17> */
.L_x_12853:
[----:B------:R-:W-:-:S04]  /*add0*/  LOP3.LUT R2, R3, 0x80000000, RZ, 0xc0, !PT ;  /* 0x8000000003027812 */ /* 0x000fc800078ec0ff */
[----:B------:R-:W-:-:S04]  /*ade0*/  SHF.R.U32.HI R3, RZ, 0x18, R2 ;  /* 0x00000018ff037819 */ /* 0x000fc80000011602 */
[----:B------:R-:W-:-:S04]  /*adf0*/  LOP3.LUT R0, R0, R3, RZ, 0xfc, !PT ;  /* 0x0000000300007212 */ /* 0x000fc800078efcff */
[----:B------:R-:W-:Y:S02]  /*ae00*/  PRMT R8, R0, 0x7610, R8 ;  /* 0x0000761000087816 */ /* 0x000fe40000000008 */
.L_x_12852:
[----:B------:R-:W-:Y:S05]  /*ae10*/  BSYNC B0 ;  /* 0x0000000000007941 */ /* 0x000fea0003800000 */
.L_x_12851:
[----:B------:R-:W-:Y:S01]  /*ae20*/  STG.E.U8 [R16.64], R8 ;  /* 0x0000000810007986 */ /* 0x000fe2000c101124 */
[----:B------:R-:W-:Y:S05]  /*ae30*/  EXIT ;  /* 0x000000000000794d */ /* 0x000fea0003800000 */
.L_x_12845:
        /* <DEDUP_REMOVED lines=23> */
.L_x_12828:
        /* <DEDUP_REMOVED lines=20> */
.L_x_12855:
[----:B------:R-:W-:Y:S01]  /*b0f0*/  STG.E.64 [R16.64], R2 ;  /* 0x0000000210007986 */ /* 0x000fe2000c101b24 */
[----:B------:R-:W-:Y:S05]  /*b100*/  EXIT ;  /* 0x000000000000794d */ /* 0x000fea0003800000 */
.L_x_12854:
[----:B------:R-:W-:Y:S01]  /*b110*/  STG.E [R16.64], R5 ;  /* 0x0000000510007986 */ /* 0x000fe2000c101924 */
[----:B------:R-:W-:Y:S05]  /*b120*/  EXIT ;  /* 0x000000000000794d */ /* 0x000fea0003800000 */
.L_x_12856:
        /* <DEDUP_REMOVED lines=13> */
.L_x_19753:


//--------------------- .text._ZN2at6native27unrolled_elementwise_kernelINS0_13BUnaryFunctorIlllZZZNS0_18lshift_kernel_cudaERNS_18TensorIteratorBaseEENKUlvE_clEvENKUlvE2_clEvEUlllE_EESt5arrayIPcLm2EELi4E23TrivialOffsetCalculatorILi1EjESD_NS0_6memory12LoadWithCastILi1EEENSE_13StoreWithCastILi1EEEEEviT_T0_T2_T3_T4_T5_ --------------------------
	.section	.text._ZN2at6native27unrolled_elementwise_kernelINS0_13BUnaryFunctorIlllZZZNS0_18lshift_kernel_cudaERNS_18TensorIteratorBaseEENKUlvE_clEvENKUlvE2_clEvEUlllE_EESt5arrayIPcLm2EELi4E23TrivialOffsetCalculatorILi1EjESD_NS0_6memory12LoadWithCastILi1EEENSE_13StoreWithCastILi1EEEEEviT_T0_T2_T3_T4_T5_,"ax",@progbits
	.sectioninfo	@"SHI_REGISTERS=32"
	.align	128
        .global         _ZN2at6native27unrolled_elementwise_kernelINS0_13BUnaryFunctorIlllZZZNS0_18lshift_kernel_cudaERNS_18TensorIteratorBaseEENKUlvE_clEvENKUlvE2_clEvEUlllE_EESt5arrayIPcLm2EELi4E23TrivialOffsetCalculatorILi1EjESD_NS0_6memory12LoadWithCastILi1EEENSE_13StoreWithCastILi1EEEEEviT_T0_T2_T3_T4_T5_
        .type           _ZN2at6native27unrolled_elementwise_kernelINS0_13BUnaryFunctorIlllZZZNS0_18lshift_kernel_cudaERNS_18TensorIteratorBaseEENKUlvE_clEvENKUlvE2_clEvEUlllE_EESt5arrayIPcLm2EELi4E23TrivialOffsetCalculatorILi1EjESD_NS0_6memory12LoadWithCastILi1EEENSE_13StoreWithCastILi1EEEEEviT_T0_T2_T3_T4_T5_,@function
        .size           _ZN2at6native27unrolled_elementwise_kernelINS0_13BUnaryFunctorIlllZZZNS0_18lshift_kernel_cudaERNS_18TensorIteratorBaseEENKUlvE_clEvENKUlvE2_clEvEUlllE_EESt5arrayIPcLm2EELi4E23TrivialOffsetCalculatorILi1EjESD_NS0_6memory12LoadWithCastILi1EEENSE_13StoreWithCastILi1EEEEEviT_T0_T2_T3_T4_T5_,(.L_x_19754 - _ZN2at6native27unrolled_elementwise_kernelINS0_13BUnaryFunctorIlllZZZNS0_18lshift_kernel_cudaERNS_18TensorIteratorBaseEENKUlvE_clEvENKUlvE2_clEvEUlllE_EESt5arrayIPcLm2EELi4E23TrivialOffsetCalculatorILi1EjESD_NS0_6memory12LoadWithCastILi1EEENSE_13StoreWithCastILi1EEEEEviT_T0_T2_T3_T4_T5_)
        .other          _ZN2at6native27unrolled_elementwise_kernelINS0_13BUnaryFunctorIlllZZZNS0_18lshift_kernel_cudaERNS_18TensorIteratorBaseEENKUlvE_clEvENKUlvE2_clEvEUlllE_EESt5arrayIPcLm2EELi4E23TrivialOffsetCalculatorILi1EjESD_NS0_6memory12LoadWithCastILi1EEENSE_13StoreWithCastILi1EEEEEviT_T0_T2_T3_T4_T5_,@"STO_CUDA_ENTRY STV_DEFAULT"
_ZN2at6native27unrolled_elementwise_kernelINS0_13BUnaryFunctorIlllZZZNS0_18lshift_kernel_cudaERNS_18TensorIteratorBaseEENKUlvE_clEvENKUlvE2_clEvEUlllE_EESt5arrayIPcLm2EELi4E23TrivialOffsetCalculatorILi1EjESD_NS0_6memory12LoadWithCastILi1EEENSE_13StoreWithCastILi1EEEEEviT_T0_T2_T3_T4_T5_:
.text._ZN2at6native27unrolled_elementwise_kernelINS0_13BUnaryFunctorIlllZZZNS0_18lshift_kernel_cudaERNS_18TensorIteratorBaseEENKUlvE_clEvENKUlvE2_clEvEUlllE_EESt5arrayIPcLm2EELi4E23TrivialOffsetCalculatorILi1EjESD_NS0_6memory12LoadWithCastILi1EEENSE_13StoreWithCastILi1EEEEEviT_T0_T2_T3_T4_T5_:
        /* <DEDUP_REMOVED lines=30> */
.L_x_12862:
[----:B------:R0:W5:Y:S01]  /*01e0*/  LDG.E.U8 R26, [R4.64] ;  /* 0x00000024041a7981 */ /* 0x000162000c1e1100 */
[----:B------:R-:W-:Y:S01]  /*01f0*/  IMAD.MOV.U32 R27, RZ, RZ, RZ ;  /* 0x000000ffff1b7224 */ /* 0x000fe200078e00ff */
[----:B------:R-:W-:Y:S05]  /*0200*/  BRA `(.L_x_12864) ;  /* 0x00000d6000007947 */ /* 0x000fea0003800000 */
.L_x_12861:
        /* <DEDUP_REMOVED lines=8> */
.L_x_12866:
[----:B------:R-:W2:Y:S02]  /*0290*/  LDG.E R26, [R4.64] ;  /* 0x00000024041a7981 */ /* 0x000ea4000c1e1900 */
[----:B--2---:R-:W-:Y:S01]  /*02a0*/  SHF.R.S32.HI R27, RZ, 0x1f, R26 ;  /* 0x0000001fff1b7819 */ /* 0x004fe2000001141a */
[----:B------:R-:W-:Y:S05]  /*02b0*/  BRA `(.L_x_12864) ;  /* 0x00000cb000007947 */ /* 0x000fea0003800000 */
.L_x_12865:
[----:B------:R-:W2:Y:S02]  /*02c0*/  LDG.E.S16 R26, [R4.64] ;  /* 0x00000024041a7981 */ /* 0x000ea4000c1e1700 */
[----:B--2---:R-:W-:Y:S01]  /*02d0*/  SHF.R.S32.HI R27, RZ, 0x1f, R26 ;  /* 0x0000001fff1b7819 */ /* 0x004fe2000001141a */
[----:B------:R-:W-:Y:S05]  /*02e0*/  BRA `(.L_x_12864) ;  /* 0x00000c8000007947 */ /* 0x000fea0003800000 */
.L_x_12860:
        /* <DEDUP_REMOVED lines=9> */
.L_x_12868:
[----:B------:R-:W2:Y:S02]  /*0380*/  LDG.E.U16 R4, [R4.64] ;  /* 0x0000002404047981 */ /* 0x000ea4000c1e1500 */
[----:B--2---:R-:W-:-:S06]  /*0390*/  HADD2.F32 R26, -RZ, R4.H0_H0 ;  /* 0x20000004ff1a7230 */ /* 0x004fcc0000004100 */
[----:B------:R-:W0:Y:S01]  /*03a0*/  F2I.S64.TRUNC R26, R26 ;  /* 0x0000001a001a7311 */ /* 0x000e22000020d900 */
[----:B------:R-:W-:Y:S05]  /*03b0*/  BRA `(.L_x_12864) ;  /* 0x00000bb000007947 */ /* 0x000fea0003800000 */
.L_x_12867:
        /* <DEDUP_REMOVED lines=9> */
.L_x_12870:
[----:B------:R-:W2:Y:S02]  /*0450*/  LDG.E.U16 R4, [R4.64] ;  /* 0x0000002404047981 */ /* 0x000ea4000c1e1500 */
[----:B--2---:R-:W-:-:S06]  /*0460*/  HADD2.F32 R26, -RZ, R4.H0_H0 ;  /* 0x20000004ff1a7230 */ /* 0x004fcc0000004100 */
[----:B------:R-:W0:Y:S01]  /*0470*/  F2I.S64.TRUNC R26, R26 ;  /* 0x0000001a001a7311 */ /* 0x000e22000020d900 */
[----:B------:R-:W-:Y:S05]  /*0480*/  BRA `(.L_x_12864) ;  /* 0x00000ae000007947 */ /* 0x000fea0003800000 */
.L_x_12869:
[----:B------:R-:W2:Y:S02]  /*0490*/  LDG.E.64 R4, [R4.64] ;  /* 0x0000002404047981 */ /* 0x000ea4000c1e1b00 */
[----:B--2---:R0:W1:Y:S01]  /*04a0*/  F2I.S64.F64.TRUNC R26, R4 ;  /* 0x00000004001a7311 */ /* 0x004062000030d900 */
[----:B------:R-:W-:Y:S05]  /*04b0*/  BRA `(.L_x_12864) ;  /* 0x00000ab000007947 */ /* 0x000fea0003800000 */
.L_x_12859:
        /* <DEDUP_REMOVED lines=13> */
.L_x_12873:
[----:B------:R-:W2:Y:S02]  /*0590*/  LDG.E.64 R4, [R4.64] ;  /* 0x0000002404047981 */ /* 0x000ea4000c1e1b00 */
[----:B--2---:R0:W1:Y:S01]  /*05a0*/  F2I.S64.F64.TRUNC R26, R4 ;  /* 0x00000004001a7311 */ /* 0x004062000030d900 */
[----:B------:R-:W-:Y:S05]  /*05b0*/  BRA `(.L_x_12864) ;  /* 0x000009b000007947 */ /* 0x000fea0003800000 */
.L_x_12872:
        /* <DEDUP_REMOVED lines=27> */
.L_x_12875:
        /* <DEDUP_REMOVED lines=15> */
.L_x_12874:
[----:B------:R-:W2:Y:S02]  /*0860*/  LDG.E.U16 R26, [R4.64] ;  /* 0x00000024041a7981 */ /* 0x000ea4000c1e1500 */
[----:B--2---:R-:W-:-:S06]  /*0870*/  PRMT R26, RZ, 0x5410, R26 ;  /* 0x00005410ff1a7816 */ /* 0x004fcc000000001a */
[----:B------:R-:W0:Y:S01]  /*0880*/  F2I.S64.TRUNC R26, R26 ;  /* 0x0000001a001a7311 */ /* 0x000e22000020d900 */
[----:B------:R-:W-:Y:S05]  /*0890*/  BRA `(.L_x_12864) ;  /* 0x000006d000007947 */ /* 0x000fea0003800000 */
.L_x_12871:
        /* <DEDUP_REMOVED lines=11> */
.L_x_12878:
        /* <DEDUP_REMOVED lines=21> */
.L_x_12882:
[----:B------:R-:W-:Y:S05]  /*0aa0*/  BSYNC B1 ;  /* 0x0000000000017941 */ /* 0x000fea0003800000 */
.L_x_12881:
[----:B------:R-:W-:Y:S01]  /*0ab0*/  IMAD.SHL.U32 R3, R3, 0x100000, RZ ;  /* 0x0010000003037824 */ /* 0x000fe200078e00ff */
[----:B------:R-:W-:-:S04]  /*0ac0*/  LEA R5, R0, 0x3b800000, 0x17 ;  /* 0x3b80000000057811 */ /* 0x000fc800078eb8ff */
[----:B------:R-:W-:Y:S02]  /*0ad0*/  LOP3.LUT R26, R5, R3, R26, 0xfe, !PT ;  /* 0x00000003051a7212 */ /* 0x000fe400078efe1a */
.L_x_12880:
[----:B------:R-:W-:Y:S05]  /*0ae0*/  BSYNC B0 ;  /* 0x0000000000007941 */ /* 0x000fea0003800000 */
.L_x_12879:
[----:B------:R-:W0:Y:S01]  /*0af0*/  F2I.S64.TRUNC R26, R26 ;  /* 0x0000001a001a7311 */ /* 0x000e22000020d900 */
[----:B------:R-:W-:Y:S05]  /*0b00*/  BRA `(.L_x_12864) ;  /* 0x0000046000007947 */ /* 0x000fea0003800000 */
.L_x_12877:
        /* <DEDUP_REMOVED lines=21> */
.L_x_12886:
[----:B------:R-:W-:Y:S05]  /*0c60*/  BSYNC B1 ;  /* 0x0000000000017941 */ /* 0x000fea0003800000 */
.L_x_12885:
[----:B------:R-:W-:Y:S01]  /*0c70*/  IMAD.SHL.U32 R3, R3, 0x200000, RZ ;  /* 0x0020000003037824 */ /* 0x000fe200078e00ff */
[----:B------:R-:W-:-:S04]  /*0c80*/  LEA R5, R0, 0x37800000, 0x17 ;  /* 0x3780000000057811 */ /* 0x000fc800078eb8ff */
[----:B------:R-:W-:Y:S02]  /*0c90*/  LOP3.LUT R26, R5, R3, R26, 0xfe, !PT ;  /* 0x00000003051a7212 */ /* 0x000fe400078efe1a */
.L_x_12884:
[----:B------:R-:W-:Y:S05]  /*0ca0*/  BSYNC B0 ;  /* 0x0000000000007941 */ /* 0x000fea0003800000 */
.L_x_12883:
[----:B------:R-:W0:Y:S01]  /*0cb0*/  F2I.S64.TRUNC R26, R26 ;  /* 0x0000001a001a7311 */ /* 0x000e22000020d900 */
[----:B------:R-:W-:Y:S05]  /*0cc0*/  BRA `(.L_x_12864) ;  /* 0x000002a000007947 */ /* 0x000fea0003800000 */
.L_x_12876:
        /* <DEDUP_REMOVED lines=14> */
.L_x_12890:
[----:B------:R-:W-:Y:S05]  /*0db0*/  BSYNC B0 ;  /* 0x0000000000007941 */ /* 0x000fea0003800000 */
.L_x_12889:
[----:B------:R-:W0:Y:S01]  /*0dc0*/  F2I.S64.TRUNC R26, R26 ;  /* 0x0000001a001a7311 */ /* 0x000e22000020d900 */
[----:B------:R-:W-:Y:S05]  /*0dd0*/  BRA `(.L_x_12864) ;  /* 0x0000019000007947 */ /* 0x000fea0003800000 */
.L_x_12863:
        /* <DEDUP_REMOVED lines=21> */
.L_x_12888:
[----:B------:R0:W5:Y:S01]  /*0f30*/  LDG.E.64 R26, [R4.64] ;  /* 0x00000024041a7981 */ /* 0x000162000c1e1b00 */
[----:B------:R-:W-:Y:S05]  /*0f40*/  BRA `(.L_x_12864) ;  /* 0x0000002000007947 */ /* 0x000fea0003800000 */
.L_x_12887:
[----:B------:R0:W5:Y:S01]  /*0f50*/  LDG.E R26, [R4.64] ;  /* 0x00000024041a7981 */ /* 0x000162000c1e1900 */
[----:B------:R-:W-:-:S03]  /*0f60*/  IMAD.MOV.U32 R27, RZ, RZ, RZ ;  /* 0x000000ffff1b7224 */ /* 0x000fc600078e00ff */
.L_x_12864:
[----:B------:R-:W2:Y:S02]  /*0f70*/  S2R R25, SR_TID.X ;  /* 0x0000000000197919 */ /* 0x000ea40000002100 */
[----:B--2---:R-:W-:Y:S02]  /*0f80*/  IADD3 R25, R25, 0x80, RZ ;  /* 0x0000008019197810 */ /* 0x004fe40007ffe0ff */
.L_x_12858:
[----:B-1----:R-:W-:Y:S05]  /*0f90*/  BSYNC B6 ;  /* 0x0000000000067941 */ /* 0x002fea0003800000 */
.L_x_12857:
        /* <DEDUP_REMOVED lines=22> */
.L_x_12896:
[----:B------:R0:W5:Y:S01]  /*1100*/  LDG.E.U8 R28, [R4.64] ;  /* 0x00000024041c7981 */ /* 0x000162000c1e1100 */
[----:B------:R-:W-:Y:S01]  /*1110*/  IMAD.MOV.U32 R29, RZ, RZ, RZ ;  /* 0x000000ffff1d7224 */ /* 0x000fe200078e00ff */
[----:B------:R-:W-:Y:S05]  /*1120*/  BRA `(.L_x_12898) ;  /* 0x00000d5000007947 */ /* 0x000fea0003800000 */
.L_x_12895:
        /* <DEDUP_REMOVED lines=8> */
.L_x_12900:
[----:B------:R-:W2:Y:S02]  /*11b0*/  LDG.E R28, [R4.64] ;  /* 0x00000024041c7981 */ /* 0x000ea4000c1e1900 */
[----:B--2---:R-:W-:Y:S01]  /*11c0*/  SHF.R.S32.HI R29, RZ, 0x1f, R28 ;  /* 0x0000001fff1d7819 */ /* 0x004fe2000001141c */
[----:B------:R-:W-:Y:S05]  /*11d0*/  BRA `(.L_x_12898) ;  /* 0x00000ca000007947 */ /* 0x000fea0003800000 */
.L_x_12899:
[----:B------:R-:W2:Y:S02]  /*11e0*/  LDG.E.S16 R28, [R4.64] ;  /* 0x00000024041c7981 */ /* 0x000ea4000c1e1700 */
[----:B--2---:R-:W-:Y:S01]  /*11f0*/  SHF.R.S32.HI R29, RZ, 0x1f, R28 ;  /* 0x0000001fff1d7819 */ /* 0x004fe2000001141c */
[----:B------:R-:W-:Y:S05]  /*1200*/  BRA `(.L_x_12898) ;  /* 0x00000c7000007947 */ /* 0x000fea0003800000 */
.L_x_12894:
        /* <DEDUP_REMOVED lines=9> */
.L_x_12902:
[----:B------:R-:W2:Y:S02]  /*12a0*/  LDG.E.U16 R4, [R4.64] ;  /* 0x0000002404047981 */ /* 0x000ea4000c1e1500 */
[----:B--2---:R-:W-:-:S06]  /*12b0*/  HADD2.F32 R28, -RZ, R4.H0_H0 ;  /* 0x20000004ff1c7230 */ /* 0x004fcc0000004100 */
[----:B------:R-:W0:Y:S01]  /*12c0*/  F2I.S64.TRUNC R28, R28 ;  /* 0x0000001c001c7311 */ /* 0x000e22000020d900 */
[----:B------:R-:W-:Y:S05]  /*12d0*/  BRA `(.L_x_12898) ;  /* 0x00000ba000007947 */ /* 0x000fea0003800000 */
.L_x_12901:
        /* <DEDUP_REMOVED lines=9> */
.L_x_12904:
[----:B------:R-:W2:Y:S02]  /*1370*/  LDG.E.U16 R4, [R4.64] ;  /* 0x0000002404047981 */ /* 0x000ea4000c1e1500 */
[----:B--2---:R-:W-:-:S06]  /*1380*/  HADD2.F32 R28, -RZ, R4.H0_H0 ;  /* 0x20000004ff1c7230 */ /* 0x004fcc0000004100 */
[----:B------:R-:W0:Y:S01]  /*1390*/  F2I.S64.TRUNC R28, R28 ;  /* 0x0000001c001c7311 */ /* 0x000e22000020d900 */
[----:B------:R-:W-:Y:S05]  /*13a0*/  BRA `(.L_x_12898) ;  /* 0x00000ad000007947 */ /* 0x000fea0003800000 */
.L_x_12903:
[----:B------:R-:W2:Y:S02]  /*13b0*/  LDG.E.64 R4, [R4.64] ;  /* 0x0000002404047981 */ /* 0x000ea4000c1e1b00 */
[----:B--2---:R0:W1:Y:S01]  /*13c0*/  F2I.S64.F64.TRUNC R28, R4 ;  /* 0x00000004001c7311 */ /* 0x004062000030d900 */
[----:B------:R-:W-:Y:S05]  /*13d0*/  BRA `(.L_x_12898) ;  /* 0x00000aa000007947 */ /* 0x000fea0003800000 */
.L_x_12893:
        /* <DEDUP_REMOVED lines=13> */
.L_x_12907:
[----:B------:R-:W2:Y:S02]  /*14b0*/  LDG.E.64 R4, [R4.64] ;  /* 0x0000002404047981 */ /* 0x000ea4000c1e1b00 */
[----:B--2---:R0:W1:Y:S01]  /*14c0*/  F2I.S64.F64.TRUNC R28, R4 ;  /* 0x00000004001c7311 */ /* 0x004062000030d900 */
[----:B------:R-:W-:Y:S05]  /*14d0*/  BRA `(.L_x_12898) ;  /* 0x000009a000007947 */ /* 0x000fea0003800000 */
.L_x_12906:
        /* <DEDUP_REMOVED lines=27> */
.L_x_12909:
        /* <DEDUP_REMOVED lines=14> */
.L_x_12908:
[----:B------:R-:W2:Y:S02]  /*1770*/  LDG.E.U16 R28, [R4.64] ;  /* 0x00000024041c7981 */ /* 0x000ea4000c1e1500 */
[----:B--2---:R-:W-:-:S06]  /*1780*/  PRMT R28, RZ, 0x5410, R28 ;  /* 0x00005410ff1c7816 */ /* 0x004fcc000000001c */
[----:B------:R-:W0:Y:S01]  /*1790*/  F2I.S64.TRUNC R28, R28 ;  /* 0x0000001c001c7311 */ /* 0x000e22000020d900 */
[----:B------:R-:W-:Y:S05]  /*17a0*/  BRA `(.L_x_12898) ;  /* 0x000006d000007947 */ /* 0x000fea0003800000 */
.L_x_12905:
        /* <DEDUP_REMOVED lines=11> */
.L_x_12912:
        /* <DEDUP_REMOVED lines=21> */
.L_x_12916:
[----:B------:R-:W-:Y:S05]  /*19b0*/  BSYNC B1 ;  /* 0x0000000000017941 */ /* 0x000fea0003800000 */
.L_x_12915:
[----:B------:R-:W-:Y:S01]  /*19c0*/  IMAD.SHL.U32 R3, R3, 0x100000, RZ ;  /* 0x0010000003037824 */ /* 0x000fe200078e00ff */
[----:B------:R-:W-:-:S04]  /*19d0*/  LEA R5, R0, 0x3b800000, 0x17 ;  /* 0x3b80000000057811 */ /* 0x000fc800078eb8ff */
[----:B------:R-:W-:Y:S02]  /*19e0*/  LOP3.LUT R28, R5, R3, R28, 0xfe, !PT ;  /* 0x00000003051c7212 */ /* 0x000fe400078efe1c */
.L_x_12914:
[----:B------:R-:W-:Y:S05]  /*19f0*/  BSYNC B0 ;  /* 0x0000000000007941 */ /* 0x000fea0003800000 */
.L_x_12913:
[----:B------:R-:W0:Y:S01]  /*1a00*/  F2I.S64.TRUNC R28, R28 ;  /* 0x0000001c001c7311 */ /* 0x000e22000020d900 */
[----:B------:R-:W-:Y:S05]  /*1a10*/  BRA `(.L_x_12898) ;  /* 0x0000046000007947 */ /* 0x000fea0003800000 */
.L_x_12911:
        /* <DEDUP_REMOVED lines=21> */
.L_x_12920:
[----:B------:R-:W-:Y:S05]  /*1b70*/  BSYNC B1 ;  /* 0x0000000000017941 */ /* 0x000fea0003800000 */
.L_x_12919:
[----:B------:R-:W-:Y:S01]  /*1b80*/  IMAD.SHL.U32 R3, R3, 0x200000, RZ ;  /* 0x0020000003037824 */ /* 0x000fe200078e00ff */
[----:B------:R-:W-:-:S04]  /*1b90*/  LEA R5, R0, 0x37800000, 0x17 ;  /* 0x3780000000057811 */ /* 0x000fc800078eb8ff */
[----:B------:R-:W-:Y:S02]  /*1ba0*/  LOP3.LUT R28, R5, R3, R28, 0xfe, !PT ;  /* 0x00000003051c7212 */ /* 0x000fe400078efe1c */
.L_x_12918:
[----:B------:R-:W-:Y:S05]  /*1bb0*/  BSYNC B0 ;  /* 0x0000000000007941 */ /* 0x000fea0003800000 */
.L_x_12917:
[----:B------:R-:W0:Y:S01]  /*1bc0*/  F2I.S64.TRUNC R28, R28 ;  /* 0x0000001c001c7311 */ /* 0x000e22000020d900 */
[----:B------:R-:W-:Y:S05]  /*1bd0*/  BRA `(.L_x_12898) ;  /* 0x000002a000007947 */ /* 0x000fea0003800000 */
.L_x_12910:
        /* <DEDUP_REMOVED lines=14> */
.L_x_12924:
[----:B------:R-:W-:Y:S05]  /*1cc0*/  BSYNC B0 ;  /* 0x0000000000007941 */ /* 0x000fea0003800000 */
.L_x_12923:
[----:B------:R-:W0:Y:S01]  /*1cd0*/  F2I.S64.TRUNC R28, R28 ;  /* 0x0000001c001c7311 */ /* 0x000e22000020d900 */
[----:B------:R-:W-:Y:S05]  /*1ce0*/  BRA `(.L_x_12898) ;  /* 0x0000019000007947 */ /* 0x000fea0003800000 */
.L_x_12897:
        /* <DEDUP_REMOVED lines=21> */
.L_x_12922:
[----:B------:R0:W5:Y:S01]  /*1e40*/  LDG.E.64 R28, [R4.64] ;  /* 0x00000024041c7981 */ /* 0x000162000c1e1b00 */
[----:B------:R-:W-:Y:S05]  /*1e50*/  BRA `(.L_x_12898) ;  /* 0x0000002000007947 */ /* 0x000fea0003800000 */
.L_x_12921:
[----:B------:R0:W5:Y:S01]  /*1e60*/  LDG.E R28, [R4.64] ;  /* 0x00000024041c7981 */ /* 0x000162000c1e1900 */
[----:B------:R-:W-:-:S03]  /*1e70*/  IMAD.MOV.U32 R29, RZ, RZ, RZ ;  /* 0x000000ffff1d7224 */ /* 0x000fc600078e00ff */
.L_x_12898:
[----:B------:R-:W-:-:S04]  /*1e80*/  IADD3 R25, R25, 0x80, RZ ;  /* 0x0000008019197810 */ /* 0x000fc80007ffe0ff */
.L_x_12892:
[----:B------:R-:W-:Y:S05]  /*1e90*/  BSYNC B6 ;  /* 0x0000000000067941 */ /* 0x000fea0003800000 */
.L_x_12891:
[----:B------:R-:W-:Y:S01]  /*1ea0*/  ISETP.GE.AND P0, PT, R25, R22, PT ;  /* 0x000000161900720c */ /* 0x000fe20003f06270 */
[----:B------:R-:W-:Y:S01]  /*1eb0*/  BSSY B6, `(.L_x_12925) ;  /* 0x00000f0000067945 */ /* 0x000fe20003800000 */
[----:B------:R-:W-:Y:S01]  /*1ec0*/  CS2R R18, SRZ ;  /* 0x0000000000127805 */ /* 0x000fe2000001ff00 */
[----:B------:R-:W-:-:S10]  /*1ed0*/  CS2R R16, SRZ ;  /* 0x0000000000107805 */ /* 0x000fd4000001ff00 */
        /* <DEDUP_REMOVED lines=20> */
.L_x_12930:
[----:B------:R0:W5:Y:S01]  /*2020*/  LDG.E.U8 R16, [R4.64] ;  /* 0x0000002404107981 */ /* 0x000162000c1e1100 */
[----:B------:R-:W-:Y:S01]  /*2030*/  IMAD.MOV.U32 R17, RZ, RZ, RZ ;  /* 0x000000ffff117224 */ /* 0x000fe200078e00ff */
[----:B------:R-:W-:Y:S05]  /*2040*/  BRA `(.L_x_12932) ;  /* 0x00000d5000007947 */ /* 0x000fea0003800000 */
.L_x_12929:
        /* <DEDUP_REMOVED lines=8> */
.L_x_12934:
[----:B------:R-:W2:Y:S02]  /*20d0*/  LDG.E R16, [R4.64] ;  /* 0x0000002404107981 */ /* 0x000ea4000c1e1900 */
[----:B--2---:R-:W-:Y:S01]  /*20e0*/  SHF.R.S32.HI R17, RZ, 0x1f, R16 ;  /* 0x0000001fff117819 */ /* 0x004fe20000011410 */
[----:B------:R-:W-:Y:S05]  /*20f0*/  BRA `(.L_x_12932) ;  /* 0x00000ca000007947 */ /* 0x000fea0003800000 */
.L_x_12933:
[----:B------:R-:W2:Y:S02]  /*2100*/  LDG.E.S16 R16, [R4.64] ;  /* 0x0000002404107981 */ /* 0x000ea4000c1e1700 */
[----:B--2---:R-:W-:Y:S01]  /*2110*/  SHF.R.S32.HI R17, RZ, 0x1f, R16 ;  /* 0x0000001fff117819 */ /* 0x004fe20000011410 */
[----:B------:R-:W-:Y:S05]  /*2120*/  BRA `(.L_x_12932) ;  /* 0x00000c7000007947 */ /* 0x000fea0003800000 */
.L_x_12928:
        /* <DEDUP_REMOVED lines=9> */
.L_x_12936:
[----:B------:R-:W2:Y:S02]  /*21c0*/  LDG.E.U16 R4, [R4.64] ;  /* 0x0000002404047981 */ /* 0x000ea4000c1e1500 */
[----:B--2---:R-:W-:-:S06]  /*21d0*/  HADD2.F32 R16, -RZ, R4.H0_H0 ;  /* 0x20000004ff107230 */ /* 0x004fcc0000004100 */
[----:B------:R-:W0:Y:S01]  /*21e0*/  F2I.S64.TRUNC R16, R16 ;  /* 0x0000001000107311 */ /* 0x000e22000020d900 */
[----:B------:R-:W-:Y:S05]  /*21f0*/  BRA `(.L_x_12932) ;  /* 0x00000ba000007947 */ /* 0x000fea0003800000 */
.L_x_12935:
        /* <DEDUP_REMOVED lines=9> */
.L_x_12938:
[----:B------:R-:W2:Y:S02]  /*2290*/  LDG.E.U16 R4, [R4.64] ;  /* 0x0000002404047981 */ /* 0x000ea4000c1e1500 */
[----:B--2---:R-:W-:-:S06]  /*22a0*/  HADD2.F32 R16, -RZ, R4.H0_H0 ;  /* 0x20000004ff107230 */ /* 0x004fcc0000004100 */
[----:B------:R-:W0:Y:S01]  /*22b0*/  F2I.S64.TRUNC R16, R16 ;  /* 0x0000001000107311 */ /* 0x000e22000020d900 */
[----:B------:R-:W-:Y:S05]  /*22c0*/  BRA `(.L_x_12932) ;  /* 0x00000ad000007947 */ /* 0x000fea0003800000 */
.L_x_12937:
[----:B------:R-:W2:Y:S02]  /*22d0*/  LDG.E.64 R4, [R4.64] ;  /* 0x0000002404047981 */ /* 0x000ea4000c1e1b00 */
[----:B--2---:R0:W2:Y:S01]  /*22e0*/  F2I.S64.F64.TRUNC R16, R4 ;  /* 0x0000000400107311 */ /* 0x0040a2000030d900 */
[----:B------:R-:W-:Y:S05]  /*22f0*/  BRA `(.L_x_12932) ;  /* 0x00000aa000007947 */ /* 0x000fea0003800000 */
.L_x_12927:
        /* <DEDUP_REMOVED lines=13> */
.L_x_12941:
[----:B------:R-:W2:Y:S02]  /*23d0*/  LDG.E.64 R4, [R4.64] ;  /* 0x0000002404047981 */ /* 0x000ea4000c1e1b00 */
[----:B--2---:R0:W2:Y:S01]  /*23e0*/  F2I.S64.F64.TRUNC R16, R4 ;  /* 0x0000000400107311 */ /* 0x0040a2000030d900 */
[----:B------:R-:W-:Y:S05]  /*23f0*/  BRA `(.L_x_12932) ;  /* 0x000009a000007947 */ /* 0x000fea0003800000 */
.L_x_12940:
        /* <DEDUP_REMOVED lines=27> */
.L_x_12943:
        /* <DEDUP_REMOVED lines=14> */
.L_x_12942:
[----:B------:R-:W2:Y:S02]  /*2690*/  LDG.E.U16 R16, [R4.64] ;  /* 0x0000002404107981 */ /* 0x000ea4000c1e1500 */
[----:B--2---:R-:W-:-:S06]  /*26a0*/  PRMT R16, RZ, 0x5410, R16 ;  /* 0x00005410ff107816 */ /* 0x004fcc0000000010 */
[----:B------:R-:W0:Y:S01]  /*26b0*/  F2I.S64.TRUNC R16, R16 ;  /* 0x0000001000107311 */ /* 0x000e22000020d900 */
[----:B------:R-:W-:Y:S05]  /*26c0*/  BRA `(.L_x_12932) ;  /* 0x000006d000007947 */ /* 0x000fea0003800000 */
.L_x_12939:
        /* <DEDUP_REMOVED lines=11> */
.L_x_12946:
        /* <DEDUP_REMOVED lines=21> */
.L_x_12950:
[----:B------:R-:W-:Y:S05]  /*28d0*/  BSYNC B1 ;  /* 0x0000000000017941 */ /* 0x000fea0003800000 */
.L_x_12949:
[----:B------:R-:W-:Y:S01]  /*28e0*/  IMAD.SHL.U32 R3, R3, 0x100000, RZ ;  /* 0x0010000003037824 */ /* 0x000fe200078e00ff */
[----:B------:R-:W-:-:S04]  /*28f0*/  LEA R5, R0, 0x3b800000, 0x17 ;  /* 0x3b80000000057811 */ /* 0x000fc800078eb8ff */
[----:B------:R-:W-:Y:S02]  /*2900*/  LOP3.LUT R16, R5, R3, R16, 0xfe, !PT ;  /* 0x0000000305107212 */ /* 0x000fe400078efe10 */
.L_x_12948:
[----:B------:R-:W-:Y:S05]  /*2910*/  BSYNC B0 ;  /* 0x0000000000007941 */ /* 0x000fea0003800000 */
.L_x_12947:
[----:B------:R-:W0:Y:S01]  /*2920*/  F2I.S64.TRUNC R16, R16 ;  /* 0x0000001000107311 */ /* 0x000e22000020d900 */
[----:B------:R-:W-:Y:S05]  /*2930*/  BRA `(.L_x_12932) ;  /* 0x0000046000007947 */ /* 0x000fea0003800000 */
.L_x_12945:
        /* <DEDUP_REMOVED lines=21> */
.L_x_12954:
[----:B------:R-:W-:Y:S05]  /*2a90*/  BSYNC B1 ;  /* 0x0000000000017941 */ /* 0x000fea0003800000 */
.L_x_12953:
[----:B------:R-:W-:Y:S01]  /*2aa0*/  IMAD.SHL.U32 R3, R3, 0x200000, RZ ;  /* 0x0020000003037824 */ /* 0x000fe200078e00ff */
[----:B------:R-:W-:-:S04]  /*2ab0*/  LEA R5, R0, 0x37800000, 0x17 ;  /* 0x3780000000057811 */ /* 0x000fc800078eb8ff */
[----:B------:R-:W-:Y:S02]  /*2ac0*/  LOP3.LUT R16, R5, R3, R16, 0xfe, !PT ;  /* 0x0000000305107212 */ /* 0x000fe400078efe10 */
.L_x_12952:
[----:B------:R-:W-:Y:S05]  /*2ad0*/  BSYNC B0 ;  /* 0x0000000000007941 */ /* 0x000fea0003800000 */
.L_x_12951:
[----:B------:R-:W0:Y:S01]  /*2ae0*/  F2I.S64.TRUNC R16, R16 ;  /* 0x0000001000107311 */ /* 0x000e22000020d900 */
[----:B------:R-:W-:Y:S05]  /*2af0*/  BRA `(.L_x_12932) ;  /* 0x000002a000007947 */ /* 0x000fea0003800000 */
.L_x_12944:
        /* <DEDUP_REMOVED lines=14> */
.L_x_12958:
[----:B------:R-:W-:Y:S05]  /*2be0*/  BSYNC B0 ;  /* 0x0000000000007941 */ /* 0x000fea0003800000 */
.L_x_12957:
[----:B------:R-:W0:Y:S01]  /*2bf0*/  F2I.S64.TRUNC R16, R16 ;  /* 0x0000001000107311 */ /* 0x000e22000020d900 */
[----:B------:R-:W-:Y:S05]  /*2c00*/  BRA `(.L_x_12932) ;  /* 0x0000019000007947 */ /* 0x000fea0003800000 */
.L_x_12931:
        /* <DEDUP_REMOVED lines=21> */
.L_x_12956:
[----:B------:R0:W5:Y:S01]  /*2d60*/  LDG.E.64 R16, [R4.64] ;  /* 0x0000002404107981 */ /* 0x000162000c1e1b00 */
[----:B------:R-:W-:Y:S05]  /*2d70*/  BRA `(.L_x_12932) ;  /* 0x0000002000007947 */ /* 0x000fea0003800000 */
.L_x_12955:
[----:B------:R0:W5:Y:S01]  /*2d80*/  LDG.E R16, [R4.64] ;  /* 0x0000002404107981 */ /* 0x000162000c1e1900 */
[----:B------:R-:W-:-:S03]  /*2d90*/  IMAD.MOV.U32 R17, RZ, RZ, RZ ;  /* 0x000000ffff117224 */ /* 0x000fc600078e00ff */
.L_x_12932:
[----:B------:R-:W-:-:S04]  /*2da0*/  IADD3 R25, R25, 0x80, RZ ;  /* 0x0000008019197810 */ /* 0x000fc80007ffe0ff */
.L_x_12926:
[----:B------:R-:W-:Y:S05]  /*2db0*/  BSYNC B6 ;  /* 0x0000000000067941 */ /* 0x000fea0003800000 */
.L_x_12925:
[----:B------:R-:W-:Y:S01]  /*2dc0*/  ISETP.GE.AND P0, PT, R25, R22, PT ;  /* 0x000000161900720c */ /* 0x000fe20003f06270 */
[----:B------:R-:W-:-:S12]  /*2dd0*/  BSSY B6, `(.L_x_12959) ;  /* 0x00000eb000067945 */ /* 0x000fd80003800000 */
        /* <DEDUP_REMOVED lines=19> */
.L_x_12964:
[----:B------:R0:W5:Y:S01]  /*2f10*/  LDG.E.U8 R18, [R4.64] ;  /* 0x0000002404127981 */ /* 0x000162000c1e1100 */
[----:B------:R-:W-:Y:S01]  /*2f20*/  IMAD.MOV.U32 R19, RZ, RZ, RZ ;  /* 0x000000ffff137224 */ /* 0x000fe200078e00ff */
[----:B------:R-:W-:Y:S05]  /*2f30*/  BRA `(.L_x_12960) ;  /* 0x00000d4000007947 */ /* 0x000fea0003800000 */
.L_x_12963:
        /* <DEDUP_REMOVED lines=8> */
.L_x_12967:
[----:B------:R-:W3:Y:S02]  /*2fc0*/  LDG.E R18, [R4.64] ;  /* 0x0000002404127981 */ /* 0x000ee4000c1e1900 */
[----:B---3--:R-:W-:Y:S01]  /*2fd0*/  SHF.R.S32.HI R19, RZ, 0x1f, R18 ;  /* 0x0000001fff137819 */ /* 0x008fe20000011412 */
[----:B------:R-:W-:Y:S05]  /*2fe0*/  BRA `(.L_x_12960) ;  /* 0x00000c9000007947 */ /* 0x000fea0003800000 */
.L_x_12966:
[----:B------:R-:W3:Y:S02]  /*2ff0*/  LDG.E.S16 R18, [R4.64] ;  /* 0x0000002404127981 */ /* 0x000ee4000c1e1700 */
[----:B---3--:R-:W-:Y:S01]  /*3000*/  SHF.R.S32.HI R19, RZ, 0x1f, R18 ;  /* 0x0000001fff137819 */ /* 0x008fe20000011412 */
[----:B------:R-:W-:Y:S05]  /*3010*/  BRA `(.L_x_12960) ;  /* 0x00000c6000007947 */ /* 0x000fea0003800000 */
.L_x_12962:
        /* <DEDUP_REMOVED lines=9> */
.L_x_12969:
[----:B------:R-:W3:Y:S02]  /*30b0*/  LDG.E.U16 R4, [R4.64] ;  /* 0x0000002404047981 */ /* 0x000ee4000c1e1500 */
[----:B---3--:R-:W-:-:S06]  /*30c0*/  HADD2.F32 R18, -RZ, R4.H0_H0 ;  /* 0x20000004ff127230 */ /* 0x008fcc0000004100 */
[----:B------:R-:W0:Y:S01]  /*30d0*/  F2I.S64.TRUNC R18, R18 ;  /* 0x0000001200127311 */ /* 0x000e22000020d900 */
[----:B------:R-:W-:Y:S05]  /*30e0*/  BRA `(.L_x_12960) ;  /* 0x00000b9000007947 */ /* 0x000fea0003800000 */
.L_x_12968:
        /* <DEDUP_REMOVED lines=9> */
.L_x_12971:
[----:B------:R-:W3:Y:S02]  /*3180*/  LDG.E.U16 R4, [R4.64] ;  /* 0x0000002404047981 */ /* 0x000ee4000c1e1500 */
[----:B---3--:R-:W-:-:S06]  /*3190*/  HADD2.F32 R18, -RZ, R4.H0_H0 ;  /* 0x20000004ff127230 */ /* 0x008fcc0000004100 */
[----:B------:R-:W0:Y:S01]  /*31a0*/  F2I.S64.TRUNC R18, R18 ;  /* 0x0000001200127311 */ /* 0x000e22000020d900 */
[----:B------:R-:W-:Y:S05]  /*31b0*/  BRA `(.L_x_12960) ;  /* 0x00000ac000007947 */ /* 0x000fea0003800000 */
.L_x_12970:
[----:B------:R-:W3:Y:S02]  /*31c0*/  LDG.E.64 R4, [R4.64] ;  /* 0x0000002404047981 */ /* 0x000ee4000c1e1b00 */
[----:B---3--:R0:W3:Y:S01]  /*31d0*/  F2I.S64.F64.TRUNC R18, R4 ;  /* 0x0000000400127311 */ /* 0x0080e2000030d900 */
[----:B------:R-:W-:Y:S05]  /*31e0*/  BRA `(.L_x_12960) ;  /* 0x00000a9000007947 */ /* 0x000fea0003800000 */
.L_x_12961:
        /* <DEDUP_REMOVED lines=13> */
.L_x_12974:
[----:B------:R-:W3:Y:S02]  /*32c0*/  LDG.E.64 R4, [R4.64] ;  /* 0x0000002404047981 */ /* 0x000ee4000c1e1b00 */
[----:B---3--:R0:W3:Y:S01]  /*32d0*/  F2I.S64.F64.TRUNC R18, R4 ;  /* 0x0000000400127311 */ /* 0x0080e2000030d900 */
[----:B------:R-:W-:Y:S05]  /*32e0*/  BRA `(.L_x_12960) ;  /* 0x0000099000007947 */ /* 0x000fea0003800000 */
.L_x_12973:
        /* <DEDUP_REMOVED lines=27> */
.L_x_12976:
        /* <DEDUP_REMOVED lines=14> */
.L_x_12975:
[----:B------:R-:W3:Y:S02]  /*3580*/  LDG.E.U16 R18, [R4.64] ;  /* 0x0000002404127981 */ /* 0x000ee4000c1e1500 */
[----:B---3--:R-:W-:-:S06]  /*3590*/  PRMT R18, RZ, 0x5410, R18 ;  /* 0x00005410ff127816 */ /* 0x008fcc0000000012 */
[----:B------:R-:W0:Y:S01]  /*35a0*/  F2I.S64.TRUNC R18, R18 ;  /* 0x0000001200127311 */ /* 0x000e22000020d900 */
[----:B------:R-:W-:Y:S05]  /*35b0*/  BRA `(.L_x_12960) ;  /* 0x000006c000007947 */ /* 0x000fea0003800000 */
.L_x_12972:
        /* <DEDUP_REMOVED lines=11> */
.L_x_12979:
        /* <DEDUP_REMOVED lines=21> */
.L_x_12983:
[----:B------:R-:W-:Y:S05]  /*37c0*/  BSYNC B1 ;  /* 0x0000000000017941 */ /* 0x000fea0003800000 */
.L_x_12982:
[----:B------:R-:W-:Y:S01]  /*37d0*/  IMAD.SHL.U32 R3, R3, 0x100000, RZ ;  /* 0x0010000003037824 */ /* 0x000fe200078e00ff */
[----:B------:R-:W-:-:S04]  /*37e0*/  LEA R5, R0, 0x3b800000, 0x17 ;  /* 0x3b80000000057811 */ /* 0x000fc800078eb8ff */
[----:B------:R-:W-:Y:S02]  /*37f0*/  LOP3.LUT R18, R5, R3, R18, 0xfe, !PT ;  /* 0x0000000305127212 */ /* 0x000fe400078efe12 */
.L_x_12981:
[----:B------:R-:W-:Y:S05]  /*3800*/  BSYNC B0 ;  /* 0x0000000000007941 */ /* 0x000fea0003800000 */
.L_x_12980:
[----:B------:R-:W0:Y:S01]  /*3810*/  F2I.S64.TRUNC R18, R18 ;  /* 0x0000001200127311 */ /* 0x000e22000020d900 */
[----:B------:R-:W-:Y:S05]  /*3820*/  BRA `(.L_x_12960) ;  /* 0x0000045000007947 */ /* 0x000fea0003800000 */
.L_x_12978:
        /* <DEDUP_REMOVED lines=21> */
.L_x_12987:
[----:B------:R-:W-:Y:S05]  /*3980*/  BSYNC B1 ;  /* 0x0000000000017941 */ /* 0x000fea0003800000 */
.L_x_12986:
[----:B------:R-:W-:Y:S01]  /*3990*/  IMAD.SHL.U32 R3, R3, 0x200000, RZ ;  /* 0x0020000003037824 */ /* 0x000fe200078e00ff */
[----:B------:R-:W-:-:S04]  /*39a0*/  LEA R5, R0, 0x37800000, 0x17 ;  /* 0x3780000000057811 */ /* 0x000fc800078eb8ff */
[----:B------:R-:W-:Y:S02]  /*39b0*/  LOP3.LUT R18, R5, R3, R18, 0xfe, !PT ;  /* 0x0000000305127212 */ /* 0x000fe400078efe12 */
.L_x_12985:
[----:B------:R-:W-:Y:S05]  /*39c0*/  BSYNC B0 ;  /* 0x0000000000007941 */ /* 0x000fea0003800000 */
.L_x_12984:
[----:B------:R-:W0:Y:S01]  /*39d0*/  F2I.S64.TRUNC R18, R18 ;  /* 0x0000001200127311 */ /* 0x000e22000020d900 */
[----:B------:R-:W-:Y:S05]  /*39e0*/  BRA `(.L_x_12960) ;  /* 0x0000029000007947 */ /* 0x000fea0003800000 */
.L_x_12977:
        /* <DEDUP_REMOVED lines=14> */
.L_x_12991:
[----:B------:R-:W-:Y:S05]  /*3ad0*/  BSYNC B0 ;  /* 0x0000000000007941 */ /* 0x000fea0003800000 */
.L_x_12990:
[----:B------:R-:W0:Y:S01]  /*3ae0*/  F2I.S64.TRUNC R18, R18 ;  /* 0x0000001200127311 */ /* 0x000e22000020d900 */
[----:B------:R-:W-:Y:S05]  /*3af0*/  BRA `(.L_x_12960) ;  /* 0x0000018000007947 */ /* 0x000fea0003800000 */
.L_x_12965:
        /* <DEDUP_REMOVED lines=20> */
.L_x_12989:
[----:B------:R0:W5:Y:S01]  /*3c40*/  LDG.E.64 R18, [R4.64] ;  /* 0x0000002404127981 */ /* 0x000162000c1e1b00 */
[----:B------:R-:W-:Y:S05]  /*3c50*/  BRA `(.L_x_12960) ;  /* 0x0000002000007947 */ /* 0x000fea0003800000 */
.L_x_12988:
[----:B------:R0:W5:Y:S01]  /*3c60*/  LDG.E R18, [R4.64] ;  /* 0x0000002404127981 */ /* 0x000162000c1e1900 */
[----:B------:R-:W-:-:S03]  /*3c70*/  IMAD.MOV.U32 R19, RZ, RZ, RZ ;  /* 0x000000ffff137224 */ /* 0x000fc600078e00ff */
.L_x_12960:
[----:B------:R-:W-:Y:S05]  /*3c80*/  BSYNC B6 ;  /* 0x0000000000067941 */ /* 0x000fea0003800000 */
.L_x_12959:
[----:B0-----:R-:W-:Y:S01]  /*3c90*/  IMAD.MOV.U32 R0, RZ, RZ, c[0x0][0x170] ;  /* 0x00005c00ff007624 */ /* 0x001fe200078e00ff */
[----:B------:R-:W0:Y:S01]  /*3ca0*/  S2R R25, SR_TID.X ;  /* 0x0000000000197919 */ /* 0x000e220000002100 */
[----:B------:R-:W4:Y:S01]  /*3cb0*/  LDC.U8 R23, c[0x0][0x194] ;  /* 0x00006500ff177b82 */ /* 0x000f220000000000 */
[----:B------:R-:W-:Y:S01]  /*3cc0*/  CS2R R8, SRZ ;  /* 0x0000000000087805 */ /* 0x000fe2000001ff00 */
[----:B------:R-:W-:Y:S01]  /*3cd0*/  CS2R R6, SRZ ;  /* 0x0000000000067805 */ /* 0x000fe2000001ff00 */
[----:B------:R-:W-:Y:S01]  /*3ce0*/  ISETP.GT.U32.AND P0, PT, R0, 0x3f, PT ;  /* 0x0000003f0000780c */ /* 0x000fe20003f04070 */
[----:B------:R-:W-:Y:S01]  /*3cf0*/  IMAD.MOV.U32 R0, RZ, RZ, c[0x0][0x174] ;  /* 0x00005d00ff007624 */ /* 0x000fe200078e00ff */
[----:B------:R-:W-:Y:S01]  /*3d00*/  CS2R R4, SRZ ;  /* 0x0000000000047805 */ /* 0x000fe2000001ff00 */
[----:B------:R-:W-:-:S03]  /*3d10*/  IMAD.MOV.U32 R3, RZ, RZ, RZ ;  /* 0x000000ffff037224 */ /* 0x000fc600078e00ff */
[----:B------:R-:W-:Y:S01]  /*3d20*/  ISETP.GT.U32.AND.EX P0, PT, R0, RZ, PT, P0 ;  /* 0x000000ff0000720c */ /* 0x000fe20003f04100 */
[----:B------:R-:W-:Y:S01]  /*3d30*/  IMAD.MOV.U32 R0, RZ, RZ, RZ ;  /* 0x000000ffff007224 */ /* 0x000fe200078e00ff */
[----:B0-----:R-:W-:-:S11]  /*3d40*/  ISETP.GE.AND P1, PT, R25, R22, PT ;  /* 0x000000161900720c */ /* 0x001fd60003f26270 */
[----:B------:R-:W-:Y:S05]  /*3d50*/  @P0 BRA `(.L_x_12992) ;  /* 0x0000008000000947 */ /* 0x000fea0003800000 */
[C---:B----45:R-:W-:Y:S02]  /*3d60*/  SHF.L.U64.HI R5, R26.reuse, c[0x0][0x170], R27 ;  /* 0x00005c001a057a19 */ /* 0x070fe4000001021b */
[----:B------:R-:W-:Y:S02]  /*3d70*/  SHF.L.U32 R4, R26, c[0x0][0x170], RZ ;  /* 0x00005c001a047a19 */ /* 0x000fe400000006ff */
[C---:B-1----:R-:W-:Y:S02]  /*3d80*/  SHF.L.U64.HI R3, R28.reuse, c[0x0][0x170], R29 ;  /* 0x00005c001c037a19 */ /* 0x042fe4000001021d */
[----:B------:R-:W-:Y:S02]  /*3d90*/  SHF.L.U32 R0, R28, c[0x0][0x170], RZ ;  /* 0x00005c001c007a19 */ /* 0x000fe400000006ff */
[C---:B--2---:R-:W-:Y:S02]  /*3da0*/  SHF.L.U64.HI R7, R16.reuse, c[0x0][0x170], R17 ;  /* 0x00005c0010077a19 */ /* 0x044fe40000010211 */
[----:B------:R-:W-:-:S02]  /*3db0*/  SHF.L.U32 R6, R16, c[0x0][0x170], RZ ;  /* 0x00005c0010067a19 */ /* 0x000fc400000006ff */
[C---:B---3--:R-:W-:Y:S02]  /*3dc0*/  SHF.L.U64.HI R9, R18.reuse, c[0x0][0x170], R19 ;  /* 0x00005c0012097a19 */ /* 0x048fe40000010213 */
[----:B------:R-:W-:-:S04]  /*3dd0*/  SHF.L.U32 R8, R18, c[0x0][0x170], RZ ;  /* 0x00005c0012087a19 */ /* 0x000fc800000006ff */
.L_x_12992:
[----:B----4-:R-:W-:Y:S01]  /*3de0*/  BSSY B6, `(.L_x_12993) ;  /* 0x00000f1000067945 */ /* 0x010fe20003800000 */
[----:B---3-5:R-:W-:Y:S02]  /*3df0*/  IMAD.MOV.U32 R18, RZ, RZ, R8 ;  /* 0x000000ffff127224 */ /* 0x028fe400078e0008 */
[----:B------:R-:W-:Y:S02]  /*3e00*/  IMAD.MOV.U32 R19, RZ, RZ, R9 ;  /* 0x000000ffff137224 */ /* 0x000fe400078e0009 */
[----:B--2---:R-:W-:Y:S02]  /*3e10*/  IMAD.MOV.U32 R16, RZ, RZ, R6 ;  /* 0x000000ffff107224 */ /* 0x004fe400078e0006 */
[----:B------:R-:W-:Y:S02]  /*3e20*/  IMAD.MOV.U32 R17, RZ, RZ, R7 ;  /* 0x000000ffff117224 */ /* 0x000fe400078e0007 */
[----:B------:R-:W-:-:S02]  /*3e30*/  IMAD.MOV.U32 R26, RZ, RZ, R0 ;  /* 0x000000ffff1a7224 */ /* 0x000fc400078e0000 */
[----:B------:R-:W-:Y:S01]  /*3e40*/  IMAD.MOV.U32 R27, RZ, RZ, R3 ;  /* 0x000000ffff1b7224 */ /* 0x000fe200078e0003 */
        /* <DEDUP_REMOVED lines=19> */
.L_x_12998:
[----:B------:R0:W-:Y:S01]  /*3f80*/  STG.E.U8 [R8.64], R4 ;  /* 0x0000000408007986 */ /* 0x0001e2000c101124 */
[----:B------:R-:W-:Y:S05]  /*3f90*/  BRA `(.L_x_13000) ;  /* 0x00000d4000007947 */ /* 0x000fea0003800000 */
.L_x_12997:
        /* <DEDUP_REMOVED lines=8> */
.L_x_13002:
[----:B------:R0:W-:Y:S01]  /*4020*/  STG.E [R8.64], R4 ;  /* 0x0000000408007986 */ /* 0x0001e2000c101924 */
[----:B------:R-:W-:Y:S05]  /*4030*/  BRA `(.L_x_13000) ;  /* 0x00000ca000007947 */ /* 0x000fea0003800000 */
.L_x_13001:
[----:B------:R0:W-:Y:S01]  /*4040*/  STG.E.U16 [R8.64], R4 ;  /* 0x0000000408007986 */ /* 0x0001e2000c101524 */
[----:B------:R-:W-:Y:S05]  /*4050*/  BRA `(.L_x_13000) ;  /* 0x00000c8000007947 */ /* 0x000fea0003800000 */
.L_x_12996:
        /* <DEDUP_REMOVED lines=9> */
.L_x_13004:
[----:B------:R-:W0:Y:S02]  /*40f0*/  I2F.S64 R0, R4 ;  /* 0x0000000400007312 */ /* 0x000e240000301400 */
[----:B0-----:R-:W-:-:S05]  /*4100*/  F2FP.PACK_AB R0, RZ, R0 ;  /* 0x00000000ff00723e */ /* 0x001fca00000000ff */
[----:B------:R0:W-:Y:S01]  /*4110*/  STG.E.U16 [R8.64], R0 ;  /* 0x0000000008007986 */ /* 0x0001e2000c101524 */
[----:B------:R-:W-:Y:S05]  /*4120*/  BRA `(.L_x_13000) ;  /* 0x00000bb000007947 */ /* 0x000fea0003800000 */
.L_x_13003:
        /* <DEDUP_REMOVED lines=10> */
.L_x_13006:
[----:B------:R-:W0:Y:S02]  /*41d0*/  I2F.S64 R4, R4 ;  /* 0x0000000400047312 */ /* 0x000e240000301400 */
[----:B0-----:R-:W-:-:S04]  /*41e0*/  F2FP.PACK_AB R3, RZ, R4 ;  /* 0x00000004ff03723e */ /* 0x001fc800000000ff */
[----:B------:R-:W-:-:S05]  /*41f0*/  PRMT R3, R3, 0x5410, RZ ;  /* 0x0000541003037816 */ /* 0x000fca00000000ff */
[----:B------:R0:W-:Y:S01]  /*4200*/  STG.E [R8.64], R3 ;  /* 0x0000000308007986 */ /* 0x0001e2000c101924 */
[----:B------:R-:W-:Y:S05]  /*4210*/  BRA `(.L_x_13000) ;  /* 0x00000ac000007947 */ /* 0x000fea0003800000 */
.L_x_13005:
[----:B------:R-:W0:Y:S02]  /*4220*/  I2F.F64.S64 R4, R4 ;  /* 0x0000000400047312 */ /* 0x000e240000301c00 */
[----:B0-----:R0:W-:Y:S01]  /*4230*/  STG.E.64 [R8.64], R4 ;  /* 0x0000000408007986 */ /* 0x0011e2000c101b24 */
[----:B------:R-:W-:Y:S05]  /*4240*/  BRA `(.L_x_13000) ;  /* 0x00000a9000007947 */ /* 0x000fea0003800000 */
.L_x_12995:
        /* <DEDUP_REMOVED lines=13> */
.L_x_13009:
[----:B------:R-:W0:Y:S01]  /*4320*/  I2F.F64.S64 R4, R4 ;  /* 0x0000000400047312 */ /* 0x000e220000301c00 */
[----:B------:R-:W-:-:S05]  /*4330*/  CS2R R6, SRZ ;  /* 0x0000000000067805 */ /* 0x000fca000001ff00 */
[----:B0-----:R0:W-:Y:S01]  /*4340*/  STG.E.128 [R8.64], R4 ;  /* 0x0000000408007986 */ /* 0x0011e2000c101d24 */
[----:B------:R-:W-:Y:S05]  /*4350*/  BRA `(.L_x_13000) ;  /* 0x0000098000007947 */ /* 0x000fea0003800000 */
.L_x_13008:
        /* <DEDUP_REMOVED lines=21> */
.L_x_13013:
[----:B------:R-:W-:Y:S05]  /*44b0*/  BSYNC B0 ;  /* 0x0000000000007941 */ /* 0x000fea0003800000 */
.L_x_13012:
[----:B------:R-:W-:-:S05]  /*44c0*/  LOP3.LUT R7, R0, R7, RZ, 0xfc, !PT ;  /* 0x0000000700077212 */ /* 0x000fca00078efcff */
[----:B------:R0:W-:Y:S01]  /*44d0*/  STG.E.U8 [R8.64], R7 ;  /* 0x0000000708007986 */ /* 0x0001e2000c101124 */
[----:B------:R-:W-:Y:S05]  /*44e0*/  BRA `(.L_x_13000) ;  /* 0x000007f000007947 */ /* 0x000fea0003800000 */
.L_x_13011:
        /* <DEDUP_REMOVED lines=13> */
.L_x_13015:
[----:B------:R-:W-:Y:S01]  /*45c0*/  IMAD.MOV.U32 R0, RZ, RZ, 0x7f ;  /* 0x0000007fff007424 */ /* 0x000fe200078e00ff */
[----:B------:R-:W-:-:S04]  /*45d0*/  ISETP.GT.U32.AND P0, PT, R3, 0x7f800000, PT ;  /* 0x7f8000000300780c */ /* 0x000fc80003f04070 */
[----:B------:R-:W-:-:S04]  /*45e0*/  SEL R0, R0, 0x7c, P0 ;  /* 0x0000007c00007807 */ /* 0x000fc80000000000 */
.L_x_13016:
[----:B------:R-:W-:Y:S05]  /*45f0*/  BSYNC B0 ;  /* 0x0000000000007941 */ /* 0x000fea0003800000 */
.L_x_13014:
[----:B------:R-:W-:-:S04]  /*4600*/  LOP3.LUT R3, R5, 0x80000000, RZ, 0xc0, !PT ;  /* 0x8000000005037812 */ /* 0x000fc800078ec0ff */
[----:B------:R-:W-:-:S04]  /*4610*/  SHF.R.U32.HI R3, RZ, 0x18, R3 ;  /* 0x00000018ff037819 */ /* 0x000fc80000011603 */
[----:B------:R-:W-:-:S05]  /*4620*/  LOP3.LUT R3, R0, R3, RZ, 0xfc, !PT ;  /* 0x0000000300037212 */ /* 0x000fca00078efcff */
[----:B------:R0:W-:Y:S01]  /*4630*/  STG.E.U8 [R8.64], R3 ;  /* 0x0000000308007986 */ /* 0x0001e2000c101124 */
[----:B------:R-:W-:Y:S05]  /*4640*/  BRA `(.L_x_13000) ;  /* 0x0000069000007947 */ /* 0x000fea0003800000 */
.L_x_13010:
[----:B------:R-:W0:Y:S02]  /*4650*/  I2F.S64 R0, R4 ;  /* 0x0000000400007312 */ /* 0x000e240000301400 */
[----:B0-----:R-:W-:-:S05]  /*4660*/  F2FP.BF16.PACK_AB R0, RZ, R0 ;  /* 0x00000000ff00723e */ /* 0x001fca00000010ff */
[----:B------:R0:W-:Y:S01]  /*4670*/  STG.E.U16 [R8.64], R0 ;  /* 0x0000000008007986 */ /* 0x0001e2000c101524 */
[----:B------:R-:W-:Y:S05]  /*4680*/  BRA `(.L_x_13000) ;  /* 0x0000065000007947 */ /* 0x000fea0003800000 */
.L_x_13007:
        /* <DEDUP_REMOVED lines=10> */
.L_x_13019:
        /* <DEDUP_REMOVED lines=17> */
.L_x_13022:
[----:B------:R-:W-:-:S04]  /*4840*/  LOP3.LUT R0, R5, 0x80000000, RZ, 0xc0, !PT ;  /* 0x8000000005007812 */ /* 0x000fc800078ec0ff */
[----:B------:R-:W-:-:S04]  /*4850*/  SHF.R.U32.HI R0, RZ, 0x18, R0 ;  /* 0x00000018ff007819 */ /* 0x000fc80000011600 */
[----:B------:R-:W-:Y:S02]  /*4860*/  LOP3.LUT R0, R3, R0, RZ, 0xfc, !PT ;  /* 0x0000000003007212 */ /* 0x000fe400078efcff */
.L_x_13021:
[----:B------:R-:W-:Y:S05]  /*4870*/  BSYNC B0 ;  /* 0x0000000000007941 */ /* 0x000fea0003800000 */
.L_x_13020:
[----:B------:R0:W-:Y:S01]  /*4880*/  STG.E.U8 [R8.64], R0 ;  /* 0x0000000008007986 */ /* 0x0001e2000c101124 */
[----:B------:R-:W-:Y:S05]  /*4890*/  BRA `(.L_x_13000) ;  /* 0x0000044000007947 */ /* 0x000fea0003800000 */
.L_x_13018:
        /* <DEDUP_REMOVED lines=17> */
.L_x_13025:
[----:B------:R-:W-:-:S04]  /*49b0*/  LOP3.LUT R0, R5, 0x80000000, RZ, 0xc0, !PT ;  /* 0x8000000005007812 */ /* 0x000fc800078ec0ff */
[----:B------:R-:W-:-:S04]  /*49c0*/  SHF.R.U32.HI R0, RZ, 0x18, R0 ;  /* 0x00000018ff007819 */ /* 0x000fc80000011600 */
[----:B------:R-:W-:Y:S02]  /*49d0*/  LOP3.LUT R0, R3, R0, RZ, 0xfc, !PT ;  /* 0x0000000003007212 */ /* 0x000fe400078efcff */
.L_x_13024:
[----:B------:R-:W-:Y:S05]  /*49e0*/  BSYNC B0 ;  /* 0x0000000000007941 */ /* 0x000fea0003800000 */
.L_x_13023:
[----:B------:R0:W-:Y:S01]  /*49f0*/  STG.E.U8 [R8.64], R0 ;  /* 0x0000000008007986 */ /* 0x0001e2000c101124 */
[----:B------:R-:W-:Y:S05]  /*4a00*/  BRA `(.L_x_13000) ;  /* 0x000002d000007947 */ /* 0x000fea0003800000 */
.L_x_13017:
        /* <DEDUP_REMOVED lines=22> */
.L_x_12999:
        /* <DEDUP_REMOVED lines=20> */
.L_x_13027:
[----:B------:R0:W-:Y:S01]  /*4cb0*/  STG.E.64 [R8.64], R4 ;  /* 0x0000000408007986 */ /* 0x0001e2000c101b24 */
[----:B------:R-:W-:Y:S05]  /*4cc0*/  BRA `(.L_x_13000) ;  /* 0x0000001000007947 */ /* 0x000fea0003800000 */
.L_x_13026:
[----:B------:R0:W-:Y:S02]  /*4cd0*/  STG.E [R8.64], R4 ;  /* 0x0000000408007986 */ /* 0x0001e4000c101924 */
.L_x_13000:
[----:B------:R-:W-:Y:S02]  /*4ce0*/  IADD3 R25, R25, 0x80, RZ ;  /* 0x0000008019197810 */ /* 0x000fe40007ffe0ff */
.L_x_12994:
[----:B------:R-:W-:Y:S05]  /*4cf0*/  BSYNC B6 ;  /* 0x0000000000067941 */ /* 0x000fea0003800000 */
.L_x_12993:
        /* <DEDUP_REMOVED lines=21> */
.L_x_13033:
[----:B------:R0:W-:Y:S01]  /*4e50*/  STG.E.U8 [R8.64], R26 ;  /* 0x0000001a08007986 */ /* 0x0001e2000c101124 */
[----:B------:R-:W-:Y:S05]  /*4e60*/  BRA `(.L_x_13035) ;  /* 0x00000d6000007947 */ /* 0x000fea0003800000 */
.L_x_13032:
        /* <DEDUP_REMOVED lines=8> */
.L_x_13037:
[----:B------:R0:W-:Y:S01]  /*4ef0*/  STG.E [R8.64], R26 ;  /* 0x0000001a08007986 */ /* 0x0001e2000c101924 */
[----:B------:R-:W-:Y:S05]  /*4f00*/  BRA `(.L_x_13035) ;  /* 0x00000cc000007947 */ /* 0x000fea0003800000 */
.L_x_13036:
[----:B------:R0:W-:Y:S01]  /*4f10*/  STG.E.U16 [R8.64], R26 ;  /* 0x0000001a08007986 */ /* 0x0001e2000c101524 */
[----:B------:R-:W-:Y:S05]  /*4f20*/  BRA `(.L_x_13035) ;  /* 0x00000ca000007947 */ /* 0x000fea0003800000 */
.L_x_13031:
        /* <DEDUP_REMOVED lines=9> */
.L_x_13039:
[----:B------:R-:W0:Y:S02]  /*4fc0*/  I2F.S64 R0, R26 ;  /* 0x0000001a00007312 */ /* 0x000e240000301400 */
[----:B0-----:R-:W-:-:S05]  /*4fd0*/  F2FP.PACK_AB R0, RZ, R0 ;  /* 0x00000000ff00723e */ /* 0x001fca00000000ff */
[----:B------:R0:W-:Y:S01]  /*4fe0*/  STG.E.U16 [R8.64], R0 ;  /* 0x0000000008007986 */ /* 0x0001e2000c101524 */
[----:B------:R-:W-:Y:S05]  /*4ff0*/  BRA `(.L_x_13035) ;  /* 0x00000bd000007947 */ /* 0x000fea0003800000 */
.L_x_13038:
        /* <DEDUP_REMOVED lines=10> */
.L_x_13041:
[----:B------:R-:W0:Y:S02]  /*50a0*/  I2F.S64 R26, R26 ;  /* 0x0000001a001a7312 */ /* 0x000e240000301400 */
[----:B0-----:R-:W-:-:S04]  /*50b0*/  F2FP.PACK_AB R3, RZ, R26 ;  /* 0x0000001aff03723e */ /* 0x001fc800000000ff */
[----:B------:R-:W-:-:S05]  /*50c0*/  PRMT R3, R3, 0x5410, RZ ;  /* 0x0000541003037816 */ /* 0x000fca00000000ff */
[----:B------:R0:W-:Y:S01]  /*50d0*/  STG.E [R8.64], R3 ;  /* 0x0000000308007986 */ /* 0x0001e2000c101924 */
[----:B------:R-:W-:Y:S05]  /*50e0*/  BRA `(.L_x_13035) ;  /* 0x00000ae000007947 */ /* 0x000fea0003800000 */
.L_x_13040:
[----:B------:R-:W0:Y:S02]  /*50f0*/  I2F.F64.S64 R26, R26 ;  /* 0x0000001a001a7312 */ /* 0x000e240000301c00 */
[----:B0-----:R0:W-:Y:S01]  /*5100*/  STG.E.64 [R8.64], R26 ;  /* 0x0000001a08007986 */ /* 0x0011e2000c101b24 */
[----:B------:R-:W-:Y:S05]  /*5110*/  BRA `(.L_x_13035) ;  /* 0x00000ab000007947 */ /* 0x000fea0003800000 */
.L_x_13030:
        /* <DEDUP_REMOVED lines=13> */
.L_x_13044:
[----:B------:R-:W0:Y:S01]  /*51f0*/  I2F.F64.S64 R4, R26 ;  /* 0x0000001a00047312 */ /* 0x000e220000301c00 */
[----:B------:R-:W-:-:S05]  /*5200*/  CS2R R6, SRZ ;  /* 0x0000000000067805 */ /* 0x000fca000001ff00 */
[----:B0-----:R0:W-:Y:S01]  /*5210*/  STG.E.128 [R8.64], R4 ;  /* 0x0000000408007986 */ /* 0x0011e2000c101d24 */
[----:B------:R-:W-:Y:S05]  /*5220*/  BRA `(.L_x_13035) ;  /* 0x000009a000007947 */ /* 0x000fea0003800000 */
.L_x_13043:
        /* <DEDUP_REMOVED lines=21> */
.L_x_13048:
[----:B------:R-:W-:Y:S05]  /*5380*/  BSYNC B0 ;  /* 0x0000000000007941 */ /* 0x000fea0003800000 */
.L_x_13047:
[----:B------:R-:W-:-:S05]  /*5390*/  LOP3.LUT R5, R0, R5, RZ, 0xfc, !PT ;  /* 0x0000000500057212 */ /* 0x000fca00078efcff */
[----:B------:R0:W-:Y:S01]  /*53a0*/  STG.E.U8 [R8.64], R5 ;  /* 0x0000000508007986 */ /* 0x0001e2000c101124 */
[----:B------:R-:W-:Y:S05]  /*53b0*/  BRA `(.L_x_13035) ;  /* 0x0000081000007947 */ /* 0x000fea0003800000 */
.L_x_13046:
        /* <DEDUP_REMOVED lines=13> */
.L_x_13050:
[----:B------:R-:W-:Y:S01]  /*5490*/  IMAD.MOV.U32 R0, RZ, RZ, 0x7f ;  /* 0x0000007fff007424 */ /* 0x000fe200078e00ff */
[----:B------:R-:W-:-:S04]  /*54a0*/  ISETP.GT.U32.AND P0, PT, R3, 0x7f800000, PT ;  /* 0x7f8000000300780c */ /* 0x000fc80003f04070 */
[----:B------:R-:W-:-:S04]  /*54b0*/  SEL R0, R0, 0x7c, P0 ;  /* 0x0000007c00007807 */ /* 0x000fc80000000000 */
.L_x_13051:
[----:B------:R-:W-:Y:S05]  /*54c0*/  BSYNC B0 ;  /* 0x0000000000007941 */ /* 0x000fea0003800000 */
.L_x_13049:
[----:B------:R-:W-:-:S04]  /*54d0*/  LOP3.LUT R3, R27, 0x80000000, RZ, 0xc0, !PT ;  /* 0x800000001b037812 */ /* 0x000fc800078ec0ff */
[----:B------:R-:W-:-:S04]  /*54e0*/  SHF.R.U32.HI R3, RZ, 0x18, R3 ;  /* 0x00000018ff037819 */ /* 0x000fc80000011603 */
[----:B------:R-:W-:-:S05]  /*54f0*/  LOP3.LUT R3, R0, R3, RZ, 0xfc, !PT ;  /* 0x0000000300037212 */ /* 0x000fca00078efcff */
[----:B------:R0:W-:Y:S01]  /*5500*/  STG.E.U8 [R8.64], R3 ;  /* 0x0000000308007986 */ /* 0x0001e2000c101124 */
[----:B------:R-:W-:Y:S05]  /*5510*/  BRA `(.L_x_13035) ;  /* 0x000006b000007947 */ /* 0x000fea0003800000 */
.L_x_13045:
[----:B------:R-:W0:Y:S02]  /*5520*/  I2F.S64 R0, R26 ;  /* 0x0000001a00007312 */ /* 0x000e240000301400 */
[----:B0-----:R-:W-:-:S05]  /*5530*/  F2FP.BF16.PACK_AB R0, RZ, R0 ;  /* 0x00000000ff00723e */ /* 0x001fca00000010ff */
[----:B------:R0:W-:Y:S01]  /*5540*/  STG.E.U16 [R8.64], R0 ;  /* 0x0000000008007986 */ /* 0x0001e2000c101524 */
[----:B------:R-:W-:Y:S05]  /*5550*/  BRA `(.L_x_13035) ;  /* 0x0000067000007947 */ /* 0x000fea0003800000 */
.L_x_13042:
        /* <DEDUP_REMOVED lines=10> */
.L_x_13054:
        /* <DEDUP_REMOVED lines=17> */
.L_x_13057:
[----:B------:R-:W-:-:S04]  /*5710*/  LOP3.LUT R3, R27, 0x80000000, RZ, 0xc0, !PT ;  /* 0x800000001b037812 */ /* 0x000fc800078ec0ff */
[----:B------:R-:W-:-:S04]  /*5720*/  SHF.R.U32.HI R3, RZ, 0x18, R3 ;  /* 0x00000018ff037819 */ /* 0x000fc80000011603 */
[----:B------:R-:W-:-:S04]  /*5730*/  LOP3.LUT R0, R0, R3, RZ, 0xfc, !PT ;  /* 0x0000000300007212 */ /* 0x000fc800078efcff */
[----:B------:R-:W-:Y:S02]  /*5740*/  PRMT R4, R0, 0x7610, R4 ;  /* 0x0000761000047816 */ /* 0x000fe40000000004 */
.L_x_13056:
[----:B------:R-:W-:Y:S05]  /*5750*/  BSYNC B0 ;  /* 0x0000000000007941 */ /* 0x000fea0003800000 */
.L_x_13055:
[----:B------:R0:W-:Y:S01]  /*5760*/  STG.E.U8 [R8.64], R4 ;  /* 0x0000000408007986 */ /* 0x0001e2000c101124 */
[----:B------:R-:W-:Y:S05]  /*5770*/  BRA `(.L_x_13035) ;  /* 0x0000045000007947 */ /* 0x000fea0003800000 */
.L_x_13053:
        /* <DEDUP_REMOVED lines=17> */
.L_x_13060:
[----:B------:R-:W-:-:S04]  /*5890*/  LOP3.LUT R3, R27, 0x80000000, RZ, 0xc0, !PT ;  /* 0x800000001b037812 */ /* 0x000fc800078ec0ff */
[----:B------:R-:W-:-:S04]  /*58a0*/  SHF.R.U32.HI R3, RZ, 0x18, R3 ;  /* 0x00000018ff037819 */ /* 0x000fc80000011603 */
[----:B------:R-:W-:-:S04]  /*58b0*/  LOP3.LUT R0, R0, R3, RZ, 0xfc, !PT ;  /* 0x0000000300007212 */ /* 0x000fc800078efcff */
[----:B------:R-:W-:Y:S02]  /*58c0*/  PRMT R4, R0, 0x7610, R4 ;  /* 0x0000761000047816 */ /* 0x000fe40000000004 */
.L_x_13059:
[----:B------:R-:W-:Y:S05]  /*58d0*/  BSYNC B0 ;  /* 0x0000000000007941 */ /* 0x000fea0003800000 */
.L_x_13058:
[----:B------:R0:W-:Y:S01]  /*58e0*/  STG.E.U8 [R8.64], R4 ;  /* 0x0000000408007986 */ /* 0x0001e2000c101124 */
[----:B------:R-:W-:Y:S05]  /*58f0*/  BRA `(.L_x_13035) ;  /* 0x000002d000007947 */ /* 0x000fea0003800000 */
.L_x_13052:
        /* <DEDUP_REMOVED lines=22> */
.L_x_13034:
        /* <DEDUP_REMOVED lines=20> */
.L_x_13062:
[----:B------:R0:W-:Y:S01]  /*5ba0*/  STG.E.64 [R8.64], R26 ;  /* 0x0000001a08007986 */ /* 0x0001e2000c101b24 */
[----:B------:R-:W-:Y:S05]  /*5bb0*/  BRA `(.L_x_13035) ;  /* 0x0000001000007947 */ /* 0x000fea0003800000 */
.L_x_13061:
[----:B------:R0:W-:Y:S02]  /*5bc0*/  STG.E [R8.64], R26 ;  /* 0x0000001a08007986 */ /* 0x0001e4000c101924 */
.L_x_13035:
        /* <DEDUP_REMOVED lines=21> */
.L_x_13066:
[----:B------:R0:W-:Y:S01]  /*5d20*/  STG.E.U8 [R8.64], R16 ;  /* 0x0000001008007986 */ /* 0x0001e2000c101124 */
[----:B------:R-:W-:Y:S05]  /*5d30*/  BRA `(.L_x_13068) ;  /* 0x00000d6000007947 */ /* 0x000fea0003800000 */
.L_x_13065:
        /* <DEDUP_REMOVED lines=8> */
.L_x_13070:
[----:B------:R0:W-:Y:S01]  /*5dc0*/  STG.E [R8.64], R16 ;  /* 0x0000001008007986 */ /* 0x0001e2000c101924 */
[----:B------:R-:W-:Y:S05]  /*5dd0*/  BRA `(.L_x_13068) ;  /* 0x00000cc000007947 */ /* 0x000fea0003800000 */
.L_x_13069:
[----:B------:R0:W-:Y:S01]  /*5de0*/  STG.E.U16 [R8.64], R16 ;  /* 0x0000001008007986 */ /* 0x0001e2000c101524 */
[----:B------:R-:W-:Y:S05]  /*5df0*/  BRA `(.L_x_13068) ;  /* 0x00000ca000007947 */ /* 0x000fea0003800000 */
.L_x_13064:
        /* <DEDUP_REMOVED lines=9> */
.L_x_13072:
[----:B------:R-:W0:Y:S02]  /*5e90*/  I2F.S64 R0, R16 ;  /* 0x0000001000007312 */ /* 0x000e240000301400 */
[----:B0-----:R-:W-:-:S05]  /*5ea0*/  F2FP.PACK_AB R0, RZ, R0 ;  /* 0x00000000ff00723e */ /* 0x001fca00000000ff */
[----:B------:R0:W-:Y:S01]  /*5eb0*/  STG.E.U16 [R8.64], R0 ;  /* 0x0000000008007986 */ /* 0x0001e2000c101524 */
[----:B------:R-:W-:Y:S05]  /*5ec0*/  BRA `(.L_x_13068) ;  /* 0x00000bd000007947 */ /* 0x000fea0003800000 */
.L_x_13071:
        /* <DEDUP_REMOVED lines=10> */
.L_x_13074:
[----:B------:R-:W0:Y:S02]  /*5f70*/  I2F.S64 R16, R16 ;  /* 0x0000001000107312 */ /* 0x000e240000301400 */
[----:B0-----:R-:W-:-:S04]  /*5f80*/  F2FP.PACK_AB R3, RZ, R16 ;  /* 0x00000010ff03723e */ /* 0x001fc800000000ff */
[----:B------:R-:W-:-:S05]  /*5f90*/  PRMT R3, R3, 0x5410, RZ ;  /* 0x0000541003037816 */ /* 0x000fca00000000ff */
[----:B------:R0:W-:Y:S01]  /*5fa0*/  STG.E [R8.64], R3 ;  /* 0x0000000308007986 */ /* 0x0001e2000c101924 */
[----:B------:R-:W-:Y:S05]  /*5fb0*/  BRA `(.L_x_13068) ;  /* 0x00000ae000007947 */ /* 0x000fea0003800000 */
.L_x_13073:
[----:B------:R-:W0:Y:S02]  /*5fc0*/  I2F.F64.S64 R16, R16 ;  /* 0x0000001000107312 */ /* 0x000e240000301c00 */
[----:B0-----:R0:W-:Y:S01]  /*5fd0*/  STG.E.64 [R8.64], R16 ;  /* 0x0000001008007986 */ /* 0x0011e2000c101b24 */
[----:B------:R-:W-:Y:S05]  /*5fe0*/  BRA `(.L_x_13068) ;  /* 0x00000ab000007947 */ /* 0x000fea0003800000 */
.L_x_13063:
        /* <DEDUP_REMOVED lines=13> */
.L_x_13077:
[----:B------:R-:W0:Y:S01]  /*60c0*/  I2F.F64.S64 R4, R16 ;  /* 0x0000001000047312 */ /* 0x000e220000301c00 */
[----:B------:R-:W-:-:S05]  /*60d0*/  CS2R R6, SRZ ;  /* 0x0000000000067805 */ /* 0x000fca000001ff00 */
[----:B0-----:R0:W-:Y:S01]  /*60e0*/  STG.E.128 [R8.64], R4 ;  /* 0x0000000408007986 */ /* 0x0011e2000c101d24 */
[----:B------:R-:W-:Y:S05]  /*60f0*/  BRA `(.L_x_13068) ;  /* 0x000009a000007947 */ /* 0x000fea0003800000 */
.L_x_13076:
        /* <DEDUP_REMOVED lines=21> */
.L_x_13081:
[----:B------:R-:W-:Y:S05]  /*6250*/  BSYNC B0 ;  /* 0x0000000000007941 */ /* 0x000fea0003800000 */
.L_x_13080:
[----:B------:R-:W-:-:S05]  /*6260*/  LOP3.LUT R5, R0, R5, RZ, 0xfc, !PT ;  /* 0x0000000500057212 */ /* 0x000fca00078efcff */
[----:B------:R0:W-:Y:S01]  /*6270*/  STG.E.U8 [R8.64], R5 ;  /* 0x0000000508007986 */ /* 0x0001e2000c101124 */
[----:B------:R-:W-:Y:S05]  /*6280*/  BRA `(.L_x_13068) ;  /* 0x0000081000007947 */ /* 0x000fea0003800000 */
.L_x_13079:
        /* <DEDUP_REMOVED lines=13> */
.L_x_13083:
[----:B------:R-:W-:Y:S01]  /*6360*/  IMAD.MOV.U32 R0, RZ, RZ, 0x7f ;  /* 0x0000007fff007424 */ /* 0x000fe200078e00ff */
[----:B------:R-:W-:-:S04]  /*6370*/  ISETP.GT.U32.AND P0, PT, R3, 0x7f800000, PT ;  /* 0x7f8000000300780c */ /* 0x000fc80003f04070 */
[----:B------:R-:W-:-:S04]  /*6380*/  SEL R0, R0, 0x7c, P0 ;  /* 0x0000007c00007807 */ /* 0x000fc80000000000 */
.L_x_13084:
[----:B------:R-:W-:Y:S05]  /*6390*/  BSYNC B0 ;  /* 0x0000000000007941 */ /* 0x000fea0003800000 */
.L_x_13082:
[----:B------:R-:W-:-:S04]  /*63a0*/  LOP3.LUT R3, R17, 0x80000000, RZ, 0xc0, !PT ;  /* 0x8000000011037812 */ /* 0x000fc800078ec0ff */
[----:B------:R-:W-:-:S04]  /*63b0*/  SHF.R.U32.HI R3, RZ, 0x18, R3 ;  /* 0x00000018ff037819 */ /* 0x000fc80000011603 */
[----:B------:R-:W-:-:S05]  /*63c0*/  LOP3.LUT R3, R0, R3, RZ, 0xfc, !PT ;  /* 0x0000000300037212 */ /* 0x000fca00078efcff */
[----:B------:R0:W-:Y:S01]  /*63d0*/  STG.E.U8 [R8.64], R3 ;  /* 0x0000000308007986 */ /* 0x0001e2000c101124 */
[----:B------:R-:W-:Y:S05]  /*63e0*/  BRA `(.L_x_13068) ;  /* 0x000006b000007947 */ /* 0x000fea0003800000 */
.L_x_13078:
[----:B------:R-:W0:Y:S02]  /*63f0*/  I2F.S64 R0, R16 ;  /* 0x0000001000007312 */ /* 0x000e240000301400 */
[----:B0-----:R-:W-:-:S05]  /*6400*/  F2FP.BF16.PACK_AB R0, RZ, R0 ;  /* 0x00000000ff00723e */ /* 0x001fca00000010ff */
[----:B------:R0:W-:Y:S01]  /*6410*/  STG.E.U16 [R8.64], R0 ;  /* 0x0000000008007986 */ /* 0x0001e2000c101524 */
[----:B------:R-:W-:Y:S05]  /*6420*/  BRA `(.L_x_13068) ;  /* 0x0000067000007947 */ /* 0x000fea0003800000 */
.L_x_13075:
        /* <DEDUP_REMOVED lines=10> */
.L_x_13087:
        /* <DEDUP_REMOVED lines=17> */
.L_x_13090:
[----:B------:R-:W-:-:S04]  /*65e0*/  LOP3.LUT R3, R17, 0x80000000, RZ, 0xc0, !PT ;  /* 0x8000000011037812 */ /* 0x000fc800078ec0ff */
[----:B------:R-:W-:-:S04]  /*65f0*/  SHF.R.U32.HI R3, RZ, 0x18, R3 ;  /* 0x00000018ff037819 */ /* 0x000fc80000011603 */
[----:B------:R-:W-:-:S04]  /*6600*/  LOP3.LUT R0, R0, R3, RZ, 0xfc, !PT ;  /* 0x0000000300007212 */ /* 0x000fc800078efcff */
[----:B------:R-:W-:Y:S02]  /*6610*/  PRMT R4, R0, 0x7610, R4 ;  /* 0x0000761000047816 */ /* 0x000fe40000000004 */
.L_x_13089:
[----:B------:R-:W-:Y:S05]  /*6620*/  BSYNC B0 ;  /* 0x0000000000007941 */ /* 0x000fea0003800000 */
.L_x_13088:
[----:B------:R0:W-:Y:S01]  /*6630*/  STG.E.U8 [R8.64], R4 ;  /* 0x0000000408007986 */ /* 0x0001e2000c101124 */
[----:B------:R-:W-:Y:S05]  /*6640*/  BRA `(.L_x_13068) ;  /* 0x0000045000007947 */ /* 0x000fea0003800000 */
.L_x_13086:
        /* <DEDUP_REMOVED lines=17> */
.L_x_13093:
[----:B------:R-:W-:-:S04]  /*6760*/  LOP3.LUT R3, R17, 0x80000000, RZ, 0xc0, !PT ;  /* 0x8000000011037812 */ /* 0x000fc800078ec0ff */
[----:B------:R-:W-:-:S04]  /*6770*/  SHF.R.U32.HI R3, RZ, 0x18, R3 ;  /* 0x00000018ff037819 */ /* 0x000fc80000011603 */
[----:B------:R-:W-:-:S04]  /*6780*/  LOP3.LUT R0, R0, R3, RZ, 0xfc, !PT ;  /* 0x0000000300007212 */ /* 0x000fc800078efcff */
[----:B------:R-:W-:Y:S02]  /*6790*/  PRMT R4, R0, 0x7610, R4 ;  /* 0x0000761000047816 */ /* 0x000fe40000000004 */
.L_x_13092:
[----:B------:R-:W-:Y:S05]  /*67a0*/  BSYNC B0 ;  /* 0x0000000000007941 */ /* 0x000fea0003800000 */
.L_x_13091:
[----:B------:R0:W-:Y:S01]  /*67b0*/  STG.E.U8 [R8.64], R4 ;  /* 0x0000000408007986 */ /* 0x0001e2000c101124 */
[----:B------:R-:W-:Y:S05]  /*67c0*/  BRA `(.L_x_13068) ;  /* 0x000002d000007947 */ /* 0x000fea0003800000 */
.L_x_13085:
        /* <DEDUP_REMOVED lines=22> */
.L_x_13067:
        /* <DEDUP_REMOVED lines=20> */
.L_x_13095:
[----:B------:R0:W-:Y:S01]  /*6a70*/  STG.E.64 [R8.64], R16 ;  /* 0x0000001008007986 */ /* 0x0001e2000c101b24 */
[----:B------:R-:W-:Y:S05]  /*6a80*/  BRA `(.L_x_13068) ;  /* 0x0000001000007947 */ /* 0x000fea0003800000 */
.L_x_13094:
[----:B------:R0:W-:Y:S02]  /*6a90*/  STG.E [R8.64], R16 ;  /* 0x0000001008007986 */ /* 0x0001e4000c101924 */
.L_x_13068:
[----:B------:R-:W-:Y:S02]  /*6aa0*/  IADD3 R25, R25, 0x80, RZ ;  /* 0x0000008019197810 */ /* 0x000fe40007ffe0ff */
.L_x_13029:
[----:B------:R-:W-:Y:S05]  /*6ab0*/  BSYNC B6 ;  /* 0x0000000000067941 */ /* 0x000fea0003800000 */
.L_x_13028:
        /* <DEDUP_REMOVED lines=19> */
.L_x_13099:
[----:B------:R-:W-:Y:S01]  /*6bf0*/  STG.E.U8 [R2.64], R18 ;  /* 0x0000001202007986 */ /* 0x000fe2000c101124 */
[----:B------:R-:W-:Y:S05]  /*6c00*/  EXIT ;  /* 0x000000000000794d */ /* 0x000fea0003800000 */
.L_x_13098:
        /* <DEDUP_REMOVED lines=8> */
.L_x_13102:
[----:B------:R-:W-:Y:S01]  /*6c90*/  STG.E [R2.64], R18 ;  /* 0x0000001202007986 */ /* 0x000fe2000c101924 */
[----:B------:R-:W-:Y:S05]  /*6ca0*/  EXIT ;  /* 0x000000000000794d */ /* 0x000fea0003800000 */
.L_x_13101:
[----:B------:R-:W-:Y:S01]  /*6cb0*/  STG.E.U16 [R2.64], R18 ;  /* 0x0000001202007986 */ /* 0x000fe2000c101524 */
[----:B------:R-:W-:Y:S05]  /*6cc0*/  EXIT ;  /* 0x000000000000794d */ /* 0x000fea0003800000 */
.L_x_13097:
        /* <DEDUP_REMOVED lines=9> */
.L_x_13104:
[----:B------:R-:W0:Y:S02]  /*6d60*/  I2F.S64 R0, R18 ;  /* 0x0000001200007312 */ /* 0x000e240000301400 */
[----:B0-----:R-:W-:-:S05]  /*6d70*/  F2FP.PACK_AB R0, RZ, R0 ;  /* 0x00000000ff00723e */ /* 0x001fca00000000ff */
[----:B------:R-:W-:Y:S01]  /*6d80*/  STG.E.U16 [R2.64], R0 ;  /* 0x0000000002007986 */ /* 0x000fe2000c101524 */
[----:B------:R-:W-:Y:S05]  /*6d90*/  EXIT ;  /* 0x000000000000794d */ /* 0x000fea0003800000 */
.L_x_13103:
        /* <DEDUP_REMOVED lines=10> */
.L_x_13106:
[----:B------:R-:W0:Y:S02]  /*6e40*/  I2F.S64 R18, R18 ;  /* 0x0000001200127312 */ /* 0x000e240000301400 */
[----:B0-----:R-:W-:-:S04]  /*6e50*/  F2FP.PACK_AB R5, RZ, R18 ;  /* 0x00000012ff05723e */ /* 0x001fc800000000ff */
[----:B------:R-:W-:-:S05]  /*6e60*/  PRMT R5, R5, 0x5410, RZ ;  /* 0x0000541005057816 */ /* 0x000fca00000000ff */
[----:B------:R-:W-:Y:S01]  /*6e70*/  STG.E [R2.64], R5 ;  /* 0x0000000502007986 */ /* 0x000fe2000c101924 */
[----:B------:R-:W-:Y:S05]  /*6e80*/  EXIT ;  /* 0x000000000000794d */ /* 0x000fea0003800000 */
.L_x_13105:
[----:B------:R-:W0:Y:S02]  /*6e90*/  I2F.F64.S64 R18, R18 ;  /* 0x0000001200127312 */ /* 0x000e240000301c00 */
[----:B0-----:R-:W-:Y:S01]  /*6ea0*/  STG.E.64 [R2.64], R18 ;  /* 0x0000001202007986 */ /* 0x001fe2000c101b24 */
[----:B------:R-:W-:Y:S05]  /*6eb0*/  EXIT ;  /* 0x000000000000794d */ /* 0x000fea0003800000 */
.L_x_13096:
        /* <DEDUP_REMOVED lines=13> */
.L_x_13109:
[----:B------:R-:W0:Y:S01]  /*6f90*/  I2F.F64.S64 R4, R18 ;  /* 0x0000001200047312 */ /* 0x000e220000301c00 */
[----:B------:R-:W-:-:S05]  /*6fa0*/  CS2R R6, SRZ ;  /* 0x0000000000067805 */ /* 0x000fca000001ff00 */
[----:B0-----:R-:W-:Y:S01]  /*6fb0*/  STG.E.128 [R2.64], R4 ;  /* 0x0000000402007986 */ /* 0x001fe2000c101d24 */
[----:B------:R-:W-:Y:S05]  /*6fc0*/  EXIT ;  /* 0x000000000000794d */ /* 0x000fea0003800000 */
.L_x_13108:
        /* <DEDUP_REMOVED lines=21> */
.L_x_13113:
[----:B------:R-:W-:Y:S05]  /*7120*/  BSYNC B0 ;  /* 0x0000000000007941 */ /* 0x000fea0003800000 */
.L_x_13112:
[----:B------:R-:W-:-:S05]  /*7130*/  LOP3.LUT R5, R0, R5, RZ, 0xfc, !PT ;  /* 0x0000000500057212 */ /* 0x000fca00078efcff */
[----:B------:R-:W-:Y:S01]  /*7140*/  STG.E.U8 [R2.64], R5 ;  /* 0x0000000502007986 */ /* 0x000fe2000c101124 */
[----:B------:R-:W-:Y:S05]  /*7150*/  EXIT ;  /* 0x000000000000794d */ /* 0x000fea0003800000 */
.L_x_13111:
        /* <DEDUP_REMOVED lines=13> */
.L_x_13115:
[----:B------:R-:W-:Y:S01]  /*7230*/  IMAD.MOV.U32 R0, RZ, RZ, 0x7f ;  /* 0x0000007fff007424 */ /* 0x000fe200078e00ff */
[----:B------:R-:W-:-:S04]  /*7240*/  ISETP.GT.U32.AND P0, PT, R4, 0x7f800000, PT ;  /* 0x7f8000000400780c */ /* 0x000fc80003f04070 */
[----:B------:R-:W-:-:S04]  /*7250*/  SEL R0, R0, 0x7c, P0 ;  /* 0x0000007c00007807 */ /* 0x000fc80000000000 */
.L_x_13116:
[----:B------:R-:W-:Y:S05]  /*7260*/  BSYNC B0 ;  /* 0x0000000000007941 */ /* 0x000fea0003800000 */
.L_x_13114:
[----:B------:R-:W-:-:S04]  /*7270*/  LOP3.LUT R4, R19, 0x80000000, RZ, 0xc0, !PT ;  /* 0x8000000013047812 */ /* 0x000fc800078ec0ff */
[----:B------:R-:W-:-:S04]  /*7280*/  SHF.R.U32.HI R5, RZ, 0x18, R4 ;  /* 0x00000018ff057819 */ /* 0x000fc80000011604 */
[----:B------:R-:W-:-:S05]  /*7290*/  LOP3.LUT R5, R0, R5, RZ, 0xfc, !PT ;  /* 0x0000000500057212 */ /* 0x000fca00078efcff */
[----:B------:R-:W-:Y:S01]  /*72a0*/  STG.E.U8 [R2.64], R5 ;  /* 0x0000000502007986 */ /* 0x000fe2000c101124 */
[----:B------:R-:W-:Y:S05]  /*72b0*/  EXIT ;  /* 0x000000000000794d */ /* 0x000fea0003800000 */
.L_x_13110:
[----:B------:R-:W0:Y:S02]  /*72c0*/  I2F.S64 R0, R18 ;  /* 0x0000001200007312 */ /* 0x000e240000301400 */
[----:B0-----:R-:W-:-:S05]  /*72d0*/  F2FP.BF16.PACK_AB R0, RZ, R0 ;  /* 0x00000000ff00723e */ /* 0x001fca00000010ff */
[----:B------:R-:W-:Y:S01]  /*72e0*/  STG.E.U16 [R2.64], R0 ;  /* 0x0000000002007986 */ /* 0x000fe2000c101524 */
[----:B------:R-:W-:Y:S05]  /*72f0*/  EXIT ;  /* 0x000000000000794d */ /* 0x000fea0003800000 */
.L_x_13107:
        /* <DEDUP_REMOVED lines=10> */
.L_x_13119:
        /* <DEDUP_REMOVED lines=17> */
.L_x_13122:
[----:B------:R-:W-:-:S04]  /*74b0*/  LOP3.LUT R0, R19, 0x80000000, RZ, 0xc0, !PT ;  /* 0x8000000013007812 */ /* 0x000fc800078ec0ff */
[----:B------:R-:W-:-:S04]  /*74c0*/  SHF.R.U32.HI R5, RZ, 0x18, R0 ;  /* 0x00000018ff057819 */ /* 0x000fc80000011600 */
[----:B------:R-:W-:-:S04]  /*74d0*/  LOP3.LUT R4, R4, R5, RZ, 0xfc, !PT ;  /* 0x0000000504047212 */ /* 0x000fc800078efcff */
[----:B------:R-:W-:Y:S02]  /*74e0*/  PRMT R0, R4, 0x7610, R0 ;  /* 0x0000761004007816 */ /* 0x000fe40000000000 */
.L_x_13121:
[----:B------:R-:W-:Y:S05]  /*74f0*/  BSYNC B0 ;  /* 0x0000000000007941 */ /* 0x000fea0003800000 */
.L_x_13120:
[----:B------:R-:W-:Y:S01]  /*7500*/  STG.E.U8 [R2.64], R0 ;  /* 0x0000000002007986 */ /* 0x000fe2000c101124 */
[----:B------:R-:W-:Y:S05]  /*7510*/  EXIT ;  /* 0x000000000000794d */ /* 0x000fea0003800000 */
.L_x_13118:
        /* <DEDUP_REMOVED lines=17> */
.L_x_13125:
[----:B------:R-:W-:-:S04]  /*7630*/  LOP3.LUT R0, R19, 0x80000000, RZ, 0xc0, !PT ;  /* 0x8000000013007812 */ /* 0x000fc800078ec0ff */
[----:B------:R-:W-:-:S04]  /*7640*/  SHF.R.U32.HI R5, RZ, 0x18, R0 ;  /* 0x00000018ff057819 */ /* 0x000fc80000011600 */
[----:B------:R-:W-:-:S04]  /*7650*/  LOP3.LUT R4, R4, R5, RZ, 0xfc, !PT ;  /* 0x0000000504047212 */ /* 0x000fc800078efcff */
[----:B------:R-:W-:Y:S02]  /*7660*/  PRMT R0, R4, 0x7610, R0 ;  /* 0x0000761004007816 */ /* 0x000fe40000000000 */
.L_x_13124:
[----:B------:R-:W-:Y:S05]  /*7670*/  BSYNC B0 ;  /* 0x0000000000007941 */ /* 0x000fea0003800000 */
.L_x_13123:
[----:B------:R-:W-:Y:S01]  /*7680*/  STG.E.U8 [R2.64], R0 ;  /* 0x0000000002007986 */ /* 0x000fe2000c101124 */
[----:B------:R-:W-:Y:S05]  /*7690*/  EXIT ;  /* 0x000000000000794d */ /* 0x000fea0003800000 */
.L_x_13117:
        /* <DEDUP_REMOVED lines=22> */
.L_x_13100:
        /* <DEDUP_REMOVED lines=20> */
.L_x_13127:
[----:B------:R-:W-:Y:S01]  /*7940*/  STG.E.64 [R2.64], R18 ;  /* 0x0000001202007986 */ /* 0x000fe2000c101b24 */
[----:B------:R-:W-:Y:S05]  /*7950*/  EXIT ;  /* 0x000000000000794d */ /* 0x000fea0003800000 */
.L_x_13126:
[----:B------:R-:W-:Y:S01]  /*7960*/  STG.E [R2.64], R18 ;  /* 0x0000001202007986 */ /* 0x000fe2000c101924 */
[----:B------:R-:W-:Y:S05]  /*7970*/  EXIT ;  /* 0x000000000000794d */ /* 0x000fea0003800000 */
.L_x_13128:
        /* <DEDUP_REMOVED lines=16> */
.L_x_19754:


//--------------------- .text._ZN2at6native18elementwise_kernelILi128ELi2EZNS0_22gpu_kernel_impl_nocastINS0_13BUnaryFunctorIlllZZZNS0_18lshift_kernel_cudaERNS_18TensorIteratorBaseEENKUlvE_clEvENKUlvE2_clEvEUlllE_EEEEvS5_RKT_EUliE_EEviT1_ --------------------------
	.section	.text._ZN2at6native18elementwise_kernelILi128ELi2EZNS0_22gpu_kernel_impl_nocastINS0_13BUnaryFunctorIlllZZZNS0_18lshift_kernel_cudaERNS_18TensorIteratorBaseEENKUlvE_clEvENKUlvE2_clEvEUlllE_EEEEvS5_RKT_EUliE_EEviT1_,"ax",@progbits
	.sectioninfo	@"SHI_REGISTERS=12"
	.align	128
        .global         _ZN2at6native18elementwise_kernelILi128ELi2EZNS0_22gpu_kernel_impl_nocastINS0_13BUnaryFunctorIlllZZZNS0_18lshift_kernel_cudaERNS_18TensorIteratorBaseEENKUlvE_clEvENKUlvE2_clEvEUlllE_EEEEvS5_RKT_EUliE_EEviT1_
        .type           _ZN2at6native18elementwise_kernelILi128ELi2EZNS0_22gpu_kernel_impl_nocastINS0_13BUnaryFunctorIlllZZZNS0_18lshift_kernel_cudaERNS_18TensorIteratorBaseEENKUlvE_clEvENKUlvE2_clEvEUlllE_EEEEvS5_RKT_EUliE_EEviT1_,@function
        .size           _ZN2at6native18elementwise_kernelILi128ELi2EZNS0_22gpu_kernel_impl_nocastINS0_13BUnaryFunctorIlllZZZNS0_18lshift_kernel_cudaERNS_18TensorIteratorBaseEENKUlvE_clEvENKUlvE2_clEvEUlllE_EEEEvS5_RKT_EUliE_EEviT1_,(.L_x_19755 - _ZN2at6native18elementwise_kernelILi128ELi2EZNS0_22gpu_kernel_impl_nocastINS0_13BUnaryFunctorIlllZZZNS0_18lshift_kernel_cudaERNS_18TensorIteratorBaseEENKUlvE_clEvENKUlvE2_clEvEUlllE_EEEEvS5_RKT_EUliE_EEviT1_)
        .other          _ZN2at6native18elementwise_kernelILi128ELi2EZNS0_22gpu_kernel_impl_nocastINS0_13BUnaryFunctorIlllZZZNS0_18lshift_kernel_cudaERNS_18TensorIteratorBaseEENKUlvE_clEvENKUlvE2_clEvEUlllE_EEEEvS5_RKT_EUliE_EEviT1_,@"STO_CUDA_ENTRY STV_DEFAULT"
_ZN2at6native18elementwise_kernelILi128ELi2EZNS0_22gpu_kernel_impl_nocastINS0_13BUnaryFunctorIlllZZZNS0_18lshift_kernel_cudaERNS_18TensorIteratorBaseEENKUlvE_clEvENKUlvE2_clEvEUlllE_EEEEvS5_RKT_EUliE_EEviT1_:
.text._ZN2at6native18elementwise_kernelILi128ELi2EZNS0_22gpu_kernel_impl_nocastINS0_13BUnaryFunctorIlllZZZNS0_18lshift_kernel_cudaERNS_18TensorIteratorBaseEENKUlvE_clEvENKUlvE2_clEvEUlllE_EEEEvS5_RKT_EUliE_EEviT1_:
        /* <DEDUP_REMOVED lines=225> */
[----:B------:R-:W-:-:S03]  /*0e10*/  @P0 MOV R6, RZ ;  /* 0x000000ff00060202 */ /* 0x000fc60000000f00 */
[--C-:B------:R-:W-:Y:S02]  /*0e20*/  IMAD.MOV R9, RZ, RZ, -R7.reuse ;  /* 0x000000ffff097224 */ /* 0x100fe400078e0a07 */
        /* <DEDUP_REMOVED lines=9> */
.L_x_13131:
[----:B------:R-:W-:-:S04]  /*0ec0*/  IADD3 R4, P0, R3, c[0x0][0x368], RZ ;  /* 0x0000da0003047a10 */ /* 0x000fc80007f1e0ff */
[----:B------:R-:W-:-:S06]  /*0ed0*/  IADD3.X R5, RZ, c[0x0][0x36c], RZ, P0, !PT ;  /* 0x0000db00ff057a10 */ /* 0x000fcc00007fe4ff */
[----:B------:R-:W2:Y:S01]  /*0ee0*/  LDG.E.64 R4, [R4.64] ;  /* 0x0000000404047981 */ /* 0x000ea2000c1e1b00 */
[----:B------:R-:W-:Y:S02]  /*0ef0*/  MOV R3, c[0x0][0x378] ;  /* 0x0000de0000037a02 */ /* 0x000fe40000000f00 */
[----:B------:R-:W-:Y:S02]  /*0f00*/  MOV R7, c[0x0][0x37c] ;  /* 0x0000df0000077a02 */ /* 0x000fe40000000f00 */
[----:B------:R-:W-:Y:S02]  /*0f10*/  ISETP.GT.U32.AND P0, PT, R3, 0x3f, PT ;  /* 0x0000003f0300780c */ /* 0x000fe40003f04070 */
[----:B------:R-:W-:Y:S02]  /*0f20*/  IADD3 R6, P1, R2, c[0x0][0x360], RZ ;  /* 0x0000d80002067a10 */ /* 0x000fe40007f3e0ff */
[----:B------:R-:W-:Y:S02]  /*0f30*/  ISETP.GT.U32.AND.EX P0, PT, R7, RZ, PT, P0 ;  /* 0x000000ff0700720c */ /* 0x000fe40003f04100 */
[----:B------:R-:W-:-:S02]  /*0f40*/  IADD3.X R7, RZ, c[0x0][0x364], RZ, P1, !PT ;  /* 0x0000d900ff077a10 */ /* 0x000fc40000ffe4ff */
[----:B------:R-:W-:Y:S02]  /*0f50*/  IADD3 R9, R0, 0x80, RZ ;  /* 0x0000008000097810 */ /* 0x000fe40007ffe0ff */
[C---:B--2---:R-:W-:Y:S02]  /*0f60*/  SHF.L.U32 R2, R4.reuse, c[0x0][0x378], RZ ;  /* 0x0000de0004027a19 */ /* 0x044fe400000006ff */
[----:B------:R-:W-:Y:S02]  /*0f70*/  SHF.L.U64.HI R3, R4, c[0x0][0x378], R5 ;  /* 0x0000de0004037a19 */ /* 0x000fe40000010205 */
[----:B------:R-:W-:Y:S02]  /*0f80*/  SEL R2, R2, RZ, !P0 ;  /* 0x000000ff02027207 */ /* 0x000fe40004000000 */
[----:B------:R-:W-:-:S05]  /*0f90*/  SEL R3, R3, RZ, !P0 ;  /* 0x000000ff03037207 */ /* 0x000fca0004000000 */
[----:B------:R0:W-:Y:S02]  /*0fa0*/  STG.E.64 [R6.64], R2 ;  /* 0x0000000206007986 */ /* 0x0001e4000c101b04 */
.L_x_13130:
[----:B------:R-:W-:Y:S05]  /*0fb0*/  BSYNC B0 ;  /* 0x0000000000007941 */ /* 0x000fea0003800000 */
.L_x_13129:
[----:B------:R-:W-:-:S13]  /*0fc0*/  ISETP.GE.AND P0, PT, R9, c[0x0][0x160], PT ;  /* 0x0000580009007a0c */ /* 0x000fda0003f06270 */
[----:B------:R-:W-:Y:S05]  /*0fd0*/  @P0 EXIT ;  /* 0x000000000000094d */ /* 0x000fea0003800000 */
[----:B------:R-:W-:Y:S01]  /*0fe0*/  ISETP.NE.AND P0, PT, RZ, c[0x0][0x168], PT ;  /* 0x00005a00ff007a0c */ /* 0x000fe20003f05270 */
[----:B------:R-:W-:Y:S01]  /*0ff0*/  HFMA2.MMA R0, -RZ, RZ, 0, 0 ;  /* 0x00000000ff007435 */ /* 0x000fe200000001ff */
[----:B0-----:R-:W-:-:S11]  /*1000*/  IMAD.MOV.U32 R2, RZ, RZ, RZ ;  /* 0x000000ffff027224 */ /* 0x001fd600078e00ff */
        /* <DEDUP_REMOVED lines=225> */
.L_x_13132:
        /* <DEDUP_REMOVED lines=9> */
[C---:B--2---:R-:W-:Y:S02]  /*1eb0*/  SHF.L.U32 R4, R2.reuse, c[0x0][0x378], RZ ;  /* 0x0000de0002047a19 */ /* 0x044fe400000006ff */
[----:B------:R-:W-:Y:S02]  /*1ec0*/  SHF.L.U64.HI R0, R2, c[0x0][0x378], R3 ;  /* 0x0000de0002007a19 */ /* 0x000fe40000010203 */
[----:B------:R-:W-:Y:S02]  /*1ed0*/  SEL R4, R4, RZ, !P0 ;  /* 0x000000ff04047207 */ /* 0x000fe40004000000 */
[----:B------:R-:W-:-:S05]  /*1ee0*/  SEL R5, R0, RZ, !P0 ;  /* 0x000000ff00057207 */ /* 0x000fca0004000000 */
[----:B------:R-:W-:Y:S01]  /*1ef0*/  STG.E.64 [R6.64], R4 ;  /* 0x0000000406007986 */ /* 0x000fe2000c101b04 */
[----:B------:R-:W-:Y:S05]  /*1f00*/  EXIT ;  /* 0x000000000000794d */ /* 0x000fea0003800000 */
.L_x_13133:
        /* <DEDUP_REMOVED lines=15> */
.L_x_19755:


//--------------------- .text._ZN2at6native27unrolled_elementwise_kernelINS0_13BUnaryFunctorIlllZZZNS0_18lshift_kernel_cudaERNS_18TensorIteratorBaseEENKUlvE_clEvENKUlvE2_clEvEUlllE_EESt5arrayIPcLm2EELi4E23TrivialOffsetCalculatorILi1EjESD_NS0_6memory15LoadWithoutCastENSE_16StoreWithoutCastEEEviT_T0_T2_T3_T4_T5_ --------------------------
	.section	.text._ZN2at6native27unrolled_elementwise_kernelINS0_13BUnaryFunctorIlllZZZNS0_18lshift_kernel_cudaERNS_18TensorIteratorBaseEENKUlvE_clEvENKUlvE2_clEvEUlllE_EESt5arrayIPcLm2EELi4E23TrivialOffsetCalculatorILi1EjESD_NS0_6memory15LoadWithoutCastENSE_16StoreWithoutCastEEEviT_T0_T2_T3_T4_T5_,"ax",@progbits
	.sectioninfo	@"SHI_REGISTERS=28"
	.align	128
        .global         _ZN2at6native27unrolled_elementwise_kernelINS0_13BUnaryFunctorIlllZZZNS0_18lshift_kernel_cudaERNS_18TensorIteratorBaseEENKUlvE_clEvENKUlvE2_clEvEUlllE_EESt5arrayIPcLm2EELi4E23TrivialOffsetCalculatorILi1EjESD_NS0_6memory15LoadWithoutCastENSE_16StoreWithoutCastEEEviT_T0_T2_T3_T4_T5_
        .type           _ZN2at6native27unrolled_elementwise_kernelINS0_13BUnaryFunctorIlllZZZNS0_18lshift_kernel_cudaERNS_18TensorIteratorBaseEENKUlvE_clEvENKUlvE2_clEvEUlllE_EESt5arrayIPcLm2EELi4E23TrivialOffsetCalculatorILi1EjESD_NS0_6memory15LoadWithoutCastENSE_16StoreWithoutCastEEEviT_T0_T2_T3_T4_T5_,@function
        .size           _ZN2at6native27unrolled_elementwise_kernelINS0_13BUnaryFunctorIlllZZZNS0_18lshift_kernel_cudaERNS_18TensorIteratorBaseEENKUlvE_clEvENKUlvE2_clEvEUlllE_EESt5arrayIPcLm2EELi4E23TrivialOffsetCalculatorILi1EjESD_NS0_6memory15LoadWithoutCastENSE_16StoreWithoutCastEEEviT_T0_T2_T3_T4_T5_,(.L_x_19756 - _ZN2at6native27unrolled_elementwise_kernelINS0_13BUnaryFunctorIlllZZZNS0_18lshift_kernel_cudaERNS_18TensorIteratorBaseEENKUlvE_clEvENKUlvE2_clEvEUlllE_EESt5arrayIPcLm2EELi4E23TrivialOffsetCalculatorILi1EjESD_NS0_6memory15LoadWithoutCastENSE_16StoreWithoutCastEEEviT_T0_T2_T3_T4_T5_)
        .other          _ZN2at6native27unrolled_elementwise_kernelINS0_13BUnaryFunctorIlllZZZNS0_18lshift_kernel_cudaERNS_18TensorIteratorBaseEENKUlvE_clEvENKUlvE2_clEvEUlllE_EESt5arrayIPcLm2EELi4E23TrivialOffsetCalculatorILi1EjESD_NS0_6memory15LoadWithoutCastENSE_16StoreWithoutCastEEEviT_T0_T2_T3_T4_T5_,@"STO_CUDA_ENTRY STV_DEFAULT"
_ZN2at6native27unrolled_elementwise_kernelINS0_13BUnaryFunctorIlllZZZNS0_18lshift_kernel_cudaERNS_18TensorIteratorBaseEENKUlvE_clEvENKUlvE2_clEvEUlllE_EESt5arrayIPcLm2EELi4E23TrivialOffsetCalculatorILi1EjESD_NS0_6memory15LoadWithoutCastENSE_16StoreWithoutCastEEEviT_T0_T2_T3_T4_T5_:
.text._ZN2at6native27unrolled_elementwise_kernelINS0_13BUnaryFunctorIlllZZZNS0_18lshift_kernel_cudaERNS_18TensorIteratorBaseEENKUlvE_clEvENKUlvE2_clEvEUlllE_EESt5arrayIPcLm2EELi4E23TrivialOffsetCalculatorILi1EjESD_NS0_6memory15LoadWithoutCastENSE_16StoreWithoutCastEEEviT_T0_T2_T3_T4_T5_:
[----:B------:R-:W-:Y:S02]  /*0000*/  IMAD.MOV.U32 R1, RZ, RZ, c[0x0][0x28] ;  /* 0x00000a00ff017624 */ /* 0x000fe400078e00ff */
[----:B------:R-:W0:Y:S01]  /*0010*/  S2R R0, SR_CTAID.X ;  /* 0x0000000000007919 */ /* 0x000e220000002500 */
[----:B------:R-:W-:Y:S01]  /*0020*/  IMAD.MOV.U32 R3, RZ, RZ, -0x200 ;  /* 0xfffffe00ff037424 */ /* 0x000fe200078e00ff */
[----:B------:R-:W-:Y:S01]  /*0030*/  CS2R R8, SRZ ;  /* 0x0000000000087805 */ /* 0x000fe2000001ff00 */
[----:B------:R-:W-:Y:S01]  /*0040*/  ULDC.64 UR4, c[0x0][0x118] ;  /* 0x0000460000047ab9 */ /* 0x000fe20000000a00 */
[----:B------:R-:W1:Y:S01]  /*0050*/  S2R R15, SR_TID.X ;  /* 0x00000000000f7919 */ /* 0x000e620000002100 */
[----:B------:R-:W-:Y:S01]  /*0060*/  CS2R R4, SRZ ;  /* 0x0000000000047805 */ /* 0x000fe2000001ff00 */
[----:B------:R-:W-:Y:S01]  /*0070*/  CS2R R6, SRZ ;  /* 0x0000000000067805 */ /* 0x000fe2000001ff00 */
[----:B------:R-:W-:Y:S01]  /*0080*/  CS2R R10, SRZ ;  /* 0x00000000000a7805 */ /* 0x000fe2000001ff00 */
[----:B0-----:R-:W-:Y:S02]  /*0090*/  IMAD R2, R0, R3, c[0x0][0x160] ;  /* 0x0000580000027624 */ /* 0x001fe400078e0203 */
[----:B-1----:R-:W-:-:S03]  /*00a0*/  IMAD.MOV.U32 R3, RZ, RZ, R15 ;  /* 0x000000ffff037224 */ /* 0x002fc600078e000f */
[----:B------:R-:W-:-:S13]  /*00b0*/  ISETP.GE.AND P1, PT, R15, R2, PT ;  /* 0x000000020f00720c */ /* 0x000fda0003f26270 */
[----:B------:R-:W-:Y:S01]  /*00c0*/  @!P1 IADD3 R3, R15, 0x80, RZ ;  /* 0x000000800f039810 */ /* 0x000fe20007ffe0ff */
[----:B------:R-:W-:Y:S02]  /*00d0*/  @!P1 IMAD R16, R0, 0x200, R15 ;  /* 0x0000020000109824 */ /* 0x000fe400078e020f */
[----:B------:R-:W-:Y:S01]  /*00e0*/  @!P1 IMAD.MOV.U32 R17, RZ, RZ, 0x8 ;  /* 0x00000008ff119424 */ /* 0x000fe200078e00ff */
[----:B------:R-:W-:Y:S02]  /*00f0*/  ISETP.GE.AND P0, PT, R3, R2, PT ;  /* 0x000000020300720c */ /* 0x000fe40003f06270 */
[----:B------:R-:W-:Y:S01]  /*0100*/  MOV R13, R15 ;  /* 0x0000000f000d7202 */ /* 0x000fe20000000f00 */
[----:B------:R-:W-:-:S10]  /*0110*/  @!P1 IMAD.WIDE.U32 R16, R16, R17, c[0x0][0x180] ;  /* 0x0000600010109625 */ /* 0x000fd400078e0011 */
[----:B------:R-:W-:Y:S01]  /*0120*/  @!P0 LEA R18, R0, R3, 0x9 ;  /* 0x0000000300128211 */ /* 0x000fe200078e48ff */
[----:B------:R0:W5:Y:S01]  /*0130*/  @!P1 LDG.E.64 R6, [R16.64] ;  /* 0x0000000410069981 */ /* 0x000162000c1e1b00 */
[----:B------:R-:W-:Y:S02]  /*0140*/  @!P0 IADD3 R3, R3, 0x80, RZ ;  /* 0x0000008003038810 */ /* 0x000fe40007ffe0ff */
[----:B------:R-:W-:Y:S02]  /*0150*/  @!P0 MOV R19, 0x8 ;  /* 0x0000000800138802 */ /* 0x000fe40000000f00 */
[----:B------:R-:W-:-:S03]  /*0160*/  ISETP.GE.AND P3, PT, R3, R2, PT ;  /* 0x000000020300720c */ /* 0x000fc60003f66270 */
[----:B------:R-:W-:-:S05]  /*0170*/  @!P0 IMAD.WIDE.U32 R18, R18, R19, c[0x0][0x180] ;  /* 0x0000600012128625 */ /* 0x000fca00078e0013 */
[----:B------:R1:W5:Y:S05]  /*0180*/  @!P0 LDG.E.64 R4, [R18.64] ;  /* 0x0000000412048981 */ /* 0x00036a000c1e1b00 */
[----:B------:R-:W-:Y:S01]  /*0190*/  @!P3 IMAD R22, R0, 0x200, R3 ;  /* 0x000002000016b824 */ /* 0x000fe200078e0203 */
[----:B------:R-:W-:Y:S01]  /*01a0*/  @!P3 IADD3 R3, R3, 0x80, RZ ;  /* 0x000000800303b810 */ /* 0x000fe20007ffe0ff */
[----:B------:R-:W-:-:S03]  /*01b0*/  @!P3 IMAD.MOV.U32 R23, RZ, RZ, 0x8 ;  /* 0x00000008ff17b424 */ /* 0x000fc600078e00ff */
[----:B------:R-:W-:Y:S01]  /*01c0*/  ISETP.GE.AND P2, PT, R3, R2, PT ;  /* 0x000000020300720c */ /* 0x000fe20003f46270 */
[----:B------:R-:W-:-:S05]  /*01d0*/  @!P3 IMAD.WIDE.U32 R22, R22, R23, c[0x0][0x180] ;  /* 0x000060001616b625 */ /* 0x000fca00078e0017 */
[----:B------:R2:W5:Y:S07]  /*01e0*/  @!P3 LDG.E.64 R8, [R22.64] ;  /* 0x000000041608b981 */ /* 0x00056e000c1e1b00 */
[----:B------:R-:W-:Y:S01]  /*01f0*/  @!P2 IMAD R20, R0, 0x200, R3 ;  /* 0x000002000014a824 */ /* 0x000fe200078e0203 */
[----:B------:R-:W-:Y:S01]  /*0200*/  @!P2 MOV R21, 0x8 ;  /* 0x000000080015a802 */ /* 0x000fe20000000f00 */
[----:B------:R-:W-:Y:S01]  /*0210*/  IMAD.MOV.U32 R3, RZ, RZ, c[0x0][0x170] ;  /* 0x00005c00ff037624 */ /* 0x000fe200078e00ff */
[----:B------:R-:W-:-:S02]  /*0220*/  @!P1 IADD3 R13, R15, 0x80, RZ ;  /* 0x000000800f0d9810 */ /* 0x000fc40007ffe0ff */
[----:B------:R-:W-:Y:S01]  /*0230*/  @!P1 LEA R14, R0, R15, 0x9 ;  /* 0x0000000f000e9211 */ /* 0x000fe200078e48ff */
[----:B------:R-:W-:Y:S01]  /*0240*/  @!P2 IMAD.WIDE.U32 R20, R20, R21, c[0x0][0x180] ;  /* 0x000060001414a625 */ /* 0x000fe200078e0015 */
[----:B------:R-:W-:-:S03]  /*0250*/  ISETP.GT.U32.AND P0, PT, R3, 0x3f, PT ;  /* 0x0000003f0300780c */ /* 0x000fc60003f04070 */
[----:B------:R-:W-:Y:S01]  /*0260*/  IMAD.MOV.U32 R3, RZ, RZ, c[0x0][0x174] ;  /* 0x00005d00ff037624 */ /* 0x000fe200078e00ff */
[----:B------:R2:W5:Y:S04]  /*0270*/  @!P2 LDG.E.64 R10, [R20.64] ;  /* 0x00000004140aa981 */ /* 0x000568000c1e1b00 */
[----:B------:R-:W-:Y:S01]  /*0280*/  ISETP.GT.U32.AND.EX P0, PT, R3, RZ, PT, P0 ;  /* 0x000000ff0300720c */ /* 0x000fe20003f04100 */
[----:B------:R-:W-:Y:S01]  /*0290*/  @!P1 IMAD.MOV.U32 R15, RZ, RZ, 0x8 ;  /* 0x00000008ff0f9424 */ /* 0x000fe200078e00ff */
[----:B------:R-:W-:Y:S01]  /*02a0*/  CS2R R24, SRZ ;  /* 0x0000000000187805 */ /* 0x000fe2000001ff00 */
[----:B------:R-:W-:Y:S01]  /*02b0*/  IMAD.MOV.U32 R12, RZ, RZ, RZ ;  /* 0x000000ffff0c7224 */ /* 0x000fe200078e00ff */
[----:B------:R-:W-:Y:S01]  /*02c0*/  ISETP.GE.AND P2, PT, R13, R2, PT ;  /* 0x000000020d00720c */ /* 0x000fe20003f46270 */
[----:B------:R-:W-:Y:S01]  /*02d0*/  IMAD.MOV.U32 R3, RZ, RZ, RZ ;  /* 0x000000ffff037224 */ /* 0x000fe200078e00ff */
[----:B-1----:R-:W-:Y:S01]  /*02e0*/  CS2R R18, SRZ ;  /* 0x0000000000127805 */ /* 0x002fe2000001ff00 */
[----:B0-----:R-:W-:Y:S01]  /*02f0*/  CS2R R16, SRZ ;  /* 0x0000000000107805 */ /* 0x001fe2000001ff00 */
[----:B------:R-:W-:-:S05]  /*0300*/  @!P1 IMAD.WIDE.U32 R14, R14, R15, c[0x0][0x178] ;  /* 0x00005e000e0e9625 */ /* 0x000fca00078e000f */
[----:B------:R-:W-:Y:S05]  /*0310*/  @P0 BRA `(.L_x_13134) ;  /* 0x0000008000000947 */ /* 0x000fea0003800000 */
[C---:B--2--5:R-:W-:Y:S02]  /*0320*/  SHF.L.U64.HI R17, R6.reuse, c[0x0][0x170], R7 ;  /* 0x00005c0006117a19 */ /* 0x064fe40000010207 */
[----:B------:R-:W-:Y:S02]  /*0330*/  SHF.L.U32 R16, R6, c[0x0][0x170], RZ ;  /* 0x00005c0006107a19 */ /* 0x000fe400000006ff */
[C---:B------:R-:W-:Y:S02]  /*0340*/  SHF.L.U64.HI R19, R4.reuse, c[0x0][0x170], R5 ;  /* 0x00005c0004137a19 */ /* 0x040fe40000010205 */
[----:B------:R-:W-:Y:S02]  /*0350*/  SHF.L.U32 R18, R4, c[0x0][0x170], RZ ;  /* 0x00005c0004127a19 */ /* 0x000fe400000006ff */
[C---:B------:R-:W-:Y:S02]  /*0360*/  SHF.L.U64.HI R25, R8.reuse, c[0x0][0x170], R9 ;  /* 0x00005c0008197a19 */ /* 0x040fe40000010209 */
[----:B------:R-:W-:-:S02]  /*0370*/  SHF.L.U32 R24, R8, c[0x0][0x170], RZ ;  /* 0x00005c0008187a19 */ /* 0x000fc400000006ff */
[C---:B------:R-:W-:Y:S02]  /*0380*/  SHF.L.U64.HI R3, R10.reuse, c[0x0][0x170], R11 ;  /* 0x00005c000a037a19 */ /* 0x040fe4000001020b */
[----:B------:R-:W-:Y:S02]  /*0390*/  SHF.L.U32 R12, R10, c[0x0][0x170], RZ ;  /* 0x00005c000a0c7a19 */ /* 0x000fe400000006ff */
.L_x_13134:
[----:B--2--5:R-:W-:Y:S01]  /*03a0*/  IMAD.MOV.U32 R6, RZ, RZ, R16 ;  /* 0x000000ffff067224 */ /* 0x024fe200078e0010 */
[----:B------:R-:W-:Y:S01]  /*03b0*/  BSSY B0, `(.L_x_13135) ;  /* 0x0000012000007945 */ /* 0x000fe20003800000 */
[----:B------:R-:W-:Y:S01]  /*03c0*/  IMAD.MOV.U32 R7, RZ, RZ, R17 ;  /* 0x000000ffff077224 */ /* 0x000fe200078e0011 */
[----:B------:R-:W-:Y:S01]  /*03d0*/  MOV R5, R25 ;  /* 0x0000001900057202 */ /* 0x000fe20000000f00 */
[----:B------:R-:W-:Y:S01]  /*03e0*/  IMAD.MOV.U32 R4, RZ, RZ, R24 ;  /* 0x000000ffff047224 */ /* 0x000fe200078e0018 */
[----:B------:R-:W-:Y:S01]  /*03f0*/  MOV R8, R18 ;  /* 0x0000001200087202 */ /* 0x000fe20000000f00 */
[----:B------:R-:W-:Y:S01]  /*0400*/  IMAD.MOV.U32 R9, RZ, RZ, R19 ;  /* 0x000000ffff097224 */ /* 0x000fe200078e0013 */
[----:B------:R0:W-:Y:S01]  /*0410*/  @!P1 STG.E.64 [R14.64], R6 ;  /* 0x000000060e009986 */ /* 0x0001e2000c101b04 */
[----:B------:R-:W-:Y:S05]  /*0420*/  @P2 BRA `(.L_x_13136) ;  /* 0x000000a000002947 */ /* 0x000fea0003800000 */
[----:B0-----:R-:W-:Y:S01]  /*0430*/  IMAD R6, R0, 0x200, R13 ;  /* 0x0000020000067824 */ /* 0x001fe200078e020d */
[----:B------:R-:W-:Y:S01]  /*0440*/  IADD3 R13, R13, 0x80, RZ ;  /* 0x000000800d0d7810 */ /* 0x000fe20007ffe0ff */
[----:B------:R-:W-:-:S03]  /*0450*/  HFMA2.MMA R11, -RZ, RZ, 0, 4.76837158203125e-07 ;  /* 0x00000008ff0b7435 */ /* 0x000fc600000001ff */
[----:B------:R-:W-:-:S07]  /*0460*/  ISETP.GE.AND P0, PT, R13, R2, PT ;  /* 0x000000020d00720c */ /* 0x000fce0003f06270 */
[----:B------:R-:W-:-:S05]  /*0470*/  IMAD.WIDE.U32 R6, R6, R11, c[0x0][0x178] ;  /* 0x00005e0006067625 */ /* 0x000fca00078e000b */
[----:B------:R0:W-:Y:S01]  /*0480*/  STG.E.64 [R6.64], R8 ;  /* 0x0000000806007986 */ /* 0x0001e2000c101b04 */
[----:B------:R-:W-:Y:S01]  /*0490*/  @!P0 IMAD R10, R0, 0x200, R13 ;  /* 0x00000200000a8824 */ /* 0x000fe200078e020d */
[----:B------:R-:W-:-:S03]  /*04a0*/  @!P0 IADD3 R13, R13, 0x80, RZ ;  /* 0x000000800d0d8810 */ /* 0x000fc60007ffe0ff */
[----:B------:R-:W-:-:S05]  /*04b0*/  @!P0 IMAD.WIDE.U32 R10, R10, R11, c[0x0][0x178] ;  /* 0x00005e000a0a8625 */ /* 0x000fca00078e000b */
[----:B------:R0:W-:Y:S02]  /*04c0*/  @!P0 STG.E.64 [R10.64], R4 ;  /* 0x000000040a008986 */ /* 0x0001e4000c101b04 */
.L_x_13136:
[----:B------:R-:W-:Y:S05]  /*04d0*/  BSYNC B0 ;  /* 0x0000000000007941 */ /* 0x000fea0003800000 */
.L_x_13135:
[----:B------:R-:W-:-:S13]  /*04e0*/  ISETP.GE.AND P0, PT, R13, R2, PT ;  /* 0x000000020d00720c */ /* 0x000fda0003f06270 */
[----:B------:R-:W-:Y:S05]  /*04f0*/  @P0 EXIT ;  /* 0x000000000000094d */ /* 0x000fea0003800000 */
[----:B0-----:R-:W-:Y:S01]  /*0500*/  MOV R5, 0x8 ;  /* 0x0000000800057802 */ /* 0x001fe20000000f00 */
[----:B------:R-:W-:Y:S02]  /*0510*/  IMAD R4, R0, 0x200, R13 ;  /* 0x0000020000047824 */ /* 0x000fe400078e020d */
[----:B------:R-:W-:Y:S02]  /*0520*/  IMAD.MOV.U32 R13, RZ, RZ, R3 ;  /* 0x000000ffff0d7224 */ /* 0x000fe400078e0003 */
[----:B------:R-:W-:-:S05]  /*0530*/  IMAD.WIDE.U32 R4, R4, R5, c[0x0][0x178] ;  /* 0x00005e0004047625 */ /* 0x000fca00078e0005 */
[----:B------:R-:W-:Y:S01]  /*0540*/  STG.E.64 [R4.64], R12 ;  /* 0x0000000c04007986 */ /* 0x000fe2000c101b04 */
[----:B------:R-:W-:Y:S05]  /*0550*/  EXIT ;  /* 0x000000000000794d */ /* 0x000fea0003800000 */
.L_x_13137:
        /* <DEDUP_REMOVED lines=10> */
.L_x_19756:


//--------------------- .text._ZN2at6native29vectorized_elementwise_kernelILi2ENS0_13BUnaryFunctorIlllZZZNS0_18lshift_kernel_cudaERNS_18TensorIteratorBaseEENKUlvE_clEvENKUlvE2_clEvEUlllE_EESt5arrayIPcLm2EEEEviT0_T1_ --------------------------
	.section	.text._ZN2at6native29vectorized_elementwise_kernelILi2ENS0_13BUnaryFunctorIlllZZZNS0_18lshift_kernel_cudaERNS_18TensorIteratorBaseEENKUlvE_clEvENKUlvE2_clEvEUlllE_EESt5arrayIPcLm2EEEEviT0_T1_,"ax",@progbits
	.sectioninfo	@"SHI_REGISTERS=38"
	.align	128
        .global         _ZN2at6native29vectorized_elementwise_kernelILi2ENS0_13BUnaryFunctorIlllZZZNS0_18lshift_kernel_cudaERNS_18TensorIteratorBaseEENKUlvE_clEvENKUlvE2_clEvEUlllE_EESt5arrayIPcLm2EEEEviT0_T1_
        .type           _ZN2at6native29vectorized_elementwise_kernelILi2ENS0_13BUnaryFunctorIlllZZZNS0_18lshift_kernel_cudaERNS_18TensorIteratorBaseEENKUlvE_clEvENKUlvE2_clEvEUlllE_EESt5arrayIPcLm2EEEEviT0_T1_,@function
        .size           _ZN2at6native29vectorized_elementwise_kernelILi2ENS0_13BUnaryFunctorIlllZZZNS0_18lshift_kernel_cudaERNS_18TensorIteratorBaseEENKUlvE_clEvENKUlvE2_clEvEUlllE_EESt5arrayIPcLm2EEEEviT0_T1_,(.L_x_19757 - _ZN2at6native29vectorized_elementwise_kernelILi2ENS0_13BUnaryFunctorIlllZZZNS0_18lshift_kernel_cudaERNS_18TensorIteratorBaseEENKUlvE_clEvENKUlvE2_clEvEUlllE_EESt5arrayIPcLm2EEEEviT0_T1_)
        .other          _ZN2at6native29vectorized_elementwise_kernelILi2ENS0_13BUnaryFunctorIlllZZZNS0_18lshift_kernel_cudaERNS_18TensorIteratorBaseEENKUlvE_clEvENKUlvE2_clEvEUlllE_EESt5arrayIPcLm2EEEEviT0_T1_,@"STO_CUDA_ENTRY STV_DEFAULT"
_ZN2at6native29vectorized_elementwise_kernelILi2ENS0_13BUnaryFunctorIlllZZZNS0_18lshift_kernel_cudaERNS_18TensorIteratorBaseEENKUlvE_clEvENKUlvE2_clEvEUlllE_EESt5arrayIPcLm2EEEEviT0_T1_:
.text._ZN2at6native29vectorized_elementwise_kernelILi2ENS0_13BUnaryFunctorIlllZZZNS0_18lshift_kernel_cudaERNS_18TensorIteratorBaseEENKUlvE_clEvENKUlvE2_clEvEUlllE_EESt5arrayIPcLm2EEEEviT0_T1_:
[----:B------:R-:W-:Y:S02]  /*0000*/  IMAD.MOV.U32 R1, RZ, RZ, c[0x0][0x28] ;  /* 0x00000a00ff017624 */ /* 0x000fe400078e00ff */
[----:B------:R-:W0:Y:S01]  /*0010*/  S2R R30, SR_CTAID.X ;  /* 0x00000000001e7919 */ /* 0x000e220000002500 */
[----:B------:R-:W-:Y:S01]  /*0020*/  ULDC.64 UR4, c[0x0][0x118] ;  /* 0x0000460000047ab9 */ /* 0x000fe20000000a00 */
[----:B0-----:R-:W-:-:S05]  /*0030*/  IMAD.SHL.U32 R30, R30, 0x400, RZ ;  /* 0x000004001e1e7824 */ /* 0x001fca00078e00ff */
[----:B------:R-:W-:-:S04]  /*0040*/  IADD3 R0, -R30, c[0x0][0x160], RZ ;  /* 0x000058001e007a10 */ /* 0x000fc80007ffe1ff */
[----:B------:R-:W-:-:S13]  /*0050*/  ISETP.GE.U32.AND P0, PT, R0, 0x400, PT ;  /* 0x000004000000780c */ /* 0x000fda0003f06070 */
[----:B------:R-:W-:Y:S05]  /*0060*/  @!P0 BRA `(.L_x_13138) ;  /* 0x000003a000008947 */ /* 0x000fea0003800000 */
[----:B------:R-:W-:Y:S01]  /*0070*/  IMAD.MOV.U32 R0, RZ, RZ, c[0x0][0x170] ;  /* 0x00005c00ff007624 */ /* 0x000fe200078e00ff */
[----:B------:R-:W0:Y:S01]  /*0080*/  S2R R5, SR_TID.X ;  /* 0x0000000000057919 */ /* 0x000e220000002100 */
[----:B------:R-:W-:Y:S01]  /*0090*/  IMAD.MOV.U32 R2, RZ, RZ, c[0x0][0x174] ;  /* 0x00005d00ff027624 */ /* 0x000fe200078e00ff */
[----:B------:R-:W-:Y:S01]  /*00a0*/  CS2R R22, SRZ ;  /* 0x0000000000167805 */ /* 0x000fe2000001ff00 */
[----:B------:R-:W-:Y:S01]  /*00b0*/  IMAD.MOV.U32 R3, RZ, RZ, 0x8 ;  /* 0x00000008ff037424 */ /* 0x000fe200078e00ff */
[----:B------:R-:W-:Y:S01]  /*00c0*/  ISETP.GT.U32.AND P0, PT, R0, 0x3f, PT ;  /* 0x0000003f0000780c */ /* 0x000fe20003f04070 */
[----:B------:R-:W-:Y:S01]  /*00d0*/  IMAD.MOV.U32 R25, RZ, RZ, RZ ;  /* 0x000000ffff197224 */ /* 0x000fe200078e00ff */
[----:B------:R-:W-:Y:S01]  /*00e0*/  CS2R R18, SRZ ;  /* 0x0000000000127805 */ /* 0x000fe2000001ff00 */
[----:B------:R-:W-:Y:S01]  /*00f0*/  CS2R R10, SRZ ;  /* 0x00000000000a7805 */ /* 0x000fe2000001ff00 */
[----:B------:R-:W-:Y:S01]  /*0100*/  ISETP.GT.U32.AND.EX P0, PT, R2, RZ, PT, P0 ;  /* 0x000000ff0200720c */ /* 0x000fe20003f04100 */
[----:B------:R-:W-:Y:S01]  /*0110*/  IMAD.WIDE.U32 R2, R30, R3, c[0x0][0x178] ;  /* 0x00005e001e027625 */ /* 0x000fe200078e0003 */
[----:B------:R-:W-:Y:S01]  /*0120*/  CS2R R20, SRZ ;  /* 0x0000000000147805 */ /* 0x000fe2000001ff00 */
[----:B------:R-:W-:Y:S01]  /*0130*/  CS2R R14, SRZ ;  /* 0x00000000000e7805 */ /* 0x000fe2000001ff00 */
[----:B------:R-:W-:Y:S01]  /*0140*/  CS2R R12, SRZ ;  /* 0x00000000000c7805 */ /* 0x000fe2000001ff00 */
[----:B------:R-:W-:Y:S01]  /*0150*/  IMAD.MOV.U32 R0, RZ, RZ, RZ ;  /* 0x000000ffff007224 */ /* 0x000fe200078e00ff */
[----:B------:R-:W-:Y:S01]  /*0160*/  CS2R R16, SRZ ;  /* 0x0000000000107805 */ /* 0x000fe2000001ff00 */
[----:B0-----:R-:W-:-:S06]  /*0170*/  IMAD.WIDE R2, R5, 0x10, R2 ;  /* 0x0000001005027825 */ /* 0x001fcc00078e0202 */
[----:B------:R-:W-:Y:S05]  /*0180*/  @P0 BRA `(.L_x_13139) ;  /* 0x0000017000000947 */ /* 0x000fea0003800000 */
[----:B------:R-:W-:-:S04]  /*0190*/  IMAD.MOV.U32 R31, RZ, RZ, 0x8 ;  /* 0x00000008ff1f7424 */ /* 0x000fc800078e00ff */
[----:B------:R-:W-:-:S06]  /*01a0*/  IMAD.WIDE R30, R30, R31, c[0x0][0x180] ;  /* 0x000060001e1e7625 */ /* 0x000fcc00078e021f */
[----:B------:R-:W-:-:S05]  /*01b0*/  IMAD.WIDE.U32 R30, R5, 0x10, R30 ;  /* 0x00000010051e7825 */ /* 0x000fca00078e001e */
[----:B------:R-:W2:Y:S04]  /*01c0*/  LDG.E.128 R16, [R30.64] ;  /* 0x000000041e107981 */ /* 0x000ea8000c1e1d00 */
[----:B------:R-:W3:Y:S04]  /*01d0*/  LDG.E.128 R12, [R30.64+0x800] ;  /* 0x000800041e0c7981 */ /* 0x000ee8000c1e1d00 */
[----:B------:R-:W4:Y:S04]  /*01e0*/  LDG.E.128 R8, [R30.64+0x1000] ;  /* 0x001000041e087981 */ /* 0x000f28000c1e1d00 */
[----:B------:R-:W5:Y:S01]  /*01f0*/  LDG.E.128 R4, [R30.64+0x1800] ;  /* 0x001800041e047981 */ /* 0x000f62000c1e1d00 */
[----:B--2---:R-:W-:-:S02]  /*0200*/  SHF.L.U64.HI R17, R16, c[0x0][0x170], R17 ;  /* 0x00005c0010117a19 */ /* 0x004fc40000010211 */
[C---:B------:R-:W-:Y:S02]  /*0210*/  SHF.L.U64.HI R20, R18.reuse, c[0x0][0x170], R19 ;  /* 0x00005c0012147a19 */ /* 0x040fe40000010213 */
[----:B------:R-:W-:Y:S02]  /*0220*/  SHF.L.U32 R23, R18, c[0x0][0x170], RZ ;  /* 0x00005c0012177a19 */ /* 0x000fe400000006ff */
[----:B---3--:R-:W-:Y:S02]  /*0230*/  SHF.L.U64.HI R13, R12, c[0x0][0x170], R13 ;  /* 0x00005c000c0d7a19 */ /* 0x008fe4000001020d */
[----:B------:R-:W-:Y:S02]  /*0240*/  SHF.L.U64.HI R15, R14, c[0x0][0x170], R15 ;  /* 0x00005c000e0f7a19 */ /* 0x000fe4000001020f */
[----:B----4-:R-:W-:Y:S02]  /*0250*/  SHF.L.U64.HI R11, R10, c[0x0][0x170], R11 ;  /* 0x00005c000a0b7a19 */ /* 0x010fe4000001020b */
[----:B------:R-:W-:-:S02]  /*0260*/  SHF.L.U32 R16, R16, c[0x0][0x170], RZ ;  /* 0x00005c0010107a19 */ /* 0x000fc400000006ff */
[----:B------:R-:W-:Y:S02]  /*0270*/  SHF.L.U32 R12, R12, c[0x0][0x170], RZ ;  /* 0x00005c000c0c7a19 */ /* 0x000fe400000006ff */
[----:B------:R-:W-:Y:S02]  /*0280*/  SHF.L.U32 R14, R14, c[0x0][0x170], RZ ;  /* 0x00005c000e0e7a19 */ /* 0x000fe400000006ff */
[C---:B------:R-:W-:Y:S02]  /*0290*/  SHF.L.U64.HI R0, R8.reuse, c[0x0][0x170], R9 ;  /* 0x00005c0008007a19 */ /* 0x040fe40000010209 */
[----:B------:R-:W-:Y:S02]  /*02a0*/  SHF.L.U32 R21, R8, c[0x0][0x170], RZ ;  /* 0x00005c0008157a19 */ /* 0x000fe400000006ff */
[----:B------:R-:W-:Y:S02]  /*02b0*/  SHF.L.U32 R10, R10, c[0x0][0x170], RZ ;  /* 0x00005c000a0a7a19 */ /* 0x000fe400000006ff */
[----:B-----5:R-:W-:-:S02]  /*02c0*/  SHF.L.U64.HI R19, R4, c[0x0][0x170], R5 ;  /* 0x00005c0004137a19 */ /* 0x020fc40000010205 */
[----:B------:R-:W-:Y:S02]  /*02d0*/  SHF.L.U32 R18, R4, c[0x0][0x170], RZ ;  /* 0x00005c0004127a19 */ /* 0x000fe400000006ff */
[C---:B------:R-:W-:Y:S02]  /*02e0*/  SHF.L.U64.HI R25, R6.reuse, c[0x0][0x170], R7 ;  /* 0x00005c0006197a19 */ /* 0x040fe40000010207 */
[----:B------:R-:W-:Y:S02]  /*02f0*/  SHF.L.U32 R22, R6, c[0x0][0x170], RZ ;  /* 0x00005c0006167a19 */ /* 0x000fe400000006ff */
.L_x_13139:
[----:B------:R-:W-:Y:S01]  /*0300*/  IMAD.MOV.U32 R6, RZ, RZ, R10 ;  /* 0x000000ffff067224 */ /* 0x000fe200078e000a */
[----:B------:R-:W-:Y:S01]  /*0310*/  MOV R7, R11 ;  /* 0x0000000b00077202 */ /* 0x000fe20000000f00 */
[----:B------:R-:W-:Y:S01]  /*0320*/  IMAD.MOV.U32 R4, RZ, RZ, R21 ;  /* 0x000000ffff047224 */ /* 0x000fe200078e0015 */
[----:B------:R-:W-:Y:S01]  /*0330*/  STG.E.128 [R2.64+0x800], R12 ;  /* 0x0008000c02007986 */ /* 0x000fe2000c101d04 */
[----:B------:R-:W-:Y:S02]  /*0340*/  IMAD.MOV.U32 R5, RZ, RZ, R0 ;  /* 0x000000ffff057224 */ /* 0x000fe400078e0000 */
[----:B------:R-:W-:-:S02]  /*0350*/  IMAD.MOV.U32 R10, RZ, RZ, R23 ;  /* 0x000000ffff0a7224 */ /* 0x000fc400078e0017 */
[----:B------:R-:W-:Y:S01]  /*0360*/  IMAD.MOV.U32 R11, RZ, RZ, R20 ;  /* 0x000000ffff0b7224 */ /* 0x000fe200078e0014 */
[----:B------:R0:W-:Y:S01]  /*0370*/  STG.E.128 [R2.64+0x1000], R4 ;  /* 0x0010000402007986 */ /* 0x0001e2000c101d04 */
[----:B------:R-:W-:Y:S02]  /*0380*/  IMAD.MOV.U32 R8, RZ, RZ, R16 ;  /* 0x000000ffff087224 */ /* 0x000fe400078e0010 */
[----:B------:R-:W-:-:S05]  /*0390*/  IMAD.MOV.U32 R9, RZ, RZ, R17 ;  /* 0x000000ffff097224 */ /* 0x000fca00078e0011 */
[----:B------:R-:W-:Y:S01]  /*03a0*/  STG.E.128 [R2.64], R8 ;  /* 0x0000000802007986 */ /* 0x000fe2000c101d04 */
[----:B0-----:R-:W-:Y:S01]  /*03b0*/  IMAD.MOV.U32 R6, RZ, RZ, R22 ;  /* 0x000000ffff067224 */ /* 0x001fe200078e0016 */
[----:B------:R-:W-:Y:S01]  /*03c0*/  MOV R4, R18 ;  /* 0x0000001200047202 */ /* 0x000fe20000000f00 */
[----:B------:R-:W-:Y:S02]  /*03d0*/  IMAD.MOV.U32 R7, RZ, RZ, R25 ;  /* 0x000000ffff077224 */ /* 0x000fe400078e0019 */
[----:B------:R-:W-:-:S05]  /*03e0*/  IMAD.MOV.U32 R5, RZ, RZ, R19 ;  /* 0x000000ffff057224 */ /* 0x000fca00078e0013 */
[----:B------:R-:W-:Y:S01]  /*03f0*/  STG.E.128 [R2.64+0x1800], R4 ;  /* 0x0018000402007986 */ /* 0x000fe2000c101d04 */
[----:B------:R-:W-:Y:S05]  /*0400*/  EXIT ;  /* 0x000000000000794d */ /* 0x000fea0003800000 */
.L_x_13138:
[----:B------:R-:W0:Y:S01]  /*0410*/  S2R R31, SR_TID.X ;  /* 0x00000000001f7919 */ /* 0x000e220000002100 */
[----:B------:R-:W-:Y:S01]  /*0420*/  CS2R R16, SRZ ;  /* 0x0000000000107805 */ /* 0x000fe2000001ff00 */
[----:B------:R-:W-:Y:S01]  /*0430*/  CS2R R12, SRZ ;  /* 0x00000000000c7805 */ /* 0x000fe2000001ff00 */
[----:B------:R-:W-:Y:S01]  /*0440*/  CS2R R14, SRZ ;  /* 0x00000000000e7805 */ /* 0x000fe2000001ff00 */
[----:B0-----:R-:W-:Y:S01]  /*0450*/  ISETP.GE.AND P1, PT, R31, R0, PT ;  /* 0x000000001f00720c */ /* 0x001fe20003f26270 */
[----:B------:R-:W-:-:S12]  /*0460*/  IMAD.MOV.U32 R19, RZ, RZ, R31 ;  /* 0x000000ffff137224 */ /* 0x000fd800078e001f */
[----:B------:R-:W-:Y:S01]  /*0470*/  @!P1 IADD3 R19, R31, 0x80, RZ ;  /* 0x000000801f139810 */ /* 0x000fe20007ffe0ff */
[----:B------:R-:W-:Y:S02]  /*0480*/  @!P1 IMAD.IADD R24, R30, 0x1, R31 ;  /* 0x000000011e189824 */ /* 0x000fe400078e021f */
[----:B------:R-:W-:Y:S01]  /*0490*/  @!P1 IMAD.MOV.U32 R25, RZ, RZ, 0x8 ;  /* 0x00000008ff199424 */ /* 0x000fe200078e00ff */
[----:B------:R-:W-:-:S03]  /*04a0*/  ISETP.GE.AND P6, PT, R19, R0, PT ;  /* 0x000000001300720c */ /* 0x000fc60003fc6270 */
[----:B------:R-:W-:Y:S01]  /*04b0*/  @!P1 IMAD.WIDE.U32 R24, R24, R25, c[0x0][0x180] ;  /* 0x0000600018189625 */ /* 0x000fe200078e0019 */
[----:B------:R-:W-:-:S04]  /*04c0*/  CS2R R4, SRZ ;  /* 0x0000000000047805 */ /* 0x000fc8000001ff00 */
[----:B------:R0:W5:Y:S05]  /*04d0*/  @!P1 LDG.E.64 R12, [R24.64] ;  /* 0x00000004180c9981 */ /* 0x00016a000c1e1b00 */
[----:B------:R-:W-:Y:S01]  /*04e0*/  @!P6 IMAD.IADD R26, R30, 0x1, R19 ;  /* 0x000000011e1ae824 */ /* 0x000fe200078e0213 */
[----:B------:R-:W-:Y:S02]  /*04f0*/  @!P6 IADD3 R19, R19, 0x80, RZ ;  /* 0x000000801313e810 */ /* 0x000fe40007ffe0ff */
[----:B------:R-:W-:Y:S02]  /*0500*/  @!P6 MOV R27, 0x8 ;  /* 0x00000008001be802 */ /* 0x000fe40000000f00 */
[----:B------:R-:W-:-:S03]  /*0510*/  ISETP.GE.AND P5, PT, R19, R0, PT ;  /* 0x000000001300720c */ /* 0x000fc60003fa6270 */
[----:B------:R-:W-:-:S05]  /*0520*/  @!P6 IMAD.WIDE.U32 R26, R26, R27, c[0x0][0x180] ;  /* 0x000060001a1ae625 */ /* 0x000fca00078e001b */
[----:B------:R1:W5:Y:S05]  /*0530*/  @!P6 LDG.E.64 R16, [R26.64] ;  /* 0x000000041a10e981 */ /* 0x00036a000c1e1b00 */
[----:B------:R-:W-:Y:S01]  /*0540*/  @!P5 IMAD.IADD R28, R30, 0x1, R19 ;  /* 0x000000011e1cd824 */ /* 0x000fe200078e0213 */
[----:B------:R-:W-:Y:S01]  /*0550*/  @!P5 IADD3 R19, R19, 0x80, RZ ;  /* 0x000000801313d810 */ /* 0x000fe20007ffe0ff */
[----:B------:R-:W-:-:S03]  /*0560*/  @!P5 IMAD.MOV.U32 R29, RZ, RZ, 0x8 ;  /* 0x00000008ff1dd424 */ /* 0x000fc600078e00ff */
[----:B------:R-:W-:Y:S01]  /*0570*/  ISETP.GE.AND P4, PT, R19, R0, PT ;  /* 0x000000001300720c */ /* 0x000fe20003f86270 */
[----:B------:R-:W-:Y:S01]  /*0580*/  CS2R R10, SRZ ;  /* 0x00000000000a7805 */ /* 0x000fe2000001ff00 */
[----:B------:R-:W-:Y:S01]  /*0590*/  CS2R R8, SRZ ;  /* 0x0000000000087805 */ /* 0x000fe2000001ff00 */
[----:B------:R-:W-:Y:S01]  /*05a0*/  CS2R R6, SRZ ;  /* 0x0000000000067805 */ /* 0x000fe2000001ff00 */
[----:B------:R-:W-:Y:S01]  /*05b0*/  CS2R R2, SRZ ;  /* 0x0000000000027805 */ /* 0x000fe2000001ff00 */
[----:B------:R-:W-:-:S05]  /*05c0*/  @!P5 IMAD.WIDE.U32 R28, R28, R29, c[0x0][0x180] ;  /* 0x000060001c1cd625 */ /* 0x000fca00078e001d */
[----:B------:R2:W5:Y:S03]  /*05d0*/  @!P5 LDG.E.64 R14, [R28.64] ;  /* 0x000000041c0ed981 */ /* 0x000566000c1e1b00 */
        /* <DEDUP_REMOVED lines=13> */
[----:B------:R-:W-:-:S03]  /*06b0*/  @!P0 MOV R35, 0x8 ;  /* 0x0000000800238802 */ /* 0x000fc60000000f00 */
[----:B0-----:R-:W-:-:S04]  /*06c0*/  @!P2 IMAD.WIDE.U32 R24, R21, R32, c[0x0][0x180] ;  /* 0x000060001518a625 */ /* 0x001fc800078e0020 */
[----:B------:R-:W-:Y:S01]  /*06d0*/  @!P0 IMAD.WIDE.U32 R34, R20, R35, c[0x0][0x180] ;  /* 0x0000600014228625 */ /* 0x000fe200078e0023 */
[----:B------:R0:W5:Y:S03]  /*06e0*/  @!P2 LDG.E.64 R6, [R24.64] ;  /* 0x000000041806a981 */ /* 0x000166000c1e1b00 */
[----:B-1----:R-:W-:Y:S01]  /*06f0*/  @!P6 IMAD.IADD R26, R30, 0x1, R19 ;  /* 0x000000011e1ae824 */ /* 0x002fe200078e0213 */
[----:B------:R1:W5:Y:S01]  /*0700*/  @!P0 LDG.E.64 R4, [R34.64] ;  /* 0x0000000422048981 */ /* 0x000362000c1e1b00 */
[----:B------:R-:W-:-:S04]  /*0710*/  @!P6 IMAD.MOV.U32 R27, RZ, RZ, 0x8 ;  /* 0x00000008ff1be424 */ /* 0x000fc800078e00ff */
[----:B------:R-:W-:-:S04]  /*0720*/  @!P6 IMAD.WIDE.U32 R20, R26, R27, c[0x0][0x180] ;  /* 0x000060001a14e625 */ /* 0x000fc800078e001b */
[----:B------:R-:W-:Y:S01]  /*0730*/  IMAD.MOV.U32 R26, RZ, RZ, c[0x0][0x170] ;  /* 0x00005c00ff1a7624 */ /* 0x000fe200078e00ff */
[----:B------:R3:W5:Y:S04]  /*0740*/  @!P6 LDG.E.64 R2, [R20.64] ;  /* 0x000000041402e981 */ /* 0x000768000c1e1b00 */
[----:B------:R-:W-:Y:S01]  /*0750*/  ISETP.GT.U32.AND P0, PT, R26, 0x3f, PT ;  /* 0x0000003f1a00780c */ /* 0x000fe20003f04070 */
[----:B------:R-:W-:-:S05]  /*0760*/  IMAD.MOV.U32 R26, RZ, RZ, c[0x0][0x174] ;  /* 0x00005d00ff1a7624 */ /* 0x000fca00078e00ff */
[----:B------:R-:W-:Y:S01]  /*0770*/  ISETP.GT.U32.AND.EX P0, PT, R26, RZ, PT, P0 ;  /* 0x000000ff1a00720c */ /* 0x000fe20003f04100 */
[----:B------:R-:W-:Y:S02]  /*0780*/  @!P4 IMAD.MOV.U32 R23, RZ, RZ, 0x8 ;  /* 0x00000008ff17c424 */ /* 0x000fe400078e00ff */
[----:B------:R-:W-:Y:S02]  /*0790*/  @!P3 IMAD.MOV.U32 R33, RZ, RZ, 0x8 ;  /* 0x00000008ff21b424 */ /* 0x000fe400078e00ff */
[----:B------:R-:W-:-:S04]  /*07a0*/  @!P4 IMAD.WIDE.U32 R18, R18, R23, c[0x0][0x180] ;  /* 0x000060001212c625 */ /* 0x000fc800078e0017 */
[----:B------:R-:W-:Y:S01]  /*07b0*/  @!P3 IMAD.WIDE.U32 R22, R22, R33, c[0x0][0x180] ;  /* 0x000060001616b625 */ /* 0x000fe200078e0021 */
[----:B------:R4:W5:Y:S01]  /*07c0*/  @!P4 LDG.E.64 R10, [R18.64] ;  /* 0x00000004120ac981 */ /* 0x000962000c1e1b00 */
[----:B------:R-:W-:Y:S01]  /*07d0*/  CS2R R32, SRZ ;  /* 0x0000000000207805 */ /* 0x000fe2000001ff00 */
[----:B--2---:R-:W-:Y:S01]  /*07e0*/  CS2R R28, SRZ ;  /* 0x00000000001c7805 */ /* 0x004fe2000001ff00 */
[----:B------:R-:W-:Y:S01]  /*07f0*/  CS2R R26, SRZ ;  /* 0x00000000001a7805 */ /* 0x000fe2000001ff00 */
[----:B------:R2:W5:Y:S01]  /*0800*/  @!P3 LDG.E.64 R8, [R22.64] ;  /* 0x000000041608b981 */ /* 0x000562000c1e1b00 */
[----:B0-----:R-:W-:Y:S01]  /*0810*/  CS2R R24, SRZ ;  /* 0x0000000000187805 */ /* 0x001fe2000001ff00 */
[----:B---3--:R-:W-:Y:S01]  /*0820*/  CS2R R20, SRZ ;  /* 0x0000000000147805 */ /* 0x008fe2000001ff00 */
[----:B-1----:R-:W-:Y:S01]  /*0830*/  CS2R R34, SRZ ;  /* 0x0000000000227805 */ /* 0x002fe2000001ff00 */
[----:B----4-:R-:W-:Y:S01]  /*0840*/  CS2R R18, SRZ ;  /* 0x0000000000127805 */ /* 0x010fe2000001ff00 */
[----:B--2---:R-:W-:Y:S01]  /*0850*/  CS2R R22, SRZ ;  /* 0x0000000000167805 */ /* 0x004fe2000001ff00 */
[----:B------:R-:W-:Y:S05]  /*0860*/  @P0 BRA `(.L_x_13140) ;  /* 0x0000010000000947 */ /* 0x000fea0003800000 */
[C---:B-----5:R-:W-:Y:S02]  /*0870*/  SHF.L.U64.HI R34, R12.reuse, c[0x0][0x170], R13 ;  /* 0x00005c000c227a19 */ /* 0x060fe4000001020d */
[----:B------:R-:W-:-:S02]  /*0880*/  SHF.L.U32 R35, R12, c[0x0][0x170], RZ ;  /* 0x00005c000c237a19 */ /* 0x000fc400000006ff */
[C---:B------:R-:W-:Y:S02]  /*0890*/  SHF.L.U64.HI R19, R16.reuse, c[0x0][0x170], R17 ;  /* 0x00005c0010137a19 */ /* 0x040fe40000010211 */
[----:B------:R-:W-:Y:S02]  /*08a0*/  SHF.L.U32 R18, R16, c[0x0][0x170], RZ ;  /* 0x00005c0010127a19 */ /* 0x000fe400000006ff */
[C---:B------:R-:W-:Y:S02]  /*08b0*/  SHF.L.U64.HI R21, R14.reuse, c[0x0][0x170], R15 ;  /* 0x00005c000e157a19 */ /* 0x040fe4000001020f */
[----:B------:R-:W-:Y:S02]  /*08c0*/  SHF.L.U32 R20, R14, c[0x0][0x170], RZ ;  /* 0x00005c000e147a19 */ /* 0x000fe400000006ff */
[C---:B------:R-:W-:Y:S02]  /*08d0*/  SHF.L.U64.HI R23, R10.reuse, c[0x0][0x170], R11 ;  /* 0x00005c000a177a19 */ /* 0x040fe4000001020b */
        /* <DEDUP_REMOVED lines=9> */
.L_x_13140:
[----:B-----5:R-:W-:Y:S01]  /*0970*/  @!P1 IMAD.IADD R2, R30, 0x1, R31 ;  /* 0x000000011e029824 */ /* 0x020fe200078e021f */
[----:B------:R-:W-:Y:S01]  /*0980*/  MOV R5, R34 ;  /* 0x0000002200057202 */ /* 0x000fe20000000f00 */
[----:B------:R-:W-:Y:S01]  /*0990*/  @!P1 IMAD.MOV.U32 R3, RZ, RZ, 0x8 ;  /* 0x00000008ff039424 */ /* 0x000fe200078e00ff */
[----:B------:R-:W-:Y:S01]  /*09a0*/  @!P1 IADD3 R31, R31, 0x80, RZ ;  /* 0x000000801f1f9810 */ /* 0x000fe20007ffe0ff */
[----:B------:R-:W-:Y:S01]  /*09b0*/  IMAD.MOV.U32 R4, RZ, RZ, R35 ;  /* 0x000000ffff047224 */ /* 0x000fe200078e0023 */
[----:B------:R-:W-:Y:S01]  /*09c0*/  BSSY B0, `(.L_x_13141) ;  /* 0x000002f000007945 */ /* 0x000fe20003800000 */
[----:B------:R-:W-:Y:S01]  /*09d0*/  @!P1 IMAD.WIDE.U32 R2, R2, R3, c[0x0][0x178] ;  /* 0x00005e0002029625 */ /* 0x000fe200078e0003 */
[----:B------:R-:W-:Y:S01]  /*09e0*/  ISETP.GE.AND P0, PT, R31, R0, PT ;  /* 0x000000001f00720c */ /* 0x000fe20003f06270 */
[----:B------:R-:W-:Y:S03]  /*09f0*/  BSSY B1, `(.L_x_13142) ;  /* 0x0000025000017945 */ /* 0x000fe60003800000 */
[----:B------:R0:W-:Y:S09]  /*0a00*/  @!P1 STG.E.64 [R2.64], R4 ;  /* 0x0000000402009986 */ /* 0x0001f2000c101b04 */
        /* <DEDUP_REMOVED lines=13> */
.L_x_13143:
[----:B------:R-:W-:-:S13]  /*0ae0*/  ISETP.GE.AND P0, PT, R31, R0, PT ;  /* 0x000000001f00720c */ /* 0x000fda0003f06270 */
[----:B------:R-:W-:Y:S05]  /*0af0*/  @P0 BRA `(.L_x_13145) ;  /* 0x000000c000000947 */ /* 0x000fea0003800000 */
[----:B0-----:R-:W-:Y:S01]  /*0b00*/  IMAD.IADD R2, R30, 0x1, R31 ;  /* 0x000000011e027824 */ /* 0x001fe200078e021f */
[----:B------:R-:W-:Y:S01]  /*0b10*/  IADD3 R31, R31, 0x80, RZ ;  /* 0x000000801f1f7810 */ /* 0x000fe20007ffe0ff */
[----:B------:R-:W-:-:S04]  /*0b20*/  IMAD.MOV.U32 R3, RZ, RZ, 0x8 ;  /* 0x00000008ff037424 */ /* 0x000fc800078e00ff */
[----:B------:R-:W-:-:S05]  /*0b30*/  IMAD.WIDE.U32 R2, R2, R3, c[0x0][0x178] ;  /* 0x00005e0002027625 */ /* 0x000fca00078e0003 */
[----:B------:R0:W-:Y:S02]  /*0b40*/  STG.E.64 [R2.64], R22 ;  /* 0x0000001602007986 */ /* 0x0001e4000c101b04 */
.L_x_13144:
[----:B------:R-:W-:-:S13]  /*0b50*/  ISETP.GE.AND P0, PT, R31, R0, PT ;  /* 0x000000001f00720c */ /* 0x000fda0003f06270 */
[----:B------:R-:W-:Y:S05]  /*0b60*/  @P0 BRA `(.L_x_13146) ;  /* 0x000000d000000947 */ /* 0x000fea0003800000 */
[----:B0-----:R-:W-:Y:S01]  /*0b70*/  HFMA2.MMA R3, -RZ, RZ, 0, 4.76837158203125e-07 ;  /* 0x00000008ff037435 */ /* 0x001fe200000001ff */
[----:B------:R-:W-:Y:S01]  /*0b80*/  IMAD.IADD R2, R30, 0x1, R31 ;  /* 0x000000011e027824 */ /* 0x000fe200078e021f */
[----:B------:R-:W-:-:S08]  /*0b90*/  IADD3 R31, R31, 0x80, RZ ;  /* 0x000000801f1f7810 */ /* 0x000fd00007ffe0ff */
[----:B------:R-:W-:-:S05]  /*0ba0*/  IMAD.WIDE.U32 R2, R2, R3, c[0x0][0x178] ;  /* 0x00005e0002027625 */ /* 0x000fca00078e0003 */
[----:B------:R0:W-:Y:S02]  /*0bb0*/  STG.E.64 [R2.64], R24 ;  /* 0x0000001802007986 */ /* 0x0001e4000c101b04 */
.L_x_13145:
        /* <DEDUP_REMOVED lines=8> */
.L_x_13146:
[----:B------:R-:W-:Y:S05]  /*0c40*/  BSYNC B1 ;  /* 0x0000000000017941 */ /* 0x000fea0003800000 */
.L_x_13142:
[----:B------:R-:W-:-:S13]  /*0c50*/  ISETP.GE.AND P0, PT, R31, R0, PT ;  /* 0x000000001f00720c */ /* 0x000fda0003f06270 */
[----:B0-----:R-:W-:Y:S01]  /*0c60*/  @!P0 IMAD.IADD R2, R30, 0x1, R31 ;  /* 0x000000011e028824 */ /* 0x001fe200078e021f */
[----:B------:R-:W-:Y:S01]  /*0c70*/  @!P0 IADD3 R31, R31, 0x80, RZ ;  /* 0x000000801f1f8810 */ /* 0x000fe20007ffe0ff */
[----:B------:R-:W-:-:S04]  /*0c80*/  @!P0 IMAD.MOV.U32 R3, RZ, RZ, 0x8 ;  /* 0x00000008ff038424 */ /* 0x000fc800078e00ff */
[----:B------:R-:W-:-:S05]  /*0c90*/  @!P0 IMAD.WIDE.U32 R2, R2, R3, c[0x0][0x178] ;  /* 0x00005e0002028625 */ /* 0x000fca00078e0003 */
[----:B------:R0:W-:Y:S02]  /*0ca0*/  @!P0 STG.E.64 [R2.64], R28 ;  /* 0x0000001c02008986 */ /* 0x0001e4000c101b04 */
.L_x_13147:
[----:B------:R-:W-:Y:S05]  /*0cb0*/  BSYNC B0 ;  /* 0x0000000000007941 */ /* 0x000fea0003800000 */
.L_x_13141:
        /* <DEDUP_REMOVED lines=8> */
.L_x_13148:
        /* <DEDUP_REMOVED lines=12> */
.L_x_19757:


//--------------------- .text._ZN2at6native29vectorized_elementwise_kernelILi4ENS0_13BUnaryFunctorIlllZZZNS0_18lshift_kernel_cudaERNS_18TensorIteratorBaseEENKUlvE_clEvENKUlvE2_clEvEUlllE_EESt5arrayIPcLm2EEEEviT0_T1_ --------------------------
	.section	.text._ZN2at6native29vectorized_elementwise_kernelILi4ENS0_13BUnaryFunctorIlllZZZNS0_18lshift_kernel_cudaERNS_18TensorIteratorBaseEENKUlvE_clEvENKUlvE2_clEvEUlllE_EESt5arrayIPcLm2EEEEviT0_T1_,"ax",@progbits
	.sectioninfo	@"SHI_REGISTERS=38"
	.align	128
        .global         _ZN2at6native29vectorized_elementwise_kernelILi4ENS0_13BUnaryFunctorIlllZZZNS0_18lshift_kernel_cudaERNS_18TensorIteratorBaseEENKUlvE_clEvENKUlvE2_clEvEUlllE_EESt5arrayIPcLm2EEEEviT0_T1_
        .type           _ZN2at6native29vectorized_elementwise_kernelILi4ENS0_13BUnaryFunctorIlllZZZNS0_18lshift_kernel_cudaERNS_18TensorIteratorBaseEENKUlvE_clEvENKUlvE2_clEvEUlllE_EESt5arrayIPcLm2EEEEviT0_T1_,@function
        .size           _ZN2at6native29vectorized_elementwise_kernelILi4ENS0_13BUnaryFunctorIlllZZZNS0_18lshift_kernel_cudaERNS_18TensorIteratorBaseEENKUlvE_clEvENKUlvE2_clEvEUlllE_EESt5arrayIPcLm2EEEEviT0_T1_,(.L_x_19758 - _ZN2at6native29vectorized_elementwise_kernelILi4ENS0_13BUnaryFunctorIlllZZZNS0_18lshift_kernel_cudaERNS_18TensorIteratorBaseEENKUlvE_clEvENKUlvE2_clEvEUlllE_EESt5arrayIPcLm2EEEEviT0_T1_)
        .other          _ZN2at6native29vectorized_elementwise_kernelILi4ENS0_13BUnaryFunctorIlllZZZNS0_18lshift_kernel_cudaERNS_18TensorIteratorBaseEENKUlvE_clEvENKUlvE2_clEvEUlllE_EESt5arrayIPcLm2EEEEviT0_T1_,@"STO_CUDA_ENTRY STV_DEFAULT"
_ZN2at6native29vectorized_elementwise_kernelILi4ENS0_13BUnaryFunctorIlllZZZNS0_18lshift_kernel_cudaERNS_18TensorIteratorBaseEENKUlvE_clEvENKUlvE2_clEvEUlllE_EESt5arrayIPcLm2EEEEviT0_T1_:
.text._ZN2at6native29vectorized_elementwise_kernelILi4ENS0_13BUnaryFunctorIlllZZZNS0_18lshift_kernel_cudaERNS_18TensorIteratorBaseEENKUlvE_clEvENKUlvE2_clEvEUlllE_EESt5arrayIPcLm2EEEEviT0_T1_:
        /* <DEDUP_REMOVED lines=48> */
.L_x_13150:
        /* <DEDUP_REMOVED lines=17> */
.L_x_13149:
        /* <DEDUP_REMOVED lines=86> */
.L_x_13151:
        /* <DEDUP_REMOVED lines=23> */
.L_x_13154:
[----:B------:R-:W-:-:S13]  /*0ae0*/  ISETP.GE.AND P0, PT, R31, R0, PT ;  /* 0x000000001f00720c */ /* 0x000fda0003f06270 */
[----:B------:R-:W-:Y:S05]  /*0af0*/  @P0 BRA `(.L_x_13156) ;  /* 0x000000c000000947 */ /* 0x000fea0003800000 */
[----:B0-----:R-:W-:Y:S01]  /*0b00*/  IMAD.IADD R2, R30, 0x1, R31 ;  /* 0x000000011e027824 */ /* 0x001fe200078e021f */
[----:B------:R-:W-:Y:S01]  /*0b10*/  IADD3 R31, R31, 0x80, RZ ;  /* 0x000000801f1f7810 */ /* 0x000fe20007ffe0ff */
[----:B------:R-:W-:-:S04]  /*0b20*/  IMAD.MOV.U32 R3, RZ, RZ, 0x8 ;  /* 0x00000008ff037424 */ /* 0x000fc800078e00ff */
[----:B------:R-:W-:-:S05]  /*0b30*/  IMAD.WIDE.U32 R2, R2, R3, c[0x0][0x178] ;  /* 0x00005e0002027625 */ /* 0x000fca00078e0003 */
[----:B------:R0:W-:Y:S02]  /*0b40*/  STG.E.64 [R2.64], R22 ;  /* 0x0000001602007986 */ /* 0x0001e4000c101b04 */
.L_x_13155:
[----:B------:R-:W-:-:S13]  /*0b50*/  ISETP.GE.AND P0, PT, R31, R0, PT ;  /* 0x000000001f00720c */ /* 0x000fda0003f06270 */
[----:B------:R-:W-:Y:S05]  /*0b60*/  @P0 BRA `(.L_x_13157) ;  /* 0x000000d000000947 */ /* 0x000fea0003800000 */
[----:B0-----:R-:W-:Y:S01]  /*0b70*/  HFMA2.MMA R3, -RZ, RZ, 0, 4.76837158203125e-07 ;  /* 0x00000008ff037435 */ /* 0x001fe200000001ff */
[----:B------:R-:W-:Y:S01]  /*0b80*/  IMAD.IADD R2, R30, 0x1, R31 ;  /* 0x000000011e027824 */ /* 0x000fe200078e021f */
[----:B------:R-:W-:-:S08]  /*0b90*/  IADD3 R31, R31, 0x80, RZ ;  /* 0x000000801f1f7810 */ /* 0x000fd00007ffe0ff */
[----:B------:R-:W-:-:S05]  /*0ba0*/  IMAD.WIDE.U32 R2, R2, R3, c[0x0][0x178] ;  /* 0x00005e0002027625 */ /* 0x000fca00078e0003 */
[----:B------:R0:W-:Y:S02]  /*0bb0*/  STG.E.64 [R2.64], R24 ;  /* 0x0000001802007986 */ /* 0x0001e4000c101b04 */
.L_x_13156:
        /* <DEDUP_REMOVED lines=8> */
.L_x_13157:
[----:B------:R-:W-:Y:S05]  /*0c40*/  BSYNC B1 ;  /* 0x0000000000017941 */ /* 0x000fea0003800000 */
.L_x_13153:
[----:B------:R-:W-:-:S13]  /*0c50*/  ISETP.GE.AND P0, PT, R31, R0, PT ;  /* 0x000000001f00720c */ /* 0x000fda0003f06270 */
[----:B0-----:R-:W-:Y:S01]  /*0c60*/  @!P0 IMAD.IADD R2, R30, 0x1, R31 ;  /* 0x000000011e028824 */ /* 0x001fe200078e021f */
[----:B------:R-:W-:Y:S01]  /*0c70*/  @!P0 IADD3 R31, R31, 0x80, RZ ;  /* 0x000000801f1f8810 */ /* 0x000fe20007ffe0ff */
[----:B------:R-:W-:-:S04]  /*0c80*/  @!P0 IMAD.MOV.U32 R3, RZ, RZ, 0x8 ;  /* 0x00000008ff038424 */ /* 0x000fc800078e00ff */
[----:B------:R-:W-:-:S05]  /*0c90*/  @!P0 IMAD.WIDE.U32 R2, R2, R3, c[0x0][0x178] ;  /* 0x00005e0002028625 */ /* 0x000fca00078e0003 */
[----:B------:R0:W-:Y:S02]  /*0ca0*/  @!P0 STG.E.64 [R2.64], R28 ;  /* 0x0000001c02008986 */ /* 0x0001e4000c101b04 */
.L_x_13158:
[----:B------:R-:W-:Y:S05]  /*0cb0*/  BSYNC B0 ;  /* 0x0000000000007941 */ /* 0x000fea0003800000 */
.L_x_13152:
        /* <DEDUP_REMOVED lines=8> */
.L_x_13159:
        /* <DEDUP_REMOVED lines=12> */
.L_x_19758:


//--------------------- .text._ZN2at6native29vectorized_elementwise_kernelILi8ENS0_13BUnaryFunctorIlllZZZNS0_18lshift_kernel_cudaERNS_18TensorIteratorBaseEENKUlvE_clEvENKUlvE2_clEvEUlllE_EESt5arrayIPcLm2EEEEviT0_T1_ --------------------------
	.section	.text._ZN2at6native29vectorized_elementwise_kernelILi8ENS0_13BUnaryFunctorIlllZZZNS0_18lshift_kernel_cudaERNS_18TensorIteratorBaseEENKUlvE_clEvENKUlvE2_clEvEUlllE_EESt5arrayIPcLm2EEEEviT0_T1_,"ax",@progbits
	.sectioninfo	@"SHI_REGISTERS=4"
	.align	128
        .global         _ZN2at6native29vectorized_elementwise_kernelILi8ENS0_13BUnaryFunctorIlllZZZNS0_18lshift_kernel_cudaERNS_18TensorIteratorBaseEENKUlvE_clEvENKUlvE2_clEvEUlllE_EESt5arrayIPcLm2EEEEviT0_T1_
        .type           _ZN2at6native29vectorized_elementwise_kernelILi8ENS0_13BUnaryFunctorIlllZZZNS0_18lshift_kernel_cudaERNS_18TensorIteratorBaseEENKUlvE_clEvENKUlvE2_clEvEUlllE_EESt5arrayIPcLm2EEEEviT0_T1_,@function
        .size           _ZN2at6native29vectorized_elementwise_kernelILi8ENS0_13BUnaryFunctorIlllZZZNS0_18lshift_kernel_cudaERNS_18TensorIteratorBaseEENKUlvE_clEvENKUlvE2_clEvEUlllE_EESt5arrayIPcLm2EEEEviT0_T1_,(.L_x_19759 - _ZN2at6native29vectorized_elementwise_kernelILi8ENS0_13BUnaryFunctorIlllZZZNS0_18lshift_kernel_cudaERNS_18TensorIteratorBaseEENKUlvE_clEvENKUlvE2_clEvEUlllE_EESt5arrayIPcLm2EEEEviT0_T1_)
        .other          _ZN2at6native29vectorized_elementwise_kernelILi8ENS0_13BUnaryFunctorIlllZZZNS0_18lshift_kernel_cudaERNS_18TensorIteratorBaseEENKUlvE_clEvENKUlvE2_clEvEUlllE_EESt5arrayIPcLm2EEEEviT0_T1_,@"STO_CUDA_ENTRY STV_DEFAULT"
_ZN2at6native29vectorized_elementwise_kernelILi8ENS0_13BUnaryFunctorIlllZZZNS0_18lshift_kernel_cudaERNS_18TensorIteratorBaseEENKUlvE_clEvENKUlvE2_clEvEUlllE_EESt5arrayIPcLm2EEEEviT0_T1_:
.text._ZN2at6native29vectorized_elementwise_kernelILi8ENS0_13BUnaryFunctorIlllZZZNS0_18lshift_kernel_cudaERNS_18TensorIteratorBaseEENKUlvE_clEvENKUlvE2_clEvEUlllE_EESt5arrayIPcLm2EEEEviT0_T1_:
[----:B------:R-:W-:Y:S02]  /*0000*/  MOV R1, c[0x0][0x28] ;  /* 0x00000a0000017a02 */ /* 0x000fe40000000f00 */
[----:B------:R-:W-:Y:S05]  /*0010*/  EXIT ;  /* 0x000000000000794d */ /* 0x000fea0003800000 */
.L_x_13160:
        /* <DEDUP_REMOVED lines=14> */
.L_x_19759:


//--------------------- .text._ZN2at6native18elementwise_kernelILi128ELi4EZNS0_15gpu_kernel_implINS0_13AUnaryFunctorIlllZZZNS0_18lshift_kernel_cudaERNS_18TensorIteratorBaseEENKUlvE_clEvENKUlvE2_clEvEUlllE_EEEEvS5_RKT_EUliE_EEviT1_ --------------------------
	.section	.text._ZN2at6native18elementwise_kernelILi128ELi4EZNS0_15gpu_kernel_implINS0_13AUnaryFunctorIlllZZZNS0_18lshift_kernel_cudaERNS_18TensorIteratorBaseEENKUlvE_clEvENKUlvE2_clEvEUlllE_EEEEvS5_RKT_EUliE_EEviT1_,"ax",@progbits
	.sectioninfo	@"SHI_REGISTERS=26"
	.align	128
        .global         _ZN2at6native18elementwise_kernelILi128ELi4EZNS0_15gpu_kernel_implINS0_13AUnaryFunctorIlllZZZNS0_18lshift_kernel_cudaERNS_18TensorIteratorBaseEENKUlvE_clEvENKUlvE2_clEvEUlllE_EEEEvS5_RKT_EUliE_EEviT1_
        .type           _ZN2at6native18elementwise_kernelILi128ELi4EZNS0_15gpu_kernel_implINS0_13AUnaryFunctorIlllZZZNS0_18lshift_kernel_cudaERNS_18TensorIteratorBaseEENKUlvE_clEvENKUlvE2_clEvEUlllE_EEEEvS5_RKT_EUliE_EEviT1_,@function
        .size           _ZN2at6native18elementwise_kernelILi128ELi4EZNS0_15gpu_kernel_implINS0_13AUnaryFunctorIlllZZZNS0_18lshift_kernel_cudaERNS_18TensorIteratorBaseEENKUlvE_clEvENKUlvE2_clEvEUlllE_EEEEvS5_RKT_EUliE_EEviT1_,(.L_x_19760 - _ZN2at6native18elementwise_kernelILi128ELi4EZNS0_15gpu_kernel_implINS0_13AUnaryFunctorIlllZZZNS0_18lshift_kernel_cudaERNS_18TensorIteratorBaseEENKUlvE_clEvENKUlvE2_clEvEUlllE_EEEEvS5_RKT_EUliE_EEviT1_)
        .other          _ZN2at6native18elementwise_kernelILi128ELi4EZNS0_15gpu_kernel_implINS0_13AUnaryFunctorIlllZZZNS0_18lshift_kernel_cudaERNS_18TensorIteratorBaseEENKUlvE_clEvENKUlvE2_clEvEUlllE_EEEEvS5_RKT_EUliE_EEviT1_,@"STO_CUDA_ENTRY STV_DEFAULT"
_ZN2at6native18elementwise_kernelILi128ELi4EZNS0_15gpu_kernel_implINS0_13AUnaryFunctorIlllZZZNS0_18lshift_kernel_cudaERNS_18TensorIteratorBaseEENKUlvE_clEvENKUlvE2_clEvEUlllE_EEEEvS5_RKT_EUliE_EEviT1_:
.text._ZN2at6native18elementwise_kernelILi128ELi4EZNS0_15gpu_kernel_implINS0_13AUnaryFunctorIlllZZZNS0_18lshift_kernel_cudaERNS_18TensorIteratorBaseEENKUlvE_clEvENKUlvE2_clEvEUlllE_EEEEvS5_RKT_EUliE_EEviT1_:
        /* <DEDUP_REMOVED lines=237> */
.L_x_13163:
        /* <DEDUP_REMOVED lines=19> */
.L_x_13167:
[----:B------:R0:W5:Y:S01]  /*1000*/  LDG.E.U8 R2, [R4.64] ;  /* 0x0000002404027981 */ /* 0x000162000c1e1100 */
[----:B------:R-:W-:Y:S01]  /*1010*/  IMAD.MOV.U32 R3, RZ, RZ, RZ ;  /* 0x000000ffff037224 */ /* 0x000fe200078e00ff */
[----:B------:R-:W-:Y:S05]  /*1020*/  BRA `(.L_x_13169) ;  /* 0x00000d5000007947 */ /* 0x000fea0003800000 */
.L_x_13166:
        /* <DEDUP_REMOVED lines=8> */
.L_x_13171:
[----:B------:R-:W2:Y:S02]  /*10b0*/  LDG.E R2, [R4.64] ;  /* 0x0000002404027981 */ /* 0x000ea4000c1e1900 */
[----:B--2---:R-:W-:Y:S01]  /*10c0*/  SHF.R.S32.HI R3, RZ, 0x1f, R2 ;  /* 0x0000001fff037819 */ /* 0x004fe20000011402 */
[----:B------:R-:W-:Y:S05]  /*10d0*/  BRA `(.L_x_13169) ;  /* 0x00000ca000007947 */ /* 0x000fea0003800000 */
.L_x_13170:
[----:B------:R-:W2:Y:S02]  /*10e0*/  LDG.E.S16 R2, [R4.64] ;  /* 0x0000002404027981 */ /* 0x000ea4000c1e1700 */
[----:B--2---:R-:W-:Y:S01]  /*10f0*/  SHF.R.S32.HI R3, RZ, 0x1f, R2 ;  /* 0x0000001fff037819 */ /* 0x004fe20000011402 */
[----:B------:R-:W-:Y:S05]  /*1100*/  BRA `(.L_x_13169) ;  /* 0x00000c7000007947 */ /* 0x000fea0003800000 */
.L_x_13165:
        /* <DEDUP_REMOVED lines=9> */
.L_x_13173:
[----:B------:R-:W2:Y:S02]  /*11a0*/  LDG.E.U16 R4, [R4.64] ;  /* 0x0000002404047981 */ /* 0x000ea4000c1e1500 */
[----:B--2---:R-:W-:-:S06]  /*11b0*/  HADD2.F32 R2, -RZ, R4.H0_H0 ;  /* 0x20000004ff027230 */ /* 0x004fcc0000004100 */
[----:B------:R-:W0:Y:S01]  /*11c0*/  F2I.S64.TRUNC R2, R2 ;  /* 0x0000000200027311 */ /* 0x000e22000020d900 */
[----:B------:R-:W-:Y:S05]  /*11d0*/  BRA `(.L_x_13169) ;  /* 0x00000ba000007947 */ /* 0x000fea0003800000 */
.L_x_13172:
        /* <DEDUP_REMOVED lines=9> */
.L_x_13175:
[----:B------:R-:W2:Y:S02]  /*1270*/  LDG.E.U16 R4, [R4.64] ;  /* 0x0000002404047981 */ /* 0x000ea4000c1e1500 */
[----:B--2---:R-:W-:-:S06]  /*1280*/  HADD2.F32 R2, -RZ, R4.H0_H0 ;  /* 0x20000004ff027230 */ /* 0x004fcc0000004100 */
[----:B------:R-:W0:Y:S01]  /*1290*/  F2I.S64.TRUNC R2, R2 ;  /* 0x0000000200027311 */ /* 0x000e22000020d900 */
[----:B------:R-:W-:Y:S05]  /*12a0*/  BRA `(.L_x_13169) ;  /* 0x00000ad000007947 */ /* 0x000fea0003800000 */
.L_x_13174:
[----:B------:R-:W2:Y:S02]  /*12b0*/  LDG.E.64 R2, [R4.64] ;  /* 0x0000002404027981 */ /* 0x000ea4000c1e1b00 */
[----:B--2---:R-:W0:Y:S01]  /*12c0*/  F2I.S64.F64.TRUNC R2, R2 ;  /* 0x0000000200027311 */ /* 0x004e22000030d900 */
[----:B------:R-:W-:Y:S05]  /*12d0*/  BRA `(.L_x_13169) ;  /* 0x00000aa000007947 */ /* 0x000fea0003800000 */
.L_x_13164:
        /* <DEDUP_REMOVED lines=13> */
.L_x_13178:
[----:B------:R-:W2:Y:S02]  /*13b0*/  LDG.E.64 R2, [R4.64] ;  /* 0x0000002404027981 */ /* 0x000ea4000c1e1b00 */
[----:B--2---:R-:W0:Y:S01]  /*13c0*/  F2I.S64.F64.TRUNC R2, R2 ;  /* 0x0000000200027311 */ /* 0x004e22000030d900 */
[----:B------:R-:W-:Y:S05]  /*13d0*/  BRA `(.L_x_13169) ;  /* 0x000009a000007947 */ /* 0x000fea0003800000 */
.L_x_13177:
        /* <DEDUP_REMOVED lines=27> */
.L_x_13180:
        /* <DEDUP_REMOVED lines=14> */
.L_x_13179:
[----:B------:R-:W2:Y:S02]  /*1670*/  LDG.E.U16 R2, [R4.64] ;  /* 0x0000002404027981 */ /* 0x000ea4000c1e1500 */
[----:B--2---:R-:W-:-:S06]  /*1680*/  PRMT R2, RZ, 0x5410, R2 ;  /* 0x00005410ff027816 */ /* 0x004fcc0000000002 */
[----:B------:R-:W0:Y:S01]  /*1690*/  F2I.S64.TRUNC R2, R2 ;  /* 0x0000000200027311 */ /* 0x000e22000020d900 */
[----:B------:R-:W-:Y:S05]  /*16a0*/  BRA `(.L_x_13169) ;  /* 0x000006d000007947 */ /* 0x000fea0003800000 */
.L_x_13176:
        /* <DEDUP_REMOVED lines=11> */
.L_x_13183:
        /* <DEDUP_REMOVED lines=21> */
.L_x_13187:
[----:B------:R-:W-:Y:S05]  /*18b0*/  BSYNC B1 ;  /* 0x0000000000017941 */ /* 0x000fea0003800000 */
.L_x_13186:
[----:B------:R-:W-:Y:S01]  /*18c0*/  IMAD.SHL.U32 R2, R2, 0x100000, RZ ;  /* 0x0010000002027824 */ /* 0x000fe200078e00ff */
[----:B------:R-:W-:-:S04]  /*18d0*/  LEA R3, R0, 0x3b800000, 0x17 ;  /* 0x3b80000000037811 */ /* 0x000fc800078eb8ff */
[----:B------:R-:W-:Y:S02]  /*18e0*/  LOP3.LUT R2, R3, R2, R4, 0xfe, !PT ;  /* 0x0000000203027212 */ /* 0x000fe400078efe04 */
.L_x_13185:
[----:B------:R-:W-:Y:S05]  /*18f0*/  BSYNC B0 ;  /* 0x0000000000007941 */ /* 0x000fea0003800000 */
.L_x_13184:
[----:B------:R-:W0:Y:S01]  /*1900*/  F2I.S64.TRUNC R2, R2 ;  /* 0x0000000200027311 */ /* 0x000e22000020d900 */
[----:B------:R-:W-:Y:S05]  /*1910*/  BRA `(.L_x_13169) ;  /* 0x0000046000007947 */ /* 0x000fea0003800000 */
.L_x_13182:
        /* <DEDUP_REMOVED lines=21> */
.L_x_13191:
[----:B------:R-:W-:Y:S05]  /*1a70*/  BSYNC B1 ;  /* 0x0000000000017941 */ /* 0x000fea0003800000 */
.L_x_13190:
[----:B------:R-:W-:Y:S01]  /*1a80*/  IMAD.SHL.U32 R2, R2, 0x200000, RZ ;  /* 0x0020000002027824 */ /* 0x000fe200078e00ff */
[----:B------:R-:W-:-:S04]  /*1a90*/  LEA R3, R0, 0x37800000, 0x17 ;  /* 0x3780000000037811 */ /* 0x000fc800078eb8ff */
[----:B------:R-:W-:Y:S02]  /*1aa0*/  LOP3.LUT R2, R3, R2, R4, 0xfe, !PT ;  /* 0x0000000203027212 */ /* 0x000fe400078efe04 */
.L_x_13189:
[----:B------:R-:W-:Y:S05]  /*1ab0*/  BSYNC B0 ;  /* 0x0000000000007941 */ /* 0x000fea0003800000 */
.L_x_13188:
[----:B------:R-:W0:Y:S01]  /*1ac0*/  F2I.S64.TRUNC R2, R2 ;  /* 0x0000000200027311 */ /* 0x000e22000020d900 */
[----:B------:R-:W-:Y:S05]  /*1ad0*/  BRA `(.L_x_13169) ;  /* 0x000002a000007947 */ /* 0x000fea0003800000 */
.L_x_13181:
        /* <DEDUP_REMOVED lines=14> */
.L_x_13195:
[----:B------:R-:W-:Y:S05]  /*1bc0*/  BSYNC B0 ;  /* 0x0000000000007941 */ /* 0x000fea0003800000 */
.L_x_13194:
[----:B------:R-:W0:Y:S01]  /*1bd0*/  F2I.S64.TRUNC R2, R2 ;  /* 0x0000000200027311 */ /* 0x000e22000020d900 */
[----:B------:R-:W-:Y:S05]  /*1be0*/  BRA `(.L_x_13169) ;  /* 0x0000019000007947 */ /* 0x000fea0003800000 */
.L_x_13168:
        /* <DEDUP_REMOVED lines=21> */
.L_x_13193:
[----:B------:R0:W5:Y:S01]  /*1d40*/  LDG.E.64 R2, [R4.64] ;  /* 0x0000002404027981 */ /* 0x000162000c1e1b00 */
[----:B------:R-:W-:Y:S05]  /*1d50*/  BRA `(.L_x_13169) ;  /* 0x0000002000007947 */ /* 0x000fea0003800000 */
.L_x_13192:
[----:B------:R0:W5:Y:S01]  /*1d60*/  LDG.E R2, [R4.64] ;  /* 0x0000002404027981 */ /* 0x000162000c1e1900 */
[----:B------:R-:W-:-:S03]  /*1d70*/  IMAD.MOV.U32 R3, RZ, RZ, RZ ;  /* 0x000000ffff037224 */ /* 0x000fc600078e00ff */
.L_x_13169:
[----:B0-----:R-:W0:Y:S01]  /*1d80*/  LDC.U8 R4, c[0x0][0x380] ;  /* 0x0000e000ff047b82 */ /* 0x001e220000000000 */
[----:B-----5:R-:W-:Y:S01]  /*1d90*/  ISETP.GT.U32.AND P0, PT, R2, 0x3f, PT ;  /* 0x0000003f0200780c */ /* 0x020fe20003f04070 */
[----:B------:R-:W-:-:S03]  /*1da0*/  IMAD.MOV.U32 R5, RZ, RZ, c[0x0][0x378] ;  /* 0x0000de00ff057624 */ /* 0x000fc600078e00ff */
[----:B------:R-:W-:Y:S02]  /*1db0*/  ISETP.GT.U32.AND.EX P0, PT, R3, RZ, PT, P0 ;  /* 0x000000ff0300720c */ /* 0x000fe40003f04100 */
[CC--:B------:R-:W-:Y:S02]  /*1dc0*/  SHF.L.U32 R3, R5.reuse, R2.reuse, RZ ;  /* 0x0000000205037219 */ /* 0x0c0fe400000006ff */
[----:B------:R-:W-:Y:S02]  /*1dd0*/  SHF.L.U64.HI R2, R5, R2, c[0x0][0x37c] ;  /* 0x0000df0005027619 */ /* 0x000fe40000010202 */
[----:B------:R-:W-:Y:S02]  /*1de0*/  SEL R5, R3, RZ, !P0 ;  /* 0x000000ff03057207 */ /* 0x000fe40004000000 */
[----:B------:R-:W-:-:S03]  /*1df0*/  SEL R3, R2, RZ, !P0 ;  /* 0x000000ff02037207 */ /* 0x000fc60004000000 */
        /* <DEDUP_REMOVED lines=14> */
.L_x_13199:
[----:B------:R0:W-:Y:S01]  /*1ee0*/  STG.E.U8 [R16.64], R5 ;  /* 0x0000000510007986 */ /* 0x0001e2000c101124 */
[----:B------:R-:W-:Y:S05]  /*1ef0*/  BRA `(.L_x_13201) ;  /* 0x00000d7000007947 */ /* 0x000fea0003800000 */
.L_x_13198:
        /* <DEDUP_REMOVED lines=8> */
.L_x_13203:
[----:B------:R0:W-:Y:S01]  /*1f80*/  STG.E [R16.64], R5 ;  /* 0x0000000510007986 */ /* 0x0001e2000c101924 */
[----:B------:R-:W-:Y:S05]  /*1f90*/  BRA `(.L_x_13201) ;  /* 0x00000cd000007947 */ /* 0x000fea0003800000 */
.L_x_13202:
[----:B------:R0:W-:Y:S01]  /*1fa0*/  STG.E.U16 [R16.64], R5 ;  /* 0x0000000510007986 */ /* 0x0001e2000c101524 */
[----:B------:R-:W-:Y:S05]  /*1fb0*/  BRA `(.L_x_13201) ;  /* 0x00000cb000007947 */ /* 0x000fea0003800000 */
.L_x_13197:
        /* <DEDUP_REMOVED lines=9> */
.L_x_13205:
[----:B------:R-:W0:Y:S02]  /*2050*/  I2F.S64 R0, R2 ;  /* 0x0000000200007312 */ /* 0x000e240000301400 */
[----:B0-----:R-:W-:-:S05]  /*2060*/  F2FP.PACK_AB R0, RZ, R0 ;  /* 0x00000000ff00723e */ /* 0x001fca00000000ff */
[----:B------:R0:W-:Y:S01]  /*2070*/  STG.E.U16 [R16.64], R0 ;  /* 0x0000000010007986 */ /* 0x0001e2000c101524 */
[----:B------:R-:W-:Y:S05]  /*2080*/  BRA `(.L_x_13201) ;  /* 0x00000be000007947 */ /* 0x000fea0003800000 */
.L_x_13204:
        /* <DEDUP_REMOVED lines=10> */
.L_x_13207:
[----:B------:R-:W0:Y:S02]  /*2130*/  I2F.S64 R2, R2 ;  /* 0x0000000200027312 */ /* 0x000e240000301400 */
[----:B0-----:R-:W-:-:S04]  /*2140*/  F2FP.PACK_AB R3, RZ, R2 ;  /* 0x00000002ff03723e */ /* 0x001fc800000000ff */
[----:B------:R-:W-:-:S05]  /*2150*/  PRMT R3, R3, 0x5410, RZ ;  /* 0x0000541003037816 */ /* 0x000fca00000000ff */
[----:B------:R0:W-:Y:S01]  /*2160*/  STG.E [R16.64], R3 ;  /* 0x0000000310007986 */ /* 0x0001e2000c101924 */
[----:B------:R-:W-:Y:S05]  /*2170*/  BRA `(.L_x_13201) ;  /* 0x00000af000007947 */ /* 0x000fea0003800000 */
.L_x_13206:
[----:B------:R-:W0:Y:S02]  /*2180*/  I2F.F64.S64 R2, R2 ;  /* 0x0000000200027312 */ /* 0x000e240000301c00 */
[----:B0-----:R0:W-:Y:S01]  /*2190*/  STG.E.64 [R16.64], R2 ;  /* 0x0000000210007986 */ /* 0x0011e2000c101b24 */
[----:B------:R-:W-:Y:S05]  /*21a0*/  BRA `(.L_x_13201) ;  /* 0x00000ac000007947 */ /* 0x000fea0003800000 */
.L_x_13196:
        /* <DEDUP_REMOVED lines=13> */
.L_x_13210:
[----:B------:R-:W0:Y:S01]  /*2280*/  I2F.F64.S64 R4, R2 ;  /* 0x0000000200047312 */ /* 0x000e220000301c00 */
[----:B------:R-:W-:-:S05]  /*2290*/  CS2R R6, SRZ ;  /* 0x0000000000067805 */ /* 0x000fca000001ff00 */
[----:B0-----:R0:W-:Y:S01]  /*22a0*/  STG.E.128 [R16.64], R4 ;  /* 0x0000000410007986 */ /* 0x0011e2000c101d24 */
[----:B------:R-:W-:Y:S05]  /*22b0*/  BRA `(.L_x_13201) ;  /* 0x000009b000007947 */ /* 0x000fea0003800000 */
.L_x_13209:
        /* <DEDUP_REMOVED lines=21> */
.L_x_13214:
[----:B------:R-:W-:Y:S05]  /*2410*/  BSYNC B0 ;  /* 0x0000000000007941 */ /* 0x000fea0003800000 */
.L_x_13213:
[----:B------:R-:W-:-:S05]  /*2420*/  LOP3.LUT R5, R0, R5, RZ, 0xfc, !PT ;  /* 0x0000000500057212 */ /* 0x000fca00078efcff */
[----:B------:R0:W-:Y:S01]  /*2430*/  STG.E.U8 [R16.64], R5 ;  /* 0x0000000510007986 */ /* 0x0001e2000c101124 */
[----:B------:R-:W-:Y:S05]  /*2440*/  BRA `(.L_x_13201) ;  /* 0x0000082000007947 */ /* 0x000fea0003800000 */
.L_x_13212:
        /* <DEDUP_REMOVED lines=13> */
.L_x_13216:
[----:B------:R-:W-:Y:S01]  /*2520*/  IMAD.MOV.U32 R0, RZ, RZ, 0x7f ;  /* 0x0000007fff007424 */ /* 0x000fe200078e00ff */
[----:B------:R-:W-:-:S04]  /*2530*/  ISETP.GT.U32.AND P0, PT, R4, 0x7f800000, PT ;  /* 0x7f8000000400780c */ /* 0x000fc80003f04070 */
[----:B------:R-:W-:-:S04]  /*2540*/  SEL R0, R0, 0x7c, P0 ;  /* 0x0000007c00007807 */ /* 0x000fc80000000000 */
.L_x_13217:
[----:B------:R-:W-:Y:S05]  /*2550*/  BSYNC B0 ;  /* 0x0000000000007941 */ /* 0x000fea0003800000 */
.L_x_13215:
[----:B------:R-:W-:-:S04]  /*2560*/  LOP3.LUT R2, R3, 0x80000000, RZ, 0xc0, !PT ;  /* 0x8000000003027812 */ /* 0x000fc800078ec0ff */
[----:B------:R-:W-:-:S04]  /*2570*/  SHF.R.U32.HI R3, RZ, 0x18, R2 ;  /* 0x00000018ff037819 */ /* 0x000fc80000011602 */
[----:B------:R-:W-:-:S05]  /*2580*/  LOP3.LUT R3, R0, R3, RZ, 0xfc, !PT ;  /* 0x0000000300037212 */ /* 0x000fca00078efcff */
[----:B------:R0:W-:Y:S01]  /*2590*/  STG.E.U8 [R16.64], R3 ;  /* 0x0000000310007986 */ /* 0x0001e2000c101124 */
[----:B------:R-:W-:Y:S05]  /*25a0*/  BRA `(.L_x_13201) ;  /* 0x000006c000007947 */ /* 0x000fea0003800000 */
.L_x_13211:
[----:B------:R-:W0:Y:S02]  /*25b0*/  I2F.S64 R0, R2 ;  /* 0x0000000200007312 */ /* 0x000e240000301400 */
[----:B0-----:R-:W-:-:S05]  /*25c0*/  F2FP.BF16.PACK_AB R0, RZ, R0 ;  /* 0x00000000ff00723e */ /* 0x001fca00000010ff */
[----:B------:R0:W-:Y:S01]  /*25d0*/  STG.E.U16 [R16.64], R0 ;  /* 0x0000000010007986 */ /* 0x0001e2000c101524 */
[----:B------:R-:W-:Y:S05]  /*25e0*/  BRA `(.L_x_13201) ;  /* 0x0000068000007947 */ /* 0x000fea0003800000 */
.L_x_13208:
        /* <DEDUP_REMOVED lines=10> */
.L_x_13220:
        /* <DEDUP_REMOVED lines=17> */
.L_x_13223:
[----:B------:R-:W-:-:S04]  /*27a0*/  LOP3.LUT R2, R3, 0x80000000, RZ, 0xc0, !PT ;  /* 0x8000000003027812 */ /* 0x000fc800078ec0ff */
[----:B------:R-:W-:-:S04]  /*27b0*/  SHF.R.U32.HI R3, RZ, 0x18, R2 ;  /* 0x00000018ff037819 */ /* 0x000fc80000011602 */
[----:B------:R-:W-:-:S04]  /*27c0*/  LOP3.LUT R0, R0, R3, RZ, 0xfc, !PT ;  /* 0x0000000300007212 */ /* 0x000fc800078efcff */
[----:B------:R-:W-:Y:S02]  /*27d0*/  PRMT R8, R0, 0x7610, R8 ;  /* 0x0000761000087816 */ /* 0x000fe40000000008 */
.L_x_13222:
[----:B------:R-:W-:Y:S05]  /*27e0*/  BSYNC B0 ;  /* 0x0000000000007941 */ /* 0x000fea0003800000 */
.L_x_13221:
[----:B------:R0:W-:Y:S01]  /*27f0*/  STG.E.U8 [R16.64], R8 ;  /* 0x0000000810007986 */ /* 0x0001e2000c101124 */
[----:B------:R-:W-:Y:S05]  /*2800*/  BRA `(.L_x_13201) ;  /* 0x0000046000007947 */ /* 0x000fea0003800000 */
.L_x_13219:
        /* <DEDUP_REMOVED lines=17> */
.L_x_13226:
[----:B------:R-:W-:-:S04]  /*2920*/  LOP3.LUT R2, R3, 0x80000000, RZ, 0xc0, !PT ;  /* 0x8000000003027812 */ /* 0x000fc800078ec0ff */
[----:B------:R-:W-:-:S04]  /*2930*/  SHF.R.U32.HI R3, RZ, 0x18, R2 ;  /* 0x00000018ff037819 */ /* 0x000fc80000011602 */
[----:B------:R-:W-:-:S04]  /*2940*/  LOP3.LUT R0, R0, R3, RZ, 0xfc, !PT ;  /* 0x0000000300007212 */ /* 0x000fc800078efcff */
[----:B------:R-:W-:Y:S02]  /*2950*/  PRMT R8, R0, 0x7610, R8 ;  /* 0x0000761000087816 */ /* 0x000fe40000000008 */
.L_x_13225:
[----:B------:R-:W-:Y:S05]  /*2960*/  BSYNC B0 ;  /* 0x0000000000007941 */ /* 0x000fea0003800000 */
.L_x_13224:
[----:B------:R0:W-:Y:S01]  /*2970*/  STG.E.U8 [R16.64], R8 ;  /* 0x0000000810007986 */ /* 0x0001e2000c101124 */
[----:B------:R-:W-:Y:S05]  /*2980*/  BRA `(.L_x_13201) ;  /* 0x000002e000007947 */ /* 0x000fea0003800000 */
.L_x_13218:
        /* <DEDUP_REMOVED lines=23> */
.L_x_13200:
        /* <DEDUP_REMOVED lines=20> */
.L_x_13228:
[----:B------:R0:W-:Y:S01]  /*2c40*/  STG.E.64 [R16.64], R2 ;  /* 0x0000000210007986 */ /* 0x0001e2000c101b24 */
[----:B------:R-:W-:Y:S05]  /*2c50*/  BRA `(.L_x_13201) ;  /* 0x0000001000007947 */ /* 0x000fea0003800000 */
.L_x_13227:
[----:B------:R0:W-:Y:S02]  /*2c60*/  STG.E [R16.64], R5 ;  /* 0x0000000510007986 */ /* 0x0001e4000c101924 */
.L_x_13201:
[----:B------:R-:W-:-:S05]  /*2c70*/  IMAD R18, R18, 0x200, R23 ;  /* 0x0000020012127824 */ /* 0x000fca00078e0217 */
[----:B------:R-:W-:Y:S02]  /*2c80*/  IADD3 R19, R18, 0x80, RZ ;  /* 0x0000008012137810 */ /* 0x000fe40007ffe0ff */
.L_x_13162:
[----:B------:R-:W-:Y:S05]  /*2c90*/  BSYNC B6 ;  /* 0x0000000000067941 */ /* 0x000fea0003800000 */
.L_x_13161:
        /* <DEDUP_REMOVED lines=231> */
.L_x_13231:
        /* <DEDUP_REMOVED lines=19> */
.L_x_13235:
[----:B------:R0:W5:Y:S01]  /*3c40*/  LDG.E.U8 R2, [R4.64] ;  /* 0x0000002404027981 */ /* 0x000162000c1e1100 */
[----:B------:R-:W-:Y:S01]  /*3c50*/  IMAD.MOV.U32 R3, RZ, RZ, RZ ;  /* 0x000000ffff037224 */ /* 0x000fe200078e00ff */
[----:B------:R-:W-:Y:S05]  /*3c60*/  BRA `(.L_x_13237) ;  /* 0x00000d5000007947 */ /* 0x000fea0003800000 */
.L_x_13234:
        /* <DEDUP_REMOVED lines=8> */
.L_x_13239:
[----:B------:R-:W2:Y:S02]  /*3cf0*/  LDG.E R2, [R4.64] ;  /* 0x0000002404027981 */ /* 0x000ea4000c1e1900 */
[----:B--2---:R-:W-:Y:S01]  /*3d00*/  SHF.R.S32.HI R3, RZ, 0x1f, R2 ;  /* 0x0000001fff037819 */ /* 0x004fe20000011402 */
[----:B------:R-:W-:Y:S05]  /*3d10*/  BRA `(.L_x_13237) ;  /* 0x00000ca000007947 */ /* 0x000fea0003800000 */
.L_x_13238:
[----:B------:R-:W2:Y:S02]  /*3d20*/  LDG.E.S16 R2, [R4.64] ;  /* 0x0000002404027981 */ /* 0x000ea4000c1e1700 */
[----:B--2---:R-:W-:Y:S01]  /*3d30*/  SHF.R.S32.HI R3, RZ, 0x1f, R2 ;  /* 0x0000001fff037819 */ /* 0x004fe20000011402 */
[----:B------:R-:W-:Y:S05]  /*3d40*/  BRA `(.L_x_13237) ;  /* 0x00000c7000007947 */ /* 0x000fea0003800000 */
.L_x_13233:
        /* <DEDUP_REMOVED lines=9> */
.L_x_13241:
[----:B------:R-:W2:Y:S02]  /*3de0*/  LDG.E.U16 R4, [R4.64] ;  /* 0x0000002404047981 */ /* 0x000ea4000c1e1500 */
[----:B--2---:R-:W-:-:S06]  /*3df0*/  HADD2.F32 R2, -RZ, R4.H0_H0 ;  /* 0x20000004ff027230 */ /* 0x004fcc0000004100 */
[----:B------:R-:W0:Y:S01]  /*3e00*/  F2I.S64.TRUNC R2, R2 ;  /* 0x0000000200027311 */ /* 0x000e22000020d900 */
[----:B------:R-:W-:Y:S05]  /*3e10*/  BRA `(.L_x_13237) ;  /* 0x00000ba000007947 */ /* 0x000fea0003800000 */
.L_x_13240:
        /* <DEDUP_REMOVED lines=9> */
.L_x_13243:
[----:B------:R-:W2:Y:S02]  /*3eb0*/  LDG.E.U16 R4, [R4.64] ;  /* 0x0000002404047981 */ /* 0x000ea4000c1e1500 */
[----:B--2---:R-:W-:-:S06]  /*3ec0*/  HADD2.F32 R2, -RZ, R4.H0_H0 ;  /* 0x20000004ff027230 */ /* 0x004fcc0000004100 */
[----:B------:R-:W0:Y:S01]  /*3ed0*/  F2I.S64.TRUNC R2, R2 ;  /* 0x0000000200027311 */ /* 0x000e22000020d900 */
[----:B------:R-:W-:Y:S05]  /*3ee0*/  BRA `(.L_x_13237) ;  /* 0x00000ad000007947 */ /* 0x000fea0003800000 */
.L_x_13242:
[----:B------:R-:W2:Y:S02]  /*3ef0*/  LDG.E.64 R2, [R4.64] ;  /* 0x0000002404027981 */ /* 0x000ea4000c1e1b00 */
[----:B--2---:R-:W0:Y:S01]  /*3f00*/  F2I.S64.F64.TRUNC R2, R2 ;  /* 0x0000000200027311 */ /* 0x004e22000030d900 */
[----:B------:R-:W-:Y:S05]  /*3f10*/  BRA `(.L_x_13237) ;  /* 0x00000aa000007947 */ /* 0x000fea0003800000 */
.L_x_13232:
        /* <DEDUP_REMOVED lines=13> */
.L_x_13246:
[----:B------:R-:W2:Y:S02]  /*3ff0*/  LDG.E.64 R2, [R4.64] ;  /* 0x0000002404027981 */ /* 0x000ea4000c1e1b00 */
[----:B--2---:R-:W0:Y:S01]  /*4000*/  F2I.S64.F64.TRUNC R2, R2 ;  /* 0x0000000200027311 */ /* 0x004e22000030d900 */
[----:B------:R-:W-:Y:S05]  /*4010*/  BRA `(.L_x_13237) ;  /* 0x000009a000007947 */ /* 0x000fea0003800000 */
.L_x_13245:
        /* <DEDUP_REMOVED lines=27> */
.L_x_13248:
        /* <DEDUP_REMOVED lines=14> */
.L_x_13247:
[----:B------:R-:W2:Y:S02]  /*42b0*/  LDG.E.U16 R2, [R4.64] ;  /* 0x0000002404027981 */ /* 0x000ea4000c1e1500 */
[----:B--2---:R-:W-:-:S06]  /*42c0*/  PRMT R2, RZ, 0x5410, R2 ;  /* 0x00005410ff027816 */ /* 0x004fcc0000000002 */
[----:B------:R-:W0:Y:S01]  /*42d0*/  F2I.S64.TRUNC R2, R2 ;  /* 0x0000000200027311 */ /* 0x000e22000020d900 */
[----:B------:R-:W-:Y:S05]  /*42e0*/  BRA `(.L_x_13237) ;  /* 0x000006d000007947 */ /* 0x000fea0003800000 */
.L_x_13244:
        /* <DEDUP_REMOVED lines=11> */
.L_x_13251:
        /* <DEDUP_REMOVED lines=21> */
.L_x_13255:
[----:B------:R-:W-:Y:S05]  /*44f0*/  BSYNC B1 ;  /* 0x0000000000017941 */ /* 0x000fea0003800000 */
.L_x_13254:
[----:B------:R-:W-:Y:S01]  /*4500*/  IMAD.SHL.U32 R2, R2, 0x100000, RZ ;  /* 0x0010000002027824 */ /* 0x000fe200078e00ff */
[----:B------:R-:W-:-:S04]  /*4510*/  LEA R3, R0, 0x3b800000, 0x17 ;  /* 0x3b80000000037811 */ /* 0x000fc800078eb8ff */
[----:B------:R-:W-:Y:S02]  /*4520*/  LOP3.LUT R2, R3, R2, R4, 0xfe, !PT ;  /* 0x0000000203027212 */ /* 0x000fe400078efe04 */
.L_x_13253:
[----:B------:R-:W-:Y:S05]  /*4530*/  BSYNC B0 ;  /* 0x0000000000007941 */ /* 0x000fea0003800000 */
.L_x_13252:
[----:B------:R-:W0:Y:S01]  /*4540*/  F2I.S64.TRUNC R2, R2 ;  /* 0x0000000200027311 */ /* 0x000e22000020d900 */
[----:B------:R-:W-:Y:S05]  /*4550*/  BRA `(.L_x_13237) ;  /* 0x0000046000007947 */ /* 0x000fea0003800000 */
.L_x_13250:
        /* <DEDUP_REMOVED lines=21> */
.L_x_13259:
[----:B------:R-:W-:Y:S05]  /*46b0*/  BSYNC B1 ;  /* 0x0000000000017941 */ /* 0x000fea0003800000 */
.L_x_13258:
[----:B------:R-:W-:Y:S01]  /*46c0*/  IMAD.SHL.U32 R2, R2, 0x200000, RZ ;  /* 0x0020000002027824 */ /* 0x000fe200078e00ff */
[----:B------:R-:W-:-:S04]  /*46d0*/  LEA R3, R0, 0x37800000, 0x17 ;  /* 0x3780000000037811 */ /* 0x000fc800078eb8ff */
[----:B------:R-:W-:Y:S02]  /*46e0*/  LOP3.LUT R2, R3, R2, R4, 0xfe, !PT ;  /* 0x0000000203027212 */ /* 0x000fe400078efe04 */
.L_x_13257:
[----:B------:R-:W-:Y:S05]  /*46f0*/  BSYNC B0 ;  /* 0x0000000000007941 */ /* 0x000fea0003800000 */
.L_x_13256:
[----:B------:R-:W0:Y:S01]  /*4700*/  F2I.S64.TRUNC R2, R2 ;  /* 0x0000000200027311 */ /* 0x000e22000020d900 */
[----:B------:R-:W-:Y:S05]  /*4710*/  BRA `(.L_x_13237) ;  /* 0x000002a000007947 */ /* 0x000fea0003800000 */
.L_x_13249:
        /* <DEDUP_REMOVED lines=14> */
.L_x_13263:
[----:B------:R-:W-:Y:S05]  /*4800*/  BSYNC B0 ;  /* 0x0000000000007941 */ /* 0x000fea0003800000 */
.L_x_13262:
[----:B------:R-:W0:Y:S01]  /*4810*/  F2I.S64.TRUNC R2, R2 ;  /* 0x0000000200027311 */ /* 0x000e22000020d900 */
[----:B------:R-:W-:Y:S05]  /*4820*/  BRA `(.L_x_13237) ;  /* 0x0000019000007947 */ /* 0x000fea0003800000 */
.L_x_13236:
        /* <DEDUP_REMOVED lines=21> */
.L_x_13261:
[----:B------:R0:W5:Y:S01]  /*4980*/  LDG.E.64 R2, [R4.64] ;  /* 0x0000002404027981 */ /* 0x000162000c1e1b00 */
[----:B------:R-:W-:Y:S05]  /*4990*/  BRA `(.L_x_13237) ;  /* 0x0000002000007947 */ /* 0x000fea0003800000 */
.L_x_13260:
[----:B------:R0:W5:Y:S01]  /*49a0*/  LDG.E R2, [R4.64] ;  /* 0x0000002404027981 */ /* 0x000162000c1e1900 */
[----:B------:R-:W-:-:S03]  /*49b0*/  IMAD.MOV.U32 R3, RZ, RZ, RZ ;  /* 0x000000ffff037224 */ /* 0x000fc600078e00ff */
.L_x_13237:
[----:B------:R-:W1:Y:S01]  /*49c0*/  LDC.U8 R6, c[0x0][0x380] ;  /* 0x0000e000ff067b82 */ /* 0x000e620000000000 */
[----:B0-----:R-:W-:Y:S01]  /*49d0*/  IMAD.MOV.U32 R5, RZ, RZ, c[0x0][0x378] ;  /* 0x0000de00ff057624 */ /* 0x001fe200078e00ff */
[----:B-----5:R-:W-:-:S04]  /*49e0*/  ISETP.GT.U32.AND P0, PT, R2, 0x3f, PT ;  /* 0x0000003f0200780c */ /* 0x020fc80003f04070 */
[----:B------:R-:W-:Y:S02]  /*49f0*/  ISETP.GT.U32.AND.EX P0, PT, R3, RZ, PT, P0 ;  /* 0x000000ff0300720c */ /* 0x000fe40003f04100 */
[CC--:B------:R-:W-:Y:S02]  /*4a00*/  SHF.L.U32 R0, R5.reuse, R2.reuse, RZ ;  /* 0x0000000205007219 */ /* 0x0c0fe400000006ff */
[----:B------:R-:W-:Y:S02]  /*4a10*/  SHF.L.U64.HI R2, R5, R2, c[0x0][0x37c] ;  /* 0x0000df0005027619 */ /* 0x000fe40000010202 */
        /* <DEDUP_REMOVED lines=16> */
.L_x_13267:
[----:B------:R0:W-:Y:S01]  /*4b20*/  STG.E.U8 [R16.64], R5 ;  /* 0x0000000510007986 */ /* 0x0001e2000c101124 */
[----:B------:R-:W-:Y:S05]  /*4b30*/  BRA `(.L_x_13269) ;  /* 0x00000d7000007947 */ /* 0x000fea0003800000 */
.L_x_13266:
        /* <DEDUP_REMOVED lines=8> */
.L_x_13271:
[----:B------:R0:W-:Y:S01]  /*4bc0*/  STG.E [R16.64], R5 ;  /* 0x0000000510007986 */ /* 0x0001e2000c101924 */
[----:B------:R-:W-:Y:S05]  /*4bd0*/  BRA `(.L_x_13269) ;  /* 0x00000cd000007947 */ /* 0x000fea0003800000 */
.L_x_13270:
[----:B------:R0:W-:Y:S01]  /*4be0*/  STG.E.U16 [R16.64], R5 ;  /* 0x0000000510007986 */ /* 0x0001e2000c101524 */
[----:B------:R-:W-:Y:S05]  /*4bf0*/  BRA `(.L_x_13269) ;  /* 0x00000cb000007947 */ /* 0x000fea0003800000 */
.L_x_13265:
        /* <DEDUP_REMOVED lines=9> */
.L_x_13273:
[----:B------:R-:W0:Y:S02]  /*4c90*/  I2F.S64 R0, R2 ;  /* 0x0000000200007312 */ /* 0x000e240000301400 */
[----:B0-----:R-:W-:-:S05]  /*4ca0*/  F2FP.PACK_AB R0, RZ, R0 ;  /* 0x00000000ff00723e */ /* 0x001fca00000000ff */
[----:B------:R0:W-:Y:S01]  /*4cb0*/  STG.E.U16 [R16.64], R0 ;  /* 0x0000000010007986 */ /* 0x0001e2000c101524 */
[----:B------:R-:W-:Y:S05]  /*4cc0*/  BRA `(.L_x_13269) ;  /* 0x00000be000007947 */ /* 0x000fea0003800000 */
.L_x_13272:
        /* <DEDUP_REMOVED lines=10> */
.L_x_13275:
[----:B------:R-:W0:Y:S02]  /*4d70*/  I2F.S64 R2, R2 ;  /* 0x0000000200027312 */ /* 0x000e240000301400 */
[----:B0-----:R-:W-:-:S04]  /*4d80*/  F2FP.PACK_AB R3, RZ, R2 ;  /* 0x00000002ff03723e */ /* 0x001fc800000000ff */
[----:B------:R-:W-:-:S05]  /*4d90*/  PRMT R3, R3, 0x5410, RZ ;  /* 0x0000541003037816 */ /* 0x000fca00000000ff */
[----:B------:R0:W-:Y:S01]  /*4da0*/  STG.E [R16.64], R3 ;  /* 0x0000000310007986 */ /* 0x0001e2000c101924 */
[----:B------:R-:W-:Y:S05]  /*4db0*/  BRA `(.L_x_13269) ;  /* 0x00000af000007947 */ /* 0x000fea0003800000 */
.L_x_13274:
[----:B------:R-:W0:Y:S02]  /*4dc0*/  I2F.F64.S64 R2, R2 ;  /* 0x0000000200027312 */ /* 0x000e240000301c00 */
[----:B0-----:R0:W-:Y:S01]  /*4dd0*/  STG.E.64 [R16.64], R2 ;  /* 0x0000000210007986 */ /* 0x0011e2000c101b24 */
[----:B------:R-:W-:Y:S05]  /*4de0*/  BRA `(.L_x_13269) ;  /* 0x00000ac000007947 */ /* 0x000fea0003800000 */
.L_x_13264:
        /* <DEDUP_REMOVED lines=13> */
.L_x_13278:
[----:B------:R-:W0:Y:S01]  /*4ec0*/  I2F.F64.S64 R4, R2 ;  /* 0x0000000200047312 */ /* 0x000e220000301c00 */
[----:B------:R-:W-:-:S05]  /*4ed0*/  CS2R R6, SRZ ;  /* 0x0000000000067805 */ /* 0x000fca000001ff00 */
[----:B0-----:R0:W-:Y:S01]  /*4ee0*/  STG.E.128 [R16.64], R4 ;  /* 0x0000000410007986 */ /* 0x0011e2000c101d24 */
[----:B------:R-:W-:Y:S05]  /*4ef0*/  BRA `(.L_x_13269) ;  /* 0x000009b000007947 */ /* 0x000fea0003800000 */
.L_x_13277:
        /* <DEDUP_REMOVED lines=21> */
.L_x_13282:
[----:B------:R-:W-:Y:S05]  /*5050*/  BSYNC B0 ;  /* 0x0000000000007941 */ /* 0x000fea0003800000 */
.L_x_13281:
[----:B------:R-:W-:-:S05]  /*5060*/  LOP3.LUT R5, R0, R5, RZ, 0xfc, !PT ;  /* 0x0000000500057212 */ /* 0x000fca00078efcff */
[----:B------:R0:W-:Y:S01]  /*5070*/  STG.E.U8 [R16.64], R5 ;  /* 0x0000000510007986 */ /* 0x0001e2000c101124 */
[----:B------:R-:W-:Y:S05]  /*5080*/  BRA `(.L_x_13269) ;  /* 0x0000082000007947 */ /* 0x000fea0003800000 */
.L_x_13280:
        /* <DEDUP_REMOVED lines=13> */
.L_x_13284:
[----:B------:R-:W-:Y:S01]  /*5160*/  IMAD.MOV.U32 R0, RZ, RZ, 0x7f ;  /* 0x0000007fff007424 */ /* 0x000fe200078e00ff */
[----:B------:R-:W-:-:S04]  /*5170*/  ISETP.GT.U32.AND P0, PT, R4, 0x7f800000, PT ;  /* 0x7f8000000400780c */ /* 0x000fc80003f04070 */
[----:B------:R-:W-:-:S04]  /*5180*/  SEL R0, R0, 0x7c, P0 ;  /* 0x0000007c00007807 */ /* 0x000fc80000000000 */
.L_x_13285:
[----:B------:R-:W-:Y:S05]  /*5190*/  BSYNC B0 ;  /* 0x0000000000007941 */ /* 0x000fea0003800000 */
.L_x_13283:
[----:B------:R-:W-:-:S04]  /*51a0*/  LOP3.LUT R2, R3, 0x80000000, RZ, 0xc0, !PT ;  /* 0x8000000003027812 */ /* 0x000fc800078ec0ff */
[----:B------:R-:W-:-:S04]  /*51b0*/  SHF.R.U32.HI R3, RZ, 0x18, R2 ;  /* 0x00000018ff037819 */ /* 0x000fc80000011602 */
[----:B------:R-:W-:-:S05]  /*51c0*/  LOP3.LUT R3, R0, R3, RZ, 0xfc, !PT ;  /* 0x0000000300037212 */ /* 0x000fca00078efcff */
[----:B------:R0:W-:Y:S01]  /*51d0*/  STG.E.U8 [R16.64], R3 ;  /* 0x0000000310007986 */ /* 0x0001e2000c101124 */
[----:B------:R-:W-:Y:S05]  /*51e0*/  BRA `(.L_x_13269) ;  /* 0x000006c000007947 */ /* 0x000fea0003800000 */
.L_x_13279:
[----:B------:R-:W0:Y:S02]  /*51f0*/  I2F.S64 R0, R2 ;  /* 0x0000000200007312 */ /* 0x000e240000301400 */
[----:B0-----:R-:W-:-:S05]  /*5200*/  F2FP.BF16.PACK_AB R0, RZ, R0 ;  /* 0x00000000ff00723e */ /* 0x001fca00000010ff */
[----:B------:R0:W-:Y:S01]  /*5210*/  STG.E.U16 [R16.64], R0 ;  /* 0x0000000010007986 */ /* 0x0001e2000c101524 */
[----:B------:R-:W-:Y:S05]  /*5220*/  BRA `(.L_x_13269) ;  /* 0x0000068000007947 */ /* 0x000fea0003800000 */
.L_x_13276:
        /* <DEDUP_REMOVED lines=10> */
.L_x_13288:
        /* <DEDUP_REMOVED lines=17> */
.L_x_13291:
[----:B------:R-:W-:-:S04]  /*53e0*/  LOP3.LUT R2, R3, 0x80000000, RZ, 0xc0, !PT ;  /* 0x8000000003027812 */ /* 0x000fc800078ec0ff */
[----:B------:R-:W-:-:S04]  /*53f0*/  SHF.R.U32.HI R3, RZ, 0x18, R2 ;  /* 0x00000018ff037819 */ /* 0x000fc80000011602 */
[----:B------:R-:W-:-:S04]  /*5400*/  LOP3.LUT R0, R0, R3, RZ, 0xfc, !PT ;  /* 0x0000000300007212 */ /* 0x000fc800078efcff */
[----:B------:R-:W-:Y:S02]  /*5410*/  PRMT R8, R0, 0x7610, R8 ;  /* 0x0000761000087816 */ /* 0x000fe40000000008 */
.L_x_13290:
[----:B------:R-:W-:Y:S05]  /*5420*/  BSYNC B0 ;  /* 0x0000000000007941 */ /* 0x000fea0003800000 */
.L_x_13289:
[----:B------:R0:W-:Y:S01]  /*5430*/  STG.E.U8 [R16.64], R8 ;  /* 0x0000000810007986 */ /* 0x0001e2000c101124 */
[----:B------:R-:W-:Y:S05]  /*5440*/  BRA `(.L_x_13269) ;  /* 0x0000046000007947 */ /* 0x000fea0003800000 */
.L_x_13287:
        /* <DEDUP_REMOVED lines=17> */
.L_x_13294:
[----:B------:R-:W-:-:S04]  /*5560*/  LOP3.LUT R2, R3, 0x80000000, RZ, 0xc0, !PT ;  /* 0x8000000003027812 */ /* 0x000fc800078ec0ff */
[----:B------:R-:W-:-:S04]  /*5570*/  SHF.R.U32.HI R3, RZ, 0x18, R2 ;  /* 0x00000018ff037819 */ /* 0x000fc80000011602 */
[----:B------:R-:W-:-:S04]  /*5580*/  LOP3.LUT R0, R0, R3, RZ, 0xfc, !PT ;  /* 0x0000000300007212 */ /* 0x000fc800078efcff */
[----:B------:R-:W-:Y:S02]  /*5590*/  PRMT R8, R0, 0x7610, R8 ;  /* 0x0000761000087816 */ /* 0x000fe40000000008 */
.L_x_13293:
[----:B------:R-:W-:Y:S05]  /*55a0*/  BSYNC B0 ;  /* 0x0000000000007941 */ /* 0x000fea0003800000 */
.L_x_13292:
[----:B------:R0:W-:Y:S01]  /*55b0*/  STG.E.U8 [R16.64], R8 ;  /* 0x0000000810007986 */ /* 0x0001e2000c101124 */
[----:B------:R-:W-:Y:S05]  /*55c0*/  BRA `(.L_x_13269) ;  /* 0x000002e000007947 */ /* 0x000fea0003800000 */
.L_x_13286:
        /* <DEDUP_REMOVED lines=23> */
.L_x_13268:
        /* <DEDUP_REMOVED lines=20> */
.L_x_13296:
[----:B------:R0:W-:Y:S01]  /*5880*/  STG.E.64 [R16.64], R2 ;  /* 0x0000000210007986 */ /* 0x0001e2000c101b24 */
[----:B------:R-:W-:Y:S05]  /*5890*/  BRA `(.L_x_13269) ;  /* 0x0000001000007947 */ /* 0x000fea0003800000 */
.L_x_13295:
[----:B------:R0:W-:Y:S02]  /*58a0*/  STG.E [R16.64], R5 ;  /* 0x0000000510007986 */ /* 0x0001e4000c101924 */
.L_x_13269:
        /* <DEDUP_REMOVED lines=231> */
.L_x_13297:
        /* <DEDUP_REMOVED lines=19> */
.L_x_13301:
[----:B------:R0:W5:Y:S01]  /*6850*/  LDG.E.U8 R2, [R4.64] ;  /* 0x0000002404027981 */ /* 0x000162000c1e1100 */
[----:B------:R-:W-:Y:S01]  /*6860*/  IMAD.MOV.U32 R3, RZ, RZ, RZ ;  /* 0x000000ffff037224 */ /* 0x000fe200078e00ff */
[----:B------:R-:W-:Y:S05]  /*6870*/  BRA `(.L_x_13303) ;  /* 0x00000d5000007947 */ /* 0x000fea0003800000 */
.L_x_13300:
        /* <DEDUP_REMOVED lines=8> */
.L_x_13305:
[----:B------:R-:W2:Y:S02]  /*6900*/  LDG.E R2, [R4.64] ;  /* 0x0000002404027981 */ /* 0x000ea4000c1e1900 */
[----:B--2---:R-:W-:Y:S01]  /*6910*/  SHF.R.S32.HI R3, RZ, 0x1f, R2 ;  /* 0x0000001fff037819 */ /* 0x004fe20000011402 */
[----:B------:R-:W-:Y:S05]  /*6920*/  BRA `(.L_x_13303) ;  /* 0x00000ca000007947 */ /* 0x000fea0003800000 */
.L_x_13304:
[----:B------:R-:W2:Y:S02]  /*6930*/  LDG.E.S16 R2, [R4.64] ;  /* 0x0000002404027981 */ /* 0x000ea4000c1e1700 */
[----:B--2---:R-:W-:Y:S01]  /*6940*/  SHF.R.S32.HI R3, RZ, 0x1f, R2 ;  /* 0x0000001fff037819 */ /* 0x004fe20000011402 */
[----:B------:R-:W-:Y:S05]  /*6950*/  BRA `(.L_x_13303) ;  /* 0x00000c7000007947 */ /* 0x000fea0003800000 */
.L_x_13299:
        /* <DEDUP_REMOVED lines=9> */
.L_x_13307:
[----:B------:R-:W2:Y:S02]  /*69f0*/  LDG.E.U16 R4, [R4.64] ;  /* 0x0000002404047981 */ /* 0x000ea4000c1e1500 */
[----:B--2---:R-:W-:-:S06]  /*6a00*/  HADD2.F32 R2, -RZ, R4.H0_H0 ;  /* 0x20000004ff027230 */ /* 0x004fcc0000004100 */
[----:B------:R-:W0:Y:S01]  /*6a10*/  F2I.S64.TRUNC R2, R2 ;  /* 0x0000000200027311 */ /* 0x000e22000020d900 */
[----:B------:R-:W-:Y:S05]  /*6a20*/  BRA `(.L_x_13303) ;  /* 0x00000ba000007947 */ /* 0x000fea0003800000 */
.L_x_13306:
        /* <DEDUP_REMOVED lines=9> */
.L_x_13309:
[----:B------:R-:W2:Y:S02]  /*6ac0*/  LDG.E.U16 R4, [R4.64] ;  /* 0x0000002404047981 */ /* 0x000ea4000c1e1500 */
[----:B--2---:R-:W-:-:S06]  /*6ad0*/  HADD2.F32 R2, -RZ, R4.H0_H0 ;  /* 0x20000004ff027230 */ /* 0x004fcc0000004100 */
[----:B------:R-:W0:Y:S01]  /*6ae0*/  F2I.S64.TRUNC R2, R2 ;  /* 0x0000000200027311 */ /* 0x000e22000020d900 */
[----:B------:R-:W-:Y:S05]  /*6af0*/  BRA `(.L_x_13303) ;  /* 0x00000ad000007947 */ /* 0x000fea0003800000 */
.L_x_13308:
[----:B------:R-:W2:Y:S02]  /*6b00*/  LDG.E.64 R2, [R4.64] ;  /* 0x0000002404027981 */ /* 0x000ea4000c1e1b00 */
[----:B--2---:R-:W0:Y:S01]  /*6b10*/  F2I.S64.F64.TRUNC R2, R2 ;  /* 0x0000000200027311 */ /* 0x004e22000030d900 */
[----:B------:R-:W-:Y:S05]  /*6b20*/  BRA `(.L_x_13303) ;  /* 0x00000aa000007947 */ /* 0x000fea0003800000 */
.L_x_13298:
        /* <DEDUP_REMOVED lines=13> */
.L_x_13312:
[----:B------:R-:W2:Y:S02]  /*6c00*/  LDG.E.64 R2, [R4.64] ;  /* 0x0000002404027981 */ /* 0x000ea4000c1e1b00 */
[----:B--2---:R-:W0:Y:S01]  /*6c10*/  F2I.S64.F64.TRUNC R2, R2 ;  /* 0x0000000200027311 */ /* 0x004e22000030d900 */
[----:B------:R-:W-:Y:S05]  /*6c20*/  BRA `(.L_x_13303) ;  /* 0x000009a000007947 */ /* 0x000fea0003800000 */
.L_x_13311:
        /* <DEDUP_REMOVED lines=27> */
.L_x_13314:
        /* <DEDUP_REMOVED lines=14> */
.L_x_13313:
[----:B------:R-:W2:Y:S02]  /*6ec0*/  LDG.E.U16 R2, [R4.64] ;  /* 0x0000002404027981 */ /* 0x000ea4000c1e1500 */
[----:B--2---:R-:W-:-:S06]  /*6ed0*/  PRMT R2, RZ, 0x5410, R2 ;  /* 0x00005410ff027816 */ /* 0x004fcc0000000002 */
[----:B------:R-:W0:Y:S01]  /*6ee0*/  F2I.S64.TRUNC R2, R2 ;  /* 0x0000000200027311 */ /* 0x000e22000020d900 */
[----:B------:R-:W-:Y:S05]  /*6ef0*/  BRA `(.L_x_13303) ;  /* 0x000006d000007947 */ /* 0x000fea0003800000 */
.L_x_13310:
        /* <DEDUP_REMOVED lines=11> */
.L_x_13317:
        /* <DEDUP_REMOVED lines=21> */
.L_x_13321:
[----:B------:R-:W-:Y:S05]  /*7100*/  BSYNC B1 ;  /* 0x0000000000017941 */ /* 0x000fea0003800000 */
.L_x_13320:
[----:B------:R-:W-:Y:S01]  /*7110*/  IMAD.SHL.U32 R2, R2, 0x100000, RZ ;  /* 0x0010000002027824 */ /* 0x000fe200078e00ff */
[----:B------:R-:W-:-:S04]  /*7120*/  LEA R3, R0, 0x3b800000, 0x17 ;  /* 0x3b80000000037811 */ /* 0x000fc800078eb8ff */
[----:B------:R-:W-:Y:S02]  /*7130*/  LOP3.LUT R2, R3, R2, R4, 0xfe, !PT ;  /* 0x0000000203027212 */ /* 0x000fe400078efe04 */
.L_x_13319:
[----:B------:R-:W-:Y:S05]  /*7140*/  BSYNC B0 ;  /* 0x0000000000007941 */ /* 0x000fea0003800000 */
.L_x_13318:
[----:B------:R-:W0:Y:S01]  /*7150*/  F2I.S64.TRUNC R2, R2 ;  /* 0x0000000200027311 */ /* 0x000e22000020d900 */
[----:B------:R-:W-:Y:S05]  /*7160*/  BRA `(.L_x_13303) ;  /* 0x0000046000007947 */ /* 0x000fea0003800000 */
.L_x_13316:
        /* <DEDUP_REMOVED lines=21> */
.L_x_13325:
[----:B------:R-:W-:Y:S05]  /*72c0*/  BSYNC B1 ;  /* 0x0000000000017941 */ /* 0x000fea0003800000 */
.L_x_13324:
[----:B------:R-:W-:Y:S01]  /*72d0*/  IMAD.SHL.U32 R2, R2, 0x200000, RZ ;  /* 0x0020000002027824 */ /* 0x000fe200078e00ff */
[----:B------:R-:W-:-:S04]  /*72e0*/  LEA R3, R0, 0x37800000, 0x17 ;  /* 0x3780000000037811 */ /* 0x000fc800078eb8ff */
[----:B------:R-:W-:Y:S02]  /*72f0*/  LOP3.LUT R2, R3, R2, R4, 0xfe, !PT ;  /* 0x0000000203027212 */ /* 0x000fe400078efe04 */
.L_x_13323:
[----:B------:R-:W-:Y:S05]  /*7300*/  BSYNC B0 ;  /* 0x0000000000007941 */ /* 0x000fea0003800000 */
.L_x_13322:
[----:B------:R-:W0:Y:S01]  /*7310*/  F2I.S64.TRUNC R2, R2 ;  /* 0x0000000200027311 */ /* 0x000e22000020d900 */
[----:B------:R-:W-:Y:S05]  /*7320*/  BRA `(.L_x_13303) ;  /* 0x000002a000007947 */ /* 0x000fea0003800000 */
.L_x_13315:
        /* <DEDUP_REMOVED lines=14> */
.L_x_13329:
[----:B------:R-:W-:Y:S05]  /*7410*/  BSYNC B0 ;  /* 0x0000000000007941 */ /* 0x000fea0003800000 */
.L_x_13328:
[----:B------:R-:W0:Y:S01]  /*7420*/  F2I.S64.TRUNC R2, R2 ;  /* 0x0000000200027311 */ /* 0x000e22000020d900 */
[----:B------:R-:W-:Y:S05]  /*7430*/  BRA `(.L_x_13303) ;  /* 0x0000019000007947 */ /* 0x000fea0003800000 */
.L_x_13302:
        /* <DEDUP_REMOVED lines=21> */
.L_x_13327:
[----:B------:R0:W5:Y:S01]  /*7590*/  LDG.E.64 R2, [R4.64] ;  /* 0x0000002404027981 */ /* 0x000162000c1e1b00 */
[----:B------:R-:W-:Y:S05]  /*75a0*/  BRA `(.L_x_13303) ;  /* 0x0000002000007947 */ /* 0x000fea0003800000 */
.L_x_13326:
[----:B------:R0:W5:Y:S01]  /*75b0*/  LDG.E R2, [R4.64] ;  /* 0x0000002404027981 */ /* 0x000162000c1e1900 */
[----:B------:R-:W-:-:S03]  /*75c0*/  IMAD.MOV.U32 R3, RZ, RZ, RZ ;  /* 0x000000ffff037224 */ /* 0x000fc600078e00ff */
.L_x_13303:
        /* <DEDUP_REMOVED lines=22> */
.L_x_13333:
[----:B------:R0:W-:Y:S01]  /*7730*/  STG.E.U8 [R16.64], R5 ;  /* 0x0000000510007986 */ /* 0x0001e2000c101124 */
[----:B------:R-:W-:Y:S05]  /*7740*/  BRA `(.L_x_13335) ;  /* 0x00000d7000007947 */ /* 0x000fea0003800000 */
.L_x_13332:
        /* <DEDUP_REMOVED lines=8> */
.L_x_13337:
[----:B------:R0:W-:Y:S01]  /*77d0*/  STG.E [R16.64], R5 ;  /* 0x0000000510007986 */ /* 0x0001e2000c101924 */
[----:B------:R-:W-:Y:S05]  /*77e0*/  BRA `(.L_x_13335) ;  /* 0x00000cd000007947 */ /* 0x000fea0003800000 */
.L_x_13336:
[----:B------:R0:W-:Y:S01]  /*77f0*/  STG.E.U16 [R16.64], R5 ;  /* 0x0000000510007986 */ /* 0x0001e2000c101524 */
[----:B------:R-:W-:Y:S05]  /*7800*/  BRA `(.L_x_13335) ;  /* 0x00000cb000007947 */ /* 0x000fea0003800000 */
.L_x_13331:
        /* <DEDUP_REMOVED lines=9> */
.L_x_13339:
[----:B------:R-:W0:Y:S02]  /*78a0*/  I2F.S64 R0, R2 ;  /* 0x0000000200007312 */ /* 0x000e240000301400 */
[----:B0-----:R-:W-:-:S05]  /*78b0*/  F2FP.PACK_AB R0, RZ, R0 ;  /* 0x00000000ff00723e */ /* 0x001fca00000000ff */
[----:B------:R0:W-:Y:S01]  /*78c0*/  STG.E.U16 [R16.64], R0 ;  /* 0x0000000010007986 */ /* 0x0001e2000c101524 */
[----:B------:R-:W-:Y:S05]  /*78d0*/  BRA `(.L_x_13335) ;  /* 0x00000be000007947 */ /* 0x000fea0003800000 */
.L_x_13338:
        /* <DEDUP_REMOVED lines=10> */
.L_x_13341:
[----:B------:R-:W0:Y:S02]  /*7980*/  I2F.S64 R2, R2 ;  /* 0x0000000200027312 */ /* 0x000e240000301400 */
[----:B0-----:R-:W-:-:S04]  /*7990*/  F2FP.PACK_AB R3, RZ, R2 ;  /* 0x00000002ff03723e */ /* 0x001fc800000000ff */
[----:B------:R-:W-:-:S05]  /*79a0*/  PRMT R3, R3, 0x5410, RZ ;  /* 0x0000541003037816 */ /* 0x000fca00000000ff */
[----:B------:R0:W-:Y:S01]  /*79b0*/  STG.E [R16.64], R3 ;  /* 0x0000000310007986 */ /* 0x0001e2000c101924 */
[----:B------:R-:W-:Y:S05]  /*79c0*/  BRA `(.L_x_13335) ;  /* 0x00000af000007947 */ /* 0x000fea0003800000 */
.L_x_13340:
[----:B------:R-:W0:Y:S02]  /*79d0*/  I2F.F64.S64 R2, R2 ;  /* 0x0000000200027312 */ /* 0x000e240000301c00 */
[----:B0-----:R0:W-:Y:S01]  /*79e0*/  STG.E.64 [R16.64], R2 ;  /* 0x0000000210007986 */ /* 0x0011e2000c101b24 */
[----:B------:R-:W-:Y:S05]  /*79f0*/  BRA `(.L_x_13335) ;  /* 0x00000ac000007947 */ /* 0x000fea0003800000 */
.L_x_13330:
        /* <DEDUP_REMOVED lines=13> */
.L_x_13344:
[----:B------:R-:W0:Y:S01]  /*7ad0*/  I2F.F64.S64 R4, R2 ;  /* 0x0000000200047312 */ /* 0x000e220000301c00 */
[----:B------:R-:W-:-:S05]  /*7ae0*/  CS2R R6, SRZ ;  /* 0x0000000000067805 */ /* 0x000fca000001ff00 */
[----:B0-----:R0:W-:Y:S01]  /*7af0*/  STG.E.128 [R16.64], R4 ;  /* 0x0000000410007986 */ /* 0x0011e2000c101d24 */
[----:B------:R-:W-:Y:S05]  /*7b00*/  BRA `(.L_x_13335) ;  /* 0x000009b000007947 */ /* 0x000fea0003800000 */
.L_x_13343:
        /* <DEDUP_REMOVED lines=21> */
.L_x_13348:
[----:B------:R-:W-:Y:S05]  /*7c60*/  BSYNC B0 ;  /* 0x0000000000007941 */ /* 0x000fea0003800000 */
.L_x_13347:
[----:B------:R-:W-:-:S05]  /*7c70*/  LOP3.LUT R5, R0, R5, RZ, 0xfc, !PT ;  /* 0x0000000500057212 */ /* 0x000fca00078efcff */
[----:B------:R0:W-:Y:S01]  /*7c80*/  STG.E.U8 [R16.64], R5 ;  /* 0x0000000510007986 */ /* 0x0001e2000c101124 */
[----:B------:R-:W-:Y:S05]  /*7c90*/  BRA `(.L_x_13335) ;  /* 0x0000082000007947 */ /* 0x000fea0003800000 */
.L_x_13346:
        /* <DEDUP_REMOVED lines=13> */
.L_x_13350:
[----:B------:R-:W-:Y:S01]  /*7d70*/  IMAD.MOV.U32 R0, RZ, RZ, 0x7f ;  /* 0x0000007fff007424 */ /* 0x000fe200078e00ff */
[----:B------:R-:W-:-:S04]  /*7d80*/  ISETP.GT.U32.AND P0, PT, R4, 0x7f800000, PT ;  /* 0x7f8000000400780c */ /* 0x000fc80003f04070 */
[----:B------:R-:W-:-:S04]  /*7d90*/  SEL R0, R0, 0x7c, P0 ;  /* 0x0000007c00007807 */ /* 0x000fc80000000000 */
.L_x_13351:
[----:B------:R-:W-:Y:S05]  /*7da0*/  BSYNC B0 ;  /* 0x0000000000007941 */ /* 0x000fea0003800000 */
.L_x_13349:
[----:B------:R-:W-:-:S04]  /*7db0*/  LOP3.LUT R2, R3, 0x80000000, RZ, 0xc0, !PT ;  /* 0x8000000003027812 */ /* 0x000fc800078ec0ff */
[----:B------:R-:W-:-:S04]  /*7dc0*/  SHF.R.U32.HI R3, RZ, 0x18, R2 ;  /* 0x00000018ff037819 */ /* 0x000fc80000011602 */
[----:B------:R-:W-:-:S05]  /*7dd0*/  LOP3.LUT R3, R0, R3, RZ, 0xfc, !PT ;  /* 0x0000000300037212 */ /* 0x000fca00078efcff */
[----:B------:R0:W-:Y:S01]  /*7de0*/  STG.E.U8 [R16.64], R3 ;  /* 0x0000000310007986 */ /* 0x0001e2000c101124 */
[----:B------:R-:W-:Y:S05]  /*7df0*/  BRA `(.L_x_13335) ;  /* 0x000006c000007947 */ /* 0x000fea0003800000 */
.L_x_13345:
[----:B------:R-:W0:Y:S02]  /*7e00*/  I2F.S64 R0, R2 ;  /* 0x0000000200007312 */ /* 0x000e240000301400 */
[----:B0-----:R-:W-:-:S05]  /*7e10*/  F2FP.BF16.PACK_AB R0, RZ, R0 ;  /* 0x00000000ff00723e */ /* 0x001fca00000010ff */
[----:B------:R0:W-:Y:S01]  /*7e20*/  STG.E.U16 [R16.64], R0 ;  /* 0x0000000010007986 */ /* 0x0001e2000c101524 */
[----:B------:R-:W-:Y:S05]  /*7e30*/  BRA `(.L_x_13335) ;  /* 0x0000068000007947 */ /* 0x000fea0003800000 */
.L_x_13342:
        /* <DEDUP_REMOVED lines=10> */
.L_x_13354:
        /* <DEDUP_REMOVED lines=17> */
.L_x_13357:
[----:B------:R-:W-:-:S04]  /*7ff0*/  LOP3.LUT R2, R3, 0x80000000, RZ, 0xc0, !PT ;  /* 0x8000000003027812 */ /* 0x000fc800078ec0ff */
[----:B------:R-:W-:-:S04]  /*8000*/  SHF.R.U32.HI R3, RZ, 0x18, R2 ;  /* 0x00000018ff037819 */ /* 0x000fc80000011602 */
[----:B------:R-:W-:-:S04]  /*8010*/  LOP3.LUT R0, R0, R3, RZ, 0xfc, !PT ;  /* 0x0000000300007212 */ /* 0x000fc800078efcff */
[----:B------:R-:W-:Y:S02]  /*8020*/  PRMT R8, R0, 0x7610, R8 ;  /* 0x0000761000087816 */ /* 0x000fe40000000008 */
.L_x_13356:
[----:B------:R-:W-:Y:S05]  /*8030*/  BSYNC B0 ;  /* 0x0000000000007941 */ /* 0x000fea0003800000 */
.L_x_13355:
[----:B------:R0:W-:Y:S01]  /*8040*/  STG.E.U8 [R16.64], R8 ;  /* 0x0000000810007986 */ /* 0x0001e2000c101124 */
[----:B------:R-:W-:Y:S05]  /*8050*/  BRA `(.L_x_13335) ;  /* 0x0000046000007947 */ /* 0x000fea0003800000 */
.L_x_13353:
        /* <DEDUP_REMOVED lines=17> */
.L_x_13360:
[----:B------:R-:W-:-:S04]  /*8170*/  LOP3.LUT R2, R3, 0x80000000, RZ, 0xc0, !PT ;  /* 0x8000000003027812 */ /* 0x000fc800078ec0ff */
[----:B------:R-:W-:-:S04]  /*8180*/  SHF.R.U32.HI R3, RZ, 0x18, R2 ;  /* 0x00000018ff037819 */ /* 0x000fc80000011602 */
[----:B------:R-:W-:-:S04]  /*8190*/  LOP3.LUT R0, R0, R3, RZ, 0xfc, !PT ;  /* 0x0000000300007212 */ /* 0x000fc800078efcff */
[----:B------:R-:W-:Y:S02]  /*81a0*/  PRMT R8, R0, 0x7610, R8 ;  /* 0x0000761000087816 */ /* 0x000fe40000000008 */
.L_x_13359:
[----:B------:R-:W-:Y:S05]  /*81b0*/  BSYNC B0 ;  /* 0x0000000000007941 */ /* 0x000fea0003800000 */
.L_x_13358:
[----:B------:R0:W-:Y:S01]  /*81c0*/  STG.E.U8 [R16.64], R8 ;  /* 0x0000000810007986 */ /* 0x0001e2000c101124 */
[----:B------:R-:W-:Y:S05]  /*81d0*/  BRA `(.L_x_13335) ;  /* 0x000002e000007947 */ /* 0x000fea0003800000 */
.L_x_13352:
        /* <DEDUP_REMOVED lines=23> */
.L_x_13334:
        /* <DEDUP_REMOVED lines=20> */
.L_x_13362:
[----:B------:R0:W-:Y:S01]  /*8490*/  STG.E.64 [R16.64], R2 ;  /* 0x0000000210007986 */ /* 0x0001e2000c101b24 */
[----:B------:R-:W-:Y:S05]  /*84a0*/  BRA `(.L_x_13335) ;  /* 0x0000001000007947 */ /* 0x000fea0003800000 */
.L_x_13361:
[----:B------:R0:W-:Y:S02]  /*84b0*/  STG.E [R16.64], R5 ;  /* 0x0000000510007986 */ /* 0x0001e4000c101924 */
.L_x_13335:
[----:B------:R-:W-:Y:S02]  /*84c0*/  IADD3 R19, R19, 0x80, RZ ;  /* 0x0000008013137810 */ /* 0x000fe40007ffe0ff */
.L_x_13230:
[----:B------:R-:W-:Y:S05]  /*84d0*/  BSYNC B6 ;  /* 0x0000000000067941 */ /* 0x000fea0003800000 */
.L_x_13229:
        /* <DEDUP_REMOVED lines=230> */
.L_x_13363:
        /* <DEDUP_REMOVED lines=19> */
.L_x_13367:
[----:B------:R0:W5:Y:S01]  /*9470*/  LDG.E.U8 R2, [R4.64] ;  /* 0x0000002404027981 */ /* 0x000162000c1e1100 */
[----:B------:R-:W-:Y:S01]  /*9480*/  IMAD.MOV.U32 R3, RZ, RZ, RZ ;  /* 0x000000ffff037224 */ /* 0x000fe200078e00ff */
[----:B------:R-:W-:Y:S05]  /*9490*/  BRA `(.L_x_13369) ;  /* 0x00000d5000007947 */ /* 0x000fea0003800000 */
.L_x_13366:
        /* <DEDUP_REMOVED lines=8> */
.L_x_13371:
[----:B------:R-:W2:Y:S02]  /*9520*/  LDG.E R2, [R4.64] ;  /* 0x0000002404027981 */ /* 0x000ea4000c1e1900 */
[----:B--2---:R-:W-:Y:S01]  /*9530*/  SHF.R.S32.HI R3, RZ, 0x1f, R2 ;  /* 0x0000001fff037819 */ /* 0x004fe20000011402 */
[----:B------:R-:W-:Y:S05]  /*9540*/  BRA `(.L_x_13369) ;  /* 0x00000ca000007947 */ /* 0x000fea0003800000 */
.L_x_13370:
[----:B------:R-:W2:Y:S02]  /*9550*/  LDG.E.S16 R2, [R4.64] ;  /* 0x0000002404027981 */ /* 0x000ea4000c1e1700 */
[----:B--2---:R-:W-:Y:S01]  /*9560*/  SHF.R.S32.HI R3, RZ, 0x1f, R2 ;  /* 0x0000001fff037819 */ /* 0x004fe20000011402 */
[----:B------:R-:W-:Y:S05]  /*9570*/  BRA `(.L_x_13369) ;  /* 0x00000c7000007947 */ /* 0x000fea0003800000 */
.L_x_13365:
        /* <DEDUP_REMOVED lines=9> */
.L_x_13373:
[----:B------:R-:W2:Y:S02]  /*9610*/  LDG.E.U16 R4, [R4.64] ;  /* 0x0000002404047981 */ /* 0x000ea4000c1e1500 */
[----:B--2---:R-:W-:-:S06]  /*9620*/  HADD2.F32 R2, -RZ, R4.H0_H0 ;  /* 0x20000004ff027230 */ /* 0x004fcc0000004100 */
[----:B------:R-:W0:Y:S01]  /*9630*/  F2I.S64.TRUNC R2, R2 ;  /* 0x0000000200027311 */ /* 0x000e22000020d900 */
[----:B------:R-:W-:Y:S05]  /*9640*/  BRA `(.L_x_13369) ;  /* 0x00000ba000007947 */ /* 0x000fea0003800000 */
.L_x_13372:
        /* <DEDUP_REMOVED lines=9> */
.L_x_13375:
[----:B------:R-:W2:Y:S02]  /*96e0*/  LDG.E.U16 R4, [R4.64] ;  /* 0x0000002404047981 */ /* 0x000ea4000c1e1500 */
[----:B--2---:R-:W-:-:S06]  /*96f0*/  HADD2.F32 R2, -RZ, R4.H0_H0 ;  /* 0x20000004ff027230 */ /* 0x004fcc0000004100 */
[----:B------:R-:W0:Y:S01]  /*9700*/  F2I.S64.TRUNC R2, R2 ;  /* 0x0000000200027311 */ /* 0x000e22000020d900 */
[----:B------:R-:W-:Y:S05]  /*9710*/  BRA `(.L_x_13369) ;  /* 0x00000ad000007947 */ /* 0x000fea0003800000 */
.L_x_13374:
[----:B------:R-:W2:Y:S02]  /*9720*/  LDG.E.64 R2, [R4.64] ;  /* 0x0000002404027981 */ /* 0x000ea4000c1e1b00 */
[----:B--2---:R-:W0:Y:S01]  /*9730*/  F2I.S64.F64.TRUNC R2, R2 ;  /* 0x0000000200027311 */ /* 0x004e22000030d900 */
[----:B------:R-:W-:Y:S05]  /*9740*/  BRA `(.L_x_13369) ;  /* 0x00000aa000007947 */ /* 0x000fea0003800000 */
.L_x_13364:
        /* <DEDUP_REMOVED lines=13> */
.L_x_13378:
[----:B------:R-:W2:Y:S02]  /*9820*/  LDG.E.64 R2, [R4.64] ;  /* 0x0000002404027981 */ /* 0x000ea4000c1e1b00 */
[----:B--2---:R-:W0:Y:S01]  /*9830*/  F2I.S64.F64.TRUNC R2, R2 ;  /* 0x0000000200027311 */ /* 0x004e22000030d900 */
[----:B------:R-:W-:Y:S05]  /*9840*/  BRA `(.L_x_13369) ;  /* 0x000009a000007947 */ /* 0x000fea0003800000 */
.L_x_13377:
        /* <DEDUP_REMOVED lines=27> */
.L_x_13380:
        /* <DEDUP_REMOVED lines=14> */
.L_x_13379:
[----:B------:R-:W2:Y:S02]  /*9ae0*/  LDG.E.U16 R2, [R4.64] ;  /* 0x0000002404027981 */ /* 0x000ea4000c1e1500 */
[----:B--2---:R-:W-:-:S06]  /*9af0*/  PRMT R2, RZ, 0x5410, R2 ;  /* 0x00005410ff027816 */ /* 0x004fcc0000000002 */
[----:B------:R-:W0:Y:S01]  /*9b00*/  F2I.S64.TRUNC R2, R2 ;  /* 0x0000000200027311 */ /* 0x000e22000020d900 */
[----:B------:R-:W-:Y:S05]  /*9b10*/  BRA `(.L_x_13369) ;  /* 0x000006d000007947 */ /* 0x000fea0003800000 */
.L_x_13376:
        /* <DEDUP_REMOVED lines=11> */
.L_x_13383:
        /* <DEDUP_REMOVED lines=21> */
.L_x_13387:
[----:B------:R-:W-:Y:S05]  /*9d20*/  BSYNC B1 ;  /* 0x0000000000017941 */ /* 0x000fea0003800000 */
.L_x_13386:
[----:B------:R-:W-:Y:S01]  /*9d30*/  IMAD.SHL.U32 R2, R2, 0x100000, RZ ;  /* 0x0010000002027824 */ /* 0x000fe200078e00ff */
[----:B------:R-:W-:-:S04]  /*9d40*/  LEA R3, R0, 0x3b800000, 0x17 ;  /* 0x3b80000000037811 */ /* 0x000fc800078eb8ff */
[----:B------:R-:W-:Y:S02]  /*9d50*/  LOP3.LUT R2, R3, R2, R4, 0xfe, !PT ;  /* 0x0000000203027212 */ /* 0x000fe400078efe04 */
.L_x_13385:
[----:B------:R-:W-:Y:S05]  /*9d60*/  BSYNC B0 ;  /* 0x0000000000007941 */ /* 0x000fea0003800000 */
.L_x_13384:
[----:B------:R-:W0:Y:S01]  /*9d70*/  F2I.S64.TRUNC R2, R2 ;  /* 0x0000000200027311 */ /* 0x000e22000020d900 */
[----:B------:R-:W-:Y:S05]  /*9d80*/  BRA `(.L_x_13369) ;  /* 0x0000046000007947 */ /* 0x000fea0003800000 */
.L_x_13382:
        /* <DEDUP_REMOVED lines=21> */
.L_x_13391:
[----:B------:R-:W-:Y:S05]  /*9ee0*/  BSYNC B1 ;  /* 0x0000000000017941 */ /* 0x000fea0003800000 */
.L_x_13390:
[----:B------:R-:W-:Y:S01]  /*9ef0*/  IMAD.SHL.U32 R2, R2, 0x200000, RZ ;  /* 0x0020000002027824 */ /* 0x000fe200078e00ff */
[----:B------:R-:W-:-:S04]  /*9f00*/  LEA R3, R0, 0x37800000, 0x17 ;  /* 0x3780000000037811 */ /* 0x000fc800078eb8ff */
[----:B------:R-:W-:Y:S02]  /*9f10*/  LOP3.LUT R2, R3, R2, R4, 0xfe, !PT ;  /* 0x0000000203027212 */ /* 0x000fe400078efe04 */
.L_x_13389:
[----:B------:R-:W-:Y:S05]  /*9f20*/  BSYNC B0 ;  /* 0x0000000000007941 */ /* 0x000fea0003800000 */
.L_x_13388:
[----:B------:R-:W0:Y:S01]  /*9f30*/  F2I.S64.TRUNC R2, R2 ;  /* 0x0000000200027311 */ /* 0x000e22000020d900 */
[----:B------:R-:W-:Y:S05]  /*9f40*/  BRA `(.L_x_13369) ;  /* 0x000002a000007947 */ /* 0x000fea0003800000 */
.L_x_13381:
        /* <DEDUP_REMOVED lines=14> */
.L_x_13395:
[----:B------:R-:W-:Y:S05]  /*a030*/  BSYNC B0 ;  /* 0x0000000000007941 */ /* 0x000fea0003800000 */
.L_x_13394:
[----:B------:R-:W0:Y:S01]  /*a040*/  F2I.S64.TRUNC R2, R2 ;  /* 0x0000000200027311 */ /* 0x000e22000020d900 */
[----:B------:R-:W-:Y:S05]  /*a050*/  BRA `(.L_x_13369) ;  /* 0x0000019000007947 */ /* 0x000fea0003800000 */
.L_x_13368:
        /* <DEDUP_REMOVED lines=21> */
.L_x_13393:
[----:B------:R0:W5:Y:S01]  /*a1b0*/  LDG.E.64 R2, [R4.64] ;  /* 0x0000002404027981 */ /* 0x000162000c1e1b00 */
[----:B------:R-:W-:Y:S05]  /*a1c0*/  BRA `(.L_x_13369) ;  /* 0x0000002000007947 */ /* 0x000fea0003800000 */
.L_x_13392:
[----:B------:R0:W5:Y:S01]  /*a1d0*/  LDG.E R2, [R4.64] ;  /* 0x0000002404027981 */ /* 0x000162000c1e1900 */
[----:B------:R-:W-:-:S03]  /*a1e0*/  IMAD.MOV.U32 R3, RZ, RZ, RZ ;  /* 0x000000ffff037224 */ /* 0x000fc600078e00ff */
.L_x_13369:
        /* <DEDUP_REMOVED lines=22> */
.L_x_13399:
[----:B------:R-:W-:Y:S01]  /*a350*/  STG.E.U8 [R16.64], R5 ;  /* 0x0000000510007986 */ /* 0x000fe2000c101124 */
[----:B------:R-:W-:Y:S05]  /*a360*/  EXIT ;  /* 0x000000000000794d */ /* 0x000fea0003800000 */
.L_x_13398:
        /* <DEDUP_REMOVED lines=8> */
.L_x_13402:
[----:B------:R-:W-:Y:S01]  /*a3f0*/  STG.E [R16.64], R5 ;  /* 0x0000000510007986 */ /* 0x000fe2000c101924 */
[----:B------:R-:W-:Y:S05]  /*a400*/  EXIT ;  /* 0x000000000000794d */ /* 0x000fea0003800000 */
.L_x_13401:
[----:B------:R-:W-:Y:S01]  /*a410*/  STG.E.U16 [R16.64], R5 ;  /* 0x0000000510007986 */ /* 0x000fe2000c101524 */
[----:B------:R-:W-:Y:S05]  /*a420*/  EXIT ;  /* 0x000000000000794d */ /* 0x000fea0003800000 */
.L_x_13397:
        /* <DEDUP_REMOVED lines=9> */
.L_x_13404:
[----:B------:R-:W0:Y:S02]  /*a4c0*/  I2F.S64 R0, R2 ;  /* 0x0000000200007312 */ /* 0x000e240000301400 */
[----:B0-----:R-:W-:-:S05]  /*a4d0*/  F2FP.PACK_AB R0, RZ, R0 ;  /* 0x00000000ff00723e */ /* 0x001fca00000000ff */
[----:B------:R-:W-:Y:S01]  /*a4e0*/  STG.E.U16 [R16.64], R0 ;  /* 0x0000000010007986 */ /* 0x000fe2000c101524 */
[----:B------:R-:W-:Y:S05]  /*a4f0*/  EXIT ;  /* 0x000000000000794d */ /* 0x000fea0003800000 */
.L_x_13403:
        /* <DEDUP_REMOVED lines=10> */
.L_x_13406:
[----:B------:R-:W0:Y:S02]  /*a5a0*/  I2F.S64 R2, R2 ;  /* 0x0000000200027312 */ /* 0x000e240000301400 */
[----:B0-----:R-:W-:-:S04]  /*a5b0*/  F2FP.PACK_AB R3, RZ, R2 ;  /* 0x00000002ff03723e */ /* 0x001fc800000000ff */
[----:B------:R-:W-:-:S05]  /*a5c0*/  PRMT R3, R3, 0x5410, RZ ;  /* 0x0000541003037816 */ /* 0x000fca00000000ff */
[----:B------:R-:W-:Y:S01]  /*a5d0*/  STG.E [R16.64], R3 ;  /* 0x0000000310007986 */ /* 0x000fe2000c101924 */
[----:B------:R-:W-:Y:S05]  /*a5e0*/  EXIT ;  /* 0x000000000000794d */ /* 0x000fea0003800000 */
.L_x_13405:
[----:B------:R-:W0:Y:S02]  /*a5f0*/  I2F.F64.S64 R2, R2 ;  /* 0x0000000200027312 */ /* 0x000e240000301c00 */
[----:B0-----:R-:W-:Y:S01]  /*a600*/  STG.E.64 [R16.64], R2 ;  /* 0x0000000210007986 */ /* 0x001fe2000c101b24 */
[----:B------:R-:W-:Y:S05]  /*a610*/  EXIT ;  /* 0x000000000000794d */ /* 0x000fea0003800000 */
.L_x_13396:
        /* <DEDUP_REMOVED lines=13> */
.L_x_13409:
[----:B------:R-:W0:Y:S01]  /*a6f0*/  I2F.F64.S64 R4, R2 ;  /* 0x0000000200047312 */ /* 0x000e220000301c00 */
[----:B------:R-:W-:-:S05]  /*a700*/  CS2R R6, SRZ ;  /* 0x0000000000067805 */ /* 0x000fca000001ff00 */
[----:B0-----:R-:W-:Y:S01]  /*a710*/  STG.E.128 [R16.64], R4 ;  /* 0x0000000410007986 */ /* 0x001fe2000c101d24 */
[----:B------:R-:W-:Y:S05]  /*a720*/  EXIT ;  /* 0x000000000000794d */ /* 0x000fea0003800000 */
.L_x_13408:
        /* <DEDUP_REMOVED lines=21> */
.L_x_13413:
[----:B------:R-:W-:Y:S05]  /*a880*/  BSYNC B0 ;  /* 0x0000000000007941 */ /* 0x000fea0003800000 */
.L_x_13412:
[----:B------:R-:W-:-:S05]  /*a890*/  LOP3.LUT R5, R0, R5, RZ, 0xfc, !PT ;  /* 0x0000000500057212 */ /* 0x000fca00078efcff */
[----:B------:R-:W-:Y:S01]  /*a8a0*/  STG.E.U8 [R16.64], R5 ;  /* 0x0000000510007986 */ /* 0x000fe2000c101124 */
[----:B------:R-:W-:Y:S05]  /*a8b0*/  EXIT ;  /* 0x000000000000794d */ /* 0x000fea0003800000 */
.L_x_13411:
        /* <DEDUP_REMOVED lines=13> */
.L_x_13415:
[----:B------:R-:W-:Y:S01]  /*a990*/  IMAD.MOV.U32 R0, RZ, RZ, 0x7f ;  /* 0x0000007fff007424 */ /* 0x000fe200078e00ff */
[----:B------:R-:W-:-:S04]  /*a9a0*/  ISETP.GT.U32.AND P0, PT, R4, 0x7f800000, PT ;  /* 0x7f8000000400780c */ /* 0x000fc80003f04070 */
[----:B------:R-:W-:-:S04]  /*a9b0*/  SEL R0, R0, 0x7c, P0 ;  /* 0x0000007c00007807 */ /* 0x000fc80000000000 */
.L_x_13416:
[----:B------:R-:W-:Y:S05]  /*a9c0*/  BSYNC B0 ;  /* 0x0000000000007941 */ /* 0x000fea0003800000 */
.L_x_13414:
[----:B------:R-:W-:-:S04]  /*a9d0*/  LOP3.LUT R2, R3, 0x80000000, RZ, 0xc0, !PT ;  /* 0x8000000003027812 */ /* 0x000fc800078ec0ff */
[----:B------:R-:W-:-:S04]  /*a9e0*/  SHF.R.U32.HI R3, RZ, 0x18, R2 ;  /* 0x00000018ff037819 */ /* 0x000fc80000011602 */
[----:B------:R-:W-:-:S05]  /*a9f0*/  LOP3.LUT R3, R0, R3, RZ, 0xfc, !PT ;  /* 0x0000000300037212 */ /* 0x000fca00078efcff */
[----:B------:R-:W-:Y:S01]  /*aa00*/  STG.E.U8 [R16.64], R3 ;  /* 0x0000000310007986 */ /* 0x000fe2000c101124 */
[----:B------:R-:W-:Y:S05]  /*aa10*/  EXIT ;  /* 0x000000000000794d */ /* 0x000fea0003800000 */
.L_x_13410:
[----:B------:R-:W0:Y:S02]  /*aa20*/  I2F.S64 R0, R2 ;  /* 0x0000000200007312 */ /* 0x000e240000301400 */
[----:B0-----:R-:W-:-:S05]  /*aa30*/  F2FP.BF16.PACK_AB R0, RZ, R0 ;  /* 0x00000000ff00723e */ /* 0x001fca00000010ff */
[----:B------:R-:W-:Y:S01]  /*aa40*/  STG.E.U16 [R16.64], R0 ;  /* 0x0000000010007986 */ /* 0x000fe2000c101524 */
[----:B------:R-:W-:Y:S05]  /*aa50*/  EXIT ;  /* 0x000000000000794d */ /* 0x000fea0003800000 */
.L_x_13407:
        /* <DEDUP_REMOVED lines=10> */
.L_x_13419:
        /* <DEDUP_REMOVED lines=17> */
.L_x_13422:
[----:B------:R-:W-:-:S04]  /*ac10*/  LOP3.LUT R2, R3, 0x80000000, RZ, 0xc0, !PT ;  /* 0x8000000003027812 */ /* 0x000fc800078ec0ff */
[----:B------:R-:W-:-:S04]  /*ac20*/  SHF.R.U32.HI R3, RZ, 0x18, R2 ;  /* 0x00000018ff037819 */ /* 0x000fc80000011602 */
[----:B------:R-:W-:-:S04]  /*ac30*/  LOP3.LUT R0, R0, R3, RZ, 0xfc, !PT ;  /* 0x0000000300007212 */ /* 0x000fc800078efcff */
[----:B------:R-:W-:Y:S02]  /*ac40*/  PRMT R8, R0, 0x7610, R8 ;  /* 0x0000761000087816 */ /* 0x000fe40000000008 */
.L_x_13421:
[----:B------:R-:W-:Y:S05]  /*ac50*/  BSYNC B0 ;  /* 0x0000000000007941 */ /* 0x000fea0003800000 */
.L_x_13420:
[----:B------:R-:W-:Y:S01]  /*ac60*/  STG.E.U8 [R16.64], R8 ;  /* 0x0000000810007986 */ /* 0x000fe2000c101124 */
[----:B------:R-:W-:Y:S05]  /*ac70*/  EXIT ;  /* 0x000000000000794d */ /* 0x000fea0003800000 */
.L_x_13418:
        /* <DEDUP_REMOVED lines=17> */
.L_x_13425:
[----:B------:R-:W-:-:S04]  /*ad90*/  LOP3.LUT R2, R3, 0x80000000, RZ, 0xc0, !PT ;  /* 0x8000000003027812 */ /* 0x000fc800078ec0ff */
[----:B------:R-:W-:-:S04]  /*ada0*/  SHF.R.U32.HI R3, RZ, 0x18, R2 ;  /* 0x00000018ff037819 */ /* 0x000fc80000011602 */
[----:B------:R-:W-:-:S04]  /*adb0*/  LOP3.LUT R0, R0, R3, RZ, 0xfc, !PT ;  /* 0x0000000300007212 */ /* 0x000fc800078efcff */
[----:B------:R-:W-:Y:S02]  /*adc0*/  PRMT R8, R0, 0x7610, R8 ;  /* 0x0000761000087816 */ /* 0x000fe40000000008 */
.L_x_13424:
[----:B------:R-:W-:Y:S05]  /*add0*/  BSYNC B0 ;  /* 0x0000000000007941 */ /* 0x000fea0003800000 */
.L_x_13423:
[----:B------:R-:W-:Y:S01]  /*ade0*/  STG.E.U8 [R16.64], R8 ;  /* 0x0000000810007986 */ /* 0x000fe2000c101124 */
[----:B------:R-:W-:Y:S05]  /*adf0*/  EXIT ;  /* 0x000000000000794d */ /* 0x000fea0003800000 */
.L_x_13417:
        /* <DEDUP_REMOVED lines=23> */
.L_x_13400:
        /* <DEDUP_REMOVED lines=20> */
.L_x_13427:
[----:B------:R-:W-:Y:S01]  /*b0b0*/  STG.E.64 [R16.64], R2 ;  /* 0x0000000210007986 */ /* 0x000fe2000c101b24 */
[----:B------:R-:W-:Y:S05]  /*b0c0*/  EXIT ;  /* 0x000000000000794d */ /* 0x000fea0003800000 */
.L_x_13426:
[----:B------:R-:W-:Y:S01]  /*b0d0*/  STG.E [R16.64], R5 ;  /* 0x0000000510007986 */ /* 0x000fe2000c101924 */
[----:B------:R-:W-:Y:S05]  /*b0e0*/  EXIT ;  /* 0x000000000000794d */ /* 0x000fea0003800000 */
.L_x_13428:
        /* <DEDUP_REMOVED lines=9> */
.L_x_19760:


//--------------------- .text._ZN2at6native27unrolled_elementwise_kernelINS0_13AUnaryFunctorIlllZZZNS0_18lshift_kernel_cudaERNS_18TensorIteratorBaseEENKUlvE_clEvENKUlvE2_clEvEUlllE_EESt5arrayIPcLm2EELi4E23TrivialOffsetCalculatorILi1EjESD_NS0_6memory12LoadWithCastILi1EEENSE_13StoreWithCastILi1EEEEEviT_T0_T2_T3_T4_T5_ --------------------------
	.section	.text._ZN2at6native27unrolled_elementwise_kernelINS0_13AUnaryFunctorIlllZZZNS0_18lshift_kernel_cudaERNS_18TensorIteratorBaseEENKUlvE_clEvENKUlvE2_clEvEUlllE_EESt5arrayIPcLm2EELi4E23TrivialOffsetCalculatorILi1EjESD_NS0_6memory12LoadWithCastILi1EEENSE_13StoreWithCastILi1EEEEEviT_T0_T2_T3_T4_T5_,"ax",@progbits
	.sectioninfo	@"SHI_REGISTERS=32"
	.align	128
        .global         _ZN2at6native27unrolled_elementwise_kernelINS0_13AUnaryFunctorIlllZZZNS0_18lshift_kernel_cudaERNS_18TensorIteratorBaseEENKUlvE_clEvENKUlvE2_clEvEUlllE_EESt5arrayIPcLm2EELi4E23TrivialOffsetCalculatorILi1EjESD_NS0_6memory12LoadWithCastILi1EEENSE_13StoreWithCastILi1EEEEEviT_T0_T2_T3_T4_T5_
        .type           _ZN2at6native27unrolled_elementwise_kernelINS0_13AUnaryFunctorIlllZZZNS0_18lshift_kernel_cudaERNS_18TensorIteratorBaseEENKUlvE_clEvENKUlvE2_clEvEUlllE_EESt5arrayIPcLm2EELi4E23TrivialOffsetCalculatorILi1EjESD_NS0_6memory12LoadWithCastILi1EEENSE_13StoreWithCastILi1EEEEEviT_T0_T2_T3_T4_T5_,@function
        .size           _ZN2at6native27unrolled_elementwise_kernelINS0_13AUnaryFunctorIlllZZZNS0_18lshift_kernel_cudaERNS_18TensorIteratorBaseEENKUlvE_clEvENKUlvE2_clEvEUlllE_EESt5arrayIPcLm2EELi4E23TrivialOffsetCalculatorILi1EjESD_NS0_6memory12LoadWithCastILi1EEENSE_13StoreWithCastILi1EEEEEviT_T0_T2_T3_T4_T5_,(.L_x_19761 - _ZN2at6native27unrolled_elementwise_kernelINS0_13AUnaryFunctorIlllZZZNS0_18lshift_kernel_cudaERNS_18TensorIteratorBaseEENKUlvE_clEvENKUlvE2_clEvEUlllE_EESt5arrayIPcLm2EELi4E23TrivialOffsetCalculatorILi1EjESD_NS0_6memory12LoadWithCastILi1EEENSE_13StoreWithCastILi1EEEEEviT_T0_T2_T3_T4_T5_)
        .other          _ZN2at6native27unrolled_elementwise_kernelINS0_13AUnaryFunctorIlllZZZNS0_18lshift_kernel_cudaERNS_18TensorIteratorBaseEENKUlvE_clEvENKUlvE2_clEvEUlllE_EESt5arrayIPcLm2EELi4E23TrivialOffsetCalculatorILi1EjESD_NS0_6memory12LoadWithCastILi1EEENSE_13StoreWithCastILi1EEEEEviT_T0_T2_T3_T4_T5_,@"STO_CUDA_ENTRY STV_DEFAULT"
_ZN2at6native27unrolled_elementwise_kernelINS0_13AUnaryFunctorIlllZZZNS0_18lshift_kernel_cudaERNS_18TensorIteratorBaseEENKUlvE_clEvENKUlvE2_clEvEUlllE_EESt5arrayIPcLm2EELi4E23TrivialOffsetCalculatorILi1EjESD_NS0_6memory12LoadWithCastILi1EEENSE_13StoreWithCastILi1EEEEEviT_T0_T2_T3_T4_T5_:
.text._ZN2at6native27unrolled_elementwise_kernelINS0_13AUnaryFunctorIlllZZZNS0_18lshift_kernel_cudaERNS_18TensorIteratorBaseEENKUlvE_clEvENKUlvE2_clEvEUlllE_EESt5arrayIPcLm2EELi4E23TrivialOffsetCalculatorILi1EjESD_NS0_6memory12LoadWithCastILi1EEENSE_13StoreWithCastILi1EEEEEviT_T0_T2_T3_T4_T5_:
        /* <DEDUP_REMOVED lines=30> */
.L_x_13434:
[----:B------:R0:W5:Y:S01]  /*01e0*/  LDG.E.U8 R18, [R2.64] ;  /* 0x0000002402127981 */ /* 0x000162000c1e1100 */
[----:B------:R-:W-:Y:S01]  /*01f0*/  IMAD.MOV.U32 R19, RZ, RZ, RZ ;  /* 0x000000ffff137224 */ /* 0x000fe200078e00ff */
[----:B------:R-:W-:Y:S05]  /*0200*/  BRA `(.L_x_13436) ;  /* 0x00000d6000007947 */ /* 0x000fea0003800000 */
.L_x_13433:
        /* <DEDUP_REMOVED lines=8> */
.L_x_13438:
[----:B------:R-:W2:Y:S02]  /*0290*/  LDG.E R18, [R2.64] ;  /* 0x0000002402127981 */ /* 0x000ea4000c1e1900 */
[----:B--2---:R-:W-:Y:S01]  /*02a0*/  SHF.R.S32.HI R19, RZ, 0x1f, R18 ;  /* 0x0000001fff137819 */ /* 0x004fe20000011412 */
[----:B------:R-:W-:Y:S05]  /*02b0*/  BRA `(.L_x_13436) ;  /* 0x00000cb000007947 */ /* 0x000fea0003800000 */
.L_x_13437:
[----:B------:R-:W2:Y:S02]  /*02c0*/  LDG.E.S16 R18, [R2.64] ;  /* 0x0000002402127981 */ /* 0x000ea4000c1e1700 */
[----:B--2---:R-:W-:Y:S01]  /*02d0*/  SHF.R.S32.HI R19, RZ, 0x1f, R18 ;  /* 0x0000001fff137819 */ /* 0x004fe20000011412 */
[----:B------:R-:W-:Y:S05]  /*02e0*/  BRA `(.L_x_13436) ;  /* 0x00000c8000007947 */ /* 0x000fea0003800000 */
.L_x_13432:
        /* <DEDUP_REMOVED lines=9> */
.L_x_13440:
[----:B------:R-:W2:Y:S02]  /*0380*/  LDG.E.U16 R2, [R2.64] ;  /* 0x0000002402027981 */ /* 0x000ea4000c1e1500 */
[----:B--2---:R-:W-:-:S06]  /*0390*/  HADD2.F32 R18, -RZ, R2.H0_H0 ;  /* 0x20000002ff127230 */ /* 0x004fcc0000004100 */
[----:B------:R-:W0:Y:S01]  /*03a0*/  F2I.S64.TRUNC R18, R18 ;  /* 0x0000001200127311 */ /* 0x000e22000020d900 */
[----:B------:R-:W-:Y:S05]  /*03b0*/  BRA `(.L_x_13436) ;  /* 0x00000bb000007947 */ /* 0x000fea0003800000 */
.L_x_13439:
        /* <DEDUP_REMOVED lines=9> */
.L_x_13442:
[----:B------:R-:W2:Y:S02]  /*0450*/  LDG.E.U16 R2, [R2.64] ;  /* 0x0000002402027981 */ /* 0x000ea4000c1e1500 */
[----:B--2---:R-:W-:-:S06]  /*0460*/  HADD2.F32 R18, -RZ, R2.H0_H0 ;  /* 0x20000002ff127230 */ /* 0x004fcc0000004100 */
[----:B------:R-:W0:Y:S01]  /*0470*/  F2I.S64.TRUNC R18, R18 ;  /* 0x0000001200127311 */ /* 0x000e22000020d900 */
[----:B------:R-:W-:Y:S05]  /*0480*/  BRA `(.L_x_13436) ;  /* 0x00000ae000007947 */ /* 0x000fea0003800000 */
.L_x_13441:
[----:B------:R-:W2:Y:S02]  /*0490*/  LDG.E.64 R2, [R2.64] ;  /* 0x0000002402027981 */ /* 0x000ea4000c1e1b00 */
[----:B--2---:R0:W1:Y:S01]  /*04a0*/  F2I.S64.F64.TRUNC R18, R2 ;  /* 0x0000000200127311 */ /* 0x004062000030d900 */
[----:B------:R-:W-:Y:S05]  /*04b0*/  BRA `(.L_x_13436) ;  /* 0x00000ab000007947 */ /* 0x000fea0003800000 */
.L_x_13431:
        /* <DEDUP_REMOVED lines=13> */
.L_x_13445:
[----:B------:R-:W2:Y:S02]  /*0590*/  LDG.E.64 R2, [R2.64] ;  /* 0x0000002402027981 */ /* 0x000ea4000c1e1b00 */
[----:B--2---:R0:W1:Y:S01]  /*05a0*/  F2I.S64.F64.TRUNC R18, R2 ;  /* 0x0000000200127311 */ /* 0x004062000030d900 */
[----:B------:R-:W-:Y:S05]  /*05b0*/  BRA `(.L_x_13436) ;  /* 0x000009b000007947 */ /* 0x000fea0003800000 */
.L_x_13444:
        /* <DEDUP_REMOVED lines=27> */
.L_x_13447:
        /* <DEDUP_REMOVED lines=15> */
.L_x_13446:
[----:B------:R-:W2:Y:S02]  /*0860*/  LDG.E.U16 R18, [R2.64] ;  /* 0x0000002402127981 */ /* 0x000ea4000c1e1500 */
[----:B--2---:R-:W-:-:S06]  /*0870*/  PRMT R18, RZ, 0x5410, R18 ;  /* 0x00005410ff127816 */ /* 0x004fcc0000000012 */
[----:B------:R-:W0:Y:S01]  /*0880*/  F2I.S64.TRUNC R18, R18 ;  /* 0x0000001200127311 */ /* 0x000e22000020d900 */
[----:B------:R-:W-:Y:S05]  /*0890*/  BRA `(.L_x_13436) ;  /* 0x000006d000007947 */ /* 0x000fea0003800000 */
.L_x_13443:
        /* <DEDUP_REMOVED lines=11> */
.L_x_13450:
        /* <DEDUP_REMOVED lines=21> */
.L_x_13454:
[----:B------:R-:W-:Y:S05]  /*0aa0*/  BSYNC B1 ;  /* 0x0000000000017941 */ /* 0x000fea0003800000 */
.L_x_13453:
[----:B------:R-:W-:Y:S01]  /*0ab0*/  IMAD.SHL.U32 R2, R2, 0x100000, RZ ;  /* 0x0010000002027824 */ /* 0x000fe200078e00ff */
[----:B------:R-:W-:-:S04]  /*0ac0*/  LEA R3, R0, 0x3b800000, 0x17 ;  /* 0x3b80000000037811 */ /* 0x000fc800078eb8ff */
[----:B------:R-:W-:Y:S02]  /*0ad0*/  LOP3.LUT R18, R3, R2, R18, 0xfe, !PT ;  /* 0x0000000203127212 */ /* 0x000fe400078efe12 */
.L_x_13452:
[----:B------:R-:W-:Y:S05]  /*0ae0*/  BSYNC B0 ;  /* 0x0000000000007941 */ /* 0x000fea0003800000 */
.L_x_13451:
[----:B------:R-:W0:Y:S01]  /*0af0*/  F2I.S64.TRUNC R18, R18 ;  /* 0x0000001200127311 */ /* 0x000e22000020d900 */
[----:B------:R-:W-:Y:S05]  /*0b00*/  BRA `(.L_x_13436) ;  /* 0x0000046000007947 */ /* 0x000fea0003800000 */
.L_x_13449:
        /* <DEDUP_REMOVED lines=21> */
.L_x_13458:
[----:B------:R-:W-:Y:S05]  /*0c60*/  BSYNC B1 ;  /* 0x0000000000017941 */ /* 0x000fea0003800000 */
.L_x_13457:
[----:B------:R-:W-:Y:S01]  /*0c70*/  IMAD.SHL.U32 R2, R2, 0x200000, RZ ;  /* 0x0020000002027824 */ /* 0x000fe200078e00ff */
[----:B------:R-:W-:-:S04]  /*0c80*/  LEA R3, R0, 0x37800000, 0x17 ;  /* 0x3780000000037811 */ /* 0x000fc800078eb8ff */
[----:B------:R-:W-:Y:S02]  /*0c90*/  LOP3.LUT R18, R3, R2, R18, 0xfe, !PT ;  /* 0x0000000203127212 */ /* 0x000fe400078efe12 */
.L_x_13456:
[----:B------:R-:W-:Y:S05]  /*0ca0*/  BSYNC B0 ;  /* 0x0000000000007941 */ /* 0x000fea0003800000 */
.L_x_13455:
[----:B------:R-:W0:Y:S01]  /*0cb0*/  F2I.S64.TRUNC R18, R18 ;  /* 0x0000001200127311 */ /* 0x000e22000020d900 */
[----:B------:R-:W-:Y:S05]  /*0cc0*/  BRA `(.L_x_13436) ;  /* 0x000002a000007947 */ /* 0x000fea0003800000 */
.L_x_13448:
        /* <DEDUP_REMOVED lines=14> */
.L_x_13462:
[----:B------:R-:W-:Y:S05]  /*0db0*/  BSYNC B0 ;  /* 0x0000000000007941 */ /* 0x000fea0003800000 */
.L_x_13461:
[----:B------:R-:W0:Y:S01]  /*0dc0*/  F2I.S64.TRUNC R18, R18 ;  /* 0x0000001200127311 */ /* 0x000e22000020d900 */
[----:B------:R-:W-:Y:S05]  /*0dd0*/  BRA `(.L_x_13436) ;  /* 0x0000019000007947 */ /* 0x000fea0003800000 */
.L_x_13435:
        /* <DEDUP_REMOVED lines=21> */
.L_x_13460:
[----:B------:R0:W5:Y:S01]  /*0f30*/  LDG.E.64 R18, [R2.64] ;  /* 0x0000002402127981 */ /* 0x000162000c1e1b00 */
[----:B------:R-:W-:Y:S05]  /*0f40*/  BRA `(.L_x_13436) ;  /* 0x0000002000007947 */ /* 0x000fea0003800000 */
.L_x_13459:
[----:B------:R0:W5:Y:S01]  /*0f50*/  LDG.E R18, [R2.64] ;  /* 0x0000002402127981 */ /* 0x000162000c1e1900 */
[----:B------:R-:W-:-:S03]  /*0f60*/  IMAD.MOV.U32 R19, RZ, RZ, RZ ;  /* 0x000000ffff137224 */ /* 0x000fc600078e00ff */
.L_x_13436:
[----:B------:R-:W2:Y:S02]  /*0f70*/  S2R R26, SR_TID.X ;  /* 0x00000000001a7919 */ /* 0x000ea40000002100 */
[----:B--2---:R-:W-:Y:S02]  /*0f80*/  IADD3 R26, R26, 0x80, RZ ;  /* 0x000000801a1a7810 */ /* 0x004fe40007ffe0ff */
.L_x_13430:
[----:B-1----:R-:W-:Y:S05]  /*0f90*/  BSYNC B6 ;  /* 0x0000000000067941 */ /* 0x002fea0003800000 */
.L_x_13429:
        /* <DEDUP_REMOVED lines=22> */
.L_x_13468:
[----:B------:R0:W5:Y:S01]  /*1100*/  LDG.E.U8 R22, [R2.64] ;  /* 0x0000002402167981 */ /* 0x000162000c1e1100 */
[----:B------:R-:W-:Y:S01]  /*1110*/  IMAD.MOV.U32 R23, RZ, RZ, RZ ;  /* 0x000000ffff177224 */ /* 0x000fe200078e00ff */
[----:B------:R-:W-:Y:S05]  /*1120*/  BRA `(.L_x_13470) ;  /* 0x00000d5000007947 */ /* 0x000fea0003800000 */
.L_x_13467:
        /* <DEDUP_REMOVED lines=8> */
.L_x_13472:
[----:B------:R-:W2:Y:S02]  /*11b0*/  LDG.E R22, [R2.64] ;  /* 0x0000002402167981 */ /* 0x000ea4000c1e1900 */
[----:B--2---:R-:W-:Y:S01]  /*11c0*/  SHF.R.S32.HI R23, RZ, 0x1f, R22 ;  /* 0x0000001fff177819 */ /* 0x004fe20000011416 */
[----:B------:R-:W-:Y:S05]  /*11d0*/  BRA `(.L_x_13470) ;  /* 0x00000ca000007947 */ /* 0x000fea0003800000 */
.L_x_13471:
[----:B------:R-:W2:Y:S02]  /*11e0*/  LDG.E.S16 R22, [R2.64] ;  /* 0x0000002402167981 */ /* 0x000ea4000c1e1700 */
[----:B--2---:R-:W-:Y:S01]  /*11f0*/  SHF.R.S32.HI R23, RZ, 0x1f, R22 ;  /* 0x0000001fff177819 */ /* 0x004fe20000011416 */
[----:B------:R-:W-:Y:S05]  /*1200*/  BRA `(.L_x_13470) ;  /* 0x00000c7000007947 */ /* 0x000fea0003800000 */
.L_x_13466:
        /* <DEDUP_REMOVED lines=9> */
.L_x_13474:
[----:B------:R-:W2:Y:S02]  /*12a0*/  LDG.E.U16 R2, [R2.64] ;  /* 0x0000002402027981 */ /* 0x000ea4000c1e1500 */
[----:B--2---:R-:W-:-:S06]  /*12b0*/  HADD2.F32 R22, -RZ, R2.H0_H0 ;  /* 0x20000002ff167230 */ /* 0x004fcc0000004100 */
[----:B------:R-:W0:Y:S01]  /*12c0*/  F2I.S64.TRUNC R22, R22 ;  /* 0x0000001600167311 */ /* 0x000e22000020d900 */
[----:B------:R-:W-:Y:S05]  /*12d0*/  BRA `(.L_x_13470) ;  /* 0x00000ba000007947 */ /* 0x000fea0003800000 */
.L_x_13473:
        /* <DEDUP_REMOVED lines=9> */
.L_x_13476:
[----:B------:R-:W2:Y:S02]  /*1370*/  LDG.E.U16 R2, [R2.64] ;  /* 0x0000002402027981 */ /* 0x000ea4000c1e1500 */
[----:B--2---:R-:W-:-:S06]  /*1380*/  HADD2.F32 R22, -RZ, R2.H0_H0 ;  /* 0x20000002ff167230 */ /* 0x004fcc0000004100 */
[----:B------:R-:W0:Y:S01]  /*1390*/  F2I.S64.TRUNC R22, R22 ;  /* 0x0000001600167311 */ /* 0x000e22000020d900 */
[----:B------:R-:W-:Y:S05]  /*13a0*/  BRA `(.L_x_13470) ;  /* 0x00000ad000007947 */ /* 0x000fea0003800000 */
.L_x_13475:
[----:B------:R-:W2:Y:S02]  /*13b0*/  LDG.E.64 R2, [R2.64] ;  /* 0x0000002402027981 */ /* 0x000ea4000c1e1b00 */
[----:B--2---:R0:W1:Y:S01]  /*13c0*/  F2I.S64.F64.TRUNC R22, R2 ;  /* 0x0000000200167311 */ /* 0x004062000030d900 */
[----:B------:R-:W-:Y:S05]  /*13d0*/  BRA `(.L_x_13470) ;  /* 0x00000aa000007947 */ /* 0x000fea0003800000 */
.L_x_13465:
        /* <DEDUP_REMOVED lines=13> */
.L_x_13479:
[----:B------:R-:W2:Y:S02]  /*14b0*/  LDG.E.64 R2, [R2.64] ;  /* 0x0000002402027981 */ /* 0x000ea4000c1e1b00 */
[----:B--2---:R0:W1:Y:S01]  /*14c0*/  F2I.S64.F64.TRUNC R22, R2 ;  /* 0x0000000200167311 */ /* 0x004062000030d900 */
[----:B------:R-:W-:Y:S05]  /*14d0*/  BRA `(.L_x_13470) ;  /* 0x000009a000007947 */ /* 0x000fea0003800000 */
.L_x_13478:
        /* <DEDUP_REMOVED lines=27> */
.L_x_13481:
        /* <DEDUP_REMOVED lines=14> */
.L_x_13480:
[----:B------:R-:W2:Y:S02]  /*1770*/  LDG.E.U16 R22, [R2.64] ;  /* 0x0000002402167981 */ /* 0x000ea4000c1e1500 */
[----:B--2---:R-:W-:-:S06]  /*1780*/  PRMT R22, RZ, 0x5410, R22 ;  /* 0x00005410ff167816 */ /* 0x004fcc0000000016 */
[----:B------:R-:W0:Y:S01]  /*1790*/  F2I.S64.TRUNC R22, R22 ;  /* 0x0000001600167311 */ /* 0x000e22000020d900 */
[----:B------:R-:W-:Y:S05]  /*17a0*/  BRA `(.L_x_13470) ;  /* 0x000006d000007947 */ /* 0x000fea0003800000 */
.L_x_13477:
        /* <DEDUP_REMOVED lines=11> */
.L_x_13484:
        /* <DEDUP_REMOVED lines=21> */
.L_x_13488:
[----:B------:R-:W-:Y:S05]  /*19b0*/  BSYNC B1 ;  /* 0x0000000000017941 */ /* 0x000fea0003800000 */
.L_x_13487:
[----:B------:R-:W-:Y:S01]  /*19c0*/  IMAD.SHL.U32 R2, R2, 0x100000, RZ ;  /* 0x0010000002027824 */ /* 0x000fe200078e00ff */
[----:B------:R-:W-:-:S04]  /*19d0*/  LEA R3, R0, 0x3b800000, 0x17 ;  /* 0x3b80000000037811 */ /* 0x000fc800078eb8ff */
[----:B------:R-:W-:Y:S02]  /*19e0*/  LOP3.LUT R22, R3, R2, R22, 0xfe, !PT ;  /* 0x0000000203167212 */ /* 0x000fe400078efe16 */
.L_x_13486:
[----:B------:R-:W-:Y:S05]  /*19f0*/  BSYNC B0 ;  /* 0x0000000000007941 */ /* 0x000fea0003800000 */
.L_x_13485:
[----:B------:R-:W0:Y:S01]  /*1a00*/  F2I.S64.TRUNC R22, R22 ;  /* 0x0000001600167311 */ /* 0x000e22000020d900 */
[----:B------:R-:W-:Y:S05]  /*1a10*/  BRA `(.L_x_13470) ;  /* 0x0000046000007947 */ /* 0x000fea0003800000 */
.L_x_13483:
        /* <DEDUP_REMOVED lines=21> */
.L_x_13492:
[----:B------:R-:W-:Y:S05]  /*1b70*/  BSYNC B1 ;  /* 0x0000000000017941 */ /* 0x000fea0003800000 */
.L_x_13491:
[----:B------:R-:W-:Y:S01]  /*1b80*/  IMAD.SHL.U32 R2, R2, 0x200000, RZ ;  /* 0x0020000002027824 */ /* 0x000fe200078e00ff */
[----:B------:R-:W-:-:S04]  /*1b90*/  LEA R3, R0, 0x37800000, 0x17 ;  /* 0x3780000000037811 */ /* 0x000fc800078eb8ff */
[----:B------:R-:W-:Y:S02]  /*1ba0*/  LOP3.LUT R22, R3, R2, R22, 0xfe, !PT ;  /* 0x0000000203167212 */ /* 0x000fe400078efe16 */
.L_x_13490:
[----:B------:R-:W-:Y:S05]  /*1bb0*/  BSYNC B0 ;  /* 0x0000000000007941 */ /* 0x000fea0003800000 */
.L_x_13489:
[----:B------:R-:W0:Y:S01]  /*1bc0*/  F2I.S64.TRUNC R22, R22 ;  /* 0x0000001600167311 */ /* 0x000e22000020d900 */
[----:B------:R-:W-:Y:S05]  /*1bd0*/  BRA `(.L_x_13470) ;  /* 0x000002a000007947 */ /* 0x000fea0003800000 */
.L_x_13482:
        /* <DEDUP_REMOVED lines=14> */
.L_x_13496:
[----:B------:R-:W-:Y:S05]  /*1cc0*/  BSYNC B0 ;  /* 0x0000000000007941 */ /* 0x000fea0003800000 */
.L_x_13495:
[----:B------:R-:W0:Y:S01]  /*1cd0*/  F2I.S64.TRUNC R22, R22 ;  /* 0x0000001600167311 */ /* 0x000e22000020d900 */
[----:B------:R-:W-:Y:S05]  /*1ce0*/  BRA `(.L_x_13470) ;  /* 0x0000019000007947 */ /* 0x000fea0003800000 */
.L_x_13469:
        /* <DEDUP_REMOVED lines=21> */
.L_x_13494:
[----:B------:R0:W5:Y:S01]  /*1e40*/  LDG.E.64 R22, [R2.64] ;  /* 0x0000002402167981 */ /* 0x000162000c1e1b00 */
[----:B------:R-:W-:Y:S05]  /*1e50*/  BRA `(.L_x_13470) ;  /* 0x0000002000007947 */ /* 0x000fea0003800000 */
.L_x_13493:
[----:B------:R0:W5:Y:S01]  /*1e60*/  LDG.E R22, [R2.64] ;  /* 0x0000002402167981 */ /* 0x000162000c1e1900 */
[----:B------:R-:W-:-:S03]  /*1e70*/  IMAD.MOV.U32 R23, RZ, RZ, RZ ;  /* 0x000000ffff177224 */ /* 0x000fc600078e00ff */
.L_x_13470:
[----:B------:R-:W-:-:S04]  /*1e80*/  IADD3 R26, R26, 0x80, RZ ;  /* 0x000000801a1a7810 */ /* 0x000fc80007ffe0ff */
.L_x_13464:
[----:B------:R-:W-:Y:S05]  /*1e90*/  BSYNC B6 ;  /* 0x0000000000067941 */ /* 0x000fea0003800000 */
.L_x_13463:
        /* <DEDUP_REMOVED lines=24> */
.L_x_13502:
[----:B------:R0:W5:Y:S01]  /*2020*/  LDG.E.U8 R16, [R2.64] ;  /* 0x0000002402107981 */ /* 0x000162000c1e1100 */
[----:B------:R-:W-:Y:S01]  /*2030*/  IMAD.MOV.U32 R17, RZ, RZ, RZ ;  /* 0x000000ffff117224 */ /* 0x000fe200078e00ff */
[----:B------:R-:W-:Y:S05]  /*2040*/  BRA `(.L_x_13504) ;  /* 0x00000d5000007947 */ /* 0x000fea0003800000 */
.L_x_13501:
        /* <DEDUP_REMOVED lines=8> */
.L_x_13506:
[----:B------:R-:W2:Y:S02]  /*20d0*/  LDG.E R16, [R2.64] ;  /* 0x0000002402107981 */ /* 0x000ea4000c1e1900 */
[----:B--2---:R-:W-:Y:S01]  /*20e0*/  SHF.R.S32.HI R17, RZ, 0x1f, R16 ;  /* 0x0000001fff117819 */ /* 0x004fe20000011410 */
[----:B------:R-:W-:Y:S05]  /*20f0*/  BRA `(.L_x_13504) ;  /* 0x00000ca000007947 */ /* 0x000fea0003800000 */
.L_x_13505:
[----:B------:R-:W2:Y:S02]  /*2100*/  LDG.E.S16 R16, [R2.64] ;  /* 0x0000002402107981 */ /* 0x000ea4000c1e1700 */
[----:B--2---:R-:W-:Y:S01]  /*2110*/  SHF.R.S32.HI R17, RZ, 0x1f, R16 ;  /* 0x0000001fff117819 */ /* 0x004fe20000011410 */
[----:B------:R-:W-:Y:S05]  /*2120*/  BRA `(.L_x_13504) ;  /* 0x00000c7000007947 */ /* 0x000fea0003800000 */
.L_x_13500:
        /* <DEDUP_REMOVED lines=9> */
.L_x_13508:
[----:B------:R-:W2:Y:S02]  /*21c0*/  LDG.E.U16 R2, [R2.64] ;  /* 0x0000002402027981 */ /* 0x000ea4000c1e1500 */
[----:B--2---:R-:W-:-:S06]  /*21d0*/  HADD2.F32 R16, -RZ, R2.H0_H0 ;  /* 0x20000002ff107230 */ /* 0x004fcc0000004100 */
[----:B------:R-:W0:Y:S01]  /*21e0*/  F2I.S64.TRUNC R16, R16 ;  /* 0x0000001000107311 */ /* 0x000e22000020d900 */
[----:B------:R-:W-:Y:S05]  /*21f0*/  BRA `(.L_x_13504) ;  /* 0x00000ba000007947 */ /* 0x000fea0003800000 */
.L_x_13507:
        /* <DEDUP_REMOVED lines=9> */
.L_x_13510:
[----:B------:R-:W2:Y:S02]  /*2290*/  LDG.E.U16 R2, [R2.64] ;  /* 0x0000002402027981 */ /* 0x000ea4000c1e1500 */
[----:B--2---:R-:W-:-:S06]  /*22a0*/  HADD2.F32 R16, -RZ, R2.H0_H0 ;  /* 0x20000002ff107230 */ /* 0x004fcc0000004100 */
[----:B------:R-:W0:Y:S01]  /*22b0*/  F2I.S64.TRUNC R16, R16 ;  /* 0x0000001000107311 */ /* 0x000e22000020d900 */
[----:B------:R-:W-:Y:S05]  /*22c0*/  BRA `(.L_x_13504) ;  /* 0x00000ad000007947 */ /* 0x000fea0003800000 */
.L_x_13509:
[----:B------:R-:W2:Y:S02]  /*22d0*/  LDG.E.64 R2, [R2.64] ;  /* 0x0000002402027981 */ /* 0x000ea4000c1e1b00 */
[----:B--2---:R0:W2:Y:S01]  /*22e0*/  F2I.S64.F64.TRUNC R16, R2 ;  /* 0x0000000200107311 */ /* 0x0040a2000030d900 */
[----:B------:R-:W-:Y:S05]  /*22f0*/  BRA `(.L_x_13504) ;  /* 0x00000aa000007947 */ /* 0x000fea0003800000 */
.L_x_13499:
        /* <DEDUP_REMOVED lines=13> */
.L_x_13513:
[----:B------:R-:W2:Y:S02]  /*23d0*/  LDG.E.64 R2, [R2.64] ;  /* 0x0000002402027981 */ /* 0x000ea4000c1e1b00 */
[----:B--2---:R0:W2:Y:S01]  /*23e0*/  F2I.S64.F64.TRUNC R16, R2 ;  /* 0x0000000200107311 */ /* 0x0040a2000030d900 */
[----:B------:R-:W-:Y:S05]  /*23f0*/  BRA `(.L_x_13504) ;  /* 0x000009a000007947 */ /* 0x000fea0003800000 */
.L_x_13512:
        /* <DEDUP_REMOVED lines=27> */
.L_x_13515:
        /* <DEDUP_REMOVED lines=14> */
.L_x_13514:
[----:B------:R-:W2:Y:S02]  /*2690*/  LDG.E.U16 R16, [R2.64] ;  /* 0x0000002402107981 */ /* 0x000ea4000c1e1500 */
[----:B--2---:R-:W-:-:S06]  /*26a0*/  PRMT R16, RZ, 0x5410, R16 ;  /* 0x00005410ff107816 */ /* 0x004fcc0000000010 */
[----:B------:R-:W0:Y:S01]  /*26b0*/  F2I.S64.TRUNC R16, R16 ;  /* 0x0000001000107311 */ /* 0x000e22000020d900 */
[----:B------:R-:W-:Y:S05]  /*26c0*/  BRA `(.L_x_13504) ;  /* 0x000006d000007947 */ /* 0x000fea0003800000 */
.L_x_13511:
        /* <DEDUP_REMOVED lines=11> */
.L_x_13518:
        /* <DEDUP_REMOVED lines=21> */
.L_x_13522:
[----:B------:R-:W-:Y:S05]  /*28d0*/  BSYNC B1 ;  /* 0x0000000000017941 */ /* 0x000fea0003800000 */
.L_x_13521:
[----:B------:R-:W-:Y:S01]  /*28e0*/  IMAD.SHL.U32 R2, R2, 0x100000, RZ ;  /* 0x0010000002027824 */ /* 0x000fe200078e00ff */
[----:B------:R-:W-:-:S04]  /*28f0*/  LEA R3, R0, 0x3b800000, 0x17 ;  /* 0x3b80000000037811 */ /* 0x000fc800078eb8ff */
[----:B------:R-:W-:Y:S02]  /*2900*/  LOP3.LUT R16, R3, R2, R16, 0xfe, !PT ;  /* 0x0000000203107212 */ /* 0x000fe400078efe10 */
.L_x_13520:
[----:B------:R-:W-:Y:S05]  /*2910*/  BSYNC B0 ;  /* 0x0000000000007941 */ /* 0x000fea0003800000 */
.L_x_13519:
[----:B------:R-:W0:Y:S01]  /*2920*/  F2I.S64.TRUNC R16, R16 ;  /* 0x0000001000107311 */ /* 0x000e22000020d900 */
[----:B------:R-:W-:Y:S05]  /*2930*/  BRA `(.L_x_13504) ;  /* 0x0000046000007947 */ /* 0x000fea0003800000 */
.L_x_13517:
        /* <DEDUP_REMOVED lines=21> */
.L_x_13526:
[----:B------:R-:W-:Y:S05]  /*2a90*/  BSYNC B1 ;  /* 0x0000000000017941 */ /* 0x000fea0003800000 */
.L_x_13525:
[----:B------:R-:W-:Y:S01]  /*2aa0*/  IMAD.SHL.U32 R2, R2, 0x200000, RZ ;  /* 0x0020000002027824 */ /* 0x000fe200078e00ff */
[----:B------:R-:W-:-:S04]  /*2ab0*/  LEA R3, R0, 0x37800000, 0x17 ;  /* 0x3780000000037811 */ /* 0x000fc800078eb8ff */
[----:B------:R-:W-:Y:S02]  /*2ac0*/  LOP3.LUT R16, R3, R2, R16, 0xfe, !PT ;  /* 0x0000000203107212 */ /* 0x000fe400078efe10 */
.L_x_13524:
[----:B------:R-:W-:Y:S05]  /*2ad0*/  BSYNC B0 ;  /* 0x0000000000007941 */ /* 0x000fea0003800000 */
.L_x_13523:
[----:B------:R-:W0:Y:S01]  /*2ae0*/  F2I.S64.TRUNC R16, R16 ;  /* 0x0000001000107311 */ /* 0x000e22000020d900 */
[----:B------:R-:W-:Y:S05]  /*2af0*/  BRA `(.L_x_13504) ;  /* 0x000002a000007947 */ /* 0x000fea0003800000 */
.L_x_13516:
        /* <DEDUP_REMOVED lines=14> */
.L_x_13530:
[----:B------:R-:W-:Y:S05]  /*2be0*/  BSYNC B0 ;  /* 0x0000000000007941 */ /* 0x000fea0003800000 */
.L_x_13529:
[----:B------:R-:W0:Y:S01]  /*2bf0*/  F2I.S64.TRUNC R16, R16 ;  /* 0x0000001000107311 */ /* 0x000e22000020d900 */
[----:B------:R-:W-:Y:S05]  /*2c00*/  BRA `(.L_x_13504) ;  /* 0x0000019000007947 */ /* 0x000fea0003800000 */
.L_x_13503:
        /* <DEDUP_REMOVED lines=21> */
.L_x_13528:
[----:B------:R0:W5:Y:S01]  /*2d60*/  LDG.E.64 R16, [R2.64] ;  /* 0x0000002402107981 */ /* 0x000162000c1e1b00 */
[----:B------:R-:W-:Y:S05]  /*2d70*/  BRA `(.L_x_13504) ;  /* 0x0000002000007947 */ /* 0x000fea0003800000 */
.L_x_13527:
[----:B------:R0:W5:Y:S01]  /*2d80*/  LDG.E R16, [R2.64] ;  /* 0x0000002402107981 */ /* 0x000162000c1e1900 */
[----:B------:R-:W-:-:S03]  /*2d90*/  IMAD.MOV.U32 R17, RZ, RZ, RZ ;  /* 0x000000ffff117224 */ /* 0x000fc600078e00ff */
.L_x_13504:
[----:B------:R-:W-:-:S04]  /*2da0*/  IADD3 R26, R26, 0x80, RZ ;  /* 0x000000801a1a7810 */ /* 0x000fc80007ffe0ff */
.L_x_13498:
[----:B------:R-:W-:Y:S05]  /*2db0*/  BSYNC B6 ;  /* 0x0000000000067941 */ /* 0x000fea0003800000 */
.L_x_13497:
        /* <DEDUP_REMOVED lines=21> */
.L_x_13536:
[----:B------:R0:W5:Y:S01]  /*2f10*/  LDG.E.U8 R24, [R2.64] ;  /* 0x0000002402187981 */ /* 0x000162000c1e1100 */
[----:B------:R-:W-:Y:S01]  /*2f20*/  IMAD.MOV.U32 R25, RZ, RZ, RZ ;  /* 0x000000ffff197224 */ /* 0x000fe200078e00ff */
[----:B------:R-:W-:Y:S05]  /*2f30*/  BRA `(.L_x_13532) ;  /* 0x00000d4000007947 */ /* 0x000fea0003800000 */
.L_x_13535:
        /* <DEDUP_REMOVED lines=8> */
.L_x_13539:
[----:B------:R-:W3:Y:S02]  /*2fc0*/  LDG.E R24, [R2.64] ;  /* 0x0000002402187981 */ /* 0x000ee4000c1e1900 */
[----:B---3--:R-:W-:Y:S01]  /*2fd0*/  SHF.R.S32.HI R25, RZ, 0x1f, R24 ;  /* 0x0000001fff197819 */ /* 0x008fe20000011418 */
[----:B------:R-:W-:Y:S05]  /*2fe0*/  BRA `(.L_x_13532) ;  /* 0x00000c9000007947 */ /* 0x000fea0003800000 */
.L_x_13538:
[----:B------:R-:W3:Y:S02]  /*2ff0*/  LDG.E.S16 R24, [R2.64] ;  /* 0x0000002402187981 */ /* 0x000ee4000c1e1700 */
[----:B---3--:R-:W-:Y:S01]  /*3000*/  SHF.R.S32.HI R25, RZ, 0x1f, R24 ;  /* 0x0000001fff197819 */ /* 0x008fe20000011418 */
[----:B------:R-:W-:Y:S05]  /*3010*/  BRA `(.L_x_13532) ;  /* 0x00000c6000007947 */ /* 0x000fea0003800000 */
.L_x_13534:
        /* <DEDUP_REMOVED lines=9> */
.L_x_13541:
[----:B------:R-:W3:Y:S02]  /*30b0*/  LDG.E.U16 R2, [R2.64] ;  /* 0x0000002402027981 */ /* 0x000ee4000c1e1500 */
[----:B---3--:R-:W-:-:S06]  /*30c0*/  HADD2.F32 R24, -RZ, R2.H0_H0 ;  /* 0x20000002ff187230 */ /* 0x008fcc0000004100 */
[----:B------:R-:W0:Y:S01]  /*30d0*/  F2I.S64.TRUNC R24, R24 ;  /* 0x0000001800187311 */ /* 0x000e22000020d900 */
[----:B------:R-:W-:Y:S05]  /*30e0*/  BRA `(.L_x_13532) ;  /* 0x00000b9000007947 */ /* 0x000fea0003800000 */
.L_x_13540:
        /* <DEDUP_REMOVED lines=9> */
.L_x_13543:
[----:B------:R-:W3:Y:S02]  /*3180*/  LDG.E.U16 R2, [R2.64] ;  /* 0x0000002402027981 */ /* 0x000ee4000c1e1500 */
[----:B---3--:R-:W-:-:S06]  /*3190*/  HADD2.F32 R24, -RZ, R2.H0_H0 ;  /* 0x20000002ff187230 */ /* 0x008fcc0000004100 */
[----:B------:R-:W0:Y:S01]  /*31a0*/  F2I.S64.TRUNC R24, R24 ;  /* 0x0000001800187311 */ /* 0x000e22000020d900 */
[----:B------:R-:W-:Y:S05]  /*31b0*/  BRA `(.L_x_13532) ;  /* 0x00000ac000007947 */ /* 0x000fea0003800000 */
.L_x_13542:
[----:B------:R-:W3:Y:S02]  /*31c0*/  LDG.E.64 R2, [R2.64] ;  /* 0x0000002402027981 */ /* 0x000ee4000c1e1b00 */
[----:B---3--:R0:W3:Y:S01]  /*31d0*/  F2I.S64.F64.TRUNC R24, R2 ;  /* 0x0000000200187311 */ /* 0x0080e2000030d900 */
[----:B------:R-:W-:Y:S05]  /*31e0*/  BRA `(.L_x_13532) ;  /* 0x00000a9000007947 */ /* 0x000fea0003800000 */
.L_x_13533:
        /* <DEDUP_REMOVED lines=13> */
.L_x_13546:
[----:B------:R-:W3:Y:S02]  /*32c0*/  LDG.E.64 R2, [R2.64] ;  /* 0x0000002402027981 */ /* 0x000ee4000c1e1b00 */
[----:B---3--:R0:W3:Y:S01]  /*32d0*/  F2I.S64.F64.TRUNC R24, R2 ;  /* 0x0000000200187311 */ /* 0x0080e2000030d900 */
[----:B------:R-:W-:Y:S05]  /*32e0*/  BRA `(.L_x_13532) ;  /* 0x0000099000007947 */ /* 0x000fea0003800000 */
.L_x_13545:
        /* <DEDUP_REMOVED lines=27> */
.L_x_13548:
        /* <DEDUP_REMOVED lines=14> */
.L_x_13547:
[----:B------:R-:W3:Y:S02]  /*3580*/  LDG.E.U16 R24, [R2.64] ;  /* 0x0000002402187981 */ /* 0x000ee4000c1e1500 */
[----:B---3--:R-:W-:-:S06]  /*3590*/  PRMT R24, RZ, 0x5410, R24 ;  /* 0x00005410ff187816 */ /* 0x008fcc0000000018 */
[----:B------:R-:W0:Y:S01]  /*35a0*/  F2I.S64.TRUNC R24, R24 ;  /* 0x0000001800187311 */ /* 0x000e22000020d900 */
[----:B------:R-:W-:Y:S05]  /*35b0*/  BRA `(.L_x_13532) ;  /* 0x000006c000007947 */ /* 0x000fea0003800000 */
.L_x_13544:
        /* <DEDUP_REMOVED lines=11> */
.L_x_13551:
        /* <DEDUP_REMOVED lines=21> */
.L_x_13555:
[----:B------:R-:W-:Y:S05]  /*37c0*/  BSYNC B1 ;  /* 0x0000000000017941 */ /* 0x000fea0003800000 */
.L_x_13554:
[----:B------:R-:W-:Y:S01]  /*37d0*/  IMAD.SHL.U32 R2, R2, 0x100000, RZ ;  /* 0x0010000002027824 */ /* 0x000fe200078e00ff */
[----:B------:R-:W-:-:S04]  /*37e0*/  LEA R3, R0, 0x3b800000, 0x17 ;  /* 0x3b80000000037811 */ /* 0x000fc800078eb8ff */
[----:B------:R-:W-:Y:S02]  /*37f0*/  LOP3.LUT R24, R3, R2, R24, 0xfe, !PT ;  /* 0x0000000203187212 */ /* 0x000fe400078efe18 */
.L_x_13553:
[----:B------:R-:W-:Y:S05]  /*3800*/  BSYNC B0 ;  /* 0x0000000000007941 */ /* 0x000fea0003800000 */
.L_x_13552:
[----:B------:R-:W0:Y:S01]  /*3810*/  F2I.S64.TRUNC R24, R24 ;  /* 0x0000001800187311 */ /* 0x000e22000020d900 */
[----:B------:R-:W-:Y:S05]  /*3820*/  BRA `(.L_x_13532) ;  /* 0x0000045000007947 */ /* 0x000fea0003800000 */
.L_x_13550:
        /* <DEDUP_REMOVED lines=21> */
.L_x_13559:
[----:B------:R-:W-:Y:S05]  /*3980*/  BSYNC B1 ;  /* 0x0000000000017941 */ /* 0x000fea0003800000 */
.L_x_13558:
[----:B------:R-:W-:Y:S01]  /*3990*/  IMAD.SHL.U32 R2, R2, 0x200000, RZ ;  /* 0x0020000002027824 */ /* 0x000fe200078e00ff */
[----:B------:R-:W-:-:S04]  /*39a0*/  LEA R3, R0, 0x37800000, 0x17 ;  /* 0x3780000000037811 */ /* 0x000fc800078eb8ff */
[----:B------:R-:W-:Y:S02]  /*39b0*/  LOP3.LUT R24, R3, R2, R24, 0xfe, !PT ;  /* 0x0000000203187212 */ /* 0x000fe400078efe18 */
.L_x_13557:
[----:B------:R-:W-:Y:S05]  /*39c0*/  BSYNC B0 ;  /* 0x0000000000007941 */ /* 0x000fea0003800000 */
.L_x_13556:
[----:B------:R-:W0:Y:S01]  /*39d0*/  F2I.S64.TRUNC R24, R24 ;  /* 0x0000001800187311 */ /* 0x000e22000020d900 */
[----:B------:R-:W-:Y:S05]  /*39e0*/  BRA `(.L_x_13532) ;  /* 0x0000029000007947 */ /* 0x000fea0003800000 */
.L_x_13549:
        /* <DEDUP_REMOVED lines=14> */
.L_x_13563:
[----:B------:R-:W-:Y:S05]  /*3ad0*/  BSYNC B0 ;  /* 0x0000000000007941 */ /* 0x000fea0003800000 */
.L_x_13562:
[----:B------:R-:W0:Y:S01]  /*3ae0*/  F2I.S64.TRUNC R24, R24 ;  /* 0x0000001800187311 */ /* 0x000e22000020d900 */
[----:B------:R-:W-:Y:S05]  /*3af0*/  BRA `(.L_x_13532) ;  /* 0x0000018000007947 */ /* 0x000fea0003800000 */
.L_x_13537:
        /* <DEDUP_REMOVED lines=20> */
.L_x_13561:
[----:B------:R0:W5:Y:S01]  /*3c40*/  LDG.E.64 R24, [R2.64] ;  /* 0x0000002402187981 */ /* 0x000162000c1e1b00 */
[----:B------:R-:W-:Y:S05]  /*3c50*/  BRA `(.L_x_13532) ;  /* 0x0000002000007947 */ /* 0x000fea0003800000 */
.L_x_13560:
[----:B------:R0:W5:Y:S01]  /*3c60*/  LDG.E R24, [R2.64] ;  /* 0x0000002402187981 */ /* 0x000162000c1e1900 */
[----:B------:R-:W-:-:S03]  /*3c70*/  IMAD.MOV.U32 R25, RZ, RZ, RZ ;  /* 0x000000ffff197224 */ /* 0x000fc600078e00ff */
.L_x_13532:
[----:B------:R-:W-:Y:S05]  /*3c80*/  BSYNC B6 ;  /* 0x0000000000067941 */ /* 0x000fea0003800000 */
.L_x_13531:
[----:B0-----:R-:W0:Y:S01]  /*3c90*/  S2R R2, SR_TID.X ;  /* 0x0000000000027919 */ /* 0x001e220000002100 */
[----:B------:R-:W4:Y:S01]  /*3ca0*/  LDC.U8 R26, c[0x0][0x194] ;  /* 0x00006500ff1a7b82 */ /* 0x000f220000000000 */
[----:B------:R-:W-:Y:S01]  /*3cb0*/  IMAD.MOV.U32 R5, RZ, RZ, c[0x0][0x170] ;  /* 0x00005c00ff057624 */ /* 0x000fe200078e00ff */
[----:B-----5:R-:W-:Y:S01]  /*3cc0*/  ISETP.GT.U32.AND P0, PT, R18, 0x3f, PT ;  /* 0x0000003f1200780c */ /* 0x020fe20003f04070 */
[----:B------:R-:W-:Y:S01]  /*3cd0*/  BSSY B6, `(.L_x_13564) ;  /* 0x000011c000067945 */ /* 0x000fe20003800000 */
[----:B-1----:R-:W-:Y:S02]  /*3ce0*/  ISETP.GT.U32.AND P1, PT, R22, 0x3f, PT ;  /* 0x0000003f1600780c */ /* 0x002fe40003f24070 */
[----:B--2---:R-:W-:Y:S02]  /*3cf0*/  ISETP.GT.U32.AND P2, PT, R16, 0x3f, PT ;  /* 0x0000003f1000780c */ /* 0x004fe40003f44070 */
[----:B---3--:R-:W-:-:S02]  /*3d00*/  ISETP.GT.U32.AND P3, PT, R24, 0x3f, PT ;  /* 0x0000003f1800780c */ /* 0x008fc40003f64070 */
[----:B------:R-:W-:Y:S02]  /*3d10*/  ISETP.GT.U32.AND.EX P0, PT, R19, RZ, PT, P0 ;  /* 0x000000ff1300720c */ /* 0x000fe40003f04100 */
[CC--:B------:R-:W-:Y:S02]  /*3d20*/  SHF.L.U64.HI R3, R5.reuse, R18.reuse, c[0x0][0x174] ;  /* 0x00005d0005037619 */ /* 0x0c0fe40000010212 */
[----:B------:R-:W-:Y:S02]  /*3d30*/  SHF.L.U32 R0, R5, R18, RZ ;  /* 0x0000001205007219 */ /* 0x000fe400000006ff */
[----:B------:R-:W-:Y:S02]  /*3d40*/  ISETP.GT.U32.AND.EX P1, PT, R23, RZ, PT, P1 ;  /* 0x000000ff1700720c */ /* 0x000fe40003f24110 */
[CC--:B------:R-:W-:Y:S02]  /*3d50*/  SHF.L.U64.HI R19, R5.reuse, R22.reuse, c[0x0][0x174] ;  /* 0x00005d0005137619 */ /* 0x0c0fe40000010216 */
[----:B------:R-:W-:-:S02]  /*3d60*/  SHF.L.U32 R18, R5, R22, RZ ;  /* 0x0000001605127219 */ /* 0x000fc400000006ff */
[----:B------:R-:W-:Y:S02]  /*3d70*/  ISETP.GT.U32.AND.EX P2, PT, R17, RZ, PT, P2 ;  /* 0x000000ff1100720c */ /* 0x000fe40003f44120 */
[----:B0-----:R-:W-:Y:S02]  /*3d80*/  ISETP.GE.AND P4, PT, R2, R27, PT ;  /* 0x0000001b0200720c */ /* 0x001fe40003f86270 */
[CC--:B------:R-:W-:Y:S02]  /*3d90*/  SHF.L.U64.HI R23, R5.reuse, R16.reuse, c[0x0][0x174] ;  /* 0x00005d0005177619 */ /* 0x0c0fe40000010210 */
[C---:B------:R-:W-:Y:S02]  /*3da0*/  SHF.L.U32 R22, R5.reuse, R16, RZ ;  /* 0x0000001005167219 */ /* 0x040fe400000006ff */
[CC--:B------:R-:W-:Y:S02]  /*3db0*/  SHF.L.U64.HI R17, R5.reuse, R24.reuse, c[0x0][0x174] ;  /* 0x00005d0005117619 */ /* 0x0c0fe40000010218 */
[----:B------:R-:W-:-:S02]  /*3dc0*/  SHF.L.U32 R16, R5, R24, RZ ;  /* 0x0000001805107219 */ /* 0x000fc400000006ff */
        /* <DEDUP_REMOVED lines=10> */
[----:B----4-:R-:W-:Y:S01]  /*3e70*/  IMAD R0, R28, 0x200, R2 ;  /* 0x000002001c007824 */ /* 0x010fe200078e0202 */
[----:B------:R-:W-:Y:S01]  /*3e80*/  PRMT R3, R26, 0x9910, RZ ;  /* 0x000099101a037816 */ /* 0x000fe200000000ff */
[----:B------:R-:W-:Y:S01]  /*3e90*/  IMAD.MOV.U32 R4, RZ, RZ, R7 ;  /* 0x000000ffff047224 */ /* 0x000fe200078e0007 */
        /* <DEDUP_REMOVED lines=18> */
.L_x_13569:
[----:B------:R0:W-:Y:S01]  /*3fc0*/  STG.E.U8 [R8.64], R7 ;  /* 0x0000000708007986 */ /* 0x0001e2000c101124 */
[----:B------:R-:W-:Y:S01]  /*3fd0*/  IMAD.MOV.U32 R2, RZ, RZ, R24 ;  /* 0x000000ffff027224 */ /* 0x000fe200078e0018 */
[----:B------:R-:W-:Y:S05]  /*3fe0*/  BRA `(.L_x_13565) ;  /* 0x00000ea000007947 */ /* 0x000fea0003800000 */
.L_x_13568:
        /* <DEDUP_REMOVED lines=9> */
.L_x_13572:
[----:B------:R0:W-:Y:S01]  /*4080*/  STG.E [R8.64], R7 ;  /* 0x0000000708007986 */ /* 0x0001e2000c101924 */
[----:B------:R-:W-:Y:S01]  /*4090*/  IMAD.MOV.U32 R2, RZ, RZ, R24 ;  /* 0x000000ffff027224 */ /* 0x000fe200078e0018 */
[----:B------:R-:W-:Y:S05]  /*40a0*/  BRA `(.L_x_13565) ;  /* 0x00000de000007947 */ /* 0x000fea0003800000 */
.L_x_13571:
[----:B------:R0:W-:Y:S01]  /*40b0*/  STG.E.U16 [R8.64], R7 ;  /* 0x0000000708007986 */ /* 0x0001e2000c101524 */
[----:B------:R-:W-:Y:S01]  /*40c0*/  IMAD.MOV.U32 R2, RZ, RZ, R24 ;  /* 0x000000ffff027224 */ /* 0x000fe200078e0018 */
[----:B------:R-:W-:Y:S05]  /*40d0*/  BRA `(.L_x_13565) ;  /* 0x00000db000007947 */ /* 0x000fea0003800000 */
.L_x_13567:
        /* <DEDUP_REMOVED lines=10> */
.L_x_13574:
[----:B------:R-:W0:Y:S01]  /*4180*/  I2F.S64 R0, R4 ;  /* 0x0000000400007312 */ /* 0x000e220000301400 */
[----:B------:R-:W-:Y:S01]  /*4190*/  IMAD.MOV.U32 R2, RZ, RZ, R24 ;  /* 0x000000ffff027224 */ /* 0x000fe200078e0018 */
[----:B0-----:R-:W-:-:S05]  /*41a0*/  F2FP.PACK_AB R0, RZ, R0 ;  /* 0x00000000ff00723e */ /* 0x001fca00000000ff */
[----:B------:R0:W-:Y:S01]  /*41b0*/  STG.E.U16 [R8.64], R0 ;  /* 0x0000000008007986 */ /* 0x0001e2000c101524 */
[----:B------:R-:W-:Y:S05]  /*41c0*/  BRA `(.L_x_13565) ;  /* 0x00000cc000007947 */ /* 0x000fea0003800000 */
.L_x_13573:
        /* <DEDUP_REMOVED lines=11> */
.L_x_13576:
[----:B------:R-:W0:Y:S01]  /*4280*/  I2F.S64 R4, R4 ;  /* 0x0000000400047312 */ /* 0x000e220000301400 */
[----:B------:R-:W-:Y:S01]  /*4290*/  IMAD.MOV.U32 R2, RZ, RZ, R24 ;  /* 0x000000ffff027224 */ /* 0x000fe200078e0018 */
[----:B0-----:R-:W-:-:S04]  /*42a0*/  F2FP.PACK_AB R3, RZ, R4 ;  /* 0x00000004ff03723e */ /* 0x001fc800000000ff */
[----:B------:R-:W-:-:S05]  /*42b0*/  PRMT R3, R3, 0x5410, RZ ;  /* 0x0000541003037816 */ /* 0x000fca00000000ff */
[----:B------:R0:W-:Y:S01]  /*42c0*/  STG.E [R8.64], R3 ;  /* 0x0000000308007986 */ /* 0x0001e2000c101924 */
[----:B------:R-:W-:Y:S05]  /*42d0*/  BRA `(.L_x_13565) ;  /* 0x00000bb000007947 */ /* 0x000fea0003800000 */
.L_x_13575:
[----:B------:R-:W0:Y:S01]  /*42e0*/  I2F.F64.S64 R4, R4 ;  /* 0x0000000400047312 */ /* 0x000e220000301c00 */
[----:B------:R-:W-:Y:S01]  /*42f0*/  IMAD.MOV.U32 R2, RZ, RZ, R24 ;  /* 0x000000ffff027224 */ /* 0x000fe200078e0018 */
[----:B0-----:R0:W-:Y:S01]  /*4300*/  STG.E.64 [R8.64], R4 ;  /* 0x0000000408007986 */ /* 0x0011e2000c101b24 */
[----:B------:R-:W-:Y:S05]  /*4310*/  BRA `(.L_x_13565) ;  /* 0x00000b7000007947 */ /* 0x000fea0003800000 */
.L_x_13566:
        /* <DEDUP_REMOVED lines=14> */
.L_x_13579:
[----:B------:R-:W0:Y:S01]  /*4400*/  I2F.F64.S64 R4, R4 ;  /* 0x0000000400047312 */ /* 0x000e220000301c00 */
[----:B------:R-:W-:Y:S01]  /*4410*/  CS2R R6, SRZ ;  /* 0x0000000000067805 */ /* 0x000fe2000001ff00 */
[----:B------:R-:W-:-:S04]  /*4420*/  IMAD.MOV.U32 R2, RZ, RZ, R24 ;  /* 0x000000ffff027224 */ /* 0x000fc800078e0018 */
[----:B0-----:R0:W-:Y:S01]  /*4430*/  STG.E.128 [R8.64], R4 ;  /* 0x0000000408007986 */ /* 0x0011e2000c101d24 */
[----:B------:R-:W-:Y:S05]  /*4440*/  BRA `(.L_x_13565) ;  /* 0x00000a4000007947 */ /* 0x000fea0003800000 */
.L_x_13578:
        /* <DEDUP_REMOVED lines=21> */
.L_x_13583:
[----:B------:R-:W-:Y:S05]  /*45a0*/  BSYNC B0 ;  /* 0x0000000000007941 */ /* 0x000fea0003800000 */
.L_x_13582:
[----:B------:R-:W-:Y:S01]  /*45b0*/  LOP3.LUT R3, R0, R3, RZ, 0xfc, !PT ;  /* 0x0000000300037212 */ /* 0x000fe200078efcff */
[----:B------:R-:W-:-:S04]  /*45c0*/  IMAD.MOV.U32 R2, RZ, RZ, R24 ;  /* 0x000000ffff027224 */ /* 0x000fc800078e0018 */
[----:B------:R0:W-:Y:S01]  /*45d0*/  STG.E.U8 [R8.64], R3 ;  /* 0x0000000308007986 */ /* 0x0001e2000c101124 */
[----:B------:R-:W-:Y:S05]  /*45e0*/  BRA `(.L_x_13565) ;  /* 0x000008a000007947 */ /* 0x000fea0003800000 */
.L_x_13581:
        /* <DEDUP_REMOVED lines=13> */
.L_x_13585:
[----:B------:R-:W-:Y:S01]  /*46c0*/  IMAD.MOV.U32 R0, RZ, RZ, 0x7f ;  /* 0x0000007fff007424 */ /* 0x000fe200078e00ff */
[----:B------:R-:W-:-:S04]  /*46d0*/  ISETP.GT.U32.AND P0, PT, R2, 0x7f800000, PT ;  /* 0x7f8000000200780c */ /* 0x000fc80003f04070 */
[----:B------:R-:W-:-:S04]  /*46e0*/  SEL R0, R0, 0x7c, P0 ;  /* 0x0000007c00007807 */ /* 0x000fc80000000000 */
.L_x_13586:
[----:B------:R-:W-:Y:S05]  /*46f0*/  BSYNC B0 ;  /* 0x0000000000007941 */ /* 0x000fea0003800000 */
.L_x_13584:
[----:B------:R-:W-:-:S04]  /*4700*/  LOP3.LUT R2, R5, 0x80000000, RZ, 0xc0, !PT ;  /* 0x8000000005027812 */ /* 0x000fc800078ec0ff */
[----:B------:R-:W-:Y:S01]  /*4710*/  SHF.R.U32.HI R3, RZ, 0x18, R2 ;  /* 0x00000018ff037819 */ /* 0x000fe20000011602 */
[----:B------:R-:W-:-:S03]  /*4720*/  IMAD.MOV.U32 R2, RZ, RZ, R24 ;  /* 0x000000ffff027224 */ /* 0x000fc600078e0018 */
[----:B------:R-:W-:-:S05]  /*4730*/  LOP3.LUT R3, R0, R3, RZ, 0xfc, !PT ;  /* 0x0000000300037212 */ /* 0x000fca00078efcff */
[----:B------:R0:W-:Y:S01]  /*4740*/  STG.E.U8 [R8.64], R3 ;  /* 0x0000000308007986 */ /* 0x0001e2000c101124 */
[----:B------:R-:W-:Y:S05]  /*4750*/  BRA `(.L_x_13565) ;  /* 0x0000073000007947 */ /* 0x000fea0003800000 */
.L_x_13580:
[----:B------:R-:W0:Y:S01]  /*4760*/  I2F.S64 R0, R4 ;  /* 0x0000000400007312 */ /* 0x000e220000301400 */
[----:B------:R-:W-:Y:S01]  /*4770*/  IMAD.MOV.U32 R2, RZ, RZ, R24 ;  /* 0x000000ffff027224 */ /* 0x000fe200078e0018 */
[----:B0-----:R-:W-:-:S05]  /*4780*/  F2FP.BF16.PACK_AB R0, RZ, R0 ;  /* 0x00000000ff00723e */ /* 0x001fca00000010ff */
[----:B------:R0:W-:Y:S01]  /*4790*/  STG.E.U16 [R8.64], R0 ;  /* 0x0000000008007986 */ /* 0x0001e2000c101524 */
[----:B------:R-:W-:Y:S05]  /*47a0*/  BRA `(.L_x_13565) ;  /* 0x000006e000007947 */ /* 0x000fea0003800000 */
.L_x_13577:
        /* <DEDUP_REMOVED lines=11> */
.L_x_13589:
        /* <DEDUP_REMOVED lines=17> */
.L_x_13592:
[----:B------:R-:W-:-:S04]  /*4970*/  LOP3.LUT R0, R5, 0x80000000, RZ, 0xc0, !PT ;  /* 0x8000000005007812 */ /* 0x000fc800078ec0ff */
[----:B------:R-:W-:-:S04]  /*4980*/  SHF.R.U32.HI R3, RZ, 0x18, R0 ;  /* 0x00000018ff037819 */ /* 0x000fc80000011600 */
[----:B------:R-:W-:-:S04]  /*4990*/  LOP3.LUT R2, R2, R3, RZ, 0xfc, !PT ;  /* 0x0000000302027212 */ /* 0x000fc800078efcff */
[----:B------:R-:W-:Y:S02]  /*49a0*/  PRMT R0, R2, 0x7610, R0 ;  /* 0x0000761002007816 */ /* 0x000fe40000000000 */
.L_x_13591:
[----:B------:R-:W-:Y:S05]  /*49b0*/  BSYNC B0 ;  /* 0x0000000000007941 */ /* 0x000fea0003800000 */
.L_x_13590:
[----:B------:R0:W-:Y:S01]  /*49c0*/  STG.E.U8 [R8.64], R0 ;  /* 0x0000000008007986 */ /* 0x0001e2000c101124 */
[----:B------:R-:W-:Y:S01]  /*49d0*/  IMAD.MOV.U32 R2, RZ, RZ, R24 ;  /* 0x000000ffff027224 */ /* 0x000fe200078e0018 */
[----:B------:R-:W-:Y:S05]  /*49e0*/  BRA `(.L_x_13565) ;  /* 0x000004a000007947 */ /* 0x000fea0003800000 */
.L_x_13588:
        /* <DEDUP_REMOVED lines=17> */
.L_x_13595:
[----:B------:R-:W-:-:S04]  /*4b00*/  LOP3.LUT R0, R5, 0x80000000, RZ, 0xc0, !PT ;  /* 0x8000000005007812 */ /* 0x000fc800078ec0ff */
[----:B------:R-:W-:-:S04]  /*4b10*/  SHF.R.U32.HI R3, RZ, 0x18, R0 ;  /* 0x00000018ff037819 */ /* 0x000fc80000011600 */
[----:B------:R-:W-:-:S04]  /*4b20*/  LOP3.LUT R2, R2, R3, RZ, 0xfc, !PT ;  /* 0x0000000302027212 */ /* 0x000fc800078efcff */
[----:B------:R-:W-:Y:S02]  /*4b30*/  PRMT R0, R2, 0x7610, R0 ;  /* 0x0000761002007816 */ /* 0x000fe40000000000 */
.L_x_13594:
[----:B------:R-:W-:Y:S05]  /*4b40*/  BSYNC B0 ;  /* 0x0000000000007941 */ /* 0x000fea0003800000 */
.L_x_13593:
[----:B------:R0:W-:Y:S01]  /*4b50*/  STG.E.U8 [R8.64], R0 ;  /* 0x0000000008007986 */ /* 0x0001e2000c101124 */
[----:B------:R-:W-:Y:S01]  /*4b60*/  IMAD.MOV.U32 R2, RZ, RZ, R24 ;  /* 0x000000ffff027224 */ /* 0x000fe200078e0018 */
[----:B------:R-:W-:Y:S05]  /*4b70*/  BRA `(.L_x_13565) ;  /* 0x0000031000007947 */ /* 0x000fea0003800000 */
.L_x_13587:
        /* <DEDUP_REMOVED lines=23> */
.L_x_13570:
        /* <DEDUP_REMOVED lines=21> */
.L_x_13597:
[----:B------:R0:W-:Y:S01]  /*4e40*/  STG.E.64 [R8.64], R4 ;  /* 0x0000000408007986 */ /* 0x0001e2000c101b24 */
[----:B------:R-:W-:Y:S01]  /*4e50*/  IMAD.MOV.U32 R2, RZ, RZ, R24 ;  /* 0x000000ffff027224 */ /* 0x000fe200078e0018 */
[----:B------:R-:W-:Y:S05]  /*4e60*/  BRA `(.L_x_13565) ;  /* 0x0000002000007947 */ /* 0x000fea0003800000 */
.L_x_13596:
[----:B------:R0:W-:Y:S01]  /*4e70*/  STG.E [R8.64], R7 ;  /* 0x0000000708007986 */ /* 0x0001e2000c101924 */
[----:B------:R-:W-:-:S03]  /*4e80*/  IMAD.MOV.U32 R2, RZ, RZ, R24 ;  /* 0x000000ffff027224 */ /* 0x000fc600078e0018 */
.L_x_13565:
[----:B----4-:R-:W-:Y:S05]  /*4e90*/  BSYNC B6 ;  /* 0x0000000000067941 */ /* 0x010fea0003800000 */
.L_x_13564:
        /* <DEDUP_REMOVED lines=21> */
.L_x_13603:
[----:B------:R0:W-:Y:S01]  /*4ff0*/  STG.E.U8 [R8.64], R18 ;  /* 0x0000001208007986 */ /* 0x0001e2000c101124 */
[----:B------:R-:W-:Y:S05]  /*5000*/  BRA `(.L_x_13605) ;  /* 0x00000d6000007947 */ /* 0x000fea0003800000 */
.L_x_13602:
        /* <DEDUP_REMOVED lines=8> */
.L_x_13607:
[----:B------:R0:W-:Y:S01]  /*5090*/  STG.E [R8.64], R18 ;  /* 0x0000001208007986 */ /* 0x0001e2000c101924 */
[----:B------:R-:W-:Y:S05]  /*50a0*/  BRA `(.L_x_13605) ;  /* 0x00000cc000007947 */ /* 0x000fea0003800000 */
.L_x_13606:
[----:B------:R0:W-:Y:S01]  /*50b0*/  STG.E.U16 [R8.64], R18 ;  /* 0x0000001208007986 */ /* 0x0001e2000c101524 */
[----:B------:R-:W-:Y:S05]  /*50c0*/  BRA `(.L_x_13605) ;  /* 0x00000ca000007947 */ /* 0x000fea0003800000 */
.L_x_13601:
        /* <DEDUP_REMOVED lines=9> */
.L_x_13609:
[----:B------:R-:W0:Y:S02]  /*5160*/  I2F.S64 R0, R18 ;  /* 0x0000001200007312 */ /* 0x000e240000301400 */
[----:B0-----:R-:W-:-:S05]  /*5170*/  F2FP.PACK_AB R0, RZ, R0 ;  /* 0x00000000ff00723e */ /* 0x001fca00000000ff */
[----:B------:R0:W-:Y:S01]  /*5180*/  STG.E.U16 [R8.64], R0 ;  /* 0x0000000008007986 */ /* 0x0001e2000c101524 */
[----:B------:R-:W-:Y:S05]  /*5190*/  BRA `(.L_x_13605) ;  /* 0x00000bd000007947 */ /* 0x000fea0003800000 */
.L_x_13608:
        /* <DEDUP_REMOVED lines=10> */
.L_x_13611:
[----:B------:R-:W0:Y:S02]  /*5240*/  I2F.S64 R18, R18 ;  /* 0x0000001200127312 */ /* 0x000e240000301400 */
[----:B0-----:R-:W-:-:S04]  /*5250*/  F2FP.PACK_AB R3, RZ, R18 ;  /* 0x00000012ff03723e */ /* 0x001fc800000000ff */
[----:B------:R-:W-:-:S05]  /*5260*/  PRMT R3, R3, 0x5410, RZ ;  /* 0x0000541003037816 */ /* 0x000fca00000000ff */
[----:B------:R0:W-:Y:S01]  /*5270*/  STG.E [R8.64], R3 ;  /* 0x0000000308007986 */ /* 0x0001e2000c101924 */
[----:B------:R-:W-:Y:S05]  /*5280*/  BRA `(.L_x_13605) ;  /* 0x00000ae000007947 */ /* 0x000fea0003800000 */
.L_x_13610:
[----:B------:R-:W0:Y:S02]  /*5290*/  I2F.F64.S64 R18, R18 ;  /* 0x0000001200127312 */ /* 0x000e240000301c00 */
[----:B0-----:R0:W-:Y:S01]  /*52a0*/  STG.E.64 [R8.64], R18 ;  /* 0x0000001208007986 */ /* 0x0011e2000c101b24 */
[----:B------:R-:W-:Y:S05]  /*52b0*/  BRA `(.L_x_13605) ;  /* 0x00000ab000007947 */ /* 0x000fea0003800000 */
.L_x_13600:
        /* <DEDUP_REMOVED lines=13> */
.L_x_13614:
[----:B------:R-:W0:Y:S01]  /*5390*/  I2F.F64.S64 R4, R18 ;  /* 0x0000001200047312 */ /* 0x000e220000301c00 */
[----:B------:R-:W-:-:S05]  /*53a0*/  CS2R R6, SRZ ;  /* 0x0000000000067805 */ /* 0x000fca000001ff00 */
[----:B0-----:R0:W-:Y:S01]  /*53b0*/  STG.E.128 [R8.64], R4 ;  /* 0x0000000408007986 */ /* 0x0011e2000c101d24 */
[----:B------:R-:W-:Y:S05]  /*53c0*/  BRA `(.L_x_13605) ;  /* 0x000009a000007947 */ /* 0x000fea0003800000 */
.L_x_13613:
        /* <DEDUP_REMOVED lines=21> */
.L_x_13618:
[----:B------:R-:W-:Y:S05]  /*5520*/  BSYNC B0 ;  /* 0x0000000000007941 */ /* 0x000fea0003800000 */
.L_x_13617:
[----:B------:R-:W-:-:S05]  /*5530*/  LOP3.LUT R5, R0, R5, RZ, 0xfc, !PT ;  /* 0x0000000500057212 */ /* 0x000fca00078efcff */
[----:B------:R0:W-:Y:S01]  /*5540*/  STG.E.U8 [R8.64], R5 ;  /* 0x0000000508007986 */ /* 0x0001e2000c101124 */
[----:B------:R-:W-:Y:S05]  /*5550*/  BRA `(.L_x_13605) ;  /* 0x0000081000007947 */ /* 0x000fea0003800000 */
.L_x_13616:
        /* <DEDUP_REMOVED lines=13> */
.L_x_13620:
[----:B------:R-:W-:Y:S01]  /*5630*/  IMAD.MOV.U32 R0, RZ, RZ, 0x7f ;  /* 0x0000007fff007424 */ /* 0x000fe200078e00ff */
[----:B------:R-:W-:-:S04]  /*5640*/  ISETP.GT.U32.AND P0, PT, R3, 0x7f800000, PT ;  /* 0x7f8000000300780c */ /* 0x000fc80003f04070 */
[----:B------:R-:W-:-:S04]  /*5650*/  SEL R0, R0, 0x7c, P0 ;  /* 0x0000007c00007807 */ /* 0x000fc80000000000 */
.L_x_13621:
[----:B------:R-:W-:Y:S05]  /*5660*/  BSYNC B0 ;  /* 0x0000000000007941 */ /* 0x000fea0003800000 */
.L_x_13619:
[----:B------:R-:W-:-:S04]  /*5670*/  LOP3.LUT R3, R19, 0x80000000, RZ, 0xc0, !PT ;  /* 0x8000000013037812 */ /* 0x000fc800078ec0ff */
[----:B------:R-:W-:-:S04]  /*5680*/  SHF.R.U32.HI R3, RZ, 0x18, R3 ;  /* 0x00000018ff037819 */ /* 0x000fc80000011603 */
[----:B------:R-:W-:-:S05]  /*5690*/  LOP3.LUT R3, R0, R3, RZ, 0xfc, !PT ;  /* 0x0000000300037212 */ /* 0x000fca00078efcff */
[----:B------:R0:W-:Y:S01]  /*56a0*/  STG.E.U8 [R8.64], R3 ;  /* 0x0000000308007986 */ /* 0x0001e2000c101124 */
[----:B------:R-:W-:Y:S05]  /*56b0*/  BRA `(.L_x_13605) ;  /* 0x000006b000007947 */ /* 0x000fea0003800000 */
.L_x_13615:
[----:B------:R-:W0:Y:S02]  /*56c0*/  I2F.S64 R0, R18 ;  /* 0x0000001200007312 */ /* 0x000e240000301400 */
[----:B0-----:R-:W-:-:S05]  /*56d0*/  F2FP.BF16.PACK_AB R0, RZ, R0 ;  /* 0x00000000ff00723e */ /* 0x001fca00000010ff */
[----:B------:R0:W-:Y:S01]  /*56e0*/  STG.E.U16 [R8.64], R0 ;  /* 0x0000000008007986 */ /* 0x0001e2000c101524 */
[----:B------:R-:W-:Y:S05]  /*56f0*/  BRA `(.L_x_13605) ;  /* 0x0000067000007947 */ /* 0x000fea0003800000 */
.L_x_13612:
        /* <DEDUP_REMOVED lines=10> */
.L_x_13624:
        /* <DEDUP_REMOVED lines=17> */
.L_x_13627:
[----:B------:R-:W-:-:S04]  /*58b0*/  LOP3.LUT R3, R19, 0x80000000, RZ, 0xc0, !PT ;  /* 0x8000000013037812 */ /* 0x000fc800078ec0ff */
[----:B------:R-:W-:-:S04]  /*58c0*/  SHF.R.U32.HI R3, RZ, 0x18, R3 ;  /* 0x00000018ff037819 */ /* 0x000fc80000011603 */
[----:B------:R-:W-:-:S04]  /*58d0*/  LOP3.LUT R0, R0, R3, RZ, 0xfc, !PT ;  /* 0x0000000300007212 */ /* 0x000fc800078efcff */
[----:B------:R-:W-:Y:S02]  /*58e0*/  PRMT R4, R0, 0x7610, R4 ;  /* 0x0000761000047816 */ /* 0x000fe40000000004 */
.L_x_13626:
[----:B------:R-:W-:Y:S05]  /*58f0*/  BSYNC B0 ;  /* 0x0000000000007941 */ /* 0x000fea0003800000 */
.L_x_13625:
[----:B------:R0:W-:Y:S01]  /*5900*/  STG.E.U8 [R8.64], R4 ;  /* 0x0000000408007986 */ /* 0x0001e2000c101124 */
[----:B------:R-:W-:Y:S05]  /*5910*/  BRA `(.L_x_13605) ;  /* 0x0000045000007947 */ /* 0x000fea0003800000 */
.L_x_13623:
        /* <DEDUP_REMOVED lines=17> */
.L_x_13630:
[----:B------:R-:W-:-:S04]  /*5a30*/  LOP3.LUT R3, R19, 0x80000000, RZ, 0xc0, !PT ;  /* 0x8000000013037812 */ /* 0x000fc800078ec0ff */
[----:B------:R-:W-:-:S04]  /*5a40*/  SHF.R.U32.HI R3, RZ, 0x18, R3 ;  /* 0x00000018ff037819 */ /* 0x000fc80000011603 */
[----:B------:R-:W-:-:S04]  /*5a50*/  LOP3.LUT R0, R0, R3, RZ, 0xfc, !PT ;  /* 0x0000000300007212 */ /* 0x000fc800078efcff */
[----:B------:R-:W-:Y:S02]  /*5a60*/  PRMT R4, R0, 0x7610, R4 ;  /* 0x0000761000047816 */ /* 0x000fe40000000004 */
.L_x_13629:
[----:B------:R-:W-:Y:S05]  /*5a70*/  BSYNC B0 ;  /* 0x0000000000007941 */ /* 0x000fea0003800000 */
.L_x_13628:
[----:B------:R0:W-:Y:S01]  /*5a80*/  STG.E.U8 [R8.64], R4 ;  /* 0x0000000408007986 */ /* 0x0001e2000c101124 */
[----:B------:R-:W-:Y:S05]  /*5a90*/  BRA `(.L_x_13605) ;  /* 0x000002d000007947 */ /* 0x000fea0003800000 */
.L_x_13622:
        /* <DEDUP_REMOVED lines=22> */
.L_x_13604:
        /* <DEDUP_REMOVED lines=20> */
.L_x_13632:
[----:B------:R0:W-:Y:S01]  /*5d40*/  STG.E.64 [R8.64], R18 ;  /* 0x0000001208007986 */ /* 0x0001e2000c101b24 */
[----:B------:R-:W-:Y:S05]  /*5d50*/  BRA `(.L_x_13605) ;  /* 0x0000001000007947 */ /* 0x000fea0003800000 */
.L_x_13631:
[----:B------:R0:W-:Y:S02]  /*5d60*/  STG.E [R8.64], R18 ;  /* 0x0000001208007986 */ /* 0x0001e4000c101924 */
.L_x_13605:
        /* <DEDUP_REMOVED lines=21> */
.L_x_13636:
[----:B------:R0:W-:Y:S01]  /*5ec0*/  STG.E.U8 [R8.64], R22 ;  /* 0x0000001608007986 */ /* 0x0001e2000c101124 */
[----:B------:R-:W-:Y:S05]  /*5ed0*/  BRA `(.L_x_13638) ;  /* 0x00000d6000007947 */ /* 0x000fea0003800000 */
.L_x_13635:
        /* <DEDUP_REMOVED lines=8> */
.L_x_13640:
[----:B------:R0:W-:Y:S01]  /*5f60*/  STG.E [R8.64], R22 ;  /* 0x0000001608007986 */ /* 0x0001e2000c101924 */
[----:B------:R-:W-:Y:S05]  /*5f70*/  BRA `(.L_x_13638) ;  /* 0x00000cc000007947 */ /* 0x000fea0003800000 */
.L_x_13639:
[----:B------:R0:W-:Y:S01]  /*5f80*/  STG.E.U16 [R8.64], R22 ;  /* 0x0000001608007986 */ /* 0x0001e2000c101524 */
[----:B------:R-:W-:Y:S05]  /*5f90*/  BRA `(.L_x_13638) ;  /* 0x00000ca000007947 */ /* 0x000fea0003800000 */
.L_x_13634:
        /* <DEDUP_REMOVED lines=9> */
.L_x_13642:
[----:B------:R-:W0:Y:S02]  /*6030*/  I2F.S64 R0, R22 ;  /* 0x0000001600007312 */ /* 0x000e240000301400 */
[----:B0-----:R-:W-:-:S05]  /*6040*/  F2FP.PACK_AB R0, RZ, R0 ;  /* 0x00000000ff00723e */ /* 0x001fca00000000ff */
[----:B------:R0:W-:Y:S01]  /*6050*/  STG.E.U16 [R8.64], R0 ;  /* 0x0000000008007986 */ /* 0x0001e2000c101524 */
[----:B------:R-:W-:Y:S05]  /*6060*/  BRA `(.L_x_13638) ;  /* 0x00000bd000007947 */ /* 0x000fea0003800000 */
.L_x_13641:
        /* <DEDUP_REMOVED lines=10> */
.L_x_13644:
[----:B------:R-:W0:Y:S02]  /*6110*/  I2F.S64 R22, R22 ;  /* 0x0000001600167312 */ /* 0x000e240000301400 */
[----:B0-----:R-:W-:-:S04]  /*6120*/  F2FP.PACK_AB R3, RZ, R22 ;  /* 0x00000016ff03723e */ /* 0x001fc800000000ff */
[----:B------:R-:W-:-:S05]  /*6130*/  PRMT R3, R3, 0x5410, RZ ;  /* 0x0000541003037816 */ /* 0x000fca00000000ff */
[----:B------:R0:W-:Y:S01]  /*6140*/  STG.E [R8.64], R3 ;  /* 0x0000000308007986 */ /* 0x0001e2000c101924 */
[----:B------:R-:W-:Y:S05]  /*6150*/  BRA `(.L_x_13638) ;  /* 0x00000ae000007947 */ /* 0x000fea0003800000 */
.L_x_13643:
[----:B------:R-:W0:Y:S02]  /*6160*/  I2F.F64.S64 R22, R22 ;  /* 0x0000001600167312 */ /* 0x000e240000301c00 */
[----:B0-----:R0:W-:Y:S01]  /*6170*/  STG.E.64 [R8.64], R22 ;  /* 0x0000001608007986 */ /* 0x0011e2000c101b24 */
[----:B------:R-:W-:Y:S05]  /*6180*/  BRA `(.L_x_13638) ;  /* 0x00000ab000007947 */ /* 0x000fea0003800000 */
.L_x_13633:
        /* <DEDUP_REMOVED lines=13> */
.L_x_13647:
[----:B------:R-:W0:Y:S01]  /*6260*/  I2F.F64.S64 R4, R22 ;  /* 0x0000001600047312 */ /* 0x000e220000301c00 */
[----:B------:R-:W-:-:S05]  /*6270*/  CS2R R6, SRZ ;  /* 0x0000000000067805 */ /* 0x000fca000001ff00 */
[----:B0-----:R0:W-:Y:S01]  /*6280*/  STG.E.128 [R8.64], R4 ;  /* 0x0000000408007986 */ /* 0x0011e2000c101d24 */
[----:B------:R-:W-:Y:S05]  /*6290*/  BRA `(.L_x_13638) ;  /* 0x000009a000007947 */ /* 0x000fea0003800000 */
.L_x_13646:
        /* <DEDUP_REMOVED lines=21> */
.L_x_13651:
[----:B------:R-:W-:Y:S05]  /*63f0*/  BSYNC B0 ;  /* 0x0000000000007941 */ /* 0x000fea0003800000 */
.L_x_13650:
[----:B------:R-:W-:-:S05]  /*6400*/  LOP3.LUT R5, R0, R5, RZ, 0xfc, !PT ;  /* 0x0000000500057212 */ /* 0x000fca00078efcff */
[----:B------:R0:W-:Y:S01]  /*6410*/  STG.E.U8 [R8.64], R5 ;  /* 0x0000000508007986 */ /* 0x0001e2000c101124 */
[----:B------:R-:W-:Y:S05]  /*6420*/  BRA `(.L_x_13638) ;  /* 0x0000081000007947 */ /* 0x000fea0003800000 */
.L_x_13649:
        /* <DEDUP_REMOVED lines=13> */
.L_x_13653:
[----:B------:R-:W-:Y:S01]  /*6500*/  IMAD.MOV.U32 R0, RZ, RZ, 0x7f ;  /* 0x0000007fff007424 */ /* 0x000fe200078e00ff */
[----:B------:R-:W-:-:S04]  /*6510*/  ISETP.GT.U32.AND P0, PT, R3, 0x7f800000, PT ;  /* 0x7f8000000300780c */ /* 0x000fc80003f04070 */
[----:B------:R-:W-:-:S04]  /*6520*/  SEL R0, R0, 0x7c, P0 ;  /* 0x0000007c00007807 */ /* 0x000fc80000000000 */
.L_x_13654:
[----:B------:R-:W-:Y:S05]  /*6530*/  BSYNC B0 ;  /* 0x0000000000007941 */ /* 0x000fea0003800000 */
.L_x_13652:
[----:B------:R-:W-:-:S04]  /*6540*/  LOP3.LUT R3, R23, 0x80000000, RZ, 0xc0, !PT ;  /* 0x8000000017037812 */ /* 0x000fc800078ec0ff */
[----:B------:R-:W-:-:S04]  /*6550*/  SHF.R.U32.HI R3, RZ, 0x18, R3 ;  /* 0x00000018ff037819 */ /* 0x000fc80000011603 */
[----:B------:R-:W-:-:S05]  /*6560*/  LOP3.LUT R3, R0, R3, RZ, 0xfc, !PT ;  /* 0x0000000300037212 */ /* 0x000fca00078efcff */
[----:B------:R0:W-:Y:S01]  /*6570*/  STG.E.U8 [R8.64], R3 ;  /* 0x0000000308007986 */ /* 0x0001e2000c101124 */
[----:B------:R-:W-:Y:S05]  /*6580*/  BRA `(.L_x_13638) ;  /* 0x000006b000007947 */ /* 0x000fea0003800000 */
.L_x_13648:
[----:B------:R-:W0:Y:S02]  /*6590*/  I2F.S64 R0, R22 ;  /* 0x0000001600007312 */ /* 0x000e240000301400 */
[----:B0-----:R-:W-:-:S05]  /*65a0*/  F2FP.BF16.PACK_AB R0, RZ, R0 ;  /* 0x00000000ff00723e */ /* 0x001fca00000010ff */
[----:B------:R0:W-:Y:S01]  /*65b0*/  STG.E.U16 [R8.64], R0 ;  /* 0x0000000008007986 */ /* 0x0001e2000c101524 */
[----:B------:R-:W-:Y:S05]  /*65c0*/  BRA `(.L_x_13638) ;  /* 0x0000067000007947 */ /* 0x000fea0003800000 */
.L_x_13645:
        /* <DEDUP_REMOVED lines=10> */
.L_x_13657:
        /* <DEDUP_REMOVED lines=17> */
.L_x_13660:
[----:B------:R-:W-:-:S04]  /*6780*/  LOP3.LUT R3, R23, 0x80000000, RZ, 0xc0, !PT ;  /* 0x8000000017037812 */ /* 0x000fc800078ec0ff */
[----:B------:R-:W-:-:S04]  /*6790*/  SHF.R.U32.HI R3, RZ, 0x18, R3 ;  /* 0x00000018ff037819 */ /* 0x000fc80000011603 */
[----:B------:R-:W-:-:S04]  /*67a0*/  LOP3.LUT R0, R0, R3, RZ, 0xfc, !PT ;  /* 0x0000000300007212 */ /* 0x000fc800078efcff */
[----:B------:R-:W-:Y:S02]  /*67b0*/  PRMT R4, R0, 0x7610, R4 ;  /* 0x0000761000047816 */ /* 0x000fe40000000004 */
.L_x_13659:
[----:B------:R-:W-:Y:S05]  /*67c0*/  BSYNC B0 ;  /* 0x0000000000007941 */ /* 0x000fea0003800000 */
.L_x_13658:
[----:B------:R0:W-:Y:S01]  /*67d0*/  STG.E.U8 [R8.64], R4 ;  /* 0x0000000408007986 */ /* 0x0001e2000c101124 */
[----:B------:R-:W-:Y:S05]  /*67e0*/  BRA `(.L_x_13638) ;  /* 0x0000045000007947 */ /* 0x000fea0003800000 */
.L_x_13656:
        /* <DEDUP_REMOVED lines=17> */
.L_x_13663:
[----:B------:R-:W-:-:S04]  /*6900*/  LOP3.LUT R3, R23, 0x80000000, RZ, 0xc0, !PT ;  /* 0x8000000017037812 */ /* 0x000fc800078ec0ff */
[----:B------:R-:W-:-:S04]  /*6910*/  SHF.R.U32.HI R3, RZ, 0x18, R3 ;  /* 0x00000018ff037819 */ /* 0x000fc80000011603 */
[----:B------:R-:W-:-:S04]  /*6920*/  LOP3.LUT R0, R0, R3, RZ, 0xfc, !PT ;  /* 0x0000000300007212 */ /* 0x000fc800078efcff */
[----:B------:R-:W-:Y:S02]  /*6930*/  PRMT R4, R0, 0x7610, R4 ;  /* 0x0000761000047816 */ /* 0x000fe40000000004 */
.L_x_13662:
[----:B------:R-:W-:Y:S05]  /*6940*/  BSYNC B0 ;  /* 0x0000000000007941 */ /* 0x000fea0003800000 */
.L_x_13661:
[----:B------:R0:W-:Y:S01]  /*6950*/  STG.E.U8 [R8.64], R4 ;  /* 0x0000000408007986 */ /* 0x0001e2000c101124 */
[----:B------:R-:W-:Y:S05]  /*6960*/  BRA `(.L_x_13638) ;  /* 0x000002d000007947 */ /* 0x000fea0003800000 */
.L_x_13655:
        /* <DEDUP_REMOVED lines=22> */
.L_x_13637:
        /* <DEDUP_REMOVED lines=20> */
.L_x_13665:
[----:B------:R0:W-:Y:S01]  /*6c10*/  STG.E.64 [R8.64], R22 ;  /* 0x0000001608007986 */ /* 0x0001e2000c101b24 */
[----:B------:R-:W-:Y:S05]  /*6c20*/  BRA `(.L_x_13638) ;  /* 0x0000001000007947 */ /* 0x000fea0003800000 */
.L_x_13664:
[----:B------:R0:W-:Y:S02]  /*6c30*/  STG.E [R8.64], R22 ;  /* 0x0000001608007986 */ /* 0x0001e4000c101924 */
.L_x_13638:
[----:B------:R-:W-:Y:S02]  /*6c40*/  IADD3 R2, R2, 0x80, RZ ;  /* 0x0000008002027810 */ /* 0x000fe40007ffe0ff */
.L_x_13599:
[----:B------:R-:W-:Y:S05]  /*6c50*/  BSYNC B6 ;  /* 0x0000000000067941 */ /* 0x000fea0003800000 */
.L_x_13598:
        /* <DEDUP_REMOVED lines=19> */
.L_x_13669:
[----:B------:R-:W-:Y:S01]  /*6d90*/  STG.E.U8 [R2.64], R16 ;  /* 0x0000001002007986 */ /* 0x000fe2000c101124 */
[----:B------:R-:W-:Y:S05]  /*6da0*/  EXIT ;  /* 0x000000000000794d */ /* 0x000fea0003800000 */
.L_x_13668:
        /* <DEDUP_REMOVED lines=8> */
.L_x_13672:
[----:B------:R-:W-:Y:S01]  /*6e30*/  STG.E [R2.64], R16 ;  /* 0x0000001002007986 */ /* 0x000fe2000c101924 */
[----:B------:R-:W-:Y:S05]  /*6e40*/  EXIT ;  /* 0x000000000000794d */ /* 0x000fea0003800000 */
.L_x_13671:
[----:B------:R-:W-:Y:S01]  /*6e50*/  STG.E.U16 [R2.64], R16 ;  /* 0x0000001002007986 */ /* 0x000fe2000c101524 */
[----:B------:R-:W-:Y:S05]  /*6e60*/  EXIT ;  /* 0x000000000000794d */ /* 0x000fea0003800000 */
.L_x_13667:
        /* <DEDUP_REMOVED lines=9> */
.L_x_13674:
[----:B------:R-:W0:Y:S02]  /*6f00*/  I2F.S64 R0, R16 ;  /* 0x0000001000007312 */ /* 0x000e240000301400 */
[----:B0-----:R-:W-:-:S05]  /*6f10*/  F2FP.PACK_AB R0, RZ, R0 ;  /* 0x00000000ff00723e */ /* 0x001fca00000000ff */
[----:B------:R-:W-:Y:S01]  /*6f20*/  STG.E.U16 [R2.64], R0 ;  /* 0x0000000002007986 */ /* 0x000fe2000c101524 */
[----:B------:R-:W-:Y:S05]  /*6f30*/  EXIT ;  /* 0x000000000000794d */ /* 0x000fea0003800000 */
.L_x_13673:
        /* <DEDUP_REMOVED lines=10> */
.L_x_13676:
[----:B------:R-:W0:Y:S02]  /*6fe0*/  I2F.S64 R16, R16 ;  /* 0x0000001000107312 */ /* 0x000e240000301400 */
[----:B0-----:R-:W-:-:S04]  /*6ff0*/  F2FP.PACK_AB R5, RZ, R16 ;  /* 0x00000010ff05723e */ /* 0x001fc800000000ff */
[----:B------:R-:W-:-:S05]  /*7000*/  PRMT R5, R5, 0x5410, RZ ;  /* 0x0000541005057816 */ /* 0x000fca00000000ff */
[----:B------:R-:W-:Y:S01]  /*7010*/  STG.E [R2.64], R5 ;  /* 0x0000000502007986 */ /* 0x000fe2000c101924 */
[----:B------:R-:W-:Y:S05]  /*7020*/  EXIT ;  /* 0x000000000000794d */ /* 0x000fea0003800000 */
.L_x_13675:
[----:B------:R-:W0:Y:S02]  /*7030*/  I2F.F64.S64 R16, R16 ;  /* 0x0000001000107312 */ /* 0x000e240000301c00 */
[----:B0-----:R-:W-:Y:S01]  /*7040*/  STG.E.64 [R2.64], R16 ;  /* 0x0000001002007986 */ /* 0x001fe2000c101b24 */
[----:B------:R-:W-:Y:S05]  /*7050*/  EXIT ;  /* 0x000000000000794d */ /* 0x000fea0003800000 */
.L_x_13666:
        /* <DEDUP_REMOVED lines=13> */
.L_x_13679:
[----:B------:R-:W0:Y:S01]  /*7130*/  I2F.F64.S64 R16, R16 ;  /* 0x0000001000107312 */ /* 0x000e220000301c00 */
[----:B------:R-:W-:-:S05]  /*7140*/  CS2R R18, SRZ ;  /* 0x0000000000127805 */ /* 0x000fca000001ff00 */
[----:B0-----:R-:W-:Y:S01]  /*7150*/  STG.E.128 [R2.64], R16 ;  /* 0x0000001002007986 */ /* 0x001fe2000c101d24 */
[----:B------:R-:W-:Y:S05]  /*7160*/  EXIT ;  /* 0x000000000000794d */ /* 0x000fea0003800000 */
.L_x_13678:
        /* <DEDUP_REMOVED lines=21> */
.L_x_13683:
[----:B------:R-:W-:Y:S05]  /*72c0*/  BSYNC B0 ;  /* 0x0000000000007941 */ /* 0x000fea0003800000 */
.L_x_13682:
[----:B------:R-:W-:-:S05]  /*72d0*/  LOP3.LUT R5, R0, R5, RZ, 0xfc, !PT ;  /* 0x0000000500057212 */ /* 0x000fca00078efcff */
[----:B------:R-:W-:Y:S01]  /*72e0*/  STG.E.U8 [R2.64], R5 ;  /* 0x0000000502007986 */ /* 0x000fe2000c101124 */
[----:B------:R-:W-:Y:S05]  /*72f0*/  EXIT ;  /* 0x000000000000794d */ /* 0x000fea0003800000 */
.L_x_13681:
        /* <DEDUP_REMOVED lines=13> */
.L_x_13685:
[----:B------:R-:W-:Y:S01]  /*73d0*/  IMAD.MOV.U32 R0, RZ, RZ, 0x7f ;  /* 0x0000007fff007424 */ /* 0x000fe200078e00ff */
[----:B------:R-:W-:-:S04]  /*73e0*/  ISETP.GT.U32.AND P0, PT, R4, 0x7f800000, PT ;  /* 0x7f8000000400780c */ /* 0x000fc80003f04070 */
[----:B------:R-:W-:-:S04]  /*73f0*/  SEL R0, R0, 0x7c, P0 ;  /* 0x0000007c00007807 */ /* 0x000fc80000000000 */
.L_x_13686:
[----:B------:R-:W-:Y:S05]  /*7400*/  BSYNC B0 ;  /* 0x0000000000007941 */ /* 0x000fea0003800000 */
.L_x_13684:
[----:B------:R-:W-:-:S04]  /*7410*/  LOP3.LUT R4, R17, 0x80000000, RZ, 0xc0, !PT ;  /* 0x8000000011047812 */ /* 0x000fc800078ec0ff */
[----:B------:R-:W-:-:S04]  /*7420*/  SHF.R.U32.HI R5, RZ, 0x18, R4 ;  /* 0x00000018ff057819 */ /* 0x000fc80000011604 */
[----:B------:R-:W-:-:S05]  /*7430*/  LOP3.LUT R5, R0, R5, RZ, 0xfc, !PT ;  /* 0x0000000500057212 */ /* 0x000fca00078efcff */
[----:B------:R-:W-:Y:S01]  /*7440*/  STG.E.U8 [R2.64], R5 ;  /* 0x0000000502007986 */ /* 0x000fe2000c101124 */
[----:B------:R-:W-:Y:S05]  /*7450*/  EXIT ;  /* 0x000000000000794d */ /* 0x000fea0003800000 */
.L_x_13680:
[----:B------:R-:W0:Y:S02]  /*7460*/  I2F.S64 R0, R16 ;  /* 0x0000001000007312 */ /* 0x000e240000301400 */
[----:B0-----:R-:W-:-:S05]  /*7470*/  F2FP.BF16.PACK_AB R0, RZ, R0 ;  /* 0x00000000ff00723e */ /* 0x001fca00000010ff */
[----:B------:R-:W-:Y:S01]  /*7480*/  STG.E.U16 [R2.64], R0 ;  /* 0x0000000002007986 */ /* 0x000fe2000c101524 */
[----:B------:R-:W-:Y:S05]  /*7490*/  EXIT ;  /* 0x000000000000794d */ /* 0x000fea0003800000 */
.L_x_13677:
        /* <DEDUP_REMOVED lines=10> */
.L_x_13689:
        /* <DEDUP_REMOVED lines=17> */
.L_x_13692:
[----:B------:R-:W-:-:S04]  /*7650*/  LOP3.LUT R0, R17, 0x80000000, RZ, 0xc0, !PT ;  /* 0x8000000011007812 */ /* 0x000fc800078ec0ff */
[----:B------:R-:W-:-:S04]  /*7660*/  SHF.R.U32.HI R5, RZ, 0x18, R0 ;  /* 0x00000018ff057819 */ /* 0x000fc80000011600 */
[----:B------:R-:W-:-:S04]  /*7670*/  LOP3.LUT R4, R4, R5, RZ, 0xfc, !PT ;  /* 0x0000000504047212 */ /* 0x000fc800078efcff */
[----:B------:R-:W-:Y:S02]  /*7680*/  PRMT R0, R4, 0x7610, R0 ;  /* 0x0000761004007816 */ /* 0x000fe40000000000 */
.L_x_13691:
[----:B------:R-:W-:Y:S05]  /*7690*/  BSYNC B0 ;  /* 0x0000000000007941 */ /* 0x000fea0003800000 */
.L_x_13690:
[----:B------:R-:W-:Y:S01]  /*76a0*/  STG.E.U8 [R2.64], R0 ;  /* 0x0000000002007986 */ /* 0x000fe2000c101124 */
[----:B------:R-:W-:Y:S05]  /*76b0*/  EXIT ;  /* 0x000000000000794d */ /* 0x000fea0003800000 */
.L_x_13688:
        /* <DEDUP_REMOVED lines=17> */
.L_x_13695:
[----:B------:R-:W-:-:S04]  /*77d0*/  LOP3.LUT R0, R17, 0x80000000, RZ, 0xc0, !PT ;  /* 0x8000000011007812 */ /* 0x000fc800078ec0ff */
[----:B------:R-:W-:-:S04]  /*77e0*/  SHF.R.U32.HI R5, RZ, 0x18, R0 ;  /* 0x00000018ff057819 */ /* 0x000fc80000011600 */
[----:B------:R-:W-:-:S04]  /*77f0*/  LOP3.LUT R4, R4, R5, RZ, 0xfc, !PT ;  /* 0x0000000504047212 */ /* 0x000fc800078efcff */
[----:B------:R-:W-:Y:S02]  /*7800*/  PRMT R0, R4, 0x7610, R0 ;  /* 0x0000761004007816 */ /* 0x000fe40000000000 */
.L_x_13694:
[----:B------:R-:W-:Y:S05]  /*7810*/  BSYNC B0 ;  /* 0x0000000000007941 */ /* 0x000fea0003800000 */
.L_x_13693:
[----:B------:R-:W-:Y:S01]  /*7820*/  STG.E.U8 [R2.64], R0 ;  /* 0x0000000002007986 */ /* 0x000fe2000c101124 */
[----:B------:R-:W-:Y:S05]  /*7830*/  EXIT ;  /* 0x000000000000794d */ /* 0x000fea0003800000 */
.L_x_13687:
        /* <DEDUP_REMOVED lines=22> */
.L_x_13670:
        /* <DEDUP_REMOVED lines=20> */
.L_x_13697:
[----:B------:R-:W-:Y:S01]  /*7ae0*/  STG.E.64 [R2.64], R16 ;  /* 0x0000001002007986 */ /* 0x000fe2000c101b24 */
[----:B------:R-:W-:Y:S05]  /*7af0*/  EXIT ;  /* 0x000000000000794d */ /* 0x000fea0003800000 */
.L_x_13696:
[----:B------:R-:W-:Y:S01]  /*7b00*/  STG.E [R2.64], R16 ;  /* 0x0000001002007986 */ /* 0x000fe2000c101924 */
[----:B------:R-:W-:Y:S05]  /*7b10*/  EXIT ;  /* 0x000000000000794d */ /* 0x000fea0003800000 */
.L_x_13698:
        /* <DEDUP_REMOVED lines=14> */
.L_x_19761:


//--------------------- .text._ZN2at6native18elementwise_kernelILi128ELi2EZNS0_22gpu_kernel_impl_nocastINS0_13AUnaryFunctorIlllZZZNS0_18lshift_kernel_cudaERNS_18TensorIteratorBaseEENKUlvE_clEvENKUlvE2_clEvEUlllE_EEEEvS5_RKT_EUliE_EEviT1_ --------------------------
	.section	.text._ZN2at6native18elementwise_kernelILi128ELi2EZNS0_22gpu_kernel_impl_nocastINS0_13AUnaryFunctorIlllZZZNS0_18lshift_kernel_cudaERNS_18TensorIteratorBaseEENKUlvE_clEvENKUlvE2_clEvEUlllE_EEEEvS5_RKT_EUliE_EEviT1_,"ax",@progbits
	.sectioninfo	@"SHI_REGISTERS=12"
	.align	128
        .global         _ZN2at6native18elementwise_kernelILi128ELi2EZNS0_22gpu_kernel_impl_nocastINS0_13AUnaryFunctorIlllZZZNS0_18lshift_kernel_cudaERNS_18TensorIteratorBaseEENKUlvE_clEvENKUlvE2_clEvEUlllE_EEEEvS5_RKT_EUliE_EEviT1_
        .type           _ZN2at6native18elementwise_kernelILi128ELi2EZNS0_22gpu_kernel_impl_nocastINS0_13AUnaryFunctorIlllZZZNS0_18lshift_kernel_cudaERNS_18TensorIteratorBaseEENKUlvE_clEvENKUlvE2_clEvEUlllE_EEEEvS5_RKT_EUliE_EEviT1_,@function
        .size           _ZN2at6native18elementwise_kernelILi128ELi2EZNS0_22gpu_kernel_impl_nocastINS0_13AUnaryFunctorIlllZZZNS0_18lshift_kernel_cudaERNS_18TensorIteratorBaseEENKUlvE_clEvENKUlvE2_clEvEUlllE_EEEEvS5_RKT_EUliE_EEviT1_,(.L_x_19762 - _ZN2at6native18elementwise_kernelILi128ELi2EZNS0_22gpu_kernel_impl_nocastINS0_13AUnaryFunctorIlllZZZNS0_18lshift_kernel_cudaERNS_18TensorIteratorBaseEENKUlvE_clEvENKUlvE2_clEvEUlllE_EEEEvS5_RKT_EUliE_EEviT1_)
        .other          _ZN2at6native18elementwise_kernelILi128ELi2EZNS0_22gpu_kernel_impl_nocastINS0_13AUnaryFunctorIlllZZZNS0_18lshift_kernel_cudaERNS_18TensorIteratorBaseEENKUlvE_clEvENKUlvE2_clEvEUlllE_EEEEvS5_RKT_EUliE_EEviT1_,@"STO_CUDA_ENTRY STV_DEFAULT"
_ZN2at6native18elementwise_kernelILi128ELi2EZNS0_22gpu_kernel_impl_nocastINS0_13AUnaryFunctorIlllZZZNS0_18lshift_kernel_cudaERNS_18TensorIteratorBaseEENKUlvE_clEvENKUlvE2_clEvEUlllE_EEEEvS5_RKT_EUliE_EEviT1_:
.text._ZN2at6native18elementwise_kernelILi128ELi2EZNS0_22gpu_kernel_impl_nocastINS0_13AUnaryFunctorIlllZZZNS0_18lshift_kernel_cudaERNS_18TensorIteratorBaseEENKUlvE_clEvENKUlvE2_clEvEUlllE_EEEEvS5_RKT_EUliE_EEviT1_:
        /* <DEDUP_REMOVED lines=236> */
.L_x_13701:
[----:B------:R-:W-:-:S04]  /*0ec0*/  IADD3 R4, P0, R3, c[0x0][0x368], RZ ;  /* 0x0000da0003047a10 */ /* 0x000fc80007f1e0ff */
[----:B------:R-:W-:-:S06]  /*0ed0*/  IADD3.X R5, RZ, c[0x0][0x36c], RZ, P0, !PT ;  /* 0x0000db00ff057a10 */ /* 0x000fcc00007fe4ff */
[----:B------:R-:W2:Y:S01]  /*0ee0*/  LDG.E.64 R4, [R4.64] ;  /* 0x0000000404047981 */ /* 0x000ea2000c1e1b00 */
[----:B------:R-:W-:Y:S02]  /*0ef0*/  MOV R3, c[0x0][0x378] ;  /* 0x0000de0000037a02 */ /* 0x000fe40000000f00 */
[----:B------:R-:W-:Y:S02]  /*0f00*/  IADD3 R6, P1, R2, c[0x0][0x360], RZ ;  /* 0x0000d80002067a10 */ /* 0x000fe40007f3e0ff */
[----:B------:R-:W-:Y:S02]  /*0f10*/  IADD3 R9, R0, 0x80, RZ ;  /* 0x0000008000097810 */ /* 0x000fe40007ffe0ff */
[----:B------:R-:W-:Y:S02]  /*0f20*/  IADD3.X R7, RZ, c[0x0][0x364], RZ, P1, !PT ;  /* 0x0000d900ff077a10 */ /* 0x000fe40000ffe4ff */
[----:B--2---:R-:W-:Y:S02]  /*0f30*/  ISETP.GT.U32.AND P0, PT, R4, 0x3f, PT ;  /* 0x0000003f0400780c */ /* 0x004fe40003f04070 */
[----:B------:R-:W-:-:S02]  /*0f40*/  SHF.L.U32 R2, R3, R4, RZ ;  /* 0x0000000403027219 */ /* 0x000fc400000006ff */
[----:B------:R-:W-:Y:S02]  /*0f50*/  ISETP.GT.U32.AND.EX P0, PT, R5, RZ, PT, P0 ;  /* 0x000000ff0500720c */ /* 0x000fe40003f04100 */
[----:B------:R-:W-:Y:S02]  /*0f60*/  SHF.L.U64.HI R3, R3, R4, c[0x0][0x37c] ;  /* 0x0000df0003037619 */ /* 0x000fe40000010204 */
[----:B------:R-:W-:Y:S02]  /*0f70*/  SEL R2, R2, RZ, !P0 ;  /* 0x000000ff02027207 */ /* 0x000fe40004000000 */
[----:B------:R-:W-:-:S05]  /*0f80*/  SEL R3, R3, RZ, !P0 ;  /* 0x000000ff03037207 */ /* 0x000fca0004000000 */
[----:B------:R0:W-:Y:S02]  /*0f90*/  STG.E.64 [R6.64], R2 ;  /* 0x0000000206007986 */ /* 0x0001e4000c101b04 */
.L_x_13700:
[----:B------:R-:W-:Y:S05]  /*0fa0*/  BSYNC B0 ;  /* 0x0000000000007941 */ /* 0x000fea0003800000 */
.L_x_13699:
[----:B------:R-:W-:-:S13]  /*0fb0*/  ISETP.GE.AND P0, PT, R9, c[0x0][0x160], PT ;  /* 0x0000580009007a0c */ /* 0x000fda0003f06270 */
[----:B------:R-:W-:Y:S05]  /*0fc0*/  @P0 EXIT ;  /* 0x000000000000094d */ /* 0x000fea0003800000 */
[----:B------:R-:W-:Y:S01]  /*0fd0*/  ISETP.NE.AND P0, PT, RZ, c[0x0][0x168], PT ;  /* 0x00005a00ff007a0c */ /* 0x000fe20003f05270 */
[----:B0-----:R-:W-:Y:S01]  /*0fe0*/  HFMA2.MMA R2, -RZ, RZ, 0, 0 ;  /* 0x00000000ff027435 */ /* 0x001fe200000001ff */
[----:B------:R-:W-:-:S11]  /*0ff0*/  IMAD.MOV.U32 R0, RZ, RZ, RZ ;  /* 0x000000ffff007224 */ /* 0x000fd600078e00ff */
        /* <DEDUP_REMOVED lines=225> */
.L_x_13702:
[----:B------:R-:W-:-:S04]  /*1e10*/  IADD3 R2, P0, R2, c[0x0][0x368], RZ ;  /* 0x0000da0002027a10 */ /* 0x000fc80007f1e0ff */
[----:B------:R-:W-:-:S06]  /*1e20*/  IADD3.X R3, RZ, c[0x0][0x36c], RZ, P0, !PT ;  /* 0x0000db00ff037a10 */ /* 0x000fcc00007fe4ff */
[----:B------:R-:W2:Y:S01]  /*1e30*/  LDG.E.64 R2, [R2.64] ;  /* 0x0000000402027981 */ /* 0x000ea2000c1e1b00 */
[----:B------:R-:W-:Y:S02]  /*1e40*/  MOV R5, c[0x0][0x378] ;  /* 0x0000de0000057a02 */ /* 0x000fe40000000f00 */
[----:B------:R-:W-:-:S04]  /*1e50*/  IADD3 R6, P1, R0, c[0x0][0x360], RZ ;  /* 0x0000d80000067a10 */ /* 0x000fc80007f3e0ff */
[----:B------:R-:W-:Y:S02]  /*1e60*/  IADD3.X R7, RZ, c[0x0][0x364], RZ, P1, !PT ;  /* 0x0000d900ff077a10 */ /* 0x000fe40000ffe4ff */
[----:B--2---:R-:W-:Y:S02]  /*1e70*/  ISETP.GT.U32.AND P0, PT, R2, 0x3f, PT ;  /* 0x0000003f0200780c */ /* 0x004fe40003f04070 */
[-C--:B------:R-:W-:Y:S02]  /*1e80*/  SHF.L.U32 R4, R5, R2.reuse, RZ ;  /* 0x0000000205047219 */ /* 0x080fe400000006ff */
[----:B------:R-:W-:Y:S02]  /*1e90*/  ISETP.GT.U32.AND.EX P0, PT, R3, RZ, PT, P0 ;  /* 0x000000ff0300720c */ /* 0x000fe40003f04100 */
[----:B------:R-:W-:Y:S02]  /*1ea0*/  SHF.L.U64.HI R0, R5, R2, c[0x0][0x37c] ;  /* 0x0000df0005007619 */ /* 0x000fe40000010202 */
[----:B------:R-:W-:-:S02]  /*1eb0*/  SEL R4, R4, RZ, !P0 ;  /* 0x000000ff04047207 */ /* 0x000fc40004000000 */
[----:B------:R-:W-:-:S05]  /*1ec0*/  SEL R5, R0, RZ, !P0 ;  /* 0x000000ff00057207 */ /* 0x000fca0004000000 */
[----:B------:R-:W-:Y:S01]  /*1ed0*/  STG.E.64 [R6.64], R4 ;  /* 0x0000000406007986 */ /* 0x000fe2000c101b04 */
[----:B------:R-:W-:Y:S05]  /*1ee0*/  EXIT ;  /* 0x000000000000794d */ /* 0x000fea0003800000 */
.L_x_13703:
        /* <DEDUP_REMOVED lines=9> */
.L_x_19762:


//--------------------- .text._ZN2at6native27unrolled_elementwise_kernelINS0_13AUnaryFunctorIlllZZZNS0_18lshift_kernel_cudaERNS_18TensorIteratorBaseEENKUlvE_clEvENKUlvE2_clEvEUlllE_EESt5arrayIPcLm2EELi4E23TrivialOffsetCalculatorILi1EjESD_NS0_6memory15LoadWithoutCastENSE_16StoreWithoutCastEEEviT_T0_T2_T3_T4_T5_ --------------------------
	.section	.text._ZN2at6native27unrolled_elementwise_kernelINS0_13AUnaryFunctorIlllZZZNS0_18lshift_kernel_cudaERNS_18TensorIteratorBaseEENKUlvE_clEvENKUlvE2_clEvEUlllE_EESt5arrayIPcLm2EELi4E23TrivialOffsetCalculatorILi1EjESD_NS0_6memory15LoadWithoutCastENSE_16StoreWithoutCastEEEviT_T0_T2_T3_T4_T5_,"ax",@progbits
	.sectioninfo	@"SHI_REGISTERS=23"
	.align	128
        .global         _ZN2at6native27unrolled_elementwise_kernelINS0_13AUnaryFunctorIlllZZZNS0_18lshift_kernel_cudaERNS_18TensorIteratorBaseEENKUlvE_clEvENKUlvE2_clEvEUlllE_EESt5arrayIPcLm2EELi4E23TrivialOffsetCalculatorILi1EjESD_NS0_6memory15LoadWithoutCastENSE_16StoreWithoutCastEEEviT_T0_T2_T3_T4_T5_
        .type           _ZN2at6native27unrolled_elementwise_kernelINS0_13AUnaryFunctorIlllZZZNS0_18lshift_kernel_cudaERNS_18TensorIteratorBaseEENKUlvE_clEvENKUlvE2_clEvEUlllE_EESt5arrayIPcLm2EELi4E23TrivialOffsetCalculatorILi1EjESD_NS0_6memory15LoadWithoutCastENSE_16StoreWithoutCastEEEviT_T0_T2_T3_T4_T5_,@function
        .size           _ZN2at6native27unrolled_elementwise_kernelINS0_13AUnaryFunctorIlllZZZNS0_18lshift_kernel_cudaERNS_18TensorIteratorBaseEENKUlvE_clEvENKUlvE2_clEvEUlllE_EESt5arrayIPcLm2EELi4E23TrivialOffsetCalculatorILi1EjESD_NS0_6memory15LoadWithoutCastENSE_16StoreWithoutCastEEEviT_T0_T2_T3_T4_T5_,(.L_x_19763 - _ZN2at6native27unrolled_elementwise_kernelINS0_13AUnaryFunctorIlllZZZNS0_18lshift_kernel_cudaERNS_18TensorIteratorBaseEENKUlvE_clEvENKUlvE2_clEvEUlllE_EESt5arrayIPcLm2EELi4E23TrivialOffsetCalculatorILi1EjESD_NS0_6memory15LoadWithoutCastENSE_16StoreWithoutCastEEEviT_T0_T2_T3_T4_T5_)
        .other          _ZN2at6native27unrolled_elementwise_kernelINS0_13AUnaryFunctorIlllZZZNS0_18lshift_kernel_cudaERNS_18TensorIteratorBaseEENKUlvE_clEvENKUlvE2_clEvEUlllE_EESt5arrayIPcLm2EELi4E23TrivialOffsetCalculatorILi1EjESD_NS0_6memory15LoadWithoutCastENSE_16StoreWithoutCastEEEviT_T0_T2_T3_T4_T5_,@"STO_CUDA_ENTRY STV_DEFAULT"
_ZN2at6native27unrolled_elementwise_kernelINS0_13AUnaryFunctorIlllZZZNS0_18lshift_kernel_cudaERNS_18TensorIteratorBaseEENKUlvE_clEvENKUlvE2_clEvEUlllE_EESt5arrayIPcLm2EELi4E23TrivialOffsetCalculatorILi1EjESD_NS0_6memory15LoadWithoutCastENSE_16StoreWithoutCastEEEviT_T0_T2_T3_T4_T5_:
.text._ZN2at6native27unrolled_elementwise_kernelINS0_13AUnaryFunctorIlllZZZNS0_18lshift_kernel_cudaERNS_18TensorIteratorBaseEENKUlvE_clEvENKUlvE2_clEvEUlllE_EESt5arrayIPcLm2EELi4E23TrivialOffsetCalculatorILi1EjESD_NS0_6memory15LoadWithoutCastENSE_16StoreWithoutCastEEEviT_T0_T2_T3_T4_T5_:
[----:B------:R-:W-:Y:S02]  /*0000*/  IMAD.MOV.U32 R1, RZ, RZ, c[0x0][0x28] ;  /* 0x00000a00ff017624 */ /* 0x000fe400078e00ff */
[----:B------:R-:W0:Y:S01]  /*0010*/  S2R R0, SR_CTAID.X ;  /* 0x0000000000007919 */ /* 0x000e220000002500 */
[----:B------:R-:W-:Y:S01]  /*0020*/  IMAD.MOV.U32 R3, RZ, RZ, -0x200 ;  /* 0xfffffe00ff037424 */ /* 0x000fe200078e00ff */
[----:B------:R-:W-:Y:S01]  /*0030*/  CS2R R6, SRZ ;  /* 0x0000000000067805 */ /* 0x000fe2000001ff00 */
[----:B------:R-:W-:Y:S01]  /*0040*/  CS2R R8, SRZ ;  /* 0x0000000000087805 */ /* 0x000fe2000001ff00 */
[----:B------:R-:W1:Y:S01]  /*0050*/  S2R R15, SR_TID.X ;  /* 0x00000000000f7919 */ /* 0x000e620000002100 */
[----:B------:R-:W-:Y:S01]  /*0060*/  ULDC.64 UR4, c[0x0][0x118] ;  /* 0x0000460000047ab9 */ /* 0x000fe20000000a00 */
        /* <DEDUP_REMOVED lines=9> */
[----:B------:R0:W2:Y:S05]  /*0100*/  @!P2 LDG.E.64 R6, [R2.64] ;  /* 0x000000040206a981 */ /* 0x0000aa000c1e1b00 */
[----:B------:R-:W-:Y:S01]  /*0110*/  @!P0 IMAD R12, R0, 0x200, R5 ;  /* 0x00000200000c8824 */ /* 0x000fe200078e0205 */
[----:B------:R-:W-:Y:S01]  /*0120*/  @!P0 IADD3 R5, R5, 0x80, RZ ;  /* 0x0000008005058810 */ /* 0x000fe20007ffe0ff */
[----:B------:R-:W-:-:S03]  /*0130*/  @!P0 IMAD.MOV.U32 R13, RZ, RZ, 0x8 ;  /* 0x00000008ff0d8424 */ /* 0x000fc600078e00ff */
[----:B------:R-:W-:Y:S01]  /*0140*/  ISETP.GE.AND P1, PT, R5, R4, PT ;  /* 0x000000040500720c */ /* 0x000fe20003f26270 */
[----:B------:R-:W-:-:S05]  /*0150*/  @!P0 IMAD.WIDE.U32 R12, R12, R13, c[0x0][0x180] ;  /* 0x000060000c0c8625 */ /* 0x000fca00078e000d */
[----:B------:R1:W3:Y:S01]  /*0160*/  @!P0 LDG.E.64 R8, [R12.64] ;  /* 0x000000040c088981 */ /* 0x0002e2000c1e1b00 */
[----:B------:R-:W-:-:S06]  /*0170*/  CS2R R10, SRZ ;  /* 0x00000000000a7805 */ /* 0x000fcc000001ff00 */
[----:B------:R-:W-:Y:S02]  /*0180*/  @!P1 IMAD R18, R0, 0x200, R5 ;  /* 0x0000020000129824 */ /* 0x000fe400078e0205 */
[----:B------:R-:W-:-:S04]  /*0190*/  @!P1 IMAD.MOV.U32 R19, RZ, RZ, 0x8 ;  /* 0x00000008ff139424 */ /* 0x000fc800078e00ff */
[----:B------:R-:W-:-:S05]  /*01a0*/  @!P1 IMAD.WIDE.U32 R18, R18, R19, c[0x0][0x180] ;  /* 0x0000600012129625 */ /* 0x000fca00078e0013 */
[----:B------:R-:W4:Y:S01]  /*01b0*/  @!P1 LDG.E.64 R10, [R18.64] ;  /* 0x00000004120a9981 */ /* 0x000f22000c1e1b00 */
[----:B------:R-:W-:-:S04]  /*01c0*/  @!P1 IADD3 R5, R5, 0x80, RZ ;  /* 0x0000008005059810 */ /* 0x000fc80007ffe0ff */
[----:B------:R-:W-:Y:S01]  /*01d0*/  ISETP.GE.AND P0, PT, R5, R4, PT ;  /* 0x000000040500720c */ /* 0x000fe20003f06270 */
[----:B0-----:R-:W-:Y:S01]  /*01e0*/  CS2R R2, SRZ ;  /* 0x0000000000027805 */ /* 0x001fe2000001ff00 */
[----:B-1----:R-:W-:-:S11]  /*01f0*/  IMAD.MOV.U32 R13, RZ, RZ, c[0x0][0x170] ;  /* 0x00005c00ff0d7624 */ /* 0x002fd600078e00ff */
[----:B------:R-:W-:Y:S02]  /*0200*/  @!P0 IMAD R16, R0, 0x200, R5 ;  /* 0x0000020000108824 */ /* 0x000fe400078e0205 */
[----:B------:R-:W-:-:S04]  /*0210*/  @!P0 IMAD.MOV.U32 R17, RZ, RZ, 0x8 ;  /* 0x00000008ff118424 */ /* 0x000fc800078e00ff */
[----:B------:R-:W-:-:S04]  /*0220*/  @!P0 IMAD.WIDE.U32 R16, R16, R17, c[0x0][0x180] ;  /* 0x0000600010108625 */ /* 0x000fc800078e0011 */
[--C-:B------:R-:W-:Y:S01]  /*0230*/  IMAD.MOV.U32 R5, RZ, RZ, R15.reuse ;  /* 0x000000ffff057224 */ /* 0x100fe200078e000f */
[----:B------:R0:W5:Y:S01]  /*0240*/  @!P0 LDG.E.64 R2, [R16.64] ;  /* 0x0000000410028981 */ /* 0x000162000c1e1b00 */
[----:B------:R-:W-:Y:S02]  /*0250*/  @!P2 IMAD.MOV.U32 R5, RZ, RZ, R14 ;  /* 0x000000ffff05a224 */ /* 0x000fe400078e000e */
[----:B------:R-:W-:Y:S02]  /*0260*/  @!P2 IMAD R15, R0, 0x200, R15 ;  /* 0x00000200000fa824 */ /* 0x000fe400078e020f */
[----:B------:R-:W-:Y:S01]  /*0270*/  @!P2 IMAD.MOV.U32 R20, RZ, RZ, 0x8 ;  /* 0x00000008ff14a424 */ /* 0x000fe200078e00ff */
[----:B------:R-:W-:Y:S01]  /*0280*/  ISETP.GE.AND P3, PT, R5, R4, PT ;  /* 0x000000040500720c */ /* 0x000fe20003f66270 */
[----:B------:R-:W-:Y:S01]  /*0290*/  BSSY B0, `(.L_x_13704) ;  /* 0x0000020000007945 */ /* 0x000fe20003800000 */
[----:B--2---:R-:W-:Y:S02]  /*02a0*/  ISETP.GT.U32.AND P1, PT, R6, 0x3f, PT ;  /* 0x0000003f0600780c */ /* 0x004fe40003f24070 */
[----:B------:R-:W-:-:S02]  /*02b0*/  SHF.L.U64.HI R12, R13, R6, c[0x0][0x174] ;  /* 0x00005d000d0c7619 */ /* 0x000fc40000010206 */
[----:B------:R-:W-:Y:S02]  /*02c0*/  SHF.L.U32 R14, R13, R6, RZ ;  /* 0x000000060d0e7219 */ /* 0x000fe400000006ff */
[----:B------:R-:W-:-:S04]  /*02d0*/  ISETP.GT.U32.AND.EX P1, PT, R7, RZ, PT, P1 ;  /* 0x000000ff0700720c */ /* 0x000fc80003f24110 */
[----:B------:R-:W-:Y:S02]  /*02e0*/  SEL R14, R14, RZ, !P1 ;  /* 0x000000ff0e0e7207 */ /* 0x000fe40004800000 */
[----:B---3--:R-:W-:Y:S02]  /*02f0*/  ISETP.GT.U32.AND P0, PT, R8, 0x3f, PT ;  /* 0x0000003f0800780c */ /* 0x008fe40003f04070 */
[CC--:B------:R-:W-:Y:S02]  /*0300*/  SHF.L.U64.HI R7, R13.reuse, R8.reuse, c[0x0][0x174] ;  /* 0x00005d000d077619 */ /* 0x0c0fe40000010208 */
[----:B------:R-:W-:Y:S02]  /*0310*/  SHF.L.U32 R6, R13, R8, RZ ;  /* 0x000000080d067219 */ /* 0x000fe400000006ff */
[----:B------:R-:W-:Y:S01]  /*0320*/  ISETP.GT.U32.AND.EX P0, PT, R9, RZ, PT, P0 ;  /* 0x000000ff0900720c */ /* 0x000fe20003f04100 */
[----:B------:R-:W-:Y:S01]  /*0330*/  @!P2 IMAD.WIDE.U32 R8, R15, R20, c[0x0][0x178] ;  /* 0x00005e000f08a625 */ /* 0x000fe200078e0014 */
[----:B------:R-:W-:-:S05]  /*0340*/  SEL R15, R12, RZ, !P1 ;  /* 0x000000ff0c0f7207 */ /* 0x000fca0004800000 */
[----:B------:R0:W-:Y:S01]  /*0350*/  @!P2 STG.E.64 [R8.64], R14 ;  /* 0x0000000e0800a986 */ /* 0x0001e2000c101b04 */
[----:B----4-:R-:W-:Y:S02]  /*0360*/  ISETP.GT.U32.AND P1, PT, R10, 0x3f, PT ;  /* 0x0000003f0a00780c */ /* 0x010fe40003f24070 */
[CC--:B------:R-:W-:Y:S02]  /*0370*/  SHF.L.U64.HI R12, R13.reuse, R10.reuse, c[0x0][0x174] ;  /* 0x00005d000d0c7619 */ /* 0x0c0fe4000001020a */
        /* <DEDUP_REMOVED lines=17> */
.L_x_13705:
[----:B0-----:R-:W-:Y:S05]  /*0490*/  BSYNC B0 ;  /* 0x0000000000007941 */ /* 0x001fea0003800000 */
.L_x_13704:
[----:B------:R-:W-:Y:S02]  /*04a0*/  ISETP.GE.AND P1, PT, R5, R4, PT ;  /* 0x000000040500720c */ /* 0x000fe40003f26270 */
[----:B-----5:R-:W-:Y:S02]  /*04b0*/  ISETP.GT.U32.AND P0, PT, R2, 0x3f, PT ;  /* 0x0000003f0200780c */ /* 0x020fe40003f04070 */
[CC--:B------:R-:W-:Y:S02]  /*04c0*/  SHF.L.U64.HI R6, R13.reuse, R2.reuse, c[0x0][0x174] ;  /* 0x00005d000d067619 */ /* 0x0c0fe40000010202 */
        /* <DEDUP_REMOVED lines=10> */
.L_x_13706:
        /* <DEDUP_REMOVED lines=9> */
.L_x_19763:


//--------------------- .text._ZN2at6native29vectorized_elementwise_kernelILi2ENS0_13AUnaryFunctorIlllZZZNS0_18lshift_kernel_cudaERNS_18TensorIteratorBaseEENKUlvE_clEvENKUlvE2_clEvEUlllE_EESt5arrayIPcLm2EEEEviT0_T1_ --------------------------
	.section	.text._ZN2at6native29vectorized_elementwise_kernelILi2ENS0_13AUnaryFunctorIlllZZZNS0_18lshift_kernel_cudaERNS_18TensorIteratorBaseEENKUlvE_clEvENKUlvE2_clEvEUlllE_EESt5arrayIPcLm2EEEEviT0_T1_,"ax",@progbits
	.sectioninfo	@"SHI_REGISTERS=32"
	.align	128
        .global         _ZN2at6native29vectorized_elementwise_kernelILi2ENS0_13AUnaryFunctorIlllZZZNS0_18lshift_kernel_cudaERNS_18TensorIteratorBaseEENKUlvE_clEvENKUlvE2_clEvEUlllE_EESt5arrayIPcLm2EEEEviT0_T1_
        .type           _ZN2at6native29vectorized_elementwise_kernelILi2ENS0_13AUnaryFunctorIlllZZZNS0_18lshift_kernel_cudaERNS_18TensorIteratorBaseEENKUlvE_clEvENKUlvE2_clEvEUlllE_EESt5arrayIPcLm2EEEEviT0_T1_,@function
        .size           _ZN2at6native29vectorized_elementwise_kernelILi2ENS0_13AUnaryFunctorIlllZZZNS0_18lshift_kernel_cudaERNS_18TensorIteratorBaseEENKUlvE_clEvENKUlvE2_clEvEUlllE_EESt5arrayIPcLm2EEEEviT0_T1_,(.L_x_19764 - _ZN2at6native29vectorized_elementwise_kernelILi2ENS0_13AUnaryFunctorIlllZZZNS0_18lshift_kernel_cudaERNS_18TensorIteratorBaseEENKUlvE_clEvENKUlvE2_clEvEUlllE_EESt5arrayIPcLm2EEEEviT0_T1_)
        .other          _ZN2at6native29vectorized_elementwise_kernelILi2ENS0_13AUnaryFunctorIlllZZZNS0_18lshift_kernel_cudaERNS_18TensorIteratorBaseEENKUlvE_clEvENKUlvE2_clEvEUlllE_EESt5arrayIPcLm2EEEEviT0_T1_,@"STO_CUDA_ENTRY STV_DEFAULT"
_ZN2at6native29vectorized_elementwise_kernelILi2ENS0_13AUnaryFunctorIlllZZZNS0_18lshift_kernel_cudaERNS_18TensorIteratorBaseEENKUlvE_clEvENKUlvE2_clEvEUlllE_EESt5arrayIPcLm2EEEEviT0_T1_:
.text._ZN2at6native29vectorized_elementwise_kernelILi2ENS0_13AUnaryFunctorIlllZZZNS0_18lshift_kernel_cudaERNS_18TensorIteratorBaseEENKUlvE_clEvENKUlvE2_clEvEUlllE_EESt5arrayIPcLm2EEEEviT0_T1_:
        /* <DEDUP_REMOVED lines=15> */
[----:B------:R-:W-:-:S04]  /*00f0*/  IMAD.WIDE.U32 R2, R0, R21, c[0x0][0x178] ;  /* 0x00005e0000027625 */ /* 0x000fc800078e0015 */
[----:B------:R-:W-:Y:S02]  /*0100*/  IMAD.MOV.U32 R21, RZ, RZ, c[0x0][0x170] ;  /* 0x00005c00ff157624 */ /* 0x000fe400078e00ff */
[----:B------:R-:W-:Y:S01]  /*0110*/  IMAD.WIDE R2, R23, 0x10, R2 ;  /* 0x0000001017027825 */ /* 0x000fe200078e0202 */
[----:B--2---:R-:W-:Y:S02]  /*0120*/  ISETP.GT.U32.AND P5, PT, R8, 0x3f, PT ;  /* 0x0000003f0800780c */ /* 0x004fe40003fa4070 */
[CC--:B------:R-:W-:Y:S02]  /*0130*/  SHF.L.U64.HI R20, R21.reuse, R8.reuse, c[0x0][0x174] ;  /* 0x00005d0015147619 */ /* 0x0c0fe40000010208 */
[----:B---3--:R-:W-:Y:S02]  /*0140*/  ISETP.GT.U32.AND P2, PT, R16, 0x3f, PT ;  /* 0x0000003f1000780c */ /* 0x008fe40003f44070 */
[----:B------:R-:W-:Y:S02]  /*0150*/  SHF.L.U32 R0, R21, R8, RZ ;  /* 0x0000000815007219 */ /* 0x000fe400000006ff */
[----:B------:R-:W-:-:S02]  /*0160*/  ISETP.GT.U32.AND.EX P5, PT, R9, RZ, PT, P5 ;  /* 0x000000ff0900720c */ /* 0x000fc40003fa4150 */
[----:B----4-:R-:W-:Y:S02]  /*0170*/  ISETP.GT.U32.AND P4, PT, R12, 0x3f, PT ;  /* 0x0000003f0c00780c */ /* 0x010fe40003f84070 */
[----:B------:R-:W-:Y:S02]  /*0180*/  ISETP.GT.U32.AND P0, PT, R10, 0x3f, PT ;  /* 0x0000003f0a00780c */ /* 0x000fe40003f04070 */
[----:B------:R-:W-:Y:S02]  /*0190*/  ISETP.GT.U32.AND P3, PT, R14, 0x3f, PT ;  /* 0x0000003f0e00780c */ /* 0x000fe40003f64070 */
[----:B------:R-:W-:Y:S02]  /*01a0*/  ISETP.GT.U32.AND.EX P2, PT, R17, RZ, PT, P2 ;  /* 0x000000ff1100720c */ /* 0x000fe40003f44120 */
[----:B------:R-:W-:Y:S02]  /*01b0*/  SEL R17, R0, RZ, !P5 ;  /* 0x000000ff00117207 */ /* 0x000fe40006800000 */
[----:B------:R-:W-:-:S02]  /*01c0*/  SEL R20, R20, RZ, !P5 ;  /* 0x000000ff14147207 */ /* 0x000fc40006800000 */
[----:B------:R-:W-:Y:S02]  /*01d0*/  ISETP.GT.U32.AND.EX P4, PT, R13, RZ, PT, P4 ;  /* 0x000000ff0d00720c */ /* 0x000fe40003f84140 */
[----:B-----5:R-:W-:Y:S02]  /*01e0*/  ISETP.GT.U32.AND P6, PT, R4, 0x3f, PT ;  /* 0x0000003f0400780c */ /* 0x020fe40003fc4070 */
[----:B------:R-:W-:Y:S02]  /*01f0*/  ISETP.GT.U32.AND P5, PT, R6, 0x3f, PT ;  /* 0x0000003f0600780c */ /* 0x000fe40003fa4070 */
[CC--:B------:R-:W-:Y:S02]  /*0200*/  SHF.L.U64.HI R22, R21.reuse, R10.reuse, c[0x0][0x174] ;  /* 0x00005d0015167619 */ /* 0x0c0fe4000001020a */
[----:B------:R-:W-:Y:S02]  /*0210*/  SHF.L.U32 R23, R21, R10, RZ ;  /* 0x0000000a15177219 */ /* 0x000fe400000006ff */
[----:B------:R-:W-:-:S02]  /*0220*/  ISETP.GT.U32.AND.EX P0, PT, R11, RZ, PT, P0 ;  /* 0x000000ff0b00720c */ /* 0x000fc40003f04100 */
[C---:B------:R-:W-:Y:S02]  /*0230*/  SHF.L.U64.HI R24, R21.reuse, R12, c[0x0][0x174] ;  /* 0x00005d0015187619 */ /* 0x040fe4000001020c */
[C---:B------:R-:W-:Y:S02]  /*0240*/  SHF.L.U64.HI R13, R21.reuse, R14, c[0x0][0x174] ;  /* 0x00005d00150d7619 */ /* 0x040fe4000001020e */
[----:B------:R-:W-:Y:S02]  /*0250*/  ISETP.GT.U32.AND P1, PT, R18, 0x3f, PT ;  /* 0x0000003f1200780c */ /* 0x000fe40003f24070 */
[C---:B------:R-:W-:Y:S02]  /*0260*/  SHF.L.U32 R12, R21.reuse, R12, RZ ;  /* 0x0000000c150c7219 */ /* 0x040fe400000006ff */
[----:B------:R-:W-:Y:S02]  /*0270*/  SHF.L.U32 R14, R21, R14, RZ ;  /* 0x0000000e150e7219 */ /* 0x000fe400000006ff */
[----:B------:R-:W-:-:S02]  /*0280*/  ISETP.GT.U32.AND.EX P3, PT, R15, RZ, PT, P3 ;  /* 0x000000ff0f00720c */ /* 0x000fc40003f64130 */
[CC--:B------:R-:W-:Y:S02]  /*0290*/  SHF.L.U64.HI R8, R21.reuse, R16.reuse, c[0x0][0x174] ;  /* 0x00005d0015087619 */ /* 0x0c0fe40000010210 */
[C---:B------:R-:W-:Y:S02]  /*02a0*/  SHF.L.U32 R9, R21.reuse, R16, RZ ;  /* 0x0000001015097219 */ /* 0x040fe400000006ff */
[CC--:B------:R-:W-:Y:S02]  /*02b0*/  SHF.L.U64.HI R11, R21.reuse, R18.reuse, c[0x0][0x174] ;  /* 0x00005d00150b7619 */ /* 0x0c0fe40000010212 */
[C---:B------:R-:W-:Y:S02]  /*02c0*/  SHF.L.U32 R10, R21.reuse, R18, RZ ;  /* 0x00000012150a7219 */ /* 0x040fe400000006ff */
[CC--:B------:R-:W-:Y:S02]  /*02d0*/  SHF.L.U64.HI R0, R21.reuse, R4.reuse, c[0x0][0x174] ;  /* 0x00005d0015007619 */ /* 0x0c0fe40000010204 */
[----:B------:R-:W-:-:S02]  /*02e0*/  SHF.L.U32 R15, R21, R4, RZ ;  /* 0x00000004150f7219 */ /* 0x000fc400000006ff */
[-C--:B------:R-:W-:Y:S01]  /*02f0*/  SHF.L.U64.HI R16, R21, R6.reuse, c[0x0][0x174] ;  /* 0x00005d0015107619 */ /* 0x080fe20000010206 */
[----:B------:R-:W-:Y:S01]  /*0300*/  IMAD.MOV.U32 R4, RZ, RZ, R17 ;  /* 0x000000ffff047224 */ /* 0x000fe200078e0011 */
[----:B------:R-:W-:Y:S01]  /*0310*/  ISETP.GT.U32.AND.EX P6, PT, R5, RZ, PT, P6 ;  /* 0x000000ff0500720c */ /* 0x000fe20003fc4160 */
[----:B------:R-:W-:Y:S01]  /*0320*/  IMAD.MOV.U32 R5, RZ, RZ, R20 ;  /* 0x000000ffff057224 */ /* 0x000fe200078e0014 */
[----:B------:R-:W-:Y:S02]  /*0330*/  SHF.L.U32 R21, R21, R6, RZ ;  /* 0x0000000615157219 */ /* 0x000fe400000006ff */
[----:B------:R-:W-:Y:S02]  /*0340*/  ISETP.GT.U32.AND.EX P5, PT, R7, RZ, PT, P5 ;  /* 0x000000ff0700720c */ /* 0x000fe40003fa4150 */
[----:B------:R-:W-:Y:S02]  /*0350*/  ISETP.GT.U32.AND.EX P1, PT, R19, RZ, PT, P1 ;  /* 0x000000ff1300720c */ /* 0x000fe40003f24110 */
[----:B------:R-:W-:-:S02]  /*0360*/  SEL R6, R23, RZ, !P0 ;  /* 0x000000ff17067207 */ /* 0x000fc40004000000 */
[----:B------:R-:W-:Y:S02]  /*0370*/  SEL R7, R22, RZ, !P0 ;  /* 0x000000ff16077207 */ /* 0x000fe40004000000 */
[----:B------:R-:W-:Y:S02]  /*0380*/  SEL R12, R12, RZ, !P4 ;  /* 0x000000ff0c0c7207 */ /* 0x000fe40006000000 */
[----:B------:R-:W-:Y:S02]  /*0390*/  SEL R19, R24, RZ, !P4 ;  /* 0x000000ff18137207 */ /* 0x000fe40006000000 */
[----:B------:R-:W-:Y:S02]  /*03a0*/  SEL R14, R14, RZ, !P3 ;  /* 0x000000ff0e0e7207 */ /* 0x000fe40005800000 */
[----:B------:R-:W-:Y:S01]  /*03b0*/  SEL R13, R13, RZ, !P3 ;  /* 0x000000ff0d0d7207 */ /* 0x000fe20005800000 */
[----:B------:R0:W-:Y:S01]  /*03c0*/  STG.E.128 [R2.64], R4 ;  /* 0x0000000402007986 */ /* 0x0001e2000c101d04 */
[----:B------:R-:W-:-:S02]  /*03d0*/  SEL R9, R9, RZ, !P2 ;  /* 0x000000ff09097207 */ /* 0x000fc40005000000 */
[----:B------:R-:W-:Y:S02]  /*03e0*/  SEL R8, R8, RZ, !P2 ;  /* 0x000000ff08087207 */ /* 0x000fe40005000000 */
[----:B------:R-:W-:Y:S02]  /*03f0*/  SEL R10, R10, RZ, !P1 ;  /* 0x000000ff0a0a7207 */ /* 0x000fe40004800000 */
[----:B------:R-:W-:Y:S02]  /*0400*/  SEL R11, R11, RZ, !P1 ;  /* 0x000000ff0b0b7207 */ /* 0x000fe40004800000 */
[----:B------:R-:W-:Y:S02]  /*0410*/  SEL R15, R15, RZ, !P6 ;  /* 0x000000ff0f0f7207 */ /* 0x000fe40007000000 */
[----:B------:R-:W-:Y:S01]  /*0420*/  SEL R0, R0, RZ, !P6 ;  /* 0x000000ff00007207 */ /* 0x000fe20007000000 */
[----:B0-----:R-:W-:Y:S02]  /*0430*/  IMAD.MOV.U32 R4, RZ, RZ, R12 ;  /* 0x000000ffff047224 */ /* 0x001fe400078e000c */
[----:B------:R-:W-:-:S02]  /*0440*/  IMAD.MOV.U32 R5, RZ, RZ, R19 ;  /* 0x000000ffff057224 */ /* 0x000fc400078e0013 */
[----:B------:R-:W-:Y:S02]  /*0450*/  IMAD.MOV.U32 R6, RZ, RZ, R14 ;  /* 0x000000ffff067224 */ /* 0x000fe400078e000e */
[----:B------:R-:W-:Y:S01]  /*0460*/  IMAD.MOV.U32 R7, RZ, RZ, R13 ;  /* 0x000000ffff077224 */ /* 0x000fe200078e000d */
[----:B------:R-:W-:Y:S02]  /*0470*/  SEL R21, R21, RZ, !P5 ;  /* 0x000000ff15157207 */ /* 0x000fe40006800000 */
[----:B------:R-:W-:Y:S02]  /*0480*/  SEL R16, R16, RZ, !P5 ;  /* 0x000000ff10107207 */ /* 0x000fe40006800000 */
[----:B------:R0:W-:Y:S02]  /*0490*/  STG.E.128 [R2.64+0x800], R4 ;  /* 0x0008000402007986 */ /* 0x0001e4000c101d04 */
[----:B0-----:R-:W-:Y:S02]  /*04a0*/  IMAD.MOV.U32 R4, RZ, RZ, R9 ;  /* 0x000000ffff047224 */ /* 0x001fe400078e0009 */
[----:B------:R-:W-:-:S02]  /*04b0*/  IMAD.MOV.U32 R5, RZ, RZ, R8 ;  /* 0x000000ffff057224 */ /* 0x000fc400078e0008 */
        /* <DEDUP_REMOVED lines=9> */
.L_x_13707:
        /* <DEDUP_REMOVED lines=11> */
[----:B------:R-:W-:Y:S01]  /*0600*/  @!P2 IMAD.WIDE.U32 R8, R8, R9, c[0x0][0x180] ;  /* 0x000060000808a625 */ /* 0x000fe200078e0009 */
[----:B------:R-:W-:-:S03]  /*0610*/  CS2R R14, SRZ ;  /* 0x00000000000e7805 */ /* 0x000fc6000001ff00 */
[C---:B------:R-:W-:Y:S01]  /*0620*/  @!P5 IMAD.IADD R26, R0.reuse, 0x1, R25 ;  /* 0x00000001001ad824 */ /* 0x040fe200078e0219 */
[----:B------:R0:W2:Y:S07]  /*0630*/  @!P2 LDG.E.64 R22, [R8.64] ;  /* 0x000000040816a981 */ /* 0x0000ae000c1e1b00 */
        /* <DEDUP_REMOVED lines=13> */
[----:B------:R-:W-:Y:S01]  /*0710*/  @!P5 IMAD.MOV.U32 R27, RZ, RZ, 0x8 ;  /* 0x00000008ff1bd424 */ /* 0x000fe200078e00ff */
[----:B0-----:R-:W-:Y:S01]  /*0720*/  CS2R R8, SRZ ;  /* 0x0000000000087805 */ /* 0x001fe2000001ff00 */
[----:B------:R-:W-:-:S08]  /*0730*/  @!P3 IMAD.WIDE.U32 R20, R20, R21, c[0x0][0x180] ;  /* 0x000060001414b625 */ /* 0x000fd000078e0015 */
[----:B------:R-:W-:Y:S01]  /*0740*/  @!P6 IMAD.IADD R17, R0, 0x1, R3 ;  /* 0x000000010011e824 */ /* 0x000fe200078e0203 */
[----:B------:R-:W-:Y:S01]  /*0750*/  @!P6 IADD3 R3, R3, 0x80, RZ ;  /* 0x000000800303e810 */ /* 0x000fe20007ffe0ff */
[----:B------:R-:W-:Y:S01]  /*0760*/  @!P4 IMAD.MOV.U32 R5, RZ, RZ, 0x8 ;  /* 0x00000008ff05c424 */ /* 0x000fe200078e00ff */
[----:B------:R-:W-:Y:S01]  /*0770*/  CS2R R12, SRZ ;  /* 0x00000000000c7805 */ /* 0x000fe2000001ff00 */
[----:B------:R-:W-:Y:S01]  /*0780*/  @!P5 IMAD.WIDE.U32 R26, R26, R27, c[0x0][0x180] ;  /* 0x000060001a1ad625 */ /* 0x000fe200078e001b */
[----:B------:R-:W-:Y:S01]  /*0790*/  ISETP.GE.AND P2, PT, R3, R16, PT ;  /* 0x000000100300720c */ /* 0x000fe20003f46270 */
[----:B------:R0:W3:Y:S02]  /*07a0*/  @!P3 LDG.E.64 R14, [R20.64] ;  /* 0x00000004140eb981 */ /* 0x0000e4000c1e1b00 */
[----:B------:R-:W-:Y:S01]  /*07b0*/  @!P0 IMAD.MOV.U32 R7, RZ, RZ, 0x8 ;  /* 0x00000008ff078424 */ /* 0x000fe200078e00ff */
[----:B------:R-:W-:Y:S01]  /*07c0*/  CS2R R10, SRZ ;  /* 0x00000000000a7805 */ /* 0x000fe2000001ff00 */
[----:B------:R-:W-:Y:S01]  /*07d0*/  @!P4 IMAD.WIDE.U32 R4, R4, R5, c[0x0][0x180] ;  /* 0x000060000404c625 */ /* 0x000fe200078e0005 */
[----:B------:R1:W4:Y:S03]  /*07e0*/  @!P5 LDG.E.64 R8, [R26.64] ;  /* 0x000000041a08d981 */ /* 0x000326000c1e1b00 */
[----:B------:R-:W-:Y:S01]  /*07f0*/  @!P1 IMAD.MOV.U32 R29, RZ, RZ, 0x8 ;  /* 0x00000008ff1d9424 */ /* 0x000fe200078e00ff */
[----:B------:R5:W3:Y:S01]  /*0800*/  @!P4 LDG.E.64 R12, [R4.64] ;  /* 0x00000004040cc981 */ /* 0x000ae2000c1e1b00 */
[----:B0-----:R-:W-:-:S02]  /*0810*/  @!P0 IMAD.WIDE.U32 R20, R6, R7, c[0x0][0x180] ;  /* 0x0000600006148625 */ /* 0x001fc400078e0007 */
[----:B------:R-:W-:Y:S02]  /*0820*/  CS2R R6, SRZ ;  /* 0x0000000000067805 */ /* 0x000fe4000001ff00 */
[----:B------:R-:W-:Y:S01]  /*0830*/  @!P1 IMAD.WIDE.U32 R28, R2, R29, c[0x0][0x180] ;  /* 0x00006000021c9625 */ /* 0x000fe200078e001d */
[----:B------:R0:W3:Y:S03]  /*0840*/  @!P0 LDG.E.64 R10, [R20.64] ;  /* 0x00000004140a8981 */ /* 0x0000e6000c1e1b00 */
[----:B------:R-:W-:Y:S01]  /*0850*/  @!P6 IMAD.MOV.U32 R2, RZ, RZ, 0x8 ;  /* 0x00000008ff02e424 */ /* 0x000fe200078e00ff */
[----:B------:R0:W3:Y:S01]  /*0860*/  @!P1 LDG.E.64 R6, [R28.64] ;  /* 0x000000041c069981 */ /* 0x0000e2000c1e1b00 */
[----:B------:R-:W-:Y:S02]  /*0870*/  @!P2 IMAD.IADD R19, R0, 0x1, R3 ;  /* 0x000000010013a824 */ /* 0x000fe400078e0203 */
[----:B------:R-:W-:Y:S01]  /*0880*/  @!P2 IMAD.MOV.U32 R24, RZ, RZ, 0x8 ;  /* 0x00000008ff18a424 */ /* 0x000fe200078e00ff */
[----:B-----5:R-:W-:Y:S01]  /*0890*/  CS2R R4, SRZ ;  /* 0x0000000000047805 */ /* 0x020fe2000001ff00 */
[----:B-1----:R-:W-:-:S02]  /*08a0*/  @!P6 IMAD.WIDE.U32 R26, R17, R2, c[0x0][0x180] ;  /* 0x00006000111ae625 */ /* 0x002fc400078e0002 */
[----:B------:R-:W-:Y:S02]  /*08b0*/  CS2R R2, SRZ ;  /* 0x0000000000027805 */ /* 0x000fe4000001ff00 */
[----:B0-----:R-:W-:Y:S01]  /*08c0*/  @!P2 IMAD.WIDE.U32 R28, R19, R24, c[0x0][0x180] ;  /* 0x00006000131ca625 */ /* 0x001fe200078e0018 */
[----:B------:R-:W5:Y:S04]  /*08d0*/  @!P6 LDG.E.64 R4, [R26.64] ;  /* 0x000000041a04e981 */ /* 0x000f68000c1e1b00 */
[----:B------:R-:W5:Y:S01]  /*08e0*/  @!P2 LDG.E.64 R2, [R28.64] ;  /* 0x000000041c02a981 */ /* 0x000f62000c1e1b00 */
[----:B------:R-:W-:Y:S02]  /*08f0*/  IMAD.MOV.U32 R21, RZ, RZ, c[0x0][0x170] ;  /* 0x00005c00ff157624 */ /* 0x000fe400078e00ff */
[----:B------:R-:W-:-:S02]  /*0900*/  IMAD.MOV.U32 R17, RZ, RZ, R25 ;  /* 0x000000ffff117224 */ /* 0x000fc400078e0019 */
[----:B------:R-:W-:-:S05]  /*0910*/  @!P5 IMAD.MOV.U32 R17, RZ, RZ, R18 ;  /* 0x000000ffff11d224 */ /* 0x000fca00078e0012 */
[----:B------:R-:W-:Y:S01]  /*0920*/  ISETP.GE.AND P6, PT, R17, R16, PT ;  /* 0x000000101100720c */ /* 0x000fe20003fc6270 */
[----:B------:R-:W-:Y:S01]  /*0930*/  BSSY B0, `(.L_x_13708) ;  /* 0x0000060000007945 */ /* 0x000fe20003800000 */
[----:B------:R-:W-:Y:S01]  /*0940*/  BSSY B1, `(.L_x_13709) ;  /* 0x0000058000017945 */ /* 0x000fe20003800000 */
[----:B--2---:R-:W-:Y:S02]  /*0950*/  ISETP.GT.U32.AND P4, PT, R22, 0x3f, PT ;  /* 0x0000003f1600780c */ /* 0x004fe40003f84070 */
[CC--:B------:R-:W-:Y:S02]  /*0960*/  SHF.L.U64.HI R18, R21.reuse, R22.reuse, c[0x0][0x174] ;  /* 0x00005d0015127619 */ /* 0x0c0fe40000010216 */
[----:B------:R-:W-:Y:S01]  /*0970*/  SHF.L.U32 R20, R21, R22, RZ ;  /* 0x0000001615147219 */ /* 0x000fe200000006ff */
[----:B------:R-:W-:Y:S02]  /*0980*/  @!P5 IMAD.IADD R22, R0, 0x1, R25 ;  /* 0x000000010016d824 */ /* 0x000fe400078e0219 */
[----:B------:R-:W-:Y:S01]  /*0990*/  @!P5 IMAD.MOV.U32 R25, RZ, RZ, 0x8 ;  /* 0x00000008ff19d424 */ /* 0x000fe200078e00ff */
[----:B------:R-:W-:-:S02]  /*09a0*/  ISETP.GT.U32.AND.EX P4, PT, R23, RZ, PT, P4 ;  /* 0x000000ff1700720c */ /* 0x000fc40003f84140 */
[----:B----4-:R-:W-:Y:S02]  /*09b0*/  ISETP.GT.U32.AND P3, PT, R8, 0x3f, PT ;  /* 0x0000003f0800780c */ /* 0x010fe40003f64070 */
[CC--:B------:R-:W-:Y:S02]  /*09c0*/  SHF.L.U64.HI R24, R21.reuse, R8.reuse, c[0x0][0x174] ;  /* 0x00005d0015187619 */ /* 0x0c0fe40000010208 */
[----:B---3--:R-:W-:Y:S02]  /*09d0*/  ISETP.GT.U32.AND P2, PT, R12, 0x3f, PT ;  /* 0x0000003f0c00780c */ /* 0x008fe40003f44070 */
[----:B------:R-:W-:Y:S02]  /*09e0*/  SHF.L.U32 R8, R21, R8, RZ ;  /* 0x0000000815087219 */ /* 0x000fe400000006ff */
[----:B------:R-:W-:Y:S02]  /*09f0*/  ISETP.GT.U32.AND.EX P3, PT, R9, RZ, PT, P3 ;  /* 0x000000ff0900720c */ /* 0x000fe40003f64130 */
[----:B------:R-:W-:-:S02]  /*0a00*/  ISETP.GT.U32.AND P1, PT, R10, 0x3f, PT ;  /* 0x0000003f0a00780c */ /* 0x000fc40003f24070 */
[----:B------:R-:W-:Y:S02]  /*0a10*/  ISETP.GT.U32.AND.EX P2, PT, R13, RZ, PT, P2 ;  /* 0x000000ff0d00720c */ /* 0x000fe40003f44120 */
[CC--:B------:R-:W-:Y:S02]  /*0a20*/  SHF.L.U64.HI R23, R21.reuse, R10.reuse, c[0x0][0x174] ;  /* 0x00005d0015177619 */ /* 0x0c0fe4000001020a */
[----:B------:R-:W-:Y:S02]  /*0a30*/  SHF.L.U32 R13, R21, R10, RZ ;  /* 0x0000000a150d7219 */ /* 0x000fe400000006ff */
[----:B------:R-:W-:Y:S01]  /*0a40*/  ISETP.GT.U32.AND.EX P1, PT, R11, RZ, PT, P1 ;  /* 0x000000ff0b00720c */ /* 0x000fe20003f24110 */
[----:B------:R-:W-:Y:S01]  /*0a50*/  @!P5 IMAD.WIDE.U32 R10, R22, R25, c[0x0][0x178] ;  /* 0x00005e00160ad625 */ /* 0x000fe200078e0019 */
[----:B------:R-:W-:Y:S02]  /*0a60*/  SEL R8, R8, RZ, !P3 ;  /* 0x000000ff08087207 */ /* 0x000fe40005800000 */
[----:B------:R-:W-:-:S02]  /*0a70*/  SEL R9, R24, RZ, !P3 ;  /* 0x000000ff18097207 */ /* 0x000fc40005800000 */
[----:B------:R-:W-:Y:S02]  /*0a80*/  ISETP.GT.U32.AND P3, PT, R6, 0x3f, PT ;  /* 0x0000003f0600780c */ /* 0x000fe40003f64070 */
[----:B------:R-:W-:Y:S01]  /*0a90*/  ISETP.GT.U32.AND P0, PT, R14, 0x3f, PT ;  /* 0x0000003f0e00780c */ /* 0x000fe20003f04070 */
[----:B------:R0:W-:Y:S01]  /*0aa0*/  @!P5 STG.E.64 [R10.64], R8 ;  /* 0x000000080a00d986 */ /* 0x0001e2000c101b04 */
[CC--:B------:R-:W-:Y:S02]  /*0ab0*/  SHF.L.U64.HI R24, R21.reuse, R6.reuse, c[0x0][0x174] ;  /* 0x00005d0015187619 */ /* 0x0c0fe40000010206 */
[----:B------:R-:W-:Y:S02]  /*0ac0*/  SHF.L.U32 R22, R21, R6, RZ ;  /* 0x0000000615167219 */ /* 0x000fe400000006ff */
[----:B------:R-:W-:Y:S02]  /*0ad0*/  ISETP.GT.U32.AND.EX P3, PT, R7, RZ, PT, P3 ;  /* 0x000000ff0700720c */ /* 0x000fe40003f64130 */
[----:B------:R-:W-:-:S02]  /*0ae0*/  SEL R6, R20, RZ, !P4 ;  /* 0x000000ff14067207 */ /* 0x000fc40006000000 */
[----:B------:R-:W-:Y:S02]  /*0af0*/  SEL R7, R18, RZ, !P4 ;  /* 0x000000ff12077207 */ /* 0x000fe40006000000 */
[----:B-----5:R-:W-:Y:S02]  /*0b00*/  ISETP.GT.U32.AND P4, PT, R4, 0x3f, PT ;  /* 0x0000003f0400780c */ /* 0x020fe40003f84070 */
[----:B------:R-:W-:Y:S02]  /*0b10*/  ISETP.GT.U32.AND P5, PT, R2, 0x3f, PT ;  /* 0x0000003f0200780c */ /* 0x000fe40003fa4070 */
[----:B------:R-:W-:Y:S02]  /*0b20*/  ISETP.GT.U32.AND.EX P0, PT, R15, RZ, PT, P0 ;  /* 0x000000ff0f00720c */ /* 0x000fe40003f04100 */
[C---:B------:R-:W-:Y:S02]  /*0b30*/  SHF.L.U64.HI R19, R21.reuse, R14, c[0x0][0x174] ;  /* 0x00005d0015137619 */ /* 0x040fe4000001020e */
[----:B------:R-:W-:-:S02]  /*0b40*/  SHF.L.U64.HI R15, R21, R12, c[0x0][0x174] ;  /* 0x00005d00150f7619 */ /* 0x000fc4000001020c */
[C---:B------:R-:W-:Y:S02]  /*0b50*/  SHF.L.U32 R14, R21.reuse, R14, RZ ;  /* 0x0000000e150e7219 */ /* 0x040fe400000006ff */
[C---:B------:R-:W-:Y:S02]  /*0b60*/  SHF.L.U32 R12, R21.reuse, R12, RZ ;  /* 0x0000000c150c7219 */ /* 0x040fe400000006ff */
[CC--:B------:R-:W-:Y:S02]  /*0b70*/  SHF.L.U64.HI R18, R21.reuse, R4.reuse, c[0x0][0x174] ;  /* 0x00005d0015127619 */ /* 0x0c0fe40000010204 */
[C---:B------:R-:W-:Y:S02]  /*0b80*/  SHF.L.U32 R25, R21.reuse, R4, RZ ;  /* 0x0000000415197219 */ /* 0x040fe400000006ff */
[----:B------:R-:W-:Y:S02]  /*0b90*/  SHF.L.U64.HI R20, R21, R2, c[0x0][0x174] ;  /* 0x00005d0015147619 */ /* 0x000fe40000010202 */
[----:B------:R-:W-:-:S02]  /*0ba0*/  ISETP.GT.U32.AND.EX P4, PT, R5, RZ, PT, P4 ;  /* 0x000000ff0500720c */ /* 0x000fc40003f84140 */
[----:B------:R-:W-:Y:S02]  /*0bb0*/  SHF.L.U32 R21, R21, R2, RZ ;  /* 0x0000000215157219 */ /* 0x000fe400000006ff */
[----:B------:R-:W-:Y:S02]  /*0bc0*/  ISETP.GT.U32.AND.EX P5, PT, R3, RZ, PT, P5 ;  /* 0x000000ff0300720c */ /* 0x000fe40003fa4150 */
[----:B------:R-:W-:Y:S02]  /*0bd0*/  SEL R4, R12, RZ, !P2 ;  /* 0x000000ff0c047207 */ /* 0x000fe40005000000 */
[----:B0-----:R-:W-:Y:S02]  /*0be0*/  SEL R8, R13, RZ, !P1 ;  /* 0x000000ff0d087207 */ /* 0x001fe40004800000 */
[----:B------:R-:W-:Y:S02]  /*0bf0*/  SEL R9, R23, RZ, !P1 ;  /* 0x000000ff17097207 */ /* 0x000fe40004800000 */
[----:B------:R-:W-:-:S02]  /*0c00*/  SEL R2, R14, RZ, !P0 ;  /* 0x000000ff0e027207 */ /* 0x000fc40004000000 */
[----:B------:R-:W-:Y:S02]  /*0c10*/  SEL R3, R19, RZ, !P0 ;  /* 0x000000ff13037207 */ /* 0x000fe40004000000 */
[----:B------:R-:W-:Y:S02]  /*0c20*/  SEL R5, R15, RZ, !P2 ;  /* 0x000000ff0f057207 */ /* 0x000fe40005000000 */
        /* <DEDUP_REMOVED lines=19> */
.L_x_13710:
[----:B------:R-:W-:-:S13]  /*0d60*/  ISETP.GE.AND P0, PT, R17, R16, PT ;  /* 0x000000101100720c */ /* 0x000fda0003f06270 */
[----:B------:R-:W-:Y:S05]  /*0d70*/  @P0 BRA `(.L_x_13712) ;  /* 0x000000c000000947 */ /* 0x000fea0003800000 */
[----:B0-----:R-:W-:Y:S01]  /*0d80*/  IMAD.IADD R2, R0, 0x1, R17 ;  /* 0x0000000100027824 */ /* 0x001fe200078e0211 */
[----:B------:R-:W-:Y:S01]  /*0d90*/  IADD3 R17, R17, 0x80, RZ ;  /* 0x0000008011117810 */ /* 0x000fe20007ffe0ff */
[----:B------:R-:W-:-:S04]  /*0da0*/  IMAD.MOV.U32 R3, RZ, RZ, 0x8 ;  /* 0x00000008ff037424 */ /* 0x000fc800078e00ff */
[----:B------:R-:W-:-:S05]  /*0db0*/  IMAD.WIDE.U32 R2, R2, R3, c[0x0][0x178] ;  /* 0x00005e0002027625 */ /* 0x000fca00078e0003 */
[----:B------:R0:W-:Y:S02]  /*0dc0*/  STG.E.64 [R2.64], R4 ;  /* 0x0000000402007986 */ /* 0x0001e4000c101b04 */
.L_x_13711:
[----:B------:R-:W-:-:S13]  /*0dd0*/  ISETP.GE.AND P0, PT, R17, R16, PT ;  /* 0x000000101100720c */ /* 0x000fda0003f06270 */
[----:B------:R-:W-:Y:S05]  /*0de0*/  @P0 BRA `(.L_x_13713) ;  /* 0x000000d000000947 */ /* 0x000fea0003800000 */
[----:B0-----:R-:W-:Y:S01]  /*0df0*/  IMAD.IADD R2, R0, 0x1, R17 ;  /* 0x0000000100027824 */ /* 0x001fe200078e0211 */
[----:B------:R-:W-:Y:S01]  /*0e00*/  IADD3 R17, R17, 0x80, RZ ;  /* 0x0000008011117810 */ /* 0x000fe20007ffe0ff */
[----:B------:R-:W-:-:S04]  /*0e10*/  IMAD.MOV.U32 R3, RZ, RZ, 0x8 ;  /* 0x00000008ff037424 */ /* 0x000fc800078e00ff */
[----:B------:R-:W-:-:S05]  /*0e20*/  IMAD.WIDE.U32 R2, R2, R3, c[0x0][0x178] ;  /* 0x00005e0002027625 */ /* 0x000fca00078e0003 */
[----:B------:R0:W-:Y:S02]  /*0e30*/  STG.E.64 [R2.64], R8 ;  /* 0x0000000802007986 */ /* 0x0001e4000c101b04 */
.L_x_13712:
        /* <DEDUP_REMOVED lines=8> */
.L_x_13713:
[----:B------:R-:W-:Y:S05]  /*0ec0*/  BSYNC B1 ;  /* 0x0000000000017941 */ /* 0x000fea0003800000 */
.L_x_13709:
[----:B------:R-:W-:-:S13]  /*0ed0*/  ISETP.GE.AND P0, PT, R17, R16, PT ;  /* 0x000000101100720c */ /* 0x000fda0003f06270 */
[----:B0-----:R-:W-:Y:S01]  /*0ee0*/  @!P0 IMAD.IADD R2, R0, 0x1, R17 ;  /* 0x0000000100028824 */ /* 0x001fe200078e0211 */
[----:B------:R-:W-:Y:S01]  /*0ef0*/  @!P0 IADD3 R17, R17, 0x80, RZ ;  /* 0x0000008011118810 */ /* 0x000fe20007ffe0ff */
[----:B------:R-:W-:-:S04]  /*0f00*/  @!P0 IMAD.MOV.U32 R3, RZ, RZ, 0x8 ;  /* 0x00000008ff038424 */ /* 0x000fc800078e00ff */
[----:B------:R-:W-:-:S05]  /*0f10*/  @!P0 IMAD.WIDE.U32 R2, R2, R3, c[0x0][0x178] ;  /* 0x00005e0002028625 */ /* 0x000fca00078e0003 */
[----:B------:R0:W-:Y:S02]  /*0f20*/  @!P0 STG.E.64 [R2.64], R12 ;  /* 0x0000000c02008986 */ /* 0x0001e4000c101b04 */
.L_x_13714:
[----:B------:R-:W-:Y:S05]  /*0f30*/  BSYNC B0 ;  /* 0x0000000000007941 */ /* 0x000fea0003800000 */
.L_x_13708:
        /* <DEDUP_REMOVED lines=8> */
.L_x_13715:
        /* <DEDUP_REMOVED lines=12> */
.L_x_19764:


//--------------------- .text._ZN2at6native29vectorized_elementwise_kernelILi4ENS0_13AUnaryFunctorIlllZZZNS0_18lshift_kernel_cudaERNS_18TensorIteratorBaseEENKUlvE_clEvENKUlvE2_clEvEUlllE_EESt5arrayIPcLm2EEEEviT0_T1_ --------------------------
	.section	.text._ZN2at6native29vectorized_elementwise_kernelILi4ENS0_13AUnaryFunctorIlllZZZNS0_18lshift_kernel_cudaERNS_18TensorIteratorBaseEENKUlvE_clEvENKUlvE2_clEvEUlllE_EESt5arrayIPcLm2EEEEviT0_T1_,"ax",@progbits
	.sectioninfo	@"SHI_REGISTERS=32"
	.align	128
        .global         _ZN2at6native29vectorized_elementwise_kernelILi4ENS0_13AUnaryFunctorIlllZZZNS0_18lshift_kernel_cudaERNS_18TensorIteratorBaseEENKUlvE_clEvENKUlvE2_clEvEUlllE_EESt5arrayIPcLm2EEEEviT0_T1_
        .type           _ZN2at6native29vectorized_elementwise_kernelILi4ENS0_13AUnaryFunctorIlllZZZNS0_18lshift_kernel_cudaERNS_18TensorIteratorBaseEENKUlvE_clEvENKUlvE2_clEvEUlllE_EESt5arrayIPcLm2EEEEviT0_T1_,@function
        .size           _ZN2at6native29vectorized_elementwise_kernelILi4ENS0_13AUnaryFunctorIlllZZZNS0_18lshift_kernel_cudaERNS_18TensorIteratorBaseEENKUlvE_clEvENKUlvE2_clEvEUlllE_EESt5arrayIPcLm2EEEEviT0_T1_,(.L_x_19765 - _ZN2at6native29vectorized_elementwise_kernelILi4ENS0_13AUnaryFunctorIlllZZZNS0_18lshift_kernel_cudaERNS_18TensorIteratorBaseEENKUlvE_clEvENKUlvE2_clEvEUlllE_EESt5arrayIPcLm2EEEEviT0_T1_)
        .other          _ZN2at6native29vectorized_elementwise_kernelILi4ENS0_13AUnaryFunctorIlllZZZNS0_18lshift_kernel_cudaERNS_18TensorIteratorBaseEENKUlvE_clEvENKUlvE2_clEvEUlllE_EESt5arrayIPcLm2EEEEviT0_T1_,@"STO_CUDA_ENTRY STV_DEFAULT"
_ZN2at6native29vectorized_elementwise_kernelILi4ENS0_13AUnaryFunctorIlllZZZNS0_18lshift_kernel_cudaERNS_18TensorIteratorBaseEENKUlvE_clEvENKUlvE2_clEvEUlllE_EESt5arrayIPcLm2EEEEviT0_T1_:
.text._ZN2at6native29vectorized_elementwise_kernelILi4ENS0_13AUnaryFunctorIlllZZZNS0_18lshift_kernel_cudaERNS_18TensorIteratorBaseEENKUlvE_clEvENKUlvE2_clEvEUlllE_EESt5arrayIPcLm2EEEEviT0_T1_:
        /* <DEDUP_REMOVED lines=85> */
.L_x_13716:
        /* <DEDUP_REMOVED lines=129> */
.L_x_13719:
[----:B------:R-:W-:-:S13]  /*0d60*/  ISETP.GE.AND P0, PT, R17, R16, PT ;  /* 0x000000101100720c */ /* 0x000fda0003f06270 */
[----:B------:R-:W-:Y:S05]  /*0d70*/  @P0 BRA `(.L_x_13721) ;  /* 0x000000c000000947 */ /* 0x000fea0003800000 */
[----:B0-----:R-:W-:Y:S01]  /*0d80*/  IMAD.IADD R2, R0, 0x1, R17 ;  /* 0x0000000100027824 */ /* 0x001fe200078e0211 */
[----:B------:R-:W-:Y:S01]  /*0d90*/  IADD3 R17, R17, 0x80, RZ ;  /* 0x0000008011117810 */ /* 0x000fe20007ffe0ff */
[----:B------:R-:W-:-:S04]  /*0da0*/  IMAD.MOV.U32 R3, RZ, RZ, 0x8 ;  /* 0x00000008ff037424 */ /* 0x000fc800078e00ff */
[----:B------:R-:W-:-:S05]  /*0db0*/  IMAD.WIDE.U32 R2, R2, R3, c[0x0][0x178] ;  /* 0x00005e0002027625 */ /* 0x000fca00078e0003 */
[----:B------:R0:W-:Y:S02]  /*0dc0*/  STG.E.64 [R2.64], R4 ;  /* 0x0000000402007986 */ /* 0x0001e4000c101b04 */
.L_x_13720:
[----:B------:R-:W-:-:S13]  /*0dd0*/  ISETP.GE.AND P0, PT, R17, R16, PT ;  /* 0x000000101100720c */ /* 0x000fda0003f06270 */
[----:B------:R-:W-:Y:S05]  /*0de0*/  @P0 BRA `(.L_x_13722) ;  /* 0x000000d000000947 */ /* 0x000fea0003800000 */
[----:B0-----:R-:W-:Y:S01]  /*0df0*/  IMAD.IADD R2, R0, 0x1, R17 ;  /* 0x0000000100027824 */ /* 0x001fe200078e0211 */
[----:B------:R-:W-:Y:S01]  /*0e00*/  IADD3 R17, R17, 0x80, RZ ;  /* 0x0000008011117810 */ /* 0x000fe20007ffe0ff */
[----:B------:R-:W-:-:S04]  /*0e10*/  IMAD.MOV.U32 R3, RZ, RZ, 0x8 ;  /* 0x00000008ff037424 */ /* 0x000fc800078e00ff */
[----:B------:R-:W-:-:S05]  /*0e20*/  IMAD.WIDE.U32 R2, R2, R3, c[0x0][0x178] ;  /* 0x00005e0002027625 */ /* 0x000fca00078e0003 */
[----:B------:R0:W-:Y:S02]  /*0e30*/  STG.E.64 [R2.64], R8 ;  /* 0x0000000802007986 */ /* 0x0001e4000c101b04 */
.L_x_13721:
        /* <DEDUP_REMOVED lines=8> */
.L_x_13722:
[----:B------:R-:W-:Y:S05]  /*0ec0*/  BSYNC B1 ;  /* 0x0000000000017941 */ /* 0x000fea0003800000 */
.L_x_13718:
[----:B------:R-:W-:-:S13]  /*0ed0*/  ISETP.GE.AND P0, PT, R17, R16, PT ;  /* 0x000000101100720c */ /* 0x000fda0003f06270 */
[----:B0-----:R-:W-:Y:S01]  /*0ee0*/  @!P0 IMAD.IADD R2, R0, 0x1, R17 ;  /* 0x0000000100028824 */ /* 0x001fe200078e0211 */
[----:B------:R-:W-:Y:S01]  /*0ef0*/  @!P0 IADD3 R17, R17, 0x80, RZ ;  /* 0x0000008011118810 */ /* 0x000fe20007ffe0ff */
[----:B------:R-:W-:-:S04]  /*0f00*/  @!P0 IMAD.MOV.U32 R3, RZ, RZ, 0x8 ;  /* 0x00000008ff038424 */ /* 0x000fc800078e00ff */
[----:B------:R-:W-:-:S05]  /*0f10*/  @!P0 IMAD.WIDE.U32 R2, R2, R3, c[0x0][0x178] ;  /* 0x00005e0002028625 */ /* 0x000fca00078e0003 */
[----:B------:R0:W-:Y:S02]  /*0f20*/  @!P0 STG.E.64 [R2.64], R12 ;  /* 0x0000000c02008986 */ /* 0x0001e4000c101b04 */
.L_x_13723:
[----:B------:R-:W-:Y:S05]  /*0f30*/  BSYNC B0 ;  /* 0x0000000000007941 */ /* 0x000fea0003800000 */
.L_x_13717:
        /* <DEDUP_REMOVED lines=8> */
.L_x_13724:
        /* <DEDUP_REMOVED lines=12> */
.L_x_19765:


//--------------------- .text._ZN2at6native29vectorized_elementwise_kernelILi8ENS0_13AUnaryFunctorIlllZZZNS0_18lshift_kernel_cudaERNS_18TensorIteratorBaseEENKUlvE_clEvENKUlvE2_clEvEUlllE_EESt5arrayIPcLm2EEEEviT0_T1_ --------------------------
	.section	.text._ZN2at6native29vectorized_elementwise_kernelILi8ENS0_13AUnaryFunctorIlllZZZNS0_18lshift_kernel_cudaERNS_18TensorIteratorBaseEENKUlvE_clEvENKUlvE2_clEvEUlllE_EESt5arrayIPcLm2EEEEviT0_T1_,"ax",@progbits
	.sectioninfo	@"SHI_REGISTERS=4"
	.align	128
        .global         _ZN2at6native29vectorized_elementwise_kernelILi8ENS0_13AUnaryFunctorIlllZZZNS0_18lshift_kernel_cudaERNS_18TensorIteratorBaseEENKUlvE_clEvENKUlvE2_clEvEUlllE_EESt5arrayIPcLm2EEEEviT0_T1_
        .type           _ZN2at6native29vectorized_elementwise_kernelILi8ENS0_13AUnaryFunctorIlllZZZNS0_18lshift_kernel_cudaERNS_18TensorIteratorBaseEENKUlvE_clEvENKUlvE2_clEvEUlllE_EESt5arrayIPcLm2EEEEviT0_T1_,@function
        .size           _ZN2at6native29vectorized_elementwise_kernelILi8ENS0_13AUnaryFunctorIlllZZZNS0_18lshift_kernel_cudaERNS_18TensorIteratorBaseEENKUlvE_clEvENKUlvE2_clEvEUlllE_EESt5arrayIPcLm2EEEEviT0_T1_,(.L_x_19766 - _ZN2at6native29vectorized_elementwise_kernelILi8ENS0_13AUnaryFunctorIlllZZZNS0_18lshift_kernel_cudaERNS_18TensorIteratorBaseEENKUlvE_clEvENKUlvE2_clEvEUlllE_EESt5arrayIPcLm2EEEEviT0_T1_)
        .other          _ZN2at6native29vectorized_elementwise_kernelILi8ENS0_13AUnaryFunctorIlllZZZNS0_18lshift_kernel_cudaERNS_18TensorIteratorBaseEENKUlvE_clEvENKUlvE2_clEvEUlllE_EESt5arrayIPcLm2EEEEviT0_T1_,@"STO_CUDA_ENTRY STV_DEFAULT"
_ZN2at6native29vectorized_elementwise_kernelILi8ENS0_13AUnaryFunctorIlllZZZNS0_18lshift_kernel_cudaERNS_18TensorIteratorBaseEENKUlvE_clEvENKUlvE2_clEvEUlllE_EESt5arrayIPcLm2EEEEviT0_T1_:
.text._ZN2at6native29vectorized_elementwise_kernelILi8ENS0_13AUnaryFunctorIlllZZZNS0_18lshift_kernel_cudaERNS_18TensorIteratorBaseEENKUlvE_clEvENKUlvE2_clEvEUlllE_EESt5arrayIPcLm2EEEEviT0_T1_:
[----:B------:R-:W-:Y:S02]  /*0000*/  MOV R1, c[0x0][0x28] ;  /* 0x00000a0000017a02 */ /* 0x000fe40000000f00 */
[----:B------:R-:W-:Y:S05]  /*0010*/  EXIT ;  /* 0x000000000000794d */ /* 0x000fea0003800000 */
.L_x_13725:
        /* <DEDUP_REMOVED lines=14> */
.L_x_19766:


//--------------------- .text._ZN2at6native18elementwise_kernelILi128ELi4EZNS0_15gpu_kernel_implINS0_13BinaryFunctorIiiiZZZNS0_18lshift_kernel_cudaERNS_18TensorIteratorBaseEENKUlvE_clEvENKUlvE1_clEvEUliiE_EEEEvS5_RKT_EUliE_EEviT1_ --------------------------
	.section	.text._ZN2at6native18elementwise_kernelILi128ELi4EZNS0_15gpu_kernel_implINS0_13BinaryFunctorIiiiZZZNS0_18lshift_kernel_cudaERNS_18TensorIteratorBaseEENKUlvE_clEvENKUlvE1_clEvEUliiE_EEEEvS5_RKT_EUliE_EEviT1_,"ax",@progbits
	.sectioninfo	@"SHI_REGISTERS=27"
	.align	128
        .global         _ZN2at6native18elementwise_kernelILi128ELi4EZNS0_15gpu_kernel_implINS0_13BinaryFunctorIiiiZZZNS0_18lshift_kernel_cudaERNS_18TensorIteratorBaseEENKUlvE_clEvENKUlvE1_clEvEUliiE_EEEEvS5_RKT_EUliE_EEviT1_
        .type           _ZN2at6native18elementwise_kernelILi128ELi4EZNS0_15gpu_kernel_implINS0_13BinaryFunctorIiiiZZZNS0_18lshift_kernel_cudaERNS_18TensorIteratorBaseEENKUlvE_clEvENKUlvE1_clEvEUliiE_EEEEvS5_RKT_EUliE_EEviT1_,@function
        .size           _ZN2at6native18elementwise_kernelILi128ELi4EZNS0_15gpu_kernel_implINS0_13BinaryFunctorIiiiZZZNS0_18lshift_kernel_cudaERNS_18TensorIteratorBaseEENKUlvE_clEvENKUlvE1_clEvEUliiE_EEEEvS5_RKT_EUliE_EEviT1_,(.L_x_19767 - _ZN2at6native18elementwise_kernelILi128ELi4EZNS0_15gpu_kernel_implINS0_13BinaryFunctorIiiiZZZNS0_18lshift_kernel_cudaERNS_18TensorIteratorBaseEENKUlvE_clEvENKUlvE1_clEvEUliiE_EEEEvS5_RKT_EUliE_EEviT1_)
        .other          _ZN2at6native18elementwise_kernelILi128ELi4EZNS0_15gpu_kernel_implINS0_13BinaryFunctorIiiiZZZNS0_18lshift_kernel_cudaERNS_18TensorIteratorBaseEENKUlvE_clEvENKUlvE1_clEvEUliiE_EEEEvS5_RKT_EUliE_EEviT1_,@"STO_CUDA_ENTRY STV_DEFAULT"
_ZN2at6native18elementwise_kernelILi128ELi4EZNS0_15gpu_kernel_implINS0_13BinaryFunctorIiiiZZZNS0_18lshift_kernel_cudaERNS_18TensorIteratorBaseEENKUlvE_clEvENKUlvE1_clEvEUliiE_EEEEvS5_RKT_EUliE_EEviT1_:
.text._ZN2at6native18elementwise_kernelILi128ELi4EZNS0_15gpu_kernel_implINS0_13BinaryFunctorIiiiZZZNS0_18lshift_kernel_cudaERNS_18TensorIteratorBaseEENKUlvE_clEvENKUlvE1_clEvEUliiE_EEEEvS5_RKT_EUliE_EEviT1_:
        /* <DEDUP_REMOVED lines=263> */
.L_x_13728:
        /* <DEDUP_REMOVED lines=18> */
.L_x_13732:
[----:B------:R0:W5:Y:S01]  /*1190*/  LDG.E.U8 R22, [R2.64] ;  /* 0x0000002402167981 */ /* 0x000162000c1e1100 */
[----:B------:R-:W-:Y:S05]  /*11a0*/  BRA `(.L_x_13734) ;  /* 0x00000d0000007947 */ /* 0x000fea0003800000 */
.L_x_13731:
        /* <DEDUP_REMOVED lines=8> */
.L_x_13736:
[----:B------:R0:W5:Y:S01]  /*1230*/  LDG.E R22, [R2.64] ;  /* 0x0000002402167981 */ /* 0x000162000c1e1900 */
[----:B------:R-:W-:Y:S05]  /*1240*/  BRA `(.L_x_13734) ;  /* 0x00000c6000007947 */ /* 0x000fea0003800000 */
.L_x_13735:
[----:B------:R0:W5:Y:S01]  /*1250*/  LDG.E.S16 R22, [R2.64] ;  /* 0x0000002402167981 */ /* 0x000162000c1e1700 */
[----:B------:R-:W-:Y:S05]  /*1260*/  BRA `(.L_x_13734) ;  /* 0x00000c4000007947 */ /* 0x000fea0003800000 */
.L_x_13730:
        /* <DEDUP_REMOVED lines=9> */
.L_x_13738:
[----:B------:R-:W2:Y:S02]  /*1300*/  LDG.E.U16 R2, [R2.64] ;  /* 0x0000002402027981 */ /* 0x000ea4000c1e1500 */
[----:B--2---:R-:W-:-:S06]  /*1310*/  HADD2.F32 R22, -RZ, R2.H0_H0 ;  /* 0x20000002ff167230 */ /* 0x004fcc0000004100 */
[----:B------:R-:W0:Y:S01]  /*1320*/  F2I.FTZ.TRUNC.NTZ R22, R22 ;  /* 0x0000001600167305 */ /* 0x000e22000021f100 */
[----:B------:R-:W-:Y:S05]  /*1330*/  BRA `(.L_x_13734) ;  /* 0x00000b7000007947 */ /* 0x000fea0003800000 */
.L_x_13737:
        /* <DEDUP_REMOVED lines=9> */
.L_x_13740:
[----:B------:R-:W2:Y:S02]  /*13d0*/  LDG.E.U16 R2, [R2.64] ;  /* 0x0000002402027981 */ /* 0x000ea4000c1e1500 */
[----:B--2---:R-:W-:-:S06]  /*13e0*/  HADD2.F32 R22, -RZ, R2.H0_H0 ;  /* 0x20000002ff167230 */ /* 0x004fcc0000004100 */
[----:B------:R-:W0:Y:S01]  /*13f0*/  F2I.FTZ.TRUNC.NTZ R22, R22 ;  /* 0x0000001600167305 */ /* 0x000e22000021f100 */
[----:B------:R-:W-:Y:S05]  /*1400*/  BRA `(.L_x_13734) ;  /* 0x00000aa000007947 */ /* 0x000fea0003800000 */
.L_x_13739:
[----:B------:R-:W2:Y:S02]  /*1410*/  LDG.E.64 R22, [R2.64] ;  /* 0x0000002402167981 */ /* 0x000ea4000c1e1b00 */
[----:B--2---:R0:W1:Y:S01]  /*1420*/  F2I.F64.TRUNC R22, R22 ;  /* 0x0000001600167311 */ /* 0x004062000030d100 */
[----:B------:R-:W-:Y:S05]  /*1430*/  BRA `(.L_x_13734) ;  /* 0x00000a7000007947 */ /* 0x000fea0003800000 */
.L_x_13729:
        /* <DEDUP_REMOVED lines=12> */
.L_x_13743:
[----:B------:R-:W2:Y:S02]  /*1500*/  LDG.E.64 R2, [R2.64] ;  /* 0x0000002402027981 */ /* 0x000ea4000c1e1b00 */
[----:B--2---:R0:W1:Y:S01]  /*1510*/  F2I.F64.TRUNC R22, R2 ;  /* 0x0000000200167311 */ /* 0x004062000030d100 */
[----:B------:R-:W-:Y:S05]  /*1520*/  BRA `(.L_x_13734) ;  /* 0x0000098000007947 */ /* 0x000fea0003800000 */
.L_x_13742:
        /* <DEDUP_REMOVED lines=27> */
.L_x_13745:
        /* <DEDUP_REMOVED lines=14> */
.L_x_13744:
[----:B------:R-:W2:Y:S02]  /*17c0*/  LDG.E.U16 R22, [R2.64] ;  /* 0x0000002402167981 */ /* 0x000ea4000c1e1500 */
[----:B--2---:R-:W-:-:S06]  /*17d0*/  PRMT R22, RZ, 0x5410, R22 ;  /* 0x00005410ff167816 */ /* 0x004fcc0000000016 */
[----:B------:R-:W0:Y:S01]  /*17e0*/  F2I.FTZ.TRUNC.NTZ R22, R22 ;  /* 0x0000001600167305 */ /* 0x000e22000021f100 */
[----:B------:R-:W-:Y:S05]  /*17f0*/  BRA `(.L_x_13734) ;  /* 0x000006b000007947 */ /* 0x000fea0003800000 */
.L_x_13741:
        /* <DEDUP_REMOVED lines=10> */
.L_x_13748:
        /* <DEDUP_REMOVED lines=21> */
.L_x_13752:
[----:B------:R-:W-:Y:S05]  /*19f0*/  BSYNC B1 ;  /* 0x0000000000017941 */ /* 0x000fea0003800000 */
.L_x_13751:
[----:B------:R-:W-:Y:S01]  /*1a00*/  IMAD.SHL.U32 R2, R2, 0x100000, RZ ;  /* 0x0010000002027824 */ /* 0x000fe200078e00ff */
[----:B------:R-:W-:-:S04]  /*1a10*/  LEA R3, R0, 0x3b800000, 0x17 ;  /* 0x3b80000000037811 */ /* 0x000fc800078eb8ff */
[----:B------:R-:W-:Y:S02]  /*1a20*/  LOP3.LUT R22, R3, R2, R22, 0xfe, !PT ;  /* 0x0000000203167212 */ /* 0x000fe400078efe16 */
.L_x_13750:
[----:B------:R-:W-:Y:S05]  /*1a30*/  BSYNC B0 ;  /* 0x0000000000007941 */ /* 0x000fea0003800000 */
.L_x_13749:
[----:B------:R-:W0:Y:S01]  /*1a40*/  F2I.FTZ.TRUNC.NTZ R22, R22 ;  /* 0x0000001600167305 */ /* 0x000e22000021f100 */
[----:B------:R-:W-:Y:S05]  /*1a50*/  BRA `(.L_x_13734) ;  /* 0x0000045000007947 */ /* 0x000fea0003800000 */
.L_x_13747:
        /* <DEDUP_REMOVED lines=21> */
.L_x_13756:
[----:B------:R-:W-:Y:S05]  /*1bb0*/  BSYNC B1 ;  /* 0x0000000000017941 */ /* 0x000fea0003800000 */
.L_x_13755:
[----:B------:R-:W-:Y:S01]  /*1bc0*/  IMAD.SHL.U32 R2, R2, 0x200000, RZ ;  /* 0x0020000002027824 */ /* 0x000fe200078e00ff */
[----:B------:R-:W-:-:S04]  /*1bd0*/  LEA R3, R0, 0x37800000, 0x17 ;  /* 0x3780000000037811 */ /* 0x000fc800078eb8ff */
[----:B------:R-:W-:Y:S02]  /*1be0*/  LOP3.LUT R22, R3, R2, R22, 0xfe, !PT ;  /* 0x0000000203167212 */ /* 0x000fe400078efe16 */
.L_x_13754:
[----:B------:R-:W-:Y:S05]  /*1bf0*/  BSYNC B0 ;  /* 0x0000000000007941 */ /* 0x000fea0003800000 */
.L_x_13753:
[----:B------:R-:W0:Y:S01]  /*1c00*/  F2I.FTZ.TRUNC.NTZ R22, R22 ;  /* 0x0000001600167305 */ /* 0x000e22000021f100 */
[----:B------:R-:W-:Y:S05]  /*1c10*/  BRA `(.L_x_13734) ;  /* 0x0000029000007947 */ /* 0x000fea0003800000 */
.L_x_13746:
        /* <DEDUP_REMOVED lines=14> */
.L_x_13760:
[----:B------:R-:W-:Y:S05]  /*1d00*/  BSYNC B0 ;  /* 0x0000000000007941 */ /* 0x000fea0003800000 */
.L_x_13759:
[----:B------:R-:W0:Y:S01]  /*1d10*/  F2I.FTZ.TRUNC.NTZ R22, R22 ;  /* 0x0000001600167305 */ /* 0x000e22000021f100 */
[----:B------:R-:W-:Y:S05]  /*1d20*/  BRA `(.L_x_13734) ;  /* 0x0000018000007947 */ /* 0x000fea0003800000 */
.L_x_13733:
        /* <DEDUP_REMOVED lines=21> */
.L_x_13758:
[----:B------:R0:W5:Y:S01]  /*1e80*/  LDG.E R22, [R2.64] ;  /* 0x0000002402167981 */ /* 0x000162000c1e1900 */
[----:B------:R-:W-:Y:S05]  /*1e90*/  BRA `(.L_x_13734) ;  /* 0x0000001000007947 */ /* 0x000fea0003800000 */
.L_x_13757:
[----:B------:R0:W5:Y:S02]  /*1ea0*/  LDG.E R22, [R2.64] ;  /* 0x0000002402167981 */ /* 0x000164000c1e1900 */
.L_x_13734:
        /* <DEDUP_REMOVED lines=16> */
.L_x_13764:
[----:B------:R0:W5:Y:S01]  /*1fb0*/  LDG.E.U8 R23, [R2.64] ;  /* 0x0000002402177981 */ /* 0x000162000c1e1100 */
[----:B------:R-:W-:Y:S05]  /*1fc0*/  BRA `(.L_x_13766) ;  /* 0x00000d0000007947 */ /* 0x000fea0003800000 */
.L_x_13763:
        /* <DEDUP_REMOVED lines=8> */
.L_x_13768:
[----:B------:R0:W5:Y:S01]  /*2050*/  LDG.E R23, [R2.64] ;  /* 0x0000002402177981 */ /* 0x000162000c1e1900 */
[----:B------:R-:W-:Y:S05]  /*2060*/  BRA `(.L_x_13766) ;  /* 0x00000c6000007947 */ /* 0x000fea0003800000 */
.L_x_13767:
[----:B------:R0:W5:Y:S01]  /*2070*/  LDG.E.S16 R23, [R2.64] ;  /* 0x0000002402177981 */ /* 0x000162000c1e1700 */
[----:B------:R-:W-:Y:S05]  /*2080*/  BRA `(.L_x_13766) ;  /* 0x00000c4000007947 */ /* 0x000fea0003800000 */
.L_x_13762:
        /* <DEDUP_REMOVED lines=9> */
.L_x_13770:
[----:B------:R-:W2:Y:S02]  /*2120*/  LDG.E.U16 R2, [R2.64] ;  /* 0x0000002402027981 */ /* 0x000ea4000c1e1500 */
[----:B--2---:R-:W-:-:S06]  /*2130*/  HADD2.F32 R23, -RZ, R2.H0_H0 ;  /* 0x20000002ff177230 */ /* 0x004fcc0000004100 */
[----:B------:R-:W0:Y:S01]  /*2140*/  F2I.FTZ.TRUNC.NTZ R23, R23 ;  /* 0x0000001700177305 */ /* 0x000e22000021f100 */
[----:B------:R-:W-:Y:S05]  /*2150*/  BRA `(.L_x_13766) ;  /* 0x00000b7000007947 */ /* 0x000fea0003800000 */
.L_x_13769:
        /* <DEDUP_REMOVED lines=9> */
.L_x_13772:
[----:B------:R-:W2:Y:S02]  /*21f0*/  LDG.E.U16 R2, [R2.64] ;  /* 0x0000002402027981 */ /* 0x000ea4000c1e1500 */
[----:B--2---:R-:W-:-:S06]  /*2200*/  HADD2.F32 R23, -RZ, R2.H0_H0 ;  /* 0x20000002ff177230 */ /* 0x004fcc0000004100 */
[----:B------:R-:W0:Y:S01]  /*2210*/  F2I.FTZ.TRUNC.NTZ R23, R23 ;  /* 0x0000001700177305 */ /* 0x000e22000021f100 */
[----:B------:R-:W-:Y:S05]  /*2220*/  BRA `(.L_x_13766) ;  /* 0x00000aa000007947 */ /* 0x000fea0003800000 */
.L_x_13771:
[----:B------:R-:W2:Y:S02]  /*2230*/  LDG.E.64 R2, [R2.64] ;  /* 0x0000002402027981 */ /* 0x000ea4000c1e1b00 */
[----:B--2---:R0:W2:Y:S01]  /*2240*/  F2I.F64.TRUNC R23, R2 ;  /* 0x0000000200177311 */ /* 0x0040a2000030d100 */
[----:B------:R-:W-:Y:S05]  /*2250*/  BRA `(.L_x_13766) ;  /* 0x00000a7000007947 */ /* 0x000fea0003800000 */
.L_x_13761:
        /* <DEDUP_REMOVED lines=12> */
.L_x_13775:
[----:B------:R-:W2:Y:S02]  /*2320*/  LDG.E.64 R2, [R2.64] ;  /* 0x0000002402027981 */ /* 0x000ea4000c1e1b00 */
[----:B--2---:R0:W2:Y:S01]  /*2330*/  F2I.F64.TRUNC R23, R2 ;  /* 0x0000000200177311 */ /* 0x0040a2000030d100 */
[----:B------:R-:W-:Y:S05]  /*2340*/  BRA `(.L_x_13766) ;  /* 0x0000098000007947 */ /* 0x000fea0003800000 */
.L_x_13774:
        /* <DEDUP_REMOVED lines=27> */
.L_x_13777:
        /* <DEDUP_REMOVED lines=14> */
.L_x_13776:
[----:B------:R-:W2:Y:S02]  /*25e0*/  LDG.E.U16 R23, [R2.64] ;  /* 0x0000002402177981 */ /* 0x000ea4000c1e1500 */
[----:B--2---:R-:W-:-:S06]  /*25f0*/  PRMT R23, RZ, 0x5410, R23 ;  /* 0x00005410ff177816 */ /* 0x004fcc0000000017 */
[----:B------:R-:W0:Y:S01]  /*2600*/  F2I.FTZ.TRUNC.NTZ R23, R23 ;  /* 0x0000001700177305 */ /* 0x000e22000021f100 */
[----:B------:R-:W-:Y:S05]  /*2610*/  BRA `(.L_x_13766) ;  /* 0x000006b000007947 */ /* 0x000fea0003800000 */
.L_x_13773:
        /* <DEDUP_REMOVED lines=10> */
.L_x_13780:
        /* <DEDUP_REMOVED lines=21> */
.L_x_13784:
[----:B------:R-:W-:Y:S05]  /*2810*/  BSYNC B1 ;  /* 0x0000000000017941 */ /* 0x000fea0003800000 */
.L_x_13783:
[----:B------:R-:W-:Y:S01]  /*2820*/  IMAD.SHL.U32 R2, R2, 0x100000, RZ ;  /* 0x0010000002027824 */ /* 0x000fe200078e00ff */
[----:B------:R-:W-:-:S04]  /*2830*/  LEA R0, R0, 0x3b800000, 0x17 ;  /* 0x3b80000000007811 */ /* 0x000fc800078eb8ff */
[----:B------:R-:W-:Y:S02]  /*2840*/  LOP3.LUT R23, R0, R2, R23, 0xfe, !PT ;  /* 0x0000000200177212 */ /* 0x000fe400078efe17 */
.L_x_13782:
[----:B------:R-:W-:Y:S05]  /*2850*/  BSYNC B0 ;  /* 0x0000000000007941 */ /* 0x000fea0003800000 */
.L_x_13781:
[----:B------:R-:W0:Y:S01]  /*2860*/  F2I.FTZ.TRUNC.NTZ R23, R23 ;  /* 0x0000001700177305 */ /* 0x000e22000021f100 */
[----:B------:R-:W-:Y:S05]  /*2870*/  BRA `(.L_x_13766) ;  /* 0x0000045000007947 */ /* 0x000fea0003800000 */
.L_x_13779:
        /* <DEDUP_REMOVED lines=21> */
.L_x_13788:
[----:B------:R-:W-:Y:S05]  /*29d0*/  BSYNC B1 ;  /* 0x0000000000017941 */ /* 0x000fea0003800000 */
.L_x_13787:
[----:B------:R-:W-:Y:S01]  /*29e0*/  IMAD.SHL.U32 R2, R2, 0x200000, RZ ;  /* 0x0020000002027824 */ /* 0x000fe200078e00ff */
[----:B------:R-:W-:-:S04]  /*29f0*/  LEA R0, R0, 0x37800000, 0x17 ;  /* 0x3780000000007811 */ /* 0x000fc800078eb8ff */
[----:B------:R-:W-:Y:S02]  /*2a00*/  LOP3.LUT R23, R0, R2, R23, 0xfe, !PT ;  /* 0x0000000200177212 */ /* 0x000fe400078efe17 */
.L_x_13786:
[----:B------:R-:W-:Y:S05]  /*2a10*/  BSYNC B0 ;  /* 0x0000000000007941 */ /* 0x000fea0003800000 */
.L_x_13785:
[----:B------:R-:W0:Y:S01]  /*2a20*/  F2I.FTZ.TRUNC.NTZ R23, R23 ;  /* 0x0000001700177305 */ /* 0x000e22000021f100 */
[----:B------:R-:W-:Y:S05]  /*2a30*/  BRA `(.L_x_13766) ;  /* 0x0000029000007947 */ /* 0x000fea0003800000 */
.L_x_13778:
        /* <DEDUP_REMOVED lines=14> */
.L_x_13792:
[----:B------:R-:W-:Y:S05]  /*2b20*/  BSYNC B0 ;  /* 0x0000000000007941 */ /* 0x000fea0003800000 */
.L_x_13791:
[----:B------:R-:W0:Y:S01]  /*2b30*/  F2I.FTZ.TRUNC.NTZ R23, R23 ;  /* 0x0000001700177305 */ /* 0x000e22000021f100 */
[----:B------:R-:W-:Y:S05]  /*2b40*/  BRA `(.L_x_13766) ;  /* 0x0000018000007947 */ /* 0x000fea0003800000 */
.L_x_13765:
        /* <DEDUP_REMOVED lines=21> */
.L_x_13790:
[----:B------:R0:W5:Y:S01]  /*2ca0*/  LDG.E R23, [R2.64] ;  /* 0x0000002402177981 */ /* 0x000162000c1e1900 */
[----:B------:R-:W-:Y:S05]  /*2cb0*/  BRA `(.L_x_13766) ;  /* 0x0000001000007947 */ /* 0x000fea0003800000 */
.L_x_13789:
[----:B------:R0:W5:Y:S02]  /*2cc0*/  LDG.E R23, [R2.64] ;  /* 0x0000002402177981 */ /* 0x000164000c1e1900 */
.L_x_13766:
[----:B0-----:R-:W0:Y:S01]  /*2cd0*/  LDC.U8 R3, c[0x0][0x3e1] ;  /* 0x0000f840ff037b82 */ /* 0x001e220000000000 */
[----:B--2--5:R-:W-:Y:S02]  /*2ce0*/  ISETP.GT.U32.AND P0, PT, R23, 0x1f, PT ;  /* 0x0000001f1700780c */ /* 0x024fe40003f04070 */
[----:B-1----:R-:W-:-:S04]  /*2cf0*/  SHF.L.U32 R22, R22, R23, RZ ;  /* 0x0000001716167219 */ /* 0x002fc800000006ff */
        /* <DEDUP_REMOVED lines=14> */
.L_x_13796:
[----:B------:R0:W-:Y:S01]  /*2de0*/  STG.E.U8 [R16.64], R2 ;  /* 0x0000000210007986 */ /* 0x0001e2000c101124 */
[----:B------:R-:W-:Y:S05]  /*2df0*/  BRA `(.L_x_13798) ;  /* 0x00000d7000007947 */ /* 0x000fea0003800000 */
.L_x_13795:
        /* <DEDUP_REMOVED lines=9> */
.L_x_13800:
[----:B------:R0:W-:Y:S01]  /*2e90*/  STG.E [R16.64], R2 ;  /* 0x0000000210007986 */ /* 0x0001e2000c101924 */
[----:B------:R-:W-:Y:S05]  /*2ea0*/  BRA `(.L_x_13798) ;  /* 0x00000cc000007947 */ /* 0x000fea0003800000 */
.L_x_13799:
[----:B------:R0:W-:Y:S01]  /*2eb0*/  STG.E.U16 [R16.64], R2 ;  /* 0x0000000210007986 */ /* 0x0001e2000c101524 */
[----:B------:R-:W-:Y:S05]  /*2ec0*/  BRA `(.L_x_13798) ;  /* 0x00000ca000007947 */ /* 0x000fea0003800000 */
.L_x_13794:
        /* <DEDUP_REMOVED lines=9> */
.L_x_13802:
[----:B------:R-:W0:Y:S02]  /*2f60*/  I2F R0, R2 ;  /* 0x0000000200007306 */ /* 0x000e240000201400 */
[----:B0-----:R-:W-:-:S05]  /*2f70*/  F2FP.PACK_AB R0, RZ, R0 ;  /* 0x00000000ff00723e */ /* 0x001fca00000000ff */
[----:B------:R0:W-:Y:S01]  /*2f80*/  STG.E.U16 [R16.64], R0 ;  /* 0x0000000010007986 */ /* 0x0001e2000c101524 */
[----:B------:R-:W-:Y:S05]  /*2f90*/  BRA `(.L_x_13798) ;  /* 0x00000bd000007947 */ /* 0x000fea0003800000 */
.L_x_13801:
        /* <DEDUP_REMOVED lines=10> */
.L_x_13804:
[----:B------:R-:W0:Y:S02]  /*3040*/  I2F R2, R2 ;  /* 0x0000000200027306 */ /* 0x000e240000201400 */
[----:B0-----:R-:W-:-:S04]  /*3050*/  F2FP.PACK_AB R3, RZ, R2 ;  /* 0x00000002ff03723e */ /* 0x001fc800000000ff */
[----:B------:R-:W-:-:S05]  /*3060*/  PRMT R3, R3, 0x5410, RZ ;  /* 0x0000541003037816 */ /* 0x000fca00000000ff */
[----:B------:R0:W-:Y:S01]  /*3070*/  STG.E [R16.64], R3 ;  /* 0x0000000310007986 */ /* 0x0001e2000c101924 */
[----:B------:R-:W-:Y:S05]  /*3080*/  BRA `(.L_x_13798) ;  /* 0x00000ae000007947 */ /* 0x000fea0003800000 */
.L_x_13803:
[----:B------:R-:W0:Y:S02]  /*3090*/  I2F.F64 R2, R2 ;  /* 0x0000000200027312 */ /* 0x000e240000201c00 */
[----:B0-----:R0:W-:Y:S01]  /*30a0*/  STG.E.64 [R16.64], R2 ;  /* 0x0000000210007986 */ /* 0x0011e2000c101b24 */
[----:B------:R-:W-:Y:S05]  /*30b0*/  BRA `(.L_x_13798) ;  /* 0x00000ab000007947 */ /* 0x000fea0003800000 */
.L_x_13793:
        /* <DEDUP_REMOVED lines=12> */
.L_x_13807:
[----:B------:R-:W0:Y:S01]  /*3180*/  I2F.F64 R4, R2 ;  /* 0x0000000200047312 */ /* 0x000e220000201c00 */
[----:B------:R-:W-:-:S05]  /*3190*/  CS2R R6, SRZ ;  /* 0x0000000000067805 */ /* 0x000fca000001ff00 */
[----:B0-----:R0:W-:Y:S01]  /*31a0*/  STG.E.128 [R16.64], R4 ;  /* 0x0000000410007986 */ /* 0x0011e2000c101d24 */
[----:B------:R-:W-:Y:S05]  /*31b0*/  BRA `(.L_x_13798) ;  /* 0x000009b000007947 */ /* 0x000fea0003800000 */
.L_x_13806:
        /* <DEDUP_REMOVED lines=21> */
.L_x_13811:
[----:B------:R-:W-:Y:S05]  /*3310*/  BSYNC B0 ;  /* 0x0000000000007941 */ /* 0x000fea0003800000 */
.L_x_13810:
[----:B------:R-:W-:-:S05]  /*3320*/  LOP3.LUT R3, R0, R3, RZ, 0xfc, !PT ;  /* 0x0000000300037212 */ /* 0x000fca00078efcff */
[----:B------:R0:W-:Y:S01]  /*3330*/  STG.E.U8 [R16.64], R3 ;  /* 0x0000000310007986 */ /* 0x0001e2000c101124 */
[----:B------:R-:W-:Y:S05]  /*3340*/  BRA `(.L_x_13798) ;  /* 0x0000082000007947 */ /* 0x000fea0003800000 */
.L_x_13809:
        /* <DEDUP_REMOVED lines=13> */
.L_x_13813:
[----:B------:R-:W-:Y:S01]  /*3420*/  IMAD.MOV.U32 R0, RZ, RZ, 0x7f ;  /* 0x0000007fff007424 */ /* 0x000fe200078e00ff */
[----:B------:R-:W-:-:S04]  /*3430*/  ISETP.GT.U32.AND P0, PT, R3, 0x7f800000, PT ;  /* 0x7f8000000300780c */ /* 0x000fc80003f04070 */
[----:B------:R-:W-:-:S04]  /*3440*/  SEL R0, R0, 0x7c, P0 ;  /* 0x0000007c00007807 */ /* 0x000fc80000000000 */
.L_x_13814:
[----:B------:R-:W-:Y:S05]  /*3450*/  BSYNC B0 ;  /* 0x0000000000007941 */ /* 0x000fea0003800000 */
.L_x_13812:
[----:B------:R-:W-:-:S04]  /*3460*/  LOP3.LUT R2, R5, 0x80000000, RZ, 0xc0, !PT ;  /* 0x8000000005027812 */ /* 0x000fc800078ec0ff */
[----:B------:R-:W-:-:S04]  /*3470*/  SHF.R.U32.HI R3, RZ, 0x18, R2 ;  /* 0x00000018ff037819 */ /* 0x000fc80000011602 */
[----:B------:R-:W-:-:S05]  /*3480*/  LOP3.LUT R3, R0, R3, RZ, 0xfc, !PT ;  /* 0x0000000300037212 */ /* 0x000fca00078efcff */
[----:B------:R0:W-:Y:S01]  /*3490*/  STG.E.U8 [R16.64], R3 ;  /* 0x0000000310007986 */ /* 0x0001e2000c101124 */
[----:B------:R-:W-:Y:S05]  /*34a0*/  BRA `(.L_x_13798) ;  /* 0x000006c000007947 */ /* 0x000fea0003800000 */
.L_x_13808:
[----:B------:R-:W0:Y:S02]  /*34b0*/  I2F R0, R2 ;  /* 0x0000000200007306 */ /* 0x000e240000201400 */
[----:B0-----:R-:W-:-:S05]  /*34c0*/  F2FP.BF16.PACK_AB R0, RZ, R0 ;  /* 0x00000000ff00723e */ /* 0x001fca00000010ff */
[----:B------:R0:W-:Y:S01]  /*34d0*/  STG.E.U16 [R16.64], R0 ;  /* 0x0000000010007986 */ /* 0x0001e2000c101524 */
[----:B------:R-:W-:Y:S05]  /*34e0*/  BRA `(.L_x_13798) ;  /* 0x0000068000007947 */ /* 0x000fea0003800000 */
.L_x_13805:
        /* <DEDUP_REMOVED lines=10> */
.L_x_13817:
        /* <DEDUP_REMOVED lines=17> */
.L_x_13820:
[----:B------:R-:W-:-:S04]  /*36a0*/  LOP3.LUT R2, R5, 0x80000000, RZ, 0xc0, !PT ;  /* 0x8000000005027812 */ /* 0x000fc800078ec0ff */
[----:B------:R-:W-:-:S04]  /*36b0*/  SHF.R.U32.HI R3, RZ, 0x18, R2 ;  /* 0x00000018ff037819 */ /* 0x000fc80000011602 */
[----:B------:R-:W-:-:S04]  /*36c0*/  LOP3.LUT R0, R0, R3, RZ, 0xfc, !PT ;  /* 0x0000000300007212 */ /* 0x000fc800078efcff */
[----:B------:R-:W-:Y:S02]  /*36d0*/  PRMT R8, R0, 0x7610, R8 ;  /* 0x0000761000087816 */ /* 0x000fe40000000008 */
.L_x_13819:
[----:B------:R-:W-:Y:S05]  /*36e0*/  BSYNC B0 ;  /* 0x0000000000007941 */ /* 0x000fea0003800000 */
.L_x_13818:
[----:B------:R0:W-:Y:S01]  /*36f0*/  STG.E.U8 [R16.64], R8 ;  /* 0x0000000810007986 */ /* 0x0001e2000c101124 */
[----:B------:R-:W-:Y:S05]  /*3700*/  BRA `(.L_x_13798) ;  /* 0x0000046000007947 */ /* 0x000fea0003800000 */
.L_x_13816:
        /* <DEDUP_REMOVED lines=17> */
.L_x_13823:
[----:B------:R-:W-:-:S04]  /*3820*/  LOP3.LUT R2, R5, 0x80000000, RZ, 0xc0, !PT ;  /* 0x8000000005027812 */ /* 0x000fc800078ec0ff */
[----:B------:R-:W-:-:S04]  /*3830*/  SHF.R.U32.HI R3, RZ, 0x18, R2 ;  /* 0x00000018ff037819 */ /* 0x000fc80000011602 */
[----:B------:R-:W-:-:S04]  /*3840*/  LOP3.LUT R0, R0, R3, RZ, 0xfc, !PT ;  /* 0x0000000300007212 */ /* 0x000fc800078efcff */
[----:B------:R-:W-:Y:S02]  /*3850*/  PRMT R8, R0, 0x7610, R8 ;  /* 0x0000761000087816 */ /* 0x000fe40000000008 */
.L_x_13822:
[----:B------:R-:W-:Y:S05]  /*3860*/  BSYNC B0 ;  /* 0x0000000000007941 */ /* 0x000fea0003800000 */
.L_x_13821:
[----:B------:R0:W-:Y:S01]  /*3870*/  STG.E.U8 [R16.64], R8 ;  /* 0x0000000810007986 */ /* 0x0001e2000c101124 */
[----:B------:R-:W-:Y:S05]  /*3880*/  BRA `(.L_x_13798) ;  /* 0x000002e000007947 */ /* 0x000fea0003800000 */
.L_x_13815:
        /* <DEDUP_REMOVED lines=22> */
.L_x_13797:
        /* <DEDUP_REMOVED lines=20> */
.L_x_13825:
[----:B------:R-:W-:-:S05]  /*3b30*/  SHF.R.S32.HI R3, RZ, 0x1f, R2 ;  /* 0x0000001fff037819 */ /* 0x000fca0000011402 */
[----:B------:R0:W-:Y:S01]  /*3b40*/  STG.E.64 [R16.64], R2 ;  /* 0x0000000210007986 */ /* 0x0001e2000c101b24 */
[----:B------:R-:W-:Y:S05]  /*3b50*/  BRA `(.L_x_13798) ;  /* 0x0000001000007947 */ /* 0x000fea0003800000 */
.L_x_13824:
[----:B------:R0:W-:Y:S02]  /*3b60*/  STG.E [R16.64], R2 ;  /* 0x0000000210007986 */ /* 0x0001e4000c101924 */
.L_x_13798:
[----:B------:R-:W-:-:S05]  /*3b70*/  IMAD R18, R19, 0x200, R18 ;  /* 0x0000020013127824 */ /* 0x000fca00078e0212 */
[----:B------:R-:W-:Y:S02]  /*3b80*/  IADD3 R23, R18, 0x80, RZ ;  /* 0x0000008012177810 */ /* 0x000fe40007ffe0ff */
.L_x_13727:
[----:B------:R-:W-:Y:S05]  /*3b90*/  BSYNC B6 ;  /* 0x0000000000067941 */ /* 0x000fea0003800000 */
.L_x_13726:
        /* <DEDUP_REMOVED lines=258> */
.L_x_13828:
        /* <DEDUP_REMOVED lines=18> */
.L_x_13832:
[----:B------:R0:W5:Y:S01]  /*4ce0*/  LDG.E.U8 R18, [R2.64] ;  /* 0x0000002402127981 */ /* 0x000162000c1e1100 */
[----:B------:R-:W-:Y:S05]  /*4cf0*/  BRA `(.L_x_13834) ;  /* 0x00000d0000007947 */ /* 0x000fea0003800000 */
.L_x_13831:
        /* <DEDUP_REMOVED lines=8> */
.L_x_13836:
[----:B------:R0:W5:Y:S01]  /*4d80*/  LDG.E R18, [R2.64] ;  /* 0x0000002402127981 */ /* 0x000162000c1e1900 */
[----:B------:R-:W-:Y:S05]  /*4d90*/  BRA `(.L_x_13834) ;  /* 0x00000c6000007947 */ /* 0x000fea0003800000 */
.L_x_13835:
[----:B------:R0:W5:Y:S01]  /*4da0*/  LDG.E.S16 R18, [R2.64] ;  /* 0x0000002402127981 */ /* 0x000162000c1e1700 */
[----:B------:R-:W-:Y:S05]  /*4db0*/  BRA `(.L_x_13834) ;  /* 0x00000c4000007947 */ /* 0x000fea0003800000 */
.L_x_13830:
        /* <DEDUP_REMOVED lines=9> */
.L_x_13838:
[----:B------:R-:W2:Y:S02]  /*4e50*/  LDG.E.U16 R2, [R2.64] ;  /* 0x0000002402027981 */ /* 0x000ea4000c1e1500 */
[----:B--2---:R-:W-:-:S06]  /*4e60*/  HADD2.F32 R18, -RZ, R2.H0_H0 ;  /* 0x20000002ff127230 */ /* 0x004fcc0000004100 */
[----:B------:R-:W0:Y:S01]  /*4e70*/  F2I.FTZ.TRUNC.NTZ R18, R18 ;  /* 0x0000001200127305 */ /* 0x000e22000021f100 */
[----:B------:R-:W-:Y:S05]  /*4e80*/  BRA `(.L_x_13834) ;  /* 0x00000b7000007947 */ /* 0x000fea0003800000 */
.L_x_13837:
        /* <DEDUP_REMOVED lines=9> */
.L_x_13840:
[----:B------:R-:W2:Y:S02]  /*4f20*/  LDG.E.U16 R2, [R2.64] ;  /* 0x0000002402027981 */ /* 0x000ea4000c1e1500 */
[----:B--2---:R-:W-:-:S06]  /*4f30*/  HADD2.F32 R18, -RZ, R2.H0_H0 ;  /* 0x20000002ff127230 */ /* 0x004fcc0000004100 */
[----:B------:R-:W0:Y:S01]  /*4f40*/  F2I.FTZ.TRUNC.NTZ R18, R18 ;  /* 0x0000001200127305 */ /* 0x000e22000021f100 */
[----:B------:R-:W-:Y:S05]  /*4f50*/  BRA `(.L_x_13834) ;  /* 0x00000aa000007947 */ /* 0x000fea0003800000 */
.L_x_13839:
[----:B------:R-:W2:Y:S02]  /*4f60*/  LDG.E.64 R2, [R2.64] ;  /* 0x0000002402027981 */ /* 0x000ea4000c1e1b00 */
[----:B--2---:R0:W1:Y:S01]  /*4f70*/  F2I.F64.TRUNC R18, R2 ;  /* 0x0000000200127311 */ /* 0x004062000030d100 */
[----:B------:R-:W-:Y:S05]  /*4f80*/  BRA `(.L_x_13834) ;  /* 0x00000a7000007947 */ /* 0x000fea0003800000 */
.L_x_13829:
        /* <DEDUP_REMOVED lines=12> */
.L_x_13843:
[----:B------:R-:W2:Y:S02]  /*5050*/  LDG.E.64 R2, [R2.64] ;  /* 0x0000002402027981 */ /* 0x000ea4000c1e1b00 */
[----:B--2---:R0:W1:Y:S01]  /*5060*/  F2I.F64.TRUNC R18, R2 ;  /* 0x0000000200127311 */ /* 0x004062000030d100 */
[----:B------:R-:W-:Y:S05]  /*5070*/  BRA `(.L_x_13834) ;  /* 0x0000098000007947 */ /* 0x000fea0003800000 */
.L_x_13842:
        /* <DEDUP_REMOVED lines=27> */
.L_x_13845:
        /* <DEDUP_REMOVED lines=14> */
.L_x_13844:
[----:B------:R-:W2:Y:S02]  /*5310*/  LDG.E.U16 R18, [R2.64] ;  /* 0x0000002402127981 */ /* 0x000ea4000c1e1500 */
[----:B--2---:R-:W-:-:S06]  /*5320*/  PRMT R18, RZ, 0x5410, R18 ;  /* 0x00005410ff127816 */ /* 0x004fcc0000000012 */
[----:B------:R-:W0:Y:S01]  /*5330*/  F2I.FTZ.TRUNC.NTZ R18, R18 ;  /* 0x0000001200127305 */ /* 0x000e22000021f100 */
[----:B------:R-:W-:Y:S05]  /*5340*/  BRA `(.L_x_13834) ;  /* 0x000006b000007947 */ /* 0x000fea0003800000 */
.L_x_13841:
        /* <DEDUP_REMOVED lines=10> */
.L_x_13848:
        /* <DEDUP_REMOVED lines=21> */
.L_x_13852:
[----:B------:R-:W-:Y:S05]  /*5540*/  BSYNC B1 ;  /* 0x0000000000017941 */ /* 0x000fea0003800000 */
.L_x_13851:
[----:B------:R-:W-:Y:S01]  /*5550*/  IMAD.SHL.U32 R2, R2, 0x100000, RZ ;  /* 0x0010000002027824 */ /* 0x000fe200078e00ff */
[----:B------:R-:W-:-:S04]  /*5560*/  LEA R3, R0, 0x3b800000, 0x17 ;  /* 0x3b80000000037811 */ /* 0x000fc800078eb8ff */
[----:B------:R-:W-:Y:S02]  /*5570*/  LOP3.LUT R18, R3, R2, R18, 0xfe, !PT ;  /* 0x0000000203127212 */ /* 0x000fe400078efe12 */
.L_x_13850:
[----:B------:R-:W-:Y:S05]  /*5580*/  BSYNC B0 ;  /* 0x0000000000007941 */ /* 0x000fea0003800000 */
.L_x_13849:
[----:B------:R-:W0:Y:S01]  /*5590*/  F2I.FTZ.TRUNC.NTZ R18, R18 ;  /* 0x0000001200127305 */ /* 0x000e22000021f100 */
[----:B------:R-:W-:Y:S05]  /*55a0*/  BRA `(.L_x_13834) ;  /* 0x0000045000007947 */ /* 0x000fea0003800000 */
.L_x_13847:
        /* <DEDUP_REMOVED lines=21> */
.L_x_13856:
[----:B------:R-:W-:Y:S05]  /*5700*/  BSYNC B1 ;  /* 0x0000000000017941 */ /* 0x000fea0003800000 */
.L_x_13855:
[----:B------:R-:W-:Y:S01]  /*5710*/  IMAD.SHL.U32 R2, R2, 0x200000, RZ ;  /* 0x0020000002027824 */ /* 0x000fe200078e00ff */
[----:B------:R-:W-:-:S04]  /*5720*/  LEA R3, R0, 0x37800000, 0x17 ;  /* 0x3780000000037811 */ /* 0x000fc800078eb8ff */
[----:B------:R-:W-:Y:S02]  /*5730*/  LOP3.LUT R18, R3, R2, R18, 0xfe, !PT ;  /* 0x0000000203127212 */ /* 0x000fe400078efe12 */
.L_x_13854:
[----:B------:R-:W-:Y:S05]  /*5740*/  BSYNC B0 ;  /* 0x0000000000007941 */ /* 0x000fea0003800000 */
.L_x_13853:
[----:B------:R-:W0:Y:S01]  /*5750*/  F2I.FTZ.TRUNC.NTZ R18, R18 ;  /* 0x0000001200127305 */ /* 0x000e22000021f100 */
[----:B------:R-:W-:Y:S05]  /*5760*/  BRA `(.L_x_13834) ;  /* 0x0000029000007947 */ /* 0x000fea0003800000 */
.L_x_13846:
        /* <DEDUP_REMOVED lines=14> */
.L_x_13860:
[----:B------:R-:W-:Y:S05]  /*5850*/  BSYNC B0 ;  /* 0x0000000000007941 */ /* 0x000fea0003800000 */
.L_x_13859:
[----:B------:R-:W0:Y:S01]  /*5860*/  F2I.FTZ.TRUNC.NTZ R18, R18 ;  /* 0x0000001200127305 */ /* 0x000e22000021f100 */
[----:B------:R-:W-:Y:S05]  /*5870*/  BRA `(.L_x_13834) ;  /* 0x0000018000007947 */ /* 0x000fea0003800000 */
.L_x_13833:
        /* <DEDUP_REMOVED lines=21> */
.L_x_13858:
[----:B------:R0:W5:Y:S01]  /*59d0*/  LDG.E R18, [R2.64] ;  /* 0x0000002402127981 */ /* 0x000162000c1e1900 */
[----:B------:R-:W-:Y:S05]  /*59e0*/  BRA `(.L_x_13834) ;  /* 0x0000001000007947 */ /* 0x000fea0003800000 */
.L_x_13857:
[----:B------:R0:W5:Y:S02]  /*59f0*/  LDG.E R18, [R2.64] ;  /* 0x0000002402127981 */ /* 0x000164000c1e1900 */
.L_x_13834:
        /* <DEDUP_REMOVED lines=16> */
.L_x_13864:
[----:B------:R0:W5:Y:S01]  /*5b00*/  LDG.E.U8 R19, [R2.64] ;  /* 0x0000002402137981 */ /* 0x000162000c1e1100 */
[----:B------:R-:W-:Y:S05]  /*5b10*/  BRA `(.L_x_13866) ;  /* 0x00000d0000007947 */ /* 0x000fea0003800000 */
.L_x_13863:
        /* <DEDUP_REMOVED lines=8> */
.L_x_13868:
[----:B------:R0:W5:Y:S01]  /*5ba0*/  LDG.E R19, [R2.64] ;  /* 0x0000002402137981 */ /* 0x000162000c1e1900 */
[----:B------:R-:W-:Y:S05]  /*5bb0*/  BRA `(.L_x_13866) ;  /* 0x00000c6000007947 */ /* 0x000fea0003800000 */
.L_x_13867:
[----:B------:R0:W5:Y:S01]  /*5bc0*/  LDG.E.S16 R19, [R2.64] ;  /* 0x0000002402137981 */ /* 0x000162000c1e1700 */
[----:B------:R-:W-:Y:S05]  /*5bd0*/  BRA `(.L_x_13866) ;  /* 0x00000c4000007947 */ /* 0x000fea0003800000 */
.L_x_13862:
        /* <DEDUP_REMOVED lines=9> */
.L_x_13870:
[----:B------:R-:W2:Y:S02]  /*5c70*/  LDG.E.U16 R2, [R2.64] ;  /* 0x0000002402027981 */ /* 0x000ea4000c1e1500 */
[----:B--2---:R-:W-:-:S06]  /*5c80*/  HADD2.F32 R19, -RZ, R2.H0_H0 ;  /* 0x20000002ff137230 */ /* 0x004fcc0000004100 */
[----:B------:R-:W0:Y:S01]  /*5c90*/  F2I.FTZ.TRUNC.NTZ R19, R19 ;  /* 0x0000001300137305 */ /* 0x000e22000021f100 */
[----:B------:R-:W-:Y:S05]  /*5ca0*/  BRA `(.L_x_13866) ;  /* 0x00000b7000007947 */ /* 0x000fea0003800000 */
.L_x_13869:
        /* <DEDUP_REMOVED lines=9> */
.L_x_13872:
[----:B------:R-:W2:Y:S02]  /*5d40*/  LDG.E.U16 R2, [R2.64] ;  /* 0x0000002402027981 */ /* 0x000ea4000c1e1500 */
[----:B--2---:R-:W-:-:S06]  /*5d50*/  HADD2.F32 R19, -RZ, R2.H0_H0 ;  /* 0x20000002ff137230 */ /* 0x004fcc0000004100 */
[----:B------:R-:W0:Y:S01]  /*5d60*/  F2I.FTZ.TRUNC.NTZ R19, R19 ;  /* 0x0000001300137305 */ /* 0x000e22000021f100 */
[----:B------:R-:W-:Y:S05]  /*5d70*/  BRA `(.L_x_13866) ;  /* 0x00000aa000007947 */ /* 0x000fea0003800000 */
.L_x_13871:
[----:B------:R-:W2:Y:S02]  /*5d80*/  LDG.E.64 R2, [R2.64] ;  /* 0x0000002402027981 */ /* 0x000ea4000c1e1b00 */
[----:B--2---:R0:W2:Y:S01]  /*5d90*/  F2I.F64.TRUNC R19, R2 ;  /* 0x0000000200137311 */ /* 0x0040a2000030d100 */
[----:B------:R-:W-:Y:S05]  /*5da0*/  BRA `(.L_x_13866) ;  /* 0x00000a7000007947 */ /* 0x000fea0003800000 */
.L_x_13861:
        /* <DEDUP_REMOVED lines=12> */
.L_x_13875:
[----:B------:R-:W2:Y:S02]  /*5e70*/  LDG.E.64 R2, [R2.64] ;  /* 0x0000002402027981 */ /* 0x000ea4000c1e1b00 */
[----:B--2---:R0:W2:Y:S01]  /*5e80*/  F2I.F64.TRUNC R19, R2 ;  /* 0x0000000200137311 */ /* 0x0040a2000030d100 */
[----:B------:R-:W-:Y:S05]  /*5e90*/  BRA `(.L_x_13866) ;  /* 0x0000098000007947 */ /* 0x000fea0003800000 */
.L_x_13874:
        /* <DEDUP_REMOVED lines=27> */
.L_x_13877:
        /* <DEDUP_REMOVED lines=14> */
.L_x_13876:
[----:B------:R-:W2:Y:S02]  /*6130*/  LDG.E.U16 R19, [R2.64] ;  /* 0x0000002402137981 */ /* 0x000ea4000c1e1500 */
[----:B--2---:R-:W-:-:S06]  /*6140*/  PRMT R19, RZ, 0x5410, R19 ;  /* 0x00005410ff137816 */ /* 0x004fcc0000000013 */
[----:B------:R-:W0:Y:S01]  /*6150*/  F2I.FTZ.TRUNC.NTZ R19, R19 ;  /* 0x0000001300137305 */ /* 0x000e22000021f100 */
[----:B------:R-:W-:Y:S05]  /*6160*/  BRA `(.L_x_13866) ;  /* 0x000006b000007947 */ /* 0x000fea0003800000 */
.L_x_13873:
        /* <DEDUP_REMOVED lines=10> */
.L_x_13880:
        /* <DEDUP_REMOVED lines=21> */
.L_x_13884:
[----:B------:R-:W-:Y:S05]  /*6360*/  BSYNC B1 ;  /* 0x0000000000017941 */ /* 0x000fea0003800000 */
.L_x_13883:
[----:B------:R-:W-:Y:S01]  /*6370*/  IMAD.SHL.U32 R2, R2, 0x100000, RZ ;  /* 0x0010000002027824 */ /* 0x000fe200078e00ff */
[----:B------:R-:W-:-:S04]  /*6380*/  LEA R0, R0, 0x3b800000, 0x17 ;  /* 0x3b80000000007811 */ /* 0x000fc800078eb8ff */
[----:B------:R-:W-:Y:S02]  /*6390*/  LOP3.LUT R19, R0, R2, R19, 0xfe, !PT ;  /* 0x0000000200137212 */ /* 0x000fe400078efe13 */
.L_x_13882:
[----:B------:R-:W-:Y:S05]  /*63a0*/  BSYNC B0 ;  /* 0x0000000000007941 */ /* 0x000fea0003800000 */
.L_x_13881:
[----:B------:R-:W0:Y:S01]  /*63b0*/  F2I.FTZ.TRUNC.NTZ R19, R19 ;  /* 0x0000001300137305 */ /* 0x000e22000021f100 */
[----:B------:R-:W-:Y:S05]  /*63c0*/  BRA `(.L_x_13866) ;  /* 0x0000045000007947 */ /* 0x000fea0003800000 */
.L_x_13879:
        /* <DEDUP_REMOVED lines=21> */
.L_x_13888:
[----:B------:R-:W-:Y:S05]  /*6520*/  BSYNC B1 ;  /* 0x0000000000017941 */ /* 0x000fea0003800000 */
.L_x_13887:
[----:B------:R-:W-:Y:S01]  /*6530*/  IMAD.SHL.U32 R2, R2, 0x200000, RZ ;  /* 0x0020000002027824 */ /* 0x000fe200078e00ff */
[----:B------:R-:W-:-:S04]  /*6540*/  LEA R0, R0, 0x37800000, 0x17 ;  /* 0x3780000000007811 */ /* 0x000fc800078eb8ff */
[----:B------:R-:W-:Y:S02]  /*6550*/  LOP3.LUT R19, R0, R2, R19, 0xfe, !PT ;  /* 0x0000000200137212 */ /* 0x000fe400078efe13 */
.L_x_13886:
[----:B------:R-:W-:Y:S05]  /*6560*/  BSYNC B0 ;  /* 0x0000000000007941 */ /* 0x000fea0003800000 */
.L_x_13885:
[----:B------:R-:W0:Y:S01]  /*6570*/  F2I.FTZ.TRUNC.NTZ R19, R19 ;  /* 0x0000001300137305 */ /* 0x000e22000021f100 */
[----:B------:R-:W-:Y:S05]  /*6580*/  BRA `(.L_x_13866) ;  /* 0x0000029000007947 */ /* 0x000fea0003800000 */
.L_x_13878:
        /* <DEDUP_REMOVED lines=14> */
.L_x_13892:
[----:B------:R-:W-:Y:S05]  /*6670*/  BSYNC B0 ;  /* 0x0000000000007941 */ /* 0x000fea0003800000 */
.L_x_13891:
[----:B------:R-:W0:Y:S01]  /*6680*/  F2I.FTZ.TRUNC.NTZ R19, R19 ;  /* 0x0000001300137305 */ /* 0x000e22000021f100 */
[----:B------:R-:W-:Y:S05]  /*6690*/  BRA `(.L_x_13866) ;  /* 0x0000018000007947 */ /* 0x000fea0003800000 */
.L_x_13865:
        /* <DEDUP_REMOVED lines=21> */
.L_x_13890:
[----:B------:R0:W5:Y:S01]  /*67f0*/  LDG.E R19, [R2.64] ;  /* 0x0000002402137981 */ /* 0x000162000c1e1900 */
[----:B------:R-:W-:Y:S05]  /*6800*/  BRA `(.L_x_13866) ;  /* 0x0000001000007947 */ /* 0x000fea0003800000 */
.L_x_13889:
[----:B------:R0:W5:Y:S02]  /*6810*/  LDG.E R19, [R2.64] ;  /* 0x0000002402137981 */ /* 0x000164000c1e1900 */
.L_x_13866:
        /* <DEDUP_REMOVED lines=17> */
.L_x_13896:
[----:B------:R0:W-:Y:S01]  /*6930*/  STG.E.U8 [R16.64], R2 ;  /* 0x0000000210007986 */ /* 0x0001e2000c101124 */
[----:B------:R-:W-:Y:S05]  /*6940*/  BRA `(.L_x_13898) ;  /* 0x00000d7000007947 */ /* 0x000fea0003800000 */
.L_x_13895:
        /* <DEDUP_REMOVED lines=9> */
.L_x_13900:
[----:B------:R0:W-:Y:S01]  /*69e0*/  STG.E [R16.64], R2 ;  /* 0x0000000210007986 */ /* 0x0001e2000c101924 */
[----:B------:R-:W-:Y:S05]  /*69f0*/  BRA `(.L_x_13898) ;  /* 0x00000cc000007947 */ /* 0x000fea0003800000 */
.L_x_13899:
[----:B------:R0:W-:Y:S01]  /*6a00*/  STG.E.U16 [R16.64], R2 ;  /* 0x0000000210007986 */ /* 0x0001e2000c101524 */
[----:B------:R-:W-:Y:S05]  /*6a10*/  BRA `(.L_x_13898) ;  /* 0x00000ca000007947 */ /* 0x000fea0003800000 */
.L_x_13894:
        /* <DEDUP_REMOVED lines=9> */
.L_x_13902:
[----:B------:R-:W0:Y:S02]  /*6ab0*/  I2F R0, R2 ;  /* 0x0000000200007306 */ /* 0x000e240000201400 */
[----:B0-----:R-:W-:-:S05]  /*6ac0*/  F2FP.PACK_AB R0, RZ, R0 ;  /* 0x00000000ff00723e */ /* 0x001fca00000000ff */
[----:B------:R0:W-:Y:S01]  /*6ad0*/  STG.E.U16 [R16.64], R0 ;  /* 0x0000000010007986 */ /* 0x0001e2000c101524 */
[----:B------:R-:W-:Y:S05]  /*6ae0*/  BRA `(.L_x_13898) ;  /* 0x00000bd000007947 */ /* 0x000fea0003800000 */
.L_x_13901:
        /* <DEDUP_REMOVED lines=10> */
.L_x_13904:
[----:B------:R-:W0:Y:S02]  /*6b90*/  I2F R2, R2 ;  /* 0x0000000200027306 */ /* 0x000e240000201400 */
[----:B0-----:R-:W-:-:S04]  /*6ba0*/  F2FP.PACK_AB R3, RZ, R2 ;  /* 0x00000002ff03723e */ /* 0x001fc800000000ff */
[----:B------:R-:W-:-:S05]  /*6bb0*/  PRMT R3, R3, 0x5410, RZ ;  /* 0x0000541003037816 */ /* 0x000fca00000000ff */
[----:B------:R0:W-:Y:S01]  /*6bc0*/  STG.E [R16.64], R3 ;  /* 0x0000000310007986 */ /* 0x0001e2000c101924 */
[----:B------:R-:W-:Y:S05]  /*6bd0*/  BRA `(.L_x_13898) ;  /* 0x00000ae000007947 */ /* 0x000fea0003800000 */
.L_x_13903:
[----:B------:R-:W0:Y:S02]  /*6be0*/  I2F.F64 R2, R2 ;  /* 0x0000000200027312 */ /* 0x000e240000201c00 */
[----:B0-----:R0:W-:Y:S01]  /*6bf0*/  STG.E.64 [R16.64], R2 ;  /* 0x0000000210007986 */ /* 0x0011e2000c101b24 */
[----:B------:R-:W-:Y:S05]  /*6c00*/  BRA `(.L_x_13898) ;  /* 0x00000ab000007947 */ /* 0x000fea0003800000 */
.L_x_13893:
        /* <DEDUP_REMOVED lines=12> */
.L_x_13907:
[----:B------:R-:W0:Y:S01]  /*6cd0*/  I2F.F64 R4, R2 ;  /* 0x0000000200047312 */ /* 0x000e220000201c00 */
[----:B------:R-:W-:-:S05]  /*6ce0*/  CS2R R6, SRZ ;  /* 0x0000000000067805 */ /* 0x000fca000001ff00 */
[----:B0-----:R0:W-:Y:S01]  /*6cf0*/  STG.E.128 [R16.64], R4 ;  /* 0x0000000410007986 */ /* 0x0011e2000c101d24 */
[----:B------:R-:W-:Y:S05]  /*6d00*/  BRA `(.L_x_13898) ;  /* 0x000009b000007947 */ /* 0x000fea0003800000 */
.L_x_13906:
        /* <DEDUP_REMOVED lines=21> */
.L_x_13911:
[----:B------:R-:W-:Y:S05]  /*6e60*/  BSYNC B0 ;  /* 0x0000000000007941 */ /* 0x000fea0003800000 */
.L_x_13910:
[----:B------:R-:W-:-:S05]  /*6e70*/  LOP3.LUT R3, R0, R3, RZ, 0xfc, !PT ;  /* 0x0000000300037212 */ /* 0x000fca00078efcff */
[----:B------:R0:W-:Y:S01]  /*6e80*/  STG.E.U8 [R16.64], R3 ;  /* 0x0000000310007986 */ /* 0x0001e2000c101124 */
[----:B------:R-:W-:Y:S05]  /*6e90*/  BRA `(.L_x_13898) ;  /* 0x0000082000007947 */ /* 0x000fea0003800000 */
.L_x_13909:
        /* <DEDUP_REMOVED lines=13> */
.L_x_13913:
[----:B------:R-:W-:Y:S01]  /*6f70*/  IMAD.MOV.U32 R0, RZ, RZ, 0x7f ;  /* 0x0000007fff007424 */ /* 0x000fe200078e00ff */
[----:B------:R-:W-:-:S04]  /*6f80*/  ISETP.GT.U32.AND P0, PT, R3, 0x7f800000, PT ;  /* 0x7f8000000300780c */ /* 0x000fc80003f04070 */
[----:B------:R-:W-:-:S04]  /*6f90*/  SEL R0, R0, 0x7c, P0 ;  /* 0x0000007c00007807 */ /* 0x000fc80000000000 */
.L_x_13914:
[----:B------:R-:W-:Y:S05]  /*6fa0*/  BSYNC B0 ;  /* 0x0000000000007941 */ /* 0x000fea0003800000 */
.L_x_13912:
[----:B------:R-:W-:-:S04]  /*6fb0*/  LOP3.LUT R2, R5, 0x80000000, RZ, 0xc0, !PT ;  /* 0x8000000005027812 */ /* 0x000fc800078ec0ff */
[----:B------:R-:W-:-:S04]  /*6fc0*/  SHF.R.U32.HI R3, RZ, 0x18, R2 ;  /* 0x00000018ff037819 */ /* 0x000fc80000011602 */
[----:B------:R-:W-:-:S05]  /*6fd0*/  LOP3.LUT R3, R0, R3, RZ, 0xfc, !PT ;  /* 0x0000000300037212 */ /* 0x000fca00078efcff */
[----:B------:R0:W-:Y:S01]  /*6fe0*/  STG.E.U8 [R16.64], R3 ;  /* 0x0000000310007986 */ /* 0x0001e2000c101124 */
[----:B------:R-:W-:Y:S05]  /*6ff0*/  BRA `(.L_x_13898) ;  /* 0x000006c000007947 */ /* 0x000fea0003800000 */
.L_x_13908:
[----:B------:R-:W0:Y:S02]  /*7000*/  I2F R0, R2 ;  /* 0x0000000200007306 */ /* 0x000e240000201400 */
[----:B0-----:R-:W-:-:S05]  /*7010*/  F2FP.BF16.PACK_AB R0, RZ, R0 ;  /* 0x00000000ff00723e */ /* 0x001fca00000010ff */
[----:B------:R0:W-:Y:S01]  /*7020*/  STG.E.U16 [R16.64], R0 ;  /* 0x0000000010007986 */ /* 0x0001e2000c101524 */
[----:B------:R-:W-:Y:S05]  /*7030*/  BRA `(.L_x_13898) ;  /* 0x0000068000007947 */ /* 0x000fea0003800000 */
.L_x_13905:
        /* <DEDUP_REMOVED lines=10> */
.L_x_13917:
        /* <DEDUP_REMOVED lines=17> */
.L_x_13920:
[----:B------:R-:W-:-:S04]  /*71f0*/  LOP3.LUT R2, R5, 0x80000000, RZ, 0xc0, !PT ;  /* 0x8000000005027812 */ /* 0x000fc800078ec0ff */
[----:B------:R-:W-:-:S04]  /*7200*/  SHF.R.U32.HI R3, RZ, 0x18, R2 ;  /* 0x00000018ff037819 */ /* 0x000fc80000011602 */
[----:B------:R-:W-:-:S04]  /*7210*/  LOP3.LUT R0, R0, R3, RZ, 0xfc, !PT ;  /* 0x0000000300007212 */ /* 0x000fc800078efcff */
[----:B------:R-:W-:Y:S02]  /*7220*/  PRMT R8, R0, 0x7610, R8 ;  /* 0x0000761000087816 */ /* 0x000fe40000000008 */
.L_x_13919:
[----:B------:R-:W-:Y:S05]  /*7230*/  BSYNC B0 ;  /* 0x0000000000007941 */ /* 0x000fea0003800000 */
.L_x_13918:
[----:B------:R0:W-:Y:S01]  /*7240*/  STG.E.U8 [R16.64], R8 ;  /* 0x0000000810007986 */ /* 0x0001e2000c101124 */
[----:B------:R-:W-:Y:S05]  /*7250*/  BRA `(.L_x_13898) ;  /* 0x0000046000007947 */ /* 0x000fea0003800000 */
.L_x_13916:
        /* <DEDUP_REMOVED lines=17> */
.L_x_13923:
[----:B------:R-:W-:-:S04]  /*7370*/  LOP3.LUT R2, R5, 0x80000000, RZ, 0xc0, !PT ;  /* 0x8000000005027812 */ /* 0x000fc800078ec0ff */
[----:B------:R-:W-:-:S04]  /*7380*/  SHF.R.U32.HI R3, RZ, 0x18, R2 ;  /* 0x00000018ff037819 */ /* 0x000fc80000011602 */
[----:B------:R-:W-:-:S04]  /*7390*/  LOP3.LUT R0, R0, R3, RZ, 0xfc, !PT ;  /* 0x0000000300007212 */ /* 0x000fc800078efcff */
[----:B------:R-:W-:Y:S02]  /*73a0*/  PRMT R8, R0, 0x7610, R8 ;  /* 0x0000761000087816 */ /* 0x000fe40000000008 */
.L_x_13922:
[----:B------:R-:W-:Y:S05]  /*73b0*/  BSYNC B0 ;  /* 0x0000000000007941 */ /* 0x000fea0003800000 */
.L_x_13921:
[----:B------:R0:W-:Y:S01]  /*73c0*/  STG.E.U8 [R16.64], R8 ;  /* 0x0000000810007986 */ /* 0x0001e2000c101124 */
[----:B------:R-:W-:Y:S05]  /*73d0*/  BRA `(.L_x_13898) ;  /* 0x000002e000007947 */ /* 0x000fea0003800000 */
.L_x_13915:
        /* <DEDUP_REMOVED lines=22> */
.L_x_13897:
        /* <DEDUP_REMOVED lines=20> */
.L_x_13925:
[----:B------:R-:W-:-:S05]  /*7680*/  SHF.R.S32.HI R3, RZ, 0x1f, R2 ;  /* 0x0000001fff037819 */ /* 0x000fca0000011402 */
[----:B------:R0:W-:Y:S01]  /*7690*/  STG.E.64 [R16.64], R2 ;  /* 0x0000000210007986 */ /* 0x0001e2000c101b24 */
[----:B------:R-:W-:Y:S05]  /*76a0*/  BRA `(.L_x_13898) ;  /* 0x0000001000007947 */ /* 0x000fea0003800000 */
.L_x_13924:
[----:B------:R0:W-:Y:S02]  /*76b0*/  STG.E [R16.64], R2 ;  /* 0x0000000210007986 */ /* 0x0001e4000c101924 */
.L_x_13898:
        /* <DEDUP_REMOVED lines=258> */
.L_x_13926:
        /* <DEDUP_REMOVED lines=18> */
.L_x_13930:
[----:B------:R0:W5:Y:S01]  /*8800*/  LDG.E.U8 R18, [R2.64] ;  /* 0x0000002402127981 */ /* 0x000162000c1e1100 */
[----:B------:R-:W-:Y:S05]  /*8810*/  BRA `(.L_x_13932) ;  /* 0x00000d0000007947 */ /* 0x000fea0003800000 */
.L_x_13929:
        /* <DEDUP_REMOVED lines=8> */
.L_x_13934:
[----:B------:R0:W5:Y:S01]  /*88a0*/  LDG.E R18, [R2.64] ;  /* 0x0000002402127981 */ /* 0x000162000c1e1900 */
[----:B------:R-:W-:Y:S05]  /*88b0*/  BRA `(.L_x_13932) ;  /* 0x00000c6000007947 */ /* 0x000fea0003800000 */
.L_x_13933:
[----:B------:R0:W5:Y:S01]  /*88c0*/  LDG.E.S16 R18, [R2.64] ;  /* 0x0000002402127981 */ /* 0x000162000c1e1700 */
[----:B------:R-:W-:Y:S05]  /*88d0*/  BRA `(.L_x_13932) ;  /* 0x00000c4000007947 */ /* 0x000fea0003800000 */
.L_x_13928:
        /* <DEDUP_REMOVED lines=9> */
.L_x_13936:
[----:B------:R-:W2:Y:S02]  /*8970*/  LDG.E.U16 R2, [R2.64] ;  /* 0x0000002402027981 */ /* 0x000ea4000c1e1500 */
[----:B--2---:R-:W-:-:S06]  /*8980*/  HADD2.F32 R18, -RZ, R2.H0_H0 ;  /* 0x20000002ff127230 */ /* 0x004fcc0000004100 */
[----:B------:R-:W0:Y:S01]  /*8990*/  F2I.FTZ.TRUNC.NTZ R18, R18 ;  /* 0x0000001200127305 */ /* 0x000e22000021f100 */
[----:B------:R-:W-:Y:S05]  /*89a0*/  BRA `(.L_x_13932) ;  /* 0x00000b7000007947 */ /* 0x000fea0003800000 */
.L_x_13935:
        /* <DEDUP_REMOVED lines=9> */
.L_x_13938:
[----:B------:R-:W2:Y:S02]  /*8a40*/  LDG.E.U16 R2, [R2.64] ;  /* 0x0000002402027981 */ /* 0x000ea4000c1e1500 */
[----:B--2---:R-:W-:-:S06]  /*8a50*/  HADD2.F32 R18, -RZ, R2.H0_H0 ;  /* 0x20000002ff127230 */ /* 0x004fcc0000004100 */
[----:B------:R-:W0:Y:S01]  /*8a60*/  F2I.FTZ.TRUNC.NTZ R18, R18 ;  /* 0x0000001200127305 */ /* 0x000e22000021f100 */
[----:B------:R-:W-:Y:S05]  /*8a70*/  BRA `(.L_x_13932) ;  /* 0x00000aa000007947 */ /* 0x000fea0003800000 */
.L_x_13937:
[----:B------:R-:W2:Y:S02]  /*8a80*/  LDG.E.64 R2, [R2.64] ;  /* 0x0000002402027981 */ /* 0x000ea4000c1e1b00 */
[----:B--2---:R0:W1:Y:S01]  /*8a90*/  F2I.F64.TRUNC R18, R2 ;  /* 0x0000000200127311 */ /* 0x004062000030d100 */
[----:B------:R-:W-:Y:S05]  /*8aa0*/  BRA `(.L_x_13932) ;  /* 0x00000a7000007947 */ /* 0x000fea0003800000 */
.L_x_13927:
        /* <DEDUP_REMOVED lines=12> */
.L_x_13941:
[----:B------:R-:W2:Y:S02]  /*8b70*/  LDG.E.64 R2, [R2.64] ;  /* 0x0000002402027981 */ /* 0x000ea4000c1e1b00 */
[----:B--2---:R0:W1:Y:S01]  /*8b80*/  F2I.F64.TRUNC R18, R2 ;  /* 0x0000000200127311 */ /* 0x004062000030d100 */
[----:B------:R-:W-:Y:S05]  /*8b90*/  BRA `(.L_x_13932) ;  /* 0x0000098000007947 */ /* 0x000fea0003800000 */
.L_x_13940:
        /* <DEDUP_REMOVED lines=27> */
.L_x_13943:
        /* <DEDUP_REMOVED lines=14> */
.L_x_13942:
[----:B------:R-:W2:Y:S02]  /*8e30*/  LDG.E.U16 R18, [R2.64] ;  /* 0x0000002402127981 */ /* 0x000ea4000c1e1500 */
[----:B--2---:R-:W-:-:S06]  /*8e40*/  PRMT R18, RZ, 0x5410, R18 ;  /* 0x00005410ff127816 */ /* 0x004fcc0000000012 */
[----:B------:R-:W0:Y:S01]  /*8e50*/  F2I.FTZ.TRUNC.NTZ R18, R18 ;  /* 0x0000001200127305 */ /* 0x000e22000021f100 */
[----:B------:R-:W-:Y:S05]  /*8e60*/  BRA `(.L_x_13932) ;  /* 0x000006b000007947 */ /* 0x000fea0003800000 */
.L_x_13939:
        /* <DEDUP_REMOVED lines=10> */
.L_x_13946:
        /* <DEDUP_REMOVED lines=21> */
.L_x_13950:
[----:B------:R-:W-:Y:S05]  /*9060*/  BSYNC B1 ;  /* 0x0000000000017941 */ /* 0x000fea0003800000 */
.L_x_13949:
[----:B------:R-:W-:Y:S01]  /*9070*/  IMAD.SHL.U32 R2, R2, 0x100000, RZ ;  /* 0x0010000002027824 */ /* 0x000fe200078e00ff */
[----:B------:R-:W-:-:S04]  /*9080*/  LEA R3, R0, 0x3b800000, 0x17 ;  /* 0x3b80000000037811 */ /* 0x000fc800078eb8ff */
[----:B------:R-:W-:Y:S02]  /*9090*/  LOP3.LUT R18, R3, R2, R18, 0xfe, !PT ;  /* 0x0000000203127212 */ /* 0x000fe400078efe12 */
.L_x_13948:
[----:B------:R-:W-:Y:S05]  /*90a0*/  BSYNC B0 ;  /* 0x0000000000007941 */ /* 0x000fea0003800000 */
.L_x_13947:
[----:B------:R-:W0:Y:S01]  /*90b0*/  F2I.FTZ.TRUNC.NTZ R18, R18 ;  /* 0x0000001200127305 */ /* 0x000e22000021f100 */
[----:B------:R-:W-:Y:S05]  /*90c0*/  BRA `(.L_x_13932) ;  /* 0x0000045000007947 */ /* 0x000fea0003800000 */
.L_x_13945:
        /* <DEDUP_REMOVED lines=21> */
.L_x_13954:
[----:B------:R-:W-:Y:S05]  /*9220*/  BSYNC B1 ;  /* 0x0000000000017941 */ /* 0x000fea0003800000 */
.L_x_13953:
[----:B------:R-:W-:Y:S01]  /*9230*/  IMAD.SHL.U32 R2, R2, 0x200000, RZ ;  /* 0x0020000002027824 */ /* 0x000fe200078e00ff */
[----:B------:R-:W-:-:S04]  /*9240*/  LEA R3, R0, 0x37800000, 0x17 ;  /* 0x3780000000037811 */ /* 0x000fc800078eb8ff */
[----:B------:R-:W-:Y:S02]  /*9250*/  LOP3.LUT R18, R3, R2, R18, 0xfe, !PT ;  /* 0x0000000203127212 */ /* 0x000fe400078efe12 */
.L_x_13952:
[----:B------:R-:W-:Y:S05]  /*9260*/  BSYNC B0 ;  /* 0x0000000000007941 */ /* 0x000fea0003800000 */
.L_x_13951:
[----:B------:R-:W0:Y:S01]  /*9270*/  F2I.FTZ.TRUNC.NTZ R18, R18 ;  /* 0x0000001200127305 */ /* 0x000e22000021f100 */
[----:B------:R-:W-:Y:S05]  /*9280*/  BRA `(.L_x_13932) ;  /* 0x0000029000007947 */ /* 0x000fea0003800000 */
.L_x_13944:
        /* <DEDUP_REMOVED lines=14> */
.L_x_13958:
[----:B------:R-:W-:Y:S05]  /*9370*/  BSYNC B0 ;  /* 0x0000000000007941 */ /* 0x000fea0003800000 */
.L_x_13957:
[----:B------:R-:W0:Y:S01]  /*9380*/  F2I.FTZ.TRUNC.NTZ R18, R18 ;  /* 0x0000001200127305 */ /* 0x000e22000021f100 */
[----:B------:R-:W-:Y:S05]  /*9390*/  BRA `(.L_x_13932) ;  /* 0x0000018000007947 */ /* 0x000fea0003800000 */
.L_x_13931:
        /* <DEDUP_REMOVED lines=21> */
.L_x_13956:
[----:B------:R0:W5:Y:S01]  /*94f0*/  LDG.E R18, [R2.64] ;  /* 0x0000002402127981 */ /* 0x000162000c1e1900 */
[----:B------:R-:W-:Y:S05]  /*9500*/  BRA `(.L_x_13932) ;  /* 0x0000001000007947 */ /* 0x000fea0003800000 */
.L_x_13955:
[----:B------:R0:W5:Y:S02]  /*9510*/  LDG.E R18, [R2.64] ;  /* 0x0000002402127981 */ /* 0x000164000c1e1900 */
.L_x_13932:
        /* <DEDUP_REMOVED lines=16> */
.L_x_13962:
[----:B------:R0:W5:Y:S01]  /*9620*/  LDG.E.U8 R19, [R2.64] ;  /* 0x0000002402137981 */ /* 0x000162000c1e1100 */
[----:B------:R-:W-:Y:S05]  /*9630*/  BRA `(.L_x_13964) ;  /* 0x00000d0000007947 */ /* 0x000fea0003800000 */
.L_x_13961:
        /* <DEDUP_REMOVED lines=8> */
.L_x_13966:
[----:B------:R0:W5:Y:S01]  /*96c0*/  LDG.E R19, [R2.64] ;  /* 0x0000002402137981 */ /* 0x000162000c1e1900 */
[----:B------:R-:W-:Y:S05]  /*96d0*/  BRA `(.L_x_13964) ;  /* 0x00000c6000007947 */ /* 0x000fea0003800000 */
.L_x_13965:
[----:B------:R0:W5:Y:S01]  /*96e0*/  LDG.E.S16 R19, [R2.64] ;  /* 0x0000002402137981 */ /* 0x000162000c1e1700 */
[----:B------:R-:W-:Y:S05]  /*96f0*/  BRA `(.L_x_13964) ;  /* 0x00000c4000007947 */ /* 0x000fea0003800000 */
.L_x_13960:
        /* <DEDUP_REMOVED lines=9> */
.L_x_13968:
[----:B------:R-:W2:Y:S02]  /*9790*/  LDG.E.U16 R2, [R2.64] ;  /* 0x0000002402027981 */ /* 0x000ea4000c1e1500 */
[----:B--2---:R-:W-:-:S06]  /*97a0*/  HADD2.F32 R19, -RZ, R2.H0_H0 ;  /* 0x20000002ff137230 */ /* 0x004fcc0000004100 */
[----:B------:R-:W0:Y:S01]  /*97b0*/  F2I.FTZ.TRUNC.NTZ R19, R19 ;  /* 0x0000001300137305 */ /* 0x000e22000021f100 */
[----:B------:R-:W-:Y:S05]  /*97c0*/  BRA `(.L_x_13964) ;  /* 0x00000b7000007947 */ /* 0x000fea0003800000 */
.L_x_13967:
        /* <DEDUP_REMOVED lines=9> */
.L_x_13970:
[----:B------:R-:W2:Y:S02]  /*9860*/  LDG.E.U16 R2, [R2.64] ;  /* 0x0000002402027981 */ /* 0x000ea4000c1e1500 */
[----:B--2---:R-:W-:-:S06]  /*9870*/  HADD2.F32 R19, -RZ, R2.H0_H0 ;  /* 0x20000002ff137230 */ /* 0x004fcc0000004100 */
[----:B------:R-:W0:Y:S01]  /*9880*/  F2I.FTZ.TRUNC.NTZ R19, R19 ;  /* 0x0000001300137305 */ /* 0x000e22000021f100 */
[----:B------:R-:W-:Y:S05]  /*9890*/  BRA `(.L_x_13964) ;  /* 0x00000aa000007947 */ /* 0x000fea0003800000 */
.L_x_13969:
[----:B------:R-:W2:Y:S02]  /*98a0*/  LDG.E.64 R2, [R2.64] ;  /* 0x0000002402027981 */ /* 0x000ea4000c1e1b00 */
[----:B--2---:R0:W2:Y:S01]  /*98b0*/  F2I.F64.TRUNC R19, R2 ;  /* 0x0000000200137311 */ /* 0x0040a2000030d100 */
[----:B------:R-:W-:Y:S05]  /*98c0*/  BRA `(.L_x_13964) ;  /* 0x00000a7000007947 */ /* 0x000fea0003800000 */
.L_x_13959:
        /* <DEDUP_REMOVED lines=12> */
.L_x_13973:
[----:B------:R-:W2:Y:S02]  /*9990*/  LDG.E.64 R2, [R2.64] ;  /* 0x0000002402027981 */ /* 0x000ea4000c1e1b00 */
[----:B--2---:R0:W2:Y:S01]  /*99a0*/  F2I.F64.TRUNC R19, R2 ;  /* 0x0000000200137311 */ /* 0x0040a2000030d100 */
[----:B------:R-:W-:Y:S05]  /*99b0*/  BRA `(.L_x_13964) ;  /* 0x0000098000007947 */ /* 0x000fea0003800000 */
.L_x_13972:
        /* <DEDUP_REMOVED lines=27> */
.L_x_13975:
        /* <DEDUP_REMOVED lines=14> */
.L_x_13974:
[----:B------:R-:W2:Y:S02]  /*9c50*/  LDG.E.U16 R19, [R2.64] ;  /* 0x0000002402137981 */ /* 0x000ea4000c1e1500 */
[----:B--2---:R-:W-:-:S06]  /*9c60*/  PRMT R19, RZ, 0x5410, R19 ;  /* 0x00005410ff137816 */ /* 0x004fcc0000000013 */
[----:B------:R-:W0:Y:S01]  /*9c70*/  F2I.FTZ.TRUNC.NTZ R19, R19 ;  /* 0x0000001300137305 */ /* 0x000e22000021f100 */
[----:B------:R-:W-:Y:S05]  /*9c80*/  BRA `(.L_x_13964) ;  /* 0x000006b000007947 */ /* 0x000fea0003800000 */
.L_x_13971:
        /* <DEDUP_REMOVED lines=10> */
.L_x_13978:
        /* <DEDUP_REMOVED lines=21> */
.L_x_13982:
[----:B------:R-:W-:Y:S05]  /*9e80*/  BSYNC B1 ;  /* 0x0000000000017941 */ /* 0x000fea0003800000 */
.L_x_13981:
[----:B------:R-:W-:Y:S01]  /*9e90*/  IMAD.SHL.U32 R2, R2, 0x100000, RZ ;  /* 0x0010000002027824 */ /* 0x000fe200078e00ff */
[----:B------:R-:W-:-:S04]  /*9ea0*/  LEA R0, R0, 0x3b800000, 0x17 ;  /* 0x3b80000000007811 */ /* 0x000fc800078eb8ff */
[----:B------:R-:W-:Y:S02]  /*9eb0*/  LOP3.LUT R19, R0, R2, R19, 0xfe, !PT ;  /* 0x0000000200137212 */ /* 0x000fe400078efe13 */
.L_x_13980:
[----:B------:R-:W-:Y:S05]  /*9ec0*/  BSYNC B0 ;  /* 0x0000000000007941 */ /* 0x000fea0003800000 */
.L_x_13979:
[----:B------:R-:W0:Y:S01]  /*9ed0*/  F2I.FTZ.TRUNC.NTZ R19, R19 ;  /* 0x0000001300137305 */ /* 0x000e22000021f100 */
[----:B------:R-:W-:Y:S05]  /*9ee0*/  BRA `(.L_x_13964) ;  /* 0x0000045000007947 */ /* 0x000fea0003800000 */
.L_x_13977:
        /* <DEDUP_REMOVED lines=21> */
.L_x_13986:
[----:B------:R-:W-:Y:S05]  /*a040*/  BSYNC B1 ;  /* 0x0000000000017941 */ /* 0x000fea0003800000 */
.L_x_13985:
[----:B------:R-:W-:Y:S01]  /*a050*/  IMAD.SHL.U32 R2, R2, 0x200000, RZ ;  /* 0x0020000002027824 */ /* 0x000fe200078e00ff */
[----:B------:R-:W-:-:S04]  /*a060*/  LEA R0, R0, 0x37800000, 0x17 ;  /* 0x3780000000007811 */ /* 0x000fc800078eb8ff */
[----:B------:R-:W-:Y:S02]  /*a070*/  LOP3.LUT R19, R0, R2, R19, 0xfe, !PT ;  /* 0x0000000200137212 */ /* 0x000fe400078efe13 */
.L_x_13984:
[----:B------:R-:W-:Y:S05]  /*a080*/  BSYNC B0 ;  /* 0x0000000000007941 */ /* 0x000fea0003800000 */
.L_x_13983:
[----:B------:R-:W0:Y:S01]  /*a090*/  F2I.FTZ.TRUNC.NTZ R19, R19 ;  /* 0x0000001300137305 */ /* 0x000e22000021f100 */
[----:B------:R-:W-:Y:S05]  /*a0a0*/  BRA `(.L_x_13964) ;  /* 0x0000029000007947 */ /* 0x000fea0003800000 */
.L_x_13976:
        /* <DEDUP_REMOVED lines=14> */
.L_x_13990:
[----:B------:R-:W-:Y:S05]  /*a190*/  BSYNC B0 ;  /* 0x0000000000007941 */ /* 0x000fea0003800000 */
.L_x_13989:
[----:B------:R-:W0:Y:S01]  /*a1a0*/  F2I.FTZ.TRUNC.NTZ R19, R19 ;  /* 0x0000001300137305 */ /* 0x000e22000021f100 */
[----:B------:R-:W-:Y:S05]  /*a1b0*/  BRA `(.L_x_13964) ;  /* 0x0000018000007947 */ /* 0x000fea0003800000 */
.L_x_13963:
        /* <DEDUP_REMOVED lines=21> */
.L_x_13988:
[----:B------:R0:W5:Y:S01]  /*a310*/  LDG.E R19, [R2.64] ;  /* 0x0000002402137981 */ /* 0x000162000c1e1900 */
[----:B------:R-:W-:Y:S05]  /*a320*/  BRA `(.L_x_13964) ;  /* 0x0000001000007947 */ /* 0x000fea0003800000 */
.L_x_13987:
[----:B------:R0:W5:Y:S02]  /*a330*/  LDG.E R19, [R2.64] ;  /* 0x0000002402137981 */ /* 0x000164000c1e1900 */
.L_x_13964:
        /* <DEDUP_REMOVED lines=17> */
.L_x_13994:
[----:B------:R0:W-:Y:S01]  /*a450*/  STG.E.U8 [R16.64], R2 ;  /* 0x0000000210007986 */ /* 0x0001e2000c101124 */
[----:B------:R-:W-:Y:S05]  /*a460*/  BRA `(.L_x_13996) ;  /* 0x00000d7000007947 */ /* 0x000fea0003800000 */
.L_x_13993:
        /* <DEDUP_REMOVED lines=9> */
.L_x_13998:
[----:B------:R0:W-:Y:S01]  /*a500*/  STG.E [R16.64], R2 ;  /* 0x0000000210007986 */ /* 0x0001e2000c101924 */
[----:B------:R-:W-:Y:S05]  /*a510*/  BRA `(.L_x_13996) ;  /* 0x00000cc000007947 */ /* 0x000fea0003800000 */
.L_x_13997:
[----:B------:R0:W-:Y:S01]  /*a520*/  STG.E.U16 [R16.64], R2 ;  /* 0x0000000210007986 */ /* 0x0001e2000c101524 */
[----:B------:R-:W-:Y:S05]  /*a530*/  BRA `(.L_x_13996) ;  /* 0x00000ca000007947 */ /* 0x000fea0003800000 */
.L_x_13992:
        /* <DEDUP_REMOVED lines=9> */
.L_x_14000:
[----:B------:R-:W0:Y:S02]  /*a5d0*/  I2F R0, R2 ;  /* 0x0000000200007306 */ /* 0x000e240000201400 */
[----:B0-----:R-:W-:-:S05]  /*a5e0*/  F2FP.PACK_AB R0, RZ, R0 ;  /* 0x00000000ff00723e */ /* 0x001fca00000000ff */
[----:B------:R0:W-:Y:S01]  /*a5f0*/  STG.E.U16 [R16.64], R0 ;  /* 0x0000000010007986 */ /* 0x0001e2000c101524 */
[----:B------:R-:W-:Y:S05]  /*a600*/  BRA `(.L_x_13996) ;  /* 0x00000bd000007947 */ /* 0x000fea0003800000 */
.L_x_13999:
        /* <DEDUP_REMOVED lines=10> */
.L_x_14002:
[----:B------:R-:W0:Y:S02]  /*a6b0*/  I2F R2, R2 ;  /* 0x0000000200027306 */ /* 0x000e240000201400 */
[----:B0-----:R-:W-:-:S04]  /*a6c0*/  F2FP.PACK_AB R3, RZ, R2 ;  /* 0x00000002ff03723e */ /* 0x001fc800000000ff */
[----:B------:R-:W-:-:S05]  /*a6d0*/  PRMT R3, R3, 0x5410, RZ ;  /* 0x0000541003037816 */ /* 0x000fca00000000ff */
[----:B------:R0:W-:Y:S01]  /*a6e0*/  STG.E [R16.64], R3 ;  /* 0x0000000310007986 */ /* 0x0001e2000c101924 */
[----:B------:R-:W-:Y:S05]  /*a6f0*/  BRA `(.L_x_13996) ;  /* 0x00000ae000007947 */ /* 0x000fea0003800000 */
.L_x_14001:
[----:B------:R-:W0:Y:S02]  /*a700*/  I2F.F64 R2, R2 ;  /* 0x0000000200027312 */ /* 0x000e240000201c00 */
[----:B0-----:R0:W-:Y:S01]  /*a710*/  STG.E.64 [R16.64], R2 ;  /* 0x0000000210007986 */ /* 0x0011e2000c101b24 */
[----:B------:R-:W-:Y:S05]  /*a720*/  BRA `(.L_x_13996) ;  /* 0x00000ab000007947 */ /* 0x000fea0003800000 */
.L_x_13991:
        /* <DEDUP_REMOVED lines=12> */
.L_x_14005:
[----:B------:R-:W0:Y:S01]  /*a7f0*/  I2F.F64 R4, R2 ;  /* 0x0000000200047312 */ /* 0x000e220000201c00 */
[----:B------:R-:W-:-:S05]  /*a800*/  CS2R R6, SRZ ;  /* 0x0000000000067805 */ /* 0x000fca000001ff00 */
[----:B0-----:R0:W-:Y:S01]  /*a810*/  STG.E.128 [R16.64], R4 ;  /* 0x0000000410007986 */ /* 0x0011e2000c101d24 */
[----:B------:R-:W-:Y:S05]  /*a820*/  BRA `(.L_x_13996) ;  /* 0x000009b000007947 */ /* 0x000fea0003800000 */
.L_x_14004:
        /* <DEDUP_REMOVED lines=21> */
.L_x_14009:
[----:B------:R-:W-:Y:S05]  /*a980*/  BSYNC B0 ;  /* 0x0000000000007941 */ /* 0x000fea0003800000 */
.L_x_14008:
[----:B------:R-:W-:-:S05]  /*a990*/  LOP3.LUT R3, R0, R3, RZ, 0xfc, !PT ;  /* 0x0000000300037212 */ /* 0x000fca00078efcff */
[----:B------:R0:W-:Y:S01]  /*a9a0*/  STG.E.U8 [R16.64], R3 ;  /* 0x0000000310007986 */ /* 0x0001e2000c101124 */
[----:B------:R-:W-:Y:S05]  /*a9b0*/  BRA `(.L_x_13996) ;  /* 0x0000082000007947 */ /* 0x000fea0003800000 */
.L_x_14007:
        /* <DEDUP_REMOVED lines=13> */
.L_x_14011:
[----:B------:R-:W-:Y:S01]  /*aa90*/  IMAD.MOV.U32 R0, RZ, RZ, 0x7f ;  /* 0x0000007fff007424 */ /* 0x000fe200078e00ff */
[----:B------:R-:W-:-:S04]  /*aaa0*/  ISETP.GT.U32.AND P0, PT, R3, 0x7f800000, PT ;  /* 0x7f8000000300780c */ /* 0x000fc80003f04070 */
[----:B------:R-:W-:-:S04]  /*aab0*/  SEL R0, R0, 0x7c, P0 ;  /* 0x0000007c00007807 */ /* 0x000fc80000000000 */
.L_x_14012:
[----:B------:R-:W-:Y:S05]  /*aac0*/  BSYNC B0 ;  /* 0x0000000000007941 */ /* 0x000fea0003800000 */
.L_x_14010:
[----:B------:R-:W-:-:S04]  /*aad0*/  LOP3.LUT R2, R5, 0x80000000, RZ, 0xc0, !PT ;  /* 0x8000000005027812 */ /* 0x000fc800078ec0ff */
[----:B------:R-:W-:-:S04]  /*aae0*/  SHF.R.U32.HI R3, RZ, 0x18, R2 ;  /* 0x00000018ff037819 */ /* 0x000fc80000011602 */
[----:B------:R-:W-:-:S05]  /*aaf0*/  LOP3.LUT R3, R0, R3, RZ, 0xfc, !PT ;  /* 0x0000000300037212 */ /* 0x000fca00078efcff */
[----:B------:R0:W-:Y:S01]  /*ab00*/  STG.E.U8 [R16.64], R3 ;  /* 0x0000000310007986 */ /* 0x0001e2000c101124 */
[----:B------:R-:W-:Y:S05]  /*ab10*/  BRA `(.L_x_13996) ;  /* 0x000006c000007947 */ /* 0x000fea0003800000 */
.L_x_14006:
[----:B------:R-:W0:Y:S02]  /*ab20*/  I2F R0, R2 ;  /* 0x0000000200007306 */ /* 0x000e240000201400 */
[----:B0-----:R-:W-:-:S05]  /*ab30*/  F2FP.BF16.PACK_AB R0, RZ, R0 ;  /* 0x00000000ff00723e */ /* 0x001fca00000010ff */
[----:B------:R0:W-:Y:S01]  /*ab40*/  STG.E.U16 [R16.64], R0 ;  /* 0x0000000010007986 */ /* 0x0001e2000c101524 */
[----:B------:R-:W-:Y:S05]  /*ab50*/  BRA `(.L_x_13996) ;  /* 0x0000068000007947 */ /* 0x000fea0003800000 */
.L_x_14003:
        /* <DEDUP_REMOVED lines=10> */
.L_x_14015:
        /* <DEDUP_REMOVED lines=17> */
.L_x_14018:
[----:B------:R-:W-:-:S04]  /*ad10*/  LOP3.LUT R2, R5, 0x80000000, RZ, 0xc0, !PT ;  /* 0x8000000005027812 */ /* 0x000fc800078ec0ff */
[----:B------:R-:W-:-:S04]  /*ad20*/  SHF.R.U32.HI R3, RZ, 0x18, R2 ;  /* 0x00000018ff037819 */ /* 0x000fc80000011602 */
[----:B------:R-:W-:-:S04]  /*ad30*/  LOP3.LUT R0, R0, R3, RZ, 0xfc, !PT ;  /* 0x0000000300007212 */ /* 0x000fc800078efcff */
[----:B------:R-:W-:Y:S02]  /*ad40*/  PRMT R8, R0, 0x7610, R8 ;  /* 0x0000761000087816 */ /* 0x000fe40000000008 */
.L_x_14017:
[----:B------:R-:W-:Y:S05]  /*ad50*/  BSYNC B0 ;  /* 0x0000000000007941 */ /* 0x000fea0003800000 */
.L_x_14016:
[----:B------:R0:W-:Y:S01]  /*ad60*/  STG.E.U8 [R16.64], R8 ;  /* 0x0000000810007986 */ /* 0x0001e2000c101124 */
[----:B------:R-:W-:Y:S05]  /*ad70*/  BRA `(.L_x_13996) ;  /* 0x0000046000007947 */ /* 0x000fea0003800000 */
.L_x_14014:
        /* <DEDUP_REMOVED lines=17> */
.L_x_14021:
[----:B------:R-:W-:-:S04]  /*ae90*/  LOP3.LUT R2, R5, 0x80000000, RZ, 0xc0, !PT ;  /* 0x8000000005027812 */ /* 0x000fc800078ec0ff */
[----:B------:R-:W-:-:S04]  /*aea0*/  SHF.R.U32.HI R3, RZ, 0x18, R2 ;  /* 0x00000018ff037819 */ /* 0x000fc80000011602 */
[----:B------:R-:W-:-:S04]  /*aeb0*/  LOP3.LUT R0, R0, R3, RZ, 0xfc, !PT ;  /* 0x0000000300007212 */ /* 0x000fc800078efcff */
[----:B------:R-:W-:Y:S02]  /*aec0*/  PRMT R8, R0, 0x7610, R8 ;  /* 0x0000761000087816 */ /* 0x000fe40000000008 */
.L_x_14020:
[----:B------:R-:W-:Y:S05]  /*aed0*/  BSYNC B0 ;  /* 0x0000000000007941 */ /* 0x000fea0003800000 */
.L_x_14019:
[----:B------:R0:W-:Y:S01]  /*aee0*/  STG.E.U8 [R16.64], R8 ;  /* 0x0000000810007986 */ /* 0x0001e2000c101124 */
[----:B------:R-:W-:Y:S05]  /*aef0*/  BRA `(.L_x_13996) ;  /* 0x000002e000007947 */ /* 0x000fea0003800000 */
.L_x_14013:
        /* <DEDUP_REMOVED lines=22> */
.L_x_13995:
        /* <DEDUP_REMOVED lines=20> */
.L_x_14023:
[----:B------:R-:W-:-:S05]  /*b1a0*/  SHF.R.S32.HI R3, RZ, 0x1f, R2 ;  /* 0x0000001fff037819 */ /* 0x000fca0000011402 */
[----:B------:R0:W-:Y:S01]  /*b1b0*/  STG.E.64 [R16.64], R2 ;  /* 0x0000000210007986 */ /* 0x0001e2000c101b24 */
[----:B------:R-:W-:Y:S05]  /*b1c0*/  BRA `(.L_x_13996) ;  /* 0x0000001000007947 */ /* 0x000fea0003800000 */
.L_x_14022:
[----:B------:R0:W-:Y:S02]  /*b1d0*/  STG.E [R16.64], R2 ;  /* 0x0000000210007986 */ /* 0x0001e4000c101924 */
.L_x_13996:
[----:B------:R-:W-:Y:S02]  /*b1e0*/  IADD3 R23, R23, 0x80, RZ ;  /* 0x0000008017177810 */ /* 0x000fe40007ffe0ff */
.L_x_13827:
[----:B------:R-:W-:Y:S05]  /*b1f0*/  BSYNC B6 ;  /* 0x0000000000067941 */ /* 0x000fea0003800000 */
.L_x_13826:
        /* <DEDUP_REMOVED lines=257> */
.L_x_14024:
        /* <DEDUP_REMOVED lines=18> */
.L_x_14028:
[----:B------:R0:W5:Y:S01]  /*c330*/  LDG.E.U8 R18, [R2.64] ;  /* 0x0000002402127981 */ /* 0x000162000c1e1100 */
[----:B------:R-:W-:Y:S05]  /*c340*/  BRA `(.L_x_14030) ;  /* 0x00000d0000007947 */ /* 0x000fea0003800000 */
.L_x_14027:
        /* <DEDUP_REMOVED lines=8> */
.L_x_14032:
[----:B------:R0:W5:Y:S01]  /*c3d0*/  LDG.E R18, [R2.64] ;  /* 0x0000002402127981 */ /* 0x000162000c1e1900 */
[----:B------:R-:W-:Y:S05]  /*c3e0*/  BRA `(.L_x_14030) ;  /* 0x00000c6000007947 */ /* 0x000fea0003800000 */
.L_x_14031:
[----:B------:R0:W5:Y:S01]  /*c3f0*/  LDG.E.S16 R18, [R2.64] ;  /* 0x0000002402127981 */ /* 0x000162000c1e1700 */
[----:B------:R-:W-:Y:S05]  /*c400*/  BRA `(.L_x_14030) ;  /* 0x00000c4000007947 */ /* 0x000fea0003800000 */
.L_x_14026:
        /* <DEDUP_REMOVED lines=9> */
.L_x_14034:
[----:B------:R-:W2:Y:S02]  /*c4a0*/  LDG.E.U16 R2, [R2.64] ;  /* 0x0000002402027981 */ /* 0x000ea4000c1e1500 */
[----:B--2---:R-:W-:-:S06]  /*c4b0*/  HADD2.F32 R18, -RZ, R2.H0_H0 ;  /* 0x20000002ff127230 */ /* 0x004fcc0000004100 */
[----:B------:R-:W0:Y:S01]  /*c4c0*/  F2I.FTZ.TRUNC.NTZ R18, R18 ;  /* 0x0000001200127305 */ /* 0x000e22000021f100 */
[----:B------:R-:W-:Y:S05]  /*c4d0*/  BRA `(.L_x_14030) ;  /* 0x00000b7000007947 */ /* 0x000fea0003800000 */
.L_x_14033:
        /* <DEDUP_REMOVED lines=9> */
.L_x_14036:
[----:B------:R-:W2:Y:S02]  /*c570*/  LDG.E.U16 R2, [R2.64] ;  /* 0x0000002402027981 */ /* 0x000ea4000c1e1500 */
[----:B--2---:R-:W-:-:S06]  /*c580*/  HADD2.F32 R18, -RZ, R2.H0_H0 ;  /* 0x20000002ff127230 */ /* 0x004fcc0000004100 */
[----:B------:R-:W0:Y:S01]  /*c590*/  F2I.FTZ.TRUNC.NTZ R18, R18 ;  /* 0x0000001200127305 */ /* 0x000e22000021f100 */
[----:B------:R-:W-:Y:S05]  /*c5a0*/  BRA `(.L_x_14030) ;  /* 0x00000aa000007947 */ /* 0x000fea0003800000 */
.L_x_14035:
[----:B------:R-:W2:Y:S02]  /*c5b0*/  LDG.E.64 R2, [R2.64] ;  /* 0x0000002402027981 */ /* 0x000ea4000c1e1b00 */
[----:B--2---:R0:W1:Y:S01]  /*c5c0*/  F2I.F64.TRUNC R18, R2 ;  /* 0x0000000200127311 */ /* 0x004062000030d100 */
[----:B------:R-:W-:Y:S05]  /*c5d0*/  BRA `(.L_x_14030) ;  /* 0x00000a7000007947 */ /* 0x000fea0003800000 */
.L_x_14025:
        /* <DEDUP_REMOVED lines=12> */
.L_x_14039:
[----:B------:R-:W2:Y:S02]  /*c6a0*/  LDG.E.64 R2, [R2.64] ;  /* 0x0000002402027981 */ /* 0x000ea4000c1e1b00 */
[----:B--2---:R0:W1:Y:S01]  /*c6b0*/  F2I.F64.TRUNC R18, R2 ;  /* 0x0000000200127311 */ /* 0x004062000030d100 */
[----:B------:R-:W-:Y:S05]  /*c6c0*/  BRA `(.L_x_14030) ;  /* 0x0000098000007947 */ /* 0x000fea0003800000 */
.L_x_14038:
        /* <DEDUP_REMOVED lines=27> */
.L_x_14041:
        /* <DEDUP_REMOVED lines=14> */
.L_x_14040:
[----:B------:R-:W2:Y:S02]  /*c960*/  LDG.E.U16 R18, [R2.64] ;  /* 0x0000002402127981 */ /* 0x000ea4000c1e1500 */
[----:B--2---:R-:W-:-:S06]  /*c970*/  PRMT R18, RZ, 0x5410, R18 ;  /* 0x00005410ff127816 */ /* 0x004fcc0000000012 */
[----:B------:R-:W0:Y:S01]  /*c980*/  F2I.FTZ.TRUNC.NTZ R18, R18 ;  /* 0x0000001200127305 */ /* 0x000e22000021f100 */
[----:B------:R-:W-:Y:S05]  /*c990*/  BRA `(.L_x_14030) ;  /* 0x000006b000007947 */ /* 0x000fea0003800000 */
.L_x_14037:
        /* <DEDUP_REMOVED lines=10> */
.L_x_14044:
        /* <DEDUP_REMOVED lines=21> */
.L_x_14048:
[----:B------:R-:W-:Y:S05]  /*cb90*/  BSYNC B1 ;  /* 0x0000000000017941 */ /* 0x000fea0003800000 */
.L_x_14047:
[----:B------:R-:W-:Y:S01]  /*cba0*/  IMAD.SHL.U32 R2, R2, 0x100000, RZ ;  /* 0x0010000002027824 */ /* 0x000fe200078e00ff */
[----:B------:R-:W-:-:S04]  /*cbb0*/  LEA R3, R0, 0x3b800000, 0x17 ;  /* 0x3b80000000037811 */ /* 0x000fc800078eb8ff */
[----:B------:R-:W-:Y:S02]  /*cbc0*/  LOP3.LUT R18, R3, R2, R18, 0xfe, !PT ;  /* 0x0000000203127212 */ /* 0x000fe400078efe12 */
.L_x_14046:
[----:B------:R-:W-:Y:S05]  /*cbd0*/  BSYNC B0 ;  /* 0x0000000000007941 */ /* 0x000fea0003800000 */
.L_x_14045:
[----:B------:R-:W0:Y:S01]  /*cbe0*/  F2I.FTZ.TRUNC.NTZ R18, R18 ;  /* 0x0000001200127305 */ /* 0x000e22000021f100 */
[----:B------:R-:W-:Y:S05]  /*cbf0*/  BRA `(.L_x_14030) ;  /* 0x0000045000007947 */ /* 0x000fea0003800000 */
.L_x_14043:
        /* <DEDUP_REMOVED lines=21> */
.L_x_14052:
[----:B------:R-:W-:Y:S05]  /*cd50*/  BSYNC B1 ;  /* 0x0000000000017941 */ /* 0x000fea0003800000 */
.L_x_14051:
[----:B------:R-:W-:Y:S01]  /*cd60*/  IMAD.SHL.U32 R2, R2, 0x200000, RZ ;  /* 0x0020000002027824 */ /* 0x000fe200078e00ff */
[----:B------:R-:W-:-:S04]  /*cd70*/  LEA R3, R0, 0x37800000, 0x17 ;  /* 0x3780000000037811 */ /* 0x000fc800078eb8ff */
[----:B------:R-:W-:Y:S02]  /*cd80*/  LOP3.LUT R18, R3, R2, R18, 0xfe, !PT ;  /* 0x0000000203127212 */ /* 0x000fe400078efe12 */
.L_x_14050:
[----:B------:R-:W-:Y:S05]  /*cd90*/  BSYNC B0 ;  /* 0x0000000000007941 */ /* 0x000fea0003800000 */
.L_x_14049:
[----:B------:R-:W0:Y:S01]  /*cda0*/  F2I.FTZ.TRUNC.NTZ R18, R18 ;  /* 0x0000001200127305 */ /* 0x000e22000021f100 */
[----:B------:R-:W-:Y:S05]  /*cdb0*/  BRA `(.L_x_14030) ;  /* 0x0000029000007947 */ /* 0x000fea0003800000 */
.L_x_14042:
        /* <DEDUP_REMOVED lines=14> */
.L_x_14056:
[----:B------:R-:W-:Y:S05]  /*cea0*/  BSYNC B0 ;  /* 0x0000000000007941 */ /* 0x000fea0003800000 */
.L_x_14055:
[----:B------:R-:W0:Y:S01]  /*ceb0*/  F2I.FTZ.TRUNC.NTZ R18, R18 ;  /* 0x0000001200127305 */ /* 0x000e22000021f100 */
[----:B------:R-:W-:Y:S05]  /*cec0*/  BRA `(.L_x_14030) ;  /* 0x0000018000007947 */ /* 0x000fea0003800000 */
.L_x_14029:
        /* <DEDUP_REMOVED lines=21> */
.L_x_14054:
[----:B------:R0:W5:Y:S01]  /*d020*/  LDG.E R18, [R2.64] ;  /* 0x0000002402127981 */ /* 0x000162000c1e1900 */
[----:B------:R-:W-:Y:S05]  /*d030*/  BRA `(.L_x_14030) ;  /* 0x0000001000007947 */ /* 0x000fea0003800000 */
.L_x_14053:
[----:B------:R0:W5:Y:S02]  /*d040*/  LDG.E R18, [R2.64] ;  /* 0x0000002402127981 */ /* 0x000164000c1e1900 */
.L_x_14030:
        /* <DEDUP_REMOVED lines=16> */
.L_x_14060:
[----:B------:R0:W5:Y:S01]  /*d150*/  LDG.E.U8 R19, [R2.64] ;  /* 0x0000002402137981 */ /* 0x000162000c1e1100 */
[----:B------:R-:W-:Y:S05]  /*d160*/  BRA `(.L_x_14062) ;  /* 0x00000d0000007947 */ /* 0x000fea0003800000 */
.L_x_14059:
        /* <DEDUP_REMOVED lines=8> */
.L_x_14064:
[----:B------:R0:W5:Y:S01]  /*d1f0*/  LDG.E R19, [R2.64] ;  /* 0x0000002402137981 */ /* 0x000162000c1e1900 */
[----:B------:R-:W-:Y:S05]  /*d200*/  BRA `(.L_x_14062) ;  /* 0x00000c6000007947 */ /* 0x000fea0003800000 */
.L_x_14063:
[----:B------:R0:W5:Y:S01]  /*d210*/  LDG.E.S16 R19, [R2.64] ;  /* 0x0000002402137981 */ /* 0x000162000c1e1700 */
[----:B------:R-:W-:Y:S05]  /*d220*/  BRA `(.L_x_14062) ;  /* 0x00000c4000007947 */ /* 0x000fea0003800000 */
.L_x_14058:
        /* <DEDUP_REMOVED lines=9> */
.L_x_14066:
[----:B------:R-:W2:Y:S02]  /*d2c0*/  LDG.E.U16 R2, [R2.64] ;  /* 0x0000002402027981 */ /* 0x000ea4000c1e1500 */
[----:B--2---:R-:W-:-:S06]  /*d2d0*/  HADD2.F32 R19, -RZ, R2.H0_H0 ;  /* 0x20000002ff137230 */ /* 0x004fcc0000004100 */
[----:B------:R-:W0:Y:S01]  /*d2e0*/  F2I.FTZ.TRUNC.NTZ R19, R19 ;  /* 0x0000001300137305 */ /* 0x000e22000021f100 */
[----:B------:R-:W-:Y:S05]  /*d2f0*/  BRA `(.L_x_14062) ;  /* 0x00000b7000007947 */ /* 0x000fea0003800000 */
.L_x_14065:
        /* <DEDUP_REMOVED lines=9> */
.L_x_14068:
[----:B------:R-:W2:Y:S02]  /*d390*/  LDG.E.U16 R2, [R2.64] ;  /* 0x0000002402027981 */ /* 0x000ea4000c1e1500 */
[----:B--2---:R-:W-:-:S06]  /*d3a0*/  HADD2.F32 R19, -RZ, R2.H0_H0 ;  /* 0x20000002ff137230 */ /* 0x004fcc0000004100 */
[----:B------:R-:W0:Y:S01]  /*d3b0*/  F2I.FTZ.TRUNC.NTZ R19, R19 ;  /* 0x0000001300137305 */ /* 0x000e22000021f100 */
[----:B------:R-:W-:Y:S05]  /*d3c0*/  BRA `(.L_x_14062) ;  /* 0x00000aa000007947 */ /* 0x000fea0003800000 */
.L_x_14067:
[----:B------:R-:W2:Y:S02]  /*d3d0*/  LDG.E.64 R2, [R2.64] ;  /* 0x0000002402027981 */ /* 0x000ea4000c1e1b00 */
[----:B--2---:R0:W2:Y:S01]  /*d3e0*/  F2I.F64.TRUNC R19, R2 ;  /* 0x0000000200137311 */ /* 0x0040a2000030d100 */
[----:B------:R-:W-:Y:S05]  /*d3f0*/  BRA `(.L_x_14062) ;  /* 0x00000a7000007947 */ /* 0x000fea0003800000 */
.L_x_14057:
        /* <DEDUP_REMOVED lines=12> */
.L_x_14071:
[----:B------:R-:W2:Y:S02]  /*d4c0*/  LDG.E.64 R2, [R2.64] ;  /* 0x0000002402027981 */ /* 0x000ea4000c1e1b00 */
[----:B--2---:R0:W2:Y:S01]  /*d4d0*/  F2I.F64.TRUNC R19, R2 ;  /* 0x0000000200137311 */ /* 0x0040a2000030d100 */
[----:B------:R-:W-:Y:S05]  /*d4e0*/  BRA `(.L_x_14062) ;  /* 0x0000098000007947 */ /* 0x000fea0003800000 */
.L_x_14070:
        /* <DEDUP_REMOVED lines=27> */
.L_x_14073:
        /* <DEDUP_REMOVED lines=14> */
.L_x_14072:
[----:B------:R-:W2:Y:S02]  /*d780*/  LDG.E.U16 R19, [R2.64] ;  /* 0x0000002402137981 */ /* 0x000ea4000c1e1500 */
[----:B--2---:R-:W-:-:S06]  /*d790*/  PRMT R19, RZ, 0x5410, R19 ;  /* 0x00005410ff137816 */ /* 0x004fcc0000000013 */
[----:B------:R-:W0:Y:S01]  /*d7a0*/  F2I.FTZ.TRUNC.NTZ R19, R19 ;  /* 0x0000001300137305 */ /* 0x000e22000021f100 */
[----:B------:R-:W-:Y:S05]  /*d7b0*/  BRA `(.L_x_14062) ;  /* 0x000006b000007947 */ /* 0x000fea0003800000 */
.L_x_14069:
        /* <DEDUP_REMOVED lines=10> */
.L_x_14076:
        /* <DEDUP_REMOVED lines=21> */
.L_x_14080:
[----:B------:R-:W-:Y:S05]  /*d9b0*/  BSYNC B1 ;  /* 0x0000000000017941 */ /* 0x000fea0003800000 */
.L_x_14079:
[----:B------:R-:W-:Y:S01]  /*d9c0*/  IMAD.SHL.U32 R2, R2, 0x100000, RZ ;  /* 0x0010000002027824 */ /* 0x000fe200078e00ff */
[----:B------:R-:W-:-:S04]  /*d9d0*/  LEA R0, R0, 0x3b800000, 0x17 ;  /* 0x3b80000000007811 */ /* 0x000fc800078eb8ff */
[----:B------:R-:W-:Y:S02]  /*d9e0*/  LOP3.LUT R19, R0, R2, R19, 0xfe, !PT ;  /* 0x0000000200137212 */ /* 0x000fe400078efe13 */
.L_x_14078:
[----:B------:R-:W-:Y:S05]  /*d9f0*/  BSYNC B0 ;  /* 0x0000000000007941 */ /* 0x000fea0003800000 */
.L_x_14077:
[----:B------:R-:W0:Y:S01]  /*da00*/  F2I.FTZ.TRUNC.NTZ R19, R19 ;  /* 0x0000001300137305 */ /* 0x000e22000021f100 */
[----:B------:R-:W-:Y:S05]  /*da10*/  BRA `(.L_x_14062) ;  /* 0x0000045000007947 */ /* 0x000fea0003800000 */
.L_x_14075:
        /* <DEDUP_REMOVED lines=21> */
.L_x_14084:
[----:B------:R-:W-:Y:S05]  /*db70*/  BSYNC B1 ;  /* 0x0000000000017941 */ /* 0x000fea0003800000 */
.L_x_14083:
[----:B------:R-:W-:Y:S01]  /*db80*/  IMAD.SHL.U32 R2, R2, 0x200000, RZ ;  /* 0x0020000002027824 */ /* 0x000fe200078e00ff */
[----:B------:R-:W-:-:S04]  /*db90*/  LEA R0, R0, 0x37800000, 0x17 ;  /* 0x3780000000007811 */ /* 0x000fc800078eb8ff */
[----:B------:R-:W-:Y:S02]  /*dba0*/  LOP3.LUT R19, R0, R2, R19, 0xfe, !PT ;  /* 0x0000000200137212 */ /* 0x000fe400078efe13 */
.L_x_14082:
[----:B------:R-:W-:Y:S05]  /*dbb0*/  BSYNC B0 ;  /* 0x0000000000007941 */ /* 0x000fea0003800000 */
.L_x_14081:
[----:B------:R-:W0:Y:S01]  /*dbc0*/  F2I.FTZ.TRUNC.NTZ R19, R19 ;  /* 0x0000001300137305 */ /* 0x000e22000021f100 */
[----:B------:R-:W-:Y:S05]  /*dbd0*/  BRA `(.L_x_14062) ;  /* 0x0000029000007947 */ /* 0x000fea0003800000 */
.L_x_14074:
        /* <DEDUP_REMOVED lines=14> */
.L_x_14088:
[----:B------:R-:W-:Y:S05]  /*dcc0*/  BSYNC B0 ;  /* 0x0000000000007941 */ /* 0x000fea0003800000 */
.L_x_14087:
[----:B------:R-:W0:Y:S01]  /*dcd0*/  F2I.FTZ.TRUNC.NTZ R19, R19 ;  /* 0x0000001300137305 */ /* 0x000e22000021f100 */
[----:B------:R-:W-:Y:S05]  /*dce0*/  BRA `(.L_x_14062) ;  /* 0x0000018000007947 */ /* 0x000fea0003800000 */
.L_x_14061:
        /* <DEDUP_REMOVED lines=21> */
.L_x_14086:
[----:B------:R0:W5:Y:S01]  /*de40*/  LDG.E R19, [R2.64] ;  /* 0x0000002402137981 */ /* 0x000162000c1e1900 */
[----:B------:R-:W-:Y:S05]  /*de50*/  BRA `(.L_x_14062) ;  /* 0x0000001000007947 */ /* 0x000fea0003800000 */
.L_x_14085:
[----:B------:R0:W5:Y:S02]  /*de60*/  LDG.E R19, [R2.64] ;  /* 0x0000002402137981 */ /* 0x000164000c1e1900 */
.L_x_14062:
        /* <DEDUP_REMOVED lines=17> */
.L_x_14092:
[----:B------:R-:W-:Y:S01]  /*df80*/  STG.E.U8 [R16.64], R2 ;  /* 0x0000000210007986 */ /* 0x000fe2000c101124 */
[----:B------:R-:W-:Y:S05]  /*df90*/  EXIT ;  /* 0x000000000000794d */ /* 0x000fea0003800000 */
.L_x_14091:
        /* <DEDUP_REMOVED lines=9> */
.L_x_14095:
[----:B------:R-:W-:Y:S01]  /*e030*/  STG.E [R16.64], R2 ;  /* 0x0000000210007986 */ /* 0x000fe2000c101924 */
[----:B------:R-:W-:Y:S05]  /*e040*/  EXIT ;  /* 0x000000000000794d */ /* 0x000fea0003800000 */
.L_x_14094:
[----:B------:R-:W-:Y:S01]  /*e050*/  STG.E.U16 [R16.64], R2 ;  /* 0x0000000210007986 */ /* 0x000fe2000c101524 */
[----:B------:R-:W-:Y:S05]  /*e060*/  EXIT ;  /* 0x000000000000794d */ /* 0x000fea0003800000 */
.L_x_14090:
        /* <DEDUP_REMOVED lines=9> */
.L_x_14097:
[----:B------:R-:W0:Y:S02]  /*e100*/  I2F R0, R2 ;  /* 0x0000000200007306 */ /* 0x000e240000201400 */
[----:B0-----:R-:W-:-:S05]  /*e110*/  F2FP.PACK_AB R0, RZ, R0 ;  /* 0x00000000ff00723e */ /* 0x001fca00000000ff */
[----:B------:R-:W-:Y:S01]  /*e120*/  STG.E.U16 [R16.64], R0 ;  /* 0x0000000010007986 */ /* 0x000fe2000c101524 */
[----:B------:R-:W-:Y:S05]  /*e130*/  EXIT ;  /* 0x000000000000794d */ /* 0x000fea0003800000 */
.L_x_14096:
        /* <DEDUP_REMOVED lines=10> */
.L_x_14099:
[----:B------:R-:W0:Y:S02]  /*e1e0*/  I2F R2, R2 ;  /* 0x0000000200027306 */ /* 0x000e240000201400 */
[----:B0-----:R-:W-:-:S04]  /*e1f0*/  F2FP.PACK_AB R3, RZ, R2 ;  /* 0x00000002ff03723e */ /* 0x001fc800000000ff */
[----:B------:R-:W-:-:S05]  /*e200*/  PRMT R3, R3, 0x5410, RZ ;  /* 0x0000541003037816 */ /* 0x000fca00000000ff */
[----:B------:R-:W-:Y:S01]  /*e210*/  STG.E [R16.64], R3 ;  /* 0x0000000310007986 */ /* 0x000fe2000c101924 */
[----:B------:R-:W-:Y:S05]  /*e220*/  EXIT ;  /* 0x000000000000794d */ /* 0x000fea0003800000 */
.L_x_14098:
[----:B------:R-:W0:Y:S02]  /*e230*/  I2F.F64 R2, R2 ;  /* 0x0000000200027312 */ /* 0x000e240000201c00 */
[----:B0-----:R-:W-:Y:S01]  /*e240*/  STG.E.64 [R16.64], R2 ;  /* 0x0000000210007986 */ /* 0x001fe2000c101b24 */
[----:B------:R-:W-:Y:S05]  /*e250*/  EXIT ;  /* 0x000000000000794d */ /* 0x000fea0003800000 */
.L_x_14089:
        /* <DEDUP_REMOVED lines=12> */
.L_x_14102:
[----:B------:R-:W0:Y:S01]  /*e320*/  I2F.F64 R4, R2 ;  /* 0x0000000200047312 */ /* 0x000e220000201c00 */
[----:B------:R-:W-:-:S05]  /*e330*/  CS2R R6, SRZ ;  /* 0x0000000000067805 */ /* 0x000fca000001ff00 */
[----:B0-----:R-:W-:Y:S01]  /*e340*/  STG.E.128 [R16.64], R4 ;  /* 0x0000000410007986 */ /* 0x001fe2000c101d24 */
[----:B------:R-:W-:Y:S05]  /*e350*/  EXIT ;  /* 0x000000000000794d */ /* 0x000fea0003800000 */
.L_x_14101:
        /* <DEDUP_REMOVED lines=21> */
.L_x_14106:
[----:B------:R-:W-:Y:S05]  /*e4b0*/  BSYNC B0 ;  /* 0x0000000000007941 */ /* 0x000fea0003800000 */
.L_x_14105:
[----:B------:R-:W-:-:S05]  /*e4c0*/  LOP3.LUT R3, R0, R3, RZ, 0xfc, !PT ;  /* 0x0000000300037212 */ /* 0x000fca00078efcff */
[----:B------:R-:W-:Y:S01]  /*e4d0*/  STG.E.U8 [R16.64], R3 ;  /* 0x0000000310007986 */ /* 0x000fe2000c101124 */
[----:B------:R-:W-:Y:S05]  /*e4e0*/  EXIT ;  /* 0x000000000000794d */ /* 0x000fea0003800000 */
.L_x_14104:
        /* <DEDUP_REMOVED lines=13> */
.L_x_14108:
[----:B------:R-:W-:Y:S01]  /*e5c0*/  IMAD.MOV.U32 R0, RZ, RZ, 0x7f ;  /* 0x0000007fff007424 */ /* 0x000fe200078e00ff */
[----:B------:R-:W-:-:S04]  /*e5d0*/  ISETP.GT.U32.AND P0, PT, R3, 0x7f800000, PT ;  /* 0x7f8000000300780c */ /* 0x000fc80003f04070 */
[----:B------:R-:W-:-:S04]  /*e5e0*/  SEL R0, R0, 0x7c, P0 ;  /* 0x0000007c00007807 */ /* 0x000fc80000000000 */
.L_x_14109:
[----:B------:R-:W-:Y:S05]  /*e5f0*/  BSYNC B0 ;  /* 0x0000000000007941 */ /* 0x000fea0003800000 */
.L_x_14107:
[----:B------:R-:W-:-:S04]  /*e600*/  LOP3.LUT R2, R5, 0x80000000, RZ, 0xc0, !PT ;  /* 0x8000000005027812 */ /* 0x000fc800078ec0ff */
[----:B------:R-:W-:-:S04]  /*e610*/  SHF.R.U32.HI R3, RZ, 0x18, R2 ;  /* 0x00000018ff037819 */ /* 0x000fc80000011602 */
[----:B------:R-:W-:-:S05]  /*e620*/  LOP3.LUT R3, R0, R3, RZ, 0xfc, !PT ;  /* 0x0000000300037212 */ /* 0x000fca00078efcff */
[----:B------:R-:W-:Y:S01]  /*e630*/  STG.E.U8 [R16.64], R3 ;  /* 0x0000000310007986 */ /* 0x000fe2000c101124 */
[----:B------:R-:W-:Y:S05]  /*e640*/  EXIT ;  /* 0x000000000000794d */ /* 0x000fea0003800000 */
.L_x_14103:
[----:B------:R-:W0:Y:S02]  /*e650*/  I2F R0, R2 ;  /* 0x0000000200007306 */ /* 0x000e240000201400 */
[----:B0-----:R-:W-:-:S05]  /*e660*/  F2FP.BF16.PACK_AB R0, RZ, R0 ;  /* 0x00000000ff00723e */ /* 0x001fca00000010ff */
[----:B------:R-:W-:Y:S01]  /*e670*/  STG.E.U16 [R16.64], R0 ;  /* 0x0000000010007986 */ /* 0x000fe2000c101524 */
[----:B------:R-:W-:Y:S05]  /*e680*/  EXIT ;  /* 0x000000000000794d */ /* 0x000fea0003800000 */
.L_x_14100:
        /* <DEDUP_REMOVED lines=10> */
.L_x_14112:
        /* <DEDUP_REMOVED lines=17> */
.L_x_14115:
[----:B------:R-:W-:-:S04]  /*e840*/  LOP3.LUT R2, R5, 0x80000000, RZ, 0xc0, !PT ;  /* 0x8000000005027812 */ /* 0x000fc800078ec0ff */
[----:B------:R-:W-:-:S04]  /*e850*/  SHF.R.U32.HI R3, RZ, 0x18, R2 ;  /* 0x00000018ff037819 */ /* 0x000fc80000011602 */
[----:B------:R-:W-:-:S04]  /*e860*/  LOP3.LUT R0, R0, R3, RZ, 0xfc, !PT ;  /* 0x0000000300007212 */ /* 0x000fc800078efcff */
[----:B------:R-:W-:Y:S02]  /*e870*/  PRMT R8, R0, 0x7610, R8 ;  /* 0x0000761000087816 */ /* 0x000fe40000000008 */
.L_x_14114:
[----:B------:R-:W-:Y:S05]  /*e880*/  BSYNC B0 ;  /* 0x0000000000007941 */ /* 0x000fea0003800000 */
.L_x_14113:
[----:B------:R-:W-:Y:S01]  /*e890*/  STG.E.U8 [R16.64], R8 ;  /* 0x0000000810007986 */ /* 0x000fe2000c101124 */
[----:B------:R-:W-:Y:S05]  /*e8a0*/  EXIT ;  /* 0x000000000000794d */ /* 0x000fea0003800000 */
.L_x_14111:
        /* <DEDUP_REMOVED lines=17> */
.L_x_14118:
[----:B------:R-:W-:-:S04]  /*e9c0*/  LOP3.LUT R2, R5, 0x80000000, RZ, 0xc0, !PT ;  /* 0x8000000005027812 */ /* 0x000fc800078ec0ff */
[----:B------:R-:W-:-:S04]  /*e9d0*/  SHF.R.U32.HI R3, RZ, 0x18, R2 ;  /* 0x00000018ff037819 */ /* 0x000fc80000011602 */
[----:B------:R-:W-:-:S04]  /*e9e0*/  LOP3.LUT R0, R0, R3, RZ, 0xfc, !PT ;  /* 0x0000000300007212 */ /* 0x000fc800078efcff */
[----:B------:R-:W-:Y:S02]  /*e9f0*/  PRMT R8, R0, 0x7610, R8 ;  /* 0x0000761000087816 */ /* 0x000fe40000000008 */
.L_x_14117:
[----:B------:R-:W-:Y:S05]  /*ea00*/  BSYNC B0 ;  /* 0x0000000000007941 */ /* 0x000fea0003800000 */
.L_x_14116:
[----:B------:R-:W-:Y:S01]  /*ea10*/  STG.E.U8 [R16.64], R8 ;  /* 0x0000000810007986 */ /* 0x000fe2000c101124 */
[----:B------:R-:W-:Y:S05]  /*ea20*/  EXIT ;  /* 0x000000000000794d */ /* 0x000fea0003800000 */
.L_x_14110:
        /* <DEDUP_REMOVED lines=22> */
.L_x_14093:
        /* <DEDUP_REMOVED lines=20> */
.L_x_14120:
[----:B------:R-:W-:-:S05]  /*ecd0*/  SHF.R.S32.HI R3, RZ, 0x1f, R2 ;  /* 0x0000001fff037819 */ /* 0x000fca0000011402 */
[----:B------:R-:W-:Y:S01]  /*ece0*/  STG.E.64 [R16.64], R2 ;  /* 0x0000000210007986 */ /* 0x000fe2000c101b24 */
[----:B------:R-:W-:Y:S05]  /*ecf0*/  EXIT ;  /* 0x000000000000794d */ /* 0x000fea0003800000 */
.L_x_14119:
[----:B------:R-:W-:Y:S01]  /*ed00*/  STG.E [R16.64], R2 ;  /* 0x0000000210007986 */ /* 0x000fe2000c101924 */
[----:B------:R-:W-:Y:S05]  /*ed10*/  EXIT ;  /* 0x000000000000794d */ /* 0x000fea0003800000 */
.L_x_14121:
        /* <DEDUP_REMOVED lines=14> */
.L_x_19767:


//--------------------- .text._ZN2at6native27unrolled_elementwise_kernelINS0_13BinaryFunctorIiiiZZZNS0_18lshift_kernel_cudaERNS_18TensorIteratorBaseEENKUlvE_clEvENKUlvE1_clEvEUliiE_EESt5arrayIPcLm3EELi4E23TrivialOffsetCalculatorILi2EjESC_ILi1EjENS0_6memory12LoadWithCastILi2EEENSF_13StoreWithCastILi1EEEEEviT_T0_T2_T3_T4_T5_ --------------------------
	.section	.text._ZN2at6native27unrolled_elementwise_kernelINS0_13BinaryFunctorIiiiZZZNS0_18lshift_kernel_cudaERNS_18TensorIteratorBaseEENKUlvE_clEvENKUlvE1_clEvEUliiE_EESt5arrayIPcLm3EELi4E23TrivialOffsetCalculatorILi2EjESC_ILi1EjENS0_6memory12LoadWithCastILi2EEENSF_13StoreWithCastILi1EEEEEviT_T0_T2_T3_T4_T5_,"ax",@progbits
	.sectioninfo	@"SHI_REGISTERS=32"
	.align	128
        .global         _ZN2at6native27unrolled_elementwise_kernelINS0_13BinaryFunctorIiiiZZZNS0_18lshift_kernel_cudaERNS_18TensorIteratorBaseEENKUlvE_clEvENKUlvE1_clEvEUliiE_EESt5arrayIPcLm3EELi4E23TrivialOffsetCalculatorILi2EjESC_ILi1EjENS0_6memory12LoadWithCastILi2EEENSF_13StoreWithCastILi1EEEEEviT_T0_T2_T3_T4_T5_
        .type           _ZN2at6native27unrolled_elementwise_kernelINS0_13BinaryFunctorIiiiZZZNS0_18lshift_kernel_cudaERNS_18TensorIteratorBaseEENKUlvE_clEvENKUlvE1_clEvEUliiE_EESt5arrayIPcLm3EELi4E23TrivialOffsetCalculatorILi2EjESC_ILi1EjENS0_6memory12LoadWithCastILi2EEENSF_13StoreWithCastILi1EEEEEviT_T0_T2_T3_T4_T5_,@function
        .size           _ZN2at6native27unrolled_elementwise_kernelINS0_13BinaryFunctorIiiiZZZNS0_18lshift_kernel_cudaERNS_18TensorIteratorBaseEENKUlvE_clEvENKUlvE1_clEvEUliiE_EESt5arrayIPcLm3EELi4E23TrivialOffsetCalculatorILi2EjESC_ILi1EjENS0_6memory12LoadWithCastILi2EEENSF_13StoreWithCastILi1EEEEEviT_T0_T2_T3_T4_T5_,(.L_x_19768 - _ZN2at6native27unrolled_elementwise_kernelINS0_13BinaryFunctorIiiiZZZNS0_18lshift_kernel_cudaERNS_18TensorIteratorBaseEENKUlvE_clEvENKUlvE1_clEvEUliiE_EESt5arrayIPcLm3EELi4E23TrivialOffsetCalculatorILi2EjESC_ILi1EjENS0_6memory12LoadWithCastILi2EEENSF_13StoreWithCastILi1EEEEEviT_T0_T2_T3_T4_T5_)
        .other          _ZN2at6native27unrolled_elementwise_kernelINS0_13BinaryFunctorIiiiZZZNS0_18lshift_kernel_cudaERNS_18TensorIteratorBaseEENKUlvE_clEvENKUlvE1_clEvEUliiE_EESt5arrayIPcLm3EELi4E23TrivialOffsetCalculatorILi2EjESC_ILi1EjENS0_6memory12LoadWithCastILi2EEENSF_13StoreWithCastILi1EEEEEviT_T0_T2_T3_T4_T5_,@"STO_CUDA_ENTRY STV_DEFAULT"
_ZN2at6native27unrolled_elementwise_kernelINS0_13BinaryFunctorIiiiZZZNS0_18lshift_kernel_cudaERNS_18TensorIteratorBaseEENKUlvE_clEvENKUlvE1_clEvEUliiE_EESt5arrayIPcLm3EELi4E23TrivialOffsetCalculatorILi2EjESC_ILi1EjENS0_6memory12LoadWithCastILi2EEENSF_13StoreWithCastILi1EEEEEviT_T0_T2_T3_T4_T5_:
.text._ZN2at6native27unrolled_elementwise_kernelINS0_13BinaryFunctorIiiiZZZNS0_18lshift_kernel_cudaERNS_18TensorIteratorBaseEENKUlvE_clEvENKUlvE1_clEvEUliiE_EESt5arrayIPcLm3EELi4E23TrivialOffsetCalculatorILi2EjESC_ILi1EjENS0_6memory12LoadWithCastILi2EEENSF_13StoreWithCastILi1EEEEEviT_T0_T2_T3_T4_T5_:
        /* <DEDUP_REMOVED lines=30> */
.L_x_14127:
[----:B------:R0:W5:Y:S01]  /*01e0*/  LDG.E.U8 R24, [R2.64] ;  /* 0x0000002402187981 */ /* 0x000162000c1e1100 */
[----:B------:R-:W-:Y:S05]  /*01f0*/  BRA `(.L_x_14129) ;  /* 0x00000d1000007947 */ /* 0x000fea0003800000 */
.L_x_14126:
        /* <DEDUP_REMOVED lines=8> */
.L_x_14131:
[----:B------:R0:W5:Y:S01]  /*0280*/  LDG.E R24, [R2.64] ;  /* 0x0000002402187981 */ /* 0x000162000c1e1900 */
[----:B------:R-:W-:Y:S05]  /*0290*/  BRA `(.L_x_14129) ;  /* 0x00000c7000007947 */ /* 0x000fea0003800000 */
.L_x_14130:
[----:B------:R0:W5:Y:S01]  /*02a0*/  LDG.E.S16 R24, [R2.64] ;  /* 0x0000002402187981 */ /* 0x000162000c1e1700 */
[----:B------:R-:W-:Y:S05]  /*02b0*/  BRA `(.L_x_14129) ;  /* 0x00000c5000007947 */ /* 0x000fea0003800000 */
.L_x_14125:
        /* <DEDUP_REMOVED lines=9> */
.L_x_14133:
[----:B------:R-:W2:Y:S02]  /*0350*/  LDG.E.U16 R2, [R2.64] ;  /* 0x0000002402027981 */ /* 0x000ea4000c1e1500 */
[----:B--2---:R-:W-:-:S06]  /*0360*/  HADD2.F32 R24, -RZ, R2.H0_H0 ;  /* 0x20000002ff187230 */ /* 0x004fcc0000004100 */
[----:B------:R-:W0:Y:S01]  /*0370*/  F2I.FTZ.TRUNC.NTZ R24, R24 ;  /* 0x0000001800187305 */ /* 0x000e22000021f100 */
[----:B------:R-:W-:Y:S05]  /*0380*/  BRA `(.L_x_14129) ;  /* 0x00000b8000007947 */ /* 0x000fea0003800000 */
.L_x_14132:
        /* <DEDUP_REMOVED lines=9> */
.L_x_14135:
[----:B------:R-:W2:Y:S02]  /*0420*/  LDG.E.U16 R2, [R2.64] ;  /* 0x0000002402027981 */ /* 0x000ea4000c1e1500 */
[----:B--2---:R-:W-:-:S06]  /*0430*/  HADD2.F32 R24, -RZ, R2.H0_H0 ;  /* 0x20000002ff187230 */ /* 0x004fcc0000004100 */
[----:B------:R-:W0:Y:S01]  /*0440*/  F2I.FTZ.TRUNC.NTZ R24, R24 ;  /* 0x0000001800187305 */ /* 0x000e22000021f100 */
[----:B------:R-:W-:Y:S05]  /*0450*/  BRA `(.L_x_14129) ;  /* 0x00000ab000007947 */ /* 0x000fea0003800000 */
.L_x_14134:
[----:B------:R-:W2:Y:S02]  /*0460*/  LDG.E.64 R2, [R2.64] ;  /* 0x0000002402027981 */ /* 0x000ea4000c1e1b00 */
[----:B--2---:R0:W1:Y:S01]  /*0470*/  F2I.F64.TRUNC R24, R2 ;  /* 0x0000000200187311 */ /* 0x004062000030d100 */
[----:B------:R-:W-:Y:S05]  /*0480*/  BRA `(.L_x_14129) ;  /* 0x00000a8000007947 */ /* 0x000fea0003800000 */
.L_x_14124:
        /* <DEDUP_REMOVED lines=12> */
.L_x_14138:
[----:B------:R-:W2:Y:S02]  /*0550*/  LDG.E.64 R2, [R2.64] ;  /* 0x0000002402027981 */ /* 0x000ea4000c1e1b00 */
[----:B--2---:R0:W1:Y:S01]  /*0560*/  F2I.F64.TRUNC R24, R2 ;  /* 0x0000000200187311 */ /* 0x004062000030d100 */
[----:B------:R-:W-:Y:S05]  /*0570*/  BRA `(.L_x_14129) ;  /* 0x0000099000007947 */ /* 0x000fea0003800000 */
.L_x_14137:
        /* <DEDUP_REMOVED lines=27> */
.L_x_14140:
        /* <DEDUP_REMOVED lines=15> */
.L_x_14139:
[----:B------:R-:W2:Y:S02]  /*0820*/  LDG.E.U16 R24, [R2.64] ;  /* 0x0000002402187981 */ /* 0x000ea4000c1e1500 */
[----:B--2---:R-:W-:-:S06]  /*0830*/  PRMT R24, RZ, 0x5410, R24 ;  /* 0x00005410ff187816 */ /* 0x004fcc0000000018 */
[----:B------:R-:W0:Y:S01]  /*0840*/  F2I.FTZ.TRUNC.NTZ R24, R24 ;  /* 0x0000001800187305 */ /* 0x000e22000021f100 */
[----:B------:R-:W-:Y:S05]  /*0850*/  BRA `(.L_x_14129) ;  /* 0x000006b000007947 */ /* 0x000fea0003800000 */
.L_x_14136:
        /* <DEDUP_REMOVED lines=10> */
.L_x_14143:
        /* <DEDUP_REMOVED lines=21> */
.L_x_14147:
[----:B------:R-:W-:Y:S05]  /*0a50*/  BSYNC B1 ;  /* 0x0000000000017941 */ /* 0x000fea0003800000 */
.L_x_14146:
[----:B------:R-:W-:Y:S01]  /*0a60*/  IMAD.SHL.U32 R2, R2, 0x100000, RZ ;  /* 0x0010000002027824 */ /* 0x000fe200078e00ff */
[----:B------:R-:W-:-:S04]  /*0a70*/  LEA R3, R0, 0x3b800000, 0x17 ;  /* 0x3b80000000037811 */ /* 0x000fc800078eb8ff */
[----:B------:R-:W-:Y:S02]  /*0a80*/  LOP3.LUT R24, R3, R2, R24, 0xfe, !PT ;  /* 0x0000000203187212 */ /* 0x000fe400078efe18 */
.L_x_14145:
[----:B------:R-:W-:Y:S05]  /*0a90*/  BSYNC B0 ;  /* 0x0000000000007941 */ /* 0x000fea0003800000 */
.L_x_14144:
[----:B------:R-:W0:Y:S01]  /*0aa0*/  F2I.FTZ.TRUNC.NTZ R24, R24 ;  /* 0x0000001800187305 */ /* 0x000e22000021f100 */
[----:B------:R-:W-:Y:S05]  /*0ab0*/  BRA `(.L_x_14129) ;  /* 0x0000045000007947 */ /* 0x000fea0003800000 */
.L_x_14142:
        /* <DEDUP_REMOVED lines=21> */
.L_x_14151:
[----:B------:R-:W-:Y:S05]  /*0c10*/  BSYNC B1 ;  /* 0x0000000000017941 */ /* 0x000fea0003800000 */
.L_x_14150:
[----:B------:R-:W-:Y:S01]  /*0c20*/  IMAD.SHL.U32 R2, R2, 0x200000, RZ ;  /* 0x0020000002027824 */ /* 0x000fe200078e00ff */
[----:B------:R-:W-:-:S04]  /*0c30*/  LEA R3, R0, 0x37800000, 0x17 ;  /* 0x3780000000037811 */ /* 0x000fc800078eb8ff */
[----:B------:R-:W-:Y:S02]  /*0c40*/  LOP3.LUT R24, R3, R2, R24, 0xfe, !PT ;  /* 0x0000000203187212 */ /* 0x000fe400078efe18 */
.L_x_14149:
[----:B------:R-:W-:Y:S05]  /*0c50*/  BSYNC B0 ;  /* 0x0000000000007941 */ /* 0x000fea0003800000 */
.L_x_14148:
[----:B------:R-:W0:Y:S01]  /*0c60*/  F2I.FTZ.TRUNC.NTZ R24, R24 ;  /* 0x0000001800187305 */ /* 0x000e22000021f100 */
[----:B------:R-:W-:Y:S05]  /*0c70*/  BRA `(.L_x_14129) ;  /* 0x0000029000007947 */ /* 0x000fea0003800000 */
.L_x_14141:
        /* <DEDUP_REMOVED lines=14> */
.L_x_14155:
[----:B------:R-:W-:Y:S05]  /*0d60*/  BSYNC B0 ;  /* 0x0000000000007941 */ /* 0x000fea0003800000 */
.L_x_14154:
[----:B------:R-:W0:Y:S01]  /*0d70*/  F2I.FTZ.TRUNC.NTZ R24, R24 ;  /* 0x0000001800187305 */ /* 0x000e22000021f100 */
[----:B------:R-:W-:Y:S05]  /*0d80*/  BRA `(.L_x_14129) ;  /* 0x0000018000007947 */ /* 0x000fea0003800000 */
.L_x_14128:
        /* <DEDUP_REMOVED lines=21> */
.L_x_14153:
[----:B------:R0:W5:Y:S01]  /*0ee0*/  LDG.E R24, [R2.64] ;  /* 0x0000002402187981 */ /* 0x000162000c1e1900 */
[----:B------:R-:W-:Y:S05]  /*0ef0*/  BRA `(.L_x_14129) ;  /* 0x0000001000007947 */ /* 0x000fea0003800000 */
.L_x_14152:
[----:B------:R0:W5:Y:S02]  /*0f00*/  LDG.E R24, [R2.64] ;  /* 0x0000002402187981 */ /* 0x000164000c1e1900 */
.L_x_14129:
        /* <DEDUP_REMOVED lines=16> */
.L_x_14159:
[----:B------:R0:W5:Y:S01]  /*1010*/  LDG.E.U8 R23, [R2.64] ;  /* 0x0000002402177981 */ /* 0x000162000c1e1100 */
[----:B------:R-:W-:Y:S05]  /*1020*/  BRA `(.L_x_14161) ;  /* 0x00000d0000007947 */ /* 0x000fea0003800000 */
.L_x_14158:
        /* <DEDUP_REMOVED lines=8> */
.L_x_14163:
[----:B------:R0:W5:Y:S01]  /*10b0*/  LDG.E R23, [R2.64] ;  /* 0x0000002402177981 */ /* 0x000162000c1e1900 */
[----:B------:R-:W-:Y:S05]  /*10c0*/  BRA `(.L_x_14161) ;  /* 0x00000c6000007947 */ /* 0x000fea0003800000 */
.L_x_14162:
[----:B------:R0:W5:Y:S01]  /*10d0*/  LDG.E.S16 R23, [R2.64] ;  /* 0x0000002402177981 */ /* 0x000162000c1e1700 */
[----:B------:R-:W-:Y:S05]  /*10e0*/  BRA `(.L_x_14161) ;  /* 0x00000c4000007947 */ /* 0x000fea0003800000 */
.L_x_14157:
        /* <DEDUP_REMOVED lines=9> */
.L_x_14165:
[----:B------:R-:W2:Y:S02]  /*1180*/  LDG.E.U16 R2, [R2.64] ;  /* 0x0000002402027981 */ /* 0x000ea4000c1e1500 */
[----:B--2---:R-:W-:-:S06]  /*1190*/  HADD2.F32 R23, -RZ, R2.H0_H0 ;  /* 0x20000002ff177230 */ /* 0x004fcc0000004100 */
[----:B------:R-:W0:Y:S01]  /*11a0*/  F2I.FTZ.TRUNC.NTZ R23, R23 ;  /* 0x0000001700177305 */ /* 0x000e22000021f100 */
[----:B------:R-:W-:Y:S05]  /*11b0*/  BRA `(.L_x_14161) ;  /* 0x00000b7000007947 */ /* 0x000fea0003800000 */
.L_x_14164:
        /* <DEDUP_REMOVED lines=9> */
.L_x_14167:
[----:B------:R-:W2:Y:S02]  /*1250*/  LDG.E.U16 R2, [R2.64] ;  /* 0x0000002402027981 */ /* 0x000ea4000c1e1500 */
[----:B--2---:R-:W-:-:S06]  /*1260*/  HADD2.F32 R23, -RZ, R2.H0_H0 ;  /* 0x20000002ff177230 */ /* 0x004fcc0000004100 */
[----:B------:R-:W0:Y:S01]  /*1270*/  F2I.FTZ.TRUNC.NTZ R23, R23 ;  /* 0x0000001700177305 */ /* 0x000e22000021f100 */
[----:B------:R-:W-:Y:S05]  /*1280*/  BRA `(.L_x_14161) ;  /* 0x00000aa000007947 */ /* 0x000fea0003800000 */
.L_x_14166:
[----:B------:R-:W2:Y:S02]  /*1290*/  LDG.E.64 R2, [R2.64] ;  /* 0x0000002402027981 */ /* 0x000ea4000c1e1b00 */
[----:B--2---:R0:W2:Y:S01]  /*12a0*/  F2I.F64.TRUNC R23, R2 ;  /* 0x0000000200177311 */ /* 0x0040a2000030d100 */
[----:B------:R-:W-:Y:S05]  /*12b0*/  BRA `(.L_x_14161) ;  /* 0x00000a7000007947 */ /* 0x000fea0003800000 */
.L_x_14156:
        /* <DEDUP_REMOVED lines=12> */
.L_x_14170:
[----:B------:R-:W2:Y:S02]  /*1380*/  LDG.E.64 R2, [R2.64] ;  /* 0x0000002402027981 */ /* 0x000ea4000c1e1b00 */
[----:B--2---:R0:W2:Y:S01]  /*1390*/  F2I.F64.TRUNC R23, R2 ;  /* 0x0000000200177311 */ /* 0x0040a2000030d100 */
[----:B------:R-:W-:Y:S05]  /*13a0*/  BRA `(.L_x_14161) ;  /* 0x0000098000007947 */ /* 0x000fea0003800000 */
.L_x_14169:
        /* <DEDUP_REMOVED lines=27> */
.L_x_14172:
        /* <DEDUP_REMOVED lines=14> */
.L_x_14171:
[----:B------:R-:W2:Y:S02]  /*1640*/  LDG.E.U16 R23, [R2.64] ;  /* 0x0000002402177981 */ /* 0x000ea4000c1e1500 */
[----:B--2---:R-:W-:-:S06]  /*1650*/  PRMT R23, RZ, 0x5410, R23 ;  /* 0x00005410ff177816 */ /* 0x004fcc0000000017 */
[----:B------:R-:W0:Y:S01]  /*1660*/  F2I.FTZ.TRUNC.NTZ R23, R23 ;  /* 0x0000001700177305 */ /* 0x000e22000021f100 */
[----:B------:R-:W-:Y:S05]  /*1670*/  BRA `(.L_x_14161) ;  /* 0x000006b000007947 */ /* 0x000fea0003800000 */
.L_x_14168:
        /* <DEDUP_REMOVED lines=10> */
.L_x_14175:
        /* <DEDUP_REMOVED lines=21> */
.L_x_14179:
[----:B------:R-:W-:Y:S05]  /*1870*/  BSYNC B1 ;  /* 0x0000000000017941 */ /* 0x000fea0003800000 */
.L_x_14178:
[----:B------:R-:W-:Y:S01]  /*1880*/  IMAD.SHL.U32 R2, R2, 0x100000, RZ ;  /* 0x0010000002027824 */ /* 0x000fe200078e00ff */
[----:B------:R-:W-:-:S04]  /*1890*/  LEA R0, R0, 0x3b800000, 0x17 ;  /* 0x3b80000000007811 */ /* 0x000fc800078eb8ff */
[----:B------:R-:W-:Y:S02]  /*18a0*/  LOP3.LUT R23, R0, R2, R23, 0xfe, !PT ;  /* 0x0000000200177212 */ /* 0x000fe400078efe17 */
.L_x_14177:
[----:B------:R-:W-:Y:S05]  /*18b0*/  BSYNC B0 ;  /* 0x0000000000007941 */ /* 0x000fea0003800000 */
.L_x_14176:
[----:B------:R-:W0:Y:S01]  /*18c0*/  F2I.FTZ.TRUNC.NTZ R23, R23 ;  /* 0x0000001700177305 */ /* 0x000e22000021f100 */
[----:B------:R-:W-:Y:S05]  /*18d0*/  BRA `(.L_x_14161) ;  /* 0x0000045000007947 */ /* 0x000fea0003800000 */
.L_x_14174:
        /* <DEDUP_REMOVED lines=21> */
.L_x_14183:
[----:B------:R-:W-:Y:S05]  /*1a30*/  BSYNC B1 ;  /* 0x0000000000017941 */ /* 0x000fea0003800000 */
.L_x_14182:
[----:B------:R-:W-:Y:S01]  /*1a40*/  IMAD.SHL.U32 R2, R2, 0x200000, RZ ;  /* 0x0020000002027824 */ /* 0x000fe200078e00ff */
[----:B------:R-:W-:-:S04]  /*1a50*/  LEA R0, R0, 0x37800000, 0x17 ;  /* 0x3780000000007811 */ /* 0x000fc800078eb8ff */
[----:B------:R-:W-:Y:S02]  /*1a60*/  LOP3.LUT R23, R0, R2, R23, 0xfe, !PT ;  /* 0x0000000200177212 */ /* 0x000fe400078efe17 */
.L_x_14181:
[----:B------:R-:W-:Y:S05]  /*1a70*/  BSYNC B0 ;  /* 0x0000000000007941 */ /* 0x000fea0003800000 */
.L_x_14180:
[----:B------:R-:W0:Y:S01]  /*1a80*/  F2I.FTZ.TRUNC.NTZ R23, R23 ;  /* 0x0000001700177305 */ /* 0x000e22000021f100 */
[----:B------:R-:W-:Y:S05]  /*1a90*/  BRA `(.L_x_14161) ;  /* 0x0000029000007947 */ /* 0x000fea0003800000 */
.L_x_14173:
        /* <DEDUP_REMOVED lines=14> */
.L_x_14187:
[----:B------:R-:W-:Y:S05]  /*1b80*/  BSYNC B0 ;  /* 0x0000000000007941 */ /* 0x000fea0003800000 */
.L_x_14186:
[----:B------:R-:W0:Y:S01]  /*1b90*/  F2I.FTZ.TRUNC.NTZ R23, R23 ;  /* 0x0000001700177305 */ /* 0x000e22000021f100 */
[----:B------:R-:W-:Y:S05]  /*1ba0*/  BRA `(.L_x_14161) ;  /* 0x0000018000007947 */ /* 0x000fea0003800000 */
.L_x_14160:
        /* <DEDUP_REMOVED lines=21> */
.L_x_14185:
[----:B------:R0:W5:Y:S01]  /*1d00*/  LDG.E R23, [R2.64] ;  /* 0x0000002402177981 */ /* 0x000162000c1e1900 */
[----:B------:R-:W-:Y:S05]  /*1d10*/  BRA `(.L_x_14161) ;  /* 0x0000001000007947 */ /* 0x000fea0003800000 */
.L_x_14184:
[----:B------:R0:W5:Y:S02]  /*1d20*/  LDG.E R23, [R2.64] ;  /* 0x0000002402177981 */ /* 0x000164000c1e1900 */
.L_x_14161:
[----:B0-----:R-:W0:Y:S02]  /*1d30*/  S2R R2, SR_TID.X ;  /* 0x0000000000027919 */ /* 0x001e240000002100 */
[----:B0-----:R-:W-:Y:S02]  /*1d40*/  IADD3 R2, R2, 0x80, RZ ;  /* 0x0000008002027810 */ /* 0x001fe40007ffe0ff */
.L_x_14123:
[----:B-1-3--:R-:W-:Y:S05]  /*1d50*/  BSYNC B6 ;  /* 0x0000000000067941 */ /* 0x00afea0003800000 */
.L_x_14122:
        /* <DEDUP_REMOVED lines=21> */
.L_x_14193:
[----:B------:R0:W5:Y:S01]  /*1eb0*/  LDG.E.U8 R25, [R4.64] ;  /* 0x0000002404197981 */ /* 0x000162000c1e1100 */
[----:B------:R-:W-:Y:S05]  /*1ec0*/  BRA `(.L_x_14195) ;  /* 0x00000d0000007947 */ /* 0x000fea0003800000 */
.L_x_14192:
        /* <DEDUP_REMOVED lines=8> */
.L_x_14197:
[----:B------:R0:W5:Y:S01]  /*1f50*/  LDG.E R25, [R4.64] ;  /* 0x0000002404197981 */ /* 0x000162000c1e1900 */
[----:B------:R-:W-:Y:S05]  /*1f60*/  BRA `(.L_x_14195) ;  /* 0x00000c6000007947 */ /* 0x000fea0003800000 */
.L_x_14196:
[----:B------:R0:W5:Y:S01]  /*1f70*/  LDG.E.S16 R25, [R4.64] ;  /* 0x0000002404197981 */ /* 0x000162000c1e1700 */
[----:B------:R-:W-:Y:S05]  /*1f80*/  BRA `(.L_x_14195) ;  /* 0x00000c4000007947 */ /* 0x000fea0003800000 */
.L_x_14191:
        /* <DEDUP_REMOVED lines=9> */
.L_x_14199:
[----:B------:R-:W3:Y:S02]  /*2020*/  LDG.E.U16 R4, [R4.64] ;  /* 0x0000002404047981 */ /* 0x000ee4000c1e1500 */
[----:B---3--:R-:W-:-:S06]  /*2030*/  HADD2.F32 R25, -RZ, R4.H0_H0 ;  /* 0x20000004ff197230 */ /* 0x008fcc0000004100 */
[----:B------:R-:W0:Y:S01]  /*2040*/  F2I.FTZ.TRUNC.NTZ R25, R25 ;  /* 0x0000001900197305 */ /* 0x000e22000021f100 */
[----:B------:R-:W-:Y:S05]  /*2050*/  BRA `(.L_x_14195) ;  /* 0x00000b7000007947 */ /* 0x000fea0003800000 */
.L_x_14198:
        /* <DEDUP_REMOVED lines=9> */
.L_x_14201:
[----:B------:R-:W3:Y:S02]  /*20f0*/  LDG.E.U16 R4, [R4.64] ;  /* 0x0000002404047981 */ /* 0x000ee4000c1e1500 */
[----:B---3--:R-:W-:-:S06]  /*2100*/  HADD2.F32 R25, -RZ, R4.H0_H0 ;  /* 0x20000004ff197230 */ /* 0x008fcc0000004100 */
[----:B------:R-:W0:Y:S01]  /*2110*/  F2I.FTZ.TRUNC.NTZ R25, R25 ;  /* 0x0000001900197305 */ /* 0x000e22000021f100 */
[----:B------:R-:W-:Y:S05]  /*2120*/  BRA `(.L_x_14195) ;  /* 0x00000aa000007947 */ /* 0x000fea0003800000 */
.L_x_14200:
[----:B------:R-:W3:Y:S02]  /*2130*/  LDG.E.64 R4, [R4.64] ;  /* 0x0000002404047981 */ /* 0x000ee4000c1e1b00 */
[----:B---3--:R0:W1:Y:S01]  /*2140*/  F2I.F64.TRUNC R25, R4 ;  /* 0x0000000400197311 */ /* 0x008062000030d100 */
[----:B------:R-:W-:Y:S05]  /*2150*/  BRA `(.L_x_14195) ;  /* 0x00000a7000007947 */ /* 0x000fea0003800000 */
.L_x_14190:
        /* <DEDUP_REMOVED lines=12> */
.L_x_14204:
[----:B------:R-:W3:Y:S02]  /*2220*/  LDG.E.64 R4, [R4.64] ;  /* 0x0000002404047981 */ /* 0x000ee4000c1e1b00 */
[----:B---3--:R0:W1:Y:S01]  /*2230*/  F2I.F64.TRUNC R25, R4 ;  /* 0x0000000400197311 */ /* 0x008062000030d100 */
[----:B------:R-:W-:Y:S05]  /*2240*/  BRA `(.L_x_14195) ;  /* 0x0000098000007947 */ /* 0x000fea0003800000 */
.L_x_14203:
        /* <DEDUP_REMOVED lines=27> */
.L_x_14206:
        /* <DEDUP_REMOVED lines=14> */
.L_x_14205:
[----:B------:R-:W3:Y:S02]  /*24e0*/  LDG.E.U16 R25, [R4.64] ;  /* 0x0000002404197981 */ /* 0x000ee4000c1e1500 */
[----:B---3--:R-:W-:-:S06]  /*24f0*/  PRMT R25, RZ, 0x5410, R25 ;  /* 0x00005410ff197816 */ /* 0x008fcc0000000019 */
[----:B------:R-:W0:Y:S01]  /*2500*/  F2I.FTZ.TRUNC.NTZ R25, R25 ;  /* 0x0000001900197305 */ /* 0x000e22000021f100 */
[----:B------:R-:W-:Y:S05]  /*2510*/  BRA `(.L_x_14195) ;  /* 0x000006b000007947 */ /* 0x000fea0003800000 */
.L_x_14202:
        /* <DEDUP_REMOVED lines=10> */
.L_x_14209:
        /* <DEDUP_REMOVED lines=21> */
.L_x_14213:
[----:B------:R-:W-:Y:S05]  /*2710*/  BSYNC B1 ;  /* 0x0000000000017941 */ /* 0x000fea0003800000 */
.L_x_14212:
[----:B------:R-:W-:Y:S01]  /*2720*/  IMAD.SHL.U32 R3, R3, 0x100000, RZ ;  /* 0x0010000003037824 */ /* 0x000fe200078e00ff */
[----:B------:R-:W-:-:S04]  /*2730*/  LEA R0, R0, 0x3b800000, 0x17 ;  /* 0x3b80000000007811 */ /* 0x000fc800078eb8ff */
[----:B------:R-:W-:Y:S02]  /*2740*/  LOP3.LUT R25, R0, R3, R25, 0xfe, !PT ;  /* 0x0000000300197212 */ /* 0x000fe400078efe19 */
.L_x_14211:
[----:B------:R-:W-:Y:S05]  /*2750*/  BSYNC B0 ;  /* 0x0000000000007941 */ /* 0x000fea0003800000 */
.L_x_14210:
[----:B------:R-:W0:Y:S01]  /*2760*/  F2I.FTZ.TRUNC.NTZ R25, R25 ;  /* 0x0000001900197305 */ /* 0x000e22000021f100 */
[----:B------:R-:W-:Y:S05]  /*2770*/  BRA `(.L_x_14195) ;  /* 0x0000045000007947 */ /* 0x000fea0003800000 */
.L_x_14208:
        /* <DEDUP_REMOVED lines=21> */
.L_x_14217:
[----:B------:R-:W-:Y:S05]  /*28d0*/  BSYNC B1 ;  /* 0x0000000000017941 */ /* 0x000fea0003800000 */
.L_x_14216:
[----:B------:R-:W-:Y:S01]  /*28e0*/  IMAD.SHL.U32 R3, R3, 0x200000, RZ ;  /* 0x0020000003037824 */ /* 0x000fe200078e00ff */
[----:B------:R-:W-:-:S04]  /*28f0*/  LEA R0, R0, 0x37800000, 0x17 ;  /* 0x3780000000007811 */ /* 0x000fc800078eb8ff */
[----:B------:R-:W-:Y:S02]  /*2900*/  LOP3.LUT R25, R0, R3, R25, 0xfe, !PT ;  /* 0x0000000300197212 */ /* 0x000fe400078efe19 */
.L_x_14215:
[----:B------:R-:W-:Y:S05]  /*2910*/  BSYNC B0 ;  /* 0x0000000000007941 */ /* 0x000fea0003800000 */
.L_x_14214:
[----:B------:R-:W0:Y:S01]  /*2920*/  F2I.FTZ.TRUNC.NTZ R25, R25 ;  /* 0x0000001900197305 */ /* 0x000e22000021f100 */
[----:B------:R-:W-:Y:S05]  /*2930*/  BRA `(.L_x_14195) ;  /* 0x0000029000007947 */ /* 0x000fea0003800000 */
.L_x_14207:
        /* <DEDUP_REMOVED lines=14> */
.L_x_14221:
[----:B------:R-:W-:Y:S05]  /*2a20*/  BSYNC B0 ;  /* 0x0000000000007941 */ /* 0x000fea0003800000 */
.L_x_14220:
[----:B------:R-:W0:Y:S01]  /*2a30*/  F2I.FTZ.TRUNC.NTZ R25, R25 ;  /* 0x0000001900197305 */ /* 0x000e22000021f100 */
[----:B------:R-:W-:Y:S05]  /*2a40*/  BRA `(.L_x_14195) ;  /* 0x0000018000007947 */ /* 0x000fea0003800000 */
.L_x_14194:
        /* <DEDUP_REMOVED lines=21> */
.L_x_14219:
[----:B------:R0:W5:Y:S01]  /*2ba0*/  LDG.E R25, [R4.64] ;  /* 0x0000002404197981 */ /* 0x000162000c1e1900 */
[----:B------:R-:W-:Y:S05]  /*2bb0*/  BRA `(.L_x_14195) ;  /* 0x0000001000007947 */ /* 0x000fea0003800000 */
.L_x_14218:
[----:B------:R0:W5:Y:S02]  /*2bc0*/  LDG.E R25, [R4.64] ;  /* 0x0000002404197981 */ /* 0x000164000c1e1900 */
.L_x_14195:
        /* <DEDUP_REMOVED lines=16> */
.L_x_14225:
[----:B------:R0:W5:Y:S01]  /*2cd0*/  LDG.E.U8 R22, [R4.64] ;  /* 0x0000002404167981 */ /* 0x000162000c1e1100 */
[----:B------:R-:W-:Y:S05]  /*2ce0*/  BRA `(.L_x_14227) ;  /* 0x00000d0000007947 */ /* 0x000fea0003800000 */
.L_x_14224:
        /* <DEDUP_REMOVED lines=8> */
.L_x_14229:
[----:B------:R0:W5:Y:S01]  /*2d70*/  LDG.E R22, [R4.64] ;  /* 0x0000002404167981 */ /* 0x000162000c1e1900 */
[----:B------:R-:W-:Y:S05]  /*2d80*/  BRA `(.L_x_14227) ;  /* 0x00000c6000007947 */ /* 0x000fea0003800000 */
.L_x_14228:
[----:B------:R0:W5:Y:S01]  /*2d90*/  LDG.E.S16 R22, [R4.64] ;  /* 0x0000002404167981 */ /* 0x000162000c1e1700 */
[----:B------:R-:W-:Y:S05]  /*2da0*/  BRA `(.L_x_14227) ;  /* 0x00000c4000007947 */ /* 0x000fea0003800000 */
.L_x_14223:
        /* <DEDUP_REMOVED lines=9> */
.L_x_14231:
[----:B------:R-:W3:Y:S02]  /*2e40*/  LDG.E.U16 R4, [R4.64] ;  /* 0x0000002404047981 */ /* 0x000ee4000c1e1500 */
[----:B---3--:R-:W-:-:S06]  /*2e50*/  HADD2.F32 R22, -RZ, R4.H0_H0 ;  /* 0x20000004ff167230 */ /* 0x008fcc0000004100 */
[----:B------:R-:W0:Y:S01]  /*2e60*/  F2I.FTZ.TRUNC.NTZ R22, R22 ;  /* 0x0000001600167305 */ /* 0x000e22000021f100 */
[----:B------:R-:W-:Y:S05]  /*2e70*/  BRA `(.L_x_14227) ;  /* 0x00000b7000007947 */ /* 0x000fea0003800000 */
.L_x_14230:
        /* <DEDUP_REMOVED lines=9> */
.L_x_14233:
[----:B------:R-:W3:Y:S02]  /*2f10*/  LDG.E.U16 R4, [R4.64] ;  /* 0x0000002404047981 */ /* 0x000ee4000c1e1500 */
[----:B---3--:R-:W-:-:S06]  /*2f20*/  HADD2.F32 R22, -RZ, R4.H0_H0 ;  /* 0x20000004ff167230 */ /* 0x008fcc0000004100 */
[----:B------:R-:W0:Y:S01]  /*2f30*/  F2I.FTZ.TRUNC.NTZ R22, R22 ;  /* 0x0000001600167305 */ /* 0x000e22000021f100 */
[----:B------:R-:W-:Y:S05]  /*2f40*/  BRA `(.L_x_14227) ;  /* 0x00000aa000007947 */ /* 0x000fea0003800000 */
.L_x_14232:
[----:B------:R-:W3:Y:S02]  /*2f50*/  LDG.E.64 R4, [R4.64] ;  /* 0x0000002404047981 */ /* 0x000ee4000c1e1b00 */
[----:B---3--:R0:W3:Y:S01]  /*2f60*/  F2I.F64.TRUNC R22, R4 ;  /* 0x0000000400167311 */ /* 0x0080e2000030d100 */
[----:B------:R-:W-:Y:S05]  /*2f70*/  BRA `(.L_x_14227) ;  /* 0x00000a7000007947 */ /* 0x000fea0003800000 */
.L_x_14222:
        /* <DEDUP_REMOVED lines=12> */
.L_x_14236:
[----:B------:R-:W3:Y:S02]  /*3040*/  LDG.E.64 R4, [R4.64] ;  /* 0x0000002404047981 */ /* 0x000ee4000c1e1b00 */
[----:B---3--:R0:W3:Y:S01]  /*3050*/  F2I.F64.TRUNC R22, R4 ;  /* 0x0000000400167311 */ /* 0x0080e2000030d100 */
[----:B------:R-:W-:Y:S05]  /*3060*/  BRA `(.L_x_14227) ;  /* 0x0000098000007947 */ /* 0x000fea0003800000 */
.L_x_14235:
        /* <DEDUP_REMOVED lines=27> */
.L_x_14238:
        /* <DEDUP_REMOVED lines=14> */
.L_x_14237:
[----:B------:R-:W3:Y:S02]  /*3300*/  LDG.E.U16 R22, [R4.64] ;  /* 0x0000002404167981 */ /* 0x000ee4000c1e1500 */
[----:B---3--:R-:W-:-:S06]  /*3310*/  PRMT R22, RZ, 0x5410, R22 ;  /* 0x00005410ff167816 */ /* 0x008fcc0000000016 */
[----:B------:R-:W0:Y:S01]  /*3320*/  F2I.FTZ.TRUNC.NTZ R22, R22 ;  /* 0x0000001600167305 */ /* 0x000e22000021f100 */
[----:B------:R-:W-:Y:S05]  /*3330*/  BRA `(.L_x_14227) ;  /* 0x000006b000007947 */ /* 0x000fea0003800000 */
.L_x_14234:
        /* <DEDUP_REMOVED lines=10> */
.L_x_14241:
        /* <DEDUP_REMOVED lines=21> */
.L_x_14245:
[----:B------:R-:W-:Y:S05]  /*3530*/  BSYNC B1 ;  /* 0x0000000000017941 */ /* 0x000fea0003800000 */
.L_x_14244:
[----:B------:R-:W-:Y:S01]  /*3540*/  IMAD.SHL.U32 R3, R3, 0x100000, RZ ;  /* 0x0010000003037824 */ /* 0x000fe200078e00ff */
[----:B------:R-:W-:-:S04]  /*3550*/  LEA R5, R0, 0x3b800000, 0x17 ;  /* 0x3b80000000057811 */ /* 0x000fc800078eb8ff */
[----:B------:R-:W-:Y:S02]  /*3560*/  LOP3.LUT R22, R5, R3, R22, 0xfe, !PT ;  /* 0x0000000305167212 */ /* 0x000fe400078efe16 */
.L_x_14243:
[----:B------:R-:W-:Y:S05]  /*3570*/  BSYNC B0 ;  /* 0x0000000000007941 */ /* 0x000fea0003800000 */
.L_x_14242:
[----:B------:R-:W0:Y:S01]  /*3580*/  F2I.FTZ.TRUNC.NTZ R22, R22 ;  /* 0x0000001600167305 */ /* 0x000e22000021f100 */
[----:B------:R-:W-:Y:S05]  /*3590*/  BRA `(.L_x_14227) ;  /* 0x0000045000007947 */ /* 0x000fea0003800000 */
.L_x_14240:
        /* <DEDUP_REMOVED lines=21> */
.L_x_14249:
[----:B------:R-:W-:Y:S05]  /*36f0*/  BSYNC B1 ;  /* 0x0000000000017941 */ /* 0x000fea0003800000 */
.L_x_14248:
[----:B------:R-:W-:Y:S01]  /*3700*/  IMAD.SHL.U32 R3, R3, 0x200000, RZ ;  /* 0x0020000003037824 */ /* 0x000fe200078e00ff */
[----:B------:R-:W-:-:S04]  /*3710*/  LEA R5, R0, 0x37800000, 0x17 ;  /* 0x3780000000057811 */ /* 0x000fc800078eb8ff */
[----:B------:R-:W-:Y:S02]  /*3720*/  LOP3.LUT R22, R5, R3, R22, 0xfe, !PT ;  /* 0x0000000305167212 */ /* 0x000fe400078efe16 */
.L_x_14247:
[----:B------:R-:W-:Y:S05]  /*3730*/  BSYNC B0 ;  /* 0x0000000000007941 */ /* 0x000fea0003800000 */
.L_x_14246:
[----:B------:R-:W0:Y:S01]  /*3740*/  F2I.FTZ.TRUNC.NTZ R22, R22 ;  /* 0x0000001600167305 */ /* 0x000e22000021f100 */
[----:B------:R-:W-:Y:S05]  /*3750*/  BRA `(.L_x_14227) ;  /* 0x0000029000007947 */ /* 0x000fea0003800000 */
.L_x_14239:
        /* <DEDUP_REMOVED lines=14> */
.L_x_14253:
[----:B------:R-:W-:Y:S05]  /*3840*/  BSYNC B0 ;  /* 0x0000000000007941 */ /* 0x000fea0003800000 */
.L_x_14252:
[----:B------:R-:W0:Y:S01]  /*3850*/  F2I.FTZ.TRUNC.NTZ R22, R22 ;  /* 0x0000001600167305 */ /* 0x000e22000021f100 */
[----:B------:R-:W-:Y:S05]  /*3860*/  BRA `(.L_x_14227) ;  /* 0x0000018000007947 */ /* 0x000fea0003800000 */
.L_x_14226:
        /* <DEDUP_REMOVED lines=21> */
.L_x_14251:
[----:B------:R0:W5:Y:S01]  /*39c0*/  LDG.E R22, [R4.64] ;  /* 0x0000002404167981 */ /* 0x000162000c1e1900 */
[----:B------:R-:W-:Y:S05]  /*39d0*/  BRA `(.L_x_14227) ;  /* 0x0000001000007947 */ /* 0x000fea0003800000 */
.L_x_14250:
[----:B------:R0:W5:Y:S02]  /*39e0*/  LDG.E R22, [R4.64] ;  /* 0x0000002404167981 */ /* 0x000164000c1e1900 */
.L_x_14227:
[----:B------:R-:W-:-:S03]  /*39f0*/  IADD3 R2, R2, 0x80, RZ ;  /* 0x0000008002027810 */ /* 0x000fc60007ffe0ff */
.L_x_14189:
[----:B------:R-:W-:Y:S05]  /*3a00*/  BSYNC B6 ;  /* 0x0000000000067941 */ /* 0x000fea0003800000 */
.L_x_14188:
        /* <DEDUP_REMOVED lines=22> */
.L_x_14259:
[----:B------:R0:W5:Y:S01]  /*3b70*/  LDG.E.U8 R18, [R4.64] ;  /* 0x0000002404127981 */ /* 0x000162000c1e1100 */
[----:B------:R-:W-:Y:S05]  /*3b80*/  BRA `(.L_x_14261) ;  /* 0x00000d0000007947 */ /* 0x000fea0003800000 */
.L_x_14258:
        /* <DEDUP_REMOVED lines=8> */
.L_x_14263:
[----:B------:R0:W5:Y:S01]  /*3c10*/  LDG.E R18, [R4.64] ;  /* 0x0000002404127981 */ /* 0x000162000c1e1900 */
[----:B------:R-:W-:Y:S05]  /*3c20*/  BRA `(.L_x_14261) ;  /* 0x00000c6000007947 */ /* 0x000fea0003800000 */
.L_x_14262:
[----:B------:R0:W5:Y:S01]  /*3c30*/  LDG.E.S16 R18, [R4.64] ;  /* 0x0000002404127981 */ /* 0x000162000c1e1700 */
[----:B------:R-:W-:Y:S05]  /*3c40*/  BRA `(.L_x_14261) ;  /* 0x00000c4000007947 */ /* 0x000fea0003800000 */
.L_x_14257:
        /* <DEDUP_REMOVED lines=9> */
.L_x_14265:
[----:B------:R-:W4:Y:S02]  /*3ce0*/  LDG.E.U16 R4, [R4.64] ;  /* 0x0000002404047981 */ /* 0x000f24000c1e1500 */
[----:B----4-:R-:W-:-:S06]  /*3cf0*/  HADD2.F32 R18, -RZ, R4.H0_H0 ;  /* 0x20000004ff127230 */ /* 0x010fcc0000004100 */
[----:B------:R-:W0:Y:S01]  /*3d00*/  F2I.FTZ.TRUNC.NTZ R18, R18 ;  /* 0x0000001200127305 */ /* 0x000e22000021f100 */
[----:B------:R-:W-:Y:S05]  /*3d10*/  BRA `(.L_x_14261) ;  /* 0x00000b7000007947 */ /* 0x000fea0003800000 */
.L_x_14264:
        /* <DEDUP_REMOVED lines=9> */
.L_x_14267:
[----:B------:R-:W4:Y:S02]  /*3db0*/  LDG.E.U16 R4, [R4.64] ;  /* 0x0000002404047981 */ /* 0x000f24000c1e1500 */
[----:B----4-:R-:W-:-:S06]  /*3dc0*/  HADD2.F32 R18, -RZ, R4.H0_H0 ;  /* 0x20000004ff127230 */ /* 0x010fcc0000004100 */
[----:B------:R-:W0:Y:S01]  /*3dd0*/  F2I.FTZ.TRUNC.NTZ R18, R18 ;  /* 0x0000001200127305 */ /* 0x000e22000021f100 */
[----:B------:R-:W-:Y:S05]  /*3de0*/  BRA `(.L_x_14261) ;  /* 0x00000aa000007947 */ /* 0x000fea0003800000 */
.L_x_14266:
[----:B------:R-:W4:Y:S02]  /*3df0*/  LDG.E.64 R4, [R4.64] ;  /* 0x0000002404047981 */ /* 0x000f24000c1e1b00 */
[----:B----4-:R0:W4:Y:S01]  /*3e00*/  F2I.F64.TRUNC R18, R4 ;  /* 0x0000000400127311 */ /* 0x010122000030d100 */
[----:B------:R-:W-:Y:S05]  /*3e10*/  BRA `(.L_x_14261) ;  /* 0x00000a7000007947 */ /* 0x000fea0003800000 */
.L_x_14256:
        /* <DEDUP_REMOVED lines=12> */
.L_x_14270:
[----:B------:R-:W4:Y:S02]  /*3ee0*/  LDG.E.64 R4, [R4.64] ;  /* 0x0000002404047981 */ /* 0x000f24000c1e1b00 */
[----:B----4-:R0:W4:Y:S01]  /*3ef0*/  F2I.F64.TRUNC R18, R4 ;  /* 0x0000000400127311 */ /* 0x010122000030d100 */
[----:B------:R-:W-:Y:S05]  /*3f00*/  BRA `(.L_x_14261) ;  /* 0x0000098000007947 */ /* 0x000fea0003800000 */
.L_x_14269:
        /* <DEDUP_REMOVED lines=27> */
.L_x_14272:
        /* <DEDUP_REMOVED lines=14> */
.L_x_14271:
[----:B------:R-:W4:Y:S02]  /*41a0*/  LDG.E.U16 R18, [R4.64] ;  /* 0x0000002404127981 */ /* 0x000f24000c1e1500 */
[----:B----4-:R-:W-:-:S06]  /*41b0*/  PRMT R18, RZ, 0x5410, R18 ;  /* 0x00005410ff127816 */ /* 0x010fcc0000000012 */
[----:B------:R-:W0:Y:S01]  /*41c0*/  F2I.FTZ.TRUNC.NTZ R18, R18 ;  /* 0x0000001200127305 */ /* 0x000e22000021f100 */
[----:B------:R-:W-:Y:S05]  /*41d0*/  BRA `(.L_x_14261) ;  /* 0x000006b000007947 */ /* 0x000fea0003800000 */
.L_x_14268:
        /* <DEDUP_REMOVED lines=10> */
.L_x_14275:
        /* <DEDUP_REMOVED lines=21> */
.L_x_14279:
[----:B------:R-:W-:Y:S05]  /*43d0*/  BSYNC B1 ;  /* 0x0000000000017941 */ /* 0x000fea0003800000 */
.L_x_14278:
[----:B------:R-:W-:Y:S01]  /*43e0*/  IMAD.SHL.U32 R3, R3, 0x100000, RZ ;  /* 0x0010000003037824 */ /* 0x000fe200078e00ff */
[----:B------:R-:W-:-:S04]  /*43f0*/  LEA R5, R0, 0x3b800000, 0x17 ;  /* 0x3b80000000057811 */ /* 0x000fc800078eb8ff */
[----:B------:R-:W-:Y:S02]  /*4400*/  LOP3.LUT R18, R5, R3, R18, 0xfe, !PT ;  /* 0x0000000305127212 */ /* 0x000fe400078efe12 */
.L_x_14277:
[----:B------:R-:W-:Y:S05]  /*4410*/  BSYNC B0 ;  /* 0x0000000000007941 */ /* 0x000fea0003800000 */
.L_x_14276:
[----:B------:R-:W0:Y:S01]  /*4420*/  F2I.FTZ.TRUNC.NTZ R18, R18 ;  /* 0x0000001200127305 */ /* 0x000e22000021f100 */
[----:B------:R-:W-:Y:S05]  /*4430*/  BRA `(.L_x_14261) ;  /* 0x0000045000007947 */ /* 0x000fea0003800000 */
.L_x_14274:
        /* <DEDUP_REMOVED lines=21> */
.L_x_14283:
[----:B------:R-:W-:Y:S05]  /*4590*/  BSYNC B1 ;  /* 0x0000000000017941 */ /* 0x000fea0003800000 */
.L_x_14282:
[----:B------:R-:W-:Y:S01]  /*45a0*/  IMAD.SHL.U32 R3, R3, 0x200000, RZ ;  /* 0x0020000003037824 */ /* 0x000fe200078e00ff */
[----:B------:R-:W-:-:S04]  /*45b0*/  LEA R5, R0, 0x37800000, 0x17 ;  /* 0x3780000000057811 */ /* 0x000fc800078eb8ff */
[----:B------:R-:W-:Y:S02]  /*45c0*/  LOP3.LUT R18, R5, R3, R18, 0xfe, !PT ;  /* 0x0000000305127212 */ /* 0x000fe400078efe12 */
.L_x_14281:
[----:B------:R-:W-:Y:S05]  /*45d0*/  BSYNC B0 ;  /* 0x0000000000007941 */ /* 0x000fea0003800000 */
.L_x_14280:
[----:B------:R-:W0:Y:S01]  /*45e0*/  F2I.FTZ.TRUNC.NTZ R18, R18 ;  /* 0x0000001200127305 */ /* 0x000e22000021f100 */
[----:B------:R-:W-:Y:S05]  /*45f0*/  BRA `(.L_x_14261) ;  /* 0x0000029000007947 */ /* 0x000fea0003800000 */
.L_x_14273:
        /* <DEDUP_REMOVED lines=14> */
.L_x_14287:
[----:B------:R-:W-:Y:S05]  /*46e0*/  BSYNC B0 ;  /* 0x0000000000007941 */ /* 0x000fea0003800000 */
.L_x_14286:
[----:B------:R-:W0:Y:S01]  /*46f0*/  F2I.FTZ.TRUNC.NTZ R18, R18 ;  /* 0x0000001200127305 */ /* 0x000e22000021f100 */
[----:B------:R-:W-:Y:S05]  /*4700*/  BRA `(.L_x_14261) ;  /* 0x0000018000007947 */ /* 0x000fea0003800000 */
.L_x_14260:
        /* <DEDUP_REMOVED lines=21> */
.L_x_14285:
[----:B------:R0:W5:Y:S01]  /*4860*/  LDG.E R18, [R4.64] ;  /* 0x0000002404127981 */ /* 0x000162000c1e1900 */
[----:B------:R-:W-:Y:S05]  /*4870*/  BRA `(.L_x_14261) ;  /* 0x0000001000007947 */ /* 0x000fea0003800000 */
.L_x_14284:
[----:B------:R0:W5:Y:S02]  /*4880*/  LDG.E R18, [R4.64] ;  /* 0x0000002404127981 */ /* 0x000164000c1e1900 */
.L_x_14261:
        /* <DEDUP_REMOVED lines=16> */
.L_x_14291:
[----:B------:R0:W5:Y:S01]  /*4990*/  LDG.E.U8 R17, [R4.64] ;  /* 0x0000002404117981 */ /* 0x000162000c1e1100 */
[----:B------:R-:W-:Y:S05]  /*49a0*/  BRA `(.L_x_14293) ;  /* 0x00000d0000007947 */ /* 0x000fea0003800000 */
.L_x_14290:
        /* <DEDUP_REMOVED lines=8> */
.L_x_14295:
[----:B------:R0:W5:Y:S01]  /*4a30*/  LDG.E R17, [R4.64] ;  /* 0x0000002404117981 */ /* 0x000162000c1e1900 */
[----:B------:R-:W-:Y:S05]  /*4a40*/  BRA `(.L_x_14293) ;  /* 0x00000c6000007947 */ /* 0x000fea0003800000 */
.L_x_14294:
[----:B------:R0:W5:Y:S01]  /*4a50*/  LDG.E.S16 R17, [R4.64] ;  /* 0x0000002404117981 */ /* 0x000162000c1e1700 */
[----:B------:R-:W-:Y:S05]  /*4a60*/  BRA `(.L_x_14293) ;  /* 0x00000c4000007947 */ /* 0x000fea0003800000 */
.L_x_14289:
        /* <DEDUP_REMOVED lines=9> */
.L_x_14297:
[----:B----4-:R-:W4:Y:S02]  /*4b00*/  LDG.E.U16 R4, [R4.64] ;  /* 0x0000002404047981 */ /* 0x010f24000c1e1500 */
[----:B----4-:R-:W-:-:S06]  /*4b10*/  HADD2.F32 R17, -RZ, R4.H0_H0 ;  /* 0x20000004ff117230 */ /* 0x010fcc0000004100 */
[----:B------:R-:W0:Y:S01]  /*4b20*/  F2I.FTZ.TRUNC.NTZ R17, R17 ;  /* 0x0000001100117305 */ /* 0x000e22000021f100 */
[----:B------:R-:W-:Y:S05]  /*4b30*/  BRA `(.L_x_14293) ;  /* 0x00000b7000007947 */ /* 0x000fea0003800000 */
.L_x_14296:
        /* <DEDUP_REMOVED lines=9> */
.L_x_14299:
[----:B----4-:R-:W4:Y:S02]  /*4bd0*/  LDG.E.U16 R4, [R4.64] ;  /* 0x0000002404047981 */ /* 0x010f24000c1e1500 */
[----:B----4-:R-:W-:-:S06]  /*4be0*/  HADD2.F32 R17, -RZ, R4.H0_H0 ;  /* 0x20000004ff117230 */ /* 0x010fcc0000004100 */
[----:B------:R-:W0:Y:S01]  /*4bf0*/  F2I.FTZ.TRUNC.NTZ R17, R17 ;  /* 0x0000001100117305 */ /* 0x000e22000021f100 */
[----:B------:R-:W-:Y:S05]  /*4c00*/  BRA `(.L_x_14293) ;  /* 0x00000aa000007947 */ /* 0x000fea0003800000 */
.L_x_14298:
[----:B----4-:R-:W4:Y:S02]  /*4c10*/  LDG.E.64 R4, [R4.64] ;  /* 0x0000002404047981 */ /* 0x010f24000c1e1b00 */
[----:B----4-:R0:W4:Y:S01]  /*4c20*/  F2I.F64.TRUNC R17, R4 ;  /* 0x0000000400117311 */ /* 0x010122000030d100 */
[----:B------:R-:W-:Y:S05]  /*4c30*/  BRA `(.L_x_14293) ;  /* 0x00000a7000007947 */ /* 0x000fea0003800000 */
.L_x_14288:
        /* <DEDUP_REMOVED lines=12> */
.L_x_14302:
[----:B----4-:R-:W4:Y:S02]  /*4d00*/  LDG.E.64 R4, [R4.64] ;  /* 0x0000002404047981 */ /* 0x010f24000c1e1b00 */
[----:B----4-:R0:W4:Y:S01]  /*4d10*/  F2I.F64.TRUNC R17, R4 ;  /* 0x0000000400117311 */ /* 0x010122000030d100 */
[----:B------:R-:W-:Y:S05]  /*4d20*/  BRA `(.L_x_14293) ;  /* 0x0000098000007947 */ /* 0x000fea0003800000 */
.L_x_14301:
        /* <DEDUP_REMOVED lines=27> */
.L_x_14304:
        /* <DEDUP_REMOVED lines=14> */
.L_x_14303:
[----:B----4-:R-:W4:Y:S02]  /*4fc0*/  LDG.E.U16 R17, [R4.64] ;  /* 0x0000002404117981 */ /* 0x010f24000c1e1500 */
[----:B----4-:R-:W-:-:S06]  /*4fd0*/  PRMT R17, RZ, 0x5410, R17 ;  /* 0x00005410ff117816 */ /* 0x010fcc0000000011 */
[----:B------:R-:W0:Y:S01]  /*4fe0*/  F2I.FTZ.TRUNC.NTZ R17, R17 ;  /* 0x0000001100117305 */ /* 0x000e22000021f100 */
[----:B------:R-:W-:Y:S05]  /*4ff0*/  BRA `(.L_x_14293) ;  /* 0x000006b000007947 */ /* 0x000fea0003800000 */
.L_x_14300:
        /* <DEDUP_REMOVED lines=10> */
.L_x_14307:
        /* <DEDUP_REMOVED lines=21> */
.L_x_14311:
[----:B------:R-:W-:Y:S05]  /*51f0*/  BSYNC B1 ;  /* 0x0000000000017941 */ /* 0x000fea0003800000 */
.L_x_14310:
[----:B------:R-:W-:Y:S01]  /*5200*/  IMAD.SHL.U32 R3, R3, 0x100000, RZ ;  /* 0x0010000003037824 */ /* 0x000fe200078e00ff */
[----:B------:R-:W-:-:S04]  /*5210*/  LEA R0, R0, 0x3b800000, 0x17 ;  /* 0x3b80000000007811 */ /* 0x000fc800078eb8ff */
[----:B------:R-:W-:Y:S02]  /*5220*/  LOP3.LUT R17, R0, R3, R17, 0xfe, !PT ;  /* 0x0000000300117212 */ /* 0x000fe400078efe11 */
.L_x_14309:
[----:B------:R-:W-:Y:S05]  /*5230*/  BSYNC B0 ;  /* 0x0000000000007941 */ /* 0x000fea0003800000 */
.L_x_14308:
[----:B------:R-:W0:Y:S01]  /*5240*/  F2I.FTZ.TRUNC.NTZ R17, R17 ;  /* 0x0000001100117305 */ /* 0x000e22000021f100 */
[----:B------:R-:W-:Y:S05]  /*5250*/  BRA `(.L_x_14293) ;  /* 0x0000045000007947 */ /* 0x000fea0003800000 */
.L_x_14306:
        /* <DEDUP_REMOVED lines=21> */
.L_x_14315:
[----:B------:R-:W-:Y:S05]  /*53b0*/  BSYNC B1 ;  /* 0x0000000000017941 */ /* 0x000fea0003800000 */
.L_x_14314:
[----:B------:R-:W-:Y:S01]  /*53c0*/  IMAD.SHL.U32 R3, R3, 0x200000, RZ ;  /* 0x0020000003037824 */ /* 0x000fe200078e00ff */
[----:B------:R-:W-:-:S04]  /*53d0*/  LEA R0, R0, 0x37800000, 0x17 ;  /* 0x3780000000007811 */ /* 0x000fc800078eb8ff */
[----:B------:R-:W-:Y:S02]  /*53e0*/  LOP3.LUT R17, R0, R3, R17, 0xfe, !PT ;  /* 0x0000000300117212 */ /* 0x000fe400078efe11 */
.L_x_14313:
[----:B------:R-:W-:Y:S05]  /*53f0*/  BSYNC B0 ;  /* 0x0000000000007941 */ /* 0x000fea0003800000 */
.L_x_14312:
[----:B------:R-:W0:Y:S01]  /*5400*/  F2I.FTZ.TRUNC.NTZ R17, R17 ;  /* 0x0000001100117305 */ /* 0x000e22000021f100 */
[----:B------:R-:W-:Y:S05]  /*5410*/  BRA `(.L_x_14293) ;  /* 0x0000029000007947 */ /* 0x000fea0003800000 */
.L_x_14305:
        /* <DEDUP_REMOVED lines=14> */
.L_x_14319:
[----:B------:R-:W-:Y:S05]  /*5500*/  BSYNC B0 ;  /* 0x0000000000007941 */ /* 0x000fea0003800000 */
.L_x_14318:
[----:B------:R-:W0:Y:S01]  /*5510*/  F2I.FTZ.TRUNC.NTZ R17, R17 ;  /* 0x0000001100117305 */ /* 0x000e22000021f100 */
[----:B------:R-:W-:Y:S05]  /*5520*/  BRA `(.L_x_14293) ;  /* 0x0000018000007947 */ /* 0x000fea0003800000 */
.L_x_14292:
        /* <DEDUP_REMOVED lines=21> */
.L_x_14317:
[----:B------:R0:W5:Y:S01]  /*5680*/  LDG.E R17, [R4.64] ;  /* 0x0000002404117981 */ /* 0x000162000c1e1900 */
[----:B------:R-:W-:Y:S05]  /*5690*/  BRA `(.L_x_14293) ;  /* 0x0000001000007947 */ /* 0x000fea0003800000 */
.L_x_14316:
[----:B------:R0:W5:Y:S02]  /*56a0*/  LDG.E R17, [R4.64] ;  /* 0x0000002404117981 */ /* 0x000164000c1e1900 */
.L_x_14293:
[----:B------:R-:W-:-:S03]  /*56b0*/  IADD3 R2, R2, 0x80, RZ ;  /* 0x0000008002027810 */ /* 0x000fc60007ffe0ff */
.L_x_14255:
[----:B------:R-:W-:Y:S05]  /*56c0*/  BSYNC B6 ;  /* 0x0000000000067941 */ /* 0x000fea0003800000 */
.L_x_14254:
        /* <DEDUP_REMOVED lines=21> */
.L_x_14325:
[----:B------:R0:W5:Y:S01]  /*5820*/  LDG.E.U8 R16, [R4.64] ;  /* 0x0000002404107981 */ /* 0x000162000c1e1100 */
[----:B------:R-:W-:Y:S05]  /*5830*/  BRA `(.L_x_14327) ;  /* 0x00000d0000007947 */ /* 0x000fea0003800000 */
.L_x_14324:
        /* <DEDUP_REMOVED lines=8> */
.L_x_14329:
[----:B------:R0:W5:Y:S01]  /*58c0*/  LDG.E R16, [R4.64] ;  /* 0x0000002404107981 */ /* 0x000162000c1e1900 */
[----:B------:R-:W-:Y:S05]  /*58d0*/  BRA `(.L_x_14327) ;  /* 0x00000c6000007947 */ /* 0x000fea0003800000 */
.L_x_14328:
[----:B------:R0:W5:Y:S01]  /*58e0*/  LDG.E.S16 R16, [R4.64] ;  /* 0x0000002404107981 */ /* 0x000162000c1e1700 */
[----:B------:R-:W-:Y:S05]  /*58f0*/  BRA `(.L_x_14327) ;  /* 0x00000c4000007947 */ /* 0x000fea0003800000 */
.L_x_14323:
        /* <DEDUP_REMOVED lines=9> */
.L_x_14331:
[----:B----4-:R-:W4:Y:S02]  /*5990*/  LDG.E.U16 R4, [R4.64] ;  /* 0x0000002404047981 */ /* 0x010f24000c1e1500 */
[----:B----4-:R-:W-:-:S06]  /*59a0*/  HADD2.F32 R16, -RZ, R4.H0_H0 ;  /* 0x20000004ff107230 */ /* 0x010fcc0000004100 */
[----:B------:R-:W0:Y:S01]  /*59b0*/  F2I.FTZ.TRUNC.NTZ R16, R16 ;  /* 0x0000001000107305 */ /* 0x000e22000021f100 */
[----:B------:R-:W-:Y:S05]  /*59c0*/  BRA `(.L_x_14327) ;  /* 0x00000b7000007947 */ /* 0x000fea0003800000 */
.L_x_14330:
        /* <DEDUP_REMOVED lines=9> */
.L_x_14333:
[----:B----4-:R-:W4:Y:S02]  /*5a60*/  LDG.E.U16 R4, [R4.64] ;  /* 0x0000002404047981 */ /* 0x010f24000c1e1500 */
[----:B----4-:R-:W-:-:S06]  /*5a70*/  HADD2.F32 R16, -RZ, R4.H0_H0 ;  /* 0x20000004ff107230 */ /* 0x010fcc0000004100 */
[----:B------:R-:W0:Y:S01]  /*5a80*/  F2I.FTZ.TRUNC.NTZ R16, R16 ;  /* 0x0000001000107305 */ /* 0x000e22000021f100 */
[----:B------:R-:W-:Y:S05]  /*5a90*/  BRA `(.L_x_14327) ;  /* 0x00000aa000007947 */ /* 0x000fea0003800000 */
.L_x_14332:
[----:B----4-:R-:W4:Y:S02]  /*5aa0*/  LDG.E.64 R4, [R4.64] ;  /* 0x0000002404047981 */ /* 0x010f24000c1e1b00 */
[----:B----4-:R0:W4:Y:S01]  /*5ab0*/  F2I.F64.TRUNC R16, R4 ;  /* 0x0000000400107311 */ /* 0x010122000030d100 */
[----:B------:R-:W-:Y:S05]  /*5ac0*/  BRA `(.L_x_14327) ;  /* 0x00000a7000007947 */ /* 0x000fea0003800000 */
.L_x_14322:
        /* <DEDUP_REMOVED lines=12> */
.L_x_14336:
[----:B----4-:R-:W4:Y:S02]  /*5b90*/  LDG.E.64 R4, [R4.64] ;  /* 0x0000002404047981 */ /* 0x010f24000c1e1b00 */
[----:B----4-:R0:W4:Y:S01]  /*5ba0*/  F2I.F64.TRUNC R16, R4 ;  /* 0x0000000400107311 */ /* 0x010122000030d100 */
[----:B------:R-:W-:Y:S05]  /*5bb0*/  BRA `(.L_x_14327) ;  /* 0x0000098000007947 */ /* 0x000fea0003800000 */
.L_x_14335:
        /* <DEDUP_REMOVED lines=27> */
.L_x_14338:
        /* <DEDUP_REMOVED lines=14> */
.L_x_14337:
[----:B----4-:R-:W4:Y:S02]  /*5e50*/  LDG.E.U16 R16, [R4.64] ;  /* 0x0000002404107981 */ /* 0x010f24000c1e1500 */
[----:B----4-:R-:W-:-:S06]  /*5e60*/  PRMT R16, RZ, 0x5410, R16 ;  /* 0x00005410ff107816 */ /* 0x010fcc0000000010 */
[----:B------:R-:W0:Y:S01]  /*5e70*/  F2I.FTZ.TRUNC.NTZ R16, R16 ;  /* 0x0000001000107305 */ /* 0x000e22000021f100 */
[----:B------:R-:W-:Y:S05]  /*5e80*/  BRA `(.L_x_14327) ;  /* 0x000006b000007947 */ /* 0x000fea0003800000 */
.L_x_14334:
        /* <DEDUP_REMOVED lines=10> */
.L_x_14341:
        /* <DEDUP_REMOVED lines=21> */
.L_x_14345:
[----:B------:R-:W-:Y:S05]  /*6080*/  BSYNC B1 ;  /* 0x0000000000017941 */ /* 0x000fea0003800000 */
.L_x_14344:
[----:B------:R-:W-:Y:S01]  /*6090*/  IMAD.SHL.U32 R3, R3, 0x100000, RZ ;  /* 0x0010000003037824 */ /* 0x000fe200078e00ff */
[----:B------:R-:W-:-:S04]  /*60a0*/  LEA R5, R0, 0x3b800000, 0x17 ;  /* 0x3b80000000057811 */ /* 0x000fc800078eb8ff */
[----:B------:R-:W-:Y:S02]  /*60b0*/  LOP3.LUT R16, R5, R3, R16, 0xfe, !PT ;  /* 0x0000000305107212 */ /* 0x000fe400078efe10 */
.L_x_14343:
[----:B------:R-:W-:Y:S05]  /*60c0*/  BSYNC B0 ;  /* 0x0000000000007941 */ /* 0x000fea0003800000 */
.L_x_14342:
[----:B------:R-:W0:Y:S01]  /*60d0*/  F2I.FTZ.TRUNC.NTZ R16, R16 ;  /* 0x0000001000107305 */ /* 0x000e22000021f100 */
[----:B------:R-:W-:Y:S05]  /*60e0*/  BRA `(.L_x_14327) ;  /* 0x0000045000007947 */ /* 0x000fea0003800000 */
.L_x_14340:
        /* <DEDUP_REMOVED lines=21> */
.L_x_14349:
[----:B------:R-:W-:Y:S05]  /*6240*/  BSYNC B1 ;  /* 0x0000000000017941 */ /* 0x000fea0003800000 */
.L_x_14348:
[----:B------:R-:W-:Y:S01]  /*6250*/  IMAD.SHL.U32 R3, R3, 0x200000, RZ ;  /* 0x0020000003037824 */ /* 0x000fe200078e00ff */
[----:B------:R-:W-:-:S04]  /*6260*/  LEA R5, R0, 0x37800000, 0x17 ;  /* 0x3780000000057811 */ /* 0x000fc800078eb8ff */
[----:B------:R-:W-:Y:S02]  /*6270*/  LOP3.LUT R16, R5, R3, R16, 0xfe, !PT ;  /* 0x0000000305107212 */ /* 0x000fe400078efe10 */
.L_x_14347:
[----:B------:R-:W-:Y:S05]  /*6280*/  BSYNC B0 ;  /* 0x0000000000007941 */ /* 0x000fea0003800000 */
.L_x_14346:
[----:B------:R-:W0:Y:S01]  /*6290*/  F2I.FTZ.TRUNC.NTZ R16, R16 ;  /* 0x0000001000107305 */ /* 0x000e22000021f100 */
[----:B------:R-:W-:Y:S05]  /*62a0*/  BRA `(.L_x_14327) ;  /* 0x0000029000007947 */ /* 0x000fea0003800000 */
.L_x_14339:
        /* <DEDUP_REMOVED lines=14> */
.L_x_14353:
[----:B------:R-:W-:Y:S05]  /*6390*/  BSYNC B0 ;  /* 0x0000000000007941 */ /* 0x000fea0003800000 */
.L_x_14352:
[----:B------:R-:W0:Y:S01]  /*63a0*/  F2I.FTZ.TRUNC.NTZ R16, R16 ;  /* 0x0000001000107305 */ /* 0x000e22000021f100 */
[----:B------:R-:W-:Y:S05]  /*63b0*/  BRA `(.L_x_14327) ;  /* 0x0000018000007947 */ /* 0x000fea0003800000 */
.L_x_14326:
        /* <DEDUP_REMOVED lines=21> */
.L_x_14351:
[----:B------:R0:W5:Y:S01]  /*6510*/  LDG.E R16, [R4.64] ;  /* 0x0000002404107981 */ /* 0x000162000c1e1900 */
[----:B------:R-:W-:Y:S05]  /*6520*/  BRA `(.L_x_14327) ;  /* 0x0000001000007947 */ /* 0x000fea0003800000 */
.L_x_14350:
[----:B------:R0:W5:Y:S02]  /*6530*/  LDG.E R16, [R4.64] ;  /* 0x0000002404107981 */ /* 0x000164000c1e1900 */
.L_x_14327:
        /* <DEDUP_REMOVED lines=16> */
.L_x_14357:
[----:B------:R0:W5:Y:S01]  /*6640*/  LDG.E.U8 R19, [R2.64] ;  /* 0x0000002402137981 */ /* 0x000162000c1e1100 */
[----:B------:R-:W-:Y:S05]  /*6650*/  BRA `(.L_x_14321) ;  /* 0x00000cf000007947 */ /* 0x000fea0003800000 */
.L_x_14356:
        /* <DEDUP_REMOVED lines=8> */
.L_x_14360:
[----:B------:R0:W5:Y:S01]  /*66e0*/  LDG.E R19, [R2.64] ;  /* 0x0000002402137981 */ /* 0x000162000c1e1900 */
[----:B------:R-:W-:Y:S05]  /*66f0*/  BRA `(.L_x_14321) ;  /* 0x00000c5000007947 */ /* 0x000fea0003800000 */
.L_x_14359:
[----:B------:R0:W5:Y:S01]  /*6700*/  LDG.E.S16 R19, [R2.64] ;  /* 0x0000002402137981 */ /* 0x000162000c1e1700 */
[----:B------:R-:W-:Y:S05]  /*6710*/  BRA `(.L_x_14321) ;  /* 0x00000c3000007947 */ /* 0x000fea0003800000 */
.L_x_14355:
        /* <DEDUP_REMOVED lines=9> */
.L_x_14362:
[----:B----4-:R-:W4:Y:S02]  /*67b0*/  LDG.E.U16 R2, [R2.64] ;  /* 0x0000002402027981 */ /* 0x010f24000c1e1500 */
[----:B----4-:R-:W-:-:S06]  /*67c0*/  HADD2.F32 R19, -RZ, R2.H0_H0 ;  /* 0x20000002ff137230 */ /* 0x010fcc0000004100 */
[----:B------:R-:W0:Y:S01]  /*67d0*/  F2I.FTZ.TRUNC.NTZ R19, R19 ;  /* 0x0000001300137305 */ /* 0x000e22000021f100 */
[----:B------:R-:W-:Y:S05]  /*67e0*/  BRA `(.L_x_14321) ;  /* 0x00000b6000007947 */ /* 0x000fea0003800000 */
.L_x_14361:
        /* <DEDUP_REMOVED lines=9> */
.L_x_14364:
[----:B----4-:R-:W4:Y:S02]  /*6880*/  LDG.E.U16 R2, [R2.64] ;  /* 0x0000002402027981 */ /* 0x010f24000c1e1500 */
[----:B----4-:R-:W-:-:S06]  /*6890*/  HADD2.F32 R19, -RZ, R2.H0_H0 ;  /* 0x20000002ff137230 */ /* 0x010fcc0000004100 */
[----:B------:R-:W0:Y:S01]  /*68a0*/  F2I.FTZ.TRUNC.NTZ R19, R19 ;  /* 0x0000001300137305 */ /* 0x000e22000021f100 */
[----:B------:R-:W-:Y:S05]  /*68b0*/  BRA `(.L_x_14321) ;  /* 0x00000a9000007947 */ /* 0x000fea0003800000 */
.L_x_14363:
[----:B----4-:R-:W4:Y:S02]  /*68c0*/  LDG.E.64 R2, [R2.64] ;  /* 0x0000002402027981 */ /* 0x010f24000c1e1b00 */
[----:B----4-:R0:W4:Y:S01]  /*68d0*/  F2I.F64.TRUNC R19, R2 ;  /* 0x0000000200137311 */ /* 0x010122000030d100 */
[----:B------:R-:W-:Y:S05]  /*68e0*/  BRA `(.L_x_14321) ;  /* 0x00000a6000007947 */ /* 0x000fea0003800000 */
.L_x_14354:
        /* <DEDUP_REMOVED lines=12> */
.L_x_14367:
[----:B----4-:R-:W4:Y:S02]  /*69b0*/  LDG.E.64 R2, [R2.64] ;  /* 0x0000002402027981 */ /* 0x010f24000c1e1b00 */
[----:B----4-:R0:W4:Y:S01]  /*69c0*/  F2I.F64.TRUNC R19, R2 ;  /* 0x0000000200137311 */ /* 0x010122000030d100 */
[----:B------:R-:W-:Y:S05]  /*69d0*/  BRA `(.L_x_14321) ;  /* 0x0000097000007947 */ /* 0x000fea0003800000 */
.L_x_14366:
        /* <DEDUP_REMOVED lines=27> */
.L_x_14369:
        /* <DEDUP_REMOVED lines=14> */
.L_x_14368:
[----:B----4-:R-:W4:Y:S02]  /*6c70*/  LDG.E.U16 R19, [R2.64] ;  /* 0x0000002402137981 */ /* 0x010f24000c1e1500 */
[----:B----4-:R-:W-:-:S06]  /*6c80*/  PRMT R19, RZ, 0x5410, R19 ;  /* 0x00005410ff137816 */ /* 0x010fcc0000000013 */
[----:B------:R-:W0:Y:S01]  /*6c90*/  F2I.FTZ.TRUNC.NTZ R19, R19 ;  /* 0x0000001300137305 */ /* 0x000e22000021f100 */
[----:B------:R-:W-:Y:S05]  /*6ca0*/  BRA `(.L_x_14321) ;  /* 0x000006a000007947 */ /* 0x000fea0003800000 */
.L_x_14365:
        /* <DEDUP_REMOVED lines=10> */
.L_x_14372:
        /* <DEDUP_REMOVED lines=21> */
.L_x_14376:
[----:B------:R-:W-:Y:S05]  /*6ea0*/  BSYNC B1 ;  /* 0x0000000000017941 */ /* 0x000fea0003800000 */
.L_x_14375:
[----:B------:R-:W-:Y:S01]  /*6eb0*/  IMAD.SHL.U32 R2, R2, 0x100000, RZ ;  /* 0x0010000002027824 */ /* 0x000fe200078e00ff */
[----:B------:R-:W-:-:S04]  /*6ec0*/  LEA R0, R0, 0x3b800000, 0x17 ;  /* 0x3b80000000007811 */ /* 0x000fc800078eb8ff */
[----:B------:R-:W-:Y:S02]  /*6ed0*/  LOP3.LUT R19, R0, R2, R19, 0xfe, !PT ;  /* 0x0000000200137212 */ /* 0x000fe400078efe13 */
.L_x_14374:
[----:B------:R-:W-:Y:S05]  /*6ee0*/  BSYNC B0 ;  /* 0x0000000000007941 */ /* 0x000fea0003800000 */
.L_x_14373:
[----:B------:R-:W0:Y:S01]  /*6ef0*/  F2I.FTZ.TRUNC.NTZ R19, R19 ;  /* 0x0000001300137305 */ /* 0x000e22000021f100 */
[----:B------:R-:W-:Y:S05]  /*6f00*/  BRA `(.L_x_14321) ;  /* 0x0000044000007947 */ /* 0x000fea0003800000 */
.L_x_14371:
        /* <DEDUP_REMOVED lines=21> */
.L_x_14380:
[----:B------:R-:W-:Y:S05]  /*7060*/  BSYNC B1 ;  /* 0x0000000000017941 */ /* 0x000fea0003800000 */
.L_x_14379:
[----:B------:R-:W-:Y:S01]  /*7070*/  IMAD.SHL.U32 R2, R2, 0x200000, RZ ;  /* 0x0020000002027824 */ /* 0x000fe200078e00ff */
[----:B------:R-:W-:-:S04]  /*7080*/  LEA R0, R0, 0x37800000, 0x17 ;  /* 0x3780000000007811 */ /* 0x000fc800078eb8ff */
[----:B------:R-:W-:Y:S02]  /*7090*/  LOP3.LUT R19, R0, R2, R19, 0xfe, !PT ;  /* 0x0000000200137212 */ /* 0x000fe400078efe13 */
.L_x_14378:
[----:B------:R-:W-:Y:S05]  /*70a0*/  BSYNC B0 ;  /* 0x0000000000007941 */ /* 0x000fea0003800000 */
.L_x_14377:
[----:B------:R-:W0:Y:S01]  /*70b0*/  F2I.FTZ.TRUNC.NTZ R19, R19 ;  /* 0x0000001300137305 */ /* 0x000e22000021f100 */
[----:B------:R-:W-:Y:S05]  /*70c0*/  BRA `(.L_x_14321) ;  /* 0x0000028000007947 */ /* 0x000fea0003800000 */
.L_x_14370:
        /* <DEDUP_REMOVED lines=14> */
.L_x_14384:
[----:B------:R-:W-:Y:S05]  /*71b0*/  BSYNC B0 ;  /* 0x0000000000007941 */ /* 0x000fea0003800000 */
.L_x_14383:
[----:B------:R-:W0:Y:S01]  /*71c0*/  F2I.FTZ.TRUNC.NTZ R19, R19 ;  /* 0x0000001300137305 */ /* 0x000e22000021f100 */
[----:B------:R-:W-:Y:S05]  /*71d0*/  BRA `(.L_x_14321) ;  /* 0x0000017000007947 */ /* 0x000fea0003800000 */
.L_x_14358:
        /* <DEDUP_REMOVED lines=20> */
.L_x_14382:
[----:B------:R0:W5:Y:S01]  /*7320*/  LDG.E R19, [R2.64] ;  /* 0x0000002402137981 */ /* 0x000162000c1e1900 */
[----:B------:R-:W-:Y:S05]  /*7330*/  BRA `(.L_x_14321) ;  /* 0x0000001000007947 */ /* 0x000fea0003800000 */
.L_x_14381:
[----:B------:R0:W5:Y:S02]  /*7340*/  LDG.E R19, [R2.64] ;  /* 0x0000002402137981 */ /* 0x000164000c1e1900 */
.L_x_14321:
[----:B------:R-:W-:Y:S05]  /*7350*/  BSYNC B6 ;  /* 0x0000000000067941 */ /* 0x000fea0003800000 */
.L_x_14320:
[----:B------:R-:W4:Y:S01]  /*7360*/  S2R R29, SR_TID.X ;  /* 0x00000000001d7919 */ /* 0x000f220000002100 */
[----:B------:R-:W3:Y:S01]  /*7370*/  LDC.U8 R27, c[0x0][0x190] ;  /* 0x00006400ff1b7b82 */ /* 0x000ee20000000000 */
[----:B--2--5:R-:W-:Y:S01]  /*7380*/  SHF.L.U32 R24, R24, R23, RZ ;  /* 0x0000001718187219 */ /* 0x024fe200000006ff */
[----:B------:R-:W-:Y:S01]  /*7390*/  BSSY B6, `(.L_x_14385) ;  /* 0x00000fa000067945 */ /* 0x000fe20003800000 */
[----:B------:R-:W-:Y:S02]  /*73a0*/  ISETP.GT.U32.AND P0, PT, R23, 0x1f, PT ;  /* 0x0000001f1700780c */ /* 0x000fe40003f04070 */
[----:B01-3--:R-:W-:Y:S02]  /*73b0*/  SHF.L.U32 R25, R25, R22, RZ ;  /* 0x0000001619197219 */ /* 0x00bfe400000006ff */
[----:B------:R-:W-:Y:S02]  /*73c0*/  ISETP.GT.U32.AND P1, PT, R22, 0x1f, PT ;  /* 0x0000001f1600780c */ /* 0x000fe40003f24070 */
[----:B----4-:R-:W-:-:S02]  /*73d0*/  ISETP.GT.U32.AND P2, PT, R17, 0x1f, PT ;  /* 0x0000001f1100780c */ /* 0x010fc40003f44070 */
[----:B------:R-:W-:Y:S02]  /*73e0*/  ISETP.GT.U32.AND P3, PT, R19, 0x1f, PT ;  /* 0x0000001f1300780c */ /* 0x000fe40003f64070 */
[----:B------:R-:W-:Y:S02]  /*73f0*/  SHF.L.U32 R18, R18, R17, RZ ;  /* 0x0000001112127219 */ /* 0x000fe400000006ff */
[----:B------:R-:W-:Y:S02]  /*7400*/  SHF.L.U32 R16, R16, R19, RZ ;  /* 0x0000001310107219 */ /* 0x000fe400000006ff */
[----:B------:R-:W-:Y:S02]  /*7410*/  SEL R4, R24, RZ, !P0 ;  /* 0x000000ff18047207 */ /* 0x000fe40004000000 */
[----:B------:R-:W-:Y:S02]  /*7420*/  SEL R22, R25, RZ, !P1 ;  /* 0x000000ff19167207 */ /* 0x000fe40004800000 */
[----:B------:R-:W-:-:S02]  /*7430*/  SEL R18, R18, RZ, !P2 ;  /* 0x000000ff12127207 */ /* 0x000fc40005000000 */
[----:B------:R-:W-:Y:S02]  /*7440*/  ISETP.GE.AND P4, PT, R29, R26, PT ;  /* 0x0000001a1d00720c */ /* 0x000fe40003f86270 */
[----:B------:R-:W-:-:S11]  /*7450*/  SEL R16, R16, RZ, !P3 ;  /* 0x000000ff10107207 */ /* 0x000fd60005800000 */
        /* <DEDUP_REMOVED lines=20> */
.L_x_14390:
[----:B------:R0:W-:Y:S01]  /*75a0*/  STG.E.U8 [R2.64], R4 ;  /* 0x0000000402007986 */ /* 0x0001e2000c101124 */
[----:B------:R-:W-:Y:S05]  /*75b0*/  BRA `(.L_x_14386) ;  /* 0x00000d7000007947 */ /* 0x000fea0003800000 */
.L_x_14389:
        /* <DEDUP_REMOVED lines=9> */
.L_x_14393:
[----:B------:R0:W-:Y:S01]  /*7650*/  STG.E [R2.64], R4 ;  /* 0x0000000402007986 */ /* 0x0001e2000c101924 */
[----:B------:R-:W-:Y:S05]  /*7660*/  BRA `(.L_x_14386) ;  /* 0x00000cc000007947 */ /* 0x000fea0003800000 */
.L_x_14392:
[----:B------:R0:W-:Y:S01]  /*7670*/  STG.E.U16 [R2.64], R4 ;  /* 0x0000000402007986 */ /* 0x0001e2000c101524 */
[----:B------:R-:W-:Y:S05]  /*7680*/  BRA `(.L_x_14386) ;  /* 0x00000ca000007947 */ /* 0x000fea0003800000 */
.L_x_14388:
        /* <DEDUP_REMOVED lines=9> */
.L_x_14395:
[----:B------:R-:W0:Y:S02]  /*7720*/  I2F R0, R4 ;  /* 0x0000000400007306 */ /* 0x000e240000201400 */
[----:B0-----:R-:W-:-:S05]  /*7730*/  F2FP.PACK_AB R0, RZ, R0 ;  /* 0x00000000ff00723e */ /* 0x001fca00000000ff */
[----:B------:R0:W-:Y:S01]  /*7740*/  STG.E.U16 [R2.64], R0 ;  /* 0x0000000002007986 */ /* 0x0001e2000c101524 */
[----:B------:R-:W-:Y:S05]  /*7750*/  BRA `(.L_x_14386) ;  /* 0x00000bd000007947 */ /* 0x000fea0003800000 */
.L_x_14394:
        /* <DEDUP_REMOVED lines=10> */
.L_x_14397:
[----:B------:R-:W0:Y:S02]  /*7800*/  I2F R4, R4 ;  /* 0x0000000400047306 */ /* 0x000e240000201400 */
[----:B0-----:R-:W-:-:S04]  /*7810*/  F2FP.PACK_AB R5, RZ, R4 ;  /* 0x00000004ff05723e */ /* 0x001fc800000000ff */
[----:B------:R-:W-:-:S05]  /*7820*/  PRMT R5, R5, 0x5410, RZ ;  /* 0x0000541005057816 */ /* 0x000fca00000000ff */
[----:B------:R0:W-:Y:S01]  /*7830*/  STG.E [R2.64], R5 ;  /* 0x0000000502007986 */ /* 0x0001e2000c101924 */
[----:B------:R-:W-:Y:S05]  /*7840*/  BRA `(.L_x_14386) ;  /* 0x00000ae000007947 */ /* 0x000fea0003800000 */
.L_x_14396:
[----:B------:R-:W0:Y:S02]  /*7850*/  I2F.F64 R4, R4 ;  /* 0x0000000400047312 */ /* 0x000e240000201c00 */
[----:B0-----:R0:W-:Y:S01]  /*7860*/  STG.E.64 [R2.64], R4 ;  /* 0x0000000402007986 */ /* 0x0011e2000c101b24 */
[----:B------:R-:W-:Y:S05]  /*7870*/  BRA `(.L_x_14386) ;  /* 0x00000ab000007947 */ /* 0x000fea0003800000 */
.L_x_14387:
        /* <DEDUP_REMOVED lines=12> */
.L_x_14400:
[----:B------:R-:W0:Y:S01]  /*7940*/  I2F.F64 R4, R4 ;  /* 0x0000000400047312 */ /* 0x000e220000201c00 */
[----:B------:R-:W-:-:S05]  /*7950*/  CS2R R6, SRZ ;  /* 0x0000000000067805 */ /* 0x000fca000001ff00 */
[----:B0-----:R0:W-:Y:S01]  /*7960*/  STG.E.128 [R2.64], R4 ;  /* 0x0000000402007986 */ /* 0x0011e2000c101d24 */
[----:B------:R-:W-:Y:S05]  /*7970*/  BRA `(.L_x_14386) ;  /* 0x000009b000007947 */ /* 0x000fea0003800000 */
.L_x_14399:
        /* <DEDUP_REMOVED lines=21> */
.L_x_14404:
[----:B------:R-:W-:Y:S05]  /*7ad0*/  BSYNC B0 ;  /* 0x0000000000007941 */ /* 0x000fea0003800000 */
.L_x_14403:
[----:B------:R-:W-:-:S05]  /*7ae0*/  LOP3.LUT R5, R0, R5, RZ, 0xfc, !PT ;  /* 0x0000000500057212 */ /* 0x000fca00078efcff */
[----:B------:R0:W-:Y:S01]  /*7af0*/  STG.E.U8 [R2.64], R5 ;  /* 0x0000000502007986 */ /* 0x0001e2000c101124 */
[----:B------:R-:W-:Y:S05]  /*7b00*/  BRA `(.L_x_14386) ;  /* 0x0000082000007947 */ /* 0x000fea0003800000 */
.L_x_14402:
        /* <DEDUP_REMOVED lines=13> */
.L_x_14406:
[----:B------:R-:W-:Y:S01]  /*7be0*/  IMAD.MOV.U32 R0, RZ, RZ, 0x7f ;  /* 0x0000007fff007424 */ /* 0x000fe200078e00ff */
[----:B------:R-:W-:-:S04]  /*7bf0*/  ISETP.GT.U32.AND P0, PT, R5, 0x7f800000, PT ;  /* 0x7f8000000500780c */ /* 0x000fc80003f04070 */
[----:B------:R-:W-:-:S04]  /*7c00*/  SEL R0, R0, 0x7c, P0 ;  /* 0x0000007c00007807 */ /* 0x000fc80000000000 */
.L_x_14407:
[----:B------:R-:W-:Y:S05]  /*7c10*/  BSYNC B0 ;  /* 0x0000000000007941 */ /* 0x000fea0003800000 */
.L_x_14405:
[----:B------:R-:W-:-:S04]  /*7c20*/  LOP3.LUT R4, R7, 0x80000000, RZ, 0xc0, !PT ;  /* 0x8000000007047812 */ /* 0x000fc800078ec0ff */
[----:B------:R-:W-:-:S04]  /*7c30*/  SHF.R.U32.HI R5, RZ, 0x18, R4 ;  /* 0x00000018ff057819 */ /* 0x000fc80000011604 */
[----:B------:R-:W-:-:S05]  /*7c40*/  LOP3.LUT R5, R0, R5, RZ, 0xfc, !PT ;  /* 0x0000000500057212 */ /* 0x000fca00078efcff */
[----:B------:R0:W-:Y:S01]  /*7c50*/  STG.E.U8 [R2.64], R5 ;  /* 0x0000000502007986 */ /* 0x0001e2000c101124 */
[----:B------:R-:W-:Y:S05]  /*7c60*/  BRA `(.L_x_14386) ;  /* 0x000006c000007947 */ /* 0x000fea0003800000 */
.L_x_14401:
[----:B------:R-:W0:Y:S02]  /*7c70*/  I2F R0, R4 ;  /* 0x0000000400007306 */ /* 0x000e240000201400 */
[----:B0-----:R-:W-:-:S05]  /*7c80*/  F2FP.BF16.PACK_AB R0, RZ, R0 ;  /* 0x00000000ff00723e */ /* 0x001fca00000010ff */
[----:B------:R0:W-:Y:S01]  /*7c90*/  STG.E.U16 [R2.64], R0 ;  /* 0x0000000002007986 */ /* 0x0001e2000c101524 */
[----:B------:R-:W-:Y:S05]  /*7ca0*/  BRA `(.L_x_14386) ;  /* 0x0000068000007947 */ /* 0x000fea0003800000 */
.L_x_14398:
        /* <DEDUP_REMOVED lines=10> */
.L_x_14410:
        /* <DEDUP_REMOVED lines=17> */
.L_x_14413:
[----:B------:R-:W-:-:S04]  /*7e60*/  LOP3.LUT R0, R7, 0x80000000, RZ, 0xc0, !PT ;  /* 0x8000000007007812 */ /* 0x000fc800078ec0ff */
[----:B------:R-:W-:-:S04]  /*7e70*/  SHF.R.U32.HI R5, RZ, 0x18, R0 ;  /* 0x00000018ff057819 */ /* 0x000fc80000011600 */
[----:B------:R-:W-:-:S04]  /*7e80*/  LOP3.LUT R4, R4, R5, RZ, 0xfc, !PT ;  /* 0x0000000504047212 */ /* 0x000fc800078efcff */
[----:B------:R-:W-:Y:S02]  /*7e90*/  PRMT R0, R4, 0x7610, R0 ;  /* 0x0000761004007816 */ /* 0x000fe40000000000 */
.L_x_14412:
[----:B------:R-:W-:Y:S05]  /*7ea0*/  BSYNC B0 ;  /* 0x0000000000007941 */ /* 0x000fea0003800000 */
.L_x_14411:
[----:B------:R0:W-:Y:S01]  /*7eb0*/  STG.E.U8 [R2.64], R0 ;  /* 0x0000000002007986 */ /* 0x0001e2000c101124 */
[----:B------:R-:W-:Y:S05]  /*7ec0*/  BRA `(.L_x_14386) ;  /* 0x0000046000007947 */ /* 0x000fea0003800000 */
.L_x_14409:
        /* <DEDUP_REMOVED lines=17> */
.L_x_14416:
[----:B------:R-:W-:-:S04]  /*7fe0*/  LOP3.LUT R0, R7, 0x80000000, RZ, 0xc0, !PT ;  /* 0x8000000007007812 */ /* 0x000fc800078ec0ff */
[----:B------:R-:W-:-:S04]  /*7ff0*/  SHF.R.U32.HI R5, RZ, 0x18, R0 ;  /* 0x00000018ff057819 */ /* 0x000fc80000011600 */
[----:B------:R-:W-:-:S04]  /*8000*/  LOP3.LUT R4, R4, R5, RZ, 0xfc, !PT ;  /* 0x0000000504047212 */ /* 0x000fc800078efcff */
[----:B------:R-:W-:Y:S02]  /*8010*/  PRMT R0, R4, 0x7610, R0 ;  /* 0x0000761004007816 */ /* 0x000fe40000000000 */
.L_x_14415:
[----:B------:R-:W-:Y:S05]  /*8020*/  BSYNC B0 ;  /* 0x0000000000007941 */ /* 0x000fea0003800000 */
.L_x_14414:
[----:B------:R0:W-:Y:S01]  /*8030*/  STG.E.U8 [R2.64], R0 ;  /* 0x0000000002007986 */ /* 0x0001e2000c101124 */
[----:B------:R-:W-:Y:S05]  /*8040*/  BRA `(.L_x_14386) ;  /* 0x000002e000007947 */ /* 0x000fea0003800000 */
.L_x_14408:
        /* <DEDUP_REMOVED lines=22> */
.L_x_14391:
        /* <DEDUP_REMOVED lines=20> */
.L_x_14418:
[----:B------:R-:W-:-:S05]  /*82f0*/  SHF.R.S32.HI R5, RZ, 0x1f, R4 ;  /* 0x0000001fff057819 */ /* 0x000fca0000011404 */
[----:B------:R0:W-:Y:S01]  /*8300*/  STG.E.64 [R2.64], R4 ;  /* 0x0000000402007986 */ /* 0x0001e2000c101b24 */
[----:B------:R-:W-:Y:S05]  /*8310*/  BRA `(.L_x_14386) ;  /* 0x0000001000007947 */ /* 0x000fea0003800000 */
.L_x_14417:
[----:B------:R0:W-:Y:S02]  /*8320*/  STG.E [R2.64], R4 ;  /* 0x0000000402007986 */ /* 0x0001e4000c101924 */
.L_x_14386:
[----:B------:R-:W-:Y:S05]  /*8330*/  BSYNC B6 ;  /* 0x0000000000067941 */ /* 0x000fea0003800000 */
.L_x_14385:
        /* <DEDUP_REMOVED lines=21> */
.L_x_14424:
[----:B------:R0:W-:Y:S01]  /*8490*/  STG.E.U8 [R2.64], R22 ;  /* 0x0000001602007986 */ /* 0x0001e2000c101124 */
[----:B------:R-:W-:Y:S05]  /*84a0*/  BRA `(.L_x_14426) ;  /* 0x00000d7000007947 */ /* 0x000fea0003800000 */
.L_x_14423:
        /* <DEDUP_REMOVED lines=9> */
.L_x_14428:
[----:B------:R0:W-:Y:S01]  /*8540*/  STG.E [R2.64], R22 ;  /* 0x0000001602007986 */ /* 0x0001e2000c101924 */
[----:B------:R-:W-:Y:S05]  /*8550*/  BRA `(.L_x_14426) ;  /* 0x00000cc000007947 */ /* 0x000fea0003800000 */
.L_x_14427:
[----:B------:R0:W-:Y:S01]  /*8560*/  STG.E.U16 [R2.64], R22 ;  /* 0x0000001602007986 */ /* 0x0001e2000c101524 */
[----:B------:R-:W-:Y:S05]  /*8570*/  BRA `(.L_x_14426) ;  /* 0x00000ca000007947 */ /* 0x000fea0003800000 */
.L_x_14422:
        /* <DEDUP_REMOVED lines=9> */
.L_x_14430:
[----:B------:R-:W0:Y:S02]  /*8610*/  I2F R0, R22 ;  /* 0x0000001600007306 */ /* 0x000e240000201400 */
[----:B0-----:R-:W-:-:S05]  /*8620*/  F2FP.PACK_AB R0, RZ, R0 ;  /* 0x00000000ff00723e */ /* 0x001fca00000000ff */
[----:B------:R0:W-:Y:S01]  /*8630*/  STG.E.U16 [R2.64], R0 ;  /* 0x0000000002007986 */ /* 0x0001e2000c101524 */
[----:B------:R-:W-:Y:S05]  /*8640*/  BRA `(.L_x_14426) ;  /* 0x00000bd000007947 */ /* 0x000fea0003800000 */
.L_x_14429:
        /* <DEDUP_REMOVED lines=10> */
.L_x_14432:
[----:B------:R-:W0:Y:S02]  /*86f0*/  I2F R22, R22 ;  /* 0x0000001600167306 */ /* 0x000e240000201400 */
[----:B0-----:R-:W-:-:S04]  /*8700*/  F2FP.PACK_AB R5, RZ, R22 ;  /* 0x00000016ff05723e */ /* 0x001fc800000000ff */
[----:B------:R-:W-:-:S05]  /*8710*/  PRMT R5, R5, 0x5410, RZ ;  /* 0x0000541005057816 */ /* 0x000fca00000000ff */
[----:B------:R0:W-:Y:S01]  /*8720*/  STG.E [R2.64], R5 ;  /* 0x0000000502007986 */ /* 0x0001e2000c101924 */
[----:B------:R-:W-:Y:S05]  /*8730*/  BRA `(.L_x_14426) ;  /* 0x00000ae000007947 */ /* 0x000fea0003800000 */
.L_x_14431:
[----:B------:R-:W0:Y:S02]  /*8740*/  I2F.F64 R22, R22 ;  /* 0x0000001600167312 */ /* 0x000e240000201c00 */
[----:B0-----:R0:W-:Y:S01]  /*8750*/  STG.E.64 [R2.64], R22 ;  /* 0x0000001602007986 */ /* 0x0011e2000c101b24 */
[----:B------:R-:W-:Y:S05]  /*8760*/  BRA `(.L_x_14426) ;  /* 0x00000ab000007947 */ /* 0x000fea0003800000 */
.L_x_14421:
        /* <DEDUP_REMOVED lines=12> */
.L_x_14435:
[----:B------:R-:W0:Y:S01]  /*8830*/  I2F.F64 R4, R22 ;  /* 0x0000001600047312 */ /* 0x000e220000201c00 */
[----:B------:R-:W-:-:S05]  /*8840*/  CS2R R6, SRZ ;  /* 0x0000000000067805 */ /* 0x000fca000001ff00 */
[----:B0-----:R0:W-:Y:S01]  /*8850*/  STG.E.128 [R2.64], R4 ;  /* 0x0000000402007986 */ /* 0x0011e2000c101d24 */
[----:B------:R-:W-:Y:S05]  /*8860*/  BRA `(.L_x_14426) ;  /* 0x000009b000007947 */ /* 0x000fea0003800000 */
.L_x_14434:
        /* <DEDUP_REMOVED lines=21> */
.L_x_14439:
[----:B------:R-:W-:Y:S05]  /*89c0*/  BSYNC B0 ;  /* 0x0000000000007941 */ /* 0x000fea0003800000 */
.L_x_14438:
[----:B------:R-:W-:-:S05]  /*89d0*/  LOP3.LUT R5, R0, R5, RZ, 0xfc, !PT ;  /* 0x0000000500057212 */ /* 0x000fca00078efcff */
[----:B------:R0:W-:Y:S01]  /*89e0*/  STG.E.U8 [R2.64], R5 ;  /* 0x0000000502007986 */ /* 0x0001e2000c101124 */
[----:B------:R-:W-:Y:S05]  /*89f0*/  BRA `(.L_x_14426) ;  /* 0x0000082000007947 */ /* 0x000fea0003800000 */
.L_x_14437:
        /* <DEDUP_REMOVED lines=13> */
.L_x_14441:
[----:B------:R-:W-:Y:S01]  /*8ad0*/  IMAD.MOV.U32 R0, RZ, RZ, 0x7f ;  /* 0x0000007fff007424 */ /* 0x000fe200078e00ff */
[----:B------:R-:W-:-:S04]  /*8ae0*/  ISETP.GT.U32.AND P0, PT, R4, 0x7f800000, PT ;  /* 0x7f8000000400780c */ /* 0x000fc80003f04070 */
[----:B------:R-:W-:-:S04]  /*8af0*/  SEL R0, R0, 0x7c, P0 ;  /* 0x0000007c00007807 */ /* 0x000fc80000000000 */
.L_x_14442:
[----:B------:R-:W-:Y:S05]  /*8b00*/  BSYNC B0 ;  /* 0x0000000000007941 */ /* 0x000fea0003800000 */
.L_x_14440:
[----:B------:R-:W-:-:S04]  /*8b10*/  LOP3.LUT R4, R5, 0x80000000, RZ, 0xc0, !PT ;  /* 0x8000000005047812 */ /* 0x000fc800078ec0ff */
[----:B------:R-:W-:-:S04]  /*8b20*/  SHF.R.U32.HI R5, RZ, 0x18, R4 ;  /* 0x00000018ff057819 */ /* 0x000fc80000011604 */
[----:B------:R-:W-:-:S05]  /*8b30*/  LOP3.LUT R5, R0, R5, RZ, 0xfc, !PT ;  /* 0x0000000500057212 */ /* 0x000fca00078efcff */
[----:B------:R0:W-:Y:S01]  /*8b40*/  STG.E.U8 [R2.64], R5 ;  /* 0x0000000502007986 */ /* 0x0001e2000c101124 */
[----:B------:R-:W-:Y:S05]  /*8b50*/  BRA `(.L_x_14426) ;  /* 0x000006c000007947 */ /* 0x000fea0003800000 */
.L_x_14436:
[----:B------:R-:W0:Y:S02]  /*8b60*/  I2F R0, R22 ;  /* 0x0000001600007306 */ /* 0x000e240000201400 */
[----:B0-----:R-:W-:-:S05]  /*8b70*/  F2FP.BF16.PACK_AB R0, RZ, R0 ;  /* 0x00000000ff00723e */ /* 0x001fca00000010ff */
[----:B------:R0:W-:Y:S01]  /*8b80*/  STG.E.U16 [R2.64], R0 ;  /* 0x0000000002007986 */ /* 0x0001e2000c101524 */
[----:B------:R-:W-:Y:S05]  /*8b90*/  BRA `(.L_x_14426) ;  /* 0x0000068000007947 */ /* 0x000fea0003800000 */
.L_x_14433:
        /* <DEDUP_REMOVED lines=10> */
.L_x_14445:
        /* <DEDUP_REMOVED lines=17> */
.L_x_14448:
[----:B------:R-:W-:-:S04]  /*8d50*/  LOP3.LUT R0, R7, 0x80000000, RZ, 0xc0, !PT ;  /* 0x8000000007007812 */ /* 0x000fc800078ec0ff */
[----:B------:R-:W-:-:S04]  /*8d60*/  SHF.R.U32.HI R5, RZ, 0x18, R0 ;  /* 0x00000018ff057819 */ /* 0x000fc80000011600 */
[----:B------:R-:W-:-:S04]  /*8d70*/  LOP3.LUT R4, R4, R5, RZ, 0xfc, !PT ;  /* 0x0000000504047212 */ /* 0x000fc800078efcff */
[----:B------:R-:W-:Y:S02]  /*8d80*/  PRMT R0, R4, 0x7610, R0 ;  /* 0x0000761004007816 */ /* 0x000fe40000000000 */
.L_x_14447:
[----:B------:R-:W-:Y:S05]  /*8d90*/  BSYNC B0 ;  /* 0x0000000000007941 */ /* 0x000fea0003800000 */
.L_x_14446:
[----:B------:R0:W-:Y:S01]  /*8da0*/  STG.E.U8 [R2.64], R0 ;  /* 0x0000000002007986 */ /* 0x0001e2000c101124 */
[----:B------:R-:W-:Y:S05]  /*8db0*/  BRA `(.L_x_14426) ;  /* 0x0000046000007947 */ /* 0x000fea0003800000 */
.L_x_14444:
        /* <DEDUP_REMOVED lines=17> */
.L_x_14451:
[----:B------:R-:W-:-:S04]  /*8ed0*/  LOP3.LUT R0, R7, 0x80000000, RZ, 0xc0, !PT ;  /* 0x8000000007007812 */ /* 0x000fc800078ec0ff */
[----:B------:R-:W-:-:S04]  /*8ee0*/  SHF.R.U32.HI R5, RZ, 0x18, R0 ;  /* 0x00000018ff057819 */ /* 0x000fc80000011600 */
[----:B------:R-:W-:-:S04]  /*8ef0*/  LOP3.LUT R4, R4, R5, RZ, 0xfc, !PT ;  /* 0x0000000504047212 */ /* 0x000fc800078efcff */
[----:B------:R-:W-:Y:S02]  /*8f00*/  PRMT R0, R4, 0x7610, R0 ;  /* 0x0000761004007816 */ /* 0x000fe40000000000 */
.L_x_14450:
[----:B------:R-:W-:Y:S05]  /*8f10*/  BSYNC B0 ;  /* 0x0000000000007941 */ /* 0x000fea0003800000 */
.L_x_14449:
[----:B------:R0:W-:Y:S01]  /*8f20*/  STG.E.U8 [R2.64], R0 ;  /* 0x0000000002007986 */ /* 0x0001e2000c101124 */
[----:B------:R-:W-:Y:S05]  /*8f30*/  BRA `(.L_x_14426) ;  /* 0x000002e000007947 */ /* 0x000fea0003800000 */
.L_x_14443:
        /* <DEDUP_REMOVED lines=22> */
.L_x_14425:
        /* <DEDUP_REMOVED lines=20> */
.L_x_14453:
[----:B------:R-:W-:-:S05]  /*91e0*/  SHF.R.S32.HI R23, RZ, 0x1f, R22 ;  /* 0x0000001fff177819 */ /* 0x000fca0000011416 */
[----:B------:R0:W-:Y:S01]  /*91f0*/  STG.E.64 [R2.64], R22 ;  /* 0x0000001602007986 */ /* 0x0001e2000c101b24 */
[----:B------:R-:W-:Y:S05]  /*9200*/  BRA `(.L_x_14426) ;  /* 0x0000001000007947 */ /* 0x000fea0003800000 */
.L_x_14452:
[----:B------:R0:W-:Y:S02]  /*9210*/  STG.E [R2.64], R22 ;  /* 0x0000001602007986 */ /* 0x0001e4000c101924 */
.L_x_14426:
        /* <DEDUP_REMOVED lines=21> */
.L_x_14457:
[----:B------:R0:W-:Y:S01]  /*9370*/  STG.E.U8 [R2.64], R18 ;  /* 0x0000001202007986 */ /* 0x0001e2000c101124 */
[----:B------:R-:W-:Y:S05]  /*9380*/  BRA `(.L_x_14459) ;  /* 0x00000d7000007947 */ /* 0x000fea0003800000 */
.L_x_14456:
        /* <DEDUP_REMOVED lines=9> */
.L_x_14461:
[----:B------:R0:W-:Y:S01]  /*9420*/  STG.E [R2.64], R18 ;  /* 0x0000001202007986 */ /* 0x0001e2000c101924 */
[----:B------:R-:W-:Y:S05]  /*9430*/  BRA `(.L_x_14459) ;  /* 0x00000cc000007947 */ /* 0x000fea0003800000 */
.L_x_14460:
[----:B------:R0:W-:Y:S01]  /*9440*/  STG.E.U16 [R2.64], R18 ;  /* 0x0000001202007986 */ /* 0x0001e2000c101524 */
[----:B------:R-:W-:Y:S05]  /*9450*/  BRA `(.L_x_14459) ;  /* 0x00000ca000007947 */ /* 0x000fea0003800000 */
.L_x_14455:
        /* <DEDUP_REMOVED lines=9> */
.L_x_14463:
[----:B------:R-:W0:Y:S02]  /*94f0*/  I2F R0, R18 ;  /* 0x0000001200007306 */ /* 0x000e240000201400 */
[----:B0-----:R-:W-:-:S05]  /*9500*/  F2FP.PACK_AB R0, RZ, R0 ;  /* 0x00000000ff00723e */ /* 0x001fca00000000ff */
[----:B------:R0:W-:Y:S01]  /*9510*/  STG.E.U16 [R2.64], R0 ;  /* 0x0000000002007986 */ /* 0x0001e2000c101524 */
[----:B------:R-:W-:Y:S05]  /*9520*/  BRA `(.L_x_14459) ;  /* 0x00000bd000007947 */ /* 0x000fea0003800000 */
.L_x_14462:
        /* <DEDUP_REMOVED lines=10> */
.L_x_14465:
[----:B------:R-:W0:Y:S02]  /*95d0*/  I2F R18, R18 ;  /* 0x0000001200127306 */ /* 0x000e240000201400 */
[----:B0-----:R-:W-:-:S04]  /*95e0*/  F2FP.PACK_AB R5, RZ, R18 ;  /* 0x00000012ff05723e */ /* 0x001fc800000000ff */
[----:B------:R-:W-:-:S05]  /*95f0*/  PRMT R5, R5, 0x5410, RZ ;  /* 0x0000541005057816 */ /* 0x000fca00000000ff */
[----:B------:R0:W-:Y:S01]  /*9600*/  STG.E [R2.64], R5 ;  /* 0x0000000502007986 */ /* 0x0001e2000c101924 */
[----:B------:R-:W-:Y:S05]  /*9610*/  BRA `(.L_x_14459) ;  /* 0x00000ae000007947 */ /* 0x000fea0003800000 */
.L_x_14464:
[----:B------:R-:W0:Y:S02]  /*9620*/  I2F.F64 R18, R18 ;  /* 0x0000001200127312 */ /* 0x000e240000201c00 */
[----:B0-----:R0:W-:Y:S01]  /*9630*/  STG.E.64 [R2.64], R18 ;  /* 0x0000001202007986 */ /* 0x0011e2000c101b24 */
[----:B------:R-:W-:Y:S05]  /*9640*/  BRA `(.L_x_14459) ;  /* 0x00000ab000007947 */ /* 0x000fea0003800000 */
.L_x_14454:
        /* <DEDUP_REMOVED lines=12> */
.L_x_14468:
[----:B------:R-:W0:Y:S01]  /*9710*/  I2F.F64 R4, R18 ;  /* 0x0000001200047312 */ /* 0x000e220000201c00 */
[----:B------:R-:W-:-:S05]  /*9720*/  CS2R R6, SRZ ;  /* 0x0000000000067805 */ /* 0x000fca000001ff00 */
[----:B0-----:R0:W-:Y:S01]  /*9730*/  STG.E.128 [R2.64], R4 ;  /* 0x0000000402007986 */ /* 0x0011e2000c101d24 */
[----:B------:R-:W-:Y:S05]  /*9740*/  BRA `(.L_x_14459) ;  /* 0x000009b000007947 */ /* 0x000fea0003800000 */
.L_x_14467:
        /* <DEDUP_REMOVED lines=21> */
.L_x_14472:
[----:B------:R-:W-:Y:S05]  /*98a0*/  BSYNC B0 ;  /* 0x0000000000007941 */ /* 0x000fea0003800000 */
.L_x_14471:
[----:B------:R-:W-:-:S05]  /*98b0*/  LOP3.LUT R5, R0, R5, RZ, 0xfc, !PT ;  /* 0x0000000500057212 */ /* 0x000fca00078efcff */
[----:B------:R0:W-:Y:S01]  /*98c0*/  STG.E.U8 [R2.64], R5 ;  /* 0x0000000502007986 */ /* 0x0001e2000c101124 */
[----:B------:R-:W-:Y:S05]  /*98d0*/  BRA `(.L_x_14459) ;  /* 0x0000082000007947 */ /* 0x000fea0003800000 */
.L_x_14470:
        /* <DEDUP_REMOVED lines=13> */
.L_x_14474:
[----:B------:R-:W-:Y:S01]  /*99b0*/  IMAD.MOV.U32 R0, RZ, RZ, 0x7f ;  /* 0x0000007fff007424 */ /* 0x000fe200078e00ff */
[----:B------:R-:W-:-:S04]  /*99c0*/  ISETP.GT.U32.AND P0, PT, R4, 0x7f800000, PT ;  /* 0x7f8000000400780c */ /* 0x000fc80003f04070 */
[----:B------:R-:W-:-:S04]  /*99d0*/  SEL R0, R0, 0x7c, P0 ;  /* 0x0000007c00007807 */ /* 0x000fc80000000000 */
.L_x_14475:
[----:B------:R-:W-:Y:S05]  /*99e0*/  BSYNC B0 ;  /* 0x0000000000007941 */ /* 0x000fea0003800000 */
.L_x_14473:
[----:B------:R-:W-:-:S04]  /*99f0*/  LOP3.LUT R4, R5, 0x80000000, RZ, 0xc0, !PT ;  /* 0x8000000005047812 */ /* 0x000fc800078ec0ff */
[----:B------:R-:W-:-:S04]  /*9a00*/  SHF.R.U32.HI R5, RZ, 0x18, R4 ;  /* 0x00000018ff057819 */ /* 0x000fc80000011604 */
[----:B------:R-:W-:-:S05]  /*9a10*/  LOP3.LUT R5, R0, R5, RZ, 0xfc, !PT ;  /* 0x0000000500057212 */ /* 0x000fca00078efcff */
[----:B------:R0:W-:Y:S01]  /*9a20*/  STG.E.U8 [R2.64], R5 ;  /* 0x0000000502007986 */ /* 0x0001e2000c101124 */
[----:B------:R-:W-:Y:S05]  /*9a30*/  BRA `(.L_x_14459) ;  /* 0x000006c000007947 */ /* 0x000fea0003800000 */
.L_x_14469:
[----:B------:R-:W0:Y:S02]  /*9a40*/  I2F R0, R18 ;  /* 0x0000001200007306 */ /* 0x000e240000201400 */
[----:B0-----:R-:W-:-:S05]  /*9a50*/  F2FP.BF16.PACK_AB R0, RZ, R0 ;  /* 0x00000000ff00723e */ /* 0x001fca00000010ff */
[----:B------:R0:W-:Y:S01]  /*9a60*/  STG.E.U16 [R2.64], R0 ;  /* 0x0000000002007986 */ /* 0x0001e2000c101524 */
[----:B------:R-:W-:Y:S05]  /*9a70*/  BRA `(.L_x_14459) ;  /* 0x0000068000007947 */ /* 0x000fea0003800000 */
.L_x_14466:
        /* <DEDUP_REMOVED lines=10> */
.L_x_14478:
        /* <DEDUP_REMOVED lines=17> */
.L_x_14481:
[----:B------:R-:W-:-:S04]  /*9c30*/  LOP3.LUT R0, R7, 0x80000000, RZ, 0xc0, !PT ;  /* 0x8000000007007812 */ /* 0x000fc800078ec0ff */
[----:B------:R-:W-:-:S04]  /*9c40*/  SHF.R.U32.HI R5, RZ, 0x18, R0 ;  /* 0x00000018ff057819 */ /* 0x000fc80000011600 */
[----:B------:R-:W-:-:S04]  /*9c50*/  LOP3.LUT R4, R4, R5, RZ, 0xfc, !PT ;  /* 0x0000000504047212 */ /* 0x000fc800078efcff */
[----:B------:R-:W-:Y:S02]  /*9c60*/  PRMT R0, R4, 0x7610, R0 ;  /* 0x0000761004007816 */ /* 0x000fe40000000000 */
.L_x_14480:
[----:B------:R-:W-:Y:S05]  /*9c70*/  BSYNC B0 ;  /* 0x0000000000007941 */ /* 0x000fea0003800000 */
.L_x_14479:
[----:B------:R0:W-:Y:S01]  /*9c80*/  STG.E.U8 [R2.64], R0 ;  /* 0x0000000002007986 */ /* 0x0001e2000c101124 */
[----:B------:R-:W-:Y:S05]  /*9c90*/  BRA `(.L_x_14459) ;  /* 0x0000046000007947 */ /* 0x000fea0003800000 */
.L_x_14477:
        /* <DEDUP_REMOVED lines=17> */
.L_x_14484:
[----:B------:R-:W-:-:S04]  /*9db0*/  LOP3.LUT R0, R7, 0x80000000, RZ, 0xc0, !PT ;  /* 0x8000000007007812 */ /* 0x000fc800078ec0ff */
[----:B------:R-:W-:-:S04]  /*9dc0*/  SHF.R.U32.HI R5, RZ, 0x18, R0 ;  /* 0x00000018ff057819 */ /* 0x000fc80000011600 */
[----:B------:R-:W-:-:S04]  /*9dd0*/  LOP3.LUT R4, R4, R5, RZ, 0xfc, !PT ;  /* 0x0000000504047212 */ /* 0x000fc800078efcff */
[----:B------:R-:W-:Y:S02]  /*9de0*/  PRMT R0, R4, 0x7610, R0 ;  /* 0x0000761004007816 */ /* 0x000fe40000000000 */
.L_x_14483:
[----:B------:R-:W-:Y:S05]  /*9df0*/  BSYNC B0 ;  /* 0x0000000000007941 */ /* 0x000fea0003800000 */
.L_x_14482:
[----:B------:R0:W-:Y:S01]  /*9e00*/  STG.E.U8 [R2.64], R0 ;  /* 0x0000000002007986 */ /* 0x0001e2000c101124 */
[----:B------:R-:W-:Y:S05]  /*9e10*/  BRA `(.L_x_14459) ;  /* 0x000002e000007947 */ /* 0x000fea0003800000 */
.L_x_14476:
        /* <DEDUP_REMOVED lines=22> */
.L_x_14458:
        /* <DEDUP_REMOVED lines=20> */
.L_x_14486:
[----:B------:R-:W-:-:S05]  /*a0c0*/  SHF.R.S32.HI R19, RZ, 0x1f, R18 ;  /* 0x0000001fff137819 */ /* 0x000fca0000011412 */
[----:B------:R0:W-:Y:S01]  /*a0d0*/  STG.E.64 [R2.64], R18 ;  /* 0x0000001202007986 */ /* 0x0001e2000c101b24 */
[----:B------:R-:W-:Y:S05]  /*a0e0*/  BRA `(.L_x_14459) ;  /* 0x0000001000007947 */ /* 0x000fea0003800000 */
.L_x_14485:
[----:B------:R0:W-:Y:S02]  /*a0f0*/  STG.E [R2.64], R18 ;  /* 0x0000001202007986 */ /* 0x0001e4000c101924 */
.L_x_14459:
[----:B------:R-:W-:Y:S02]  /*a100*/  IADD3 R29, R29, 0x80, RZ ;  /* 0x000000801d1d7810 */ /* 0x000fe40007ffe0ff */
.L_x_14420:
[----:B------:R-:W-:Y:S05]  /*a110*/  BSYNC B6 ;  /* 0x0000000000067941 */ /* 0x000fea0003800000 */
.L_x_14419:
        /* <DEDUP_REMOVED lines=19> */
.L_x_14490:
[----:B------:R-:W-:Y:S01]  /*a250*/  STG.E.U8 [R2.64], R16 ;  /* 0x0000001002007986 */ /* 0x000fe2000c101124 */
[----:B------:R-:W-:Y:S05]  /*a260*/  EXIT ;  /* 0x000000000000794d */ /* 0x000fea0003800000 */
.L_x_14489:
        /* <DEDUP_REMOVED lines=9> */
.L_x_14493:
[----:B------:R-:W-:Y:S01]  /*a300*/  STG.E [R2.64], R16 ;  /* 0x0000001002007986 */ /* 0x000fe2000c101924 */
[----:B------:R-:W-:Y:S05]  /*a310*/  EXIT ;  /* 0x000000000000794d */ /* 0x000fea0003800000 */
.L_x_14492:
[----:B------:R-:W-:Y:S01]  /*a320*/  STG.E.U16 [R2.64], R16 ;  /* 0x0000001002007986 */ /* 0x000fe2000c101524 */
[----:B------:R-:W-:Y:S05]  /*a330*/  EXIT ;  /* 0x000000000000794d */ /* 0x000fea0003800000 */
.L_x_14488:
        /* <DEDUP_REMOVED lines=9> */
.L_x_14495:
[----:B------:R-:W0:Y:S02]  /*a3d0*/  I2F R0, R16 ;  /* 0x0000001000007306 */ /* 0x000e240000201400 */
[----:B0-----:R-:W-:-:S05]  /*a3e0*/  F2FP.PACK_AB R0, RZ, R0 ;  /* 0x00000000ff00723e */ /* 0x001fca00000000ff */
[----:B------:R-:W-:Y:S01]  /*a3f0*/  STG.E.U16 [R2.64], R0 ;  /* 0x0000000002007986 */ /* 0x000fe2000c101524 */
[----:B------:R-:W-:Y:S05]  /*a400*/  EXIT ;  /* 0x000000000000794d */ /* 0x000fea0003800000 */
.L_x_14494:
        /* <DEDUP_REMOVED lines=10> */
.L_x_14497:
[----:B------:R-:W0:Y:S02]  /*a4b0*/  I2F R16, R16 ;  /* 0x0000001000107306 */ /* 0x000e240000201400 */
[----:B0-----:R-:W-:-:S04]  /*a4c0*/  F2FP.PACK_AB R5, RZ, R16 ;  /* 0x00000010ff05723e */ /* 0x001fc800000000ff */
[----:B------:R-:W-:-:S05]  /*a4d0*/  PRMT R5, R5, 0x5410, RZ ;  /* 0x0000541005057816 */ /* 0x000fca00000000ff */
[----:B------:R-:W-:Y:S01]  /*a4e0*/  STG.E [R2.64], R5 ;  /* 0x0000000502007986 */ /* 0x000fe2000c101924 */
[----:B------:R-:W-:Y:S05]  /*a4f0*/  EXIT ;  /* 0x000000000000794d */ /* 0x000fea0003800000 */
.L_x_14496:
[----:B------:R-:W0:Y:S02]  /*a500*/  I2F.F64 R16, R16 ;  /* 0x0000001000107312 */ /* 0x000e240000201c00 */
[----:B0-----:R-:W-:Y:S01]  /*a510*/  STG.E.64 [R2.64], R16 ;  /* 0x0000001002007986 */ /* 0x001fe2000c101b24 */
[----:B------:R-:W-:Y:S05]  /*a520*/  EXIT ;  /* 0x000000000000794d */ /* 0x000fea0003800000 */
.L_x_14487:
        /* <DEDUP_REMOVED lines=12> */
.L_x_14500:
[----:B------:R-:W0:Y:S01]  /*a5f0*/  I2F.F64 R16, R16 ;  /* 0x0000001000107312 */ /* 0x000e220000201c00 */
[----:B------:R-:W-:-:S05]  /*a600*/  CS2R R18, SRZ ;  /* 0x0000000000127805 */ /* 0x000fca000001ff00 */
[----:B0-----:R-:W-:Y:S01]  /*a610*/  STG.E.128 [R2.64], R16 ;  /* 0x0000001002007986 */ /* 0x001fe2000c101d24 */
[----:B------:R-:W-:Y:S05]  /*a620*/  EXIT ;  /* 0x000000000000794d */ /* 0x000fea0003800000 */
.L_x_14499:
        /* <DEDUP_REMOVED lines=21> */
.L_x_14504:
[----:B------:R-:W-:Y:S05]  /*a780*/  BSYNC B0 ;  /* 0x0000000000007941 */ /* 0x000fea0003800000 */
.L_x_14503:
[----:B------:R-:W-:-:S05]  /*a790*/  LOP3.LUT R5, R0, R5, RZ, 0xfc, !PT ;  /* 0x0000000500057212 */ /* 0x000fca00078efcff */
[----:B------:R-:W-:Y:S01]  /*a7a0*/  STG.E.U8 [R2.64], R5 ;  /* 0x0000000502007986 */ /* 0x000fe2000c101124 */
[----:B------:R-:W-:Y:S05]  /*a7b0*/  EXIT ;  /* 0x000000000000794d */ /* 0x000fea0003800000 */
.L_x_14502:
        /* <DEDUP_REMOVED lines=13> */
.L_x_14506:
[----:B------:R-:W-:Y:S01]  /*a890*/  IMAD.MOV.U32 R0, RZ, RZ, 0x7f ;  /* 0x0000007fff007424 */ /* 0x000fe200078e00ff */
[----:B------:R-:W-:-:S04]  /*a8a0*/  ISETP.GT.U32.AND P0, PT, R4, 0x7f800000, PT ;  /* 0x7f8000000400780c */ /* 0x000fc80003f04070 */
[----:B------:R-:W-:-:S04]  /*a8b0*/  SEL R0, R0, 0x7c, P0 ;  /* 0x0000007c00007807 */ /* 0x000fc80000000000 */
.L_x_14507:
[----:B------:R-:W-:Y:S05]  /*a8c0*/  BSYNC B0 ;  /* 0x0000000000007941 */ /* 0x000fea0003800000 */
.L_x_14505:
[----:B------:R-:W-:-:S04]  /*a8d0*/  LOP3.LUT R4, R5, 0x80000000, RZ, 0xc0, !PT ;  /* 0x8000000005047812 */ /* 0x000fc800078ec0ff */
[----:B------:R-:W-:-:S04]  /*a8e0*/  SHF.R.U32.HI R5, RZ, 0x18, R4 ;  /* 0x00000018ff057819 */ /* 0x000fc80000011604 */
[----:B------:R-:W-:-:S05]  /*a8f0*/  LOP3.LUT R5, R0, R5, RZ, 0xfc, !PT ;  /* 0x0000000500057212 */ /* 0x000fca00078efcff */
[----:B------:R-:W-:Y:S01]  /*a900*/  STG.E.U8 [R2.64], R5 ;  /* 0x0000000502007986 */ /* 0x000fe2000c101124 */
[----:B------:R-:W-:Y:S05]  /*a910*/  EXIT ;  /* 0x000000000000794d */ /* 0x000fea0003800000 */
.L_x_14501:
[----:B------:R-:W0:Y:S02]  /*a920*/  I2F R0, R16 ;  /* 0x0000001000007306 */ /* 0x000e240000201400 */
[----:B0-----:R-:W-:-:S05]  /*a930*/  F2FP.BF16.PACK_AB R0, RZ, R0 ;  /* 0x00000000ff00723e */ /* 0x001fca00000010ff */
[----:B------:R-:W-:Y:S01]  /*a940*/  STG.E.U16 [R2.64], R0 ;  /* 0x0000000002007986 */ /* 0x000fe2000c101524 */
[----:B------:R-:W-:Y:S05]  /*a950*/  EXIT ;  /* 0x000000000000794d */ /* 0x000fea0003800000 */
.L_x_14498:
        /* <DEDUP_REMOVED lines=10> */
.L_x_14510:
        /* <DEDUP_REMOVED lines=17> */
.L_x_14513:
[----:B------:R-:W-:-:S04]  /*ab10*/  LOP3.LUT R0, R7, 0x80000000, RZ, 0xc0, !PT ;  /* 0x8000000007007812 */ /* 0x000fc800078ec0ff */
[----:B------:R-:W-:-:S04]  /*ab20*/  SHF.R.U32.HI R5, RZ, 0x18, R0 ;  /* 0x00000018ff057819 */ /* 0x000fc80000011600 */
[----:B------:R-:W-:-:S04]  /*ab30*/  LOP3.LUT R4, R4, R5, RZ, 0xfc, !PT ;  /* 0x0000000504047212 */ /* 0x000fc800078efcff */
[----:B------:R-:W-:Y:S02]  /*ab40*/  PRMT R0, R4, 0x7610, R0 ;  /* 0x0000761004007816 */ /* 0x000fe40000000000 */
.L_x_14512:
[----:B------:R-:W-:Y:S05]  /*ab50*/  BSYNC B0 ;  /* 0x0000000000007941 */ /* 0x000fea0003800000 */
.L_x_14511:
[----:B------:R-:W-:Y:S01]  /*ab60*/  STG.E.U8 [R2.64], R0 ;  /* 0x0000000002007986 */ /* 0x000fe2000c101124 */
[----:B------:R-:W-:Y:S05]  /*ab70*/  EXIT ;  /* 0x000000000000794d */ /* 0x000fea0003800000 */
.L_x_14509:
        /* <DEDUP_REMOVED lines=17> */
.L_x_14516:
[----:B------:R-:W-:-:S04]  /*ac90*/  LOP3.LUT R0, R7, 0x80000000, RZ, 0xc0, !PT ;  /* 0x8000000007007812 */ /* 0x000fc800078ec0ff */
[----:B------:R-:W-:-:S04]  /*aca0*/  SHF.R.U32.HI R5, RZ, 0x18, R0 ;  /* 0x00000018ff057819 */ /* 0x000fc80000011600 */
[----:B------:R-:W-:-:S04]  /*acb0*/  LOP3.LUT R4, R4, R5, RZ, 0xfc, !PT ;  /* 0x0000000504047212 */ /* 0x000fc800078efcff */
[----:B------:R-:W-:Y:S02]  /*acc0*/  PRMT R0, R4, 0x7610, R0 ;  /* 0x0000761004007816 */ /* 0x000fe40000000000 */
.L_x_14515:
[----:B------:R-:W-:Y:S05]  /*acd0*/  BSYNC B0 ;  /* 0x0000000000007941 */ /* 0x000fea0003800000 */
.L_x_14514:
[----:B------:R-:W-:Y:S01]  /*ace0*/  STG.E.U8 [R2.64], R0 ;  /* 0x0000000002007986 */ /* 0x000fe2000c101124 */
[----:B------:R-:W-:Y:S05]  /*acf0*/  EXIT ;  /* 0x000000000000794d */ /* 0x000fea0003800000 */
.L_x_14508:
        /* <DEDUP_REMOVED lines=22> */
.L_x_14491:
        /* <DEDUP_REMOVED lines=20> */
.L_x_14518:
[----:B------:R-:W-:-:S05]  /*afa0*/  SHF.R.S32.HI R17, RZ, 0x1f, R16 ;  /* 0x0000001fff117819 */ /* 0x000fca0000011410 */
[----:B------:R-:W-:Y:S01]  /*afb0*/  STG.E.64 [R2.64], R16 ;  /* 0x0000001002007986 */ /* 0x000fe2000c101b24 */
[----:B------:R-:W-:Y:S05]  /*afc0*/  EXIT ;  /* 0x000000000000794d */ /* 0x000fea0003800000 */
.L_x_14517:
[----:B------:R-:W-:Y:S01]  /*afd0*/  STG.E [R2.64], R16 ;  /* 0x0000001002007986 */ /* 0x000fe2000c101924 */
[----:B------:R-:W-:Y:S05]  /*afe0*/  EXIT ;  /* 0x000000000000794d */ /* 0x000fea0003800000 */
.L_x_14519:
        /* <DEDUP_REMOVED lines=9> */
.L_x_19768:


//--------------------- .text._ZN2at6native18elementwise_kernelILi128ELi2EZNS0_22gpu_kernel_impl_nocastINS0_13BinaryFunctorIiiiZZZNS0_18lshift_kernel_cudaERNS_18TensorIteratorBaseEENKUlvE_clEvENKUlvE1_clEvEUliiE_EEEEvS5_RKT_EUliE_EEviT1_ --------------------------
	.section	.text._ZN2at6native18elementwise_kernelILi128ELi2EZNS0_22gpu_kernel_impl_nocastINS0_13BinaryFunctorIiiiZZZNS0_18lshift_kernel_cudaERNS_18TensorIteratorBaseEENKUlvE_clEvENKUlvE1_clEvEUliiE_EEEEvS5_RKT_EUliE_EEviT1_,"ax",@progbits
	.sectioninfo	@"SHI_REGISTERS=14"
	.align	128
        .global         _ZN2at6native18elementwise_kernelILi128ELi2EZNS0_22gpu_kernel_impl_nocastINS0_13BinaryFunctorIiiiZZZNS0_18lshift_kernel_cudaERNS_18TensorIteratorBaseEENKUlvE_clEvENKUlvE1_clEvEUliiE_EEEEvS5_RKT_EUliE_EEviT1_
        .type           _ZN2at6native18elementwise_kernelILi128ELi2EZNS0_22gpu_kernel_impl_nocastINS0_13BinaryFunctorIiiiZZZNS0_18lshift_kernel_cudaERNS_18TensorIteratorBaseEENKUlvE_clEvENKUlvE1_clEvEUliiE_EEEEvS5_RKT_EUliE_EEviT1_,@function
        .size           _ZN2at6native18elementwise_kernelILi128ELi2EZNS0_22gpu_kernel_impl_nocastINS0_13BinaryFunctorIiiiZZZNS0_18lshift_kernel_cudaERNS_18TensorIteratorBaseEENKUlvE_clEvENKUlvE1_clEvEUliiE_EEEEvS5_RKT_EUliE_EEviT1_,(.L_x_19769 - _ZN2at6native18elementwise_kernelILi128ELi2EZNS0_22gpu_kernel_impl_nocastINS0_13BinaryFunctorIiiiZZZNS0_18lshift_kernel_cudaERNS_18TensorIteratorBaseEENKUlvE_clEvENKUlvE1_clEvEUliiE_EEEEvS5_RKT_EUliE_EEviT1_)
        .other          _ZN2at6native18elementwise_kernelILi128ELi2EZNS0_22gpu_kernel_impl_nocastINS0_13BinaryFunctorIiiiZZZNS0_18lshift_kernel_cudaERNS_18TensorIteratorBaseEENKUlvE_clEvENKUlvE1_clEvEUliiE_EEEEvS5_RKT_EUliE_EEviT1_,@"STO_CUDA_ENTRY STV_DEFAULT"
_ZN2at6native18elementwise_kernelILi128ELi2EZNS0_22gpu_kernel_impl_nocastINS0_13BinaryFunctorIiiiZZZNS0_18lshift_kernel_cudaERNS_18TensorIteratorBaseEENKUlvE_clEvENKUlvE1_clEvEUliiE_EEEEvS5_RKT_EUliE_EEviT1_:
.text._ZN2at6native18elementwise_kernelILi128ELi2EZNS0_22gpu_kernel_impl_nocastINS0_13BinaryFunctorIiiiZZZNS0_18lshift_kernel_cudaERNS_18TensorIteratorBaseEENKUlvE_clEvENKUlvE1_clEvEUliiE_EEEEvS5_RKT_EUliE_EEviT1_:
        /* <DEDUP_REMOVED lines=262> */
.L_x_14522:
[----:B------:R-:W-:Y:S02]  /*1060*/  IADD3 R6, P0, R3, c[0x0][0x3d0], RZ ;  /* 0x0000f40003067a10 */ /* 0x000fe40007f1e0ff */
[----:B------:R-:W-:Y:S02]  /*1070*/  IADD3 R4, P1, R4, c[0x0][0x3d8], RZ ;  /* 0x0000f60004047a10 */ /* 0x000fe40007f3e0ff */
[----:B------:R-:W-:Y:S02]  /*1080*/  IADD3.X R7, RZ, c[0x0][0x3d4], RZ, P0, !PT ;  /* 0x0000f500ff077a10 */ /* 0x000fe400007fe4ff */
[----:B------:R-:W-:-:S04]  /*1090*/  IADD3.X R5, RZ, c[0x0][0x3dc], RZ, P1, !PT ;  /* 0x0000f700ff057a10 */ /* 0x000fc80000ffe4ff */
[----:B------:R-:W2:Y:S04]  /*10a0*/  LDG.E R7, [R6.64] ;  /* 0x0000000406077981 */ /* 0x000ea8000c1e1900 */
[----:B------:R-:W3:Y:S01]  /*10b0*/  LDG.E R4, [R4.64] ;  /* 0x0000000404047981 */ /* 0x000ee2000c1e1900 */
[----:B------:R-:W-:-:S04]  /*10c0*/  IADD3 R2, P1, R2, c[0x0][0x3c8], RZ ;  /* 0x0000f20002027a10 */ /* 0x000fc80007f3e0ff */
[----:B------:R-:W-:Y:S02]  /*10d0*/  IADD3.X R3, RZ, c[0x0][0x3cc], RZ, P1, !PT ;  /* 0x0000f300ff037a10 */ /* 0x000fe40000ffe4ff */
[----:B------:R-:W-:Y:S02]  /*10e0*/  IADD3 R9, R0, 0x80, RZ ;  /* 0x0000008000097810 */ /* 0x000fe40007ffe0ff */
[----:B---3--:R-:W-:Y:S02]  /*10f0*/  ISETP.GT.U32.AND P0, PT, R4, 0x1f, PT ;  /* 0x0000001f0400780c */ /* 0x008fe40003f04070 */
[----:B--2---:R-:W-:-:S04]  /*1100*/  SHF.L.U32 R8, R7, R4, RZ ;  /* 0x0000000407087219 */ /* 0x004fc800000006ff */
[----:B------:R-:W-:-:S05]  /*1110*/  SEL R11, R8, RZ, !P0 ;  /* 0x000000ff080b7207 */ /* 0x000fca0004000000 */
[----:B------:R0:W-:Y:S02]  /*1120*/  STG.E [R2.64], R11 ;  /* 0x0000000b02007986 */ /* 0x0001e4000c101904 */
.L_x_14521:
[----:B------:R-:W-:Y:S05]  /*1130*/  BSYNC B0 ;  /* 0x0000000000007941 */ /* 0x000fea0003800000 */
.L_x_14520:
        /* <DEDUP_REMOVED lines=255> */
.L_x_14523:
        /* <DEDUP_REMOVED lines=8> */
[----:B---3--:R-:W-:Y:S02]  /*21b0*/  ISETP.GT.U32.AND P0, PT, R4, 0x1f, PT ;  /* 0x0000001f0400780c */ /* 0x008fe40003f04070 */
[----:B--2---:R-:W-:-:S04]  /*21c0*/  SHF.L.U32 R0, R3, R4, RZ ;  /* 0x0000000403007219 */ /* 0x004fc800000006ff */
[----:B------:R-:W-:-:S05]  /*21d0*/  SEL R9, R0, RZ, !P0 ;  /* 0x000000ff00097207 */ /* 0x000fca0004000000 */
[----:B------:R-:W-:Y:S01]  /*21e0*/  STG.E [R6.64], R9 ;  /* 0x0000000906007986 */ /* 0x000fe2000c101904 */
[----:B------:R-:W-:Y:S05]  /*21f0*/  EXIT ;  /* 0x000000000000794d */ /* 0x000fea0003800000 */
.L_x_14524:
        /* <DEDUP_REMOVED lines=16> */
.L_x_19769:


//--------------------- .text._ZN2at6native27unrolled_elementwise_kernelINS0_13BinaryFunctorIiiiZZZNS0_18lshift_kernel_cudaERNS_18TensorIteratorBaseEENKUlvE_clEvENKUlvE1_clEvEUliiE_EESt5arrayIPcLm3EELi4E23TrivialOffsetCalculatorILi2EjESC_ILi1EjENS0_6memory15LoadWithoutCastENSF_16StoreWithoutCastEEEviT_T0_T2_T3_T4_T5_ --------------------------
	.section	.text._ZN2at6native27unrolled_elementwise_kernelINS0_13BinaryFunctorIiiiZZZNS0_18lshift_kernel_cudaERNS_18TensorIteratorBaseEENKUlvE_clEvENKUlvE1_clEvEUliiE_EESt5arrayIPcLm3EELi4E23TrivialOffsetCalculatorILi2EjESC_ILi1EjENS0_6memory15LoadWithoutCastENSF_16StoreWithoutCastEEEviT_T0_T2_T3_T4_T5_,"ax",@progbits
	.sectioninfo	@"SHI_REGISTERS=26"
	.align	128
        .global         _ZN2at6native27unrolled_elementwise_kernelINS0_13BinaryFunctorIiiiZZZNS0_18lshift_kernel_cudaERNS_18TensorIteratorBaseEENKUlvE_clEvENKUlvE1_clEvEUliiE_EESt5arrayIPcLm3EELi4E23TrivialOffsetCalculatorILi2EjESC_ILi1EjENS0_6memory15LoadWithoutCastENSF_16StoreWithoutCastEEEviT_T0_T2_T3_T4_T5_
        .type           _ZN2at6native27unrolled_elementwise_kernelINS0_13BinaryFunctorIiiiZZZNS0_18lshift_kernel_cudaERNS_18TensorIteratorBaseEENKUlvE_clEvENKUlvE1_clEvEUliiE_EESt5arrayIPcLm3EELi4E23TrivialOffsetCalculatorILi2EjESC_ILi1EjENS0_6memory15LoadWithoutCastENSF_16StoreWithoutCastEEEviT_T0_T2_T3_T4_T5_,@function
        .size           _ZN2at6native27unrolled_elementwise_kernelINS0_13BinaryFunctorIiiiZZZNS0_18lshift_kernel_cudaERNS_18TensorIteratorBaseEENKUlvE_clEvENKUlvE1_clEvEUliiE_EESt5arrayIPcLm3EELi4E23TrivialOffsetCalculatorILi2EjESC_ILi1EjENS0_6memory15LoadWithoutCastENSF_16StoreWithoutCastEEEviT_T0_T2_T3_T4_T5_,(.L_x_19770 - _ZN2at6native27unrolled_elementwise_kernelINS0_13BinaryFunctorIiiiZZZNS0_18lshift_kernel_cudaERNS_18TensorIteratorBaseEENKUlvE_clEvENKUlvE1_clEvEUliiE_EESt5arrayIPcLm3EELi4E23TrivialOffsetCalculatorILi2EjESC_ILi1EjENS0_6memory15LoadWithoutCastENSF_16StoreWithoutCastEEEviT_T0_T2_T3_T4_T5_)
        .other          _ZN2at6native27unrolled_elementwise_kernelINS0_13BinaryFunctorIiiiZZZNS0_18lshift_kernel_cudaERNS_18TensorIteratorBaseEENKUlvE_clEvENKUlvE1_clEvEUliiE_EESt5arrayIPcLm3EELi4E23TrivialOffsetCalculatorILi2EjESC_ILi1EjENS0_6memory15LoadWithoutCastENSF_16StoreWithoutCastEEEviT_T0_T2_T3_T4_T5_,@"STO_CUDA_ENTRY STV_DEFAULT"
_ZN2at6native27unrolled_elementwise_kernelINS0_13BinaryFunctorIiiiZZZNS0_18lshift_kernel_cudaERNS_18TensorIteratorBaseEENKUlvE_clEvENKUlvE1_clEvEUliiE_EESt5arrayIPcLm3EELi4E23TrivialOffsetCalculatorILi2EjESC_ILi1EjENS0_6memory15LoadWithoutCastENSF_16StoreWithoutCastEEEviT_T0_T2_T3_T4_T5_:
.text._ZN2at6native27unrolled_elementwise_kernelINS0_13BinaryFunctorIiiiZZZNS0_18lshift_kernel_cudaERNS_18TensorIteratorBaseEENKUlvE_clEvENKUlvE1_clEvEUliiE_EESt5arrayIPcLm3EELi4E23TrivialOffsetCalculatorILi2EjESC_ILi1EjENS0_6memory15LoadWithoutCastENSF_16StoreWithoutCastEEEviT_T0_T2_T3_T4_T5_:
[----:B------:R-:W-:Y:S02]  /*0000*/  IMAD.MOV.U32 R1, RZ, RZ, c[0x0][0x28] ;  /* 0x00000a00ff017624 */ /* 0x000fe400078e00ff */
[----:B------:R-:W0:Y:S01]  /*0010*/  S2R R0, SR_CTAID.X ;  /* 0x0000000000007919 */ /* 0x000e220000002500 */
[----:B------:R-:W-:Y:S01]  /*0020*/  IMAD.MOV.U32 R3, RZ, RZ, -0x200 ;  /* 0xfffffe00ff037424 */ /* 0x000fe200078e00ff */
[----:B------:R-:W-:Y:S01]  /*0030*/  HFMA2.MMA R4, -RZ, RZ, 0, 0 ;  /* 0x00000000ff047435 */ /* 0x000fe200000001ff */
[----:B------:R-:W-:Y:S01]  /*0040*/  ULDC.64 UR4, c[0x0][0x118] ;  /* 0x0000460000047ab9 */ /* 0x000fe20000000a00 */
[----:B------:R-:W1:Y:S01]  /*0050*/  S2R R5, SR_TID.X ;  /* 0x0000000000057919 */ /* 0x000e620000002100 */
[----:B0-----:R-:W-:Y:S02]  /*0060*/  IMAD R2, R0, R3, c[0x0][0x160] ;  /* 0x0000580000027624 */ /* 0x001fe400078e0203 */
[----:B------:R-:W-:Y:S02]  /*0070*/  IMAD.MOV.U32 R3, RZ, RZ, RZ ;  /* 0x000000ffff037224 */ /* 0x000fe400078e00ff */
[----:B-1----:R-:W-:Y:S01]  /*0080*/  IMAD.MOV.U32 R19, RZ, RZ, R5 ;  /* 0x000000ffff137224 */ /* 0x002fe200078e0005 */
[----:B------:R-:W-:-:S13]  /*0090*/  ISETP.GE.AND P1, PT, R5, R2, PT ;  /* 0x000000020500720c */ /* 0x000fda0003f26270 */
[----:B------:R-:W-:Y:S01]  /*00a0*/  @!P1 LEA R16, R0, R19, 0x9 ;  /* 0x0000001300109211 */ /* 0x000fe200078e48ff */
[----:B------:R-:W-:Y:S01]  /*00b0*/  @!P1 IMAD.MOV.U32 R17, RZ, RZ, 0x4 ;  /* 0x00000004ff119424 */ /* 0x000fe200078e00ff */
[----:B------:R-:W-:-:S03]  /*00c0*/  @!P1 IADD3 R19, R19, 0x80, RZ ;  /* 0x0000008013139810 */ /* 0x000fc60007ffe0ff */
[----:B------:R-:W-:Y:S01]  /*00d0*/  @!P1 IMAD.WIDE.U32 R10, R16, R17, c[0x0][0x170] ;  /* 0x00005c00100a9625 */ /* 0x000fe200078e0011 */
[----:B------:R-:W-:-:S03]  /*00e0*/  ISETP.GE.AND P0, PT, R19, R2, PT ;  /* 0x000000021300720c */ /* 0x000fc60003f06270 */
[----:B------:R-:W-:Y:S01]  /*00f0*/  @!P1 IMAD.WIDE.U32 R16, R16, R17, c[0x0][0x178] ;  /* 0x00005e0010109625 */ /* 0x000fe200078e0011 */
[----:B------:R0:W2:Y:S04]  /*0100*/  @!P1 LDG.E R3, [R10.64] ;  /* 0x000000040a039981 */ /* 0x0000a8000c1e1900 */
[----:B------:R1:W2:Y:S05]  /*0110*/  @!P1 LDG.E R4, [R16.64] ;  /* 0x0000000410049981 */ /* 0x0002aa000c1e1900 */
[----:B------:R-:W-:Y:S01]  /*0120*/  @!P0 IMAD R14, R0, 0x200, R19 ;  /* 0x00000200000e8824 */ /* 0x000fe200078e0213 */
[----:B------:R-:W-:-:S04]  /*0130*/  @!P0 IADD3 R19, R19, 0x80, RZ ;  /* 0x0000008013138810 */ /* 0x000fc80007ffe0ff */
[----:B------:R-:W-:Y:S01]  /*0140*/  ISETP.GE.AND P3, PT, R19, R2, PT ;  /* 0x000000021300720c */ /* 0x000fe20003f66270 */
[----:B------:R-:W-:Y:S01]  /*0150*/  @!P0 IMAD.MOV.U32 R15, RZ, RZ, 0x4 ;  /* 0x00000004ff0f8424 */ /* 0x000fe200078e00ff */
[----:B------:R-:W-:Y:S01]  /*0160*/  CS2R R8, SRZ ;  /* 0x0000000000087805 */ /* 0x000fe2000001ff00 */
[----:B------:R-:W-:Y:S02]  /*0170*/  CS2R R6, SRZ ;  /* 0x0000000000067805 */ /* 0x000fe4000001ff00 */
[----:B------:R-:W-:-:S08]  /*0180*/  @!P0 IMAD.WIDE.U32 R12, R14, R15, c[0x0][0x170] ;  /* 0x00005c000e0c8625 */ /* 0x000fd000078e000f */
[----:B------:R-:W-:Y:S01]  /*0190*/  @!P3 MOV R23, 0x4 ;  /* 0x000000040017b802 */ /* 0x000fe20000000f00 */
[----:B------:R-:W-:Y:S01]  /*01a0*/  @!P3 IMAD R22, R0, 0x200, R19 ;  /* 0x000002000016b824 */ /* 0x000fe200078e0213 */
[----:B------:R3:W4:Y:S01]  /*01b0*/  @!P0 LDG.E R8, [R12.64] ;  /* 0x000000040c088981 */ /* 0x000722000c1e1900 */
[----:B------:R-:W-:-:S04]  /*01c0*/  @!P0 IMAD.WIDE.U32 R14, R14, R15, c[0x0][0x178] ;  /* 0x00005e000e0e8625 */ /* 0x000fc800078e000f */
[CC--:B-1----:R-:W-:Y:S01]  /*01d0*/  @!P3 IMAD.WIDE.U32 R16, R22.reuse, R23.reuse, c[0x0][0x170] ;  /* 0x00005c001610b625 */ /* 0x0c2fe200078e0017 */
[----:B------:R1:W4:Y:S03]  /*01e0*/  @!P0 LDG.E R7, [R14.64] ;  /* 0x000000040e078981 */ /* 0x000326000c1e1900 */
[----:B------:R-:W-:Y:S01]  /*01f0*/  @!P3 IMAD.WIDE.U32 R22, R22, R23, c[0x0][0x178] ;  /* 0x00005e001616b625 */ /* 0x000fe200078e0017 */
[----:B------:R-:W4:Y:S04]  /*0200*/  @!P3 LDG.E R9, [R16.64] ;  /* 0x000000041009b981 */ /* 0x000f28000c1e1900 */
[----:B------:R-:W4:Y:S01]  /*0210*/  @!P3 LDG.E R6, [R22.64] ;  /* 0x000000041606b981 */ /* 0x000f22000c1e1900 */
[----:B------:R-:W-:-:S04]  /*0220*/  @!P3 IADD3 R19, R19, 0x80, RZ ;  /* 0x000000801313b810 */ /* 0x000fc80007ffe0ff */
[----:B------:R-:W-:Y:S01]  /*0230*/  ISETP.GE.AND P2, PT, R19, R2, PT ;  /* 0x000000021300720c */ /* 0x000fe20003f46270 */
[----:B0-----:R-:W-:Y:S01]  /*0240*/  CS2R R10, SRZ ;  /* 0x00000000000a7805 */ /* 0x001fe2000001ff00 */
[----:B---3--:R-:W-:-:S11]  /*0250*/  IADD3 R12, R5, 0x80, RZ ;  /* 0x00000080050c7810 */ /* 0x008fd60007ffe0ff */
[----:B------:R-:W-:Y:S02]  /*0260*/  @!P2 IMAD R20, R0, 0x200, R19 ;  /* 0x000002000014a824 */ /* 0x000fe400078e0213 */
[----:B------:R-:W-:-:S04]  /*0270*/  @!P2 IMAD.MOV.U32 R21, RZ, RZ, 0x4 ;  /* 0x00000004ff15a424 */ /* 0x000fc800078e00ff */
[----:B------:R-:W-:-:S04]  /*0280*/  @!P2 IMAD.WIDE.U32 R18, R20, R21, c[0x0][0x170] ;  /* 0x00005c001412a625 */ /* 0x000fc800078e0015 */
[----:B------:R-:W-:Y:S01]  /*0290*/  @!P2 IMAD.WIDE.U32 R20, R20, R21, c[0x0][0x178] ;  /* 0x00005e001414a625 */ /* 0x000fe200078e0015 */
[----:B------:R0:W5:Y:S01]  /*02a0*/  @!P2 LDG.E R11, [R18.64] ;  /* 0x00000004120ba981 */ /* 0x000162000c1e1900 */
[----:B------:R-:W-:Y:S02]  /*02b0*/  @!P1 LEA R13, R0, R5, 0x9 ;  /* 0x00000005000d9211 */ /* 0x000fe400078e48ff */
[----:B-1----:R-:W-:Y:S01]  /*02c0*/  @!P1 IMAD.MOV.U32 R14, RZ, RZ, 0x4 ;  /* 0x00000004ff0e9424 */ /* 0x002fe200078e00ff */
[----:B------:R0:W5:Y:S01]  /*02d0*/  @!P2 LDG.E R10, [R20.64] ;  /* 0x00000004140aa981 */ /* 0x000162000c1e1900 */
[----:B------:R-:W-:Y:S02]  /*02e0*/  @!P1 IMAD.MOV.U32 R5, RZ, RZ, R12 ;  /* 0x000000ffff059224 */ /* 0x000fe400078e000c */
[----:B------:R-:W-:-:S03]  /*02f0*/  @!P1 IMAD.WIDE.U32 R12, R13, R14, c[0x0][0x168] ;  /* 0x00005a000d0c9625 */ /* 0x000fc600078e000e */
[----:B------:R-:W-:Y:S01]  /*0300*/  ISETP.GE.AND P0, PT, R5, R2, PT ;  /* 0x000000020500720c */ /* 0x000fe20003f06270 */
[----:B------:R-:W-:Y:S01]  /*0310*/  BSSY B0, `(.L_x_14525) ;  /* 0x0000016000007945 */ /* 0x000fe20003800000 */
[----:B--2---:R-:W-:Y:S02]  /*0320*/  SHF.L.U32 R3, R3, R4, RZ ;  /* 0x0000000403037219 */ /* 0x004fe400000006ff */
[----:B------:R-:W-:-:S04]  /*0330*/  ISETP.GT.U32.AND P2, PT, R4, 0x1f, PT ;  /* 0x0000001f0400780c */ /* 0x000fc80003f44070 */
[----:B------:R-:W-:-:S05]  /*0340*/  SEL R3, R3, RZ, !P2 ;  /* 0x000000ff03037207 */ /* 0x000fca0005000000 */
[----:B------:R0:W-:Y:S01]  /*0350*/  @!P1 STG.E [R12.64], R3 ;  /* 0x000000030c009986 */ /* 0x0001e2000c101904 */
[----:B----4-:R-:W-:Y:S02]  /*0360*/  SHF.L.U32 R8, R8, R7, RZ ;  /* 0x0000000708087219 */ /* 0x010fe400000006ff */
[----:B------:R-:W-:Y:S02]  /*0370*/  ISETP.GT.U32.AND P2, PT, R7, 0x1f, PT ;  /* 0x0000001f0700780c */ /* 0x000fe40003f44070 */
[----:B------:R-:W-:Y:S02]  /*0380*/  SHF.L.U32 R9, R9, R6, RZ ;  /* 0x0000000609097219 */ /* 0x000fe400000006ff */
[----:B------:R-:W-:Y:S02]  /*0390*/  ISETP.GT.U32.AND P3, PT, R6, 0x1f, PT ;  /* 0x0000001f0600780c */ /* 0x000fe40003f64070 */
[----:B------:R-:W-:Y:S02]  /*03a0*/  SEL R15, R8, RZ, !P2 ;  /* 0x000000ff080f7207 */ /* 0x000fe40005000000 */
[----:B------:R-:W-:Y:S01]  /*03b0*/  SEL R17, R9, RZ, !P3 ;  /* 0x000000ff09117207 */ /* 0x000fe20005800000 */
        /* <DEDUP_REMOVED lines=11> */
.L_x_14526:
[----:B0-----:R-:W-:Y:S05]  /*0470*/  BSYNC B0 ;  /* 0x0000000000007941 */ /* 0x001fea0003800000 */
.L_x_14525:
[----:B------:R-:W-:Y:S02]  /*0480*/  ISETP.GE.AND P1, PT, R5, R2, PT ;  /* 0x000000020500720c */ /* 0x000fe40003f26270 */
[----:B-----5:R-:W-:Y:S02]  /*0490*/  SHF.L.U32 R11, R11, R10, RZ ;  /* 0x0000000a0b0b7219 */ /* 0x020fe400000006ff */
[----:B------:R-:W-:-:S09]  /*04a0*/  ISETP.GT.U32.AND P0, PT, R10, 0x1f, PT ;  /* 0x0000001f0a00780c */ /* 0x000fd20003f04070 */
[----:B------:R-:W-:Y:S05]  /*04b0*/  @P1 EXIT ;  /* 0x000000000000194d */ /* 0x000fea0003800000 */
[----:B------:R-:W-:Y:S01]  /*04c0*/  LEA R2, R0, R5, 0x9 ;  /* 0x0000000500027211 */ /* 0x000fe200078e48ff */
[----:B------:R-:W-:Y:S01]  /*04d0*/  IMAD.MOV.U32 R3, RZ, RZ, 0x4 ;  /* 0x00000004ff037424 */ /* 0x000fe200078e00ff */
[----:B------:R-:W-:-:S03]  /*04e0*/  SEL R11, R11, RZ, !P0 ;  /* 0x000000ff0b0b7207 */ /* 0x000fc60004000000 */
[----:B------:R-:W-:-:S05]  /*04f0*/  IMAD.WIDE.U32 R2, R2, R3, c[0x0][0x168] ;  /* 0x00005a0002027625 */ /* 0x000fca00078e0003 */
[----:B------:R-:W-:Y:S01]  /*0500*/  STG.E [R2.64], R11 ;  /* 0x0000000b02007986 */ /* 0x000fe2000c101904 */
[----:B------:R-:W-:Y:S05]  /*0510*/  EXIT ;  /* 0x000000000000794d */ /* 0x000fea0003800000 */
.L_x_14527:
        /* <DEDUP_REMOVED lines=14> */
.L_x_19770:


//--------------------- .text._ZN2at6native29vectorized_elementwise_kernelILi2ENS0_13BinaryFunctorIiiiZZZNS0_18lshift_kernel_cudaERNS_18TensorIteratorBaseEENKUlvE_clEvENKUlvE1_clEvEUliiE_EESt5arrayIPcLm3EEEEviT0_T1_ --------------------------
	.section	.text._ZN2at6native29vectorized_elementwise_kernelILi2ENS0_13BinaryFunctorIiiiZZZNS0_18lshift_kernel_cudaERNS_18TensorIteratorBaseEENKUlvE_clEvENKUlvE1_clEvEUliiE_EESt5arrayIPcLm3EEEEviT0_T1_,"ax",@progbits
	.sectioninfo	@"SHI_REGISTERS=32"
	.align	128
        .global         _ZN2at6native29vectorized_elementwise_kernelILi2ENS0_13BinaryFunctorIiiiZZZNS0_18lshift_kernel_cudaERNS_18TensorIteratorBaseEENKUlvE_clEvENKUlvE1_clEvEUliiE_EESt5arrayIPcLm3EEEEviT0_T1_
        .type           _ZN2at6native29vectorized_elementwise_kernelILi2ENS0_13BinaryFunctorIiiiZZZNS0_18lshift_kernel_cudaERNS_18TensorIteratorBaseEENKUlvE_clEvENKUlvE1_clEvEUliiE_EESt5arrayIPcLm3EEEEviT0_T1_,@function
        .size           _ZN2at6native29vectorized_elementwise_kernelILi2ENS0_13BinaryFunctorIiiiZZZNS0_18lshift_kernel_cudaERNS_18TensorIteratorBaseEENKUlvE_clEvENKUlvE1_clEvEUliiE_EESt5arrayIPcLm3EEEEviT0_T1_,(.L_x_19771 - _ZN2at6native29vectorized_elementwise_kernelILi2ENS0_13BinaryFunctorIiiiZZZNS0_18lshift_kernel_cudaERNS_18TensorIteratorBaseEENKUlvE_clEvENKUlvE1_clEvEUliiE_EESt5arrayIPcLm3EEEEviT0_T1_)
        .other          _ZN2at6native29vectorized_elementwise_kernelILi2ENS0_13BinaryFunctorIiiiZZZNS0_18lshift_kernel_cudaERNS_18TensorIteratorBaseEENKUlvE_clEvENKUlvE1_clEvEUliiE_EESt5arrayIPcLm3EEEEviT0_T1_,@"STO_CUDA_ENTRY STV_DEFAULT"
_ZN2at6native29vectorized_elementwise_kernelILi2ENS0_13BinaryFunctorIiiiZZZNS0_18lshift_kernel_cudaERNS_18TensorIteratorBaseEENKUlvE_clEvENKUlvE1_clEvEUliiE_EESt5arrayIPcLm3EEEEviT0_T1_:
.text._ZN2at6native29vectorized_elementwise_kernelILi2ENS0_13BinaryFunctorIiiiZZZNS0_18lshift_kernel_cudaERNS_18TensorIteratorBaseEENKUlvE_clEvENKUlvE1_clEvEUliiE_EESt5arrayIPcLm3EEEEviT0_T1_:
        /* <DEDUP_REMOVED lines=15> */
[----:B------:R-:W4:Y:S04]  /*00f0*/  LDG.E.64 R8, [R22.64+0x400] ;  /* 0x0004000416087981 */ /* 0x000f28000c1e1b00 */
[----:B------:R-:W5:Y:S04]  /*0100*/  LDG.E.64 R6, [R20.64+0x400] ;  /* 0x0004000414067981 */ /* 0x000f68000c1e1b00 */
[----:B------:R-:W5:Y:S04]  /*0110*/  LDG.E.64 R2, [R22.64+0x800] ;  /* 0x0008000416027981 */ /* 0x000f68000c1e1b00 */
[----:B------:R-:W5:Y:S04]  /*0120*/  LDG.E.64 R4, [R20.64+0x800] ;  /* 0x0008000414047981 */ /* 0x000f68000c1e1b00 */
[----:B------:R-:W5:Y:S04]  /*0130*/  LDG.E.64 R10, [R22.64+0xc00] ;  /* 0x000c0004160a7981 */ /* 0x000f68000c1e1b00 */
[----:B------:R-:W5:Y:S01]  /*0140*/  LDG.E.64 R12, [R20.64+0xc00] ;  /* 0x000c0004140c7981 */ /* 0x000f62000c1e1b00 */
[----:B------:R-:W-:-:S06]  /*0150*/  IMAD.WIDE.U32 R14, R0, R15, c[0x0][0x168] ;  /* 0x00005a00000e7625 */ /* 0x000fcc00078e000f */
[----:B------:R-:W-:Y:S01]  /*0160*/  IMAD.WIDE R14, R25, 0x8, R14 ;  /* 0x00000008190e7825 */ /* 0x000fe200078e020e */
[----:B--2---:R-:W-:Y:S02]  /*0170*/  ISETP.GT.U32.AND P6, PT, R16, 0x1f, PT ;  /* 0x0000001f1000780c */ /* 0x004fe40003fc4070 */
[----:B------:R-:W-:Y:S02]  /*0180*/  ISETP.GT.U32.AND P5, PT, R17, 0x1f, PT ;  /* 0x0000001f1100780c */ /* 0x000fe40003fa4070 */
[----:B---3--:R-:W-:Y:S02]  /*0190*/  SHF.L.U32 R18, R18, R16, RZ ;  /* 0x0000001012127219 */ /* 0x008fe400000006ff */
[----:B------:R-:W-:Y:S02]  /*01a0*/  SHF.L.U32 R19, R19, R17, RZ ;  /* 0x0000001113137219 */ /* 0x000fe400000006ff */
[----:B------:R-:W-:Y:S02]  /*01b0*/  SEL R18, R18, RZ, !P6 ;  /* 0x000000ff12127207 */ /* 0x000fe40007000000 */
[----:B----4-:R-:W-:-:S02]  /*01c0*/  ISETP.GT.U32.AND P4, PT, R8, 0x1f, PT ;  /* 0x0000001f0800780c */ /* 0x010fc40003f84070 */
[----:B-----5:R-:W-:Y:S02]  /*01d0*/  SHF.L.U32 R6, R6, R8, RZ ;  /* 0x0000000806067219 */ /* 0x020fe400000006ff */
[----:B------:R-:W-:Y:S02]  /*01e0*/  ISETP.GT.U32.AND P3, PT, R9, 0x1f, PT ;  /* 0x0000001f0900780c */ /* 0x000fe40003f64070 */
[----:B------:R-:W-:Y:S02]  /*01f0*/  SHF.L.U32 R7, R7, R9, RZ ;  /* 0x0000000907077219 */ /* 0x000fe400000006ff */
[----:B------:R-:W-:Y:S02]  /*0200*/  ISETP.GT.U32.AND P2, PT, R2, 0x1f, PT ;  /* 0x0000001f0200780c */ /* 0x000fe40003f44070 */
[----:B------:R-:W-:Y:S02]  /*0210*/  SHF.L.U32 R4, R4, R2, RZ ;  /* 0x0000000204047219 */ /* 0x000fe400000006ff */
[----:B------:R-:W-:-:S02]  /*0220*/  ISETP.GT.U32.AND P1, PT, R3, 0x1f, PT ;  /* 0x0000001f0300780c */ /* 0x000fc40003f24070 */
[----:B------:R-:W-:Y:S02]  /*0230*/  SHF.L.U32 R5, R5, R3, RZ ;  /* 0x0000000305057219 */ /* 0x000fe400000006ff */
[----:B------:R-:W-:Y:S02]  /*0240*/  ISETP.GT.U32.AND P0, PT, R10, 0x1f, PT ;  /* 0x0000001f0a00780c */ /* 0x000fe40003f04070 */
[----:B------:R-:W-:Y:S02]  /*0250*/  SHF.L.U32 R12, R12, R10, RZ ;  /* 0x0000000a0c0c7219 */ /* 0x000fe400000006ff */
[----:B------:R-:W-:Y:S02]  /*0260*/  ISETP.GT.U32.AND P6, PT, R11, 0x1f, PT ;  /* 0x0000001f0b00780c */ /* 0x000fe40003fc4070 */
[----:B------:R-:W-:Y:S02]  /*0270*/  SHF.L.U32 R13, R13, R11, RZ ;  /* 0x0000000b0d0d7219 */ /* 0x000fe400000006ff */
[----:B------:R-:W-:-:S02]  /*0280*/  SEL R19, R19, RZ, !P5 ;  /* 0x000000ff13137207 */ /* 0x000fc40006800000 */
[----:B------:R-:W-:Y:S02]  /*0290*/  SEL R6, R6, RZ, !P4 ;  /* 0x000000ff06067207 */ /* 0x000fe40006000000 */
[----:B------:R-:W-:Y:S01]  /*02a0*/  SEL R7, R7, RZ, !P3 ;  /* 0x000000ff07077207 */ /* 0x000fe20005800000 */
[----:B------:R-:W-:Y:S01]  /*02b0*/  STG.E.64 [R14.64], R18 ;  /* 0x000000120e007986 */ /* 0x000fe2000c101b04 */
[----:B------:R-:W-:Y:S02]  /*02c0*/  SEL R4, R4, RZ, !P2 ;  /* 0x000000ff04047207 */ /* 0x000fe40005000000 */
[----:B------:R-:W-:Y:S01]  /*02d0*/  SEL R5, R5, RZ, !P1 ;  /* 0x000000ff05057207 */ /* 0x000fe20004800000 */
[----:B------:R-:W-:Y:S01]  /*02e0*/  STG.E.64 [R14.64+0x400], R6 ;  /* 0x000400060e007986 */ /* 0x000fe2000c101b04 */
[----:B------:R-:W-:Y:S02]  /*02f0*/  SEL R12, R12, RZ, !P0 ;  /* 0x000000ff0c0c7207 */ /* 0x000fe40004000000 */
[----:B------:R-:W-:Y:S01]  /*0300*/  SEL R13, R13, RZ, !P6 ;  /* 0x000000ff0d0d7207 */ /* 0x000fe20007000000 */
[----:B------:R-:W-:Y:S04]  /*0310*/  STG.E.64 [R14.64+0x800], R4 ;  /* 0x000800040e007986 */ /* 0x000fe8000c101b04 */
[----:B------:R-:W-:Y:S01]  /*0320*/  STG.E.64 [R14.64+0xc00], R12 ;  /* 0x000c000c0e007986 */ /* 0x000fe2000c101b04 */
[----:B------:R-:W-:Y:S05]  /*0330*/  EXIT ;  /* 0x000000000000794d */ /* 0x000fea0003800000 */
.L_x_14528:
[----:B------:R-:W0:Y:S01]  /*0340*/  S2R R3, SR_TID.X ;  /* 0x0000000000037919 */ /* 0x000e220000002100 */
[----:B------:R-:W-:Y:S01]  /*0350*/  CS2R R4, SRZ ;  /* 0x0000000000047805 */ /* 0x000fe2000001ff00 */
[----:B------:R-:W-:Y:S01]  /*0360*/  CS2R R10, SRZ ;  /* 0x00000000000a7805 */ /* 0x000fe2000001ff00 */
[----:B------:R-:W-:Y:S01]  /*0370*/  IMAD.MOV.U32 R8, RZ, RZ, RZ ;  /* 0x000000ffff087224 */ /* 0x000fe200078e00ff */
        /* <DEDUP_REMOVED lines=8> */
[----:B------:R0:W2:Y:S04]  /*0400*/  @!P0 LDG.E R5, [R12.64] ;  /* 0x000000040c058981 */ /* 0x0000a8000c1e1900 */
[----:B------:R1:W2:Y:S03]  /*0410*/  @!P0 LDG.E R10, [R14.64] ;  /* 0x000000040e0a8981 */ /* 0x0002a6000c1e1900 */
[----:B------:R-:W-:Y:S01]  /*0420*/  @!P4 IMAD.IADD R17, R0, 0x1, R9 ;  /* 0x000000010011c824 */ /* 0x000fe200078e0209 */
[----:B------:R-:W-:Y:S01]  /*0430*/  @!P4 IADD3 R9, R9, 0x80, RZ ;  /* 0x000000800909c810 */ /* 0x000fe20007ffe0ff */
[----:B------:R-:W-:-:S03]  /*0440*/  @!P4 IMAD.MOV.U32 R26, RZ, RZ, 0x4 ;  /* 0x00000004ff1ac424 */ /* 0x000fc600078e00ff */
[----:B------:R-:W-:Y:S01]  /*0450*/  ISETP.GE.AND P5, PT, R9, R2, PT ;  /* 0x000000020900720c */ /* 0x000fe20003fa6270 */
[----:B------:R-:W-:-:S04]  /*0460*/  @!P4 IMAD.WIDE.U32 R18, R17, R26, c[0x0][0x170] ;  /* 0x00005c001112c625 */ /* 0x000fc800078e001a */
[----:B0-----:R-:W-:Y:S01]  /*0470*/  @!P4 IMAD.WIDE.U32 R12, R17, R26, c[0x0][0x178] ;  /* 0x00005e00110cc625 */ /* 0x001fe200078e001a */
[----:B------:R-:W-:Y:S01]  /*0480*/  CS2R R6, SRZ ;  /* 0x0000000000067805 */ /* 0x000fe2000001ff00 */
[----:B------:R0:W3:Y:S05]  /*0490*/  @!P4 LDG.E R8, [R18.64] ;  /* 0x000000041208c981 */ /* 0x0000ea000c1e1900 */
[----:B------:R4:W3:Y:S01]  /*04a0*/  @!P4 LDG.E R7, [R12.64] ;  /* 0x000000040c07c981 */ /* 0x0008e2000c1e1900 */
        /* <DEDUP_REMOVED lines=10> */
[----:B------:R-:W-:Y:S01]  /*0550*/  @!P2 IMAD.IADD R22, R0, 0x1, R9 ;  /* 0x000000010016a824 */ /* 0x000fe200078e0209 */
[----:B------:R-:W-:-:S04]  /*0560*/  @!P2 IADD3 R9, R9, 0x80, RZ ;  /* 0x000000800909a810 */ /* 0x000fc80007ffe0ff */
[----:B------:R-:W-:Y:S01]  /*0570*/  ISETP.GE.AND P3, PT, R9, R2, PT ;  /* 0x000000020900720c */ /* 0x000fe20003f66270 */
[----:B-1----:R-:W-:-:S04]  /*0580*/  @!P5 IMAD.WIDE.U32 R14, R16, R21, c[0x0][0x170] ;  /* 0x00005c00100ed625 */ /* 0x002fc800078e0015 */
[----:B------:R-:W-:-:S05]  /*0590*/  @!P5 IMAD.WIDE.U32 R16, R16, R21, c[0x0][0x178] ;  /* 0x00005e001010d625 */ /* 0x000fca00078e0015 */
[----:B------:R1:W5:Y:S01]  /*05a0*/  @!P5 LDG.E R4, [R16.64] ;  /* 0x000000041004d981 */ /* 0x000362000c1e1900 */
[----:B------:R-:W-:-:S04]  /*05b0*/  @!P6 IMAD.MOV.U32 R25, RZ, RZ, 0x4 ;  /* 0x00000004ff19e424 */ /* 0x000fc800078e00ff */
[----:B0-----:R-:W-:-:S04]  /*05c0*/  @!P6 IMAD.WIDE.U32 R18, R20, R25, c[0x0][0x170] ;  /* 0x00005c001412e625 */ /* 0x001fc800078e0019 */
[----:B-1----:R-:W-:Y:S01]  /*05d0*/  @!P3 IMAD.IADD R16, R0, 0x1, R9 ;  /* 0x000000010010b824 */ /* 0x002fe200078e0209 */
[----:B------:R-:W-:Y:S01]  /*05e0*/  @!P3 IADD3 R9, R9, 0x80, RZ ;  /* 0x000000800909b810 */ /* 0x000fe20007ffe0ff */
[----:B------:R-:W-:Y:S01]  /*05f0*/  @!P6 IMAD.WIDE.U32 R20, R20, R25, c[0x0][0x178] ;  /* 0x00005e001414e625 */ /* 0x000fe200078e0019 */
[----:B------:R-:W-:Y:S01]  /*0600*/  CS2R R28, SRZ ;  /* 0x00000000001c7805 */ /* 0x000fe2000001ff00 */
[----:B------:R0:W5:Y:S01]  /*0610*/  @!P6 LDG.E R11, [R18.64] ;  /* 0x00000004120be981 */ /* 0x000162000c1e1900 */
[----:B------:R-:W-:Y:S01]  /*0620*/  ISETP.GE.AND P4, PT, R9, R2, PT ;  /* 0x000000020900720c */ /* 0x000fe20003f86270 */
[----:B------:R-:W-:Y:S02]  /*0630*/  @!P1 IMAD.MOV.U32 R25, RZ, RZ, 0x4 ;  /* 0x00000004ff199424 */ /* 0x000fe400078e00ff */
[----:B----4-:R-:W-:Y:S01]  /*0640*/  @!P2 IMAD.MOV.U32 R13, RZ, RZ, 0x4 ;  /* 0x00000004ff0da424 */ /* 0x010fe200078e00ff */
[----:B------:R1:W4:Y:S01]  /*0650*/  @!P6 LDG.E R6, [R20.64] ;  /* 0x000000041406e981 */ /* 0x000322000c1e1900 */
[----:B------:R-:W-:-:S04]  /*0660*/  @!P1 IMAD.WIDE.U32 R26, R24, R25, c[0x0][0x170] ;  /* 0x00005c00181a9625 */ /* 0x000fc800078e0019 */
[----:B------:R-:W-:-:S04]  /*0670*/  @!P1 IMAD.WIDE.U32 R24, R24, R25, c[0x0][0x178] ;  /* 0x00005e0018189625 */ /* 0x000fc800078e0019 */
[----:B------:R-:W-:Y:S01]  /*0680*/  IMAD.MOV.U32 R23, RZ, RZ, RZ ;  /* 0x000000ffff177224 */ /* 0x000fe200078e00ff */
[----:B-1----:R-:W-:Y:S01]  /*0690*/  CS2R R20, SRZ ;  /* 0x0000000000147805 */ /* 0x002fe2000001ff00 */
[CC--:B0-----:R-:W-:Y:S01]  /*06a0*/  @!P2 IMAD.WIDE.U32 R18, R22.reuse, R13.reuse, c[0x0][0x170] ;  /* 0x00005c001612a625 */ /* 0x0c1fe200078e000d */
[----:B------:R0:W4:Y:S03]  /*06b0*/  @!P1 LDG.E R28, [R24.64] ;  /* 0x00000004181c9981 */ /* 0x000126000c1e1900 */
[----:B------:R-:W-:Y:S01]  /*06c0*/  @!P3 IMAD.MOV.U32 R17, RZ, RZ, 0x4 ;  /* 0x00000004ff11b424 */ /* 0x000fe200078e00ff */
[----:B------:R1:W4:Y:S01]  /*06d0*/  @!P5 LDG.E R23, [R14.64] ;  /* 0x000000040e17d981 */ /* 0x000322000c1e1900 */
[----:B------:R-:W-:-:S03]  /*06e0*/  @!P2 IMAD.WIDE.U32 R12, R22, R13, c[0x0][0x178] ;  /* 0x00005e00160ca625 */ /* 0x000fc600078e000d */
[----:B------:R1:W4:Y:S01]  /*06f0*/  @!P1 LDG.E R21, [R26.64] ;  /* 0x000000041a159981 */ /* 0x000322000c1e1900 */
[----:B0-----:R-:W-:Y:S02]  /*0700*/  @!P4 IMAD.IADD R24, R0, 0x1, R9 ;  /* 0x000000010018c824 */ /* 0x001fe400078e0209 */
[----:B------:R-:W-:Y:S01]  /*0710*/  @!P4 IMAD.MOV.U32 R25, RZ, RZ, 0x4 ;  /* 0x00000004ff19c424 */ /* 0x000fe200078e00ff */
[----:B------:R0:W4:Y:S01]  /*0720*/  @!P2 LDG.E R29, [R18.64] ;  /* 0x00000004121da981 */ /* 0x000122000c1e1900 */
[----:B------:R-:W-:Y:S02]  /*0730*/  IMAD.MOV.U32 R22, RZ, RZ, RZ ;  /* 0x000000ffff167224 */ /* 0x000fe400078e00ff */
[----:B-1----:R-:W-:Y:S01]  /*0740*/  @!P3 IMAD.WIDE.U32 R14, R16, R17, c[0x0][0x170] ;  /* 0x00005c00100eb625 */ /* 0x002fe200078e0011 */
[----:B------:R-:W-:-:S03]  /*0750*/  CS2R R26, SRZ ;  /* 0x00000000001a7805 */ /* 0x000fc6000001ff00 */
[----:B------:R-:W-:Y:S01]  /*0760*/  IMAD.MOV.U32 R9, RZ, RZ, RZ ;  /* 0x000000ffff097224 */ /* 0x000fe200078e00ff */
[----:B------:R1:W4:Y:S01]  /*0770*/  @!P3 LDG.E R22, [R14.64] ;  /* 0x000000040e16b981 */ /* 0x000322000c1e1900 */
[----:B------:R-:W-:-:S03]  /*0780*/  @!P3 IMAD.WIDE.U32 R16, R16, R17, c[0x0][0x178] ;  /* 0x00005e001010b625 */ /* 0x000fc600078e0011 */
[----:B------:R1:W4:Y:S01]  /*0790*/  @!P2 LDG.E R26, [R12.64] ;  /* 0x000000040c1aa981 */ /* 0x000322000c1e1900 */
[----:B0-----:R-:W-:-:S03]  /*07a0*/  @!P4 IMAD.WIDE.U32 R18, R24, R25, c[0x0][0x178] ;  /* 0x00005e001812c625 */ /* 0x001fc600078e0019 */
[----:B------:R-:W4:Y:S01]  /*07b0*/  @!P3 LDG.E R20, [R16.64] ;  /* 0x000000041014b981 */ /* 0x000f22000c1e1900 */
[----:B------:R-:W-:-:S03]  /*07c0*/  @!P4 IMAD.WIDE.U32 R24, R24, R25, c[0x0][0x170] ;  /* 0x00005c001818c625 */ /* 0x000fc600078e0019 */
[----:B------:R-:W4:Y:S04]  /*07d0*/  @!P4 LDG.E R9, [R18.64] ;  /* 0x000000041209c981 */ /* 0x000f28000c1e1900 */
[----:B------:R-:W4:Y:S01]  /*07e0*/  @!P4 LDG.E R27, [R24.64] ;  /* 0x00000004181bc981 */ /* 0x000f22000c1e1900 */
[----:B-1----:R-:W-:Y:S01]  /*07f0*/  IADD3 R12, R3, 0x80, RZ ;  /* 0x00000080030c7810 */ /* 0x002fe20007ffe0ff */
[----:B------:R-:W-:-:S04]  /*0800*/  @!P0 IMAD.IADD R13, R0, 0x1, R3 ;  /* 0x00000001000d8824 */ /* 0x000fc800078e0203 */
[----:B------:R-:W-:Y:S02]  /*0810*/  @!P0 IMAD.MOV.U32 R3, RZ, RZ, R12 ;  /* 0x000000ffff038224 */ /* 0x000fe400078e000c */
[----:B------:R-:W-:-:S04]  /*0820*/  @!P0 IMAD.MOV.U32 R14, RZ, RZ, 0x4 ;  /* 0x00000004ff0e8424 */ /* 0x000fc800078e00ff */
[----:B------:R-:W-:Y:S01]  /*0830*/  @!P0 IMAD.WIDE.U32 R12, R13, R14, c[0x0][0x168] ;  /* 0x00005a000d0c8625 */ /* 0x000fe200078e000e */
[----:B------:R-:W-:Y:S01]  /*0840*/  BSSY B0, `(.L_x_14529) ;  /* 0x0000046000007945 */ /* 0x000fe20003800000 */
[----:B------:R-:W-:Y:S01]  /*0850*/  BSSY B1, `(.L_x_14530) ;  /* 0x000003e000017945 */ /* 0x000fe20003800000 */
[----:B--2---:R-:W-:Y:S02]  /*0860*/  SHF.L.U32 R5, R5, R10, RZ ;  /* 0x0000000a05057219 */ /* 0x004fe400000006ff */
[----:B------:R-:W-:-:S04]  /*0870*/  ISETP.GT.U32.AND P1, PT, R10, 0x1f, PT ;  /* 0x0000001f0a00780c */ /* 0x000fc80003f24070 */
[----:B------:R-:W-:Y:S02]  /*0880*/  SEL R15, R5, RZ, !P1 ;  /* 0x000000ff050f7207 */ /* 0x000fe40004800000 */
[----:B---3--:R-:W-:Y:S02]  /*0890*/  SHF.L.U32 R8, R8, R7, RZ ;  /* 0x0000000708087219 */ /* 0x008fe400000006ff */
[----:B------:R-:W-:-:S04]  /*08a0*/  ISETP.GT.U32.AND P5, PT, R7, 0x1f, PT ;  /* 0x0000001f0700780c */ /* 0x000fc80003fa4070 */
[----:B------:R-:W-:Y:S02]  /*08b0*/  SEL R7, R8, RZ, !P5 ;  /* 0x000000ff08077207 */ /* 0x000fe40006800000 */
[----:B------:R-:W-:Y:S01]  /*08c0*/  ISETP.GE.AND P5, PT, R3, R2, PT ;  /* 0x000000020300720c */ /* 0x000fe20003fa6270 */
[----:B------:R0:W-:Y:S01]  /*08d0*/  @!P0 STG.E [R12.64], R15 ;  /* 0x0000000f0c008986 */ /* 0x0001e2000c101904 */
[----:B-----5:R-:W-:Y:S02]  /*08e0*/  ISETP.GT.U32.AND P4, PT, R4, 0x1f, PT ;  /* 0x0000001f0400780c */ /* 0x020fe40003f84070 */
[----:B----4-:R-:W-:Y:S02]  /*08f0*/  SHF.L.U32 R11, R11, R6, RZ ;  /* 0x000000060b0b7219 */ /* 0x010fe400000006ff */
[----:B------:R-:W-:-:S04]  /*0900*/  ISETP.GT.U32.AND P0, PT, R6, 0x1f, PT ;  /* 0x0000001f0600780c */ /* 0x000fc80003f04070 */
[----:B------:R-:W-:Y:S02]  /*0910*/  SEL R11, R11, RZ, !P0 ;  /* 0x000000ff0b0b7207 */ /* 0x000fe40004000000 */
[----:B------:R-:W-:Y:S02]  /*0920*/  SHF.L.U32 R23, R23, R4, RZ ;  /* 0x0000000417177219 */ /* 0x000fe400000006ff */
[----:B------:R-:W-:Y:S02]  /*0930*/  ISETP.GT.U32.AND P3, PT, R28, 0x1f, PT ;  /* 0x0000001f1c00780c */ /* 0x000fe40003f64070 */
[----:B------:R-:W-:Y:S02]  /*0940*/  SEL R23, R23, RZ, !P4 ;  /* 0x000000ff17177207 */ /* 0x000fe40006000000 */
[----:B------:R-:W-:-:S04]  /*0950*/  SHF.L.U32 R21, R21, R28, RZ ;  /* 0x0000001c15157219 */ /* 0x000fc800000006ff */
[----:B------:R-:W-:Y:S02]  /*0960*/  SEL R21, R21, RZ, !P3 ;  /* 0x000000ff15157207 */ /* 0x000fe40005800000 */
[----:B------:R-:W-:Y:S02]  /*0970*/  SHF.L.U32 R6, R29, R26, RZ ;  /* 0x0000001a1d067219 */ /* 0x000fe400000006ff */
[----:B------:R-:W-:Y:S02]  /*0980*/  ISETP.GT.U32.AND P2, PT, R26, 0x1f, PT ;  /* 0x0000001f1a00780c */ /* 0x000fe40003f44070 */
[----:B------:R-:W-:Y:S02]  /*0990*/  SHF.L.U32 R5, R22, R20, RZ ;  /* 0x0000001416057219 */ /* 0x000fe400000006ff */
[----:B------:R-:W-:Y:S02]  /*09a0*/  ISETP.GT.U32.AND P1, PT, R20, 0x1f, PT ;  /* 0x0000001f1400780c */ /* 0x000fe40003f24070 */
[----:B------:R-:W-:-:S02]  /*09b0*/  ISETP.GT.U32.AND P4, PT, R9, 0x1f, PT ;  /* 0x0000001f0900780c */ /* 0x000fc40003f84070 */
[----:B------:R-:W-:Y:S02]  /*09c0*/  SHF.L.U32 R4, R27, R9, RZ ;  /* 0x000000091b047219 */ /* 0x000fe400000006ff */
[----:B------:R-:W-:Y:S02]  /*09d0*/  SEL R6, R6, RZ, !P2 ;  /* 0x000000ff06067207 */ /* 0x000fe40005000000 */
[----:B------:R-:W-:Y:S02]  /*09e0*/  SEL R5, R5, RZ, !P1 ;  /* 0x000000ff05057207 */ /* 0x000fe40004800000 */
[----:B------:R-:W-:Y:S01]  /*09f0*/  SEL R4, R4, RZ, !P4 ;  /* 0x000000ff04047207 */ /* 0x000fe20006000000 */
        /* <DEDUP_REMOVED lines=13> */
.L_x_14531:
[----:B0-----:R-:W-:-:S13]  /*0ad0*/  ISETP.GE.AND P0, PT, R3, R2, PT ;  /* 0x000000020300720c */ /* 0x001fda0003f06270 */
[----:B------:R-:W-:Y:S05]  /*0ae0*/  @P0 BRA `(.L_x_14533) ;  /* 0x000000c000000947 */ /* 0x000fea0003800000 */
[----:B------:R-:W-:Y:S01]  /*0af0*/  IMAD.IADD R8, R0, 0x1, R3 ;  /* 0x0000000100087824 */ /* 0x000fe200078e0203 */
[----:B------:R-:W-:Y:S01]  /*0b00*/  IADD3 R3, R3, 0x80, RZ ;  /* 0x0000008003037810 */ /* 0x000fe20007ffe0ff */
[----:B------:R-:W-:-:S04]  /*0b10*/  IMAD.MOV.U32 R9, RZ, RZ, 0x4 ;  /* 0x00000004ff097424 */ /* 0x000fc800078e00ff */
[----:B------:R-:W-:-:S05]  /*0b20*/  IMAD.WIDE.U32 R8, R8, R9, c[0x0][0x168] ;  /* 0x00005a0008087625 */ /* 0x000fca00078e0009 */
[----:B------:R0:W-:Y:S02]  /*0b30*/  STG.E [R8.64], R11 ;  /* 0x0000000b08007986 */ /* 0x0001e4000c101904 */
.L_x_14532:
[----:B------:R-:W-:-:S13]  /*0b40*/  ISETP.GE.AND P0, PT, R3, R2, PT ;  /* 0x000000020300720c */ /* 0x000fda0003f06270 */
[----:B------:R-:W-:Y:S05]  /*0b50*/  @P0 BRA `(.L_x_14534) ;  /* 0x000000d000000947 */ /* 0x000fea0003800000 */
[----:B0-----:R-:W-:Y:S01]  /*0b60*/  IMAD.IADD R8, R0, 0x1, R3 ;  /* 0x0000000100087824 */ /* 0x001fe200078e0203 */
[----:B------:R-:W-:Y:S01]  /*0b70*/  IADD3 R3, R3, 0x80, RZ ;  /* 0x0000008003037810 */ /* 0x000fe20007ffe0ff */
[----:B------:R-:W-:-:S04]  /*0b80*/  IMAD.MOV.U32 R9, RZ, RZ, 0x4 ;  /* 0x00000004ff097424 */ /* 0x000fc800078e00ff */
[----:B------:R-:W-:-:S05]  /*0b90*/  IMAD.WIDE.U32 R8, R8, R9, c[0x0][0x168] ;  /* 0x00005a0008087625 */ /* 0x000fca00078e0009 */
[----:B------:R0:W-:Y:S02]  /*0ba0*/  STG.E [R8.64], R21 ;  /* 0x0000001508007986 */ /* 0x0001e4000c101904 */
.L_x_14533:
        /* <DEDUP_REMOVED lines=8> */
.L_x_14534:
[----:B------:R-:W-:Y:S05]  /*0c30*/  BSYNC B1 ;  /* 0x0000000000017941 */ /* 0x000fea0003800000 */
.L_x_14530:
[----:B------:R-:W-:-:S13]  /*0c40*/  ISETP.GE.AND P0, PT, R3, R2, PT ;  /* 0x000000020300720c */ /* 0x000fda0003f06270 */
[----:B0-----:R-:W-:Y:S01]  /*0c50*/  @!P0 IMAD.IADD R6, R0, 0x1, R3 ;  /* 0x0000000100068824 */ /* 0x001fe200078e0203 */
[----:B------:R-:W-:Y:S01]  /*0c60*/  @!P0 IADD3 R3, R3, 0x80, RZ ;  /* 0x0000008003038810 */ /* 0x000fe20007ffe0ff */
[----:B------:R-:W-:-:S04]  /*0c70*/  @!P0 IMAD.MOV.U32 R7, RZ, RZ, 0x4 ;  /* 0x00000004ff078424 */ /* 0x000fc800078e00ff */
[----:B------:R-:W-:-:S05]  /*0c80*/  @!P0 IMAD.WIDE.U32 R6, R6, R7, c[0x0][0x168] ;  /* 0x00005a0006068625 */ /* 0x000fca00078e0007 */
[----:B------:R0:W-:Y:S02]  /*0c90*/  @!P0 STG.E [R6.64], R5 ;  /* 0x0000000506008986 */ /* 0x0001e4000c101904 */
.L_x_14535:
[----:B------:R-:W-:Y:S05]  /*0ca0*/  BSYNC B0 ;  /* 0x0000000000007941 */ /* 0x000fea0003800000 */
.L_x_14529:
        /* <DEDUP_REMOVED lines=8> */
.L_x_14536:
        /* <DEDUP_REMOVED lines=13> */
.L_x_19771:


//--------------------- .text._ZN2at6native29vectorized_elementwise_kernelILi4ENS0_13BinaryFunctorIiiiZZZNS0_18lshift_kernel_cudaERNS_18TensorIteratorBaseEENKUlvE_clEvENKUlvE1_clEvEUliiE_EESt5arrayIPcLm3EEEEviT0_T1_ --------------------------
	.section	.text._ZN2at6native29vectorized_elementwise_kernelILi4ENS0_13BinaryFunctorIiiiZZZNS0_18lshift_kernel_cudaERNS_18TensorIteratorBaseEENKUlvE_clEvENKUlvE1_clEvEUliiE_EESt5arrayIPcLm3EEEEviT0_T1_,"ax",@progbits
	.sectioninfo	@"SHI_REGISTERS=32"
	.align	128
        .global         _ZN2at6native29vectorized_elementwise_kernelILi4ENS0_13BinaryFunctorIiiiZZZNS0_18lshift_kernel_cudaERNS_18TensorIteratorBaseEENKUlvE_clEvENKUlvE1_clEvEUliiE_EESt5arrayIPcLm3EEEEviT0_T1_
        .type           _ZN2at6native29vectorized_elementwise_kernelILi4ENS0_13BinaryFunctorIiiiZZZNS0_18lshift_kernel_cudaERNS_18TensorIteratorBaseEENKUlvE_clEvENKUlvE1_clEvEUliiE_EESt5arrayIPcLm3EEEEviT0_T1_,@function
        .size           _ZN2at6native29vectorized_elementwise_kernelILi4ENS0_13BinaryFunctorIiiiZZZNS0_18lshift_kernel_cudaERNS_18TensorIteratorBaseEENKUlvE_clEvENKUlvE1_clEvEUliiE_EESt5arrayIPcLm3EEEEviT0_T1_,(.L_x_19772 - _ZN2at6native29vectorized_elementwise_kernelILi4ENS0_13BinaryFunctorIiiiZZZNS0_18lshift_kernel_cudaERNS_18TensorIteratorBaseEENKUlvE_clEvENKUlvE1_clEvEUliiE_EESt5arrayIPcLm3EEEEviT0_T1_)
        .other          _ZN2at6native29vectorized_elementwise_kernelILi4ENS0_13BinaryFunctorIiiiZZZNS0_18lshift_kernel_cudaERNS_18TensorIteratorBaseEENKUlvE_clEvENKUlvE1_clEvEUliiE_EESt5arrayIPcLm3EEEEviT0_T1_,@"STO_CUDA_ENTRY STV_DEFAULT"
_ZN2at6native29vectorized_elementwise_kernelILi4ENS0_13BinaryFunctorIiiiZZZNS0_18lshift_kernel_cudaERNS_18TensorIteratorBaseEENKUlvE_clEvENKUlvE1_clEvEUliiE_EESt5arrayIPcLm3EEEEviT0_T1_:
.text._ZN2at6native29vectorized_elementwise_kernelILi4ENS0_13BinaryFunctorIiiiZZZNS0_18lshift_kernel_cudaERNS_18TensorIteratorBaseEENKUlvE_clEvENKUlvE1_clEvEUliiE_EESt5arrayIPcLm3EEEEviT0_T1_:
        /* <DEDUP_REMOVED lines=21> */
[----:B---3--:R-:W-:Y:S02]  /*0150*/  SHF.L.U32 R4, R8, R4, RZ ;  /* 0x0000000408047219 */ /* 0x008fe400000006ff */
[----:B------:R-:W-:Y:S02]  /*0160*/  ISETP.GT.U32.AND P4, PT, R6, 0x1f, PT ;  /* 0x0000001f0600780c */ /* 0x000fe40003f84070 */
[----:B------:R-:W-:Y:S02]  /*0170*/  ISETP.GT.U32.AND P3, PT, R7, 0x1f, PT ;  /* 0x0000001f0700780c */ /* 0x000fe40003f64070 */
[----:B------:R-:W-:-:S02]  /*0180*/  SEL R4, R4, RZ, !P6 ;  /* 0x000000ff04047207 */ /* 0x000fc40007000000 */
[----:B------:R-:W-:Y:S02]  /*0190*/  SHF.L.U32 R5, R9, R5, RZ ;  /* 0x0000000509057219 */ /* 0x000fe400000006ff */
[----:B------:R-:W-:Y:S02]  /*01a0*/  SHF.L.U32 R6, R10, R6, RZ ;  /* 0x000000060a067219 */ /* 0x000fe400000006ff */
[----:B------:R-:W-:Y:S02]  /*01b0*/  SHF.L.U32 R7, R11, R7, RZ ;  /* 0x000000070b077219 */ /* 0x000fe400000006ff */
[----:B----4-:R-:W-:Y:S02]  /*01c0*/  ISETP.GT.U32.AND P2, PT, R12, 0x1f, PT ;  /* 0x0000001f0c00780c */ /* 0x010fe40003f44070 */
[----:B-----5:R-:W-:Y:S02]  /*01d0*/  SHF.L.U32 R16, R16, R12, RZ ;  /* 0x0000000c10107219 */ /* 0x020fe400000006ff */
        /* <DEDUP_REMOVED lines=8> */
[----:B------:R-:W-:Y:S02]  /*0260*/  SEL R7, R7, RZ, !P3 ;  /* 0x000000ff07077207 */ /* 0x000fe40005800000 */
[----:B------:R-:W-:Y:S02]  /*0270*/  SEL R16, R16, RZ, !P2 ;  /* 0x000000ff10107207 */ /* 0x000fe40005000000 */
[----:B------:R-:W-:Y:S01]  /*0280*/  SEL R17, R17, RZ, !P1 ;  /* 0x000000ff11117207 */ /* 0x000fe20004800000 */
[----:B------:R-:W-:Y:S01]  /*0290*/  STG.E.128 [R2.64], R4 ;  /* 0x0000000402007986 */ /* 0x000fe2000c101d04 */
[----:B------:R-:W-:Y:S02]  /*02a0*/  SEL R18, R18, RZ, !P0 ;  /* 0x000000ff12127207 */ /* 0x000fe40004000000 */
[----:B------:R-:W-:-:S05]  /*02b0*/  SEL R19, R19, RZ, !P6 ;  /* 0x000000ff13137207 */ /* 0x000fca0007000000 */
[----:B------:R-:W-:Y:S01]  /*02c0*/  STG.E.128 [R2.64+0x800], R16 ;  /* 0x0008001002007986 */ /* 0x000fe2000c101d04 */
[----:B------:R-:W-:Y:S05]  /*02d0*/  EXIT ;  /* 0x000000000000794d */ /* 0x000fea0003800000 */
.L_x_14537:
        /* <DEDUP_REMOVED lines=121> */
.L_x_14540:
[----:B0-----:R-:W-:-:S13]  /*0a70*/  ISETP.GE.AND P0, PT, R3, R2, PT ;  /* 0x000000020300720c */ /* 0x001fda0003f06270 */
[----:B------:R-:W-:Y:S05]  /*0a80*/  @P0 BRA `(.L_x_14542) ;  /* 0x000000c000000947 */ /* 0x000fea0003800000 */
[----:B------:R-:W-:Y:S01]  /*0a90*/  IMAD.IADD R8, R0, 0x1, R3 ;  /* 0x0000000100087824 */ /* 0x000fe200078e0203 */
[----:B------:R-:W-:Y:S01]  /*0aa0*/  IADD3 R3, R3, 0x80, RZ ;  /* 0x0000008003037810 */ /* 0x000fe20007ffe0ff */
[----:B------:R-:W-:-:S04]  /*0ab0*/  IMAD.MOV.U32 R9, RZ, RZ, 0x4 ;  /* 0x00000004ff097424 */ /* 0x000fc800078e00ff */
[----:B------:R-:W-:-:S05]  /*0ac0*/  IMAD.WIDE.U32 R8, R8, R9, c[0x0][0x168] ;  /* 0x00005a0008087625 */ /* 0x000fca00078e0009 */
[----:B------:R0:W-:Y:S02]  /*0ad0*/  STG.E [R8.64], R11 ;  /* 0x0000000b08007986 */ /* 0x0001e4000c101904 */
.L_x_14541:
[----:B------:R-:W-:-:S13]  /*0ae0*/  ISETP.GE.AND P0, PT, R3, R2, PT ;  /* 0x000000020300720c */ /* 0x000fda0003f06270 */
[----:B------:R-:W-:Y:S05]  /*0af0*/  @P0 BRA `(.L_x_14543) ;  /* 0x000000d000000947 */ /* 0x000fea0003800000 */
[----:B0-----:R-:W-:Y:S01]  /*0b00*/  IMAD.IADD R8, R0, 0x1, R3 ;  /* 0x0000000100087824 */ /* 0x001fe200078e0203 */
[----:B------:R-:W-:Y:S01]  /*0b10*/  IADD3 R3, R3, 0x80, RZ ;  /* 0x0000008003037810 */ /* 0x000fe20007ffe0ff */
[----:B------:R-:W-:-:S04]  /*0b20*/  IMAD.MOV.U32 R9, RZ, RZ, 0x4 ;  /* 0x00000004ff097424 */ /* 0x000fc800078e00ff */
[----:B------:R-:W-:-:S05]  /*0b30*/  IMAD.WIDE.U32 R8, R8, R9, c[0x0][0x168] ;  /* 0x00005a0008087625 */ /* 0x000fca00078e0009 */
[----:B------:R0:W-:Y:S02]  /*0b40*/  STG.E [R8.64], R21 ;  /* 0x0000001508007986 */ /* 0x0001e4000c101904 */
.L_x_14542:
        /* <DEDUP_REMOVED lines=8> */
.L_x_14543:
[----:B------:R-:W-:Y:S05]  /*0bd0*/  BSYNC B1 ;  /* 0x0000000000017941 */ /* 0x000fea0003800000 */
.L_x_14539:
[----:B------:R-:W-:-:S13]  /*0be0*/  ISETP.GE.AND P0, PT, R3, R2, PT ;  /* 0x000000020300720c */ /* 0x000fda0003f06270 */
[----:B0-----:R-:W-:Y:S01]  /*0bf0*/  @!P0 IMAD.IADD R6, R0, 0x1, R3 ;  /* 0x0000000100068824 */ /* 0x001fe200078e0203 */
[----:B------:R-:W-:Y:S01]  /*0c00*/  @!P0 IADD3 R3, R3, 0x80, RZ ;  /* 0x0000008003038810 */ /* 0x000fe20007ffe0ff */
[----:B------:R-:W-:-:S04]  /*0c10*/  @!P0 IMAD.MOV.U32 R7, RZ, RZ, 0x4 ;  /* 0x00000004ff078424 */ /* 0x000fc800078e00ff */
[----:B------:R-:W-:-:S05]  /*0c20*/  @!P0 IMAD.WIDE.U32 R6, R6, R7, c[0x0][0x168] ;  /* 0x00005a0006068625 */ /* 0x000fca00078e0007 */
[----:B------:R0:W-:Y:S02]  /*0c30*/  @!P0 STG.E [R6.64], R5 ;  /* 0x0000000506008986 */ /* 0x0001e4000c101904 */
.L_x_14544:
[----:B------:R-:W-:Y:S05]  /*0c40*/  BSYNC B0 ;  /* 0x0000000000007941 */ /* 0x000fea0003800000 */
.L_x_14538:
        /* <DEDUP_REMOVED lines=8> */
.L_x_14545:
        /* <DEDUP_REMOVED lines=11> */
.L_x_19772:


//--------------------- .text._ZN2at6native29vectorized_elementwise_kernelILi8ENS0_13BinaryFunctorIiiiZZZNS0_18lshift_kernel_cudaERNS_18TensorIteratorBaseEENKUlvE_clEvENKUlvE1_clEvEUliiE_EESt5arrayIPcLm3EEEEviT0_T1_ --------------------------
	.section	.text._ZN2at6native29vectorized_elementwise_kernelILi8ENS0_13BinaryFunctorIiiiZZZNS0_18lshift_kernel_cudaERNS_18TensorIteratorBaseEENKUlvE_clEvENKUlvE1_clEvEUliiE_EESt5arrayIPcLm3EEEEviT0_T1_,"ax",@progbits
	.sectioninfo	@"SHI_REGISTERS=4"
	.align	128
        .global         _ZN2at6native29vectorized_elementwise_kernelILi8ENS0_13BinaryFunctorIiiiZZZNS0_18lshift_kernel_cudaERNS_18TensorIteratorBaseEENKUlvE_clEvENKUlvE1_clEvEUliiE_EESt5arrayIPcLm3EEEEviT0_T1_
        .type           _ZN2at6native29vectorized_elementwise_kernelILi8ENS0_13BinaryFunctorIiiiZZZNS0_18lshift_kernel_cudaERNS_18TensorIteratorBaseEENKUlvE_clEvENKUlvE1_clEvEUliiE_EESt5arrayIPcLm3EEEEviT0_T1_,@function
        .size           _ZN2at6native29vectorized_elementwise_kernelILi8ENS0_13BinaryFunctorIiiiZZZNS0_18lshift_kernel_cudaERNS_18TensorIteratorBaseEENKUlvE_clEvENKUlvE1_clEvEUliiE_EESt5arrayIPcLm3EEEEviT0_T1_,(.L_x_19773 - _ZN2at6native29vectorized_elementwise_kernelILi8ENS0_13BinaryFunctorIiiiZZZNS0_18lshift_kernel_cudaERNS_18TensorIteratorBaseEENKUlvE_clEvENKUlvE1_clEvEUliiE_EESt5arrayIPcLm3EEEEviT0_T1_)
        .other          _ZN2at6native29vectorized_elementwise_kernelILi8ENS0_13BinaryFunctorIiiiZZZNS0_18lshift_kernel_cudaERNS_18TensorIteratorBaseEENKUlvE_clEvENKUlvE1_clEvEUliiE_EESt5arrayIPcLm3EEEEviT0_T1_,@"STO_CUDA_ENTRY STV_DEFAULT"
_ZN2at6native29vectorized_elementwise_kernelILi8ENS0_13BinaryFunctorIiiiZZZNS0_18lshift_kernel_cudaERNS_18TensorIteratorBaseEENKUlvE_clEvENKUlvE1_clEvEUliiE_EESt5arrayIPcLm3EEEEviT0_T1_:
.text._ZN2at6native29vectorized_elementwise_kernelILi8ENS0_13BinaryFunctorIiiiZZZNS0_18lshift_kernel_cudaERNS_18TensorIteratorBaseEENKUlvE_clEvENKUlvE1_clEvEUliiE_EESt5arrayIPcLm3EEEEviT0_T1_:
[----:B------:R-:W-:Y:S02]  /*0000*/  MOV R1, c[0x0][0x28] ;  /* 0x00000a0000017a02 */ /* 0x000fe40000000f00 */
[----:B------:R-:W-:Y:S05]  /*0010*/  EXIT ;  /* 0x000000000000794d */ /* 0x000fea0003800000 */
.L_x_14546:
        /* <DEDUP_REMOVED lines=14> */
.L_x_19773:


//--------------------- .text._ZN2at6native18elementwise_kernelILi128ELi4EZNS0_15gpu_kernel_implINS0_13BUnaryFunctorIiiiZZZNS0_18lshift_kernel_cudaERNS_18TensorIteratorBaseEENKUlvE_clEvENKUlvE1_clEvEUliiE_EEEEvS5_RKT_EUliE_EEviT1_ --------------------------
	.section	.text._ZN2at6native18elementwise_kernelILi128ELi4EZNS0_15gpu_kernel_implINS0_13BUnaryFunctorIiiiZZZNS0_18lshift_kernel_cudaERNS_18TensorIteratorBaseEENKUlvE_clEvENKUlvE1_clEvEUliiE_EEEEvS5_RKT_EUliE_EEviT1_,"ax",@progbits
	.sectioninfo	@"SHI_REGISTERS=26"
	.align	128
        .global         _ZN2at6native18elementwise_kernelILi128ELi4EZNS0_15gpu_kernel_implINS0_13BUnaryFunctorIiiiZZZNS0_18lshift_kernel_cudaERNS_18TensorIteratorBaseEENKUlvE_clEvENKUlvE1_clEvEUliiE_EEEEvS5_RKT_EUliE_EEviT1_
        .type           _ZN2at6native18elementwise_kernelILi128ELi4EZNS0_15gpu_kernel_implINS0_13BUnaryFunctorIiiiZZZNS0_18lshift_kernel_cudaERNS_18TensorIteratorBaseEENKUlvE_clEvENKUlvE1_clEvEUliiE_EEEEvS5_RKT_EUliE_EEviT1_,@function
        .size           _ZN2at6native18elementwise_kernelILi128ELi4EZNS0_15gpu_kernel_implINS0_13BUnaryFunctorIiiiZZZNS0_18lshift_kernel_cudaERNS_18TensorIteratorBaseEENKUlvE_clEvENKUlvE1_clEvEUliiE_EEEEvS5_RKT_EUliE_EEviT1_,(.L_x_19774 - _ZN2at6native18elementwise_kernelILi128ELi4EZNS0_15gpu_kernel_implINS0_13BUnaryFunctorIiiiZZZNS0_18lshift_kernel_cudaERNS_18TensorIteratorBaseEENKUlvE_clEvENKUlvE1_clEvEUliiE_EEEEvS5_RKT_EUliE_EEviT1_)
        .other          _ZN2at6native18elementwise_kernelILi128ELi4EZNS0_15gpu_kernel_implINS0_13BUnaryFunctorIiiiZZZNS0_18lshift_kernel_cudaERNS_18TensorIteratorBaseEENKUlvE_clEvENKUlvE1_clEvEUliiE_EEEEvS5_RKT_EUliE_EEviT1_,@"STO_CUDA_ENTRY STV_DEFAULT"
_ZN2at6native18elementwise_kernelILi128ELi4EZNS0_15gpu_kernel_implINS0_13BUnaryFunctorIiiiZZZNS0_18lshift_kernel_cudaERNS_18TensorIteratorBaseEENKUlvE_clEvENKUlvE1_clEvEUliiE_EEEEvS5_RKT_EUliE_EEviT1_:
.text._ZN2at6native18elementwise_kernelILi128ELi4EZNS0_15gpu_kernel_implINS0_13BUnaryFunctorIiiiZZZNS0_18lshift_kernel_cudaERNS_18TensorIteratorBaseEENKUlvE_clEvENKUlvE1_clEvEUliiE_EEEEvS5_RKT_EUliE_EEviT1_:
        /* <DEDUP_REMOVED lines=237> */
.L_x_14549:
        /* <DEDUP_REMOVED lines=18> */
.L_x_14553:
[----:B------:R0:W5:Y:S01]  /*0ff0*/  LDG.E.U8 R19, [R2.64] ;  /* 0x0000002402137981 */ /* 0x000162000c1e1100 */
[----:B------:R-:W-:Y:S05]  /*1000*/  BRA `(.L_x_14555) ;  /* 0x00000d0000007947 */ /* 0x000fea0003800000 */
.L_x_14552:
        /* <DEDUP_REMOVED lines=8> */
.L_x_14557:
[----:B------:R0:W5:Y:S01]  /*1090*/  LDG.E R19, [R2.64] ;  /* 0x0000002402137981 */ /* 0x000162000c1e1900 */
[----:B------:R-:W-:Y:S05]  /*10a0*/  BRA `(.L_x_14555) ;  /* 0x00000c6000007947 */ /* 0x000fea0003800000 */
.L_x_14556:
[----:B------:R0:W5:Y:S01]  /*10b0*/  LDG.E.S16 R19, [R2.64] ;  /* 0x0000002402137981 */ /* 0x000162000c1e1700 */
[----:B------:R-:W-:Y:S05]  /*10c0*/  BRA `(.L_x_14555) ;  /* 0x00000c4000007947 */ /* 0x000fea0003800000 */
.L_x_14551:
        /* <DEDUP_REMOVED lines=9> */
.L_x_14559:
[----:B------:R-:W2:Y:S02]  /*1160*/  LDG.E.U16 R2, [R2.64] ;  /* 0x0000002402027981 */ /* 0x000ea4000c1e1500 */
[----:B--2---:R-:W-:-:S06]  /*1170*/  HADD2.F32 R19, -RZ, R2.H0_H0 ;  /* 0x20000002ff137230 */ /* 0x004fcc0000004100 */
[----:B------:R-:W0:Y:S01]  /*1180*/  F2I.FTZ.TRUNC.NTZ R19, R19 ;  /* 0x0000001300137305 */ /* 0x000e22000021f100 */
[----:B------:R-:W-:Y:S05]  /*1190*/  BRA `(.L_x_14555) ;  /* 0x00000b7000007947 */ /* 0x000fea0003800000 */
.L_x_14558:
        /* <DEDUP_REMOVED lines=9> */
.L_x_14561:
[----:B------:R-:W2:Y:S02]  /*1230*/  LDG.E.U16 R2, [R2.64] ;  /* 0x0000002402027981 */ /* 0x000ea4000c1e1500 */
[----:B--2---:R-:W-:-:S06]  /*1240*/  HADD2.F32 R19, -RZ, R2.H0_H0 ;  /* 0x20000002ff137230 */ /* 0x004fcc0000004100 */
[----:B------:R-:W0:Y:S01]  /*1250*/  F2I.FTZ.TRUNC.NTZ R19, R19 ;  /* 0x0000001300137305 */ /* 0x000e22000021f100 */
[----:B------:R-:W-:Y:S05]  /*1260*/  BRA `(.L_x_14555) ;  /* 0x00000aa000007947 */ /* 0x000fea0003800000 */
.L_x_14560:
[----:B------:R-:W2:Y:S02]  /*1270*/  LDG.E.64 R2, [R2.64] ;  /* 0x0000002402027981 */ /* 0x000ea4000c1e1b00 */
[----:B--2---:R0:W1:Y:S01]  /*1280*/  F2I.F64.TRUNC R19, R2 ;  /* 0x0000000200137311 */ /* 0x004062000030d100 */
[----:B------:R-:W-:Y:S05]  /*1290*/  BRA `(.L_x_14555) ;  /* 0x00000a7000007947 */ /* 0x000fea0003800000 */
.L_x_14550:
        /* <DEDUP_REMOVED lines=12> */
.L_x_14564:
[----:B------:R-:W2:Y:S02]  /*1360*/  LDG.E.64 R2, [R2.64] ;  /* 0x0000002402027981 */ /* 0x000ea4000c1e1b00 */
[----:B--2---:R0:W1:Y:S01]  /*1370*/  F2I.F64.TRUNC R19, R2 ;  /* 0x0000000200137311 */ /* 0x004062000030d100 */
[----:B------:R-:W-:Y:S05]  /*1380*/  BRA `(.L_x_14555) ;  /* 0x0000098000007947 */ /* 0x000fea0003800000 */
.L_x_14563:
        /* <DEDUP_REMOVED lines=27> */
.L_x_14566:
        /* <DEDUP_REMOVED lines=14> */
.L_x_14565:
[----:B------:R-:W2:Y:S02]  /*1620*/  LDG.E.U16 R19, [R2.64] ;  /* 0x0000002402137981 */ /* 0x000ea4000c1e1500 */
[----:B--2---:R-:W-:-:S06]  /*1630*/  PRMT R19, RZ, 0x5410, R19 ;  /* 0x00005410ff137816 */ /* 0x004fcc0000000013 */
[----:B------:R-:W0:Y:S01]  /*1640*/  F2I.FTZ.TRUNC.NTZ R19, R19 ;  /* 0x0000001300137305 */ /* 0x000e22000021f100 */
[----:B------:R-:W-:Y:S05]  /*1650*/  BRA `(.L_x_14555) ;  /* 0x000006b000007947 */ /* 0x000fea0003800000 */
.L_x_14562:
        /* <DEDUP_REMOVED lines=10> */
.L_x_14569:
        /* <DEDUP_REMOVED lines=21> */
.L_x_14573:
[----:B------:R-:W-:Y:S05]  /*1850*/  BSYNC B1 ;  /* 0x0000000000017941 */ /* 0x000fea0003800000 */
.L_x_14572:
[----:B------:R-:W-:Y:S01]  /*1860*/  IMAD.SHL.U32 R2, R2, 0x100000, RZ ;  /* 0x0010000002027824 */ /* 0x000fe200078e00ff */
[----:B------:R-:W-:-:S04]  /*1870*/  LEA R0, R0, 0x3b800000, 0x17 ;  /* 0x3b80000000007811 */ /* 0x000fc800078eb8ff */
[----:B------:R-:W-:Y:S02]  /*1880*/  LOP3.LUT R19, R0, R2, R19, 0xfe, !PT ;  /* 0x0000000200137212 */ /* 0x000fe400078efe13 */
.L_x_14571:
[----:B------:R-:W-:Y:S05]  /*1890*/  BSYNC B0 ;  /* 0x0000000000007941 */ /* 0x000fea0003800000 */
.L_x_14570:
[----:B------:R-:W0:Y:S01]  /*18a0*/  F2I.FTZ.TRUNC.NTZ R19, R19 ;  /* 0x0000001300137305 */ /* 0x000e22000021f100 */
[----:B------:R-:W-:Y:S05]  /*18b0*/  BRA `(.L_x_14555) ;  /* 0x0000045000007947 */ /* 0x000fea0003800000 */
.L_x_14568:
        /* <DEDUP_REMOVED lines=21> */
.L_x_14577:
[----:B------:R-:W-:Y:S05]  /*1a10*/  BSYNC B1 ;  /* 0x0000000000017941 */ /* 0x000fea0003800000 */
.L_x_14576:
[----:B------:R-:W-:Y:S01]  /*1a20*/  IMAD.SHL.U32 R2, R2, 0x200000, RZ ;  /* 0x0020000002027824 */ /* 0x000fe200078e00ff */
[----:B------:R-:W-:-:S04]  /*1a30*/  LEA R0, R0, 0x37800000, 0x17 ;  /* 0x3780000000007811 */ /* 0x000fc800078eb8ff */
[----:B------:R-:W-:Y:S02]  /*1a40*/  LOP3.LUT R19, R0, R2, R19, 0xfe, !PT ;  /* 0x0000000200137212 */ /* 0x000fe400078efe13 */
.L_x_14575:
[----:B------:R-:W-:Y:S05]  /*1a50*/  BSYNC B0 ;  /* 0x0000000000007941 */ /* 0x000fea0003800000 */
.L_x_14574:
[----:B------:R-:W0:Y:S01]  /*1a60*/  F2I.FTZ.TRUNC.NTZ R19, R19 ;  /* 0x0000001300137305 */ /* 0x000e22000021f100 */
[----:B------:R-:W-:Y:S05]  /*1a70*/  BRA `(.L_x_14555) ;  /* 0x0000029000007947 */ /* 0x000fea0003800000 */
.L_x_14567:
        /* <DEDUP_REMOVED lines=14> */
.L_x_14581:
[----:B------:R-:W-:Y:S05]  /*1b60*/  BSYNC B0 ;  /* 0x0000000000007941 */ /* 0x000fea0003800000 */
.L_x_14580:
[----:B------:R-:W0:Y:S01]  /*1b70*/  F2I.FTZ.TRUNC.NTZ R19, R19 ;  /* 0x0000001300137305 */ /* 0x000e22000021f100 */
[----:B------:R-:W-:Y:S05]  /*1b80*/  BRA `(.L_x_14555) ;  /* 0x0000018000007947 */ /* 0x000fea0003800000 */
.L_x_14554:
        /* <DEDUP_REMOVED lines=21> */
.L_x_14579:
[----:B------:R0:W5:Y:S01]  /*1ce0*/  LDG.E R19, [R2.64] ;  /* 0x0000002402137981 */ /* 0x000162000c1e1900 */
[----:B------:R-:W-:Y:S05]  /*1cf0*/  BRA `(.L_x_14555) ;  /* 0x0000001000007947 */ /* 0x000fea0003800000 */
.L_x_14578:
[----:B------:R0:W5:Y:S02]  /*1d00*/  LDG.E R19, [R2.64] ;  /* 0x0000002402137981 */ /* 0x000164000c1e1900 */
.L_x_14555:
[----:B0-----:R-:W0:Y:S01]  /*1d10*/  LDC.U8 R3, c[0x0][0x378] ;  /* 0x0000de00ff037b82 */ /* 0x001e220000000000 */
[----:B------:R-:W-:Y:S01]  /*1d20*/  IMAD.MOV.U32 R2, RZ, RZ, c[0x0][0x374] ;  /* 0x0000dd00ff027624 */ /* 0x000fe200078e00ff */
[----:B-1---5:R-:W-:-:S04]  /*1d30*/  SHF.L.U32 R19, R19, c[0x0][0x374], RZ ;  /* 0x0000dd0013137a19 */ /* 0x022fc800000006ff */
[----:B------:R-:W-:-:S04]  /*1d40*/  ISETP.GT.U32.AND P0, PT, R2, 0x1f, PT ;  /* 0x0000001f0200780c */ /* 0x000fc80003f04070 */
        /* <DEDUP_REMOVED lines=14> */
.L_x_14585:
[----:B------:R0:W-:Y:S01]  /*1e30*/  STG.E.U8 [R16.64], R2 ;  /* 0x0000000210007986 */ /* 0x0001e2000c101124 */
[----:B------:R-:W-:Y:S05]  /*1e40*/  BRA `(.L_x_14587) ;  /* 0x00000d7000007947 */ /* 0x000fea0003800000 */
.L_x_14584:
        /* <DEDUP_REMOVED lines=9> */
.L_x_14589:
[----:B------:R0:W-:Y:S01]  /*1ee0*/  STG.E [R16.64], R2 ;  /* 0x0000000210007986 */ /* 0x0001e2000c101924 */
[----:B------:R-:W-:Y:S05]  /*1ef0*/  BRA `(.L_x_14587) ;  /* 0x00000cc000007947 */ /* 0x000fea0003800000 */
.L_x_14588:
[----:B------:R0:W-:Y:S01]  /*1f00*/  STG.E.U16 [R16.64], R2 ;  /* 0x0000000210007986 */ /* 0x0001e2000c101524 */
[----:B------:R-:W-:Y:S05]  /*1f10*/  BRA `(.L_x_14587) ;  /* 0x00000ca000007947 */ /* 0x000fea0003800000 */
.L_x_14583:
        /* <DEDUP_REMOVED lines=9> */
.L_x_14591:
[----:B------:R-:W0:Y:S02]  /*1fb0*/  I2F R0, R2 ;  /* 0x0000000200007306 */ /* 0x000e240000201400 */
[----:B0-----:R-:W-:-:S05]  /*1fc0*/  F2FP.PACK_AB R0, RZ, R0 ;  /* 0x00000000ff00723e */ /* 0x001fca00000000ff */
[----:B------:R0:W-:Y:S01]  /*1fd0*/  STG.E.U16 [R16.64], R0 ;  /* 0x0000000010007986 */ /* 0x0001e2000c101524 */
[----:B------:R-:W-:Y:S05]  /*1fe0*/  BRA `(.L_x_14587) ;  /* 0x00000bd000007947 */ /* 0x000fea0003800000 */
.L_x_14590:
        /* <DEDUP_REMOVED lines=10> */
.L_x_14593:
[----:B------:R-:W0:Y:S02]  /*2090*/  I2F R2, R2 ;  /* 0x0000000200027306 */ /* 0x000e240000201400 */
[----:B0-----:R-:W-:-:S04]  /*20a0*/  F2FP.PACK_AB R3, RZ, R2 ;  /* 0x00000002ff03723e */ /* 0x001fc800000000ff */
[----:B------:R-:W-:-:S05]  /*20b0*/  PRMT R3, R3, 0x5410, RZ ;  /* 0x0000541003037816 */ /* 0x000fca00000000ff */
[----:B------:R0:W-:Y:S01]  /*20c0*/  STG.E [R16.64], R3 ;  /* 0x0000000310007986 */ /* 0x0001e2000c101924 */
[----:B------:R-:W-:Y:S05]  /*20d0*/  BRA `(.L_x_14587) ;  /* 0x00000ae000007947 */ /* 0x000fea0003800000 */
.L_x_14592:
[----:B------:R-:W0:Y:S02]  /*20e0*/  I2F.F64 R2, R2 ;  /* 0x0000000200027312 */ /* 0x000e240000201c00 */
[----:B0-----:R0:W-:Y:S01]  /*20f0*/  STG.E.64 [R16.64], R2 ;  /* 0x0000000210007986 */ /* 0x0011e2000c101b24 */
[----:B------:R-:W-:Y:S05]  /*2100*/  BRA `(.L_x_14587) ;  /* 0x00000ab000007947 */ /* 0x000fea0003800000 */
.L_x_14582:
        /* <DEDUP_REMOVED lines=12> */
.L_x_14596:
[----:B------:R-:W0:Y:S01]  /*21d0*/  I2F.F64 R4, R2 ;  /* 0x0000000200047312 */ /* 0x000e220000201c00 */
[----:B------:R-:W-:-:S05]  /*21e0*/  CS2R R6, SRZ ;  /* 0x0000000000067805 */ /* 0x000fca000001ff00 */
[----:B0-----:R0:W-:Y:S01]  /*21f0*/  STG.E.128 [R16.64], R4 ;  /* 0x0000000410007986 */ /* 0x0011e2000c101d24 */
[----:B------:R-:W-:Y:S05]  /*2200*/  BRA `(.L_x_14587) ;  /* 0x000009b000007947 */ /* 0x000fea0003800000 */
.L_x_14595:
        /* <DEDUP_REMOVED lines=21> */
.L_x_14600:
[----:B------:R-:W-:Y:S05]  /*2360*/  BSYNC B0 ;  /* 0x0000000000007941 */ /* 0x000fea0003800000 */
.L_x_14599:
[----:B------:R-:W-:-:S05]  /*2370*/  LOP3.LUT R3, R0, R3, RZ, 0xfc, !PT ;  /* 0x0000000300037212 */ /* 0x000fca00078efcff */
[----:B------:R0:W-:Y:S01]  /*2380*/  STG.E.U8 [R16.64], R3 ;  /* 0x0000000310007986 */ /* 0x0001e2000c101124 */
[----:B------:R-:W-:Y:S05]  /*2390*/  BRA `(.L_x_14587) ;  /* 0x0000082000007947 */ /* 0x000fea0003800000 */
.L_x_14598:
        /* <DEDUP_REMOVED lines=13> */
.L_x_14602:
[----:B------:R-:W-:Y:S01]  /*2470*/  IMAD.MOV.U32 R0, RZ, RZ, 0x7f ;  /* 0x0000007fff007424 */ /* 0x000fe200078e00ff */
[----:B------:R-:W-:-:S04]  /*2480*/  ISETP.GT.U32.AND P0, PT, R3, 0x7f800000, PT ;  /* 0x7f8000000300780c */ /* 0x000fc80003f04070 */
[----:B------:R-:W-:-:S04]  /*2490*/  SEL R0, R0, 0x7c, P0 ;  /* 0x0000007c00007807 */ /* 0x000fc80000000000 */
.L_x_14603:
[----:B------:R-:W-:Y:S05]  /*24a0*/  BSYNC B0 ;  /* 0x0000000000007941 */ /* 0x000fea0003800000 */
.L_x_14601:
[----:B------:R-:W-:-:S04]  /*24b0*/  LOP3.LUT R2, R5, 0x80000000, RZ, 0xc0, !PT ;  /* 0x8000000005027812 */ /* 0x000fc800078ec0ff */
[----:B------:R-:W-:-:S04]  /*24c0*/  SHF.R.U32.HI R3, RZ, 0x18, R2 ;  /* 0x00000018ff037819 */ /* 0x000fc80000011602 */
[----:B------:R-:W-:-:S05]  /*24d0*/  LOP3.LUT R3, R0, R3, RZ, 0xfc, !PT ;  /* 0x0000000300037212 */ /* 0x000fca00078efcff */
[----:B------:R0:W-:Y:S01]  /*24e0*/  STG.E.U8 [R16.64], R3 ;  /* 0x0000000310007986 */ /* 0x0001e2000c101124 */
[----:B------:R-:W-:Y:S05]  /*24f0*/  BRA `(.L_x_14587) ;  /* 0x000006c000007947 */ /* 0x000fea0003800000 */
.L_x_14597:
[----:B------:R-:W0:Y:S02]  /*2500*/  I2F R0, R2 ;  /* 0x0000000200007306 */ /* 0x000e240000201400 */
[----:B0-----:R-:W-:-:S05]  /*2510*/  F2FP.BF16.PACK_AB R0, RZ, R0 ;  /* 0x00000000ff00723e */ /* 0x001fca00000010ff */
[----:B------:R0:W-:Y:S01]  /*2520*/  STG.E.U16 [R16.64], R0 ;  /* 0x0000000010007986 */ /* 0x0001e2000c101524 */
[----:B------:R-:W-:Y:S05]  /*2530*/  BRA `(.L_x_14587) ;  /* 0x0000068000007947 */ /* 0x000fea0003800000 */
.L_x_14594:
        /* <DEDUP_REMOVED lines=10> */
.L_x_14606:
        /* <DEDUP_REMOVED lines=17> */
.L_x_14609:
[----:B------:R-:W-:-:S04]  /*26f0*/  LOP3.LUT R2, R5, 0x80000000, RZ, 0xc0, !PT ;  /* 0x8000000005027812 */ /* 0x000fc800078ec0ff */
[----:B------:R-:W-:-:S04]  /*2700*/  SHF.R.U32.HI R3, RZ, 0x18, R2 ;  /* 0x00000018ff037819 */ /* 0x000fc80000011602 */
[----:B------:R-:W-:-:S04]  /*2710*/  LOP3.LUT R0, R0, R3, RZ, 0xfc, !PT ;  /* 0x0000000300007212 */ /* 0x000fc800078efcff */
[----:B------:R-:W-:Y:S02]  /*2720*/  PRMT R8, R0, 0x7610, R8 ;  /* 0x0000761000087816 */ /* 0x000fe40000000008 */
.L_x_14608:
[----:B------:R-:W-:Y:S05]  /*2730*/  BSYNC B0 ;  /* 0x0000000000007941 */ /* 0x000fea0003800000 */
.L_x_14607:
[----:B------:R0:W-:Y:S01]  /*2740*/  STG.E.U8 [R16.64], R8 ;  /* 0x0000000810007986 */ /* 0x0001e2000c101124 */
[----:B------:R-:W-:Y:S05]  /*2750*/  BRA `(.L_x_14587) ;  /* 0x0000046000007947 */ /* 0x000fea0003800000 */
.L_x_14605:
        /* <DEDUP_REMOVED lines=17> */
.L_x_14612:
[----:B------:R-:W-:-:S04]  /*2870*/  LOP3.LUT R2, R5, 0x80000000, RZ, 0xc0, !PT ;  /* 0x8000000005027812 */ /* 0x000fc800078ec0ff */
[----:B------:R-:W-:-:S04]  /*2880*/  SHF.R.U32.HI R3, RZ, 0x18, R2 ;  /* 0x00000018ff037819 */ /* 0x000fc80000011602 */
[----:B------:R-:W-:-:S04]  /*2890*/  LOP3.LUT R0, R0, R3, RZ, 0xfc, !PT ;  /* 0x0000000300007212 */ /* 0x000fc800078efcff */
[----:B------:R-:W-:Y:S02]  /*28a0*/  PRMT R8, R0, 0x7610, R8 ;  /* 0x0000761000087816 */ /* 0x000fe40000000008 */
.L_x_14611:
[----:B------:R-:W-:Y:S05]  /*28b0*/  BSYNC B0 ;  /* 0x0000000000007941 */ /* 0x000fea0003800000 */
.L_x_14610:
[----:B------:R0:W-:Y:S01]  /*28c0*/  STG.E.U8 [R16.64], R8 ;  /* 0x0000000810007986 */ /* 0x0001e2000c101124 */
[----:B------:R-:W-:Y:S05]  /*28d0*/  BRA `(.L_x_14587) ;  /* 0x000002e000007947 */ /* 0x000fea0003800000 */
.L_x_14604:
        /* <DEDUP_REMOVED lines=22> */
.L_x_14586:
        /* <DEDUP_REMOVED lines=20> */
.L_x_14614:
[----:B------:R-:W-:-:S05]  /*2b80*/  SHF.R.S32.HI R3, RZ, 0x1f, R2 ;  /* 0x0000001fff037819 */ /* 0x000fca0000011402 */
[----:B------:R0:W-:Y:S01]  /*2b90*/  STG.E.64 [R16.64], R2 ;  /* 0x0000000210007986 */ /* 0x0001e2000c101b24 */
[----:B------:R-:W-:Y:S05]  /*2ba0*/  BRA `(.L_x_14587) ;  /* 0x0000001000007947 */ /* 0x000fea0003800000 */
.L_x_14613:
[----:B------:R0:W-:Y:S02]  /*2bb0*/  STG.E [R16.64], R2 ;  /* 0x0000000210007986 */ /* 0x0001e4000c101924 */
.L_x_14587:
[----:B------:R-:W-:-:S05]  /*2bc0*/  IMAD R18, R18, 0x200, R23 ;  /* 0x0000020012127824 */ /* 0x000fca00078e0217 */
[----:B------:R-:W-:Y:S02]  /*2bd0*/  IADD3 R19, R18, 0x80, RZ ;  /* 0x0000008012137810 */ /* 0x000fe40007ffe0ff */
.L_x_14548:
[----:B------:R-:W-:Y:S05]  /*2be0*/  BSYNC B6 ;  /* 0x0000000000067941 */ /* 0x000fea0003800000 */
.L_x_14547:
        /* <DEDUP_REMOVED lines=231> */
.L_x_14617:
        /* <DEDUP_REMOVED lines=18> */
.L_x_14621:
[----:B------:R0:W5:Y:S01]  /*3b80*/  LDG.E.U8 R18, [R2.64] ;  /* 0x0000002402127981 */ /* 0x000162000c1e1100 */
[----:B------:R-:W-:Y:S05]  /*3b90*/  BRA `(.L_x_14623) ;  /* 0x00000d0000007947 */ /* 0x000fea0003800000 */
.L_x_14620:
        /* <DEDUP_REMOVED lines=8> */
.L_x_14625:
[----:B------:R0:W5:Y:S01]  /*3c20*/  LDG.E R18, [R2.64] ;  /* 0x0000002402127981 */ /* 0x000162000c1e1900 */
[----:B------:R-:W-:Y:S05]  /*3c30*/  BRA `(.L_x_14623) ;  /* 0x00000c6000007947 */ /* 0x000fea0003800000 */
.L_x_14624:
[----:B------:R0:W5:Y:S01]  /*3c40*/  LDG.E.S16 R18, [R2.64] ;  /* 0x0000002402127981 */ /* 0x000162000c1e1700 */
[----:B------:R-:W-:Y:S05]  /*3c50*/  BRA `(.L_x_14623) ;  /* 0x00000c4000007947 */ /* 0x000fea0003800000 */
.L_x_14619:
        /* <DEDUP_REMOVED lines=9> */
.L_x_14627:
[----:B------:R-:W2:Y:S02]  /*3cf0*/  LDG.E.U16 R2, [R2.64] ;  /* 0x0000002402027981 */ /* 0x000ea4000c1e1500 */
[----:B--2---:R-:W-:-:S06]  /*3d00*/  HADD2.F32 R18, -RZ, R2.H0_H0 ;  /* 0x20000002ff127230 */ /* 0x004fcc0000004100 */
[----:B------:R-:W0:Y:S01]  /*3d10*/  F2I.FTZ.TRUNC.NTZ R18, R18 ;  /* 0x0000001200127305 */ /* 0x000e22000021f100 */
[----:B------:R-:W-:Y:S05]  /*3d20*/  BRA `(.L_x_14623) ;  /* 0x00000b7000007947 */ /* 0x000fea0003800000 */
.L_x_14626:
        /* <DEDUP_REMOVED lines=9> */
.L_x_14629:
[----:B------:R-:W2:Y:S02]  /*3dc0*/  LDG.E.U16 R2, [R2.64] ;  /* 0x0000002402027981 */ /* 0x000ea4000c1e1500 */
[----:B--2---:R-:W-:-:S06]  /*3dd0*/  HADD2.F32 R18, -RZ, R2.H0_H0 ;  /* 0x20000002ff127230 */ /* 0x004fcc0000004100 */
[----:B------:R-:W0:Y:S01]  /*3de0*/  F2I.FTZ.TRUNC.NTZ R18, R18 ;  /* 0x0000001200127305 */ /* 0x000e22000021f100 */
[----:B------:R-:W-:Y:S05]  /*3df0*/  BRA `(.L_x_14623) ;  /* 0x00000aa000007947 */ /* 0x000fea0003800000 */
.L_x_14628:
[----:B------:R-:W2:Y:S02]  /*3e00*/  LDG.E.64 R2, [R2.64] ;  /* 0x0000002402027981 */ /* 0x000ea4000c1e1b00 */
[----:B--2---:R0:W1:Y:S01]  /*3e10*/  F2I.F64.TRUNC R18, R2 ;  /* 0x0000000200127311 */ /* 0x004062000030d100 */
[----:B------:R-:W-:Y:S05]  /*3e20*/  BRA `(.L_x_14623) ;  /* 0x00000a7000007947 */ /* 0x000fea0003800000 */
.L_x_14618:
        /* <DEDUP_REMOVED lines=12> */
.L_x_14632:
[----:B------:R-:W2:Y:S02]  /*3ef0*/  LDG.E.64 R2, [R2.64] ;  /* 0x0000002402027981 */ /* 0x000ea4000c1e1b00 */
[----:B--2---:R0:W1:Y:S01]  /*3f00*/  F2I.F64.TRUNC R18, R2 ;  /* 0x0000000200127311 */ /* 0x004062000030d100 */
[----:B------:R-:W-:Y:S05]  /*3f10*/  BRA `(.L_x_14623) ;  /* 0x0000098000007947 */ /* 0x000fea0003800000 */
.L_x_14631:
        /* <DEDUP_REMOVED lines=27> */
.L_x_14634:
        /* <DEDUP_REMOVED lines=14> */
.L_x_14633:
[----:B------:R-:W2:Y:S02]  /*41b0*/  LDG.E.U16 R18, [R2.64] ;  /* 0x0000002402127981 */ /* 0x000ea4000c1e1500 */
[----:B--2---:R-:W-:-:S06]  /*41c0*/  PRMT R18, RZ, 0x5410, R18 ;  /* 0x00005410ff127816 */ /* 0x004fcc0000000012 */
[----:B------:R-:W0:Y:S01]  /*41d0*/  F2I.FTZ.TRUNC.NTZ R18, R18 ;  /* 0x0000001200127305 */ /* 0x000e22000021f100 */
[----:B------:R-:W-:Y:S05]  /*41e0*/  BRA `(.L_x_14623) ;  /* 0x000006b000007947 */ /* 0x000fea0003800000 */
.L_x_14630:
        /* <DEDUP_REMOVED lines=10> */
.L_x_14637:
        /* <DEDUP_REMOVED lines=21> */
.L_x_14641:
[----:B------:R-:W-:Y:S05]  /*43e0*/  BSYNC B1 ;  /* 0x0000000000017941 */ /* 0x000fea0003800000 */
.L_x_14640:
[----:B------:R-:W-:Y:S01]  /*43f0*/  IMAD.SHL.U32 R2, R2, 0x100000, RZ ;  /* 0x0010000002027824 */ /* 0x000fe200078e00ff */
[----:B------:R-:W-:-:S04]  /*4400*/  LEA R3, R0, 0x3b800000, 0x17 ;  /* 0x3b80000000037811 */ /* 0x000fc800078eb8ff */
[----:B------:R-:W-:Y:S02]  /*4410*/  LOP3.LUT R18, R3, R2, R18, 0xfe, !PT ;  /* 0x0000000203127212 */ /* 0x000fe400078efe12 */
.L_x_14639:
[----:B------:R-:W-:Y:S05]  /*4420*/  BSYNC B0 ;  /* 0x0000000000007941 */ /* 0x000fea0003800000 */
.L_x_14638:
[----:B------:R-:W0:Y:S01]  /*4430*/  F2I.FTZ.TRUNC.NTZ R18, R18 ;  /* 0x0000001200127305 */ /* 0x000e22000021f100 */
[----:B------:R-:W-:Y:S05]  /*4440*/  BRA `(.L_x_14623) ;  /* 0x0000045000007947 */ /* 0x000fea0003800000 */
.L_x_14636:
        /* <DEDUP_REMOVED lines=21> */
.L_x_14645:
[----:B------:R-:W-:Y:S05]  /*45a0*/  BSYNC B1 ;  /* 0x0000000000017941 */ /* 0x000fea0003800000 */
.L_x_14644:
[----:B------:R-:W-:Y:S01]  /*45b0*/  IMAD.SHL.U32 R2, R2, 0x200000, RZ ;  /* 0x0020000002027824 */ /* 0x000fe200078e00ff */
[----:B------:R-:W-:-:S04]  /*45c0*/  LEA R3, R0, 0x37800000, 0x17 ;  /* 0x3780000000037811 */ /* 0x000fc800078eb8ff */
[----:B------:R-:W-:Y:S02]  /*45d0*/  LOP3.LUT R18, R3, R2, R18, 0xfe, !PT ;  /* 0x0000000203127212 */ /* 0x000fe400078efe12 */
.L_x_14643:
[----:B------:R-:W-:Y:S05]  /*45e0*/  BSYNC B0 ;  /* 0x0000000000007941 */ /* 0x000fea0003800000 */
.L_x_14642:
[----:B------:R-:W0:Y:S01]  /*45f0*/  F2I.FTZ.TRUNC.NTZ R18, R18 ;  /* 0x0000001200127305 */ /* 0x000e22000021f100 */
[----:B------:R-:W-:Y:S05]  /*4600*/  BRA `(.L_x_14623) ;  /* 0x0000029000007947 */ /* 0x000fea0003800000 */
.L_x_14635:
        /* <DEDUP_REMOVED lines=14> */
.L_x_14649:
[----:B------:R-:W-:Y:S05]  /*46f0*/  BSYNC B0 ;  /* 0x0000000000007941 */ /* 0x000fea0003800000 */
.L_x_14648:
[----:B------:R-:W0:Y:S01]  /*4700*/  F2I.FTZ.TRUNC.NTZ R18, R18 ;  /* 0x0000001200127305 */ /* 0x000e22000021f100 */
[----:B------:R-:W-:Y:S05]  /*4710*/  BRA `(.L_x_14623) ;  /* 0x0000018000007947 */ /* 0x000fea0003800000 */
.L_x_14622:
        /* <DEDUP_REMOVED lines=21> */
.L_x_14647:
[----:B------:R0:W5:Y:S01]  /*4870*/  LDG.E R18, [R2.64] ;  /* 0x0000002402127981 */ /* 0x000162000c1e1900 */
[----:B------:R-:W-:Y:S05]  /*4880*/  BRA `(.L_x_14623) ;  /* 0x0000001000007947 */ /* 0x000fea0003800000 */
.L_x_14646:
[----:B------:R0:W5:Y:S02]  /*4890*/  LDG.E R18, [R2.64] ;  /* 0x0000002402127981 */ /* 0x000164000c1e1900 */
.L_x_14623:
        /* <DEDUP_REMOVED lines=18> */
.L_x_14653:
[----:B------:R0:W-:Y:S01]  /*49c0*/  STG.E.U8 [R16.64], R2 ;  /* 0x0000000210007986 */ /* 0x0001e2000c101124 */
[----:B------:R-:W-:Y:S05]  /*49d0*/  BRA `(.L_x_14655) ;  /* 0x00000d7000007947 */ /* 0x000fea0003800000 */
.L_x_14652:
        /* <DEDUP_REMOVED lines=9> */
.L_x_14657:
[----:B------:R0:W-:Y:S01]  /*4a70*/  STG.E [R16.64], R2 ;  /* 0x0000000210007986 */ /* 0x0001e2000c101924 */
[----:B------:R-:W-:Y:S05]  /*4a80*/  BRA `(.L_x_14655) ;  /* 0x00000cc000007947 */ /* 0x000fea0003800000 */
.L_x_14656:
[----:B------:R0:W-:Y:S01]  /*4a90*/  STG.E.U16 [R16.64], R2 ;  /* 0x0000000210007986 */ /* 0x0001e2000c101524 */
[----:B------:R-:W-:Y:S05]  /*4aa0*/  BRA `(.L_x_14655) ;  /* 0x00000ca000007947 */ /* 0x000fea0003800000 */
.L_x_14651:
        /* <DEDUP_REMOVED lines=9> */
.L_x_14659:
[----:B------:R-:W0:Y:S02]  /*4b40*/  I2F R0, R2 ;  /* 0x0000000200007306 */ /* 0x000e240000201400 */
[----:B0-----:R-:W-:-:S05]  /*4b50*/  F2FP.PACK_AB R0, RZ, R0 ;  /* 0x00000000ff00723e */ /* 0x001fca00000000ff */
[----:B------:R0:W-:Y:S01]  /*4b60*/  STG.E.U16 [R16.64], R0 ;  /* 0x0000000010007986 */ /* 0x0001e2000c101524 */
[----:B------:R-:W-:Y:S05]  /*4b70*/  BRA `(.L_x_14655) ;  /* 0x00000bd000007947 */ /* 0x000fea0003800000 */
.L_x_14658:
        /* <DEDUP_REMOVED lines=10> */
.L_x_14661:
[----:B------:R-:W0:Y:S02]  /*4c20*/  I2F R2, R2 ;  /* 0x0000000200027306 */ /* 0x000e240000201400 */
[----:B0-----:R-:W-:-:S04]  /*4c30*/  F2FP.PACK_AB R3, RZ, R2 ;  /* 0x00000002ff03723e */ /* 0x001fc800000000ff */
[----:B------:R-:W-:-:S05]  /*4c40*/  PRMT R3, R3, 0x5410, RZ ;  /* 0x0000541003037816 */ /* 0x000fca00000000ff */
[----:B------:R0:W-:Y:S01]  /*4c50*/  STG.E [R16.64], R3 ;  /* 0x0000000310007986 */ /* 0x0001e2000c101924 */
[----:B------:R-:W-:Y:S05]  /*4c60*/  BRA `(.L_x_14655) ;  /* 0x00000ae000007947 */ /* 0x000fea0003800000 */
.L_x_14660:
[----:B------:R-:W0:Y:S02]  /*4c70*/  I2F.F64 R2, R2 ;  /* 0x0000000200027312 */ /* 0x000e240000201c00 */
[----:B0-----:R0:W-:Y:S01]  /*4c80*/  STG.E.64 [R16.64], R2 ;  /* 0x0000000210007986 */ /* 0x0011e2000c101b24 */
[----:B------:R-:W-:Y:S05]  /*4c90*/  BRA `(.L_x_14655) ;  /* 0x00000ab000007947 */ /* 0x000fea0003800000 */
.L_x_14650:
        /* <DEDUP_REMOVED lines=12> */
.L_x_14664:
[----:B------:R-:W0:Y:S01]  /*4d60*/  I2F.F64 R4, R2 ;  /* 0x0000000200047312 */ /* 0x000e220000201c00 */
[----:B------:R-:W-:-:S05]  /*4d70*/  CS2R R6, SRZ ;  /* 0x0000000000067805 */ /* 0x000fca000001ff00 */
[----:B0-----:R0:W-:Y:S01]  /*4d80*/  STG.E.128 [R16.64], R4 ;  /* 0x0000000410007986 */ /* 0x0011e2000c101d24 */
[----:B------:R-:W-:Y:S05]  /*4d90*/  BRA `(.L_x_14655) ;  /* 0x000009b000007947 */ /* 0x000fea0003800000 */
.L_x_14663:
        /* <DEDUP_REMOVED lines=21> */
.L_x_14668:
[----:B------:R-:W-:Y:S05]  /*4ef0*/  BSYNC B0 ;  /* 0x0000000000007941 */ /* 0x000fea0003800000 */
.L_x_14667:
[----:B------:R-:W-:-:S05]  /*4f00*/  LOP3.LUT R3, R0, R3, RZ, 0xfc, !PT ;  /* 0x0000000300037212 */ /* 0x000fca00078efcff */
[----:B------:R0:W-:Y:S01]  /*4f10*/  STG.E.U8 [R16.64], R3 ;  /* 0x0000000310007986 */ /* 0x0001e2000c101124 */
[----:B------:R-:W-:Y:S05]  /*4f20*/  BRA `(.L_x_14655) ;  /* 0x0000082000007947 */ /* 0x000fea0003800000 */
.L_x_14666:
        /* <DEDUP_REMOVED lines=13> */
.L_x_14670:
[----:B------:R-:W-:Y:S01]  /*5000*/  IMAD.MOV.U32 R0, RZ, RZ, 0x7f ;  /* 0x0000007fff007424 */ /* 0x000fe200078e00ff */
[----:B------:R-:W-:-:S04]  /*5010*/  ISETP.GT.U32.AND P0, PT, R3, 0x7f800000, PT ;  /* 0x7f8000000300780c */ /* 0x000fc80003f04070 */
[----:B------:R-:W-:-:S04]  /*5020*/  SEL R0, R0, 0x7c, P0 ;  /* 0x0000007c00007807 */ /* 0x000fc80000000000 */
.L_x_14671:
[----:B------:R-:W-:Y:S05]  /*5030*/  BSYNC B0 ;  /* 0x0000000000007941 */ /* 0x000fea0003800000 */
.L_x_14669:
[----:B------:R-:W-:-:S04]  /*5040*/  LOP3.LUT R2, R5, 0x80000000, RZ, 0xc0, !PT ;  /* 0x8000000005027812 */ /* 0x000fc800078ec0ff */
[----:B------:R-:W-:-:S04]  /*5050*/  SHF.R.U32.HI R3, RZ, 0x18, R2 ;  /* 0x00000018ff037819 */ /* 0x000fc80000011602 */
[----:B------:R-:W-:-:S05]  /*5060*/  LOP3.LUT R3, R0, R3, RZ, 0xfc, !PT ;  /* 0x0000000300037212 */ /* 0x000fca00078efcff */
[----:B------:R0:W-:Y:S01]  /*5070*/  STG.E.U8 [R16.64], R3 ;  /* 0x0000000310007986 */ /* 0x0001e2000c101124 */
[----:B------:R-:W-:Y:S05]  /*5080*/  BRA `(.L_x_14655) ;  /* 0x000006c000007947 */ /* 0x000fea0003800000 */
.L_x_14665:
[----:B------:R-:W0:Y:S02]  /*5090*/  I2F R0, R2 ;  /* 0x0000000200007306 */ /* 0x000e240000201400 */
[----:B0-----:R-:W-:-:S05]  /*50a0*/  F2FP.BF16.PACK_AB R0, RZ, R0 ;  /* 0x00000000ff00723e */ /* 0x001fca00000010ff */
[----:B------:R0:W-:Y:S01]  /*50b0*/  STG.E.U16 [R16.64], R0 ;  /* 0x0000000010007986 */ /* 0x0001e2000c101524 */
[----:B------:R-:W-:Y:S05]  /*50c0*/  BRA `(.L_x_14655) ;  /* 0x0000068000007947 */ /* 0x000fea0003800000 */
.L_x_14662:
        /* <DEDUP_REMOVED lines=10> */
.L_x_14674:
        /* <DEDUP_REMOVED lines=17> */
.L_x_14677:
[----:B------:R-:W-:-:S04]  /*5280*/  LOP3.LUT R2, R5, 0x80000000, RZ, 0xc0, !PT ;  /* 0x8000000005027812 */ /* 0x000fc800078ec0ff */
[----:B------:R-:W-:-:S04]  /*5290*/  SHF.R.U32.HI R3, RZ, 0x18, R2 ;  /* 0x00000018ff037819 */ /* 0x000fc80000011602 */
[----:B------:R-:W-:-:S04]  /*52a0*/  LOP3.LUT R0, R0, R3, RZ, 0xfc, !PT ;  /* 0x0000000300007212 */ /* 0x000fc800078efcff */
[----:B------:R-:W-:Y:S02]  /*52b0*/  PRMT R8, R0, 0x7610, R8 ;  /* 0x0000761000087816 */ /* 0x000fe40000000008 */
.L_x_14676:
[----:B------:R-:W-:Y:S05]  /*52c0*/  BSYNC B0 ;  /* 0x0000000000007941 */ /* 0x000fea0003800000 */
.L_x_14675:
[----:B------:R0:W-:Y:S01]  /*52d0*/  STG.E.U8 [R16.64], R8 ;  /* 0x0000000810007986 */ /* 0x0001e2000c101124 */
[----:B------:R-:W-:Y:S05]  /*52e0*/  BRA `(.L_x_14655) ;  /* 0x0000046000007947 */ /* 0x000fea0003800000 */
.L_x_14673:
        /* <DEDUP_REMOVED lines=17> */
.L_x_14680:
[----:B------:R-:W-:-:S04]  /*5400*/  LOP3.LUT R2, R5, 0x80000000, RZ, 0xc0, !PT ;  /* 0x8000000005027812 */ /* 0x000fc800078ec0ff */
[----:B------:R-:W-:-:S04]  /*5410*/  SHF.R.U32.HI R3, RZ, 0x18, R2 ;  /* 0x00000018ff037819 */ /* 0x000fc80000011602 */
[----:B------:R-:W-:-:S04]  /*5420*/  LOP3.LUT R0, R0, R3, RZ, 0xfc, !PT ;  /* 0x0000000300007212 */ /* 0x000fc800078efcff */
[----:B------:R-:W-:Y:S02]  /*5430*/  PRMT R8, R0, 0x7610, R8 ;  /* 0x0000761000087816 */ /* 0x000fe40000000008 */
.L_x_14679:
[----:B------:R-:W-:Y:S05]  /*5440*/  BSYNC B0 ;  /* 0x0000000000007941 */ /* 0x000fea0003800000 */
.L_x_14678:
[----:B------:R0:W-:Y:S01]  /*5450*/  STG.E.U8 [R16.64], R8 ;  /* 0x0000000810007986 */ /* 0x0001e2000c101124 */
[----:B------:R-:W-:Y:S05]  /*5460*/  BRA `(.L_x_14655) ;  /* 0x000002e000007947 */ /* 0x000fea0003800000 */
.L_x_14672:
        /* <DEDUP_REMOVED lines=22> */
.L_x_14654:
        /* <DEDUP_REMOVED lines=20> */
.L_x_14682:
[----:B------:R-:W-:-:S05]  /*5710*/  SHF.R.S32.HI R3, RZ, 0x1f, R2 ;  /* 0x0000001fff037819 */ /* 0x000fca0000011402 */
[----:B------:R0:W-:Y:S01]  /*5720*/  STG.E.64 [R16.64], R2 ;  /* 0x0000000210007986 */ /* 0x0001e2000c101b24 */
[----:B------:R-:W-:Y:S05]  /*5730*/  BRA `(.L_x_14655) ;  /* 0x0000001000007947 */ /* 0x000fea0003800000 */
.L_x_14681:
[----:B------:R0:W-:Y:S02]  /*5740*/  STG.E [R16.64], R2 ;  /* 0x0000000210007986 */ /* 0x0001e4000c101924 */
.L_x_14655:
        /* <DEDUP_REMOVED lines=231> */
.L_x_14683:
        /* <DEDUP_REMOVED lines=18> */
.L_x_14687:
[----:B------:R0:W5:Y:S01]  /*66e0*/  LDG.E.U8 R18, [R2.64] ;  /* 0x0000002402127981 */ /* 0x000162000c1e1100 */
[----:B------:R-:W-:Y:S05]  /*66f0*/  BRA `(.L_x_14689) ;  /* 0x00000d0000007947 */ /* 0x000fea0003800000 */
.L_x_14686:
        /* <DEDUP_REMOVED lines=8> */
.L_x_14691:
[----:B------:R0:W5:Y:S01]  /*6780*/  LDG.E R18, [R2.64] ;  /* 0x0000002402127981 */ /* 0x000162000c1e1900 */
[----:B------:R-:W-:Y:S05]  /*6790*/  BRA `(.L_x_14689) ;  /* 0x00000c6000007947 */ /* 0x000fea0003800000 */
.L_x_14690:
[----:B------:R0:W5:Y:S01]  /*67a0*/  LDG.E.S16 R18, [R2.64] ;  /* 0x0000002402127981 */ /* 0x000162000c1e1700 */
[----:B------:R-:W-:Y:S05]  /*67b0*/  BRA `(.L_x_14689) ;  /* 0x00000c4000007947 */ /* 0x000fea0003800000 */
.L_x_14685:
        /* <DEDUP_REMOVED lines=9> */
.L_x_14693:
[----:B------:R-:W2:Y:S02]  /*6850*/  LDG.E.U16 R2, [R2.64] ;  /* 0x0000002402027981 */ /* 0x000ea4000c1e1500 */
[----:B--2---:R-:W-:-:S06]  /*6860*/  HADD2.F32 R18, -RZ, R2.H0_H0 ;  /* 0x20000002ff127230 */ /* 0x004fcc0000004100 */
[----:B------:R-:W0:Y:S01]  /*6870*/  F2I.FTZ.TRUNC.NTZ R18, R18 ;  /* 0x0000001200127305 */ /* 0x000e22000021f100 */
[----:B------:R-:W-:Y:S05]  /*6880*/  BRA `(.L_x_14689) ;  /* 0x00000b7000007947 */ /* 0x000fea0003800000 */
.L_x_14692:
        /* <DEDUP_REMOVED lines=9> */
.L_x_14695:
[----:B------:R-:W2:Y:S02]  /*6920*/  LDG.E.U16 R2, [R2.64] ;  /* 0x0000002402027981 */ /* 0x000ea4000c1e1500 */
[----:B--2---:R-:W-:-:S06]  /*6930*/  HADD2.F32 R18, -RZ, R2.H0_H0 ;  /* 0x20000002ff127230 */ /* 0x004fcc0000004100 */
[----:B------:R-:W0:Y:S01]  /*6940*/  F2I.FTZ.TRUNC.NTZ R18, R18 ;  /* 0x0000001200127305 */ /* 0x000e22000021f100 */
[----:B------:R-:W-:Y:S05]  /*6950*/  BRA `(.L_x_14689) ;  /* 0x00000aa000007947 */ /* 0x000fea0003800000 */
.L_x_14694:
[----:B------:R-:W2:Y:S02]  /*6960*/  LDG.E.64 R2, [R2.64] ;  /* 0x0000002402027981 */ /* 0x000ea4000c1e1b00 */
[----:B--2---:R0:W1:Y:S01]  /*6970*/  F2I.F64.TRUNC R18, R2 ;  /* 0x0000000200127311 */ /* 0x004062000030d100 */
[----:B------:R-:W-:Y:S05]  /*6980*/  BRA `(.L_x_14689) ;  /* 0x00000a7000007947 */ /* 0x000fea0003800000 */
.L_x_14684:
        /* <DEDUP_REMOVED lines=12> */
.L_x_14698:
[----:B------:R-:W2:Y:S02]  /*6a50*/  LDG.E.64 R2, [R2.64] ;  /* 0x0000002402027981 */ /* 0x000ea4000c1e1b00 */
[----:B--2---:R0:W1:Y:S01]  /*6a60*/  F2I.F64.TRUNC R18, R2 ;  /* 0x0000000200127311 */ /* 0x004062000030d100 */
[----:B------:R-:W-:Y:S05]  /*6a70*/  BRA `(.L_x_14689) ;  /* 0x0000098000007947 */ /* 0x000fea0003800000 */
.L_x_14697:
        /* <DEDUP_REMOVED lines=27> */
.L_x_14700:
        /* <DEDUP_REMOVED lines=14> */
.L_x_14699:
[----:B------:R-:W2:Y:S02]  /*6d10*/  LDG.E.U16 R18, [R2.64] ;  /* 0x0000002402127981 */ /* 0x000ea4000c1e1500 */
[----:B--2---:R-:W-:-:S06]  /*6d20*/  PRMT R18, RZ, 0x5410, R18 ;  /* 0x00005410ff127816 */ /* 0x004fcc0000000012 */
[----:B------:R-:W0:Y:S01]  /*6d30*/  F2I.FTZ.TRUNC.NTZ R18, R18 ;  /* 0x0000001200127305 */ /* 0x000e22000021f100 */
[----:B------:R-:W-:Y:S05]  /*6d40*/  BRA `(.L_x_14689) ;  /* 0x000006b000007947 */ /* 0x000fea0003800000 */
.L_x_14696:
        /* <DEDUP_REMOVED lines=10> */
.L_x_14703:
        /* <DEDUP_REMOVED lines=21> */
.L_x_14707:
[----:B------:R-:W-:Y:S05]  /*6f40*/  BSYNC B1 ;  /* 0x0000000000017941 */ /* 0x000fea0003800000 */
.L_x_14706:
[----:B------:R-:W-:Y:S01]  /*6f50*/  IMAD.SHL.U32 R2, R2, 0x100000, RZ ;  /* 0x0010000002027824 */ /* 0x000fe200078e00ff */
[----:B------:R-:W-:-:S04]  /*6f60*/  LEA R3, R0, 0x3b800000, 0x17 ;  /* 0x3b80000000037811 */ /* 0x000fc800078eb8ff */
[----:B------:R-:W-:Y:S02]  /*6f70*/  LOP3.LUT R18, R3, R2, R18, 0xfe, !PT ;  /* 0x0000000203127212 */ /* 0x000fe400078efe12 */
.L_x_14705:
[----:B------:R-:W-:Y:S05]  /*6f80*/  BSYNC B0 ;  /* 0x0000000000007941 */ /* 0x000fea0003800000 */
.L_x_14704:
[----:B------:R-:W0:Y:S01]  /*6f90*/  F2I.FTZ.TRUNC.NTZ R18, R18 ;  /* 0x0000001200127305 */ /* 0x000e22000021f100 */
[----:B------:R-:W-:Y:S05]  /*6fa0*/  BRA `(.L_x_14689) ;  /* 0x0000045000007947 */ /* 0x000fea0003800000 */
.L_x_14702:
        /* <DEDUP_REMOVED lines=21> */
.L_x_14711:
[----:B------:R-:W-:Y:S05]  /*7100*/  BSYNC B1 ;  /* 0x0000000000017941 */ /* 0x000fea0003800000 */
.L_x_14710:
[----:B------:R-:W-:Y:S01]  /*7110*/  IMAD.SHL.U32 R2, R2, 0x200000, RZ ;  /* 0x0020000002027824 */ /* 0x000fe200078e00ff */
[----:B------:R-:W-:-:S04]  /*7120*/  LEA R3, R0, 0x37800000, 0x17 ;  /* 0x3780000000037811 */ /* 0x000fc800078eb8ff */
[----:B------:R-:W-:Y:S02]  /*7130*/  LOP3.LUT R18, R3, R2, R18, 0xfe, !PT ;  /* 0x0000000203127212 */ /* 0x000fe400078efe12 */
.L_x_14709:
[----:B------:R-:W-:Y:S05]  /*7140*/  BSYNC B0 ;  /* 0x0000000000007941 */ /* 0x000fea0003800000 */
.L_x_14708:
[----:B------:R-:W0:Y:S01]  /*7150*/  F2I.FTZ.TRUNC.NTZ R18, R18 ;  /* 0x0000001200127305 */ /* 0x000e22000021f100 */
[----:B------:R-:W-:Y:S05]  /*7160*/  BRA `(.L_x_14689) ;  /* 0x0000029000007947 */ /* 0x000fea0003800000 */
.L_x_14701:
        /* <DEDUP_REMOVED lines=14> */
.L_x_14715:
[----:B------:R-:W-:Y:S05]  /*7250*/  BSYNC B0 ;  /* 0x0000000000007941 */ /* 0x000fea0003800000 */
.L_x_14714:
[----:B------:R-:W0:Y:S01]  /*7260*/  F2I.FTZ.TRUNC.NTZ R18, R18 ;  /* 0x0000001200127305 */ /* 0x000e22000021f100 */
[----:B------:R-:W-:Y:S05]  /*7270*/  BRA `(.L_x_14689) ;  /* 0x0000018000007947 */ /* 0x000fea0003800000 */
.L_x_14688:
        /* <DEDUP_REMOVED lines=21> */
.L_x_14713:
[----:B------:R0:W5:Y:S01]  /*73d0*/  LDG.E R18, [R2.64] ;  /* 0x0000002402127981 */ /* 0x000162000c1e1900 */
[----:B------:R-:W-:Y:S05]  /*73e0*/  BRA `(.L_x_14689) ;  /* 0x0000001000007947 */ /* 0x000fea0003800000 */
.L_x_14712:
[----:B------:R0:W5:Y:S02]  /*73f0*/  LDG.E R18, [R2.64] ;  /* 0x0000002402127981 */ /* 0x000164000c1e1900 */
.L_x_14689:
        /* <DEDUP_REMOVED lines=18> */
.L_x_14719:
[----:B------:R0:W-:Y:S01]  /*7520*/  STG.E.U8 [R16.64], R2 ;  /* 0x0000000210007986 */ /* 0x0001e2000c101124 */
[----:B------:R-:W-:Y:S05]  /*7530*/  BRA `(.L_x_14721) ;  /* 0x00000d7000007947 */ /* 0x000fea0003800000 */
.L_x_14718:
        /* <DEDUP_REMOVED lines=9> */
.L_x_14723:
[----:B------:R0:W-:Y:S01]  /*75d0*/  STG.E [R16.64], R2 ;  /* 0x0000000210007986 */ /* 0x0001e2000c101924 */
[----:B------:R-:W-:Y:S05]  /*75e0*/  BRA `(.L_x_14721) ;  /* 0x00000cc000007947 */ /* 0x000fea0003800000 */
.L_x_14722:
[----:B------:R0:W-:Y:S01]  /*75f0*/  STG.E.U16 [R16.64], R2 ;  /* 0x0000000210007986 */ /* 0x0001e2000c101524 */
[----:B------:R-:W-:Y:S05]  /*7600*/  BRA `(.L_x_14721) ;  /* 0x00000ca000007947 */ /* 0x000fea0003800000 */
.L_x_14717:
        /* <DEDUP_REMOVED lines=9> */
.L_x_14725:
[----:B------:R-:W0:Y:S02]  /*76a0*/  I2F R0, R2 ;  /* 0x0000000200007306 */ /* 0x000e240000201400 */
[----:B0-----:R-:W-:-:S05]  /*76b0*/  F2FP.PACK_AB R0, RZ, R0 ;  /* 0x00000000ff00723e */ /* 0x001fca00000000ff */
[----:B------:R0:W-:Y:S01]  /*76c0*/  STG.E.U16 [R16.64], R0 ;  /* 0x0000000010007986 */ /* 0x0001e2000c101524 */
[----:B------:R-:W-:Y:S05]  /*76d0*/  BRA `(.L_x_14721) ;  /* 0x00000bd000007947 */ /* 0x000fea0003800000 */
.L_x_14724:
        /* <DEDUP_REMOVED lines=10> */
.L_x_14727:
[----:B------:R-:W0:Y:S02]  /*7780*/  I2F R2, R2 ;  /* 0x0000000200027306 */ /* 0x000e240000201400 */
[----:B0-----:R-:W-:-:S04]  /*7790*/  F2FP.PACK_AB R3, RZ, R2 ;  /* 0x00000002ff03723e */ /* 0x001fc800000000ff */
[----:B------:R-:W-:-:S05]  /*77a0*/  PRMT R3, R3, 0x5410, RZ ;  /* 0x0000541003037816 */ /* 0x000fca00000000ff */
[----:B------:R0:W-:Y:S01]  /*77b0*/  STG.E [R16.64], R3 ;  /* 0x0000000310007986 */ /* 0x0001e2000c101924 */
[----:B------:R-:W-:Y:S05]  /*77c0*/  BRA `(.L_x_14721) ;  /* 0x00000ae000007947 */ /* 0x000fea0003800000 */
.L_x_14726:
[----:B------:R-:W0:Y:S02]  /*77d0*/  I2F.F64 R2, R2 ;  /* 0x0000000200027312 */ /* 0x000e240000201c00 */
[----:B0-----:R0:W-:Y:S01]  /*77e0*/  STG.E.64 [R16.64], R2 ;  /* 0x0000000210007986 */ /* 0x0011e2000c101b24 */
[----:B------:R-:W-:Y:S05]  /*77f0*/  BRA `(.L_x_14721) ;  /* 0x00000ab000007947 */ /* 0x000fea0003800000 */
.L_x_14716:
        /* <DEDUP_REMOVED lines=12> */
.L_x_14730:
[----:B------:R-:W0:Y:S01]  /*78c0*/  I2F.F64 R4, R2 ;  /* 0x0000000200047312 */ /* 0x000e220000201c00 */
[----:B------:R-:W-:-:S05]  /*78d0*/  CS2R R6, SRZ ;  /* 0x0000000000067805 */ /* 0x000fca000001ff00 */
[----:B0-----:R0:W-:Y:S01]  /*78e0*/  STG.E.128 [R16.64], R4 ;  /* 0x0000000410007986 */ /* 0x0011e2000c101d24 */
[----:B------:R-:W-:Y:S05]  /*78f0*/  BRA `(.L_x_14721) ;  /* 0x000009b000007947 */ /* 0x000fea0003800000 */
.L_x_14729:
        /* <DEDUP_REMOVED lines=21> */
.L_x_14734:
[----:B------:R-:W-:Y:S05]  /*7a50*/  BSYNC B0 ;  /* 0x0000000000007941 */ /* 0x000fea0003800000 */
.L_x_14733:
[----:B------:R-:W-:-:S05]  /*7a60*/  LOP3.LUT R3, R0, R3, RZ, 0xfc, !PT ;  /* 0x0000000300037212 */ /* 0x000fca00078efcff */
[----:B------:R0:W-:Y:S01]  /*7a70*/  STG.E.U8 [R16.64], R3 ;  /* 0x0000000310007986 */ /* 0x0001e2000c101124 */
[----:B------:R-:W-:Y:S05]  /*7a80*/  BRA `(.L_x_14721) ;  /* 0x0000082000007947 */ /* 0x000fea0003800000 */
.L_x_14732:
        /* <DEDUP_REMOVED lines=13> */
.L_x_14736:
[----:B------:R-:W-:Y:S01]  /*7b60*/  IMAD.MOV.U32 R0, RZ, RZ, 0x7f ;  /* 0x0000007fff007424 */ /* 0x000fe200078e00ff */
[----:B------:R-:W-:-:S04]  /*7b70*/  ISETP.GT.U32.AND P0, PT, R3, 0x7f800000, PT ;  /* 0x7f8000000300780c */ /* 0x000fc80003f04070 */
[----:B------:R-:W-:-:S04]  /*7b80*/  SEL R0, R0, 0x7c, P0 ;  /* 0x0000007c00007807 */ /* 0x000fc80000000000 */
.L_x_14737:
[----:B------:R-:W-:Y:S05]  /*7b90*/  BSYNC B0 ;  /* 0x0000000000007941 */ /* 0x000fea0003800000 */
.L_x_14735:
[----:B------:R-:W-:-:S04]  /*7ba0*/  LOP3.LUT R2, R5, 0x80000000, RZ, 0xc0, !PT ;  /* 0x8000000005027812 */ /* 0x000fc800078ec0ff */
[----:B------:R-:W-:-:S04]  /*7bb0*/  SHF.R.U32.HI R3, RZ, 0x18, R2 ;  /* 0x00000018ff037819 */ /* 0x000fc80000011602 */
[----:B------:R-:W-:-:S05]  /*7bc0*/  LOP3.LUT R3, R0, R3, RZ, 0xfc, !PT ;  /* 0x0000000300037212 */ /* 0x000fca00078efcff */
[----:B------:R0:W-:Y:S01]  /*7bd0*/  STG.E.U8 [R16.64], R3 ;  /* 0x0000000310007986 */ /* 0x0001e2000c101124 */
[----:B------:R-:W-:Y:S05]  /*7be0*/  BRA `(.L_x_14721) ;  /* 0x000006c000007947 */ /* 0x000fea0003800000 */
.L_x_14731:
[----:B------:R-:W0:Y:S02]  /*7bf0*/  I2F R0, R2 ;  /* 0x0000000200007306 */ /* 0x000e240000201400 */
[----:B0-----:R-:W-:-:S05]  /*7c00*/  F2FP.BF16.PACK_AB R0, RZ, R0 ;  /* 0x00000000ff00723e */ /* 0x001fca00000010ff */
[----:B------:R0:W-:Y:S01]  /*7c10*/  STG.E.U16 [R16.64], R0 ;  /* 0x0000000010007986 */ /* 0x0001e2000c101524 */
[----:B------:R-:W-:Y:S05]  /*7c20*/  BRA `(.L_x_14721) ;  /* 0x0000068000007947 */ /* 0x000fea0003800000 */
.L_x_14728:
        /* <DEDUP_REMOVED lines=10> */
.L_x_14740:
        /* <DEDUP_REMOVED lines=17> */
.L_x_14743:
[----:B------:R-:W-:-:S04]  /*7de0*/  LOP3.LUT R2, R5, 0x80000000, RZ, 0xc0, !PT ;  /* 0x8000000005027812 */ /* 0x000fc800078ec0ff */
[----:B------:R-:W-:-:S04]  /*7df0*/  SHF.R.U32.HI R3, RZ, 0x18, R2 ;  /* 0x00000018ff037819 */ /* 0x000fc80000011602 */
[----:B------:R-:W-:-:S04]  /*7e00*/  LOP3.LUT R0, R0, R3, RZ, 0xfc, !PT ;  /* 0x0000000300007212 */ /* 0x000fc800078efcff */
[----:B------:R-:W-:Y:S02]  /*7e10*/  PRMT R8, R0, 0x7610, R8 ;  /* 0x0000761000087816 */ /* 0x000fe40000000008 */
.L_x_14742:
[----:B------:R-:W-:Y:S05]  /*7e20*/  BSYNC B0 ;  /* 0x0000000000007941 */ /* 0x000fea0003800000 */
.L_x_14741:
[----:B------:R0:W-:Y:S01]  /*7e30*/  STG.E.U8 [R16.64], R8 ;  /* 0x0000000810007986 */ /* 0x0001e2000c101124 */
[----:B------:R-:W-:Y:S05]  /*7e40*/  BRA `(.L_x_14721) ;  /* 0x0000046000007947 */ /* 0x000fea0003800000 */
.L_x_14739:
        /* <DEDUP_REMOVED lines=17> */
.L_x_14746:
[----:B------:R-:W-:-:S04]  /*7f60*/  LOP3.LUT R2, R5, 0x80000000, RZ, 0xc0, !PT ;  /* 0x8000000005027812 */ /* 0x000fc800078ec0ff */
[----:B------:R-:W-:-:S04]  /*7f70*/  SHF.R.U32.HI R3, RZ, 0x18, R2 ;  /* 0x00000018ff037819 */ /* 0x000fc80000011602 */
[----:B------:R-:W-:-:S04]  /*7f80*/  LOP3.LUT R0, R0, R3, RZ, 0xfc, !PT ;  /* 0x0000000300007212 */ /* 0x000fc800078efcff */
[----:B------:R-:W-:Y:S02]  /*7f90*/  PRMT R8, R0, 0x7610, R8 ;  /* 0x0000761000087816 */ /* 0x000fe40000000008 */
.L_x_14745:
[----:B------:R-:W-:Y:S05]  /*7fa0*/  BSYNC B0 ;  /* 0x0000000000007941 */ /* 0x000fea0003800000 */
.L_x_14744:
[----:B------:R0:W-:Y:S01]  /*7fb0*/  STG.E.U8 [R16.64], R8 ;  /* 0x0000000810007986 */ /* 0x0001e2000c101124 */
[----:B------:R-:W-:Y:S05]  /*7fc0*/  BRA `(.L_x_14721) ;  /* 0x000002e000007947 */ /* 0x000fea0003800000 */
.L_x_14738:
        /* <DEDUP_REMOVED lines=22> */
.L_x_14720:
        /* <DEDUP_REMOVED lines=20> */
.L_x_14748:
[----:B------:R-:W-:-:S05]  /*8270*/  SHF.R.S32.HI R3, RZ, 0x1f, R2 ;  /* 0x0000001fff037819 */ /* 0x000fca0000011402 */
[----:B------:R0:W-:Y:S01]  /*8280*/  STG.E.64 [R16.64], R2 ;  /* 0x0000000210007986 */ /* 0x0001e2000c101b24 */
[----:B------:R-:W-:Y:S05]  /*8290*/  BRA `(.L_x_14721) ;  /* 0x0000001000007947 */ /* 0x000fea0003800000 */
.L_x_14747:
[----:B------:R0:W-:Y:S02]  /*82a0*/  STG.E [R16.64], R2 ;  /* 0x0000000210007986 */ /* 0x0001e4000c101924 */
.L_x_14721:
[----:B------:R-:W-:Y:S02]  /*82b0*/  IADD3 R19, R19, 0x80, RZ ;  /* 0x0000008013137810 */ /* 0x000fe40007ffe0ff */
.L_x_14616:
[----:B------:R-:W-:Y:S05]  /*82c0*/  BSYNC B6 ;  /* 0x0000000000067941 */ /* 0x000fea0003800000 */
.L_x_14615:
        /* <DEDUP_REMOVED lines=230> */
.L_x_14749:
        /* <DEDUP_REMOVED lines=18> */
.L_x_14753:
[----:B------:R0:W5:Y:S01]  /*9250*/  LDG.E.U8 R18, [R2.64] ;  /* 0x0000002402127981 */ /* 0x000162000c1e1100 */
[----:B------:R-:W-:Y:S05]  /*9260*/  BRA `(.L_x_14755) ;  /* 0x00000d0000007947 */ /* 0x000fea0003800000 */
.L_x_14752:
        /* <DEDUP_REMOVED lines=8> */
.L_x_14757:
[----:B------:R0:W5:Y:S01]  /*92f0*/  LDG.E R18, [R2.64] ;  /* 0x0000002402127981 */ /* 0x000162000c1e1900 */
[----:B------:R-:W-:Y:S05]  /*9300*/  BRA `(.L_x_14755) ;  /* 0x00000c6000007947 */ /* 0x000fea0003800000 */
.L_x_14756:
[----:B------:R0:W5:Y:S01]  /*9310*/  LDG.E.S16 R18, [R2.64] ;  /* 0x0000002402127981 */ /* 0x000162000c1e1700 */
[----:B------:R-:W-:Y:S05]  /*9320*/  BRA `(.L_x_14755) ;  /* 0x00000c4000007947 */ /* 0x000fea0003800000 */
.L_x_14751:
        /* <DEDUP_REMOVED lines=9> */
.L_x_14759:
[----:B------:R-:W2:Y:S02]  /*93c0*/  LDG.E.U16 R2, [R2.64] ;  /* 0x0000002402027981 */ /* 0x000ea4000c1e1500 */
[----:B--2---:R-:W-:-:S06]  /*93d0*/  HADD2.F32 R18, -RZ, R2.H0_H0 ;  /* 0x20000002ff127230 */ /* 0x004fcc0000004100 */
[----:B------:R-:W0:Y:S01]  /*93e0*/  F2I.FTZ.TRUNC.NTZ R18, R18 ;  /* 0x0000001200127305 */ /* 0x000e22000021f100 */
[----:B------:R-:W-:Y:S05]  /*93f0*/  BRA `(.L_x_14755) ;  /* 0x00000b7000007947 */ /* 0x000fea0003800000 */
.L_x_14758:
        /* <DEDUP_REMOVED lines=9> */
.L_x_14761:
[----:B------:R-:W2:Y:S02]  /*9490*/  LDG.E.U16 R2, [R2.64] ;  /* 0x0000002402027981 */ /* 0x000ea4000c1e1500 */
[----:B--2---:R-:W-:-:S06]  /*94a0*/  HADD2.F32 R18, -RZ, R2.H0_H0 ;  /* 0x20000002ff127230 */ /* 0x004fcc0000004100 */
[----:B------:R-:W0:Y:S01]  /*94b0*/  F2I.FTZ.TRUNC.NTZ R18, R18 ;  /* 0x0000001200127305 */ /* 0x000e22000021f100 */
[----:B------:R-:W-:Y:S05]  /*94c0*/  BRA `(.L_x_14755) ;  /* 0x00000aa000007947 */ /* 0x000fea0003800000 */
.L_x_14760:
[----:B------:R-:W2:Y:S02]  /*94d0*/  LDG.E.64 R18, [R2.64] ;  /* 0x0000002402127981 */ /* 0x000ea4000c1e1b00 */
[----:B--2---:R0:W1:Y:S01]  /*94e0*/  F2I.F64.TRUNC R18, R18 ;  /* 0x0000001200127311 */ /* 0x004062000030d100 */
[----:B------:R-:W-:Y:S05]  /*94f0*/  BRA `(.L_x_14755) ;  /* 0x00000a7000007947 */ /* 0x000fea0003800000 */
.L_x_14750:
        /* <DEDUP_REMOVED lines=12> */
.L_x_14764:
[----:B------:R-:W2:Y:S02]  /*95c0*/  LDG.E.64 R2, [R2.64] ;  /* 0x0000002402027981 */ /* 0x000ea4000c1e1b00 */
[----:B--2---:R0:W1:Y:S01]  /*95d0*/  F2I.F64.TRUNC R18, R2 ;  /* 0x0000000200127311 */ /* 0x004062000030d100 */
[----:B------:R-:W-:Y:S05]  /*95e0*/  BRA `(.L_x_14755) ;  /* 0x0000098000007947 */ /* 0x000fea0003800000 */
.L_x_14763:
        /* <DEDUP_REMOVED lines=27> */
.L_x_14766:
        /* <DEDUP_REMOVED lines=14> */
.L_x_14765:
[----:B------:R-:W2:Y:S02]  /*9880*/  LDG.E.U16 R18, [R2.64] ;  /* 0x0000002402127981 */ /* 0x000ea4000c1e1500 */
[----:B--2---:R-:W-:-:S06]  /*9890*/  PRMT R18, RZ, 0x5410, R18 ;  /* 0x00005410ff127816 */ /* 0x004fcc0000000012 */
[----:B------:R-:W0:Y:S01]  /*98a0*/  F2I.FTZ.TRUNC.NTZ R18, R18 ;  /* 0x0000001200127305 */ /* 0x000e22000021f100 */
[----:B------:R-:W-:Y:S05]  /*98b0*/  BRA `(.L_x_14755) ;  /* 0x000006b000007947 */ /* 0x000fea0003800000 */
.L_x_14762:
        /* <DEDUP_REMOVED lines=10> */
.L_x_14769:
        /* <DEDUP_REMOVED lines=21> */
.L_x_14773:
[----:B------:R-:W-:Y:S05]  /*9ab0*/  BSYNC B1 ;  /* 0x0000000000017941 */ /* 0x000fea0003800000 */
.L_x_14772:
[----:B------:R-:W-:Y:S01]  /*9ac0*/  IMAD.SHL.U32 R2, R2, 0x100000, RZ ;  /* 0x0010000002027824 */ /* 0x000fe200078e00ff */
[----:B------:R-:W-:-:S04]  /*9ad0*/  LEA R3, R0, 0x3b800000, 0x17 ;  /* 0x3b80000000037811 */ /* 0x000fc800078eb8ff */
[----:B------:R-:W-:Y:S02]  /*9ae0*/  LOP3.LUT R18, R3, R2, R18, 0xfe, !PT ;  /* 0x0000000203127212 */ /* 0x000fe400078efe12 */
.L_x_14771:
[----:B------:R-:W-:Y:S05]  /*9af0*/  BSYNC B0 ;  /* 0x0000000000007941 */ /* 0x000fea0003800000 */
.L_x_14770:
[----:B------:R-:W0:Y:S01]  /*9b00*/  F2I.FTZ.TRUNC.NTZ R18, R18 ;  /* 0x0000001200127305 */ /* 0x000e22000021f100 */
[----:B------:R-:W-:Y:S05]  /*9b10*/  BRA `(.L_x_14755) ;  /* 0x0000045000007947 */ /* 0x000fea0003800000 */
.L_x_14768:
        /* <DEDUP_REMOVED lines=21> */
.L_x_14777:
[----:B------:R-:W-:Y:S05]  /*9c70*/  BSYNC B1 ;  /* 0x0000000000017941 */ /* 0x000fea0003800000 */
.L_x_14776:
[----:B------:R-:W-:Y:S01]  /*9c80*/  IMAD.SHL.U32 R2, R2, 0x200000, RZ ;  /* 0x0020000002027824 */ /* 0x000fe200078e00ff */
[----:B------:R-:W-:-:S04]  /*9c90*/  LEA R3, R0, 0x37800000, 0x17 ;  /* 0x3780000000037811 */ /* 0x000fc800078eb8ff */
[----:B------:R-:W-:Y:S02]  /*9ca0*/  LOP3.LUT R18, R3, R2, R18, 0xfe, !PT ;  /* 0x0000000203127212 */ /* 0x000fe400078efe12 */
.L_x_14775:
[----:B------:R-:W-:Y:S05]  /*9cb0*/  BSYNC B0 ;  /* 0x0000000000007941 */ /* 0x000fea0003800000 */
.L_x_14774:
[----:B------:R-:W0:Y:S01]  /*9cc0*/  F2I.FTZ.TRUNC.NTZ R18, R18 ;  /* 0x0000001200127305 */ /* 0x000e22000021f100 */
[----:B------:R-:W-:Y:S05]  /*9cd0*/  BRA `(.L_x_14755) ;  /* 0x0000029000007947 */ /* 0x000fea0003800000 */
.L_x_14767:
        /* <DEDUP_REMOVED lines=14> */
.L_x_14781:
[----:B------:R-:W-:Y:S05]  /*9dc0*/  BSYNC B0 ;  /* 0x0000000000007941 */ /* 0x000fea0003800000 */
.L_x_14780:
[----:B------:R-:W0:Y:S01]  /*9dd0*/  F2I.FTZ.TRUNC.NTZ R18, R18 ;  /* 0x0000001200127305 */ /* 0x000e22000021f100 */
[----:B------:R-:W-:Y:S05]  /*9de0*/  BRA `(.L_x_14755) ;  /* 0x0000018000007947 */ /* 0x000fea0003800000 */
.L_x_14754:
        /* <DEDUP_REMOVED lines=21> */
.L_x_14779:
[----:B------:R0:W5:Y:S01]  /*9f40*/  LDG.E R18, [R2.64] ;  /* 0x0000002402127981 */ /* 0x000162000c1e1900 */
[----:B------:R-:W-:Y:S05]  /*9f50*/  BRA `(.L_x_14755) ;  /* 0x0000001000007947 */ /* 0x000fea0003800000 */
.L_x_14778:
[----:B------:R0:W5:Y:S02]  /*9f60*/  LDG.E R18, [R2.64] ;  /* 0x0000002402127981 */ /* 0x000164000c1e1900 */
.L_x_14755:
        /* <DEDUP_REMOVED lines=18> */
.L_x_14785:
[----:B------:R-:W-:Y:S01]  /*a090*/  STG.E.U8 [R16.64], R2 ;  /* 0x0000000210007986 */ /* 0x000fe2000c101124 */
[----:B------:R-:W-:Y:S05]  /*a0a0*/  EXIT ;  /* 0x000000000000794d */ /* 0x000fea0003800000 */
.L_x_14784:
        /* <DEDUP_REMOVED lines=9> */
.L_x_14788:
[----:B------:R-:W-:Y:S01]  /*a140*/  STG.E [R16.64], R2 ;  /* 0x0000000210007986 */ /* 0x000fe2000c101924 */
[----:B------:R-:W-:Y:S05]  /*a150*/  EXIT ;  /* 0x000000000000794d */ /* 0x000fea0003800000 */
.L_x_14787:
[----:B------:R-:W-:Y:S01]  /*a160*/  STG.E.U16 [R16.64], R2 ;  /* 0x0000000210007986 */ /* 0x000fe2000c101524 */
[----:B------:R-:W-:Y:S05]  /*a170*/  EXIT ;  /* 0x000000000000794d */ /* 0x000fea0003800000 */
.L_x_14783:
        /* <DEDUP_REMOVED lines=9> */
.L_x_14790:
[----:B------:R-:W0:Y:S02]  /*a210*/  I2F R0, R2 ;  /* 0x0000000200007306 */ /* 0x000e240000201400 */
[----:B0-----:R-:W-:-:S05]  /*a220*/  F2FP.PACK_AB R0, RZ, R0 ;  /* 0x00000000ff00723e */ /* 0x001fca00000000ff */
[----:B------:R-:W-:Y:S01]  /*a230*/  STG.E.U16 [R16.64], R0 ;  /* 0x0000000010007986 */ /* 0x000fe2000c101524 */
[----:B------:R-:W-:Y:S05]  /*a240*/  EXIT ;  /* 0x000000000000794d */ /* 0x000fea0003800000 */
.L_x_14789:
        /* <DEDUP_REMOVED lines=10> */
.L_x_14792:
[----:B------:R-:W0:Y:S02]  /*a2f0*/  I2F R2, R2 ;  /* 0x0000000200027306 */ /* 0x000e240000201400 */
[----:B0-----:R-:W-:-:S04]  /*a300*/  F2FP.PACK_AB R3, RZ, R2 ;  /* 0x00000002ff03723e */ /* 0x001fc800000000ff */
[----:B------:R-:W-:-:S05]  /*a310*/  PRMT R3, R3, 0x5410, RZ ;  /* 0x0000541003037816 */ /* 0x000fca00000000ff */
[----:B------:R-:W-:Y:S01]  /*a320*/  STG.E [R16.64], R3 ;  /* 0x0000000310007986 */ /* 0x000fe2000c101924 */
[----:B------:R-:W-:Y:S05]  /*a330*/  EXIT ;  /* 0x000000000000794d */ /* 0x000fea0003800000 */
.L_x_14791:
[----:B------:R-:W0:Y:S02]  /*a340*/  I2F.F64 R2, R2 ;  /* 0x0000000200027312 */ /* 0x000e240000201c00 */
[----:B0-----:R-:W-:Y:S01]  /*a350*/  STG.E.64 [R16.64], R2 ;  /* 0x0000000210007986 */ /* 0x001fe2000c101b24 */
[----:B------:R-:W-:Y:S05]  /*a360*/  EXIT ;  /* 0x000000000000794d */ /* 0x000fea0003800000 */
.L_x_14782:
        /* <DEDUP_REMOVED lines=12> */
.L_x_14795:
[----:B------:R-:W0:Y:S01]  /*a430*/  I2F.F64 R4, R2 ;  /* 0x0000000200047312 */ /* 0x000e220000201c00 */
[----:B------:R-:W-:-:S05]  /*a440*/  CS2R R6, SRZ ;  /* 0x0000000000067805 */ /* 0x000fca000001ff00 */
[----:B0-----:R-:W-:Y:S01]  /*a450*/  STG.E.128 [R16.64], R4 ;  /* 0x0000000410007986 */ /* 0x001fe2000c101d24 */
[----:B------:R-:W-:Y:S05]  /*a460*/  EXIT ;  /* 0x000000000000794d */ /* 0x000fea0003800000 */
.L_x_14794:
        /* <DEDUP_REMOVED lines=21> */
.L_x_14799:
[----:B------:R-:W-:Y:S05]  /*a5c0*/  BSYNC B0 ;  /* 0x0000000000007941 */ /* 0x000fea0003800000 */
.L_x_14798:
[----:B------:R-:W-:-:S05]  /*a5d0*/  LOP3.LUT R3, R0, R3, RZ, 0xfc, !PT ;  /* 0x0000000300037212 */ /* 0x000fca00078efcff */
[----:B------:R-:W-:Y:S01]  /*a5e0*/  STG.E.U8 [R16.64], R3 ;  /* 0x0000000310007986 */ /* 0x000fe2000c101124 */
[----:B------:R-:W-:Y:S05]  /*a5f0*/  EXIT ;  /* 0x000000000000794d */ /* 0x000fea0003800000 */
.L_x_14797:
        /* <DEDUP_REMOVED lines=13> */
.L_x_14801:
[----:B------:R-:W-:Y:S01]  /*a6d0*/  IMAD.MOV.U32 R0, RZ, RZ, 0x7f ;  /* 0x0000007fff007424 */ /* 0x000fe200078e00ff */
[----:B------:R-:W-:-:S04]  /*a6e0*/  ISETP.GT.U32.AND P0, PT, R3, 0x7f800000, PT ;  /* 0x7f8000000300780c */ /* 0x000fc80003f04070 */
[----:B------:R-:W-:-:S04]  /*a6f0*/  SEL R0, R0, 0x7c, P0 ;  /* 0x0000007c00007807 */ /* 0x000fc80000000000 */
.L_x_14802:
[----:B------:R-:W-:Y:S05]  /*a700*/  BSYNC B0 ;  /* 0x0000000000007941 */ /* 0x000fea0003800000 */
.L_x_14800:
[----:B------:R-:W-:-:S04]  /*a710*/  LOP3.LUT R2, R5, 0x80000000, RZ, 0xc0, !PT ;  /* 0x8000000005027812 */ /* 0x000fc800078ec0ff */
[----:B------:R-:W-:-:S04]  /*a720*/  SHF.R.U32.HI R3, RZ, 0x18, R2 ;  /* 0x00000018ff037819 */ /* 0x000fc80000011602 */
[----:B------:R-:W-:-:S05]  /*a730*/  LOP3.LUT R3, R0, R3, RZ, 0xfc, !PT ;  /* 0x0000000300037212 */ /* 0x000fca00078efcff */
[----:B------:R-:W-:Y:S01]  /*a740*/  STG.E.U8 [R16.64], R3 ;  /* 0x0000000310007986 */ /* 0x000fe2000c101124 */
[----:B------:R-:W-:Y:S05]  /*a750*/  EXIT ;  /* 0x000000000000794d */ /* 0x000fea0003800000 */
.L_x_14796:
[----:B------:R-:W0:Y:S02]  /*a760*/  I2F R0, R2 ;  /* 0x0000000200007306 */ /* 0x000e240000201400 */
[----:B0-----:R-:W-:-:S05]  /*a770*/  F2FP.BF16.PACK_AB R0, RZ, R0 ;  /* 0x00000000ff00723e */ /* 0x001fca00000010ff */
[----:B------:R-:W-:Y:S01]  /*a780*/  STG.E.U16 [R16.64], R0 ;  /* 0x0000000010007986 */ /* 0x000fe2000c101524 */
[----:B------:R-:W-:Y:S05]  /*a790*/  EXIT ;  /* 0x000000000000794d */ /* 0x000fea0003800000 */
.L_x_14793:
        /* <DEDUP_REMOVED lines=10> */
.L_x_14805:
        /* <DEDUP_REMOVED lines=17> */
.L_x_14808:
[----:B------:R-:W-:-:S04]  /*a950*/  LOP3.LUT R2, R5, 0x80000000, RZ, 0xc0, !PT ;  /* 0x8000000005027812 */ /* 0x000fc800078ec0ff */
[----:B------:R-:W-:-:S04]  /*a960*/  SHF.R.U32.HI R3, RZ, 0x18, R2 ;  /* 0x00000018ff037819 */ /* 0x000fc80000011602 */
[----:B------:R-:W-:-:S04]  /*a970*/  LOP3.LUT R0, R0, R3, RZ, 0xfc, !PT ;  /* 0x0000000300007212 */ /* 0x000fc800078efcff */
[----:B------:R-:W-:Y:S02]  /*a980*/  PRMT R8, R0, 0x7610, R8 ;  /* 0x0000761000087816 */ /* 0x000fe40000000008 */
.L_x_14807:
[----:B------:R-:W-:Y:S05]  /*a990*/  BSYNC B0 ;  /* 0x0000000000007941 */ /* 0x000fea0003800000 */
.L_x_14806:
[----:B------:R-:W-:Y:S01]  /*a9a0*/  STG.E.U8 [R16.64], R8 ;  /* 0x0000000810007986 */ /* 0x000fe2000c101124 */
[----:B------:R-:W-:Y:S05]  /*a9b0*/  EXIT ;  /* 0x000000000000794d */ /* 0x000fea0003800000 */
.L_x_14804:
        /* <DEDUP_REMOVED lines=17> */
.L_x_14811:
[----:B------:R-:W-:-:S04]  /*aad0*/  LOP3.LUT R2, R5, 0x80000000, RZ, 0xc0, !PT ;  /* 0x8000000005027812 */ /* 0x000fc800078ec0ff */
[----:B------:R-:W-:-:S04]  /*aae0*/  SHF.R.U32.HI R3, RZ, 0x18, R2 ;  /* 0x00000018ff037819 */ /* 0x000fc80000011602 */
[----:B------:R-:W-:-:S04]  /*aaf0*/  LOP3.LUT R0, R0, R3, RZ, 0xfc, !PT ;  /* 0x0000000300007212 */ /* 0x000fc800078efcff */
[----:B------:R-:W-:Y:S02]  /*ab00*/  PRMT R8, R0, 0x7610, R8 ;  /* 0x0000761000087816 */ /* 0x000fe40000000008 */
.L_x_14810:
[----:B------:R-:W-:Y:S05]  /*ab10*/  BSYNC B0 ;  /* 0x0000000000007941 */ /* 0x000fea0003800000 */
.L_x_14809:
[----:B------:R-:W-:Y:S01]  /*ab20*/  STG.E.U8 [R16.64], R8 ;  /* 0x0000000810007986 */ /* 0x000fe2000c101124 */
[----:B------:R-:W-:Y:S05]  /*ab30*/  EXIT ;  /* 0x000000000000794d */ /* 0x000fea0003800000 */
.L_x_14803:
        /* <DEDUP_REMOVED lines=22> */
.L_x_14786:
        /* <DEDUP_REMOVED lines=20> */
.L_x_14813:
[----:B------:R-:W-:-:S05]  /*ade0*/  SHF.R.S32.HI R3, RZ, 0x1f, R2 ;  /* 0x0000001fff037819 */ /* 0x000fca0000011402 */
[----:B------:R-:W-:Y:S01]  /*adf0*/  STG.E.64 [R16.64], R2 ;  /* 0x0000000210007986 */ /* 0x000fe2000c101b24 */
[----:B------:R-:W-:Y:S05]  /*ae00*/  EXIT ;  /* 0x000000000000794d */ /* 0x000fea0003800000 */
.L_x_14812:
[----:B------:R-:W-:Y:S01]  /*ae10*/  STG.E [R16.64], R2 ;  /* 0x0000000210007986 */ /* 0x000fe2000c101924 */
[----:B------:R-:W-:Y:S05]  /*ae20*/  EXIT ;  /* 0x000000000000794d */ /* 0x000fea0003800000 */
.L_x_14814:
        /* <DEDUP_REMOVED lines=13> */
.L_x_19774:


//--------------------- .text._ZN2at6native27unrolled_elementwise_kernelINS0_13BUnaryFunctorIiiiZZZNS0_18lshift_kernel_cudaERNS_18TensorIteratorBaseEENKUlvE_clEvENKUlvE1_clEvEUliiE_EESt5arrayIPcLm2EELi4E23TrivialOffsetCalculatorILi1EjESD_NS0_6memory12LoadWithCastILi1EEENSE_13StoreWithCastILi1EEEEEviT_T0_T2_T3_T4_T5_ --------------------------
	.section	.text._ZN2at6native27unrolled_elementwise_kernelINS0_13BUnaryFunctorIiiiZZZNS0_18lshift_kernel_cudaERNS_18TensorIteratorBaseEENKUlvE_clEvENKUlvE1_clEvEUliiE_EESt5arrayIPcLm2EELi4E23TrivialOffsetCalculatorILi1EjESD_NS0_6memory12LoadWithCastILi1EEENSE_13StoreWithCastILi1EEEEEviT_T0_T2_T3_T4_T5_,"ax",@progbits
	.sectioninfo	@"SHI_REGISTERS=30"
	.align	128
        .global         _ZN2at6native27unrolled_elementwise_kernelINS0_13BUnaryFunctorIiiiZZZNS0_18lshift_kernel_cudaERNS_18TensorIteratorBaseEENKUlvE_clEvENKUlvE1_clEvEUliiE_EESt5arrayIPcLm2EELi4E23TrivialOffsetCalculatorILi1EjESD_NS0_6memory12LoadWithCastILi1EEENSE_13StoreWithCastILi1EEEEEviT_T0_T2_T3_T4_T5_
        .type           _ZN2at6native27unrolled_elementwise_kernelINS0_13BUnaryFunctorIiiiZZZNS0_18lshift_kernel_cudaERNS_18TensorIteratorBaseEENKUlvE_clEvENKUlvE1_clEvEUliiE_EESt5arrayIPcLm2EELi4E23TrivialOffsetCalculatorILi1EjESD_NS0_6memory12LoadWithCastILi1EEENSE_13StoreWithCastILi1EEEEEviT_T0_T2_T3_T4_T5_,@function
        .size           _ZN2at6native27unrolled_elementwise_kernelINS0_13BUnaryFunctorIiiiZZZNS0_18lshift_kernel_cudaERNS_18TensorIteratorBaseEENKUlvE_clEvENKUlvE1_clEvEUliiE_EESt5arrayIPcLm2EELi4E23TrivialOffsetCalculatorILi1EjESD_NS0_6memory12LoadWithCastILi1EEENSE_13StoreWithCastILi1EEEEEviT_T0_T2_T3_T4_T5_,(.L_x_19775 - _ZN2at6native27unrolled_elementwise_kernelINS0_13BUnaryFunctorIiiiZZZNS0_18lshift_kernel_cudaERNS_18TensorIteratorBaseEENKUlvE_clEvENKUlvE1_clEvEUliiE_EESt5arrayIPcLm2EELi4E23TrivialOffsetCalculatorILi1EjESD_NS0_6memory12LoadWithCastILi1EEENSE_13StoreWithCastILi1EEEEEviT_T0_T2_T3_T4_T5_)
        .other          _ZN2at6native27unrolled_elementwise_kernelINS0_13BUnaryFunctorIiiiZZZNS0_18lshift_kernel_cudaERNS_18TensorIteratorBaseEENKUlvE_clEvENKUlvE1_clEvEUliiE_EESt5arrayIPcLm2EELi4E23TrivialOffsetCalculatorILi1EjESD_NS0_6memory12LoadWithCastILi1EEENSE_13StoreWithCastILi1EEEEEviT_T0_T2_T3_T4_T5_,@"STO_CUDA_ENTRY STV_DEFAULT"
_ZN2at6native27unrolled_elementwise_kernelINS0_13BUnaryFunctorIiiiZZZNS0_18lshift_kernel_cudaERNS_18TensorIteratorBaseEENKUlvE_clEvENKUlvE1_clEvEUliiE_EESt5arrayIPcLm2EELi4E23TrivialOffsetCalculatorILi1EjESD_NS0_6memory12LoadWithCastILi1EEENSE_13StoreWithCastILi1EEEEEviT_T0_T2_T3_T4_T5_:
.text._ZN2at6native27unrolled_elementwise_kernelINS0_13BUnaryFunctorIiiiZZZNS0_18lshift_kernel_cudaERNS_18TensorIteratorBaseEENKUlvE_clEvENKUlvE1_clEvEUliiE_EESt5arrayIPcLm2EELi4E23TrivialOffsetCalculatorILi1EjESD_NS0_6memory12LoadWithCastILi1EEENSE_13StoreWithCastILi1EEEEEviT_T0_T2_T3_T4_T5_:
        /* <DEDUP_REMOVED lines=29> */
.L_x_14820:
[----:B------:R0:W5:Y:S01]  /*01d0*/  LDG.E.U8 R23, [R2.64] ;  /* 0x0000002402177981 */ /* 0x000162000c1e1100 */
[----:B------:R-:W-:Y:S05]  /*01e0*/  BRA `(.L_x_14822) ;  /* 0x00000d1000007947 */ /* 0x000fea0003800000 */
.L_x_14819:
        /* <DEDUP_REMOVED lines=8> */
.L_x_14824:
[----:B------:R0:W5:Y:S01]  /*0270*/  LDG.E R23, [R2.64] ;  /* 0x0000002402177981 */ /* 0x000162000c1e1900 */
[----:B------:R-:W-:Y:S05]  /*0280*/  BRA `(.L_x_14822) ;  /* 0x00000c7000007947 */ /* 0x000fea0003800000 */
.L_x_14823:
[----:B------:R0:W5:Y:S01]  /*0290*/  LDG.E.S16 R23, [R2.64] ;  /* 0x0000002402177981 */ /* 0x000162000c1e1700 */
[----:B------:R-:W-:Y:S05]  /*02a0*/  BRA `(.L_x_14822) ;  /* 0x00000c5000007947 */ /* 0x000fea0003800000 */
.L_x_14818:
        /* <DEDUP_REMOVED lines=9> */
.L_x_14826:
[----:B------:R-:W2:Y:S02]  /*0340*/  LDG.E.U16 R2, [R2.64] ;  /* 0x0000002402027981 */ /* 0x000ea4000c1e1500 */
[----:B--2---:R-:W-:-:S06]  /*0350*/  HADD2.F32 R23, -RZ, R2.H0_H0 ;  /* 0x20000002ff177230 */ /* 0x004fcc0000004100 */
[----:B------:R-:W0:Y:S01]  /*0360*/  F2I.FTZ.TRUNC.NTZ R23, R23 ;  /* 0x0000001700177305 */ /* 0x000e22000021f100 */
[----:B------:R-:W-:Y:S05]  /*0370*/  BRA `(.L_x_14822) ;  /* 0x00000b8000007947 */ /* 0x000fea0003800000 */
.L_x_14825:
        /* <DEDUP_REMOVED lines=9> */
.L_x_14828:
[----:B------:R-:W2:Y:S02]  /*0410*/  LDG.E.U16 R2, [R2.64] ;  /* 0x0000002402027981 */ /* 0x000ea4000c1e1500 */
[----:B--2---:R-:W-:-:S06]  /*0420*/  HADD2.F32 R23, -RZ, R2.H0_H0 ;  /* 0x20000002ff177230 */ /* 0x004fcc0000004100 */
[----:B------:R-:W0:Y:S01]  /*0430*/  F2I.FTZ.TRUNC.NTZ R23, R23 ;  /* 0x0000001700177305 */ /* 0x000e22000021f100 */
[----:B------:R-:W-:Y:S05]  /*0440*/  BRA `(.L_x_14822) ;  /* 0x00000ab000007947 */ /* 0x000fea0003800000 */
.L_x_14827:
[----:B------:R-:W2:Y:S02]  /*0450*/  LDG.E.64 R2, [R2.64] ;  /* 0x0000002402027981 */ /* 0x000ea4000c1e1b00 */
[----:B--2---:R0:W1:Y:S01]  /*0460*/  F2I.F64.TRUNC R23, R2 ;  /* 0x0000000200177311 */ /* 0x004062000030d100 */
[----:B------:R-:W-:Y:S05]  /*0470*/  BRA `(.L_x_14822) ;  /* 0x00000a8000007947 */ /* 0x000fea0003800000 */
.L_x_14817:
        /* <DEDUP_REMOVED lines=12> */
.L_x_14831:
[----:B------:R-:W2:Y:S02]  /*0540*/  LDG.E.64 R2, [R2.64] ;  /* 0x0000002402027981 */ /* 0x000ea4000c1e1b00 */
[----:B--2---:R0:W1:Y:S01]  /*0550*/  F2I.F64.TRUNC R23, R2 ;  /* 0x0000000200177311 */ /* 0x004062000030d100 */
[----:B------:R-:W-:Y:S05]  /*0560*/  BRA `(.L_x_14822) ;  /* 0x0000099000007947 */ /* 0x000fea0003800000 */
.L_x_14830:
        /* <DEDUP_REMOVED lines=27> */
.L_x_14833:
        /* <DEDUP_REMOVED lines=15> */
.L_x_14832:
[----:B------:R-:W2:Y:S02]  /*0810*/  LDG.E.U16 R23, [R2.64] ;  /* 0x0000002402177981 */ /* 0x000ea4000c1e1500 */
[----:B--2---:R-:W-:-:S06]  /*0820*/  PRMT R23, RZ, 0x5410, R23 ;  /* 0x00005410ff177816 */ /* 0x004fcc0000000017 */
[----:B------:R-:W0:Y:S01]  /*0830*/  F2I.FTZ.TRUNC.NTZ R23, R23 ;  /* 0x0000001700177305 */ /* 0x000e22000021f100 */
[----:B------:R-:W-:Y:S05]  /*0840*/  BRA `(.L_x_14822) ;  /* 0x000006b000007947 */ /* 0x000fea0003800000 */
.L_x_14829:
        /* <DEDUP_REMOVED lines=10> */
.L_x_14836:
        /* <DEDUP_REMOVED lines=21> */
.L_x_14840:
[----:B------:R-:W-:Y:S05]  /*0a40*/  BSYNC B1 ;  /* 0x0000000000017941 */ /* 0x000fea0003800000 */
.L_x_14839:
[----:B------:R-:W-:Y:S01]  /*0a50*/  IMAD.SHL.U32 R2, R2, 0x100000, RZ ;  /* 0x0010000002027824 */ /* 0x000fe200078e00ff */
[----:B------:R-:W-:-:S04]  /*0a60*/  LEA R0, R0, 0x3b800000, 0x17 ;  /* 0x3b80000000007811 */ /* 0x000fc800078eb8ff */
[----:B------:R-:W-:Y:S02]  /*0a70*/  LOP3.LUT R23, R0, R2, R23, 0xfe, !PT ;  /* 0x0000000200177212 */ /* 0x000fe400078efe17 */
.L_x_14838:
[----:B------:R-:W-:Y:S05]  /*0a80*/  BSYNC B0 ;  /* 0x0000000000007941 */ /* 0x000fea0003800000 */
.L_x_14837:
[----:B------:R-:W0:Y:S01]  /*0a90*/  F2I.FTZ.TRUNC.NTZ R23, R23 ;  /* 0x0000001700177305 */ /* 0x000e22000021f100 */
[----:B------:R-:W-:Y:S05]  /*0aa0*/  BRA `(.L_x_14822) ;  /* 0x0000045000007947 */ /* 0x000fea0003800000 */
.L_x_14835:
        /* <DEDUP_REMOVED lines=21> */
.L_x_14844:
[----:B------:R-:W-:Y:S05]  /*0c00*/  BSYNC B1 ;  /* 0x0000000000017941 */ /* 0x000fea0003800000 */
.L_x_14843:
[----:B------:R-:W-:Y:S01]  /*0c10*/  IMAD.SHL.U32 R2, R2, 0x200000, RZ ;  /* 0x0020000002027824 */ /* 0x000fe200078e00ff */
[----:B------:R-:W-:-:S04]  /*0c20*/  LEA R0, R0, 0x37800000, 0x17 ;  /* 0x3780000000007811 */ /* 0x000fc800078eb8ff */
[----:B------:R-:W-:Y:S02]  /*0c30*/  LOP3.LUT R23, R0, R2, R23, 0xfe, !PT ;  /* 0x0000000200177212 */ /* 0x000fe400078efe17 */
.L_x_14842:
[----:B------:R-:W-:Y:S05]  /*0c40*/  BSYNC B0 ;  /* 0x0000000000007941 */ /* 0x000fea0003800000 */
.L_x_14841:
[----:B------:R-:W0:Y:S01]  /*0c50*/  F2I.FTZ.TRUNC.NTZ R23, R23 ;  /* 0x0000001700177305 */ /* 0x000e22000021f100 */
[----:B------:R-:W-:Y:S05]  /*0c60*/  BRA `(.L_x_14822) ;  /* 0x0000029000007947 */ /* 0x000fea0003800000 */
.L_x_14834:
        /* <DEDUP_REMOVED lines=14> */
.L_x_14848:
[----:B------:R-:W-:Y:S05]  /*0d50*/  BSYNC B0 ;  /* 0x0000000000007941 */ /* 0x000fea0003800000 */
.L_x_14847:
[----:B------:R-:W0:Y:S01]  /*0d60*/  F2I.FTZ.TRUNC.NTZ R23, R23 ;  /* 0x0000001700177305 */ /* 0x000e22000021f100 */
[----:B------:R-:W-:Y:S05]  /*0d70*/  BRA `(.L_x_14822) ;  /* 0x0000018000007947 */ /* 0x000fea0003800000 */
.L_x_14821:
        /* <DEDUP_REMOVED lines=21> */
.L_x_14846:
[----:B------:R0:W5:Y:S01]  /*0ed0*/  LDG.E R23, [R2.64] ;  /* 0x0000002402177981 */ /* 0x000162000c1e1900 */
[----:B------:R-:W-:Y:S05]  /*0ee0*/  BRA `(.L_x_14822) ;  /* 0x0000001000007947 */ /* 0x000fea0003800000 */
.L_x_14845:
[----:B------:R0:W5:Y:S02]  /*0ef0*/  LDG.E R23, [R2.64] ;  /* 0x0000002402177981 */ /* 0x000164000c1e1900 */
.L_x_14822:
[----:B------:R-:W2:Y:S02]  /*0f00*/  S2R R18, SR_TID.X ;  /* 0x0000000000127919 */ /* 0x000ea40000002100 */
[----:B--2---:R-:W-:Y:S02]  /*0f10*/  IADD3 R18, R18, 0x80, RZ ;  /* 0x0000008012127810 */ /* 0x004fe40007ffe0ff */
.L_x_14816:
[----:B-1----:R-:W-:Y:S05]  /*0f20*/  BSYNC B6 ;  /* 0x0000000000067941 */ /* 0x002fea0003800000 */
.L_x_14815:
        /* <DEDUP_REMOVED lines=21> */
.L_x_14854:
[----:B------:R0:W5:Y:S01]  /*1080*/  LDG.E.U8 R19, [R2.64] ;  /* 0x0000002402137981 */ /* 0x000162000c1e1100 */
[----:B------:R-:W-:Y:S05]  /*1090*/  BRA `(.L_x_14856) ;  /* 0x00000d0000007947 */ /* 0x000fea0003800000 */
.L_x_14853:
        /* <DEDUP_REMOVED lines=8> */
.L_x_14858:
[----:B------:R0:W5:Y:S01]  /*1120*/  LDG.E R19, [R2.64] ;  /* 0x0000002402137981 */ /* 0x000162000c1e1900 */
[----:B------:R-:W-:Y:S05]  /*1130*/  BRA `(.L_x_14856) ;  /* 0x00000c6000007947 */ /* 0x000fea0003800000 */
.L_x_14857:
[----:B------:R0:W5:Y:S01]  /*1140*/  LDG.E.S16 R19, [R2.64] ;  /* 0x0000002402137981 */ /* 0x000162000c1e1700 */
[----:B------:R-:W-:Y:S05]  /*1150*/  BRA `(.L_x_14856) ;  /* 0x00000c4000007947 */ /* 0x000fea0003800000 */
.L_x_14852:
        /* <DEDUP_REMOVED lines=9> */
.L_x_14860:
[----:B------:R-:W2:Y:S02]  /*11f0*/  LDG.E.U16 R2, [R2.64] ;  /* 0x0000002402027981 */ /* 0x000ea4000c1e1500 */
[----:B--2---:R-:W-:-:S06]  /*1200*/  HADD2.F32 R19, -RZ, R2.H0_H0 ;  /* 0x20000002ff137230 */ /* 0x004fcc0000004100 */
[----:B------:R-:W0:Y:S01]  /*1210*/  F2I.FTZ.TRUNC.NTZ R19, R19 ;  /* 0x0000001300137305 */ /* 0x000e22000021f100 */
[----:B------:R-:W-:Y:S05]  /*1220*/  BRA `(.L_x_14856) ;  /* 0x00000b7000007947 */ /* 0x000fea0003800000 */
.L_x_14859:
        /* <DEDUP_REMOVED lines=9> */
.L_x_14862:
[----:B------:R-:W2:Y:S02]  /*12c0*/  LDG.E.U16 R2, [R2.64] ;  /* 0x0000002402027981 */ /* 0x000ea4000c1e1500 */
[----:B--2---:R-:W-:-:S06]  /*12d0*/  HADD2.F32 R19, -RZ, R2.H0_H0 ;  /* 0x20000002ff137230 */ /* 0x004fcc0000004100 */
[----:B------:R-:W0:Y:S01]  /*12e0*/  F2I.FTZ.TRUNC.NTZ R19, R19 ;  /* 0x0000001300137305 */ /* 0x000e22000021f100 */
[----:B------:R-:W-:Y:S05]  /*12f0*/  BRA `(.L_x_14856) ;  /* 0x00000aa000007947 */ /* 0x000fea0003800000 */
.L_x_14861:
[----:B------:R-:W2:Y:S02]  /*1300*/  LDG.E.64 R2, [R2.64] ;  /* 0x0000002402027981 */ /* 0x000ea4000c1e1b00 */
[----:B--2---:R0:W1:Y:S01]  /*1310*/  F2I.F64.TRUNC R19, R2 ;  /* 0x0000000200137311 */ /* 0x004062000030d100 */
[----:B------:R-:W-:Y:S05]  /*1320*/  BRA `(.L_x_14856) ;  /* 0x00000a7000007947 */ /* 0x000fea0003800000 */
.L_x_14851:
        /* <DEDUP_REMOVED lines=12> */
.L_x_14865:
[----:B------:R-:W2:Y:S02]  /*13f0*/  LDG.E.64 R2, [R2.64] ;  /* 0x0000002402027981 */ /* 0x000ea4000c1e1b00 */
[----:B--2---:R0:W1:Y:S01]  /*1400*/  F2I.F64.TRUNC R19, R2 ;  /* 0x0000000200137311 */ /* 0x004062000030d100 */
[----:B------:R-:W-:Y:S05]  /*1410*/  BRA `(.L_x_14856) ;  /* 0x0000098000007947 */ /* 0x000fea0003800000 */
.L_x_14864:
        /* <DEDUP_REMOVED lines=27> */
.L_x_14867:
        /* <DEDUP_REMOVED lines=14> */
.L_x_14866:
[----:B------:R-:W2:Y:S02]  /*16b0*/  LDG.E.U16 R19, [R2.64] ;  /* 0x0000002402137981 */ /* 0x000ea4000c1e1500 */
[----:B--2---:R-:W-:-:S06]  /*16c0*/  PRMT R19, RZ, 0x5410, R19 ;  /* 0x00005410ff137816 */ /* 0x004fcc0000000013 */
[----:B------:R-:W0:Y:S01]  /*16d0*/  F2I.FTZ.TRUNC.NTZ R19, R19 ;  /* 0x0000001300137305 */ /* 0x000e22000021f100 */
[----:B------:R-:W-:Y:S05]  /*16e0*/  BRA `(.L_x_14856) ;  /* 0x000006b000007947 */ /* 0x000fea0003800000 */
.L_x_14863:
        /* <DEDUP_REMOVED lines=10> */
.L_x_14870:
        /* <DEDUP_REMOVED lines=21> */
.L_x_14874:
[----:B------:R-:W-:Y:S05]  /*18e0*/  BSYNC B1 ;  /* 0x0000000000017941 */ /* 0x000fea0003800000 */
.L_x_14873:
[----:B------:R-:W-:Y:S01]  /*18f0*/  IMAD.SHL.U32 R2, R2, 0x100000, RZ ;  /* 0x0010000002027824 */ /* 0x000fe200078e00ff */
[----:B------:R-:W-:-:S04]  /*1900*/  LEA R0, R0, 0x3b800000, 0x17 ;  /* 0x3b80000000007811 */ /* 0x000fc800078eb8ff */
[----:B------:R-:W-:Y:S02]  /*1910*/  LOP3.LUT R19, R0, R2, R19, 0xfe, !PT ;  /* 0x0000000200137212 */ /* 0x000fe400078efe13 */
.L_x_14872:
[----:B------:R-:W-:Y:S05]  /*1920*/  BSYNC B0 ;  /* 0x0000000000007941 */ /* 0x000fea0003800000 */
.L_x_14871:
[----:B------:R-:W0:Y:S01]  /*1930*/  F2I.FTZ.TRUNC.NTZ R19, R19 ;  /* 0x0000001300137305 */ /* 0x000e22000021f100 */
[----:B------:R-:W-:Y:S05]  /*1940*/  BRA `(.L_x_14856) ;  /* 0x0000045000007947 */ /* 0x000fea0003800000 */
.L_x_14869:
        /* <DEDUP_REMOVED lines=21> */
.L_x_14878:
[----:B------:R-:W-:Y:S05]  /*1aa0*/  BSYNC B1 ;  /* 0x0000000000017941 */ /* 0x000fea0003800000 */
.L_x_14877:
[----:B------:R-:W-:Y:S01]  /*1ab0*/  IMAD.SHL.U32 R2, R2, 0x200000, RZ ;  /* 0x0020000002027824 */ /* 0x000fe200078e00ff */
[----:B------:R-:W-:-:S04]  /*1ac0*/  LEA R0, R0, 0x37800000, 0x17 ;  /* 0x3780000000007811 */ /* 0x000fc800078eb8ff */
[----:B------:R-:W-:Y:S02]  /*1ad0*/  LOP3.LUT R19, R0, R2, R19, 0xfe, !PT ;  /* 0x0000000200137212 */ /* 0x000fe400078efe13 */
.L_x_14876:
[----:B------:R-:W-:Y:S05]  /*1ae0*/  BSYNC B0 ;  /* 0x0000000000007941 */ /* 0x000fea0003800000 */
.L_x_14875:
[----:B------:R-:W0:Y:S01]  /*1af0*/  F2I.FTZ.TRUNC.NTZ R19, R19 ;  /* 0x0000001300137305 */ /* 0x000e22000021f100 */
[----:B------:R-:W-:Y:S05]  /*1b00*/  BRA `(.L_x_14856) ;  /* 0x0000029000007947 */ /* 0x000fea0003800000 */
.L_x_14868:
        /* <DEDUP_REMOVED lines=14> */
.L_x_14882:
[----:B------:R-:W-:Y:S05]  /*1bf0*/  BSYNC B0 ;  /* 0x0000000000007941 */ /* 0x000fea0003800000 */
.L_x_14881:
[----:B------:R-:W0:Y:S01]  /*1c00*/  F2I.FTZ.TRUNC.NTZ R19, R19 ;  /* 0x0000001300137305 */ /* 0x000e22000021f100 */
[----:B------:R-:W-:Y:S05]  /*1c10*/  BRA `(.L_x_14856) ;  /* 0x0000018000007947 */ /* 0x000fea0003800000 */
.L_x_14855:
        /* <DEDUP_REMOVED lines=21> */
.L_x_14880:
[----:B------:R0:W5:Y:S01]  /*1d70*/  LDG.E R19, [R2.64] ;  /* 0x0000002402137981 */ /* 0x000162000c1e1900 */
[----:B------:R-:W-:Y:S05]  /*1d80*/  BRA `(.L_x_14856) ;  /* 0x0000001000007947 */ /* 0x000fea0003800000 */
.L_x_14879:
[----:B------:R0:W5:Y:S02]  /*1d90*/  LDG.E R19, [R2.64] ;  /* 0x0000002402137981 */ /* 0x000164000c1e1900 */
.L_x_14856:
[----:B------:R-:W-:-:S03]  /*1da0*/  IADD3 R18, R18, 0x80, RZ ;  /* 0x0000008012127810 */ /* 0x000fc60007ffe0ff */
.L_x_14850:
[----:B------:R-:W-:Y:S05]  /*1db0*/  BSYNC B6 ;  /* 0x0000000000067941 */ /* 0x000fea0003800000 */
.L_x_14849:
[----:B------:R-:W-:Y:S01]  /*1dc0*/  ISETP.GE.AND P0, PT, R18, R16, PT ;  /* 0x000000101200720c */ /* 0x000fe20003f06270 */
[----:B------:R-:W-:Y:S01]  /*1dd0*/  BSSY B6, `(.L_x_14883) ;  /* 0x00000e9000067945 */ /* 0x000fe20003800000 */
[----:B------:R-:W-:Y:S02]  /*1de0*/  IMAD.MOV.U32 R25, RZ, RZ, RZ ;  /* 0x000000ffff197224 */ /* 0x000fe400078e00ff */
[----:B------:R-:W-:-:S09]  /*1df0*/  IMAD.MOV.U32 R27, RZ, RZ, RZ ;  /* 0x000000ffff1b7224 */ /* 0x000fd200078e00ff */
        /* <DEDUP_REMOVED lines=19> */
.L_x_14888:
[----:B------:R0:W5:Y:S01]  /*1f30*/  LDG.E.U8 R27, [R2.64] ;  /* 0x00000024021b7981 */ /* 0x000162000c1e1100 */
[----:B------:R-:W-:Y:S05]  /*1f40*/  BRA `(.L_x_14890) ;  /* 0x00000d0000007947 */ /* 0x000fea0003800000 */
.L_x_14887:
        /* <DEDUP_REMOVED lines=8> */
.L_x_14892:
[----:B------:R0:W5:Y:S01]  /*1fd0*/  LDG.E R27, [R2.64] ;  /* 0x00000024021b7981 */ /* 0x000162000c1e1900 */
[----:B------:R-:W-:Y:S05]  /*1fe0*/  BRA `(.L_x_14890) ;  /* 0x00000c6000007947 */ /* 0x000fea0003800000 */
.L_x_14891:
[----:B------:R0:W5:Y:S01]  /*1ff0*/  LDG.E.S16 R27, [R2.64] ;  /* 0x00000024021b7981 */ /* 0x000162000c1e1700 */
[----:B------:R-:W-:Y:S05]  /*2000*/  BRA `(.L_x_14890) ;  /* 0x00000c4000007947 */ /* 0x000fea0003800000 */
.L_x_14886:
        /* <DEDUP_REMOVED lines=9> */
.L_x_14894:
[----:B------:R-:W2:Y:S02]  /*20a0*/  LDG.E.U16 R2, [R2.64] ;  /* 0x0000002402027981 */ /* 0x000ea4000c1e1500 */
[----:B--2---:R-:W-:-:S06]  /*20b0*/  HADD2.F32 R27, -RZ, R2.H0_H0 ;  /* 0x20000002ff1b7230 */ /* 0x004fcc0000004100 */
[----:B------:R-:W0:Y:S01]  /*20c0*/  F2I.FTZ.TRUNC.NTZ R27, R27 ;  /* 0x0000001b001b7305 */ /* 0x000e22000021f100 */
[----:B------:R-:W-:Y:S05]  /*20d0*/  BRA `(.L_x_14890) ;  /* 0x00000b7000007947 */ /* 0x000fea0003800000 */
.L_x_14893:
        /* <DEDUP_REMOVED lines=9> */
.L_x_14896:
[----:B------:R-:W2:Y:S02]  /*2170*/  LDG.E.U16 R2, [R2.64] ;  /* 0x0000002402027981 */ /* 0x000ea4000c1e1500 */
[----:B--2---:R-:W-:-:S06]  /*2180*/  HADD2.F32 R27, -RZ, R2.H0_H0 ;  /* 0x20000002ff1b7230 */ /* 0x004fcc0000004100 */
[----:B------:R-:W0:Y:S01]  /*2190*/  F2I.FTZ.TRUNC.NTZ R27, R27 ;  /* 0x0000001b001b7305 */ /* 0x000e22000021f100 */
[----:B------:R-:W-:Y:S05]  /*21a0*/  BRA `(.L_x_14890) ;  /* 0x00000aa000007947 */ /* 0x000fea0003800000 */
.L_x_14895:
[----:B------:R-:W2:Y:S02]  /*21b0*/  LDG.E.64 R2, [R2.64] ;  /* 0x0000002402027981 */ /* 0x000ea4000c1e1b00 */
[----:B--2---:R0:W2:Y:S01]  /*21c0*/  F2I.F64.TRUNC R27, R2 ;  /* 0x00000002001b7311 */ /* 0x0040a2000030d100 */
[----:B------:R-:W-:Y:S05]  /*21d0*/  BRA `(.L_x_14890) ;  /* 0x00000a7000007947 */ /* 0x000fea0003800000 */
.L_x_14885:
        /* <DEDUP_REMOVED lines=12> */
.L_x_14899:
[----:B------:R-:W2:Y:S02]  /*22a0*/  LDG.E.64 R2, [R2.64] ;  /* 0x0000002402027981 */ /* 0x000ea4000c1e1b00 */
[----:B--2---:R0:W2:Y:S01]  /*22b0*/  F2I.F64.TRUNC R27, R2 ;  /* 0x00000002001b7311 */ /* 0x0040a2000030d100 */
[----:B------:R-:W-:Y:S05]  /*22c0*/  BRA `(.L_x_14890) ;  /* 0x0000098000007947 */ /* 0x000fea0003800000 */
.L_x_14898:
        /* <DEDUP_REMOVED lines=27> */
.L_x_14901:
        /* <DEDUP_REMOVED lines=14> */
.L_x_14900:
[----:B------:R-:W2:Y:S02]  /*2560*/  LDG.E.U16 R27, [R2.64] ;  /* 0x00000024021b7981 */ /* 0x000ea4000c1e1500 */
[----:B--2---:R-:W-:-:S06]  /*2570*/  PRMT R27, RZ, 0x5410, R27 ;  /* 0x00005410ff1b7816 */ /* 0x004fcc000000001b */
[----:B------:R-:W0:Y:S01]  /*2580*/  F2I.FTZ.TRUNC.NTZ R27, R27 ;  /* 0x0000001b001b7305 */ /* 0x000e22000021f100 */
[----:B------:R-:W-:Y:S05]  /*2590*/  BRA `(.L_x_14890) ;  /* 0x000006b000007947 */ /* 0x000fea0003800000 */
.L_x_14897:
        /* <DEDUP_REMOVED lines=10> */
.L_x_14904:
        /* <DEDUP_REMOVED lines=21> */
.L_x_14908:
[----:B------:R-:W-:Y:S05]  /*2790*/  BSYNC B1 ;  /* 0x0000000000017941 */ /* 0x000fea0003800000 */
.L_x_14907:
[----:B------:R-:W-:Y:S01]  /*27a0*/  IMAD.SHL.U32 R2, R2, 0x100000, RZ ;  /* 0x0010000002027824 */ /* 0x000fe200078e00ff */
[----:B------:R-:W-:-:S04]  /*27b0*/  LEA R0, R0, 0x3b800000, 0x17 ;  /* 0x3b80000000007811 */ /* 0x000fc800078eb8ff */
[----:B------:R-:W-:Y:S02]  /*27c0*/  LOP3.LUT R27, R0, R2, R27, 0xfe, !PT ;  /* 0x00000002001b7212 */ /* 0x000fe400078efe1b */
.L_x_14906:
[----:B------:R-:W-:Y:S05]  /*27d0*/  BSYNC B0 ;  /* 0x0000000000007941 */ /* 0x000fea0003800000 */
.L_x_14905:
[----:B------:R-:W0:Y:S01]  /*27e0*/  F2I.FTZ.TRUNC.NTZ R27, R27 ;  /* 0x0000001b001b7305 */ /* 0x000e22000021f100 */
[----:B------:R-:W-:Y:S05]  /*27f0*/  BRA `(.L_x_14890) ;  /* 0x0000045000007947 */ /* 0x000fea0003800000 */
.L_x_14903:
        /* <DEDUP_REMOVED lines=21> */
.L_x_14912:
[----:B------:R-:W-:Y:S05]  /*2950*/  BSYNC B1 ;  /* 0x0000000000017941 */ /* 0x000fea0003800000 */
.L_x_14911:
[----:B------:R-:W-:Y:S01]  /*2960*/  IMAD.SHL.U32 R2, R2, 0x200000, RZ ;  /* 0x0020000002027824 */ /* 0x000fe200078e00ff */
[----:B------:R-:W-:-:S04]  /*2970*/  LEA R0, R0, 0x37800000, 0x17 ;  /* 0x3780000000007811 */ /* 0x000fc800078eb8ff */
[----:B------:R-:W-:Y:S02]  /*2980*/  LOP3.LUT R27, R0, R2, R27, 0xfe, !PT ;  /* 0x00000002001b7212 */ /* 0x000fe400078efe1b */
.L_x_14910:
[----:B------:R-:W-:Y:S05]  /*2990*/  BSYNC B0 ;  /* 0x0000000000007941 */ /* 0x000fea0003800000 */
.L_x_14909:
[----:B------:R-:W0:Y:S01]  /*29a0*/  F2I.FTZ.TRUNC.NTZ R27, R27 ;  /* 0x0000001b001b7305 */ /* 0x000e22000021f100 */
[----:B------:R-:W-:Y:S05]  /*29b0*/  BRA `(.L_x_14890) ;  /* 0x0000029000007947 */ /* 0x000fea0003800000 */
.L_x_14902:
        /* <DEDUP_REMOVED lines=14> */
.L_x_14916:
[----:B------:R-:W-:Y:S05]  /*2aa0*/  BSYNC B0 ;  /* 0x0000000000007941 */ /* 0x000fea0003800000 */
.L_x_14915:
[----:B------:R-:W0:Y:S01]  /*2ab0*/  F2I.FTZ.TRUNC.NTZ R27, R27 ;  /* 0x0000001b001b7305 */ /* 0x000e22000021f100 */
[----:B------:R-:W-:Y:S05]  /*2ac0*/  BRA `(.L_x_14890) ;  /* 0x0000018000007947 */ /* 0x000fea0003800000 */
.L_x_14889:
        /* <DEDUP_REMOVED lines=21> */
.L_x_14914:
[----:B------:R0:W5:Y:S01]  /*2c20*/  LDG.E R27, [R2.64] ;  /* 0x00000024021b7981 */ /* 0x000162000c1e1900 */
[----:B------:R-:W-:Y:S05]  /*2c30*/  BRA `(.L_x_14890) ;  /* 0x0000001000007947 */ /* 0x000fea0003800000 */
.L_x_14913:
[----:B------:R0:W5:Y:S02]  /*2c40*/  LDG.E R27, [R2.64] ;  /* 0x00000024021b7981 */ /* 0x000164000c1e1900 */
.L_x_14890:
[----:B------:R-:W-:-:S03]  /*2c50*/  IADD3 R18, R18, 0x80, RZ ;  /* 0x0000008012127810 */ /* 0x000fc60007ffe0ff */
.L_x_14884:
[----:B------:R-:W-:Y:S05]  /*2c60*/  BSYNC B6 ;  /* 0x0000000000067941 */ /* 0x000fea0003800000 */
.L_x_14883:
        /* <DEDUP_REMOVED lines=20> */
.L_x_14922:
[----:B------:R0:W5:Y:S01]  /*2db0*/  LDG.E.U8 R25, [R2.64] ;  /* 0x0000002402197981 */ /* 0x000162000c1e1100 */
[----:B------:R-:W-:Y:S05]  /*2dc0*/  BRA `(.L_x_14918) ;  /* 0x00000cf000007947 */ /* 0x000fea0003800000 */
.L_x_14921:
        /* <DEDUP_REMOVED lines=8> */
.L_x_14925:
[----:B------:R0:W5:Y:S01]  /*2e50*/  LDG.E R25, [R2.64] ;  /* 0x0000002402197981 */ /* 0x000162000c1e1900 */
[----:B------:R-:W-:Y:S05]  /*2e60*/  BRA `(.L_x_14918) ;  /* 0x00000c5000007947 */ /* 0x000fea0003800000 */
.L_x_14924:
[----:B------:R0:W5:Y:S01]  /*2e70*/  LDG.E.S16 R25, [R2.64] ;  /* 0x0000002402197981 */ /* 0x000162000c1e1700 */
[----:B------:R-:W-:Y:S05]  /*2e80*/  BRA `(.L_x_14918) ;  /* 0x00000c3000007947 */ /* 0x000fea0003800000 */
.L_x_14920:
        /* <DEDUP_REMOVED lines=9> */
.L_x_14927:
[----:B------:R-:W3:Y:S02]  /*2f20*/  LDG.E.U16 R2, [R2.64] ;  /* 0x0000002402027981 */ /* 0x000ee4000c1e1500 */
[----:B---3--:R-:W-:-:S06]  /*2f30*/  HADD2.F32 R25, -RZ, R2.H0_H0 ;  /* 0x20000002ff197230 */ /* 0x008fcc0000004100 */
[----:B------:R-:W0:Y:S01]  /*2f40*/  F2I.FTZ.TRUNC.NTZ R25, R25 ;  /* 0x0000001900197305 */ /* 0x000e22000021f100 */
[----:B------:R-:W-:Y:S05]  /*2f50*/  BRA `(.L_x_14918) ;  /* 0x00000b6000007947 */ /* 0x000fea0003800000 */
.L_x_14926:
        /* <DEDUP_REMOVED lines=9> */
.L_x_14929:
[----:B------:R-:W3:Y:S02]  /*2ff0*/  LDG.E.U16 R2, [R2.64] ;  /* 0x0000002402027981 */ /* 0x000ee4000c1e1500 */
[----:B---3--:R-:W-:-:S06]  /*3000*/  HADD2.F32 R25, -RZ, R2.H0_H0 ;  /* 0x20000002ff197230 */ /* 0x008fcc0000004100 */
[----:B------:R-:W0:Y:S01]  /*3010*/  F2I.FTZ.TRUNC.NTZ R25, R25 ;  /* 0x0000001900197305 */ /* 0x000e22000021f100 */
[----:B------:R-:W-:Y:S05]  /*3020*/  BRA `(.L_x_14918) ;  /* 0x00000a9000007947 */ /* 0x000fea0003800000 */
.L_x_14928:
[----:B------:R-:W3:Y:S02]  /*3030*/  LDG.E.64 R2, [R2.64] ;  /* 0x0000002402027981 */ /* 0x000ee4000c1e1b00 */
[----:B---3--:R0:W3:Y:S01]  /*3040*/  F2I.F64.TRUNC R25, R2 ;  /* 0x0000000200197311 */ /* 0x0080e2000030d100 */
[----:B------:R-:W-:Y:S05]  /*3050*/  BRA `(.L_x_14918) ;  /* 0x00000a6000007947 */ /* 0x000fea0003800000 */
.L_x_14919:
        /* <DEDUP_REMOVED lines=12> */
.L_x_14932:
[----:B------:R-:W3:Y:S02]  /*3120*/  LDG.E.64 R2, [R2.64] ;  /* 0x0000002402027981 */ /* 0x000ee4000c1e1b00 */
[----:B---3--:R0:W3:Y:S01]  /*3130*/  F2I.F64.TRUNC R25, R2 ;  /* 0x0000000200197311 */ /* 0x0080e2000030d100 */
[----:B------:R-:W-:Y:S05]  /*3140*/  BRA `(.L_x_14918) ;  /* 0x0000097000007947 */ /* 0x000fea0003800000 */
.L_x_14931:
        /* <DEDUP_REMOVED lines=27> */
.L_x_14934:
        /* <DEDUP_REMOVED lines=14> */
.L_x_14933:
[----:B------:R-:W3:Y:S02]  /*33e0*/  LDG.E.U16 R25, [R2.64] ;  /* 0x0000002402197981 */ /* 0x000ee4000c1e1500 */
[----:B---3--:R-:W-:-:S06]  /*33f0*/  PRMT R25, RZ, 0x5410, R25 ;  /* 0x00005410ff197816 */ /* 0x008fcc0000000019 */
[----:B------:R-:W0:Y:S01]  /*3400*/  F2I.FTZ.TRUNC.NTZ R25, R25 ;  /* 0x0000001900197305 */ /* 0x000e22000021f100 */
[----:B------:R-:W-:Y:S05]  /*3410*/  BRA `(.L_x_14918) ;  /* 0x000006a000007947 */ /* 0x000fea0003800000 */
.L_x_14930:
        /* <DEDUP_REMOVED lines=10> */
.L_x_14937:
        /* <DEDUP_REMOVED lines=21> */
.L_x_14941:
[----:B------:R-:W-:Y:S05]  /*3610*/  BSYNC B1 ;  /* 0x0000000000017941 */ /* 0x000fea0003800000 */
.L_x_14940:
[----:B------:R-:W-:Y:S01]  /*3620*/  IMAD.SHL.U32 R2, R2, 0x100000, RZ ;  /* 0x0010000002027824 */ /* 0x000fe200078e00ff */
[----:B------:R-:W-:-:S04]  /*3630*/  LEA R0, R0, 0x3b800000, 0x17 ;  /* 0x3b80000000007811 */ /* 0x000fc800078eb8ff */
[----:B------:R-:W-:Y:S02]  /*3640*/  LOP3.LUT R25, R0, R2, R25, 0xfe, !PT ;  /* 0x0000000200197212 */ /* 0x000fe400078efe19 */
.L_x_14939:
[----:B------:R-:W-:Y:S05]  /*3650*/  BSYNC B0 ;  /* 0x0000000000007941 */ /* 0x000fea0003800000 */
.L_x_14938:
[----:B------:R-:W0:Y:S01]  /*3660*/  F2I.FTZ.TRUNC.NTZ R25, R25 ;  /* 0x0000001900197305 */ /* 0x000e22000021f100 */
[----:B------:R-:W-:Y:S05]  /*3670*/  BRA `(.L_x_14918) ;  /* 0x0000044000007947 */ /* 0x000fea0003800000 */
.L_x_14936:
        /* <DEDUP_REMOVED lines=21> */
.L_x_14945:
[----:B------:R-:W-:Y:S05]  /*37d0*/  BSYNC B1 ;  /* 0x0000000000017941 */ /* 0x000fea0003800000 */
.L_x_14944:
[----:B------:R-:W-:Y:S01]  /*37e0*/  IMAD.SHL.U32 R2, R2, 0x200000, RZ ;  /* 0x0020000002027824 */ /* 0x000fe200078e00ff */
[----:B------:R-:W-:-:S04]  /*37f0*/  LEA R0, R0, 0x37800000, 0x17 ;  /* 0x3780000000007811 */ /* 0x000fc800078eb8ff */
[----:B------:R-:W-:Y:S02]  /*3800*/  LOP3.LUT R25, R0, R2, R25, 0xfe, !PT ;  /* 0x0000000200197212 */ /* 0x000fe400078efe19 */
.L_x_14943:
[----:B------:R-:W-:Y:S05]  /*3810*/  BSYNC B0 ;  /* 0x0000000000007941 */ /* 0x000fea0003800000 */
.L_x_14942:
[----:B------:R-:W0:Y:S01]  /*3820*/  F2I.FTZ.TRUNC.NTZ R25, R25 ;  /* 0x0000001900197305 */ /* 0x000e22000021f100 */
[----:B------:R-:W-:Y:S05]  /*3830*/  BRA `(.L_x_14918) ;  /* 0x0000028000007947 */ /* 0x000fea0003800000 */
.L_x_14935:
        /* <DEDUP_REMOVED lines=14> */
.L_x_14949:
[----:B------:R-:W-:Y:S05]  /*3920*/  BSYNC B0 ;  /* 0x0000000000007941 */ /* 0x000fea0003800000 */
.L_x_14948:
[----:B------:R-:W0:Y:S01]  /*3930*/  F2I.FTZ.TRUNC.NTZ R25, R25 ;  /* 0x0000001900197305 */ /* 0x000e22000021f100 */
[----:B------:R-:W-:Y:S05]  /*3940*/  BRA `(.L_x_14918) ;  /* 0x0000017000007947 */ /* 0x000fea0003800000 */
.L_x_14923:
        /* <DEDUP_REMOVED lines=20> */
.L_x_14947:
[----:B------:R0:W5:Y:S01]  /*3a90*/  LDG.E R25, [R2.64] ;  /* 0x0000002402197981 */ /* 0x000162000c1e1900 */
[----:B------:R-:W-:Y:S05]  /*3aa0*/  BRA `(.L_x_14918) ;  /* 0x0000001000007947 */ /* 0x000fea0003800000 */
.L_x_14946:
[----:B------:R0:W5:Y:S02]  /*3ab0*/  LDG.E R25, [R2.64] ;  /* 0x0000002402197981 */ /* 0x000164000c1e1900 */
.L_x_14918:
[----:B------:R-:W-:Y:S05]  /*3ac0*/  BSYNC B6 ;  /* 0x0000000000067941 */ /* 0x000fea0003800000 */
.L_x_14917:
[----:B0-----:R-:W0:Y:S01]  /*3ad0*/  S2R R2, SR_TID.X ;  /* 0x0000000000027919 */ /* 0x001e220000002100 */
[----:B------:R-:W4:Y:S01]  /*3ae0*/  LDC.U8 R18, c[0x0][0x18c] ;  /* 0x00006300ff127b82 */ /* 0x000f220000000000 */
[----:B------:R-:W-:Y:S01]  /*3af0*/  IMAD.MOV.U32 R0, RZ, RZ, c[0x0][0x168] ;  /* 0x00005a00ff007624 */ /* 0x000fe200078e00ff */
[----:B------:R-:W-:Y:S01]  /*3b00*/  BSSY B6, `(.L_x_14950) ;  /* 0x00000f7000067945 */ /* 0x000fe20003800000 */
[----:B------:R-:W-:Y:S02]  /*3b10*/  IMAD.MOV.U32 R24, RZ, RZ, RZ ;  /* 0x000000ffff187224 */ /* 0x000fe400078e00ff */
[----:B------:R-:W-:Y:S01]  /*3b20*/  IMAD.MOV.U32 R22, RZ, RZ, RZ ;  /* 0x000000ffff167224 */ /* 0x000fe200078e00ff */
[----:B------:R-:W-:Y:S01]  /*3b30*/  ISETP.GT.U32.AND P0, PT, R0, 0x1f, PT ;  /* 0x0000001f0000780c */ /* 0x000fe20003f04070 */
[----:B------:R-:W-:Y:S02]  /*3b40*/  IMAD.MOV.U32 R4, RZ, RZ, RZ ;  /* 0x000000ffff047224 */ /* 0x000fe400078e00ff */
[----:B------:R-:W-:-:S10]  /*3b50*/  IMAD.MOV.U32 R26, RZ, RZ, RZ ;  /* 0x000000ffff1a7224 */ /* 0x000fd400078e00ff */
[----:B-1---5:R-:W-:Y:S02]  /*3b60*/  @!P0 SHF.L.U32 R24, R19, c[0x0][0x168], RZ ;  /* 0x00005a0013188a19 */ /* 0x022fe400000006ff */
[----:B--2---:R-:W-:Y:S02]  /*3b70*/  @!P0 SHF.L.U32 R22, R27, c[0x0][0x168], RZ ;  /* 0x00005a001b168a19 */ /* 0x004fe400000006ff */
[----:B0-----:R-:W-:Y:S01]  /*3b80*/  ISETP.GE.AND P1, PT, R2, R16, PT ;  /* 0x000000100200720c */ /* 0x001fe20003f26270 */
[----:B------:R-:W-:Y:S01]  /*3b90*/  IMAD.MOV.U32 R19, RZ, RZ, R2 ;  /* 0x000000ffff137224 */ /* 0x000fe200078e0002 */
[----:B------:R-:W-:Y:S02]  /*3ba0*/  @!P0 SHF.L.U32 R4, R23, c[0x0][0x168], RZ ;  /* 0x00005a0017048a19 */ /* 0x000fe400000006ff */
[----:B---3--:R-:W-:-:S09]  /*3bb0*/  @!P0 SHF.L.U32 R26, R25, c[0x0][0x168], RZ ;  /* 0x00005a00191a8a19 */ /* 0x008fd200000006ff */
[----:B------:R-:W-:Y:S05]  /*3bc0*/  @P1 BRA `(.L_x_14951) ;  /* 0x00000ea000001947 */ /* 0x000fea0003800000 */
[----:B----4-:R-:W-:Y:S01]  /*3bd0*/  IMAD R0, R17, 0x200, R2 ;  /* 0x0000020011007824 */ /* 0x010fe200078e0202 */
        /* <DEDUP_REMOVED lines=17> */
.L_x_14955:
[----:B------:R0:W-:Y:S01]  /*3cf0*/  STG.E.U8 [R8.64], R4 ;  /* 0x0000000408007986 */ /* 0x0001e2000c101124 */
[----:B------:R-:W-:Y:S05]  /*3d00*/  BRA `(.L_x_14957) ;  /* 0x00000d5000007947 */ /* 0x000fea0003800000 */
.L_x_14954:
        /* <DEDUP_REMOVED lines=9> */
.L_x_14959:
[----:B------:R0:W-:Y:S01]  /*3da0*/  STG.E [R8.64], R4 ;  /* 0x0000000408007986 */ /* 0x0001e2000c101924 */
[----:B------:R-:W-:Y:S05]  /*3db0*/  BRA `(.L_x_14957) ;  /* 0x00000ca000007947 */ /* 0x000fea0003800000 */
.L_x_14958:
[----:B------:R0:W-:Y:S01]  /*3dc0*/  STG.E.U16 [R8.64], R4 ;  /* 0x0000000408007986 */ /* 0x0001e2000c101524 */
[----:B------:R-:W-:Y:S05]  /*3dd0*/  BRA `(.L_x_14957) ;  /* 0x00000c8000007947 */ /* 0x000fea0003800000 */
.L_x_14953:
        /* <DEDUP_REMOVED lines=9> */
.L_x_14961:
[----:B------:R-:W0:Y:S02]  /*3e70*/  I2F R0, R4 ;  /* 0x0000000400007306 */ /* 0x000e240000201400 */
[----:B0-----:R-:W-:-:S05]  /*3e80*/  F2FP.PACK_AB R0, RZ, R0 ;  /* 0x00000000ff00723e */ /* 0x001fca00000000ff */
[----:B------:R0:W-:Y:S01]  /*3e90*/  STG.E.U16 [R8.64], R0 ;  /* 0x0000000008007986 */ /* 0x0001e2000c101524 */
[----:B------:R-:W-:Y:S05]  /*3ea0*/  BRA `(.L_x_14957) ;  /* 0x00000bb000007947 */ /* 0x000fea0003800000 */
.L_x_14960:
        /* <DEDUP_REMOVED lines=10> */
.L_x_14963:
[----:B------:R-:W0:Y:S02]  /*3f50*/  I2F R4, R4 ;  /* 0x0000000400047306 */ /* 0x000e240000201400 */
[----:B0-----:R-:W-:-:S04]  /*3f60*/  F2FP.PACK_AB R3, RZ, R4 ;  /* 0x00000004ff03723e */ /* 0x001fc800000000ff */
[----:B------:R-:W-:-:S05]  /*3f70*/  PRMT R3, R3, 0x5410, RZ ;  /* 0x0000541003037816 */ /* 0x000fca00000000ff */
[----:B------:R0:W-:Y:S01]  /*3f80*/  STG.E [R8.64], R3 ;  /* 0x0000000308007986 */ /* 0x0001e2000c101924 */
[----:B------:R-:W-:Y:S05]  /*3f90*/  BRA `(.L_x_14957) ;  /* 0x00000ac000007947 */ /* 0x000fea0003800000 */
.L_x_14962:
[----:B------:R-:W0:Y:S02]  /*3fa0*/  I2F.F64 R4, R4 ;  /* 0x0000000400047312 */ /* 0x000e240000201c00 */
[----:B0-----:R0:W-:Y:S01]  /*3fb0*/  STG.E.64 [R8.64], R4 ;  /* 0x0000000408007986 */ /* 0x0011e2000c101b24 */
[----:B------:R-:W-:Y:S05]  /*3fc0*/  BRA `(.L_x_14957) ;  /* 0x00000a9000007947 */ /* 0x000fea0003800000 */
.L_x_14952:
        /* <DEDUP_REMOVED lines=12> */
.L_x_14966:
[----:B------:R-:W0:Y:S01]  /*4090*/  I2F.F64 R4, R4 ;  /* 0x0000000400047312 */ /* 0x000e220000201c00 */
[----:B------:R-:W-:-:S05]  /*40a0*/  CS2R R6, SRZ ;  /* 0x0000000000067805 */ /* 0x000fca000001ff00 */
[----:B0-----:R0:W-:Y:S01]  /*40b0*/  STG.E.128 [R8.64], R4 ;  /* 0x0000000408007986 */ /* 0x0011e2000c101d24 */
[----:B------:R-:W-:Y:S05]  /*40c0*/  BRA `(.L_x_14957) ;  /* 0x0000099000007947 */ /* 0x000fea0003800000 */
.L_x_14965:
        /* <DEDUP_REMOVED lines=21> */
.L_x_14970:
[----:B------:R-:W-:Y:S05]  /*4220*/  BSYNC B0 ;  /* 0x0000000000007941 */ /* 0x000fea0003800000 */
.L_x_14969:
[----:B------:R-:W-:-:S05]  /*4230*/  LOP3.LUT R5, R0, R5, RZ, 0xfc, !PT ;  /* 0x0000000500057212 */ /* 0x000fca00078efcff */
[----:B------:R0:W-:Y:S01]  /*4240*/  STG.E.U8 [R8.64], R5 ;  /* 0x0000000508007986 */ /* 0x0001e2000c101124 */
[----:B------:R-:W-:Y:S05]  /*4250*/  BRA `(.L_x_14957) ;  /* 0x0000080000007947 */ /* 0x000fea0003800000 */
.L_x_14968:
        /* <DEDUP_REMOVED lines=13> */
.L_x_14972:
[----:B------:R-:W-:Y:S01]  /*4330*/  IMAD.MOV.U32 R0, RZ, RZ, 0x7f ;  /* 0x0000007fff007424 */ /* 0x000fe200078e00ff */
[----:B------:R-:W-:-:S04]  /*4340*/  ISETP.GT.U32.AND P0, PT, R3, 0x7f800000, PT ;  /* 0x7f8000000300780c */ /* 0x000fc80003f04070 */
[----:B------:R-:W-:-:S04]  /*4350*/  SEL R0, R0, 0x7c, P0 ;  /* 0x0000007c00007807 */ /* 0x000fc80000000000 */
.L_x_14973:
[----:B------:R-:W-:Y:S05]  /*4360*/  BSYNC B0 ;  /* 0x0000000000007941 */ /* 0x000fea0003800000 */
.L_x_14971:
[----:B------:R-:W-:-:S04]  /*4370*/  LOP3.LUT R3, R5, 0x80000000, RZ, 0xc0, !PT ;  /* 0x8000000005037812 */ /* 0x000fc800078ec0ff */
[----:B------:R-:W-:-:S04]  /*4380*/  SHF.R.U32.HI R3, RZ, 0x18, R3 ;  /* 0x00000018ff037819 */ /* 0x000fc80000011603 */
[----:B------:R-:W-:-:S05]  /*4390*/  LOP3.LUT R3, R0, R3, RZ, 0xfc, !PT ;  /* 0x0000000300037212 */ /* 0x000fca00078efcff */
[----:B------:R0:W-:Y:S01]  /*43a0*/  STG.E.U8 [R8.64], R3 ;  /* 0x0000000308007986 */ /* 0x0001e2000c101124 */
[----:B------:R-:W-:Y:S05]  /*43b0*/  BRA `(.L_x_14957) ;  /* 0x000006a000007947 */ /* 0x000fea0003800000 */
.L_x_14967:
[----:B------:R-:W0:Y:S02]  /*43c0*/  I2F R0, R4 ;  /* 0x0000000400007306 */ /* 0x000e240000201400 */
[----:B0-----:R-:W-:-:S05]  /*43d0*/  F2FP.BF16.PACK_AB R0, RZ, R0 ;  /* 0x00000000ff00723e */ /* 0x001fca00000010ff */
[----:B------:R0:W-:Y:S01]  /*43e0*/  STG.E.U16 [R8.64], R0 ;  /* 0x0000000008007986 */ /* 0x0001e2000c101524 */
[----:B------:R-:W-:Y:S05]  /*43f0*/  BRA `(.L_x_14957) ;  /* 0x0000066000007947 */ /* 0x000fea0003800000 */
.L_x_14964:
        /* <DEDUP_REMOVED lines=10> */
.L_x_14976:
        /* <DEDUP_REMOVED lines=17> */
.L_x_14979:
[----:B------:R-:W-:-:S04]  /*45b0*/  LOP3.LUT R0, R7, 0x80000000, RZ, 0xc0, !PT ;  /* 0x8000000007007812 */ /* 0x000fc800078ec0ff */
[----:B------:R-:W-:-:S04]  /*45c0*/  SHF.R.U32.HI R0, RZ, 0x18, R0 ;  /* 0x00000018ff007819 */ /* 0x000fc80000011600 */
[----:B------:R-:W-:Y:S02]  /*45d0*/  LOP3.LUT R0, R3, R0, RZ, 0xfc, !PT ;  /* 0x0000000003007212 */ /* 0x000fe400078efcff */
.L_x_14978:
[----:B------:R-:W-:Y:S05]  /*45e0*/  BSYNC B0 ;  /* 0x0000000000007941 */ /* 0x000fea0003800000 */
.L_x_14977:
[----:B------:R0:W-:Y:S01]  /*45f0*/  STG.E.U8 [R8.64], R0 ;  /* 0x0000000008007986 */ /* 0x0001e2000c101124 */
[----:B------:R-:W-:Y:S05]  /*4600*/  BRA `(.L_x_14957) ;  /* 0x0000045000007947 */ /* 0x000fea0003800000 */
.L_x_14975:
        /* <DEDUP_REMOVED lines=17> */
.L_x_14982:
[----:B------:R-:W-:-:S04]  /*4720*/  LOP3.LUT R0, R7, 0x80000000, RZ, 0xc0, !PT ;  /* 0x8000000007007812 */ /* 0x000fc800078ec0ff */
[----:B------:R-:W-:-:S04]  /*4730*/  SHF.R.U32.HI R0, RZ, 0x18, R0 ;  /* 0x00000018ff007819 */ /* 0x000fc80000011600 */
[----:B------:R-:W-:Y:S02]  /*4740*/  LOP3.LUT R0, R3, R0, RZ, 0xfc, !PT ;  /* 0x0000000003007212 */ /* 0x000fe400078efcff */
.L_x_14981:
[----:B------:R-:W-:Y:S05]  /*4750*/  BSYNC B0 ;  /* 0x0000000000007941 */ /* 0x000fea0003800000 */
.L_x_14980:
[----:B------:R0:W-:Y:S01]  /*4760*/  STG.E.U8 [R8.64], R0 ;  /* 0x0000000008007986 */ /* 0x0001e2000c101124 */
[----:B------:R-:W-:Y:S05]  /*4770*/  BRA `(.L_x_14957) ;  /* 0x000002e000007947 */ /* 0x000fea0003800000 */
.L_x_14974:
        /* <DEDUP_REMOVED lines=22> */
.L_x_14956:
        /* <DEDUP_REMOVED lines=20> */
.L_x_14984:
[----:B------:R-:W-:-:S05]  /*4a20*/  SHF.R.S32.HI R5, RZ, 0x1f, R4 ;  /* 0x0000001fff057819 */ /* 0x000fca0000011404 */
[----:B------:R0:W-:Y:S01]  /*4a30*/  STG.E.64 [R8.64], R4 ;  /* 0x0000000408007986 */ /* 0x0001e2000c101b24 */
[----:B------:R-:W-:Y:S05]  /*4a40*/  BRA `(.L_x_14957) ;  /* 0x0000001000007947 */ /* 0x000fea0003800000 */
.L_x_14983:
[----:B------:R0:W-:Y:S02]  /*4a50*/  STG.E [R8.64], R4 ;  /* 0x0000000408007986 */ /* 0x0001e4000c101924 */
.L_x_14957:
[----:B------:R-:W-:Y:S02]  /*4a60*/  IADD3 R19, R2, 0x80, RZ ;  /* 0x0000008002137810 */ /* 0x000fe40007ffe0ff */
.L_x_14951:
[----:B----4-:R-:W-:Y:S05]  /*4a70*/  BSYNC B6 ;  /* 0x0000000000067941 */ /* 0x010fea0003800000 */
.L_x_14950:
        /* <DEDUP_REMOVED lines=21> */
.L_x_14990:
[----:B------:R0:W-:Y:S01]  /*4bd0*/  STG.E.U8 [R2.64], R24 ;  /* 0x0000001802007986 */ /* 0x0001e2000c101124 */
[----:B------:R-:W-:Y:S05]  /*4be0*/  BRA `(.L_x_14992) ;  /* 0x00000d7000007947 */ /* 0x000fea0003800000 */
.L_x_14989:
        /* <DEDUP_REMOVED lines=9> */
.L_x_14994:
[----:B------:R0:W-:Y:S01]  /*4c80*/  STG.E [R2.64], R24 ;  /* 0x0000001802007986 */ /* 0x0001e2000c101924 */
[----:B------:R-:W-:Y:S05]  /*4c90*/  BRA `(.L_x_14992) ;  /* 0x00000cc000007947 */ /* 0x000fea0003800000 */
.L_x_14993:
[----:B------:R0:W-:Y:S01]  /*4ca0*/  STG.E.U16 [R2.64], R24 ;  /* 0x0000001802007986 */ /* 0x0001e2000c101524 */
[----:B------:R-:W-:Y:S05]  /*4cb0*/  BRA `(.L_x_14992) ;  /* 0x00000ca000007947 */ /* 0x000fea0003800000 */
.L_x_14988:
        /* <DEDUP_REMOVED lines=9> */
.L_x_14996:
[----:B------:R-:W0:Y:S02]  /*4d50*/  I2F R0, R24 ;  /* 0x0000001800007306 */ /* 0x000e240000201400 */
[----:B0-----:R-:W-:-:S05]  /*4d60*/  F2FP.PACK_AB R0, RZ, R0 ;  /* 0x00000000ff00723e */ /* 0x001fca00000000ff */
[----:B------:R0:W-:Y:S01]  /*4d70*/  STG.E.U16 [R2.64], R0 ;  /* 0x0000000002007986 */ /* 0x0001e2000c101524 */
[----:B------:R-:W-:Y:S05]  /*4d80*/  BRA `(.L_x_14992) ;  /* 0x00000bd000007947 */ /* 0x000fea0003800000 */
.L_x_14995:
        /* <DEDUP_REMOVED lines=10> */
.L_x_14998:
[----:B------:R-:W0:Y:S02]  /*4e30*/  I2F R24, R24 ;  /* 0x0000001800187306 */ /* 0x000e240000201400 */
[----:B0-----:R-:W-:-:S04]  /*4e40*/  F2FP.PACK_AB R5, RZ, R24 ;  /* 0x00000018ff05723e */ /* 0x001fc800000000ff */
[----:B------:R-:W-:-:S05]  /*4e50*/  PRMT R5, R5, 0x5410, RZ ;  /* 0x0000541005057816 */ /* 0x000fca00000000ff */
[----:B------:R0:W-:Y:S01]  /*4e60*/  STG.E [R2.64], R5 ;  /* 0x0000000502007986 */ /* 0x0001e2000c101924 */
[----:B------:R-:W-:Y:S05]  /*4e70*/  BRA `(.L_x_14992) ;  /* 0x00000ae000007947 */ /* 0x000fea0003800000 */
.L_x_14997:
[----:B------:R-:W0:Y:S02]  /*4e80*/  I2F.F64 R24, R24 ;  /* 0x0000001800187312 */ /* 0x000e240000201c00 */
[----:B0-----:R0:W-:Y:S01]  /*4e90*/  STG.E.64 [R2.64], R24 ;  /* 0x0000001802007986 */ /* 0x0011e2000c101b24 */
[----:B------:R-:W-:Y:S05]  /*4ea0*/  BRA `(.L_x_14992) ;  /* 0x00000ab000007947 */ /* 0x000fea0003800000 */
.L_x_14987:
        /* <DEDUP_REMOVED lines=12> */
.L_x_15001:
[----:B------:R-:W0:Y:S01]  /*4f70*/  I2F.F64 R4, R24 ;  /* 0x0000001800047312 */ /* 0x000e220000201c00 */
[----:B------:R-:W-:-:S05]  /*4f80*/  CS2R R6, SRZ ;  /* 0x0000000000067805 */ /* 0x000fca000001ff00 */
[----:B0-----:R0:W-:Y:S01]  /*4f90*/  STG.E.128 [R2.64], R4 ;  /* 0x0000000402007986 */ /* 0x0011e2000c101d24 */
[----:B------:R-:W-:Y:S05]  /*4fa0*/  BRA `(.L_x_14992) ;  /* 0x000009b000007947 */ /* 0x000fea0003800000 */
.L_x_15000:
        /* <DEDUP_REMOVED lines=21> */
.L_x_15005:
[----:B------:R-:W-:Y:S05]  /*5100*/  BSYNC B0 ;  /* 0x0000000000007941 */ /* 0x000fea0003800000 */
.L_x_15004:
[----:B------:R-:W-:-:S05]  /*5110*/  LOP3.LUT R5, R0, R5, RZ, 0xfc, !PT ;  /* 0x0000000500057212 */ /* 0x000fca00078efcff */
[----:B------:R0:W-:Y:S01]  /*5120*/  STG.E.U8 [R2.64], R5 ;  /* 0x0000000502007986 */ /* 0x0001e2000c101124 */
[----:B------:R-:W-:Y:S05]  /*5130*/  BRA `(.L_x_14992) ;  /* 0x0000082000007947 */ /* 0x000fea0003800000 */
.L_x_15003:
        /* <DEDUP_REMOVED lines=13> */
.L_x_15007:
[----:B------:R-:W-:Y:S01]  /*5210*/  IMAD.MOV.U32 R0, RZ, RZ, 0x7f ;  /* 0x0000007fff007424 */ /* 0x000fe200078e00ff */
[----:B------:R-:W-:-:S04]  /*5220*/  ISETP.GT.U32.AND P0, PT, R4, 0x7f800000, PT ;  /* 0x7f8000000400780c */ /* 0x000fc80003f04070 */
[----:B------:R-:W-:-:S04]  /*5230*/  SEL R0, R0, 0x7c, P0 ;  /* 0x0000007c00007807 */ /* 0x000fc80000000000 */
.L_x_15008:
[----:B------:R-:W-:Y:S05]  /*5240*/  BSYNC B0 ;  /* 0x0000000000007941 */ /* 0x000fea0003800000 */
.L_x_15006:
[----:B------:R-:W-:-:S04]  /*5250*/  LOP3.LUT R4, R5, 0x80000000, RZ, 0xc0, !PT ;  /* 0x8000000005047812 */ /* 0x000fc800078ec0ff */
[----:B------:R-:W-:-:S04]  /*5260*/  SHF.R.U32.HI R5, RZ, 0x18, R4 ;  /* 0x00000018ff057819 */ /* 0x000fc80000011604 */
[----:B------:R-:W-:-:S05]  /*5270*/  LOP3.LUT R5, R0, R5, RZ, 0xfc, !PT ;  /* 0x0000000500057212 */ /* 0x000fca00078efcff */
[----:B------:R0:W-:Y:S01]  /*5280*/  STG.E.U8 [R2.64], R5 ;  /* 0x0000000502007986 */ /* 0x0001e2000c101124 */
[----:B------:R-:W-:Y:S05]  /*5290*/  BRA `(.L_x_14992) ;  /* 0x000006c000007947 */ /* 0x000fea0003800000 */
.L_x_15002:
[----:B------:R-:W0:Y:S02]  /*52a0*/  I2F R0, R24 ;  /* 0x0000001800007306 */ /* 0x000e240000201400 */
[----:B0-----:R-:W-:-:S05]  /*52b0*/  F2FP.BF16.PACK_AB R0, RZ, R0 ;  /* 0x00000000ff00723e */ /* 0x001fca00000010ff */
[----:B------:R0:W-:Y:S01]  /*52c0*/  STG.E.U16 [R2.64], R0 ;  /* 0x0000000002007986 */ /* 0x0001e2000c101524 */
[----:B------:R-:W-:Y:S05]  /*52d0*/  BRA `(.L_x_14992) ;  /* 0x0000068000007947 */ /* 0x000fea0003800000 */
.L_x_14999:
        /* <DEDUP_REMOVED lines=10> */
.L_x_15011:
        /* <DEDUP_REMOVED lines=17> */
.L_x_15014:
[----:B------:R-:W-:-:S04]  /*5490*/  LOP3.LUT R0, R7, 0x80000000, RZ, 0xc0, !PT ;  /* 0x8000000007007812 */ /* 0x000fc800078ec0ff */
[----:B------:R-:W-:-:S04]  /*54a0*/  SHF.R.U32.HI R5, RZ, 0x18, R0 ;  /* 0x00000018ff057819 */ /* 0x000fc80000011600 */
[----:B------:R-:W-:-:S04]  /*54b0*/  LOP3.LUT R4, R4, R5, RZ, 0xfc, !PT ;  /* 0x0000000504047212 */ /* 0x000fc800078efcff */
[----:B------:R-:W-:Y:S02]  /*54c0*/  PRMT R0, R4, 0x7610, R0 ;  /* 0x0000761004007816 */ /* 0x000fe40000000000 */
.L_x_15013:
[----:B------:R-:W-:Y:S05]  /*54d0*/  BSYNC B0 ;  /* 0x0000000000007941 */ /* 0x000fea0003800000 */
.L_x_15012:
[----:B------:R0:W-:Y:S01]  /*54e0*/  STG.E.U8 [R2.64], R0 ;  /* 0x0000000002007986 */ /* 0x0001e2000c101124 */
[----:B------:R-:W-:Y:S05]  /*54f0*/  BRA `(.L_x_14992) ;  /* 0x0000046000007947 */ /* 0x000fea0003800000 */
.L_x_15010:
        /* <DEDUP_REMOVED lines=17> */
.L_x_15017:
[----:B------:R-:W-:-:S04]  /*5610*/  LOP3.LUT R0, R7, 0x80000000, RZ, 0xc0, !PT ;  /* 0x8000000007007812 */ /* 0x000fc800078ec0ff */
[----:B------:R-:W-:-:S04]  /*5620*/  SHF.R.U32.HI R5, RZ, 0x18, R0 ;  /* 0x00000018ff057819 */ /* 0x000fc80000011600 */
[----:B------:R-:W-:-:S04]  /*5630*/  LOP3.LUT R4, R4, R5, RZ, 0xfc, !PT ;  /* 0x0000000504047212 */ /* 0x000fc800078efcff */
[----:B------:R-:W-:Y:S02]  /*5640*/  PRMT R0, R4, 0x7610, R0 ;  /* 0x0000761004007816 */ /* 0x000fe40000000000 */
.L_x_15016:
[----:B------:R-:W-:Y:S05]  /*5650*/  BSYNC B0 ;  /* 0x0000000000007941 */ /* 0x000fea0003800000 */
.L_x_15015:
[----:B------:R0:W-:Y:S01]  /*5660*/  STG.E.U8 [R2.64], R0 ;  /* 0x0000000002007986 */ /* 0x0001e2000c101124 */
[----:B------:R-:W-:Y:S05]  /*5670*/  BRA `(.L_x_14992) ;  /* 0x000002e000007947 */ /* 0x000fea0003800000 */
.L_x_15009:
        /* <DEDUP_REMOVED lines=22> */
.L_x_14991:
        /* <DEDUP_REMOVED lines=20> */
.L_x_15019:
[----:B------:R-:W-:-:S05]  /*5920*/  SHF.R.S32.HI R25, RZ, 0x1f, R24 ;  /* 0x0000001fff197819 */ /* 0x000fca0000011418 */
[----:B------:R0:W-:Y:S01]  /*5930*/  STG.E.64 [R2.64], R24 ;  /* 0x0000001802007986 */ /* 0x0001e2000c101b24 */
[----:B------:R-:W-:Y:S05]  /*5940*/  BRA `(.L_x_14992) ;  /* 0x0000001000007947 */ /* 0x000fea0003800000 */
.L_x_15018:
[----:B------:R0:W-:Y:S02]  /*5950*/  STG.E [R2.64], R24 ;  /* 0x0000001802007986 */ /* 0x0001e4000c101924 */
.L_x_14992:
        /* <DEDUP_REMOVED lines=21> */
.L_x_15023:
[----:B------:R0:W-:Y:S01]  /*5ab0*/  STG.E.U8 [R2.64], R22 ;  /* 0x0000001602007986 */ /* 0x0001e2000c101124 */
[----:B------:R-:W-:Y:S05]  /*5ac0*/  BRA `(.L_x_15025) ;  /* 0x00000d7000007947 */ /* 0x000fea0003800000 */
.L_x_15022:
        /* <DEDUP_REMOVED lines=9> */
.L_x_15027:
[----:B------:R0:W-:Y:S01]  /*5b60*/  STG.E [R2.64], R22 ;  /* 0x0000001602007986 */ /* 0x0001e2000c101924 */
[----:B------:R-:W-:Y:S05]  /*5b70*/  BRA `(.L_x_15025) ;  /* 0x00000cc000007947 */ /* 0x000fea0003800000 */
.L_x_15026:
[----:B------:R0:W-:Y:S01]  /*5b80*/  STG.E.U16 [R2.64], R22 ;  /* 0x0000001602007986 */ /* 0x0001e2000c101524 */
[----:B------:R-:W-:Y:S05]  /*5b90*/  BRA `(.L_x_15025) ;  /* 0x00000ca000007947 */ /* 0x000fea0003800000 */
.L_x_15021:
        /* <DEDUP_REMOVED lines=9> */
.L_x_15029:
[----:B------:R-:W0:Y:S02]  /*5c30*/  I2F R0, R22 ;  /* 0x0000001600007306 */ /* 0x000e240000201400 */
[----:B0-----:R-:W-:-:S05]  /*5c40*/  F2FP.PACK_AB R0, RZ, R0 ;  /* 0x00000000ff00723e */ /* 0x001fca00000000ff */
[----:B------:R0:W-:Y:S01]  /*5c50*/  STG.E.U16 [R2.64], R0 ;  /* 0x0000000002007986 */ /* 0x0001e2000c101524 */
[----:B------:R-:W-:Y:S05]  /*5c60*/  BRA `(.L_x_15025) ;  /* 0x00000bd000007947 */ /* 0x000fea0003800000 */
.L_x_15028:
        /* <DEDUP_REMOVED lines=10> */
.L_x_15031:
[----:B------:R-:W0:Y:S02]  /*5d10*/  I2F R22, R22 ;  /* 0x0000001600167306 */ /* 0x000e240000201400 */
[----:B0-----:R-:W-:-:S04]  /*5d20*/  F2FP.PACK_AB R5, RZ, R22 ;  /* 0x00000016ff05723e */ /* 0x001fc800000000ff */
[----:B------:R-:W-:-:S05]  /*5d30*/  PRMT R5, R5, 0x5410, RZ ;  /* 0x0000541005057816 */ /* 0x000fca00000000ff */
[----:B------:R0:W-:Y:S01]  /*5d40*/  STG.E [R2.64], R5 ;  /* 0x0000000502007986 */ /* 0x0001e2000c101924 */
[----:B------:R-:W-:Y:S05]  /*5d50*/  BRA `(.L_x_15025) ;  /* 0x00000ae000007947 */ /* 0x000fea0003800000 */
.L_x_15030:
[----:B------:R-:W0:Y:S02]  /*5d60*/  I2F.F64 R22, R22 ;  /* 0x0000001600167312 */ /* 0x000e240000201c00 */
[----:B0-----:R0:W-:Y:S01]  /*5d70*/  STG.E.64 [R2.64], R22 ;  /* 0x0000001602007986 */ /* 0x0011e2000c101b24 */
[----:B------:R-:W-:Y:S05]  /*5d80*/  BRA `(.L_x_15025) ;  /* 0x00000ab000007947 */ /* 0x000fea0003800000 */
.L_x_15020:
        /* <DEDUP_REMOVED lines=12> */
.L_x_15034:
[----:B------:R-:W0:Y:S01]  /*5e50*/  I2F.F64 R4, R22 ;  /* 0x0000001600047312 */ /* 0x000e220000201c00 */
[----:B------:R-:W-:-:S05]  /*5e60*/  CS2R R6, SRZ ;  /* 0x0000000000067805 */ /* 0x000fca000001ff00 */
[----:B0-----:R0:W-:Y:S01]  /*5e70*/  STG.E.128 [R2.64], R4 ;  /* 0x0000000402007986 */ /* 0x0011e2000c101d24 */
[----:B------:R-:W-:Y:S05]  /*5e80*/  BRA `(.L_x_15025) ;  /* 0x000009b000007947 */ /* 0x000fea0003800000 */
.L_x_15033:
        /* <DEDUP_REMOVED lines=21> */
.L_x_15038:
[----:B------:R-:W-:Y:S05]  /*5fe0*/  BSYNC B0 ;  /* 0x0000000000007941 */ /* 0x000fea0003800000 */
.L_x_15037:
[----:B------:R-:W-:-:S05]  /*5ff0*/  LOP3.LUT R5, R0, R5, RZ, 0xfc, !PT ;  /* 0x0000000500057212 */ /* 0x000fca00078efcff */
[----:B------:R0:W-:Y:S01]  /*6000*/  STG.E.U8 [R2.64], R5 ;  /* 0x0000000502007986 */ /* 0x0001e2000c101124 */
[----:B------:R-:W-:Y:S05]  /*6010*/  BRA `(.L_x_15025) ;  /* 0x0000082000007947 */ /* 0x000fea0003800000 */
.L_x_15036:
        /* <DEDUP_REMOVED lines=13> */
.L_x_15040:
[----:B------:R-:W-:Y:S01]  /*60f0*/  IMAD.MOV.U32 R0, RZ, RZ, 0x7f ;  /* 0x0000007fff007424 */ /* 0x000fe200078e00ff */
[----:B------:R-:W-:-:S04]  /*6100*/  ISETP.GT.U32.AND P0, PT, R4, 0x7f800000, PT ;  /* 0x7f8000000400780c */ /* 0x000fc80003f04070 */
[----:B------:R-:W-:-:S04]  /*6110*/  SEL R0, R0, 0x7c, P0 ;  /* 0x0000007c00007807 */ /* 0x000fc80000000000 */
.L_x_15041:
[----:B------:R-:W-:Y:S05]  /*6120*/  BSYNC B0 ;  /* 0x0000000000007941 */ /* 0x000fea0003800000 */
.L_x_15039:
[----:B------:R-:W-:-:S04]  /*6130*/  LOP3.LUT R4, R5, 0x80000000, RZ, 0xc0, !PT ;  /* 0x8000000005047812 */ /* 0x000fc800078ec0ff */
[----:B------:R-:W-:-:S04]  /*6140*/  SHF.R.U32.HI R5, RZ, 0x18, R4 ;  /* 0x00000018ff057819 */ /* 0x000fc80000011604 */
[----:B------:R-:W-:-:S05]  /*6150*/  LOP3.LUT R5, R0, R5, RZ, 0xfc, !PT ;  /* 0x0000000500057212 */ /* 0x000fca00078efcff */
[----:B------:R0:W-:Y:S01]  /*6160*/  STG.E.U8 [R2.64], R5 ;  /* 0x0000000502007986 */ /* 0x0001e2000c101124 */
[----:B------:R-:W-:Y:S05]  /*6170*/  BRA `(.L_x_15025) ;  /* 0x000006c000007947 */ /* 0x000fea0003800000 */
.L_x_15035:
[----:B------:R-:W0:Y:S02]  /*6180*/  I2F R0, R22 ;  /* 0x0000001600007306 */ /* 0x000e240000201400 */
[----:B0-----:R-:W-:-:S05]  /*6190*/  F2FP.BF16.PACK_AB R0, RZ, R0 ;  /* 0x00000000ff00723e */ /* 0x001fca00000010ff */
[----:B------:R0:W-:Y:S01]  /*61a0*/  STG.E.U16 [R2.64], R0 ;  /* 0x0000000002007986 */ /* 0x0001e2000c101524 */
[----:B------:R-:W-:Y:S05]  /*61b0*/  BRA `(.L_x_15025) ;  /* 0x0000068000007947 */ /* 0x000fea0003800000 */
.L_x_15032:
        /* <DEDUP_REMOVED lines=10> */
.L_x_15044:
        /* <DEDUP_REMOVED lines=17> */
.L_x_15047:
[----:B------:R-:W-:-:S04]  /*6370*/  LOP3.LUT R0, R7, 0x80000000, RZ, 0xc0, !PT ;  /* 0x8000000007007812 */ /* 0x000fc800078ec0ff */
[----:B------:R-:W-:-:S04]  /*6380*/  SHF.R.U32.HI R5, RZ, 0x18, R0 ;  /* 0x00000018ff057819 */ /* 0x000fc80000011600 */
[----:B------:R-:W-:-:S04]  /*6390*/  LOP3.LUT R4, R4, R5, RZ, 0xfc, !PT ;  /* 0x0000000504047212 */ /* 0x000fc800078efcff */
[----:B------:R-:W-:Y:S02]  /*63a0*/  PRMT R0, R4, 0x7610, R0 ;  /* 0x0000761004007816 */ /* 0x000fe40000000000 */
.L_x_15046:
[----:B------:R-:W-:Y:S05]  /*63b0*/  BSYNC B0 ;  /* 0x0000000000007941 */ /* 0x000fea0003800000 */
.L_x_15045:
[----:B------:R0:W-:Y:S01]  /*63c0*/  STG.E.U8 [R2.64], R0 ;  /* 0x0000000002007986 */ /* 0x0001e2000c101124 */
[----:B------:R-:W-:Y:S05]  /*63d0*/  BRA `(.L_x_15025) ;  /* 0x0000046000007947 */ /* 0x000fea0003800000 */
.L_x_15043:
        /* <DEDUP_REMOVED lines=17> */
.L_x_15050:
[----:B------:R-:W-:-:S04]  /*64f0*/  LOP3.LUT R0, R7, 0x80000000, RZ, 0xc0, !PT ;  /* 0x8000000007007812 */ /* 0x000fc800078ec0ff */
[----:B------:R-:W-:-:S04]  /*6500*/  SHF.R.U32.HI R5, RZ, 0x18, R0 ;  /* 0x00000018ff057819 */ /* 0x000fc80000011600 */
[----:B------:R-:W-:-:S04]  /*6510*/  LOP3.LUT R4, R4, R5, RZ, 0xfc, !PT ;  /* 0x0000000504047212 */ /* 0x000fc800078efcff */
[----:B------:R-:W-:Y:S02]  /*6520*/  PRMT R0, R4, 0x7610, R0 ;  /* 0x0000761004007816 */ /* 0x000fe40000000000 */
.L_x_15049:
[----:B------:R-:W-:Y:S05]  /*6530*/  BSYNC B0 ;  /* 0x0000000000007941 */ /* 0x000fea0003800000 */
.L_x_15048:
[----:B------:R0:W-:Y:S01]  /*6540*/  STG.E.U8 [R2.64], R0 ;  /* 0x0000000002007986 */ /* 0x0001e2000c101124 */
[----:B------:R-:W-:Y:S05]  /*6550*/  BRA `(.L_x_15025) ;  /* 0x000002e000007947 */ /* 0x000fea0003800000 */
.L_x_15042:
        /* <DEDUP_REMOVED lines=22> */
.L_x_15024:
        /* <DEDUP_REMOVED lines=20> */
.L_x_15052:
[----:B------:R-:W-:-:S05]  /*6800*/  SHF.R.S32.HI R23, RZ, 0x1f, R22 ;  /* 0x0000001fff177819 */ /* 0x000fca0000011416 */
[----:B------:R0:W-:Y:S01]  /*6810*/  STG.E.64 [R2.64], R22 ;  /* 0x0000001602007986 */ /* 0x0001e2000c101b24 */
[----:B------:R-:W-:Y:S05]  /*6820*/  BRA `(.L_x_15025) ;  /* 0x0000001000007947 */ /* 0x000fea0003800000 */
.L_x_15051:
[----:B------:R0:W-:Y:S02]  /*6830*/  STG.E [R2.64], R22 ;  /* 0x0000001602007986 */ /* 0x0001e4000c101924 */
.L_x_15025:
[----:B------:R-:W-:Y:S02]  /*6840*/  IADD3 R19, R19, 0x80, RZ ;  /* 0x0000008013137810 */ /* 0x000fe40007ffe0ff */
.L_x_14986:
[----:B------:R-:W-:Y:S05]  /*6850*/  BSYNC B6 ;  /* 0x0000000000067941 */ /* 0x000fea0003800000 */
.L_x_14985:
        /* <DEDUP_REMOVED lines=19> */
.L_x_15056:
[----:B------:R-:W-:Y:S01]  /*6990*/  STG.E.U8 [R2.64], R26 ;  /* 0x0000001a02007986 */ /* 0x000fe2000c101124 */
[----:B------:R-:W-:Y:S05]  /*69a0*/  EXIT ;  /* 0x000000000000794d */ /* 0x000fea0003800000 */
.L_x_15055:
        /* <DEDUP_REMOVED lines=9> */
.L_x_15059:
[----:B------:R-:W-:Y:S01]  /*6a40*/  STG.E [R2.64], R26 ;  /* 0x0000001a02007986 */ /* 0x000fe2000c101924 */
[----:B------:R-:W-:Y:S05]  /*6a50*/  EXIT ;  /* 0x000000000000794d */ /* 0x000fea0003800000 */
.L_x_15058:
[----:B------:R-:W-:Y:S01]  /*6a60*/  STG.E.U16 [R2.64], R26 ;  /* 0x0000001a02007986 */ /* 0x000fe2000c101524 */
[----:B------:R-:W-:Y:S05]  /*6a70*/  EXIT ;  /* 0x000000000000794d */ /* 0x000fea0003800000 */
.L_x_15054:
        /* <DEDUP_REMOVED lines=9> */
.L_x_15061:
[----:B------:R-:W0:Y:S02]  /*6b10*/  I2F R0, R26 ;  /* 0x0000001a00007306 */ /* 0x000e240000201400 */
[----:B0-----:R-:W-:-:S05]  /*6b20*/  F2FP.PACK_AB R0, RZ, R0 ;  /* 0x00000000ff00723e */ /* 0x001fca00000000ff */
[----:B------:R-:W-:Y:S01]  /*6b30*/  STG.E.U16 [R2.64], R0 ;  /* 0x0000000002007986 */ /* 0x000fe2000c101524 */
[----:B------:R-:W-:Y:S05]  /*6b40*/  EXIT ;  /* 0x000000000000794d */ /* 0x000fea0003800000 */
.L_x_15060:
        /* <DEDUP_REMOVED lines=10> */
.L_x_15063:
[----:B------:R-:W0:Y:S02]  /*6bf0*/  I2F R26, R26 ;  /* 0x0000001a001a7306 */ /* 0x000e240000201400 */
[----:B0-----:R-:W-:-:S04]  /*6c00*/  F2FP.PACK_AB R5, RZ, R26 ;  /* 0x0000001aff05723e */ /* 0x001fc800000000ff */
[----:B------:R-:W-:-:S05]  /*6c10*/  PRMT R5, R5, 0x5410, RZ ;  /* 0x0000541005057816 */ /* 0x000fca00000000ff */
[----:B------:R-:W-:Y:S01]  /*6c20*/  STG.E [R2.64], R5 ;  /* 0x0000000502007986 */ /* 0x000fe2000c101924 */
[----:B------:R-:W-:Y:S05]  /*6c30*/  EXIT ;  /* 0x000000000000794d */ /* 0x000fea0003800000 */
.L_x_15062:
[----:B------:R-:W0:Y:S02]  /*6c40*/  I2F.F64 R26, R26 ;  /* 0x0000001a001a7312 */ /* 0x000e240000201c00 */
[----:B0-----:R-:W-:Y:S01]  /*6c50*/  STG.E.64 [R2.64], R26 ;  /* 0x0000001a02007986 */ /* 0x001fe2000c101b24 */
[----:B------:R-:W-:Y:S05]  /*6c60*/  EXIT ;  /* 0x000000000000794d */ /* 0x000fea0003800000 */
.L_x_15053:
        /* <DEDUP_REMOVED lines=12> */
.L_x_15066:
[----:B------:R-:W0:Y:S01]  /*6d30*/  I2F.F64 R4, R26 ;  /* 0x0000001a00047312 */ /* 0x000e220000201c00 */
[----:B------:R-:W-:-:S05]  /*6d40*/  CS2R R6, SRZ ;  /* 0x0000000000067805 */ /* 0x000fca000001ff00 */
[----:B0-----:R-:W-:Y:S01]  /*6d50*/  STG.E.128 [R2.64], R4 ;  /* 0x0000000402007986 */ /* 0x001fe2000c101d24 */
[----:B------:R-:W-:Y:S05]  /*6d60*/  EXIT ;  /* 0x000000000000794d */ /* 0x000fea0003800000 */
.L_x_15065:
        /* <DEDUP_REMOVED lines=21> */
.L_x_15070:
[----:B------:R-:W-:Y:S05]  /*6ec0*/  BSYNC B0 ;  /* 0x0000000000007941 */ /* 0x000fea0003800000 */
.L_x_15069:
[----:B------:R-:W-:-:S05]  /*6ed0*/  LOP3.LUT R5, R0, R5, RZ, 0xfc, !PT ;  /* 0x0000000500057212 */ /* 0x000fca00078efcff */
[----:B------:R-:W-:Y:S01]  /*6ee0*/  STG.E.U8 [R2.64], R5 ;  /* 0x0000000502007986 */ /* 0x000fe2000c101124 */
[----:B------:R-:W-:Y:S05]  /*6ef0*/  EXIT ;  /* 0x000000000000794d */ /* 0x000fea0003800000 */
.L_x_15068:
        /* <DEDUP_REMOVED lines=13> */
.L_x_15072:
[----:B------:R-:W-:Y:S01]  /*6fd0*/  IMAD.MOV.U32 R0, RZ, RZ, 0x7f ;  /* 0x0000007fff007424 */ /* 0x000fe200078e00ff */
[----:B------:R-:W-:-:S04]  /*6fe0*/  ISETP.GT.U32.AND P0, PT, R4, 0x7f800000, PT ;  /* 0x7f8000000400780c */ /* 0x000fc80003f04070 */
[----:B------:R-:W-:-:S04]  /*6ff0*/  SEL R0, R0, 0x7c, P0 ;  /* 0x0000007c00007807 */ /* 0x000fc80000000000 */
.L_x_15073:
[----:B------:R-:W-:Y:S05]  /*7000*/  BSYNC B0 ;  /* 0x0000000000007941 */ /* 0x000fea0003800000 */
.L_x_15071:
[----:B------:R-:W-:-:S04]  /*7010*/  LOP3.LUT R4, R5, 0x80000000, RZ, 0xc0, !PT ;  /* 0x8000000005047812 */ /* 0x000fc800078ec0ff */
[----:B------:R-:W-:-:S04]  /*7020*/  SHF.R.U32.HI R5, RZ, 0x18, R4 ;  /* 0x00000018ff057819 */ /* 0x000fc80000011604 */
[----:B------:R-:W-:-:S05]  /*7030*/  LOP3.LUT R5, R0, R5, RZ, 0xfc, !PT ;  /* 0x0000000500057212 */ /* 0x000fca00078efcff */
[----:B------:R-:W-:Y:S01]  /*7040*/  STG.E.U8 [R2.64], R5 ;  /* 0x0000000502007986 */ /* 0x000fe2000c101124 */
[----:B------:R-:W-:Y:S05]  /*7050*/  EXIT ;  /* 0x000000000000794d */ /* 0x000fea0003800000 */
.L_x_15067:
[----:B------:R-:W0:Y:S02]  /*7060*/  I2F R0, R26 ;  /* 0x0000001a00007306 */ /* 0x000e240000201400 */
[----:B0-----:R-:W-:-:S05]  /*7070*/  F2FP.BF16.PACK_AB R0, RZ, R0 ;  /* 0x00000000ff00723e */ /* 0x001fca00000010ff */
[----:B------:R-:W-:Y:S01]  /*7080*/  STG.E.U16 [R2.64], R0 ;  /* 0x0000000002007986 */ /* 0x000fe2000c101524 */
[----:B------:R-:W-:Y:S05]  /*7090*/  EXIT ;  /* 0x000000000000794d */ /* 0x000fea0003800000 */
.L_x_15064:
        /* <DEDUP_REMOVED lines=10> */
.L_x_15076:
        /* <DEDUP_REMOVED lines=17> */
.L_x_15079:
[----:B------:R-:W-:-:S04]  /*7250*/  LOP3.LUT R0, R7, 0x80000000, RZ, 0xc0, !PT ;  /* 0x8000000007007812 */ /* 0x000fc800078ec0ff */
[----:B------:R-:W-:-:S04]  /*7260*/  SHF.R.U32.HI R5, RZ, 0x18, R0 ;  /* 0x00000018ff057819 */ /* 0x000fc80000011600 */
[----:B------:R-:W-:-:S04]  /*7270*/  LOP3.LUT R4, R4, R5, RZ, 0xfc, !PT ;  /* 0x0000000504047212 */ /* 0x000fc800078efcff */
[----:B------:R-:W-:Y:S02]  /*7280*/  PRMT R0, R4, 0x7610, R0 ;  /* 0x0000761004007816 */ /* 0x000fe40000000000 */
.L_x_15078:
[----:B------:R-:W-:Y:S05]  /*7290*/  BSYNC B0 ;  /* 0x0000000000007941 */ /* 0x000fea0003800000 */
.L_x_15077:
[----:B------:R-:W-:Y:S01]  /*72a0*/  STG.E.U8 [R2.64], R0 ;  /* 0x0000000002007986 */ /* 0x000fe2000c101124 */
[----:B------:R-:W-:Y:S05]  /*72b0*/  EXIT ;  /* 0x000000000000794d */ /* 0x000fea0003800000 */
.L_x_15075:
        /* <DEDUP_REMOVED lines=17> */
.L_x_15082:
[----:B------:R-:W-:-:S04]  /*73d0*/  LOP3.LUT R0, R7, 0x80000000, RZ, 0xc0, !PT ;  /* 0x8000000007007812 */ /* 0x000fc800078ec0ff */
[----:B------:R-:W-:-:S04]  /*73e0*/  SHF.R.U32.HI R5, RZ, 0x18, R0 ;  /* 0x00000018ff057819 */ /* 0x000fc80000011600 */
[----:B------:R-:W-:-:S04]  /*73f0*/  LOP3.LUT R4, R4, R5, RZ, 0xfc, !PT ;  /* 0x0000000504047212 */ /* 0x000fc800078efcff */
[----:B------:R-:W-:Y:S02]  /*7400*/  PRMT R0, R4, 0x7610, R0 ;  /* 0x0000761004007816 */ /* 0x000fe40000000000 */
.L_x_15081:
[----:B------:R-:W-:Y:S05]  /*7410*/  BSYNC B0 ;  /* 0x0000000000007941 */ /* 0x000fea0003800000 */
.L_x_15080:
[----:B------:R-:W-:Y:S01]  /*7420*/  STG.E.U8 [R2.64], R0 ;  /* 0x0000000002007986 */ /* 0x000fe2000c101124 */
[----:B------:R-:W-:Y:S05]  /*7430*/  EXIT ;  /* 0x000000000000794d */ /* 0x000fea0003800000 */
.L_x_15074:
        /* <DEDUP_REMOVED lines=22> */
.L_x_15057:
        /* <DEDUP_REMOVED lines=20> */
.L_x_15084:
[----:B------:R-:W-:-:S05]  /*76e0*/  SHF.R.S32.HI R27, RZ, 0x1f, R26 ;  /* 0x0000001fff1b7819 */ /* 0x000fca000001141a */
[----:B------:R-:W-:Y:S01]  /*76f0*/  STG.E.64 [R2.64], R26 ;  /* 0x0000001a02007986 */ /* 0x000fe2000c101b24 */
[----:B------:R-:W-:Y:S05]  /*7700*/  EXIT ;  /* 0x000000000000794d */ /* 0x000fea0003800000 */
.L_x_15083:
[----:B------:R-:W-:Y:S01]  /*7710*/  STG.E [R2.64], R26 ;  /* 0x0000001a02007986 */ /* 0x000fe2000c101924 */
[----:B------:R-:W-:Y:S05]  /*7720*/  EXIT ;  /* 0x000000000000794d */ /* 0x000fea0003800000 */
.L_x_15085:
        /* <DEDUP_REMOVED lines=13> */
.L_x_19775:


//--------------------- .text._ZN2at6native18elementwise_kernelILi128ELi2EZNS0_22gpu_kernel_impl_nocastINS0_13BUnaryFunctorIiiiZZZNS0_18lshift_kernel_cudaERNS_18TensorIteratorBaseEENKUlvE_clEvENKUlvE1_clEvEUliiE_EEEEvS5_RKT_EUliE_EEviT1_ --------------------------
	.section	.text._ZN2at6native18elementwise_kernelILi128ELi2EZNS0_22gpu_kernel_impl_nocastINS0_13BUnaryFunctorIiiiZZZNS0_18lshift_kernel_cudaERNS_18TensorIteratorBaseEENKUlvE_clEvENKUlvE1_clEvEUliiE_EEEEvS5_RKT_EUliE_EEviT1_,"ax",@progbits
	.sectioninfo	@"SHI_REGISTERS=12"
	.align	128
        .global         _ZN2at6native18elementwise_kernelILi128ELi2EZNS0_22gpu_kernel_impl_nocastINS0_13BUnaryFunctorIiiiZZZNS0_18lshift_kernel_cudaERNS_18TensorIteratorBaseEENKUlvE_clEvENKUlvE1_clEvEUliiE_EEEEvS5_RKT_EUliE_EEviT1_
        .type           _ZN2at6native18elementwise_kernelILi128ELi2EZNS0_22gpu_kernel_impl_nocastINS0_13BUnaryFunctorIiiiZZZNS0_18lshift_kernel_cudaERNS_18TensorIteratorBaseEENKUlvE_clEvENKUlvE1_clEvEUliiE_EEEEvS5_RKT_EUliE_EEviT1_,@function
        .size           _ZN2at6native18elementwise_kernelILi128ELi2EZNS0_22gpu_kernel_impl_nocastINS0_13BUnaryFunctorIiiiZZZNS0_18lshift_kernel_cudaERNS_18TensorIteratorBaseEENKUlvE_clEvENKUlvE1_clEvEUliiE_EEEEvS5_RKT_EUliE_EEviT1_,(.L_x_19776 - _ZN2at6native18elementwise_kernelILi128ELi2EZNS0_22gpu_kernel_impl_nocastINS0_13BUnaryFunctorIiiiZZZNS0_18lshift_kernel_cudaERNS_18TensorIteratorBaseEENKUlvE_clEvENKUlvE1_clEvEUliiE_EEEEvS5_RKT_EUliE_EEviT1_)
        .other          _ZN2at6native18elementwise_kernelILi128ELi2EZNS0_22gpu_kernel_impl_nocastINS0_13BUnaryFunctorIiiiZZZNS0_18lshift_kernel_cudaERNS_18TensorIteratorBaseEENKUlvE_clEvENKUlvE1_clEvEUliiE_EEEEvS5_RKT_EUliE_EEviT1_,@"STO_CUDA_ENTRY STV_DEFAULT"
_ZN2at6native18elementwise_kernelILi128ELi2EZNS0_22gpu_kernel_impl_nocastINS0_13BUnaryFunctorIiiiZZZNS0_18lshift_kernel_cudaERNS_18TensorIteratorBaseEENKUlvE_clEvENKUlvE1_clEvEUliiE_EEEEvS5_RKT_EUliE_EEviT1_:
.text._ZN2at6native18elementwise_kernelILi128ELi2EZNS0_22gpu_kernel_impl_nocastINS0_13BUnaryFunctorIiiiZZZNS0_18lshift_kernel_cudaERNS_18TensorIteratorBaseEENKUlvE_clEvENKUlvE1_clEvEUliiE_EEEEvS5_RKT_EUliE_EEviT1_:
        /* <DEDUP_REMOVED lines=236> */
.L_x_15088:
[----:B------:R-:W-:-:S04]  /*0ec0*/  IADD3 R4, P0, R3, c[0x0][0x368], RZ ;  /* 0x0000da0003047a10 */ /* 0x000fc80007f1e0ff */
[----:B------:R-:W-:-:S05]  /*0ed0*/  IADD3.X R5, RZ, c[0x0][0x36c], RZ, P0, !PT ;  /* 0x0000db00ff057a10 */ /* 0x000fca00007fe4ff */
[----:B------:R-:W2:Y:S01]  /*0ee0*/  LDG.E R4, [R4.64] ;  /* 0x0000000404047981 */ /* 0x000ea2000c1e1900 */
[----:B------:R-:W-:Y:S02]  /*0ef0*/  MOV R3, c[0x0][0x374] ;  /* 0x0000dd0000037a02 */ /* 0x000fe40000000f00 */
[----:B------:R-:W-:Y:S02]  /*0f00*/  IADD3 R2, P1, R2, c[0x0][0x360], RZ ;  /* 0x0000d80002027a10 */ /* 0x000fe40007f3e0ff */
[----:B------:R-:W-:Y:S02]  /*0f10*/  ISETP.GT.U32.AND P0, PT, R3, 0x1f, PT ;  /* 0x0000001f0300780c */ /* 0x000fe40003f04070 */
[----:B------:R-:W-:Y:S02]  /*0f20*/  IADD3.X R3, RZ, c[0x0][0x364], RZ, P1, !PT ;  /* 0x0000d900ff037a10 */ /* 0x000fe40000ffe4ff */
[----:B------:R-:W-:Y:S02]  /*0f30*/  IADD3 R7, R0, 0x80, RZ ;  /* 0x0000008000077810 */ /* 0x000fe40007ffe0ff */
[----:B--2---:R-:W-:-:S04]  /*0f40*/  SHF.L.U32 R6, R4, c[0x0][0x374], RZ ;  /* 0x0000dd0004067a19 */ /* 0x004fc800000006ff */
[----:B------:R-:W-:-:S05]  /*0f50*/  SEL R9, R6, RZ, !P0 ;  /* 0x000000ff06097207 */ /* 0x000fca0004000000 */
[----:B------:R0:W-:Y:S02]  /*0f60*/  STG.E [R2.64], R9 ;  /* 0x0000000902007986 */ /* 0x0001e4000c101904 */
.L_x_15087:
[----:B------:R-:W-:Y:S05]  /*0f70*/  BSYNC B0 ;  /* 0x0000000000007941 */ /* 0x000fea0003800000 */
.L_x_15086:
        /* <DEDUP_REMOVED lines=230> */
.L_x_15089:
[----:B------:R-:W-:-:S04]  /*1de0*/  IADD3 R2, P0, R2, c[0x0][0x368], RZ ;  /* 0x0000da0002027a10 */ /* 0x000fc80007f1e0ff */
[----:B------:R-:W-:-:S05]  /*1df0*/  IADD3.X R3, RZ, c[0x0][0x36c], RZ, P0, !PT ;  /* 0x0000db00ff037a10 */ /* 0x000fca00007fe4ff */
[----:B------:R-:W2:Y:S01]  /*1e00*/  LDG.E R2, [R2.64] ;  /* 0x0000000402027981 */ /* 0x000ea2000c1e1900 */
[----:B------:R-:W-:Y:S02]  /*1e10*/  MOV R5, c[0x0][0x374] ;  /* 0x0000dd0000057a02 */ /* 0x000fe40000000f00 */
[----:B------:R-:W-:Y:S02]  /*1e20*/  IADD3 R4, P0, R0, c[0x0][0x360], RZ ;  /* 0x0000d80000047a10 */ /* 0x000fe40007f1e0ff */
[----:B------:R-:W-:Y:S02]  /*1e30*/  ISETP.GT.U32.AND P1, PT, R5, 0x1f, PT ;  /* 0x0000001f0500780c */ /* 0x000fe40003f24070 */
[----:B------:R-:W-:Y:S02]  /*1e40*/  IADD3.X R5, RZ, c[0x0][0x364], RZ, P0, !PT ;  /* 0x0000d900ff057a10 */ /* 0x000fe400007fe4ff */
[----:B--2---:R-:W-:-:S04]  /*1e50*/  SHF.L.U32 R0, R2, c[0x0][0x374], RZ ;  /* 0x0000dd0002007a19 */ /* 0x004fc800000006ff */
[----:B------:R-:W-:-:S05]  /*1e60*/  SEL R7, R0, RZ, !P1 ;  /* 0x000000ff00077207 */ /* 0x000fca0004800000 */
[----:B------:R-:W-:Y:S01]  /*1e70*/  STG.E [R4.64], R7 ;  /* 0x0000000704007986 */ /* 0x000fe2000c101904 */
[----:B------:R-:W-:Y:S05]  /*1e80*/  EXIT ;  /* 0x000000000000794d */ /* 0x000fea0003800000 */
.L_x_15090:
        /* <DEDUP_REMOVED lines=15> */
.L_x_19776:


//--------------------- .text._ZN2at6native27unrolled_elementwise_kernelINS0_13BUnaryFunctorIiiiZZZNS0_18lshift_kernel_cudaERNS_18TensorIteratorBaseEENKUlvE_clEvENKUlvE1_clEvEUliiE_EESt5arrayIPcLm2EELi4E23TrivialOffsetCalculatorILi1EjESD_NS0_6memory15LoadWithoutCastENSE_16StoreWithoutCastEEEviT_T0_T2_T3_T4_T5_ --------------------------
	.section	.text._ZN2at6native27unrolled_elementwise_kernelINS0_13BUnaryFunctorIiiiZZZNS0_18lshift_kernel_cudaERNS_18TensorIteratorBaseEENKUlvE_clEvENKUlvE1_clEvEUliiE_EESt5arrayIPcLm2EELi4E23TrivialOffsetCalculatorILi1EjESD_NS0_6memory15LoadWithoutCastENSE_16StoreWithoutCastEEEviT_T0_T2_T3_T4_T5_,"ax",@progbits
	.sectioninfo	@"SHI_REGISTERS=20"
	.align	128
        .global         _ZN2at6native27unrolled_elementwise_kernelINS0_13BUnaryFunctorIiiiZZZNS0_18lshift_kernel_cudaERNS_18TensorIteratorBaseEENKUlvE_clEvENKUlvE1_clEvEUliiE_EESt5arrayIPcLm2EELi4E23TrivialOffsetCalculatorILi1EjESD_NS0_6memory15LoadWithoutCastENSE_16StoreWithoutCastEEEviT_T0_T2_T3_T4_T5_
        .type           _ZN2at6native27unrolled_elementwise_kernelINS0_13BUnaryFunctorIiiiZZZNS0_18lshift_kernel_cudaERNS_18TensorIteratorBaseEENKUlvE_clEvENKUlvE1_clEvEUliiE_EESt5arrayIPcLm2EELi4E23TrivialOffsetCalculatorILi1EjESD_NS0_6memory15LoadWithoutCastENSE_16StoreWithoutCastEEEviT_T0_T2_T3_T4_T5_,@function
        .size           _ZN2at6native27unrolled_elementwise_kernelINS0_13BUnaryFunctorIiiiZZZNS0_18lshift_kernel_cudaERNS_18TensorIteratorBaseEENKUlvE_clEvENKUlvE1_clEvEUliiE_EESt5arrayIPcLm2EELi4E23TrivialOffsetCalculatorILi1EjESD_NS0_6memory15LoadWithoutCastENSE_16StoreWithoutCastEEEviT_T0_T2_T3_T4_T5_,(.L_x_19777 - _ZN2at6native27unrolled_elementwise_kernelINS0_13BUnaryFunctorIiiiZZZNS0_18lshift_kernel_cudaERNS_18TensorIteratorBaseEENKUlvE_clEvENKUlvE1_clEvEUliiE_EESt5arrayIPcLm2EELi4E23TrivialOffsetCalculatorILi1EjESD_NS0_6memory15LoadWithoutCastENSE_16StoreWithoutCastEEEviT_T0_T2_T3_T4_T5_)
        .other          _ZN2at6native27unrolled_elementwise_kernelINS0_13BUnaryFunctorIiiiZZZNS0_18lshift_kernel_cudaERNS_18TensorIteratorBaseEENKUlvE_clEvENKUlvE1_clEvEUliiE_EESt5arrayIPcLm2EELi4E23TrivialOffsetCalculatorILi1EjESD_NS0_6memory15LoadWithoutCastENSE_16StoreWithoutCastEEEviT_T0_T2_T3_T4_T5_,@"STO_CUDA_ENTRY STV_DEFAULT"
_ZN2at6native27unrolled_elementwise_kernelINS0_13BUnaryFunctorIiiiZZZNS0_18lshift_kernel_cudaERNS_18TensorIteratorBaseEENKUlvE_clEvENKUlvE1_clEvEUliiE_EESt5arrayIPcLm2EELi4E23TrivialOffsetCalculatorILi1EjESD_NS0_6memory15LoadWithoutCastENSE_16StoreWithoutCastEEEviT_T0_T2_T3_T4_T5_:
.text._ZN2at6native27unrolled_elementwise_kernelINS0_13BUnaryFunctorIiiiZZZNS0_18lshift_kernel_cudaERNS_18TensorIteratorBaseEENKUlvE_clEvENKUlvE1_clEvEUliiE_EESt5arrayIPcLm2EELi4E23TrivialOffsetCalculatorILi1EjESD_NS0_6memory15LoadWithoutCastENSE_16StoreWithoutCastEEEviT_T0_T2_T3_T4_T5_:
[----:B------:R-:W-:Y:S02]  /*0000*/  IMAD.MOV.U32 R1, RZ, RZ, c[0x0][0x28] ;  /* 0x00000a00ff017624 */ /* 0x000fe400078e00ff */
[----:B------:R-:W0:Y:S01]  /*0010*/  S2R R0, SR_CTAID.X ;  /* 0x0000000000007919 */ /* 0x000e220000002500 */
[----:B------:R-:W-:Y:S01]  /*0020*/  IMAD.MOV.U32 R3, RZ, RZ, -0x200 ;  /* 0xfffffe00ff037424 */ /* 0x000fe200078e00ff */
[----:B------:R-:W-:Y:S01]  /*0030*/  ULDC.64 UR4, c[0x0][0x118] ;  /* 0x0000460000047ab9 */ /* 0x000fe20000000a00 */
[----:B------:R-:W-:Y:S01]  /*0040*/  IMAD.MOV.U32 R14, RZ, RZ, RZ ;  /* 0x000000ffff0e7224 */ /* 0x000fe200078e00ff */
[----:B------:R-:W1:Y:S01]  /*0050*/  S2R R13, SR_TID.X ;  /* 0x00000000000d7919 */ /* 0x000e620000002100 */
[----:B0-----:R-:W-:Y:S01]  /*0060*/  IMAD R2, R0, R3, c[0x0][0x160] ;  /* 0x0000580000027624 */ /* 0x001fe200078e0203 */
[----:B-1----:R-:W-:-:S04]  /*0070*/  MOV R3, R13 ;  /* 0x0000000d00037202 */ /* 0x002fc80000000f00 */
[----:B------:R-:W-:-:S13]  /*0080*/  ISETP.GE.AND P0, PT, R13, R2, PT ;  /* 0x000000020d00720c */ /* 0x000fda0003f06270 */
[----:B------:R-:W-:Y:S01]  /*0090*/  @!P0 IADD3 R3, R13, 0x80, RZ ;  /* 0x000000800d038810 */ /* 0x000fe20007ffe0ff */
[----:B------:R-:W-:Y:S01]  /*00a0*/  @!P0 IMAD R4, R0, 0x200, R13 ;  /* 0x0000020000048824 */ /* 0x000fe200078e020d */
[----:B------:R-:W-:Y:S02]  /*00b0*/  @!P0 MOV R5, 0x4 ;  /* 0x0000000400058802 */ /* 0x000fe40000000f00 */
[----:B------:R-:W-:-:S03]  /*00c0*/  ISETP.GE.AND P1, PT, R3, R2, PT ;  /* 0x000000020300720c */ /* 0x000fc60003f26270 */
[----:B------:R-:W-:-:S05]  /*00d0*/  @!P0 IMAD.WIDE.U32 R4, R4, R5, c[0x0][0x178] ;  /* 0x00005e0004048625 */ /* 0x000fca00078e0005 */
[----:B------:R0:W2:Y:S05]  /*00e0*/  @!P0 LDG.E R14, [R4.64] ;  /* 0x00000004040e8981 */ /* 0x0000aa000c1e1900 */
[----:B------:R-:W-:Y:S01]  /*00f0*/  @!P1 IMAD R6, R0, 0x200, R3 ;  /* 0x0000020000069824 */ /* 0x000fe200078e0203 */
[----:B------:R-:W-:Y:S01]  /*0100*/  @!P1 IADD3 R3, R3, 0x80, RZ ;  /* 0x0000008003039810 */ /* 0x000fe20007ffe0ff */
[----:B------:R-:W-:-:S03]  /*0110*/  @!P1 IMAD.MOV.U32 R7, RZ, RZ, 0x4 ;  /* 0x00000004ff079424 */ /* 0x000fc600078e00ff */
[----:B------:R-:W-:Y:S01]  /*0120*/  ISETP.GE.AND P2, PT, R3, R2, PT ;  /* 0x000000020300720c */ /* 0x000fe20003f46270 */
[----:B------:R-:W-:Y:S01]  /*0130*/  CS2R R10, SRZ ;  /* 0x00000000000a7805 */ /* 0x000fe2000001ff00 */
[----:B------:R-:W-:-:S05]  /*0140*/  @!P1 IMAD.WIDE.U32 R6, R6, R7, c[0x0][0x178] ;  /* 0x00005e0006069625 */ /* 0x000fca00078e0007 */
[----:B------:R1:W3:Y:S06]  /*0150*/  @!P1 LDG.E R10, [R6.64] ;  /* 0x00000004060a9981 */ /* 0x0002ec000c1e1900 */
[----:B------:R-:W-:Y:S01]  /*0160*/  @!P2 LEA R8, R0, R3, 0x9 ;  /* 0x000000030008a211 */ /* 0x000fe200078e48ff */
[----:B------:R-:W-:-:S04]  /*0170*/  @!P2 IMAD.MOV.U32 R9, RZ, RZ, 0x4 ;  /* 0x00000004ff09a424 */ /* 0x000fc800078e00ff */
[----:B------:R-:W-:-:S05]  /*0180*/  @!P2 IMAD.WIDE.U32 R8, R8, R9, c[0x0][0x178] ;  /* 0x00005e000808a625 */ /* 0x000fca00078e0009 */
[----:B------:R4:W3:Y:S01]  /*0190*/  @!P2 LDG.E R11, [R8.64] ;  /* 0x00000004080ba981 */ /* 0x0008e2000c1e1900 */
[----:B------:R-:W-:-:S04]  /*01a0*/  @!P2 IADD3 R3, R3, 0x80, RZ ;  /* 0x000000800303a810 */ /* 0x000fc80007ffe0ff */
[----:B------:R-:W-:-:S13]  /*01b0*/  ISETP.GE.AND P1, PT, R3, R2, PT ;  /* 0x000000020300720c */ /* 0x000fda0003f26270 */
[----:B------:R-:W-:Y:S01]  /*01c0*/  @!P1 MOV R15, 0x4 ;  /* 0x00000004000f9802 */ /* 0x000fe20000000f00 */
[----:B------:R-:W-:Y:S02]  /*01d0*/  @!P1 IMAD R12, R0, 0x200, R3 ;  /* 0x00000200000c9824 */ /* 0x000fe400078e0203 */
[----:B------:R-:W-:Y:S02]  /*01e0*/  IMAD.MOV.U32 R3, RZ, RZ, RZ ;  /* 0x000000ffff037224 */ /* 0x000fe400078e00ff */
[----:B0-----:R-:W-:-:S04]  /*01f0*/  @!P1 IMAD.WIDE.U32 R4, R12, R15, c[0x0][0x178] ;  /* 0x00005e000c049625 */ /* 0x001fc800078e000f */
[----:B------:R-:W-:Y:S01]  /*0200*/  IMAD.MOV.U32 R12, RZ, RZ, c[0x0][0x168] ;  /* 0x00005a00ff0c7624 */ /* 0x000fe200078e00ff */
[----:B------:R0:W5:Y:S04]  /*0210*/  @!P1 LDG.E R3, [R4.64] ;  /* 0x0000000404039981 */ /* 0x000168000c1e1900 */
[----:B------:R-:W-:Y:S01]  /*0220*/  ISETP.GT.U32.AND P1, PT, R12, 0x1f, PT ;  /* 0x0000001f0c00780c */ /* 0x000fe20003f24070 */
[----:B-1----:R-:W-:Y:S01]  /*0230*/  @!P0 IMAD R6, R0, 0x200, R13 ;  /* 0x0000020000068824 */ /* 0x002fe200078e020d */
[----:B------:R-:W-:Y:S01]  /*0240*/  @!P0 MOV R17, 0x4 ;  /* 0x0000000400118802 */ /* 0x000fe20000000f00 */
[----:B------:R-:W-:-:S04]  /*0250*/  IMAD.MOV.U32 R7, RZ, RZ, RZ ;  /* 0x000000ffff077224 */ /* 0x000fc800078e00ff */
[----:B0-----:R-:W-:Y:S01]  /*0260*/  @!P0 IMAD.WIDE.U32 R4, R6, R17, c[0x0][0x170] ;  /* 0x00005c0006048625 */ /* 0x001fe200078e0011 */
[----:B------:R-:W-:Y:S02]  /*0270*/  MOV R15, R13 ;  /* 0x0000000d000f7202 */ /* 0x000fe40000000f00 */
[----:B------:R-:W-:-:S04]  /*0280*/  @!P0 IADD3 R15, R13, 0x80, RZ ;  /* 0x000000800d0f8810 */ /* 0x000fc80007ffe0ff */
[----:B------:R-:W-:Y:S01]  /*0290*/  ISETP.GE.AND P2, PT, R15, R2, PT ;  /* 0x000000020f00720c */ /* 0x000fe20003f46270 */
[----:B------:R-:W-:Y:S01]  /*02a0*/  HFMA2.MMA R13, -RZ, RZ, 0, 0 ;  /* 0x00000000ff0d7435 */ /* 0x000fe200000001ff */
[----:B------:R-:W-:Y:S01]  /*02b0*/  BSSY B0, `(.L_x_15091) ;  /* 0x0000011000007945 */ /* 0x000fe20003800000 */
[----:B----4-:R-:W-:Y:S01]  /*02c0*/  IMAD.MOV.U32 R9, RZ, RZ, RZ ;  /* 0x000000ffff097224 */ /* 0x010fe200078e00ff */
[----:B--2---:R-:W-:-:S05]  /*02d0*/  @!P1 SHF.L.U32 R7, R14, c[0x0][0x168], RZ ;  /* 0x00005a000e079a19 */ /* 0x004fca00000006ff */
[----:B------:R0:W-:Y:S01]  /*02e0*/  @!P0 STG.E [R4.64], R7 ;  /* 0x0000000704008986 */ /* 0x0001e2000c101904 */
[----:B---3--:R-:W-:Y:S02]  /*02f0*/  @!P1 SHF.L.U32 R13, R10, c[0x0][0x168], RZ ;  /* 0x00005a000a0d9a19 */ /* 0x008fe400000006ff */
[----:B------:R-:W-:Y:S01]  /*0300*/  @!P1 SHF.L.U32 R9, R11, c[0x0][0x168], RZ ;  /* 0x00005a000b099a19 */ /* 0x000fe200000006ff */
[----:B------:R-:W-:Y:S05]  /*0310*/  @P2 BRA `(.L_x_15092) ;  /* 0x000000a000002947 */ /* 0x000fea0003800000 */
[----:B0-----:R-:W-:Y:S01]  /*0320*/  IMAD R4, R0, 0x200, R15 ;  /* 0x0000020000047824 */ /* 0x001fe200078e020f */
[----:B------:R-:W-:Y:S02]  /*0330*/  IADD3 R15, R15, 0x80, RZ ;  /* 0x000000800f0f7810 */ /* 0x000fe40007ffe0ff */
[----:B------:R-:W-:Y:S02]  /*0340*/  MOV R7, 0x4 ;  /* 0x0000000400077802 */ /* 0x000fe40000000f00 */
[----:B------:R-:W-:-:S03]  /*0350*/  ISETP.GE.AND P0, PT, R15, R2, PT ;  /* 0x000000020f00720c */ /* 0x000fc60003f06270 */
[----:B------:R-:W-:-:S05]  /*0360*/  IMAD.WIDE.U32 R4, R4, R7, c[0x0][0x170] ;  /* 0x00005c0004047625 */ /* 0x000fca00078e0007 */
[----:B------:R0:W-:Y:S05]  /*0370*/  STG.E [R4.64], R13 ;  /* 0x0000000d04007986 */ /* 0x0001ea000c101904 */
[----:B------:R-:W-:Y:S01]  /*0380*/  @!P0 IMAD R6, R0, 0x200, R15 ;  /* 0x0000020000068824 */ /* 0x000fe200078e020f */
[----:B------:R-:W-:-:S03]  /*0390*/  @!P0 IADD3 R15, R15, 0x80, RZ ;  /* 0x000000800f0f8810 */ /* 0x000fc60007ffe0ff */
[----:B------:R-:W-:-:S05]  /*03a0*/  @!P0 IMAD.WIDE.U32 R6, R6, R7, c[0x0][0x170] ;  /* 0x00005c0006068625 */ /* 0x000fca00078e0007 */
[----:B------:R0:W-:Y:S02]  /*03b0*/  @!P0 STG.E [R6.64], R9 ;  /* 0x0000000906008986 */ /* 0x0001e4000c101904 */
.L_x_15092:
[----:B0-----:R-:W-:Y:S05]  /*03c0*/  BSYNC B0 ;  /* 0x0000000000007941 */ /* 0x001fea0003800000 */
.L_x_15091:
[----:B------:R-:W-:Y:S02]  /*03d0*/  ISETP.GE.AND P0, PT, R15, R2, PT ;  /* 0x000000020f00720c */ /* 0x000fe40003f06270 */
[----:B------:R-:W-:-:S11]  /*03e0*/  MOV R5, RZ ;  /* 0x000000ff00057202 */ /* 0x000fd60000000f00 */
[----:B------:R-:W-:Y:S05]  /*03f0*/  @P0 EXIT ;  /* 0x000000000000094d */ /* 0x000fea0003800000 */
[----:B------:R-:W-:Y:S01]  /*0400*/  HFMA2.MMA R7, -RZ, RZ, 0, 2.384185791015625e-07 ;  /* 0x00000004ff077435 */ /* 0x000fe200000001ff */
[----:B------:R-:W-:Y:S01]  /*0410*/  IMAD R2, R0, 0x200, R15 ;  /* 0x0000020000027824 */ /* 0x000fe200078e020f */
[----:B-----5:R-:W-:-:S08]  /*0420*/  @!P1 SHF.L.U32 R5, R3, c[0x0][0x168], RZ ;  /* 0x00005a0003059a19 */ /* 0x020fd000000006ff */
[----:B------:R-:W-:-:S05]  /*0430*/  IMAD.WIDE.U32 R2, R2, R7, c[0x0][0x170] ;  /* 0x00005c0002027625 */ /* 0x000fca00078e0007 */
[----:B------:R-:W-:Y:S01]  /*0440*/  STG.E [R2.64], R5 ;  /* 0x0000000502007986 */ /* 0x000fe2000c101904 */
[----:B------:R-:W-:Y:S05]  /*0450*/  EXIT ;  /* 0x000000000000794d */ /* 0x000fea0003800000 */
.L_x_15093:
        /* <DEDUP_REMOVED lines=10> */
.L_x_19777:


//--------------------- .text._ZN2at6native29vectorized_elementwise_kernelILi2ENS0_13BUnaryFunctorIiiiZZZNS0_18lshift_kernel_cudaERNS_18TensorIteratorBaseEENKUlvE_clEvENKUlvE1_clEvEUliiE_EESt5arrayIPcLm2EEEEviT0_T1_ --------------------------
	.section	.text._ZN2at6native29vectorized_elementwise_kernelILi2ENS0_13BUnaryFunctorIiiiZZZNS0_18lshift_kernel_cudaERNS_18TensorIteratorBaseEENKUlvE_clEvENKUlvE1_clEvEUliiE_EESt5arrayIPcLm2EEEEviT0_T1_,"ax",@progbits
	.sectioninfo	@"SHI_REGISTERS=29"
	.align	128
        .global         _ZN2at6native29vectorized_elementwise_kernelILi2ENS0_13BUnaryFunctorIiiiZZZNS0_18lshift_kernel_cudaERNS_18TensorIteratorBaseEENKUlvE_clEvENKUlvE1_clEvEUliiE_EESt5arrayIPcLm2EEEEviT0_T1_
        .type           _ZN2at6native29vectorized_elementwise_kernelILi2ENS0_13BUnaryFunctorIiiiZZZNS0_18lshift_kernel_cudaERNS_18TensorIteratorBaseEENKUlvE_clEvENKUlvE1_clEvEUliiE_EESt5arrayIPcLm2EEEEviT0_T1_,@function
        .size           _ZN2at6native29vectorized_elementwise_kernelILi2ENS0_13BUnaryFunctorIiiiZZZNS0_18lshift_kernel_cudaERNS_18TensorIteratorBaseEENKUlvE_clEvENKUlvE1_clEvEUliiE_EESt5arrayIPcLm2EEEEviT0_T1_,(.L_x_19778 - _ZN2at6native29vectorized_elementwise_kernelILi2ENS0_13BUnaryFunctorIiiiZZZNS0_18lshift_kernel_cudaERNS_18TensorIteratorBaseEENKUlvE_clEvENKUlvE1_clEvEUliiE_EESt5arrayIPcLm2EEEEviT0_T1_)
        .other          _ZN2at6native29vectorized_elementwise_kernelILi2ENS0_13BUnaryFunctorIiiiZZZNS0_18lshift_kernel_cudaERNS_18TensorIteratorBaseEENKUlvE_clEvENKUlvE1_clEvEUliiE_EESt5arrayIPcLm2EEEEviT0_T1_,@"STO_CUDA_ENTRY STV_DEFAULT"
_ZN2at6native29vectorized_elementwise_kernelILi2ENS0_13BUnaryFunctorIiiiZZZNS0_18lshift_kernel_cudaERNS_18TensorIteratorBaseEENKUlvE_clEvENKUlvE1_clEvEUliiE_EESt5arrayIPcLm2EEEEviT0_T1_:
.text._ZN2at6native29vectorized_elementwise_kernelILi2ENS0_13BUnaryFunctorIiiiZZZNS0_18lshift_kernel_cudaERNS_18TensorIteratorBaseEENKUlvE_clEvENKUlvE1_clEvEUliiE_EESt5arrayIPcLm2EEEEviT0_T1_:
        /* <DEDUP_REMOVED lines=8> */
[----:B------:R-:W-:Y:S02]  /*0080*/  IMAD.MOV.U32 R0, RZ, RZ, c[0x0][0x168] ;  /* 0x00005a00ff007624 */ /* 0x000fe400078e00ff */
[----:B------:R-:W-:-:S03]  /*0090*/  IMAD.MOV.U32 R4, RZ, RZ, 0x4 ;  /* 0x00000004ff047424 */ /* 0x000fc600078e00ff */
[----:B------:R-:W-:-:S13]  /*00a0*/  ISETP.GT.U32.AND P0, PT, R0, 0x1f, PT ;  /* 0x0000001f0000780c */ /* 0x000fda0003f04070 */
[----:B------:R-:W-:-:S06]  /*00b0*/  @!P0 IMAD.WIDE R2, R17, R4, c[0x0][0x178] ;  /* 0x00005e0011028625 */ /* 0x000fcc00078e0204 */
[----:B0-----:R-:W-:-:S05]  /*00c0*/  @!P0 IMAD.WIDE.U32 R2, R9, 0x8, R2 ;  /* 0x0000000809028825 */ /* 0x001fca00078e0002 */
[----:B------:R0:W2:Y:S04]  /*00d0*/  @!P0 LDG.E.64 R6, [R2.64] ;  /* 0x0000000402068981 */ /* 0x0000a8000c1e1b00 */
[----:B------:R0:W3:Y:S04]  /*00e0*/  @!P0 LDG.E.64 R18, [R2.64+0x400] ;  /* 0x0004000402128981 */ /* 0x0000e8000c1e1b00 */
[----:B------:R0:W4:Y:S04]  /*00f0*/  @!P0 LDG.E.64 R12, [R2.64+0x800] ;  /* 0x00080004020c8981 */ /* 0x000128000c1e1b00 */
[----:B------:R0:W5:Y:S01]  /*0100*/  @!P0 LDG.E.64 R14, [R2.64+0xc00] ;  /* 0x000c0004020e8981 */ /* 0x000162000c1e1b00 */
[----:B------:R-:W-:Y:S01]  /*0110*/  IMAD.WIDE.U32 R4, R17, R4, c[0x0][0x170] ;  /* 0x00005c0011047625 */ /* 0x000fe200078e0004 */
[----:B------:R-:W-:-:S05]  /*0120*/  CS2R R10, SRZ ;  /* 0x00000000000a7805 */ /* 0x000fca000001ff00 */
[----:B------:R-:W-:Y:S02]  /*0130*/  IMAD.WIDE R4, R9, 0x8, R4 ;  /* 0x0000000809047825 */ /* 0x000fe400078e0204 */
[----:B------:R-:W-:Y:S01]  /*0140*/  CS2R R8, SRZ ;  /* 0x0000000000087805 */ /* 0x000fe2000001ff00 */
[----:B0-----:R-:W-:Y:S01]  /*0150*/  CS2R R2, SRZ ;  /* 0x0000000000027805 */ /* 0x001fe2000001ff00 */
[----:B--2---:R-:W-:Y:S02]  /*0160*/  @!P0 SHF.L.U32 R11, R7, c[0x0][0x168], RZ ;  /* 0x00005a00070b8a19 */ /* 0x004fe400000006ff */
[----:B------:R-:W-:Y:S02]  /*0170*/  @!P0 SHF.L.U32 R10, R6, c[0x0][0x168], RZ ;  /* 0x00005a00060a8a19 */ /* 0x000fe400000006ff */
[----:B------:R-:W-:Y:S01]  /*0180*/  CS2R R6, SRZ ;  /* 0x0000000000067805 */ /* 0x000fe2000001ff00 */
[----:B---3--:R-:W-:Y:S02]  /*0190*/  @!P0 SHF.L.U32 R9, R19, c[0x0][0x168], RZ ;  /* 0x00005a0013098a19 */ /* 0x008fe400000006ff */
[----:B------:R-:W-:-:S02]  /*01a0*/  @!P0 SHF.L.U32 R8, R18, c[0x0][0x168], RZ ;  /* 0x00005a0012088a19 */ /* 0x000fc400000006ff */
[----:B----4-:R-:W-:Y:S02]  /*01b0*/  @!P0 SHF.L.U32 R7, R13, c[0x0][0x168], RZ ;  /* 0x00005a000d078a19 */ /* 0x010fe400000006ff */
[----:B------:R-:W-:Y:S02]  /*01c0*/  @!P0 SHF.L.U32 R6, R12, c[0x0][0x168], RZ ;  /* 0x00005a000c068a19 */ /* 0x000fe400000006ff */
[----:B-----5:R-:W-:Y:S02]  /*01d0*/  @!P0 SHF.L.U32 R2, R14, c[0x0][0x168], RZ ;  /* 0x00005a000e028a19 */ /* 0x020fe400000006ff */
[----:B------:R-:W-:Y:S01]  /*01e0*/  @!P0 SHF.L.U32 R3, R15, c[0x0][0x168], RZ ;  /* 0x00005a000f038a19 */ /* 0x000fe200000006ff */
[----:B------:R-:W-:Y:S04]  /*01f0*/  STG.E.64 [R4.64], R10 ;  /* 0x0000000a04007986 */ /* 0x000fe8000c101b04 */
[----:B------:R-:W-:Y:S04]  /*0200*/  STG.E.64 [R4.64+0x400], R8 ;  /* 0x0004000804007986 */ /* 0x000fe8000c101b04 */
[----:B------:R-:W-:Y:S04]  /*0210*/  STG.E.64 [R4.64+0x800], R6 ;  /* 0x0008000604007986 */ /* 0x000fe8000c101b04 */
[----:B------:R-:W-:Y:S01]  /*0220*/  STG.E.64 [R4.64+0xc00], R2 ;  /* 0x000c000204007986 */ /* 0x000fe2000c101b04 */
[----:B------:R-:W-:Y:S05]  /*0230*/  EXIT ;  /* 0x000000000000794d */ /* 0x000fea0003800000 */
.L_x_15094:
        /* <DEDUP_REMOVED lines=10> */
[----:B------:R0:W5:Y:S05]  /*02e0*/  @!P0 LDG.E R0, [R10.64] ;  /* 0x000000040a008981 */ /* 0x00016a000c1e1900 */
[----:B------:R-:W-:Y:S02]  /*02f0*/  @!P6 IADD3 R2, R17, R22, RZ ;  /* 0x000000161102e210 */ /* 0x000fe40007ffe0ff */
[----:B------:R-:W-:Y:S02]  /*0300*/  @!P6 IADD3 R22, R22, 0x80, RZ ;  /* 0x000000801616e810 */ /* 0x000fe40007ffe0ff */
[----:B------:R-:W-:Y:S02]  /*0310*/  @!P6 MOV R3, 0x4 ;  /* 0x000000040003e802 */ /* 0x000fe40000000f00 */
[----:B------:R-:W-:-:S03]  /*0320*/  ISETP.GE.AND P5, PT, R22, R15, PT ;  /* 0x0000000f1600720c */ /* 0x000fc60003fa6270 */
[----:B------:R-:W-:-:S05]  /*0330*/  @!P6 IMAD.WIDE.U32 R2, R2, R3, c[0x0][0x178] ;  /* 0x00005e000202e625 */ /* 0x000fca00078e0003 */
[----:B------:R1:W5:Y:S05]  /*0340*/  @!P6 LDG.E R13, [R2.64] ;  /* 0x00000004020de981 */ /* 0x00036a000c1e1900 */
[----:B------:R-:W-:Y:S01]  /*0350*/  @!P5 IMAD.IADD R24, R17, 0x1, R22 ;  /* 0x000000011118d824 */ /* 0x000fe200078e0216 */
[----:B------:R-:W-:Y:S01]  /*0360*/  @!P5 IADD3 R22, R22, 0x80, RZ ;  /* 0x000000801616d810 */ /* 0x000fe20007ffe0ff */
[----:B------:R-:W-:Y:S01]  /*0370*/  IMAD.MOV.U32 R16, RZ, RZ, RZ ;  /* 0x000000ffff107224 */ /* 0x000fe200078e00ff */
[----:B------:R-:W-:Y:S01]  /*0380*/  CS2R R18, SRZ ;  /* 0x0000000000127805 */ /* 0x000fe2000001ff00 */
[----:B------:R-:W-:Y:S01]  /*0390*/  @!P5 IMAD.MOV.U32 R25, RZ, RZ, 0x4 ;  /* 0x00000004ff19d424 */ /* 0x000fe200078e00ff */
[----:B------:R-:W-:Y:S01]  /*03a0*/  ISETP.GE.AND P4, PT, R22, R15, PT ;  /* 0x0000000f1600720c */ /* 0x000fe20003f86270 */
[----:B------:R-:W-:-:S02]  /*03b0*/  CS2R R20, SRZ ;  /* 0x0000000000147805 */ /* 0x000fc4000001ff00 */
[----:B------:R-:W-:-:S05]  /*03c0*/  @!P5 IMAD.WIDE.U32 R24, R24, R25, c[0x0][0x178] ;  /* 0x00005e001818d625 */ /* 0x000fca00078e0019 */
[----:B------:R2:W5:Y:S05]  /*03d0*/  @!P5 LDG.E R12, [R24.64] ;  /* 0x00000004180cd981 */ /* 0x00056a000c1e1900 */
        /* <DEDUP_REMOVED lines=12> */
[----:B0-----:R-:W-:Y:S02]  /*04a0*/  @!P6 IMAD.IADD R10, R17, 0x1, R22 ;  /* 0x00000001110ae824 */ /* 0x001fe400078e0216 */
[----:B------:R-:W-:-:S04]  /*04b0*/  @!P6 IMAD.MOV.U32 R11, RZ, RZ, 0x4 ;  /* 0x00000004ff0be424 */ /* 0x000fc800078e00ff */
[----:B------:R-:W-:-:S05]  /*04c0*/  @!P6 IMAD.WIDE.U32 R10, R10, R11, c[0x0][0x178] ;  /* 0x00005e000a0ae625 */ /* 0x000fca00078e000b */
[----:B------:R0:W5:Y:S01]  /*04d0*/  @!P6 LDG.E R16, [R10.64] ;  /* 0x000000040a10e981 */ /* 0x000162000c1e1900 */
[----:B------:R-:W-:Y:S01]  /*04e0*/  @!P4 IMAD.MOV.U32 R26, RZ, RZ, 0x4 ;  /* 0x00000004ff1ac424 */ /* 0x000fe200078e00ff */
[----:B------:R-:W-:Y:S01]  /*04f0*/  @!P1 MOV R23, 0x4 ;  /* 0x0000000400179802 */ /* 0x000fe20000000f00 */
[----:B------:R-:W-:Y:S02]  /*0500*/  @!P3 IMAD.MOV.U32 R7, RZ, RZ, 0x4 ;  /* 0x00000004ff07b424 */ /* 0x000fe400078e00ff */
[----:B------:R-:W-:Y:S02]  /*0510*/  @!P2 IMAD.MOV.U32 R9, RZ, RZ, 0x4 ;  /* 0x00000004ff09a424 */ /* 0x000fe400078e00ff */
[----:B-1----:R-:W-:-:S04]  /*0520*/  @!P4 IMAD.WIDE.U32 R2, R5, R26, c[0x0][0x178] ;  /* 0x00005e000502c625 */ /* 0x002fc800078e001a */
[----:B------:R-:W-:Y:S01]  /*0530*/  @!P3 IMAD.WIDE.U32 R4, R4, R7, c[0x0][0x178] ;  /* 0x00005e000404b625 */ /* 0x000fe200078e0007 */
[----:B------:R1:W5:Y:S03]  /*0540*/  @!P4 LDG.E R21, [R2.64] ;  /* 0x000000040215c981 */ /* 0x000366000c1e1900 */
[----:B------:R-:W-:Y:S01]  /*0550*/  @!P2 IMAD.WIDE.U32 R6, R6, R9, c[0x0][0x178] ;  /* 0x00005e000606a625 */ /* 0x000fe200078e0009 */
[----:B--2---:R-:W-:Y:S01]  /*0560*/  @!P0 IADD3 R25, R17, R14, RZ ;  /* 0x0000000e11198210 */ /* 0x004fe20007ffe0ff */
[----:B------:R2:W5:Y:S02]  /*0570*/  @!P3 LDG.E R20, [R4.64] ;  /* 0x000000040414b981 */ /* 0x000564000c1e1900 */
[----:B------:R-:W-:Y:S02]  /*0580*/  @!P1 IMAD.WIDE.U32 R8, R8, R23, c[0x0][0x178] ;  /* 0x00005e0008089625 */ /* 0x000fe400078e0017 */
[----:B------:R3:W5:Y:S02]  /*0590*/  @!P2 LDG.E R19, [R6.64] ;  /* 0x000000040613a981 */ /* 0x000764000c1e1900 */
[----:B------:R-:W-:-:S02]  /*05a0*/  IMAD.MOV.U32 R22, RZ, RZ, c[0x0][0x168] ;  /* 0x00005a00ff167624 */ /* 0x000fc400078e00ff */
[----:B------:R4:W5:Y:S03]  /*05b0*/  @!P1 LDG.E R18, [R8.64] ;  /* 0x0000000408129981 */ /* 0x000966000c1e1900 */
[----:B------:R-:W-:Y:S01]  /*05c0*/  ISETP.GT.U32.AND P1, PT, R22, 0x1f, PT ;  /* 0x0000001f1600780c */ /* 0x000fe20003f24070 */
[----:B-1----:R-:W-:Y:S01]  /*05d0*/  @!P0 IMAD.MOV.U32 R2, RZ, RZ, 0x4 ;  /* 0x00000004ff028424 */ /* 0x002fe200078e00ff */
[----:B------:R-:W-:Y:S01]  /*05e0*/  CS2R R22, SRZ ;  /* 0x0000000000167805 */ /* 0x000fe2000001ff00 */
[----:B------:R-:W-:Y:S01]  /*05f0*/  IMAD.MOV.U32 R24, RZ, RZ, RZ ;  /* 0x000000ffff187224 */ /* 0x000fe200078e00ff */
[----:B--2---:R-:W-:Y:S01]  /*0600*/  CS2R R4, SRZ ;  /* 0x0000000000047805 */ /* 0x004fe2000001ff00 */
[----:B---3--:R-:W-:Y:S01]  /*0610*/  CS2R R6, SRZ ;  /* 0x0000000000067805 */ /* 0x008fe2000001ff00 */
[----:B------:R-:W-:-:S04]  /*0620*/  @!P0 IMAD.WIDE.U32 R2, R25, R2, c[0x0][0x170] ;  /* 0x00005c0019028625 */ /* 0x000fc800078e0002 */
[----:B----4-:R-:W-:-:S03]  /*0630*/  IMAD.MOV.U32 R9, RZ, RZ, RZ ;  /* 0x000000ffff097224 */ /* 0x010fc600078e00ff */
[----:B------:R-:W-:Y:S05]  /*0640*/  @P1 BRA `(.L_x_15095) ;  /* 0x0000008000001947 */ /* 0x000fea0003800000 */
[----:B0----5:R-:W-:Y:S02]  /*0650*/  SHF.L.U32 R9, R0, c[0x0][0x168], RZ ;  /* 0x00005a0000097a19 */ /* 0x021fe400000006ff */
[----:B------:R-:W-:Y:S02]  /*0660*/  SHF.L.U32 R7, R13, c[0x0][0x168], RZ ;  /* 0x00005a000d077a19 */ /* 0x000fe400000006ff */
[----:B------:R-:W-:Y:S02]  /*0670*/  SHF.L.U32 R6, R12, c[0x0][0x168], RZ ;  /* 0x00005a000c067a19 */ /* 0x000fe400000006ff */
[----:B------:R-:W-:Y:S02]  /*0680*/  SHF.L.U32 R5, R21, c[0x0][0x168], RZ ;  /* 0x00005a0015057a19 */ /* 0x000fe400000006ff */
[----:B------:R-:W-:Y:S02]  /*0690*/  SHF.L.U32 R4, R20, c[0x0][0x168], RZ ;  /* 0x00005a0014047a19 */ /* 0x000fe400000006ff */
[----:B------:R-:W-:-:S02]  /*06a0*/  SHF.L.U32 R24, R19, c[0x0][0x168], RZ ;  /* 0x00005a0013187a19 */ /* 0x000fc400000006ff */
[----:B------:R-:W-:Y:S02]  /*06b0*/  SHF.L.U32 R23, R18, c[0x0][0x168], RZ ;  /* 0x00005a0012177a19 */ /* 0x000fe400000006ff */
[----:B------:R-:W-:Y:S02]  /*06c0*/  SHF.L.U32 R22, R16, c[0x0][0x168], RZ ;  /* 0x00005a0010167a19 */ /* 0x000fe400000006ff */
.L_x_15095:
[----:B0-----:R-:W-:Y:S01]  /*06d0*/  @!P0 IADD3 R14, R14, 0x80, RZ ;  /* 0x000000800e0e8810 */ /* 0x001fe20007ffe0ff */
[----:B------:R0:W-:Y:S01]  /*06e0*/  @!P0 STG.E [R2.64], R9 ;  /* 0x0000000902008986 */ /* 0x0001e2000c101904 */
        /* <DEDUP_REMOVED lines=11> */
[----:B0-----:R-:W-:Y:S01]  /*07a0*/  IADD3 R2, R17, R14, RZ ;  /* 0x0000000e11027210 */ /* 0x001fe20007ffe0ff */
[----:B------:R-:W-:Y:S01]  /*07b0*/  IMAD.MOV.U32 R3, RZ, RZ, 0x4 ;  /* 0x00000004ff037424 */ /* 0x000fe200078e00ff */
[----:B------:R-:W-:-:S03]  /*07c0*/  IADD3 R14, R14, 0x80, RZ ;  /* 0x000000800e0e7810 */ /* 0x000fc60007ffe0ff */
[----:B------:R-:W-:-:S05]  /*07d0*/  IMAD.WIDE.U32 R2, R2, R3, c[0x0][0x170] ;  /* 0x00005c0002027625 */ /* 0x000fca00078e0003 */
[----:B------:R0:W-:Y:S02]  /*07e0*/  STG.E [R2.64], R6 ;  /* 0x0000000602007986 */ /* 0x0001e4000c101904 */
.L_x_15098:
[----:B0-----:R-:W-:-:S13]  /*07f0*/  ISETP.GE.AND P0, PT, R14, R15, PT ;  /* 0x0000000f0e00720c */ /* 0x001fda0003f06270 */
[----:B------:R-:W-:Y:S05]  /*0800*/  @P0 BRA `(.L_x_15100) ;  /* 0x000000c000000947 */ /* 0x000fea0003800000 */
[----:B------:R-:W-:Y:S01]  /*0810*/  IMAD.IADD R2, R17, 0x1, R14 ;  /* 0x0000000111027824 */ /* 0x000fe200078e020e */
[----:B------:R-:W-:Y:S01]  /*0820*/  IADD3 R14, R14, 0x80, RZ ;  /* 0x000000800e0e7810 */ /* 0x000fe20007ffe0ff */
[----:B------:R-:W-:-:S04]  /*0830*/  IMAD.MOV.U32 R3, RZ, RZ, 0x4 ;  /* 0x00000004ff037424 */ /* 0x000fc800078e00ff */
[----:B------:R-:W-:-:S05]  /*0840*/  IMAD.WIDE.U32 R2, R2, R3, c[0x0][0x170] ;  /* 0x00005c0002027625 */ /* 0x000fca00078e0003 */
[----:B------:R0:W-:Y:S02]  /*0850*/  STG.E [R2.64], R5 ;  /* 0x0000000502007986 */ /* 0x0001e4000c101904 */
.L_x_15099:
[----:B------:R-:W-:-:S13]  /*0860*/  ISETP.GE.AND P0, PT, R14, R15, PT ;  /* 0x0000000f0e00720c */ /* 0x000fda0003f06270 */
[----:B------:R-:W-:Y:S05]  /*0870*/  @P0 BRA `(.L_x_15101) ;  /* 0x000000d000000947 */ /* 0x000fea0003800000 */
[----:B0-----:R-:W-:Y:S01]  /*0880*/  HFMA2.MMA R3, -RZ, RZ, 0, 2.384185791015625e-07 ;  /* 0x00000004ff037435 */ /* 0x001fe200000001ff */
[----:B------:R-:W-:Y:S01]  /*0890*/  IMAD.IADD R2, R17, 0x1, R14 ;  /* 0x0000000111027824 */ /* 0x000fe200078e020e */
[----:B------:R-:W-:-:S08]  /*08a0*/  IADD3 R14, R14, 0x80, RZ ;  /* 0x000000800e0e7810 */ /* 0x000fd00007ffe0ff */
[----:B------:R-:W-:-:S05]  /*08b0*/  IMAD.WIDE.U32 R2, R2, R3, c[0x0][0x170] ;  /* 0x00005c0002027625 */ /* 0x000fca00078e0003 */
[----:B------:R0:W-:Y:S02]  /*08c0*/  STG.E [R2.64], R4 ;  /* 0x0000000402007986 */ /* 0x0001e4000c101904 */
.L_x_15100:
        /* <DEDUP_REMOVED lines=8> */
.L_x_15101:
[----:B------:R-:W-:Y:S05]  /*0950*/  BSYNC B1 ;  /* 0x0000000000017941 */ /* 0x000fea0003800000 */
.L_x_15097:
[----:B------:R-:W-:-:S13]  /*0960*/  ISETP.GE.AND P0, PT, R14, R15, PT ;  /* 0x0000000f0e00720c */ /* 0x000fda0003f06270 */
[----:B0-----:R-:W-:Y:S01]  /*0970*/  @!P0 MOV R3, 0x4 ;  /* 0x0000000400038802 */ /* 0x001fe20000000f00 */
[----:B------:R-:W-:Y:S01]  /*0980*/  @!P0 IMAD.IADD R2, R17, 0x1, R14 ;  /* 0x0000000111028824 */ /* 0x000fe200078e020e */
[----:B------:R-:W-:-:S03]  /*0990*/  @!P0 IADD3 R14, R14, 0x80, RZ ;  /* 0x000000800e0e8810 */ /* 0x000fc60007ffe0ff */
[----:B------:R-:W-:-:S05]  /*09a0*/  @!P0 IMAD.WIDE.U32 R2, R2, R3, c[0x0][0x170] ;  /* 0x00005c0002028625 */ /* 0x000fca00078e0003 */
[----:B------:R0:W-:Y:S02]  /*09b0*/  @!P0 STG.E [R2.64], R23 ;  /* 0x0000001702008986 */ /* 0x0001e4000c101904 */
.L_x_15102:
[----:B------:R-:W-:Y:S05]  /*09c0*/  BSYNC B0 ;  /* 0x0000000000007941 */ /* 0x000fea0003800000 */
.L_x_15096:
        /* <DEDUP_REMOVED lines=8> */
.L_x_15103:
        /* <DEDUP_REMOVED lines=11> */
.L_x_19778:


//--------------------- .text._ZN2at6native29vectorized_elementwise_kernelILi4ENS0_13BUnaryFunctorIiiiZZZNS0_18lshift_kernel_cudaERNS_18TensorIteratorBaseEENKUlvE_clEvENKUlvE1_clEvEUliiE_EESt5arrayIPcLm2EEEEviT0_T1_ --------------------------
	.section	.text._ZN2at6native29vectorized_elementwise_kernelILi4ENS0_13BUnaryFunctorIiiiZZZNS0_18lshift_kernel_cudaERNS_18TensorIteratorBaseEENKUlvE_clEvENKUlvE1_clEvEUliiE_EESt5arrayIPcLm2EEEEviT0_T1_,"ax",@progbits
	.sectioninfo	@"SHI_REGISTERS=29"
	.align	128
        .global         _ZN2at6native29vectorized_elementwise_kernelILi4ENS0_13BUnaryFunctorIiiiZZZNS0_18lshift_kernel_cudaERNS_18TensorIteratorBaseEENKUlvE_clEvENKUlvE1_clEvEUliiE_EESt5arrayIPcLm2EEEEviT0_T1_
        .type           _ZN2at6native29vectorized_elementwise_kernelILi4ENS0_13BUnaryFunctorIiiiZZZNS0_18lshift_kernel_cudaERNS_18TensorIteratorBaseEENKUlvE_clEvENKUlvE1_clEvEUliiE_EESt5arrayIPcLm2EEEEviT0_T1_,@function
        .size           _ZN2at6native29vectorized_elementwise_kernelILi4ENS0_13BUnaryFunctorIiiiZZZNS0_18lshift_kernel_cudaERNS_18TensorIteratorBaseEENKUlvE_clEvENKUlvE1_clEvEUliiE_EESt5arrayIPcLm2EEEEviT0_T1_,(.L_x_19779 - _ZN2at6native29vectorized_elementwise_kernelILi4ENS0_13BUnaryFunctorIiiiZZZNS0_18lshift_kernel_cudaERNS_18TensorIteratorBaseEENKUlvE_clEvENKUlvE1_clEvEUliiE_EESt5arrayIPcLm2EEEEviT0_T1_)
        .other          _ZN2at6native29vectorized_elementwise_kernelILi4ENS0_13BUnaryFunctorIiiiZZZNS0_18lshift_kernel_cudaERNS_18TensorIteratorBaseEENKUlvE_clEvENKUlvE1_clEvEUliiE_EESt5arrayIPcLm2EEEEviT0_T1_,@"STO_CUDA_ENTRY STV_DEFAULT"
_ZN2at6native29vectorized_elementwise_kernelILi4ENS0_13BUnaryFunctorIiiiZZZNS0_18lshift_kernel_cudaERNS_18TensorIteratorBaseEENKUlvE_clEvENKUlvE1_clEvEUliiE_EESt5arrayIPcLm2EEEEviT0_T1_:
.text._ZN2at6native29vectorized_elementwise_kernelILi4ENS0_13BUnaryFunctorIiiiZZZNS0_18lshift_kernel_cudaERNS_18TensorIteratorBaseEENKUlvE_clEvENKUlvE1_clEvEUliiE_EESt5arrayIPcLm2EEEEviT0_T1_:
        /* <DEDUP_REMOVED lines=13> */
[----:B------:R-:W2:Y:S04]  /*00d0*/  @!P0 LDG.E.128 R12, [R2.64] ;  /* 0x00000004020c8981 */ /* 0x000ea8000c1e1d00 */
[----:B------:R-:W3:Y:S01]  /*00e0*/  @!P0 LDG.E.128 R4, [R2.64+0x800] ;  /* 0x0008000402048981 */ /* 0x000ee2000c1e1d00 */
[----:B------:R-:W-:Y:S01]  /*00f0*/  IMAD.WIDE.U32 R8, R17, R8, c[0x0][0x170] ;  /* 0x00005c0011087625 */ /* 0x000fe200078e0008 */
[----:B------:R-:W-:Y:S01]  /*0100*/  CS2R R18, SRZ ;  /* 0x0000000000127805 */ /* 0x000fe2000001ff00 */
[----:B------:R-:W-:-:S04]  /*0110*/  CS2R R16, SRZ ;  /* 0x0000000000107805 */ /* 0x000fc8000001ff00 */
[----:B------:R-:W-:Y:S01]  /*0120*/  IMAD.WIDE R8, R11, 0x10, R8 ;  /* 0x000000100b087825 */ /* 0x000fe200078e0208 */
[----:B--2---:R-:W-:Y:S02]  /*0130*/  @!P0 SHF.L.U32 R19, R15, c[0x0][0x168], RZ ;  /* 0x00005a000f138a19 */ /* 0x004fe400000006ff */
[----:B------:R-:W-:Y:S02]  /*0140*/  @!P0 SHF.L.U32 R18, R14, c[0x0][0x168], RZ ;  /* 0x00005a000e128a19 */ /* 0x000fe400000006ff */
[----:B------:R-:W-:Y:S01]  /*0150*/  @!P0 SHF.L.U32 R17, R13, c[0x0][0x168], RZ ;  /* 0x00005a000d118a19 */ /* 0x000fe200000006ff */
[----:B------:R-:W-:Y:S01]  /*0160*/  CS2R R14, SRZ ;  /* 0x00000000000e7805 */ /* 0x000fe2000001ff00 */
[----:B------:R-:W-:Y:S02]  /*0170*/  @!P0 SHF.L.U32 R16, R12, c[0x0][0x168], RZ ;  /* 0x00005a000c108a19 */ /* 0x000fe400000006ff */
[----:B------:R-:W-:Y:S01]  /*0180*/  CS2R R12, SRZ ;  /* 0x00000000000c7805 */ /* 0x000fe2000001ff00 */
[----:B---3--:R-:W-:-:S02]  /*0190*/  @!P0 SHF.L.U32 R14, R6, c[0x0][0x168], RZ ;  /* 0x00005a00060e8a19 */ /* 0x008fc400000006ff */
[----:B------:R-:W-:Y:S01]  /*01a0*/  @!P0 SHF.L.U32 R13, R5, c[0x0][0x168], RZ ;  /* 0x00005a00050d8a19 */ /* 0x000fe200000006ff */
[----:B------:R-:W-:Y:S01]  /*01b0*/  STG.E.128 [R8.64], R16 ;  /* 0x0000001008007986 */ /* 0x000fe2000c101d04 */
[----:B------:R-:W-:Y:S02]  /*01c0*/  @!P0 SHF.L.U32 R12, R4, c[0x0][0x168], RZ ;  /* 0x00005a00040c8a19 */ /* 0x000fe400000006ff */
[----:B------:R-:W-:-:S05]  /*01d0*/  @!P0 SHF.L.U32 R15, R7, c[0x0][0x168], RZ ;  /* 0x00005a00070f8a19 */ /* 0x000fca00000006ff */
[----:B------:R-:W-:Y:S01]  /*01e0*/  STG.E.128 [R8.64+0x800], R12 ;  /* 0x0008000c08007986 */ /* 0x000fe2000c101d04 */
[----:B------:R-:W-:Y:S05]  /*01f0*/  EXIT ;  /* 0x000000000000794d */ /* 0x000fea0003800000 */
.L_x_15104:
        /* <DEDUP_REMOVED lines=73> */
.L_x_15105:
        /* <DEDUP_REMOVED lines=18> */
.L_x_15108:
[----:B0-----:R-:W-:-:S13]  /*07b0*/  ISETP.GE.AND P0, PT, R14, R15, PT ;  /* 0x0000000f0e00720c */ /* 0x001fda0003f06270 */
[----:B------:R-:W-:Y:S05]  /*07c0*/  @P0 BRA `(.L_x_15110) ;  /* 0x000000c000000947 */ /* 0x000fea0003800000 */
[----:B------:R-:W-:Y:S01]  /*07d0*/  IMAD.IADD R2, R17, 0x1, R14 ;  /* 0x0000000111027824 */ /* 0x000fe200078e020e */
[----:B------:R-:W-:Y:S01]  /*07e0*/  IADD3 R14, R14, 0x80, RZ ;  /* 0x000000800e0e7810 */ /* 0x000fe20007ffe0ff */
[----:B------:R-:W-:-:S04]  /*07f0*/  IMAD.MOV.U32 R3, RZ, RZ, 0x4 ;  /* 0x00000004ff037424 */ /* 0x000fc800078e00ff */
[----:B------:R-:W-:-:S05]  /*0800*/  IMAD.WIDE.U32 R2, R2, R3, c[0x0][0x170] ;  /* 0x00005c0002027625 */ /* 0x000fca00078e0003 */
[----:B------:R0:W-:Y:S02]  /*0810*/  STG.E [R2.64], R5 ;  /* 0x0000000502007986 */ /* 0x0001e4000c101904 */
.L_x_15109:
[----:B------:R-:W-:-:S13]  /*0820*/  ISETP.GE.AND P0, PT, R14, R15, PT ;  /* 0x0000000f0e00720c */ /* 0x000fda0003f06270 */
[----:B------:R-:W-:Y:S05]  /*0830*/  @P0 BRA `(.L_x_15111) ;  /* 0x000000d000000947 */ /* 0x000fea0003800000 */
[----:B0-----:R-:W-:Y:S01]  /*0840*/  HFMA2.MMA R3, -RZ, RZ, 0, 2.384185791015625e-07 ;  /* 0x00000004ff037435 */ /* 0x001fe200000001ff */
[----:B------:R-:W-:Y:S01]  /*0850*/  IMAD.IADD R2, R17, 0x1, R14 ;  /* 0x0000000111027824 */ /* 0x000fe200078e020e */
[----:B------:R-:W-:-:S08]  /*0860*/  IADD3 R14, R14, 0x80, RZ ;  /* 0x000000800e0e7810 */ /* 0x000fd00007ffe0ff */
[----:B------:R-:W-:-:S05]  /*0870*/  IMAD.WIDE.U32 R2, R2, R3, c[0x0][0x170] ;  /* 0x00005c0002027625 */ /* 0x000fca00078e0003 */
[----:B------:R0:W-:Y:S02]  /*0880*/  STG.E [R2.64], R4 ;  /* 0x0000000402007986 */ /* 0x0001e4000c101904 */
.L_x_15110:
        /* <DEDUP_REMOVED lines=8> */
.L_x_15111:
[----:B------:R-:W-:Y:S05]  /*0910*/  BSYNC B1 ;  /* 0x0000000000017941 */ /* 0x000fea0003800000 */
.L_x_15107:
[----:B------:R-:W-:-:S13]  /*0920*/  ISETP.GE.AND P0, PT, R14, R15, PT ;  /* 0x0000000f0e00720c */ /* 0x000fda0003f06270 */
[----:B0-----:R-:W-:Y:S01]  /*0930*/  @!P0 MOV R3, 0x4 ;  /* 0x0000000400038802 */ /* 0x001fe20000000f00 */
[----:B------:R-:W-:Y:S01]  /*0940*/  @!P0 IMAD.IADD R2, R17, 0x1, R14 ;  /* 0x0000000111028824 */ /* 0x000fe200078e020e */
[----:B------:R-:W-:-:S03]  /*0950*/  @!P0 IADD3 R14, R14, 0x80, RZ ;  /* 0x000000800e0e8810 */ /* 0x000fc60007ffe0ff */
[----:B------:R-:W-:-:S05]  /*0960*/  @!P0 IMAD.WIDE.U32 R2, R2, R3, c[0x0][0x170] ;  /* 0x00005c0002028625 */ /* 0x000fca00078e0003 */
[----:B------:R0:W-:Y:S02]  /*0970*/  @!P0 STG.E [R2.64], R23 ;  /* 0x0000001702008986 */ /* 0x0001e4000c101904 */
.L_x_15112:
[----:B------:R-:W-:Y:S05]  /*0980*/  BSYNC B0 ;  /* 0x0000000000007941 */ /* 0x000fea0003800000 */
.L_x_15106:
        /* <DEDUP_REMOVED lines=8> */
.L_x_15113:
        /* <DEDUP_REMOVED lines=15> */
.L_x_19779:


//--------------------- .text._ZN2at6native29vectorized_elementwise_kernelILi8ENS0_13BUnaryFunctorIiiiZZZNS0_18lshift_kernel_cudaERNS_18TensorIteratorBaseEENKUlvE_clEvENKUlvE1_clEvEUliiE_EESt5arrayIPcLm2EEEEviT0_T1_ --------------------------
	.section	.text._ZN2at6native29vectorized_elementwise_kernelILi8ENS0_13BUnaryFunctorIiiiZZZNS0_18lshift_kernel_cudaERNS_18TensorIteratorBaseEENKUlvE_clEvENKUlvE1_clEvEUliiE_EESt5arrayIPcLm2EEEEviT0_T1_,"ax",@progbits
	.sectioninfo	@"SHI_REGISTERS=4"
	.align	128
        .global         _ZN2at6native29vectorized_elementwise_kernelILi8ENS0_13BUnaryFunctorIiiiZZZNS0_18lshift_kernel_cudaERNS_18TensorIteratorBaseEENKUlvE_clEvENKUlvE1_clEvEUliiE_EESt5arrayIPcLm2EEEEviT0_T1_
        .type           _ZN2at6native29vectorized_elementwise_kernelILi8ENS0_13BUnaryFunctorIiiiZZZNS0_18lshift_kernel_cudaERNS_18TensorIteratorBaseEENKUlvE_clEvENKUlvE1_clEvEUliiE_EESt5arrayIPcLm2EEEEviT0_T1_,@function
        .size           _ZN2at6native29vectorized_elementwise_kernelILi8ENS0_13BUnaryFunctorIiiiZZZNS0_18lshift_kernel_cudaERNS_18TensorIteratorBaseEENKUlvE_clEvENKUlvE1_clEvEUliiE_EESt5arrayIPcLm2EEEEviT0_T1_,(.L_x_19780 - _ZN2at6native29vectorized_elementwise_kernelILi8ENS0_13BUnaryFunctorIiiiZZZNS0_18lshift_kernel_cudaERNS_18TensorIteratorBaseEENKUlvE_clEvENKUlvE1_clEvEUliiE_EESt5arrayIPcLm2EEEEviT0_T1_)
        .other          _ZN2at6native29vectorized_elementwise_kernelILi8ENS0_13BUnaryFunctorIiiiZZZNS0_18lshift_kernel_cudaERNS_18TensorIteratorBaseEENKUlvE_clEvENKUlvE1_clEvEUliiE_EESt5arrayIPcLm2EEEEviT0_T1_,@"STO_CUDA_ENTRY STV_DEFAULT"
_ZN2at6native29vectorized_elementwise_kernelILi8ENS0_13BUnaryFunctorIiiiZZZNS0_18lshift_kernel_cudaERNS_18TensorIteratorBaseEENKUlvE_clEvENKUlvE1_clEvEUliiE_EESt5arrayIPcLm2EEEEviT0_T1_:
.text._ZN2at6native29vectorized_elementwise_kernelILi8ENS0_13BUnaryFunctorIiiiZZZNS0_18lshift_kernel_cudaERNS_18TensorIteratorBaseEENKUlvE_clEvENKUlvE1_clEvEUliiE_EESt5arrayIPcLm2EEEEviT0_T1_:
[----:B------:R-:W-:Y:S02]  /*0000*/  MOV R1, c[0x0][0x28] ;  /* 0x00000a0000017a02 */ /* 0x000fe40000000f00 */
[----:B------:R-:W-:Y:S05]  /*0010*/  EXIT ;  /* 0x000000000000794d */ /* 0x000fea0003800000 */
.L_x_15114:
        /* <DEDUP_REMOVED lines=14> */
.L_x_19780:


//--------------------- .text._ZN2at6native18elementwise_kernelILi128ELi4EZNS0_15gpu_kernel_implINS0_13AUnaryFunctorIiiiZZZNS0_18lshift_kernel_cudaERNS_18TensorIteratorBaseEENKUlvE_clEvENKUlvE1_clEvEUliiE_EEEEvS5_RKT_EUliE_EEviT1_ --------------------------
	.section	.text._ZN2at6native18elementwise_kernelILi128ELi4EZNS0_15gpu_kernel_implINS0_13AUnaryFunctorIiiiZZZNS0_18lshift_kernel_cudaERNS_18TensorIteratorBaseEENKUlvE_clEvENKUlvE1_clEvEUliiE_EEEEvS5_RKT_EUliE_EEviT1_,"ax",@progbits
	.sectioninfo	@"SHI_REGISTERS=26"
	.align	128
        .global         _ZN2at6native18elementwise_kernelILi128ELi4EZNS0_15gpu_kernel_implINS0_13AUnaryFunctorIiiiZZZNS0_18lshift_kernel_cudaERNS_18TensorIteratorBaseEENKUlvE_clEvENKUlvE1_clEvEUliiE_EEEEvS5_RKT_EUliE_EEviT1_
        .type           _ZN2at6native18elementwise_kernelILi128ELi4EZNS0_15gpu_kernel_implINS0_13AUnaryFunctorIiiiZZZNS0_18lshift_kernel_cudaERNS_18TensorIteratorBaseEENKUlvE_clEvENKUlvE1_clEvEUliiE_EEEEvS5_RKT_EUliE_EEviT1_,@function
        .size           _ZN2at6native18elementwise_kernelILi128ELi4EZNS0_15gpu_kernel_implINS0_13AUnaryFunctorIiiiZZZNS0_18lshift_kernel_cudaERNS_18TensorIteratorBaseEENKUlvE_clEvENKUlvE1_clEvEUliiE_EEEEvS5_RKT_EUliE_EEviT1_,(.L_x_19781 - _ZN2at6native18elementwise_kernelILi128ELi4EZNS0_15gpu_kernel_implINS0_13AUnaryFunctorIiiiZZZNS0_18lshift_kernel_cudaERNS_18TensorIteratorBaseEENKUlvE_clEvENKUlvE1_clEvEUliiE_EEEEvS5_RKT_EUliE_EEviT1_)
        .other          _ZN2at6native18elementwise_kernelILi128ELi4EZNS0_15gpu_kernel_implINS0_13AUnaryFunctorIiiiZZZNS0_18lshift_kernel_cudaERNS_18TensorIteratorBaseEENKUlvE_clEvENKUlvE1_clEvEUliiE_EEEEvS5_RKT_EUliE_EEviT1_,@"STO_CUDA_ENTRY STV_DEFAULT"
_ZN2at6native18elementwise_kernelILi128ELi4EZNS0_15gpu_kernel_implINS0_13AUnaryFunctorIiiiZZZNS0_18lshift_kernel_cudaERNS_18TensorIteratorBaseEENKUlvE_clEvENKUlvE1_clEvEUliiE_EEEEvS5_RKT_EUliE_EEviT1_:
.text._ZN2at6native18elementwise_kernelILi128ELi4EZNS0_15gpu_kernel_implINS0_13AUnaryFunctorIiiiZZZNS0_18lshift_kernel_cudaERNS_18TensorIteratorBaseEENKUlvE_clEvENKUlvE1_clEvEUliiE_EEEEvS5_RKT_EUliE_EEviT1_:
        /* <DEDUP_REMOVED lines=237> */
.L_x_15117:
        /* <DEDUP_REMOVED lines=18> */
.L_x_15121:
[----:B------:R0:W5:Y:S01]  /*0ff0*/  LDG.E.U8 R19, [R2.64] ;  /* 0x0000002402137981 */ /* 0x000162000c1e1100 */
[----:B------:R-:W-:Y:S05]  /*1000*/  BRA `(.L_x_15123) ;  /* 0x00000d0000007947 */ /* 0x000fea0003800000 */
.L_x_15120:
        /* <DEDUP_REMOVED lines=8> */
.L_x_15125:
[----:B------:R0:W5:Y:S01]  /*1090*/  LDG.E R19, [R2.64] ;  /* 0x0000002402137981 */ /* 0x000162000c1e1900 */
[----:B------:R-:W-:Y:S05]  /*10a0*/  BRA `(.L_x_15123) ;  /* 0x00000c6000007947 */ /* 0x000fea0003800000 */
.L_x_15124:
[----:B------:R0:W5:Y:S01]  /*10b0*/  LDG.E.S16 R19, [R2.64] ;  /* 0x0000002402137981 */ /* 0x000162000c1e1700 */
[----:B------:R-:W-:Y:S05]  /*10c0*/  BRA `(.L_x_15123) ;  /* 0x00000c4000007947 */ /* 0x000fea0003800000 */
.L_x_15119:
        /* <DEDUP_REMOVED lines=9> */
.L_x_15127:
[----:B------:R-:W2:Y:S02]  /*1160*/  LDG.E.U16 R2, [R2.64] ;  /* 0x0000002402027981 */ /* 0x000ea4000c1e1500 */
[----:B--2---:R-:W-:-:S06]  /*1170*/  HADD2.F32 R19, -RZ, R2.H0_H0 ;  /* 0x20000002ff137230 */ /* 0x004fcc0000004100 */
[----:B------:R-:W0:Y:S01]  /*1180*/  F2I.FTZ.TRUNC.NTZ R19, R19 ;  /* 0x0000001300137305 */ /* 0x000e22000021f100 */
[----:B------:R-:W-:Y:S05]  /*1190*/  BRA `(.L_x_15123) ;  /* 0x00000b7000007947 */ /* 0x000fea0003800000 */
.L_x_15126:
        /* <DEDUP_REMOVED lines=9> */
.L_x_15129:
[----:B------:R-:W2:Y:S02]  /*1230*/  LDG.E.U16 R2, [R2.64] ;  /* 0x0000002402027981 */ /* 0x000ea4000c1e1500 */
[----:B--2---:R-:W-:-:S06]  /*1240*/  HADD2.F32 R19, -RZ, R2.H0_H0 ;  /* 0x20000002ff137230 */ /* 0x004fcc0000004100 */
[----:B------:R-:W0:Y:S01]  /*1250*/  F2I.FTZ.TRUNC.NTZ R19, R19 ;  /* 0x0000001300137305 */ /* 0x000e22000021f100 */
[----:B------:R-:W-:Y:S05]  /*1260*/  BRA `(.L_x_15123) ;  /* 0x00000aa000007947 */ /* 0x000fea0003800000 */
.L_x_15128:
[----:B------:R-:W2:Y:S02]  /*1270*/  LDG.E.64 R2, [R2.64] ;  /* 0x0000002402027981 */ /* 0x000ea4000c1e1b00 */
[----:B--2---:R0:W1:Y:S01]  /*1280*/  F2I.F64.TRUNC R19, R2 ;  /* 0x0000000200137311 */ /* 0x004062000030d100 */
[----:B------:R-:W-:Y:S05]  /*1290*/  BRA `(.L_x_15123) ;  /* 0x00000a7000007947 */ /* 0x000fea0003800000 */
.L_x_15118:
        /* <DEDUP_REMOVED lines=12> */
.L_x_15132:
[----:B------:R-:W2:Y:S02]  /*1360*/  LDG.E.64 R2, [R2.64] ;  /* 0x0000002402027981 */ /* 0x000ea4000c1e1b00 */
[----:B--2---:R0:W1:Y:S01]  /*1370*/  F2I.F64.TRUNC R19, R2 ;  /* 0x0000000200137311 */ /* 0x004062000030d100 */
[----:B------:R-:W-:Y:S05]  /*1380*/  BRA `(.L_x_15123) ;  /* 0x0000098000007947 */ /* 0x000fea0003800000 */
.L_x_15131:
        /* <DEDUP_REMOVED lines=27> */
.L_x_15134:
        /* <DEDUP_REMOVED lines=14> */
.L_x_15133:
[----:B------:R-:W2:Y:S02]  /*1620*/  LDG.E.U16 R19, [R2.64] ;  /* 0x0000002402137981 */ /* 0x000ea4000c1e1500 */
[----:B--2---:R-:W-:-:S06]  /*1630*/  PRMT R19, RZ, 0x5410, R19 ;  /* 0x00005410ff137816 */ /* 0x004fcc0000000013 */
[----:B------:R-:W0:Y:S01]  /*1640*/  F2I.FTZ.TRUNC.NTZ R19, R19 ;  /* 0x0000001300137305 */ /* 0x000e22000021f100 */
[----:B------:R-:W-:Y:S05]  /*1650*/  BRA `(.L_x_15123) ;  /* 0x000006b000007947 */ /* 0x000fea0003800000 */
.L_x_15130:
        /* <DEDUP_REMOVED lines=10> */
.L_x_15137:
        /* <DEDUP_REMOVED lines=21> */
.L_x_15141:
[----:B------:R-:W-:Y:S05]  /*1850*/  BSYNC B1 ;  /* 0x0000000000017941 */ /* 0x000fea0003800000 */
.L_x_15140:
[----:B------:R-:W-:Y:S01]  /*1860*/  IMAD.SHL.U32 R2, R2, 0x100000, RZ ;  /* 0x0010000002027824 */ /* 0x000fe200078e00ff */
[----:B------:R-:W-:-:S04]  /*1870*/  LEA R0, R0, 0x3b800000, 0x17 ;  /* 0x3b80000000007811 */ /* 0x000fc800078eb8ff */
[----:B------:R-:W-:Y:S02]  /*1880*/  LOP3.LUT R19, R0, R2, R19, 0xfe, !PT ;  /* 0x0000000200137212 */ /* 0x000fe400078efe13 */
.L_x_15139:
[----:B------:R-:W-:Y:S05]  /*1890*/  BSYNC B0 ;  /* 0x0000000000007941 */ /* 0x000fea0003800000 */
.L_x_15138:
[----:B------:R-:W0:Y:S01]  /*18a0*/  F2I.FTZ.TRUNC.NTZ R19, R19 ;  /* 0x0000001300137305 */ /* 0x000e22000021f100 */
[----:B------:R-:W-:Y:S05]  /*18b0*/  BRA `(.L_x_15123) ;  /* 0x0000045000007947 */ /* 0x000fea0003800000 */
.L_x_15136:
        /* <DEDUP_REMOVED lines=21> */
.L_x_15145:
[----:B------:R-:W-:Y:S05]  /*1a10*/  BSYNC B1 ;  /* 0x0000000000017941 */ /* 0x000fea0003800000 */
.L_x_15144:
[----:B------:R-:W-:Y:S01]  /*1a20*/  IMAD.SHL.U32 R2, R2, 0x200000, RZ ;  /* 0x0020000002027824 */ /* 0x000fe200078e00ff */
[----:B------:R-:W-:-:S04]  /*1a30*/  LEA R0, R0, 0x37800000, 0x17 ;  /* 0x3780000000007811 */ /* 0x000fc800078eb8ff */
[----:B------:R-:W-:Y:S02]  /*1a40*/  LOP3.LUT R19, R0, R2, R19, 0xfe, !PT ;  /* 0x0000000200137212 */ /* 0x000fe400078efe13 */
.L_x_15143:
[----:B------:R-:W-:Y:S05]  /*1a50*/  BSYNC B0 ;  /* 0x0000000000007941 */ /* 0x000fea0003800000 */
.L_x_15142:
[----:B------:R-:W0:Y:S01]  /*1a60*/  F2I.FTZ.TRUNC.NTZ R19, R19 ;  /* 0x0000001300137305 */ /* 0x000e22000021f100 */
[----:B------:R-:W-:Y:S05]  /*1a70*/  BRA `(.L_x_15123) ;  /* 0x0000029000007947 */ /* 0x000fea0003800000 */
.L_x_15135:
        /* <DEDUP_REMOVED lines=14> */
.L_x_15149:
[----:B------:R-:W-:Y:S05]  /*1b60*/  BSYNC B0 ;  /* 0x0000000000007941 */ /* 0x000fea0003800000 */
.L_x_15148:
[----:B------:R-:W0:Y:S01]  /*1b70*/  F2I.FTZ.TRUNC.NTZ R19, R19 ;  /* 0x0000001300137305 */ /* 0x000e22000021f100 */
[----:B------:R-:W-:Y:S05]  /*1b80*/  BRA `(.L_x_15123) ;  /* 0x0000018000007947 */ /* 0x000fea0003800000 */
.L_x_15122:
        /* <DEDUP_REMOVED lines=21> */
.L_x_15147:
[----:B------:R0:W5:Y:S01]  /*1ce0*/  LDG.E R19, [R2.64] ;  /* 0x0000002402137981 */ /* 0x000162000c1e1900 */
[----:B------:R-:W-:Y:S05]  /*1cf0*/  BRA `(.L_x_15123) ;  /* 0x0000001000007947 */ /* 0x000fea0003800000 */
.L_x_15146:
[----:B------:R0:W5:Y:S02]  /*1d00*/  LDG.E R19, [R2.64] ;  /* 0x0000002402137981 */ /* 0x000164000c1e1900 */
.L_x_15123:
[----:B0-----:R-:W0:Y:S01]  /*1d10*/  LDC.U8 R3, c[0x0][0x378] ;  /* 0x0000de00ff037b82 */ /* 0x001e220000000000 */
[----:B------:R-:W-:Y:S01]  /*1d20*/  IMAD.MOV.U32 R2, RZ, RZ, c[0x0][0x374] ;  /* 0x0000dd00ff027624 */ /* 0x000fe200078e00ff */
[----:B-1---5:R-:W-:-:S04]  /*1d30*/  ISETP.GT.U32.AND P0, PT, R19, 0x1f, PT ;  /* 0x0000001f1300780c */ /* 0x022fc80003f04070 */
[----:B------:R-:W-:-:S04]  /*1d40*/  SHF.L.U32 R19, R2, R19, RZ ;  /* 0x0000001302137219 */ /* 0x000fc800000006ff */
        /* <DEDUP_REMOVED lines=14> */
.L_x_15153:
[----:B------:R0:W-:Y:S01]  /*1e30*/  STG.E.U8 [R16.64], R2 ;  /* 0x0000000210007986 */ /* 0x0001e2000c101124 */
[----:B------:R-:W-:Y:S05]  /*1e40*/  BRA `(.L_x_15155) ;  /* 0x00000d7000007947 */ /* 0x000fea0003800000 */
.L_x_15152:
        /* <DEDUP_REMOVED lines=9> */
.L_x_15157:
[----:B------:R0:W-:Y:S01]  /*1ee0*/  STG.E [R16.64], R2 ;  /* 0x0000000210007986 */ /* 0x0001e2000c101924 */
[----:B------:R-:W-:Y:S05]  /*1ef0*/  BRA `(.L_x_15155) ;  /* 0x00000cc000007947 */ /* 0x000fea0003800000 */
.L_x_15156:
[----:B------:R0:W-:Y:S01]  /*1f00*/  STG.E.U16 [R16.64], R2 ;  /* 0x0000000210007986 */ /* 0x0001e2000c101524 */
[----:B------:R-:W-:Y:S05]  /*1f10*/  BRA `(.L_x_15155) ;  /* 0x00000ca000007947 */ /* 0x000fea0003800000 */
.L_x_15151:
        /* <DEDUP_REMOVED lines=9> */
.L_x_15159:
[----:B------:R-:W0:Y:S02]  /*1fb0*/  I2F R0, R2 ;  /* 0x0000000200007306 */ /* 0x000e240000201400 */
[----:B0-----:R-:W-:-:S05]  /*1fc0*/  F2FP.PACK_AB R0, RZ, R0 ;  /* 0x00000000ff00723e */ /* 0x001fca00000000ff */
[----:B------:R0:W-:Y:S01]  /*1fd0*/  STG.E.U16 [R16.64], R0 ;  /* 0x0000000010007986 */ /* 0x0001e2000c101524 */
[----:B------:R-:W-:Y:S05]  /*1fe0*/  BRA `(.L_x_15155) ;  /* 0x00000bd000007947 */ /* 0x000fea0003800000 */
.L_x_15158:
        /* <DEDUP_REMOVED lines=10> */
.L_x_15161:
[----:B------:R-:W0:Y:S02]  /*2090*/  I2F R2, R2 ;  /* 0x0000000200027306 */ /* 0x000e240000201400 */
[----:B0-----:R-:W-:-:S04]  /*20a0*/  F2FP.PACK_AB R3, RZ, R2 ;  /* 0x00000002ff03723e */ /* 0x001fc800000000ff */
[----:B------:R-:W-:-:S05]  /*20b0*/  PRMT R3, R3, 0x5410, RZ ;  /* 0x0000541003037816 */ /* 0x000fca00000000ff */
[----:B------:R0:W-:Y:S01]  /*20c0*/  STG.E [R16.64], R3 ;  /* 0x0000000310007986 */ /* 0x0001e2000c101924 */
[----:B------:R-:W-:Y:S05]  /*20d0*/  BRA `(.L_x_15155) ;  /* 0x00000ae000007947 */ /* 0x000fea0003800000 */
.L_x_15160:
[----:B------:R-:W0:Y:S02]  /*20e0*/  I2F.F64 R2, R2 ;  /* 0x0000000200027312 */ /* 0x000e240000201c00 */
[----:B0-----:R0:W-:Y:S01]  /*20f0*/  STG.E.64 [R16.64], R2 ;  /* 0x0000000210007986 */ /* 0x0011e2000c101b24 */
[----:B------:R-:W-:Y:S05]  /*2100*/  BRA `(.L_x_15155) ;  /* 0x00000ab000007947 */ /* 0x000fea0003800000 */
.L_x_15150:
        /* <DEDUP_REMOVED lines=12> */
.L_x_15164:
[----:B------:R-:W0:Y:S01]  /*21d0*/  I2F.F64 R4, R2 ;  /* 0x0000000200047312 */ /* 0x000e220000201c00 */
[----:B------:R-:W-:-:S05]  /*21e0*/  CS2R R6, SRZ ;  /* 0x0000000000067805 */ /* 0x000fca000001ff00 */
[----:B0-----:R0:W-:Y:S01]  /*21f0*/  STG.E.128 [R16.64], R4 ;  /* 0x0000000410007986 */ /* 0x0011e2000c101d24 */
[----:B------:R-:W-:Y:S05]  /*2200*/  BRA `(.L_x_15155) ;  /* 0x000009b000007947 */ /* 0x000fea0003800000 */
.L_x_15163:
        /* <DEDUP_REMOVED lines=21> */
.L_x_15168:
[----:B------:R-:W-:Y:S05]  /*2360*/  BSYNC B0 ;  /* 0x0000000000007941 */ /* 0x000fea0003800000 */
.L_x_15167:
[----:B------:R-:W-:-:S05]  /*2370*/  LOP3.LUT R3, R0, R3, RZ, 0xfc, !PT ;  /* 0x0000000300037212 */ /* 0x000fca00078efcff */
[----:B------:R0:W-:Y:S01]  /*2380*/  STG.E.U8 [R16.64], R3 ;  /* 0x0000000310007986 */ /* 0x0001e2000c101124 */
[----:B------:R-:W-:Y:S05]  /*2390*/  BRA `(.L_x_15155) ;  /* 0x0000082000007947 */ /* 0x000fea0003800000 */
.L_x_15166:
        /* <DEDUP_REMOVED lines=13> */
.L_x_15170:
[----:B------:R-:W-:Y:S01]  /*2470*/  IMAD.MOV.U32 R0, RZ, RZ, 0x7f ;  /* 0x0000007fff007424 */ /* 0x000fe200078e00ff */
[----:B------:R-:W-:-:S04]  /*2480*/  ISETP.GT.U32.AND P0, PT, R3, 0x7f800000, PT ;  /* 0x7f8000000300780c */ /* 0x000fc80003f04070 */
[----:B------:R-:W-:-:S04]  /*2490*/  SEL R0, R0, 0x7c, P0 ;  /* 0x0000007c00007807 */ /* 0x000fc80000000000 */
.L_x_15171:
[----:B------:R-:W-:Y:S05]  /*24a0*/  BSYNC B0 ;  /* 0x0000000000007941 */ /* 0x000fea0003800000 */
.L_x_15169:
[----:B------:R-:W-:-:S04]  /*24b0*/  LOP3.LUT R2, R5, 0x80000000, RZ, 0xc0, !PT ;  /* 0x8000000005027812 */ /* 0x000fc800078ec0ff */
[----:B------:R-:W-:-:S04]  /*24c0*/  SHF.R.U32.HI R3, RZ, 0x18, R2 ;  /* 0x00000018ff037819 */ /* 0x000fc80000011602 */
[----:B------:R-:W-:-:S05]  /*24d0*/  LOP3.LUT R3, R0, R3, RZ, 0xfc, !PT ;  /* 0x0000000300037212 */ /* 0x000fca00078efcff */
[----:B------:R0:W-:Y:S01]  /*24e0*/  STG.E.U8 [R16.64], R3 ;  /* 0x0000000310007986 */ /* 0x0001e2000c101124 */
[----:B------:R-:W-:Y:S05]  /*24f0*/  BRA `(.L_x_15155) ;  /* 0x000006c000007947 */ /* 0x000fea0003800000 */
.L_x_15165:
[----:B------:R-:W0:Y:S02]  /*2500*/  I2F R0, R2 ;  /* 0x0000000200007306 */ /* 0x000e240000201400 */
[----:B0-----:R-:W-:-:S05]  /*2510*/  F2FP.BF16.PACK_AB R0, RZ, R0 ;  /* 0x00000000ff00723e */ /* 0x001fca00000010ff */
[----:B------:R0:W-:Y:S01]  /*2520*/  STG.E.U16 [R16.64], R0 ;  /* 0x0000000010007986 */ /* 0x0001e2000c101524 */
[----:B------:R-:W-:Y:S05]  /*2530*/  BRA `(.L_x_15155) ;  /* 0x0000068000007947 */ /* 0x000fea0003800000 */
.L_x_15162:
        /* <DEDUP_REMOVED lines=10> */
.L_x_15174:
        /* <DEDUP_REMOVED lines=17> */
.L_x_15177:
[----:B------:R-:W-:-:S04]  /*26f0*/  LOP3.LUT R2, R5, 0x80000000, RZ, 0xc0, !PT ;  /* 0x8000000005027812 */ /* 0x000fc800078ec0ff */
[----:B------:R-:W-:-:S04]  /*2700*/  SHF.R.U32.HI R3, RZ, 0x18, R2 ;  /* 0x00000018ff037819 */ /* 0x000fc80000011602 */
[----:B------:R-:W-:-:S04]  /*2710*/  LOP3.LUT R0, R0, R3, RZ, 0xfc, !PT ;  /* 0x0000000300007212 */ /* 0x000fc800078efcff */
[----:B------:R-:W-:Y:S02]  /*2720*/  PRMT R8, R0, 0x7610, R8 ;  /* 0x0000761000087816 */ /* 0x000fe40000000008 */
.L_x_15176:
[----:B------:R-:W-:Y:S05]  /*2730*/  BSYNC B0 ;  /* 0x0000000000007941 */ /* 0x000fea0003800000 */
.L_x_15175:
[----:B------:R0:W-:Y:S01]  /*2740*/  STG.E.U8 [R16.64], R8 ;  /* 0x0000000810007986 */ /* 0x0001e2000c101124 */
[----:B------:R-:W-:Y:S05]  /*2750*/  BRA `(.L_x_15155) ;  /* 0x0000046000007947 */ /* 0x000fea0003800000 */
.L_x_15173:
        /* <DEDUP_REMOVED lines=17> */
.L_x_15180:
[----:B------:R-:W-:-:S04]  /*2870*/  LOP3.LUT R2, R5, 0x80000000, RZ, 0xc0, !PT ;  /* 0x8000000005027812 */ /* 0x000fc800078ec0ff */
[----:B------:R-:W-:-:S04]  /*2880*/  SHF.R.U32.HI R3, RZ, 0x18, R2 ;  /* 0x00000018ff037819 */ /* 0x000fc80000011602 */
[----:B------:R-:W-:-:S04]  /*2890*/  LOP3.LUT R0, R0, R3, RZ, 0xfc, !PT ;  /* 0x0000000300007212 */ /* 0x000fc800078efcff */
[----:B------:R-:W-:Y:S02]  /*28a0*/  PRMT R8, R0, 0x7610, R8 ;  /* 0x0000761000087816 */ /* 0x000fe40000000008 */
.L_x_15179:
[----:B------:R-:W-:Y:S05]  /*28b0*/  BSYNC B0 ;  /* 0x0000000000007941 */ /* 0x000fea0003800000 */
.L_x_15178:
[----:B------:R0:W-:Y:S01]  /*28c0*/  STG.E.U8 [R16.64], R8 ;  /* 0x0000000810007986 */ /* 0x0001e2000c101124 */
[----:B------:R-:W-:Y:S05]  /*28d0*/  BRA `(.L_x_15155) ;  /* 0x000002e000007947 */ /* 0x000fea0003800000 */
.L_x_15172:
        /* <DEDUP_REMOVED lines=22> */
.L_x_15154:
        /* <DEDUP_REMOVED lines=20> */
.L_x_15182:
[----:B------:R-:W-:-:S05]  /*2b80*/  SHF.R.S32.HI R3, RZ, 0x1f, R2 ;  /* 0x0000001fff037819 */ /* 0x000fca0000011402 */
[----:B------:R0:W-:Y:S01]  /*2b90*/  STG.E.64 [R16.64], R2 ;  /* 0x0000000210007986 */ /* 0x0001e2000c101b24 */
[----:B------:R-:W-:Y:S05]  /*2ba0*/  BRA `(.L_x_15155) ;  /* 0x0000001000007947 */ /* 0x000fea0003800000 */
.L_x_15181:
[----:B------:R0:W-:Y:S02]  /*2bb0*/  STG.E [R16.64], R2 ;  /* 0x0000000210007986 */ /* 0x0001e4000c101924 */
.L_x_15155:
[----:B------:R-:W-:-:S05]  /*2bc0*/  IMAD R18, R18, 0x200, R23 ;  /* 0x0000020012127824 */ /* 0x000fca00078e0217 */
[----:B------:R-:W-:Y:S02]  /*2bd0*/  IADD3 R19, R18, 0x80, RZ ;  /* 0x0000008012137810 */ /* 0x000fe40007ffe0ff */
.L_x_15116:
[----:B------:R-:W-:Y:S05]  /*2be0*/  BSYNC B6 ;  /* 0x0000000000067941 */ /* 0x000fea0003800000 */
.L_x_15115:
        /* <DEDUP_REMOVED lines=231> */
.L_x_15185:
        /* <DEDUP_REMOVED lines=18> */
.L_x_15189:
[----:B------:R0:W5:Y:S01]  /*3b80*/  LDG.E.U8 R18, [R2.64] ;  /* 0x0000002402127981 */ /* 0x000162000c1e1100 */
[----:B------:R-:W-:Y:S05]  /*3b90*/  BRA `(.L_x_15191) ;  /* 0x00000d0000007947 */ /* 0x000fea0003800000 */
.L_x_15188:
        /* <DEDUP_REMOVED lines=8> */
.L_x_15193:
[----:B------:R0:W5:Y:S01]  /*3c20*/  LDG.E R18, [R2.64] ;  /* 0x0000002402127981 */ /* 0x000162000c1e1900 */
[----:B------:R-:W-:Y:S05]  /*3c30*/  BRA `(.L_x_15191) ;  /* 0x00000c6000007947 */ /* 0x000fea0003800000 */
.L_x_15192:
[----:B------:R0:W5:Y:S01]  /*3c40*/  LDG.E.S16 R18, [R2.64] ;  /* 0x0000002402127981 */ /* 0x000162000c1e1700 */
[----:B------:R-:W-:Y:S05]  /*3c50*/  BRA `(.L_x_15191) ;  /* 0x00000c4000007947 */ /* 0x000fea0003800000 */
.L_x_15187:
        /* <DEDUP_REMOVED lines=9> */
.L_x_15195:
[----:B------:R-:W2:Y:S02]  /*3cf0*/  LDG.E.U16 R2, [R2.64] ;  /* 0x0000002402027981 */ /* 0x000ea4000c1e1500 */
[----:B--2---:R-:W-:-:S06]  /*3d00*/  HADD2.F32 R18, -RZ, R2.H0_H0 ;  /* 0x20000002ff127230 */ /* 0x004fcc0000004100 */
[----:B------:R-:W0:Y:S01]  /*3d10*/  F2I.FTZ.TRUNC.NTZ R18, R18 ;  /* 0x0000001200127305 */ /* 0x000e22000021f100 */
[----:B------:R-:W-:Y:S05]  /*3d20*/  BRA `(.L_x_15191) ;  /* 0x00000b7000007947 */ /* 0x000fea0003800000 */
.L_x_15194:
        /* <DEDUP_REMOVED lines=9> */
.L_x_15197:
[----:B------:R-:W2:Y:S02]  /*3dc0*/  LDG.E.U16 R2, [R2.64] ;  /* 0x0000002402027981 */ /* 0x000ea4000c1e1500 */
[----:B--2---:R-:W-:-:S06]  /*3dd0*/  HADD2.F32 R18, -RZ, R2.H0_H0 ;  /* 0x20000002ff127230 */ /* 0x004fcc0000004100 */
[----:B------:R-:W0:Y:S01]  /*3de0*/  F2I.FTZ.TRUNC.NTZ R18, R18 ;  /* 0x0000001200127305 */ /* 0x000e22000021f100 */
[----:B------:R-:W-:Y:S05]  /*3df0*/  BRA `(.L_x_15191) ;  /* 0x00000aa000007947 */ /* 0x000fea0003800000 */
.L_x_15196:
[----:B------:R-:W2:Y:S02]  /*3e00*/  LDG.E.64 R2, [R2.64] ;  /* 0x0000002402027981 */ /* 0x000ea4000c1e1b00 */
[----:B--2---:R0:W1:Y:S01]  /*3e10*/  F2I.F64.TRUNC R18, R2 ;  /* 0x0000000200127311 */ /* 0x004062000030d100 */
[----:B------:R-:W-:Y:S05]  /*3e20*/  BRA `(.L_x_15191) ;  /* 0x00000a7000007947 */ /* 0x000fea0003800000 */
.L_x_15186:
        /* <DEDUP_REMOVED lines=12> */
.L_x_15200:
[----:B------:R-:W2:Y:S02]  /*3ef0*/  LDG.E.64 R2, [R2.64] ;  /* 0x0000002402027981 */ /* 0x000ea4000c1e1b00 */
[----:B--2---:R0:W1:Y:S01]  /*3f00*/  F2I.F64.TRUNC R18, R2 ;  /* 0x0000000200127311 */ /* 0x004062000030d100 */
[----:B------:R-:W-:Y:S05]  /*3f10*/  BRA `(.L_x_15191) ;  /* 0x0000098000007947 */ /* 0x000fea0003800000 */
.L_x_15199:
        /* <DEDUP_REMOVED lines=27> */
.L_x_15202:
        /* <DEDUP_REMOVED lines=14> */
.L_x_15201:
[----:B------:R-:W2:Y:S02]  /*41b0*/  LDG.E.U16 R18, [R2.64] ;  /* 0x0000002402127981 */ /* 0x000ea4000c1e1500 */
[----:B--2---:R-:W-:-:S06]  /*41c0*/  PRMT R18, RZ, 0x5410, R18 ;  /* 0x00005410ff127816 */ /* 0x004fcc0000000012 */
[----:B------:R-:W0:Y:S01]  /*41d0*/  F2I.FTZ.TRUNC.NTZ R18, R18 ;  /* 0x0000001200127305 */ /* 0x000e22000021f100 */
[----:B------:R-:W-:Y:S05]  /*41e0*/  BRA `(.L_x_15191) ;  /* 0x000006b000007947 */ /* 0x000fea0003800000 */
.L_x_15198:
        /* <DEDUP_REMOVED lines=10> */
.L_x_15205:
        /* <DEDUP_REMOVED lines=21> */
.L_x_15209:
[----:B------:R-:W-:Y:S05]  /*43e0*/  BSYNC B1 ;  /* 0x0000000000017941 */ /* 0x000fea0003800000 */
.L_x_15208:
[----:B------:R-:W-:Y:S01]  /*43f0*/  IMAD.SHL.U32 R2, R2, 0x100000, RZ ;  /* 0x0010000002027824 */ /* 0x000fe200078e00ff */
[----:B------:R-:W-:-:S04]  /*4400*/  LEA R3, R0, 0x3b800000, 0x17 ;  /* 0x3b80000000037811 */ /* 0x000fc800078eb8ff */
[----:B------:R-:W-:Y:S02]  /*4410*/  LOP3.LUT R18, R3, R2, R18, 0xfe, !PT ;  /* 0x0000000203127212 */ /* 0x000fe400078efe12 */
.L_x_15207:
[----:B------:R-:W-:Y:S05]  /*4420*/  BSYNC B0 ;  /* 0x0000000000007941 */ /* 0x000fea0003800000 */
.L_x_15206:
[----:B------:R-:W0:Y:S01]  /*4430*/  F2I.FTZ.TRUNC.NTZ R18, R18 ;  /* 0x0000001200127305 */ /* 0x000e22000021f100 */
[----:B------:R-:W-:Y:S05]  /*4440*/  BRA `(.L_x_15191) ;  /* 0x0000045000007947 */ /* 0x000fea0003800000 */
.L_x_15204:
        /* <DEDUP_REMOVED lines=21> */
.L_x_15213:
[----:B------:R-:W-:Y:S05]  /*45a0*/  BSYNC B1 ;  /* 0x0000000000017941 */ /* 0x000fea0003800000 */
.L_x_15212:
[----:B------:R-:W-:Y:S01]  /*45b0*/  IMAD.SHL.U32 R2, R2, 0x200000, RZ ;  /* 0x0020000002027824 */ /* 0x000fe200078e00ff */
[----:B------:R-:W-:-:S04]  /*45c0*/  LEA R3, R0, 0x37800000, 0x17 ;  /* 0x3780000000037811 */ /* 0x000fc800078eb8ff */
[----:B------:R-:W-:Y:S02]  /*45d0*/  LOP3.LUT R18, R3, R2, R18, 0xfe, !PT ;  /* 0x0000000203127212 */ /* 0x000fe400078efe12 */
.L_x_15211:
[----:B------:R-:W-:Y:S05]  /*45e0*/  BSYNC B0 ;  /* 0x0000000000007941 */ /* 0x000fea0003800000 */
.L_x_15210:
[----:B------:R-:W0:Y:S01]  /*45f0*/  F2I.FTZ.TRUNC.NTZ R18, R18 ;  /* 0x0000001200127305 */ /* 0x000e22000021f100 */
[----:B------:R-:W-:Y:S05]  /*4600*/  BRA `(.L_x_15191) ;  /* 0x0000029000007947 */ /* 0x000fea0003800000 */
.L_x_15203:
        /* <DEDUP_REMOVED lines=14> */
.L_x_15217:
[----:B------:R-:W-:Y:S05]  /*46f0*/  BSYNC B0 ;  /* 0x0000000000007941 */ /* 0x000fea0003800000 */
.L_x_15216:
[----:B------:R-:W0:Y:S01]  /*4700*/  F2I.FTZ.TRUNC.NTZ R18, R18 ;  /* 0x0000001200127305 */ /* 0x000e22000021f100 */
[----:B------:R-:W-:Y:S05]  /*4710*/  BRA `(.L_x_15191) ;  /* 0x0000018000007947 */ /* 0x000fea0003800000 */
.L_x_15190:
        /* <DEDUP_REMOVED lines=21> */
.L_x_15215:
[----:B------:R0:W5:Y:S01]  /*4870*/  LDG.E R18, [R2.64] ;  /* 0x0000002402127981 */ /* 0x000162000c1e1900 */
[----:B------:R-:W-:Y:S05]  /*4880*/  BRA `(.L_x_15191) ;  /* 0x0000001000007947 */ /* 0x000fea0003800000 */
.L_x_15214:
[----:B------:R0:W5:Y:S02]  /*4890*/  LDG.E R18, [R2.64] ;  /* 0x0000002402127981 */ /* 0x000164000c1e1900 */
.L_x_15191:
        /* <DEDUP_REMOVED lines=18> */
.L_x_15221:
[----:B------:R0:W-:Y:S01]  /*49c0*/  STG.E.U8 [R16.64], R2 ;  /* 0x0000000210007986 */ /* 0x0001e2000c101124 */
[----:B------:R-:W-:Y:S05]  /*49d0*/  BRA `(.L_x_15223) ;  /* 0x00000d7000007947 */ /* 0x000fea0003800000 */
.L_x_15220:
        /* <DEDUP_REMOVED lines=9> */
.L_x_15225:
[----:B------:R0:W-:Y:S01]  /*4a70*/  STG.E [R16.64], R2 ;  /* 0x0000000210007986 */ /* 0x0001e2000c101924 */
[----:B------:R-:W-:Y:S05]  /*4a80*/  BRA `(.L_x_15223) ;  /* 0x00000cc000007947 */ /* 0x000fea0003800000 */
.L_x_15224:
[----:B------:R0:W-:Y:S01]  /*4a90*/  STG.E.U16 [R16.64], R2 ;  /* 0x0000000210007986 */ /* 0x0001e2000c101524 */
[----:B------:R-:W-:Y:S05]  /*4aa0*/  BRA `(.L_x_15223) ;  /* 0x00000ca000007947 */ /* 0x000fea0003800000 */
.L_x_15219:
        /* <DEDUP_REMOVED lines=9> */
.L_x_15227:
[----:B------:R-:W0:Y:S02]  /*4b40*/  I2F R0, R2 ;  /* 0x0000000200007306 */ /* 0x000e240000201400 */
[----:B0-----:R-:W-:-:S05]  /*4b50*/  F2FP.PACK_AB R0, RZ, R0 ;  /* 0x00000000ff00723e */ /* 0x001fca00000000ff */
[----:B------:R0:W-:Y:S01]  /*4b60*/  STG.E.U16 [R16.64], R0 ;  /* 0x0000000010007986 */ /* 0x0001e2000c101524 */
[----:B------:R-:W-:Y:S05]  /*4b70*/  BRA `(.L_x_15223) ;  /* 0x00000bd000007947 */ /* 0x000fea0003800000 */
.L_x_15226:
        /* <DEDUP_REMOVED lines=10> */
.L_x_15229:
[----:B------:R-:W0:Y:S02]  /*4c20*/  I2F R2, R2 ;  /* 0x0000000200027306 */ /* 0x000e240000201400 */
[----:B0-----:R-:W-:-:S04]  /*4c30*/  F2FP.PACK_AB R3, RZ, R2 ;  /* 0x00000002ff03723e */ /* 0x001fc800000000ff */
[----:B------:R-:W-:-:S05]  /*4c40*/  PRMT R3, R3, 0x5410, RZ ;  /* 0x0000541003037816 */ /* 0x000fca00000000ff */
[----:B------:R0:W-:Y:S01]  /*4c50*/  STG.E [R16.64], R3 ;  /* 0x0000000310007986 */ /* 0x0001e2000c101924 */
[----:B------:R-:W-:Y:S05]  /*4c60*/  BRA `(.L_x_15223) ;  /* 0x00000ae000007947 */ /* 0x000fea0003800000 */
.L_x_15228:
[----:B------:R-:W0:Y:S02]  /*4c70*/  I2F.F64 R2, R2 ;  /* 0x0000000200027312 */ /* 0x000e240000201c00 */
[----:B0-----:R0:W-:Y:S01]  /*4c80*/  STG.E.64 [R16.64], R2 ;  /* 0x0000000210007986 */ /* 0x0011e2000c101b24 */
[----:B------:R-:W-:Y:S05]  /*4c90*/  BRA `(.L_x_15223) ;  /* 0x00000ab000007947 */ /* 0x000fea0003800000 */
.L_x_15218:
        /* <DEDUP_REMOVED lines=12> */
.L_x_15232:
[----:B------:R-:W0:Y:S01]  /*4d60*/  I2F.F64 R4, R2 ;  /* 0x0000000200047312 */ /* 0x000e220000201c00 */
[----:B------:R-:W-:-:S05]  /*4d70*/  CS2R R6, SRZ ;  /* 0x0000000000067805 */ /* 0x000fca000001ff00 */
[----:B0-----:R0:W-:Y:S01]  /*4d80*/  STG.E.128 [R16.64], R4 ;  /* 0x0000000410007986 */ /* 0x0011e2000c101d24 */
[----:B------:R-:W-:Y:S05]  /*4d90*/  BRA `(.L_x_15223) ;  /* 0x000009b000007947 */ /* 0x000fea0003800000 */
.L_x_15231:
        /* <DEDUP_REMOVED lines=21> */
.L_x_15236:
[----:B------:R-:W-:Y:S05]  /*4ef0*/  BSYNC B0 ;  /* 0x0000000000007941 */ /* 0x000fea0003800000 */
.L_x_15235:
[----:B------:R-:W-:-:S05]  /*4f00*/  LOP3.LUT R3, R0, R3, RZ, 0xfc, !PT ;  /* 0x0000000300037212 */ /* 0x000fca00078efcff */
[----:B------:R0:W-:Y:S01]  /*4f10*/  STG.E.U8 [R16.64], R3 ;  /* 0x0000000310007986 */ /* 0x0001e2000c101124 */
[----:B------:R-:W-:Y:S05]  /*4f20*/  BRA `(.L_x_15223) ;  /* 0x0000082000007947 */ /* 0x000fea0003800000 */
.L_x_15234:
        /* <DEDUP_REMOVED lines=13> */
.L_x_15238:
[----:B------:R-:W-:Y:S01]  /*5000*/  IMAD.MOV.U32 R0, RZ, RZ, 0x7f ;  /* 0x0000007fff007424 */ /* 0x000fe200078e00ff */
[----:B------:R-:W-:-:S04]  /*5010*/  ISETP.GT.U32.AND P0, PT, R3, 0x7f800000, PT ;  /* 0x7f8000000300780c */ /* 0x000fc80003f04070 */
[----:B------:R-:W-:-:S04]  /*5020*/  SEL R0, R0, 0x7c, P0 ;  /* 0x0000007c00007807 */ /* 0x000fc80000000000 */
.L_x_15239:
[----:B------:R-:W-:Y:S05]  /*5030*/  BSYNC B0 ;  /* 0x0000000000007941 */ /* 0x000fea0003800000 */
.L_x_15237:
[----:B------:R-:W-:-:S04]  /*5040*/  LOP3.LUT R2, R5, 0x80000000, RZ, 0xc0, !PT ;  /* 0x8000000005027812 */ /* 0x000fc800078ec0ff */
[----:B------:R-:W-:-:S04]  /*5050*/  SHF.R.U32.HI R3, RZ, 0x18, R2 ;  /* 0x00000018ff037819 */ /* 0x000fc80000011602 */
[----:B------:R-:W-:-:S05]  /*5060*/  LOP3.LUT R3, R0, R3, RZ, 0xfc, !PT ;  /* 0x0000000300037212 */ /* 0x000fca00078efcff */
[----:B------:R0:W-:Y:S01]  /*5070*/  STG.E.U8 [R16.64], R3 ;  /* 0x0000000310007986 */ /* 0x0001e2000c101124 */
[----:B------:R-:W-:Y:S05]  /*5080*/  BRA `(.L_x_15223) ;  /* 0x000006c000007947 */ /* 0x000fea0003800000 */
.L_x_15233:
[----:B------:R-:W0:Y:S02]  /*5090*/  I2F R0, R2 ;  /* 0x0000000200007306 */ /* 0x000e240000201400 */
[----:B0-----:R-:W-:-:S05]  /*50a0*/  F2FP.BF16.PACK_AB R0, RZ, R0 ;  /* 0x00000000ff00723e */ /* 0x001fca00000010ff */
[----:B------:R0:W-:Y:S01]  /*50b0*/  STG.E.U16 [R16.64], R0 ;  /* 0x0000000010007986 */ /* 0x0001e2000c101524 */
[----:B------:R-:W-:Y:S05]  /*50c0*/  BRA `(.L_x_15223) ;  /* 0x0000068000007947 */ /* 0x000fea0003800000 */
.L_x_15230:
        /* <DEDUP_REMOVED lines=10> */
.L_x_15242:
        /* <DEDUP_REMOVED lines=17> */
.L_x_15245:
[----:B------:R-:W-:-:S04]  /*5280*/  LOP3.LUT R2, R5, 0x80000000, RZ, 0xc0, !PT ;  /* 0x8000000005027812 */ /* 0x000fc800078ec0ff */
[----:B------:R-:W-:-:S04]  /*5290*/  SHF.R.U32.HI R3, RZ, 0x18, R2 ;  /* 0x00000018ff037819 */ /* 0x000fc80000011602 */
[----:B------:R-:W-:-:S04]  /*52a0*/  LOP3.LUT R0, R0, R3, RZ, 0xfc, !PT ;  /* 0x0000000300007212 */ /* 0x000fc800078efcff */
[----:B------:R-:W-:Y:S02]  /*52b0*/  PRMT R8, R0, 0x7610, R8 ;  /* 0x0000761000087816 */ /* 0x000fe40000000008 */
.L_x_15244:
[----:B------:R-:W-:Y:S05]  /*52c0*/  BSYNC B0 ;  /* 0x0000000000007941 */ /* 0x000fea0003800000 */
.L_x_15243:
[----:B------:R0:W-:Y:S01]  /*52d0*/  STG.E.U8 [R16.64], R8 ;  /* 0x0000000810007986 */ /* 0x0001e2000c101124 */
[----:B------:R-:W-:Y:S05]  /*52e0*/  BRA `(.L_x_15223) ;  /* 0x0000046000007947 */ /* 0x000fea0003800000 */
.L_x_15241:
        /* <DEDUP_REMOVED lines=17> */
.L_x_15248:
[----:B------:R-:W-:-:S04]  /*5400*/  LOP3.LUT R2, R5, 0x80000000, RZ, 0xc0, !PT ;  /* 0x8000000005027812 */ /* 0x000fc800078ec0ff */
[----:B------:R-:W-:-:S04]  /*5410*/  SHF.R.U32.HI R3, RZ, 0x18, R2 ;  /* 0x00000018ff037819 */ /* 0x000fc80000011602 */
[----:B------:R-:W-:-:S04]  /*5420*/  LOP3.LUT R0, R0, R3, RZ, 0xfc, !PT ;  /* 0x0000000300007212 */ /* 0x000fc800078efcff */
[----:B------:R-:W-:Y:S02]  /*5430*/  PRMT R8, R0, 0x7610, R8 ;  /* 0x0000761000087816 */ /* 0x000fe40000000008 */
.L_x_15247:
[----:B------:R-:W-:Y:S05]  /*5440*/  BSYNC B0 ;  /* 0x0000000000007941 */ /* 0x000fea0003800000 */
.L_x_15246:
[----:B------:R0:W-:Y:S01]  /*5450*/  STG.E.U8 [R16.64], R8 ;  /* 0x0000000810007986 */ /* 0x0001e2000c101124 */
[----:B------:R-:W-:Y:S05]  /*5460*/  BRA `(.L_x_15223) ;  /* 0x000002e000007947 */ /* 0x000fea0003800000 */
.L_x_15240:
        /* <DEDUP_REMOVED lines=22> */
.L_x_15222:
        /* <DEDUP_REMOVED lines=20> */
.L_x_15250:
[----:B------:R-:W-:-:S05]  /*5710*/  SHF.R.S32.HI R3, RZ, 0x1f, R2 ;  /* 0x0000001fff037819 */ /* 0x000fca0000011402 */
[----:B------:R0:W-:Y:S01]  /*5720*/  STG.E.64 [R16.64], R2 ;  /* 0x0000000210007986 */ /* 0x0001e2000c101b24 */
[----:B------:R-:W-:Y:S05]  /*5730*/  BRA `(.L_x_15223) ;  /* 0x0000001000007947 */ /* 0x000fea0003800000 */
.L_x_15249:
[----:B------:R0:W-:Y:S02]  /*5740*/  STG.E [R16.64], R2 ;  /* 0x0000000210007986 */ /* 0x0001e4000c101924 */
.L_x_15223:
        /* <DEDUP_REMOVED lines=231> */
.L_x_15251:
        /* <DEDUP_REMOVED lines=18> */
.L_x_15255:
[----:B------:R0:W5:Y:S01]  /*66e0*/  LDG.E.U8 R18, [R2.64] ;  /* 0x0000002402127981 */ /* 0x000162000c1e1100 */
[----:B------:R-:W-:Y:S05]  /*66f0*/  BRA `(.L_x_15257) ;  /* 0x00000d0000007947 */ /* 0x000fea0003800000 */
.L_x_15254:
        /* <DEDUP_REMOVED lines=8> */
.L_x_15259:
[----:B------:R0:W5:Y:S01]  /*6780*/  LDG.E R18, [R2.64] ;  /* 0x0000002402127981 */ /* 0x000162000c1e1900 */
[----:B------:R-:W-:Y:S05]  /*6790*/  BRA `(.L_x_15257) ;  /* 0x00000c6000007947 */ /* 0x000fea0003800000 */
.L_x_15258:
[----:B------:R0:W5:Y:S01]  /*67a0*/  LDG.E.S16 R18, [R2.64] ;  /* 0x0000002402127981 */ /* 0x000162000c1e1700 */
[----:B------:R-:W-:Y:S05]  /*67b0*/  BRA `(.L_x_15257) ;  /* 0x00000c4000007947 */ /* 0x000fea0003800000 */
.L_x_15253:
        /* <DEDUP_REMOVED lines=9> */
.L_x_15261:
[----:B------:R-:W2:Y:S02]  /*6850*/  LDG.E.U16 R2, [R2.64] ;  /* 0x0000002402027981 */ /* 0x000ea4000c1e1500 */
[----:B--2---:R-:W-:-:S06]  /*6860*/  HADD2.F32 R18, -RZ, R2.H0_H0 ;  /* 0x20000002ff127230 */ /* 0x004fcc0000004100 */
[----:B------:R-:W0:Y:S01]  /*6870*/  F2I.FTZ.TRUNC.NTZ R18, R18 ;  /* 0x0000001200127305 */ /* 0x000e22000021f100 */
[----:B------:R-:W-:Y:S05]  /*6880*/  BRA `(.L_x_15257) ;  /* 0x00000b7000007947 */ /* 0x000fea0003800000 */
.L_x_15260:
        /* <DEDUP_REMOVED lines=9> */
.L_x_15263:
[----:B------:R-:W2:Y:S02]  /*6920*/  LDG.E.U16 R2, [R2.64] ;  /* 0x0000002402027981 */ /* 0x000ea4000c1e1500 */
[----:B--2---:R-:W-:-:S06]  /*6930*/  HADD2.F32 R18, -RZ, R2.H0_H0 ;  /* 0x20000002ff127230 */ /* 0x004fcc0000004100 */
[----:B------:R-:W0:Y:S01]  /*6940*/  F2I.FTZ.TRUNC.NTZ R18, R18 ;  /* 0x0000001200127305 */ /* 0x000e22000021f100 */
[----:B------:R-:W-:Y:S05]  /*6950*/  BRA `(.L_x_15257) ;  /* 0x00000aa000007947 */ /* 0x000fea0003800000 */
.L_x_15262:
[----:B------:R-:W2:Y:S02]  /*6960*/  LDG.E.64 R2, [R2.64] ;  /* 0x0000002402027981 */ /* 0x000ea4000c1e1b00 */
[----:B--2---:R0:W1:Y:S01]  /*6970*/  F2I.F64.TRUNC R18, R2 ;  /* 0x0000000200127311 */ /* 0x004062000030d100 */
[----:B------:R-:W-:Y:S05]  /*6980*/  BRA `(.L_x_15257) ;  /* 0x00000a7000007947 */ /* 0x000fea0003800000 */
.L_x_15252:
        /* <DEDUP_REMOVED lines=12> */
.L_x_15266:
[----:B------:R-:W2:Y:S02]  /*6a50*/  LDG.E.64 R2, [R2.64] ;  /* 0x0000002402027981 */ /* 0x000ea4000c1e1b00 */
[----:B--2---:R0:W1:Y:S01]  /*6a60*/  F2I.F64.TRUNC R18, R2 ;  /* 0x0000000200127311 */ /* 0x004062000030d100 */
[----:B------:R-:W-:Y:S05]  /*6a70*/  BRA `(.L_x_15257) ;  /* 0x0000098000007947 */ /* 0x000fea0003800000 */
.L_x_15265:
        /* <DEDUP_REMOVED lines=27> */
.L_x_15268:
        /* <DEDUP_REMOVED lines=14> */
.L_x_15267:
[----:B------:R-:W2:Y:S02]  /*6d10*/  LDG.E.U16 R18, [R2.64] ;  /* 0x0000002402127981 */ /* 0x000ea4000c1e1500 */
[----:B--2---:R-:W-:-:S06]  /*6d20*/  PRMT R18, RZ, 0x5410, R18 ;  /* 0x00005410ff127816 */ /* 0x004fcc0000000012 */
[----:B------:R-:W0:Y:S01]  /*6d30*/  F2I.FTZ.TRUNC.NTZ R18, R18 ;  /* 0x0000001200127305 */ /* 0x000e22000021f100 */
[----:B------:R-:W-:Y:S05]  /*6d40*/  BRA `(.L_x_15257) ;  /* 0x000006b000007947 */ /* 0x000fea0003800000 */
.L_x_15264:
        /* <DEDUP_REMOVED lines=10> */
.L_x_15271:
        /* <DEDUP_REMOVED lines=21> */
.L_x_15275:
[----:B------:R-:W-:Y:S05]  /*6f40*/  BSYNC B1 ;  /* 0x0000000000017941 */ /* 0x000fea0003800000 */
.L_x_15274:
[----:B------:R-:W-:Y:S01]  /*6f50*/  IMAD.SHL.U32 R2, R2, 0x100000, RZ ;  /* 0x0010000002027824 */ /* 0x000fe200078e00ff */
[----:B------:R-:W-:-:S04]  /*6f60*/  LEA R3, R0, 0x3b800000, 0x17 ;  /* 0x3b80000000037811 */ /* 0x000fc800078eb8ff */
[----:B------:R-:W-:Y:S02]  /*6f70*/  LOP3.LUT R18, R3, R2, R18, 0xfe, !PT ;  /* 0x0000000203127212 */ /* 0x000fe400078efe12 */
.L_x_15273:
[----:B------:R-:W-:Y:S05]  /*6f80*/  BSYNC B0 ;  /* 0x0000000000007941 */ /* 0x000fea0003800000 */
.L_x_15272:
[----:B------:R-:W0:Y:S01]  /*6f90*/  F2I.FTZ.TRUNC.NTZ R18, R18 ;  /* 0x0000001200127305 */ /* 0x000e22000021f100 */
[----:B------:R-:W-:Y:S05]  /*6fa0*/  BRA `(.L_x_15257) ;  /* 0x0000045000007947 */ /* 0x000fea0003800000 */
.L_x_15270:
        /* <DEDUP_REMOVED lines=21> */
.L_x_15279:
[----:B------:R-:W-:Y:S05]  /*7100*/  BSYNC B1 ;  /* 0x0000000000017941 */ /* 0x000fea0003800000 */
.L_x_15278:
[----:B------:R-:W-:Y:S01]  /*7110*/  IMAD.SHL.U32 R2, R2, 0x200000, RZ ;  /* 0x0020000002027824 */ /* 0x000fe200078e00ff */
[----:B------:R-:W-:-:S04]  /*7120*/  LEA R3, R0, 0x37800000, 0x17 ;  /* 0x3780000000037811 */ /* 0x000fc800078eb8ff */
[----:B------:R-:W-:Y:S02]  /*7130*/  LOP3.LUT R18, R3, R2, R18, 0xfe, !PT ;  /* 0x0000000203127212 */ /* 0x000fe400078efe12 */
.L_x_15277:
[----:B------:R-:W-:Y:S05]  /*7140*/  BSYNC B0 ;  /* 0x0000000000007941 */ /* 0x000fea0003800000 */
.L_x_15276:
[----:B------:R-:W0:Y:S01]  /*7150*/  F2I.FTZ.TRUNC.NTZ R18, R18 ;  /* 0x0000001200127305 */ /* 0x000e22000021f100 */
[----:B------:R-:W-:Y:S05]  /*7160*/  BRA `(.L_x_15257) ;  /* 0x0000029000007947 */ /* 0x000fea0003800000 */
.L_x_15269:
        /* <DEDUP_REMOVED lines=14> */
.L_x_15283:
[----:B------:R-:W-:Y:S05]  /*7250*/  BSYNC B0 ;  /* 0x0000000000007941 */ /* 0x000fea0003800000 */
.L_x_15282:
[----:B------:R-:W0:Y:S01]  /*7260*/  F2I.FTZ.TRUNC.NTZ R18, R18 ;  /* 0x0000001200127305 */ /* 0x000e22000021f100 */
[----:B------:R-:W-:Y:S05]  /*7270*/  BRA `(.L_x_15257) ;  /* 0x0000018000007947 */ /* 0x000fea0003800000 */
.L_x_15256:
        /* <DEDUP_REMOVED lines=21> */
.L_x_15281:
[----:B------:R0:W5:Y:S01]  /*73d0*/  LDG.E R18, [R2.64] ;  /* 0x0000002402127981 */ /* 0x000162000c1e1900 */
[----:B------:R-:W-:Y:S05]  /*73e0*/  BRA `(.L_x_15257) ;  /* 0x0000001000007947 */ /* 0x000fea0003800000 */
.L_x_15280:
[----:B------:R0:W5:Y:S02]  /*73f0*/  LDG.E R18, [R2.64] ;  /* 0x0000002402127981 */ /* 0x000164000c1e1900 */
.L_x_15257:
        /* <DEDUP_REMOVED lines=18> */
.L_x_15287:
[----:B------:R0:W-:Y:S01]  /*7520*/  STG.E.U8 [R16.64], R2 ;  /* 0x0000000210007986 */ /* 0x0001e2000c101124 */
[----:B------:R-:W-:Y:S05]  /*7530*/  BRA `(.L_x_15289) ;  /* 0x00000d7000007947 */ /* 0x000fea0003800000 */
.L_x_15286:
        /* <DEDUP_REMOVED lines=9> */
.L_x_15291:
[----:B------:R0:W-:Y:S01]  /*75d0*/  STG.E [R16.64], R2 ;  /* 0x0000000210007986 */ /* 0x0001e2000c101924 */
[----:B------:R-:W-:Y:S05]  /*75e0*/  BRA `(.L_x_15289) ;  /* 0x00000cc000007947 */ /* 0x000fea0003800000 */
.L_x_15290:
[----:B------:R0:W-:Y:S01]  /*75f0*/  STG.E.U16 [R16.64], R2 ;  /* 0x0000000210007986 */ /* 0x0001e2000c101524 */
[----:B------:R-:W-:Y:S05]  /*7600*/  BRA `(.L_x_15289) ;  /* 0x00000ca000007947 */ /* 0x000fea0003800000 */
.L_x_15285:
        /* <DEDUP_REMOVED lines=9> */
.L_x_15293:
[----:B------:R-:W0:Y:S02]  /*76a0*/  I2F R0, R2 ;  /* 0x0000000200007306 */ /* 0x000e240000201400 */
[----:B0-----:R-:W-:-:S05]  /*76b0*/  F2FP.PACK_AB R0, RZ, R0 ;  /* 0x00000000ff00723e */ /* 0x001fca00000000ff */
[----:B------:R0:W-:Y:S01]  /*76c0*/  STG.E.U16 [R16.64], R0 ;  /* 0x0000000010007986 */ /* 0x0001e2000c101524 */
[----:B------:R-:W-:Y:S05]  /*76d0*/  BRA `(.L_x_15289) ;  /* 0x00000bd000007947 */ /* 0x000fea0003800000 */
.L_x_15292:
        /* <DEDUP_REMOVED lines=10> */
.L_x_15295:
[----:B------:R-:W0:Y:S02]  /*7780*/  I2F R2, R2 ;  /* 0x0000000200027306 */ /* 0x000e240000201400 */
[----:B0-----:R-:W-:-:S04]  /*7790*/  F2FP.PACK_AB R3, RZ, R2 ;  /* 0x00000002ff03723e */ /* 0x001fc800000000ff */
[----:B------:R-:W-:-:S05]  /*77a0*/  PRMT R3, R3, 0x5410, RZ ;  /* 0x0000541003037816 */ /* 0x000fca00000000ff */
[----:B------:R0:W-:Y:S01]  /*77b0*/  STG.E [R16.64], R3 ;  /* 0x0000000310007986 */ /* 0x0001e2000c101924 */
[----:B------:R-:W-:Y:S05]  /*77c0*/  BRA `(.L_x_15289) ;  /* 0x00000ae000007947 */ /* 0x000fea0003800000 */
.L_x_15294:
[----:B------:R-:W0:Y:S02]  /*77d0*/  I2F.F64 R2, R2 ;  /* 0x0000000200027312 */ /* 0x000e240000201c00 */
[----:B0-----:R0:W-:Y:S01]  /*77e0*/  STG.E.64 [R16.64], R2 ;  /* 0x0000000210007986 */ /* 0x0011e2000c101b24 */
[----:B------:R-:W-:Y:S05]  /*77f0*/  BRA `(.L_x_15289) ;  /* 0x00000ab000007947 */ /* 0x000fea0003800000 */
.L_x_15284:
        /* <DEDUP_REMOVED lines=12> */
.L_x_15298:
[----:B------:R-:W0:Y:S01]  /*78c0*/  I2F.F64 R4, R2 ;  /* 0x0000000200047312 */ /* 0x000e220000201c00 */
[----:B------:R-:W-:-:S05]  /*78d0*/  CS2R R6, SRZ ;  /* 0x0000000000067805 */ /* 0x000fca000001ff00 */
[----:B0-----:R0:W-:Y:S01]  /*78e0*/  STG.E.128 [R16.64], R4 ;  /* 0x0000000410007986 */ /* 0x0011e2000c101d24 */
[----:B------:R-:W-:Y:S05]  /*78f0*/  BRA `(.L_x_15289) ;  /* 0x000009b000007947 */ /* 0x000fea0003800000 */
.L_x_15297:
        /* <DEDUP_REMOVED lines=21> */
.L_x_15302:
[----:B------:R-:W-:Y:S05]  /*7a50*/  BSYNC B0 ;  /* 0x0000000000007941 */ /* 0x000fea0003800000 */
.L_x_15301:
[----:B------:R-:W-:-:S05]  /*7a60*/  LOP3.LUT R3, R0, R3, RZ, 0xfc, !PT ;  /* 0x0000000300037212 */ /* 0x000fca00078efcff */
[----:B------:R0:W-:Y:S01]  /*7a70*/  STG.E.U8 [R16.64], R3 ;  /* 0x0000000310007986 */ /* 0x0001e2000c101124 */
[----:B------:R-:W-:Y:S05]  /*7a80*/  BRA `(.L_x_15289) ;  /* 0x0000082000007947 */ /* 0x000fea0003800000 */
.L_x_15300:
        /* <DEDUP_REMOVED lines=13> */
.L_x_15304:
[----:B------:R-:W-:Y:S01]  /*7b60*/  IMAD.MOV.U32 R0, RZ, RZ, 0x7f ;  /* 0x0000007fff007424 */ /* 0x000fe200078e00ff */
[----:B------:R-:W-:-:S04]  /*7b70*/  ISETP.GT.U32.AND P0, PT, R3, 0x7f800000, PT ;  /* 0x7f8000000300780c */ /* 0x000fc80003f04070 */
[----:B------:R-:W-:-:S04]  /*7b80*/  SEL R0, R0, 0x7c, P0 ;  /* 0x0000007c00007807 */ /* 0x000fc80000000000 */
.L_x_15305:
[----:B------:R-:W-:Y:S05]  /*7b90*/  BSYNC B0 ;  /* 0x0000000000007941 */ /* 0x000fea0003800000 */
.L_x_15303:
[----:B------:R-:W-:-:S04]  /*7ba0*/  LOP3.LUT R2, R5, 0x80000000, RZ, 0xc0, !PT ;  /* 0x8000000005027812 */ /* 0x000fc800078ec0ff */
[----:B------:R-:W-:-:S04]  /*7bb0*/  SHF.R.U32.HI R3, RZ, 0x18, R2 ;  /* 0x00000018ff037819 */ /* 0x000fc80000011602 */
[----:B------:R-:W-:-:S05]  /*7bc0*/  LOP3.LUT R3, R0, R3, RZ, 0xfc, !PT ;  /* 0x0000000300037212 */ /* 0x000fca00078efcff */
[----:B------:R0:W-:Y:S01]  /*7bd0*/  STG.E.U8 [R16.64], R3 ;  /* 0x0000000310007986 */ /* 0x0001e2000c101124 */
[----:B------:R-:W-:Y:S05]  /*7be0*/  BRA `(.L_x_15289) ;  /* 0x000006c000007947 */ /* 0x000fea0003800000 */
.L_x_15299:
[----:B------:R-:W0:Y:S02]  /*7bf0*/  I2F R0, R2 ;  /* 0x0000000200007306 */ /* 0x000e240000201400 */
[----:B0-----:R-:W-:-:S05]  /*7c00*/  F2FP.BF16.PACK_AB R0, RZ, R0 ;  /* 0x00000000ff00723e */ /* 0x001fca00000010ff */
[----:B------:R0:W-:Y:S01]  /*7c10*/  STG.E.U16 [R16.64], R0 ;  /* 0x0000000010007986 */ /* 0x0001e2000c101524 */
[----:B------:R-:W-:Y:S05]  /*7c20*/  BRA `(.L_x_15289) ;  /* 0x0000068000007947 */ /* 0x000fea0003800000 */
.L_x_15296:
        /* <DEDUP_REMOVED lines=10> */
.L_x_15308:
        /* <DEDUP_REMOVED lines=17> */
.L_x_15311:
[----:B------:R-:W-:-:S04]  /*7de0*/  LOP3.LUT R2, R5, 0x80000000, RZ, 0xc0, !PT ;  /* 0x8000000005027812 */ /* 0x000fc800078ec0ff */
[----:B------:R-:W-:-:S04]  /*7df0*/  SHF.R.U32.HI R3, RZ, 0x18, R2 ;  /* 0x00000018ff037819 */ /* 0x000fc80000011602 */
[----:B------:R-:W-:-:S04]  /*7e00*/  LOP3.LUT R0, R0, R3, RZ, 0xfc, !PT ;  /* 0x0000000300007212 */ /* 0x000fc800078efcff */
[----:B------:R-:W-:Y:S02]  /*7e10*/  PRMT R8, R0, 0x7610, R8 ;  /* 0x0000761000087816 */ /* 0x000fe40000000008 */
.L_x_15310:
[----:B------:R-:W-:Y:S05]  /*7e20*/  BSYNC B0 ;  /* 0x0000000000007941 */ /* 0x000fea0003800000 */
.L_x_15309:
[----:B------:R0:W-:Y:S01]  /*7e30*/  STG.E.U8 [R16.64], R8 ;  /* 0x0000000810007986 */ /* 0x0001e2000c101124 */
[----:B------:R-:W-:Y:S05]  /*7e40*/  BRA `(.L_x_15289) ;  /* 0x0000046000007947 */ /* 0x000fea0003800000 */
.L_x_15307:
        /* <DEDUP_REMOVED lines=17> */
.L_x_15314:
[----:B------:R-:W-:-:S04]  /*7f60*/  LOP3.LUT R2, R5, 0x80000000, RZ, 0xc0, !PT ;  /* 0x8000000005027812 */ /* 0x000fc800078ec0ff */
[----:B------:R-:W-:-:S04]  /*7f70*/  SHF.R.U32.HI R3, RZ, 0x18, R2 ;  /* 0x00000018ff037819 */ /* 0x000fc80000011602 */
[----:B------:R-:W-:-:S04]  /*7f80*/  LOP3.LUT R0, R0, R3, RZ, 0xfc, !PT ;  /* 0x0000000300007212 */ /* 0x000fc800078efcff */
[----:B------:R-:W-:Y:S02]  /*7f90*/  PRMT R8, R0, 0x7610, R8 ;  /* 0x0000761000087816 */ /* 0x000fe40000000008 */
.L_x_15313:
[----:B------:R-:W-:Y:S05]  /*7fa0*/  BSYNC B0 ;  /* 0x0000000000007941 */ /* 0x000fea0003800000 */
.L_x_15312:
[----:B------:R0:W-:Y:S01]  /*7fb0*/  STG.E.U8 [R16.64], R8 ;  /* 0x0000000810007986 */ /* 0x0001e2000c101124 */
[----:B------:R-:W-:Y:S05]  /*7fc0*/  BRA `(.L_x_15289) ;  /* 0x000002e000007947 */ /* 0x000fea0003800000 */
.L_x_15306:
        /* <DEDUP_REMOVED lines=22> */
.L_x_15288:
        /* <DEDUP_REMOVED lines=20> */
.L_x_15316:
[----:B------:R-:W-:-:S05]  /*8270*/  SHF.R.S32.HI R3, RZ, 0x1f, R2 ;  /* 0x0000001fff037819 */ /* 0x000fca0000011402 */
[----:B------:R0:W-:Y:S01]  /*8280*/  STG.E.64 [R16.64], R2 ;  /* 0x0000000210007986 */ /* 0x0001e2000c101b24 */
[----:B------:R-:W-:Y:S05]  /*8290*/  BRA `(.L_x_15289) ;  /* 0x0000001000007947 */ /* 0x000fea0003800000 */
.L_x_15315:
[----:B------:R0:W-:Y:S02]  /*82a0*/  STG.E [R16.64], R2 ;  /* 0x0000000210007986 */ /* 0x0001e4000c101924 */
.L_x_15289:
[----:B------:R-:W-:Y:S02]  /*82b0*/  IADD3 R19, R19, 0x80, RZ ;  /* 0x0000008013137810 */ /* 0x000fe40007ffe0ff */
.L_x_15184:
[----:B------:R-:W-:Y:S05]  /*82c0*/  BSYNC B6 ;  /* 0x0000000000067941 */ /* 0x000fea0003800000 */
.L_x_15183:
        /* <DEDUP_REMOVED lines=230> */
.L_x_15317:
        /* <DEDUP_REMOVED lines=18> */
.L_x_15321:
[----:B------:R0:W5:Y:S01]  /*9250*/  LDG.E.U8 R18, [R2.64] ;  /* 0x0000002402127981 */ /* 0x000162000c1e1100 */
[----:B------:R-:W-:Y:S05]  /*9260*/  BRA `(.L_x_15323) ;  /* 0x00000d0000007947 */ /* 0x000fea0003800000 */
.L_x_15320:
        /* <DEDUP_REMOVED lines=8> */
.L_x_15325:
[----:B------:R0:W5:Y:S01]  /*92f0*/  LDG.E R18, [R2.64] ;  /* 0x0000002402127981 */ /* 0x000162000c1e1900 */
[----:B------:R-:W-:Y:S05]  /*9300*/  BRA `(.L_x_15323) ;  /* 0x00000c6000007947 */ /* 0x000fea0003800000 */
.L_x_15324:
[----:B------:R0:W5:Y:S01]  /*9310*/  LDG.E.S16 R18, [R2.64] ;  /* 0x0000002402127981 */ /* 0x000162000c1e1700 */
[----:B------:R-:W-:Y:S05]  /*9320*/  BRA `(.L_x_15323) ;  /* 0x00000c4000007947 */ /* 0x000fea0003800000 */
.L_x_15319:
        /* <DEDUP_REMOVED lines=9> */
.L_x_15327:
[----:B------:R-:W2:Y:S02]  /*93c0*/  LDG.E.U16 R2, [R2.64] ;  /* 0x0000002402027981 */ /* 0x000ea4000c1e1500 */
[----:B--2---:R-:W-:-:S06]  /*93d0*/  HADD2.F32 R18, -RZ, R2.H0_H0 ;  /* 0x20000002ff127230 */ /* 0x004fcc0000004100 */
[----:B------:R-:W0:Y:S01]  /*93e0*/  F2I.FTZ.TRUNC.NTZ R18, R18 ;  /* 0x0000001200127305 */ /* 0x000e22000021f100 */
[----:B------:R-:W-:Y:S05]  /*93f0*/  BRA `(.L_x_15323) ;  /* 0x00000b7000007947 */ /* 0x000fea0003800000 */
.L_x_15326:
        /* <DEDUP_REMOVED lines=9> */
.L_x_15329:
[----:B------:R-:W2:Y:S02]  /*9490*/  LDG.E.U16 R2, [R2.64] ;  /* 0x0000002402027981 */ /* 0x000ea4000c1e1500 */
[----:B--2---:R-:W-:-:S06]  /*94a0*/  HADD2.F32 R18, -RZ, R2.H0_H0 ;  /* 0x20000002ff127230 */ /* 0x004fcc0000004100 */
[----:B------:R-:W0:Y:S01]  /*94b0*/  F2I.FTZ.TRUNC.NTZ R18, R18 ;  /* 0x0000001200127305 */ /* 0x000e22000021f100 */
[----:B------:R-:W-:Y:S05]  /*94c0*/  BRA `(.L_x_15323) ;  /* 0x00000aa000007947 */ /* 0x000fea0003800000 */
.L_x_15328:
[----:B------:R-:W2:Y:S02]  /*94d0*/  LDG.E.64 R18, [R2.64] ;  /* 0x0000002402127981 */ /* 0x000ea4000c1e1b00 */
[----:B--2---:R0:W1:Y:S01]  /*94e0*/  F2I.F64.TRUNC R18, R18 ;  /* 0x0000001200127311 */ /* 0x004062000030d100 */
[----:B------:R-:W-:Y:S05]  /*94f0*/  BRA `(.L_x_15323) ;  /* 0x00000a7000007947 */ /* 0x000fea0003800000 */
.L_x_15318:
        /* <DEDUP_REMOVED lines=12> */
.L_x_15332:
[----:B------:R-:W2:Y:S02]  /*95c0*/  LDG.E.64 R2, [R2.64] ;  /* 0x0000002402027981 */ /* 0x000ea4000c1e1b00 */
[----:B--2---:R0:W1:Y:S01]  /*95d0*/  F2I.F64.TRUNC R18, R2 ;  /* 0x0000000200127311 */ /* 0x004062000030d100 */
[----:B------:R-:W-:Y:S05]  /*95e0*/  BRA `(.L_x_15323) ;  /* 0x0000098000007947 */ /* 0x000fea0003800000 */
.L_x_15331:
        /* <DEDUP_REMOVED lines=27> */
.L_x_15334:
        /* <DEDUP_REMOVED lines=14> */
.L_x_15333:
[----:B------:R-:W2:Y:S02]  /*9880*/  LDG.E.U16 R18, [R2.64] ;  /* 0x0000002402127981 */ /* 0x000ea4000c1e1500 */
[----:B--2---:R-:W-:-:S06]  /*9890*/  PRMT R18, RZ, 0x5410, R18 ;  /* 0x00005410ff127816 */ /* 0x004fcc0000000012 */
[----:B------:R-:W0:Y:S01]  /*98a0*/  F2I.FTZ.TRUNC.NTZ R18, R18 ;  /* 0x0000001200127305 */ /* 0x000e22000021f100 */
[----:B------:R-:W-:Y:S05]  /*98b0*/  BRA `(.L_x_15323) ;  /* 0x000006b000007947 */ /* 0x000fea0003800000 */
.L_x_15330:
        /* <DEDUP_REMOVED lines=10> */
.L_x_15337:
        /* <DEDUP_REMOVED lines=21> */
.L_x_15341:
[----:B------:R-:W-:Y:S05]  /*9ab0*/  BSYNC B1 ;  /* 0x0000000000017941 */ /* 0x000fea0003800000 */
.L_x_15340:
[----:B------:R-:W-:Y:S01]  /*9ac0*/  IMAD.SHL.U32 R2, R2, 0x100000, RZ ;  /* 0x0010000002027824 */ /* 0x000fe200078e00ff */
[----:B------:R-:W-:-:S04]  /*9ad0*/  LEA R3, R0, 0x3b800000, 0x17 ;  /* 0x3b80000000037811 */ /* 0x000fc800078eb8ff */
[----:B------:R-:W-:Y:S02]  /*9ae0*/  LOP3.LUT R18, R3, R2, R18, 0xfe, !PT ;  /* 0x0000000203127212 */ /* 0x000fe400078efe12 */
.L_x_15339:
[----:B------:R-:W-:Y:S05]  /*9af0*/  BSYNC B0 ;  /* 0x0000000000007941 */ /* 0x000fea0003800000 */
.L_x_15338:
[----:B------:R-:W0:Y:S01]  /*9b00*/  F2I.FTZ.TRUNC.NTZ R18, R18 ;  /* 0x0000001200127305 */ /* 0x000e22000021f100 */
[----:B------:R-:W-:Y:S05]  /*9b10*/  BRA `(.L_x_15323) ;  /* 0x0000045000007947 */ /* 0x000fea0003800000 */
.L_x_15336:
        /* <DEDUP_REMOVED lines=21> */
.L_x_15345:
[----:B------:R-:W-:Y:S05]  /*9c70*/  BSYNC B1 ;  /* 0x0000000000017941 */ /* 0x000fea0003800000 */
.L_x_15344:
[----:B------:R-:W-:Y:S01]  /*9c80*/  IMAD.SHL.U32 R2, R2, 0x200000, RZ ;  /* 0x0020000002027824 */ /* 0x000fe200078e00ff */
[----:B------:R-:W-:-:S04]  /*9c90*/  LEA R3, R0, 0x37800000, 0x17 ;  /* 0x3780000000037811 */ /* 0x000fc800078eb8ff */
[----:B------:R-:W-:Y:S02]  /*9ca0*/  LOP3.LUT R18, R3, R2, R18, 0xfe, !PT ;  /* 0x0000000203127212 */ /* 0x000fe400078efe12 */
.L_x_15343:
[----:B------:R-:W-:Y:S05]  /*9cb0*/  BSYNC B0 ;  /* 0x0000000000007941 */ /* 0x000fea0003800000 */
.L_x_15342:
[----:B------:R-:W0:Y:S01]  /*9cc0*/  F2I.FTZ.TRUNC.NTZ R18, R18 ;  /* 0x0000001200127305 */ /* 0x000e22000021f100 */
[----:B------:R-:W-:Y:S05]  /*9cd0*/  BRA `(.L_x_15323) ;  /* 0x0000029000007947 */ /* 0x000fea0003800000 */
.L_x_15335:
        /* <DEDUP_REMOVED lines=14> */
.L_x_15349:
[----:B------:R-:W-:Y:S05]  /*9dc0*/  BSYNC B0 ;  /* 0x0000000000007941 */ /* 0x000fea0003800000 */
.L_x_15348:
[----:B------:R-:W0:Y:S01]  /*9dd0*/  F2I.FTZ.TRUNC.NTZ R18, R18 ;  /* 0x0000001200127305 */ /* 0x000e22000021f100 */
[----:B------:R-:W-:Y:S05]  /*9de0*/  BRA `(.L_x_15323) ;  /* 0x0000018000007947 */ /* 0x000fea0003800000 */
.L_x_15322:
        /* <DEDUP_REMOVED lines=21> */
.L_x_15347:
[----:B------:R0:W5:Y:S01]  /*9f40*/  LDG.E R18, [R2.64] ;  /* 0x0000002402127981 */ /* 0x000162000c1e1900 */
[----:B------:R-:W-:Y:S05]  /*9f50*/  BRA `(.L_x_15323) ;  /* 0x0000001000007947 */ /* 0x000fea0003800000 */
.L_x_15346:
[----:B------:R0:W5:Y:S02]  /*9f60*/  LDG.E R18, [R2.64] ;  /* 0x0000002402127981 */ /* 0x000164000c1e1900 */
.L_x_15323:
        /* <DEDUP_REMOVED lines=18> */
.L_x_15353:
[----:B------:R-:W-:Y:S01]  /*a090*/  STG.E.U8 [R16.64], R2 ;  /* 0x0000000210007986 */ /* 0x000fe2000c101124 */
[----:B------:R-:W-:Y:S05]  /*a0a0*/  EXIT ;  /* 0x000000000000794d */ /* 0x000fea0003800000 */
.L_x_15352:
        /* <DEDUP_REMOVED lines=9> */
.L_x_15356:
[----:B------:R-:W-:Y:S01]  /*a140*/  STG.E [R16.64], R2 ;  /* 0x0000000210007986 */ /* 0x000fe2000c101924 */
[----:B------:R-:W-:Y:S05]  /*a150*/  EXIT ;  /* 0x000000000000794d */ /* 0x000fea0003800000 */
.L_x_15355:
[----:B------:R-:W-:Y:S01]  /*a160*/  STG.E.U16 [R16.64], R2 ;  /* 0x0000000210007986 */ /* 0x000fe2000c101524 */
[----:B------:R-:W-:Y:S05]  /*a170*/  EXIT ;  /* 0x000000000000794d */ /* 0x000fea0003800000 */
.L_x_15351:
        /* <DEDUP_REMOVED lines=9> */
.L_x_15358:
[----:B------:R-:W0:Y:S02]  /*a210*/  I2F R0, R2 ;  /* 0x0000000200007306 */ /* 0x000e240000201400 */
[----:B0-----:R-:W-:-:S05]  /*a220*/  F2FP.PACK_AB R0, RZ, R0 ;  /* 0x00000000ff00723e */ /* 0x001fca00000000ff */
[----:B------:R-:W-:Y:S01]  /*a230*/  STG.E.U16 [R16.64], R0 ;  /* 0x0000000010007986 */ /* 0x000fe2000c101524 */
[----:B------:R-:W-:Y:S05]  /*a240*/  EXIT ;  /* 0x000000000000794d */ /* 0x000fea0003800000 */
.L_x_15357:
        /* <DEDUP_REMOVED lines=10> */
.L_x_15360:
[----:B------:R-:W0:Y:S02]  /*a2f0*/  I2F R2, R2 ;  /* 0x0000000200027306 */ /* 0x000e240000201400 */
[----:B0-----:R-:W-:-:S04]  /*a300*/  F2FP.PACK_AB R3, RZ, R2 ;  /* 0x00000002ff03723e */ /* 0x001fc800000000ff */
[----:B------:R-:W-:-:S05]  /*a310*/  PRMT R3, R3, 0x5410, RZ ;  /* 0x0000541003037816 */ /* 0x000fca00000000ff */
[----:B------:R-:W-:Y:S01]  /*a320*/  STG.E [R16.64], R3 ;  /* 0x0000000310007986 */ /* 0x000fe2000c101924 */
[----:B------:R-:W-:Y:S05]  /*a330*/  EXIT ;  /* 0x000000000000794d */ /* 0x000fea0003800000 */
.L_x_15359:
[----:B------:R-:W0:Y:S02]  /*a340*/  I2F.F64 R2, R2 ;  /* 0x0000000200027312 */ /* 0x000e240000201c00 */
[----:B0-----:R-:W-:Y:S01]  /*a350*/  STG.E.64 [R16.64], R2 ;  /* 0x0000000210007986 */ /* 0x001fe2000c101b24 */
[----:B------:R-:W-:Y:S05]  /*a360*/  EXIT ;  /* 0x000000000000794d */ /* 0x000fea0003800000 */
.L_x_15350:
        /* <DEDUP_REMOVED lines=12> */
.L_x_15363:
[----:B------:R-:W0:Y:S01]  /*a430*/  I2F.F64 R4, R2 ;  /* 0x0000000200047312 */ /* 0x000e220000201c00 */
[----:B------:R-:W-:-:S05]  /*a440*/  CS2R R6, SRZ ;  /* 0x0000000000067805 */ /* 0x000fca000001ff00 */
[----:B0-----:R-:W-:Y:S01]  /*a450*/  STG.E.128 [R16.64], R4 ;  /* 0x0000000410007986 */ /* 0x001fe2000c101d24 */
[----:B------:R-:W-:Y:S05]  /*a460*/  EXIT ;  /* 0x000000000000794d */ /* 0x000fea0003800000 */
.L_x_15362:
        /* <DEDUP_REMOVED lines=21> */
.L_x_15367:
[----:B------:R-:W-:Y:S05]  /*a5c0*/  BSYNC B0 ;  /* 0x0000000000007941 */ /* 0x000fea0003800000 */
.L_x_15366:
[----:B------:R-:W-:-:S05]  /*a5d0*/  LOP3.LUT R3, R0, R3, RZ, 0xfc, !PT ;  /* 0x0000000300037212 */ /* 0x000fca00078efcff */
[----:B------:R-:W-:Y:S01]  /*a5e0*/  STG.E.U8 [R16.64], R3 ;  /* 0x0000000310007986 */ /* 0x000fe2000c101124 */
[----:B------:R-:W-:Y:S05]  /*a5f0*/  EXIT ;  /* 0x000000000000794d */ /* 0x000fea0003800000 */
.L_x_15365:
        /* <DEDUP_REMOVED lines=13> */
.L_x_15369:
[----:B------:R-:W-:Y:S01]  /*a6d0*/  IMAD.MOV.U32 R0, RZ, RZ, 0x7f ;  /* 0x0000007fff007424 */ /* 0x000fe200078e00ff */
[----:B------:R-:W-:-:S04]  /*a6e0*/  ISETP.GT.U32.AND P0, PT, R3, 0x7f800000, PT ;  /* 0x7f8000000300780c */ /* 0x000fc80003f04070 */
[----:B------:R-:W-:-:S04]  /*a6f0*/  SEL R0, R0, 0x7c, P0 ;  /* 0x0000007c00007807 */ /* 0x000fc80000000000 */
.L_x_15370:
[----:B------:R-:W-:Y:S05]  /*a700*/  BSYNC B0 ;  /* 0x0000000000007941 */ /* 0x000fea0003800000 */
.L_x_15368:
[----:B------:R-:W-:-:S04]  /*a710*/  LOP3.LUT R2, R5, 0x80000000, RZ, 0xc0, !PT ;  /* 0x8000000005027812 */ /* 0x000fc800078ec0ff */
[----:B------:R-:W-:-:S04]  /*a720*/  SHF.R.U32.HI R3, RZ, 0x18, R2 ;  /* 0x00000018ff037819 */ /* 0x000fc80000011602 */
[----:B------:R-:W-:-:S05]  /*a730*/  LOP3.LUT R3, R0, R3, RZ, 0xfc, !PT ;  /* 0x0000000300037212 */ /* 0x000fca00078efcff */
[----:B------:R-:W-:Y:S01]  /*a740*/  STG.E.U8 [R16.64], R3 ;  /* 0x0000000310007986 */ /* 0x000fe2000c101124 */
[----:B------:R-:W-:Y:S05]  /*a750*/  EXIT ;  /* 0x000000000000794d */ /* 0x000fea0003800000 */
.L_x_15364:
[----:B------:R-:W0:Y:S02]  /*a760*/  I2F R0, R2 ;  /* 0x0000000200007306 */ /* 0x000e240000201400 */
[----:B0-----:R-:W-:-:S05]  /*a770*/  F2FP.BF16.PACK_AB R0, RZ, R0 ;  /* 0x00000000ff00723e */ /* 0x001fca00000010ff */
[----:B------:R-:W-:Y:S01]  /*a780*/  STG.E.U16 [R16.64], R0 ;  /* 0x0000000010007986 */ /* 0x000fe2000c101524 */
[----:B------:R-:W-:Y:S05]  /*a790*/  EXIT ;  /* 0x000000000000794d */ /* 0x000fea0003800000 */
.L_x_15361:
        /* <DEDUP_REMOVED lines=10> */
.L_x_15373:
        /* <DEDUP_REMOVED lines=17> */
.L_x_15376:
[----:B------:R-:W-:-:S04]  /*a950*/  LOP3.LUT R2, R5, 0x80000000, RZ, 0xc0, !PT ;  /* 0x8000000005027812 */ /* 0x000fc800078ec0ff */
[----:B------:R-:W-:-:S04]  /*a960*/  SHF.R.U32.HI R3, RZ, 0x18, R2 ;  /* 0x00000018ff037819 */ /* 0x000fc80000011602 */
[----:B------:R-:W-:-:S04]  /*a970*/  LOP3.LUT R0, R0, R3, RZ, 0xfc, !PT ;  /* 0x0000000300007212 */ /* 0x000fc800078efcff */
[----:B------:R-:W-:Y:S02]  /*a980*/  PRMT R8, R0, 0x7610, R8 ;  /* 0x0000761000087816 */ /* 0x000fe40000000008 */
.L_x_15375:
[----:B------:R-:W-:Y:S05]  /*a990*/  BSYNC B0 ;  /* 0x0000000000007941 */ /* 0x000fea0003800000 */
.L_x_15374:
[----:B------:R-:W-:Y:S01]  /*a9a0*/  STG.E.U8 [R16.64], R8 ;  /* 0x0000000810007986 */ /* 0x000fe2000c101124 */
[----:B------:R-:W-:Y:S05]  /*a9b0*/  EXIT ;  /* 0x000000000000794d */ /* 0x000fea0003800000 */
.L_x_15372:
        /* <DEDUP_REMOVED lines=17> */
.L_x_15379:
[----:B------:R-:W-:-:S04]  /*aad0*/  LOP3.LUT R2, R5, 0x80000000, RZ, 0xc0, !PT ;  /* 0x8000000005027812 */ /* 0x000fc800078ec0ff */
[----:B------:R-:W-:-:S04]  /*aae0*/  SHF.R.U32.HI R3, RZ, 0x18, R2 ;  /* 0x00000018ff037819 */ /* 0x000fc80000011602 */
[----:B------:R-:W-:-:S04]  /*aaf0*/  LOP3.LUT R0, R0, R3, RZ, 0xfc, !PT ;  /* 0x0000000300007212 */ /* 0x000fc800078efcff */
[----:B------:R-:W-:Y:S02]  /*ab00*/  PRMT R8, R0, 0x7610, R8 ;  /* 0x0000761000087816 */ /* 0x000fe40000000008 */
.L_x_15378:
[----:B------:R-:W-:Y:S05]  /*ab10*/  BSYNC B0 ;  /* 0x0000000000007941 */ /* 0x000fea0003800000 */
.L_x_15377:
[----:B------:R-:W-:Y:S01]  /*ab20*/  STG.E.U8 [R16.64], R8 ;  /* 0x0000000810007986 */ /* 0x000fe2000c101124 */
[----:B------:R-:W-:Y:S05]  /*ab30*/  EXIT ;  /* 0x000000000000794d */ /* 0x000fea0003800000 */
.L_x_15371:
        /* <DEDUP_REMOVED lines=22> */
.L_x_15354:
        /* <DEDUP_REMOVED lines=20> */
.L_x_15381:
[----:B------:R-:W-:-:S05]  /*ade0*/  SHF.R.S32.HI R3, RZ, 0x1f, R2 ;  /* 0x0000001fff037819 */ /* 0x000fca0000011402 */
[----:B------:R-:W-:Y:S01]  /*adf0*/  STG.E.64 [R16.64], R2 ;  /* 0x0000000210007986 */ /* 0x000fe2000c101b24 */
[----:B------:R-:W-:Y:S05]  /*ae00*/  EXIT ;  /* 0x000000000000794d */ /* 0x000fea0003800000 */
.L_x_15380:
[----:B------:R-:W-:Y:S01]  /*ae10*/  STG.E [R16.64], R2 ;  /* 0x0000000210007986 */ /* 0x000fe2000c101924 */
[----:B------:R-:W-:Y:S05]  /*ae20*/  EXIT ;  /* 0x000000000000794d */ /* 0x000fea0003800000 */
.L_x_15382:
        /* <DEDUP_REMOVED lines=13> */
.L_x_19781:


//--------------------- .text._ZN2at6native27unrolled_elementwise_kernelINS0_13AUnaryFunctorIiiiZZZNS0_18lshift_kernel_cudaERNS_18TensorIteratorBaseEENKUlvE_clEvENKUlvE1_clEvEUliiE_EESt5arrayIPcLm2EELi4E23TrivialOffsetCalculatorILi1EjESD_NS0_6memory12LoadWithCastILi1EEENSE_13StoreWithCastILi1EEEEEviT_T0_T2_T3_T4_T5_ --------------------------
	.section	.text._ZN2at6native27unrolled_elementwise_kernelINS0_13AUnaryFunctorIiiiZZZNS0_18lshift_kernel_cudaERNS_18TensorIteratorBaseEENKUlvE_clEvENKUlvE1_clEvEUliiE_EESt5arrayIPcLm2EELi4E23TrivialOffsetCalculatorILi1EjESD_NS0_6memory12LoadWithCastILi1EEENSE_13StoreWithCastILi1EEEEEviT_T0_T2_T3_T4_T5_,"ax",@progbits
	.sectioninfo	@"SHI_REGISTERS=30"
	.align	128
        .global         _ZN2at6native27unrolled_elementwise_kernelINS0_13AUnaryFunctorIiiiZZZNS0_18lshift_kernel_cudaERNS_18TensorIteratorBaseEENKUlvE_clEvENKUlvE1_clEvEUliiE_EESt5arrayIPcLm2EELi4E23TrivialOffsetCalculatorILi1EjESD_NS0_6memory12LoadWithCastILi1EEENSE_13StoreWithCastILi1EEEEEviT_T0_T2_T3_T4_T5_
        .type           _ZN2at6native27unrolled_elementwise_kernelINS0_13AUnaryFunctorIiiiZZZNS0_18lshift_kernel_cudaERNS_18TensorIteratorBaseEENKUlvE_clEvENKUlvE1_clEvEUliiE_EESt5arrayIPcLm2EELi4E23TrivialOffsetCalculatorILi1EjESD_NS0_6memory12LoadWithCastILi1EEENSE_13StoreWithCastILi1EEEEEviT_T0_T2_T3_T4_T5_,@function
        .size           _ZN2at6native27unrolled_elementwise_kernelINS0_13AUnaryFunctorIiiiZZZNS0_18lshift_kernel_cudaERNS_18TensorIteratorBaseEENKUlvE_clEvENKUlvE1_clEvEUliiE_EESt5arrayIPcLm2EELi4E23TrivialOffsetCalculatorILi1EjESD_NS0_6memory12LoadWithCastILi1EEENSE_13StoreWithCastILi1EEEEEviT_T0_T2_T3_T4_T5_,(.L_x_19782 - _ZN2at6native27unrolled_elementwise_kernelINS0_13AUnaryFunctorIiiiZZZNS0_18lshift_kernel_cudaERNS_18TensorIteratorBaseEENKUlvE_clEvENKUlvE1_clEvEUliiE_EESt5arrayIPcLm2EELi4E23TrivialOffsetCalculatorILi1EjESD_NS0_6memory12LoadWithCastILi1EEENSE_13StoreWithCastILi1EEEEEviT_T0_T2_T3_T4_T5_)
        .other          _ZN2at6native27unrolled_elementwise_kernelINS0_13AUnaryFunctorIiiiZZZNS0_18lshift_kernel_cudaERNS_18TensorIteratorBaseEENKUlvE_clEvENKUlvE1_clEvEUliiE_EESt5arrayIPcLm2EELi4E23TrivialOffsetCalculatorILi1EjESD_NS0_6memory12LoadWithCastILi1EEENSE_13StoreWithCastILi1EEEEEviT_T0_T2_T3_T4_T5_,@"STO_CUDA_ENTRY STV_DEFAULT"
_ZN2at6native27unrolled_elementwise_kernelINS0_13AUnaryFunctorIiiiZZZNS0_18lshift_kernel_cudaERNS_18TensorIteratorBaseEENKUlvE_clEvENKUlvE1_clEvEUliiE_EESt5arrayIPcLm2EELi4E23TrivialOffsetCalculatorILi1EjESD_NS0_6memory12LoadWithCastILi1EEENSE_13StoreWithCastILi1EEEEEviT_T0_T2_T3_T4_T5_:
.text._ZN2at6native27unrolled_elementwise_kernelINS0_13AUnaryFunctorIiiiZZZNS0_18lshift_kernel_cudaERNS_18TensorIteratorBaseEENKUlvE_clEvENKUlvE1_clEvEUliiE_EESt5arrayIPcLm2EELi4E23TrivialOffsetCalculatorILi1EjESD_NS0_6memory12LoadWithCastILi1EEENSE_13StoreWithCastILi1EEEEEviT_T0_T2_T3_T4_T5_:
        /* <DEDUP_REMOVED lines=29> */
.L_x_15388:
[----:B------:R0:W5:Y:S01]  /*01d0*/  LDG.E.U8 R23, [R2.64] ;  /* 0x0000002402177981 */ /* 0x000162000c1e1100 */
[----:B------:R-:W-:Y:S05]  /*01e0*/  BRA `(.L_x_15390) ;  /* 0x00000d1000007947 */ /* 0x000fea0003800000 */
.L_x_15387:
        /* <DEDUP_REMOVED lines=8> */
.L_x_15392:
[----:B------:R0:W5:Y:S01]  /*0270*/  LDG.E R23, [R2.64] ;  /* 0x0000002402177981 */ /* 0x000162000c1e1900 */
[----:B------:R-:W-:Y:S05]  /*0280*/  BRA `(.L_x_15390) ;  /* 0x00000c7000007947 */ /* 0x000fea0003800000 */
.L_x_15391:
[----:B------:R0:W5:Y:S01]  /*0290*/  LDG.E.S16 R23, [R2.64] ;  /* 0x0000002402177981 */ /* 0x000162000c1e1700 */
[----:B------:R-:W-:Y:S05]  /*02a0*/  BRA `(.L_x_15390) ;  /* 0x00000c5000007947 */ /* 0x000fea0003800000 */
.L_x_15386:
        /* <DEDUP_REMOVED lines=9> */
.L_x_15394:
[----:B------:R-:W2:Y:S02]  /*0340*/  LDG.E.U16 R2, [R2.64] ;  /* 0x0000002402027981 */ /* 0x000ea4000c1e1500 */
[----:B--2---:R-:W-:-:S06]  /*0350*/  HADD2.F32 R23, -RZ, R2.H0_H0 ;  /* 0x20000002ff177230 */ /* 0x004fcc0000004100 */
[----:B------:R-:W0:Y:S01]  /*0360*/  F2I.FTZ.TRUNC.NTZ R23, R23 ;  /* 0x0000001700177305 */ /* 0x000e22000021f100 */
[----:B------:R-:W-:Y:S05]  /*0370*/  BRA `(.L_x_15390) ;  /* 0x00000b8000007947 */ /* 0x000fea0003800000 */
.L_x_15393:
        /* <DEDUP_REMOVED lines=9> */
.L_x_15396:
[----:B------:R-:W2:Y:S02]  /*0410*/  LDG.E.U16 R2, [R2.64] ;  /* 0x0000002402027981 */ /* 0x000ea4000c1e1500 */
[----:B--2---:R-:W-:-:S06]  /*0420*/  HADD2.F32 R23, -RZ, R2.H0_H0 ;  /* 0x20000002ff177230 */ /* 0x004fcc0000004100 */
[----:B------:R-:W0:Y:S01]  /*0430*/  F2I.FTZ.TRUNC.NTZ R23, R23 ;  /* 0x0000001700177305 */ /* 0x000e22000021f100 */
[----:B------:R-:W-:Y:S05]  /*0440*/  BRA `(.L_x_15390) ;  /* 0x00000ab000007947 */ /* 0x000fea0003800000 */
.L_x_15395:
[----:B------:R-:W2:Y:S02]  /*0450*/  LDG.E.64 R2, [R2.64] ;  /* 0x0000002402027981 */ /* 0x000ea4000c1e1b00 */
[----:B--2---:R0:W1:Y:S01]  /*0460*/  F2I.F64.TRUNC R23, R2 ;  /* 0x0000000200177311 */ /* 0x004062000030d100 */
[----:B------:R-:W-:Y:S05]  /*0470*/  BRA `(.L_x_15390) ;  /* 0x00000a8000007947 */ /* 0x000fea0003800000 */
.L_x_15385:
        /* <DEDUP_REMOVED lines=12> */
.L_x_15399:
[----:B------:R-:W2:Y:S02]  /*0540*/  LDG.E.64 R2, [R2.64] ;  /* 0x0000002402027981 */ /* 0x000ea4000c1e1b00 */
[----:B--2---:R0:W1:Y:S01]  /*0550*/  F2I.F64.TRUNC R23, R2 ;  /* 0x0000000200177311 */ /* 0x004062000030d100 */
[----:B------:R-:W-:Y:S05]  /*0560*/  BRA `(.L_x_15390) ;  /* 0x0000099000007947 */ /* 0x000fea0003800000 */
.L_x_15398:
        /* <DEDUP_REMOVED lines=27> */
.L_x_15401:
        /* <DEDUP_REMOVED lines=15> */
.L_x_15400:
[----:B------:R-:W2:Y:S02]  /*0810*/  LDG.E.U16 R23, [R2.64] ;  /* 0x0000002402177981 */ /* 0x000ea4000c1e1500 */
[----:B--2---:R-:W-:-:S06]  /*0820*/  PRMT R23, RZ, 0x5410, R23 ;  /* 0x00005410ff177816 */ /* 0x004fcc0000000017 */
[----:B------:R-:W0:Y:S01]  /*0830*/  F2I.FTZ.TRUNC.NTZ R23, R23 ;  /* 0x0000001700177305 */ /* 0x000e22000021f100 */
[----:B------:R-:W-:Y:S05]  /*0840*/  BRA `(.L_x_15390) ;  /* 0x000006b000007947 */ /* 0x000fea0003800000 */
.L_x_15397:
        /* <DEDUP_REMOVED lines=10> */
.L_x_15404:
        /* <DEDUP_REMOVED lines=21> */
.L_x_15408:
[----:B------:R-:W-:Y:S05]  /*0a40*/  BSYNC B1 ;  /* 0x0000000000017941 */ /* 0x000fea0003800000 */
.L_x_15407:
[----:B------:R-:W-:Y:S01]  /*0a50*/  IMAD.SHL.U32 R2, R2, 0x100000, RZ ;  /* 0x0010000002027824 */ /* 0x000fe200078e00ff */
[----:B------:R-:W-:-:S04]  /*0a60*/  LEA R0, R0, 0x3b800000, 0x17 ;  /* 0x3b80000000007811 */ /* 0x000fc800078eb8ff */
[----:B------:R-:W-:Y:S02]  /*0a70*/  LOP3.LUT R23, R0, R2, R23, 0xfe, !PT ;  /* 0x0000000200177212 */ /* 0x000fe400078efe17 */
.L_x_15406:
[----:B------:R-:W-:Y:S05]  /*0a80*/  BSYNC B0 ;  /* 0x0000000000007941 */ /* 0x000fea0003800000 */
.L_x_15405:
[----:B------:R-:W0:Y:S01]  /*0a90*/  F2I.FTZ.TRUNC.NTZ R23, R23 ;  /* 0x0000001700177305 */ /* 0x000e22000021f100 */
[----:B------:R-:W-:Y:S05]  /*0aa0*/  BRA `(.L_x_15390) ;  /* 0x0000045000007947 */ /* 0x000fea0003800000 */
.L_x_15403:
        /* <DEDUP_REMOVED lines=21> */
.L_x_15412:
[----:B------:R-:W-:Y:S05]  /*0c00*/  BSYNC B1 ;  /* 0x0000000000017941 */ /* 0x000fea0003800000 */
.L_x_15411:
[----:B------:R-:W-:Y:S01]  /*0c10*/  IMAD.SHL.U32 R2, R2, 0x200000, RZ ;  /* 0x0020000002027824 */ /* 0x000fe200078e00ff */
[----:B------:R-:W-:-:S04]  /*0c20*/  LEA R0, R0, 0x37800000, 0x17 ;  /* 0x3780000000007811 */ /* 0x000fc800078eb8ff */
[----:B------:R-:W-:Y:S02]  /*0c30*/  LOP3.LUT R23, R0, R2, R23, 0xfe, !PT ;  /* 0x0000000200177212 */ /* 0x000fe400078efe17 */
.L_x_15410:
[----:B------:R-:W-:Y:S05]  /*0c40*/  BSYNC B0 ;  /* 0x0000000000007941 */ /* 0x000fea0003800000 */
.L_x_15409:
[----:B------:R-:W0:Y:S01]  /*0c50*/  F2I.FTZ.TRUNC.NTZ R23, R23 ;  /* 0x0000001700177305 */ /* 0x000e22000021f100 */
[----:B------:R-:W-:Y:S05]  /*0c60*/  BRA `(.L_x_15390) ;  /* 0x0000029000007947 */ /* 0x000fea0003800000 */
.L_x_15402:
        /* <DEDUP_REMOVED lines=14> */
.L_x_15416:
[----:B------:R-:W-:Y:S05]  /*0d50*/  BSYNC B0 ;  /* 0x0000000000007941 */ /* 0x000fea0003800000 */
.L_x_15415:
[----:B------:R-:W0:Y:S01]  /*0d60*/  F2I.FTZ.TRUNC.NTZ R23, R23 ;  /* 0x0000001700177305 */ /* 0x000e22000021f100 */
[----:B------:R-:W-:Y:S05]  /*0d70*/  BRA `(.L_x_15390) ;  /* 0x0000018000007947 */ /* 0x000fea0003800000 */
.L_x_15389:
        /* <DEDUP_REMOVED lines=21> */
.L_x_15414:
[----:B------:R0:W5:Y:S01]  /*0ed0*/  LDG.E R23, [R2.64] ;  /* 0x0000002402177981 */ /* 0x000162000c1e1900 */
[----:B------:R-:W-:Y:S05]  /*0ee0*/  BRA `(.L_x_15390) ;  /* 0x0000001000007947 */ /* 0x000fea0003800000 */
.L_x_15413:
[----:B------:R0:W5:Y:S02]  /*0ef0*/  LDG.E R23, [R2.64] ;  /* 0x0000002402177981 */ /* 0x000164000c1e1900 */
.L_x_15390:
[----:B------:R-:W2:Y:S02]  /*0f00*/  S2R R17, SR_TID.X ;  /* 0x0000000000117919 */ /* 0x000ea40000002100 */
[----:B--2---:R-:W-:Y:S02]  /*0f10*/  IADD3 R17, R17, 0x80, RZ ;  /* 0x0000008011117810 */ /* 0x004fe40007ffe0ff */
.L_x_15384:
[----:B-1----:R-:W-:Y:S05]  /*0f20*/  BSYNC B6 ;  /* 0x0000000000067941 */ /* 0x002fea0003800000 */
.L_x_15383:
        /* <DEDUP_REMOVED lines=21> */
.L_x_15422:
[----:B------:R0:W5:Y:S01]  /*1080*/  LDG.E.U8 R19, [R2.64] ;  /* 0x0000002402137981 */ /* 0x000162000c1e1100 */
[----:B------:R-:W-:Y:S05]  /*1090*/  BRA `(.L_x_15424) ;  /* 0x00000d0000007947 */ /* 0x000fea0003800000 */
.L_x_15421:
        /* <DEDUP_REMOVED lines=8> */
.L_x_15426:
[----:B------:R0:W5:Y:S01]  /*1120*/  LDG.E R19, [R2.64] ;  /* 0x0000002402137981 */ /* 0x000162000c1e1900 */
[----:B------:R-:W-:Y:S05]  /*1130*/  BRA `(.L_x_15424) ;  /* 0x00000c6000007947 */ /* 0x000fea0003800000 */
.L_x_15425:
[----:B------:R0:W5:Y:S01]  /*1140*/  LDG.E.S16 R19, [R2.64] ;  /* 0x0000002402137981 */ /* 0x000162000c1e1700 */
[----:B------:R-:W-:Y:S05]  /*1150*/  BRA `(.L_x_15424) ;  /* 0x00000c4000007947 */ /* 0x000fea0003800000 */
.L_x_15420:
        /* <DEDUP_REMOVED lines=9> */
.L_x_15428:
[----:B------:R-:W2:Y:S02]  /*11f0*/  LDG.E.U16 R2, [R2.64] ;  /* 0x0000002402027981 */ /* 0x000ea4000c1e1500 */
[----:B--2---:R-:W-:-:S06]  /*1200*/  HADD2.F32 R19, -RZ, R2.H0_H0 ;  /* 0x20000002ff137230 */ /* 0x004fcc0000004100 */
[----:B------:R-:W0:Y:S01]  /*1210*/  F2I.FTZ.TRUNC.NTZ R19, R19 ;  /* 0x0000001300137305 */ /* 0x000e22000021f100 */
[----:B------:R-:W-:Y:S05]  /*1220*/  BRA `(.L_x_15424) ;  /* 0x00000b7000007947 */ /* 0x000fea0003800000 */
.L_x_15427:
        /* <DEDUP_REMOVED lines=9> */
.L_x_15430:
[----:B------:R-:W2:Y:S02]  /*12c0*/  LDG.E.U16 R2, [R2.64] ;  /* 0x0000002402027981 */ /* 0x000ea4000c1e1500 */
[----:B--2---:R-:W-:-:S06]  /*12d0*/  HADD2.F32 R19, -RZ, R2.H0_H0 ;  /* 0x20000002ff137230 */ /* 0x004fcc0000004100 */
[----:B------:R-:W0:Y:S01]  /*12e0*/  F2I.FTZ.TRUNC.NTZ R19, R19 ;  /* 0x0000001300137305 */ /* 0x000e22000021f100 */
[----:B------:R-:W-:Y:S05]  /*12f0*/  BRA `(.L_x_15424) ;  /* 0x00000aa000007947 */ /* 0x000fea0003800000 */
.L_x_15429:
[----:B------:R-:W2:Y:S02]  /*1300*/  LDG.E.64 R2, [R2.64] ;  /* 0x0000002402027981 */ /* 0x000ea4000c1e1b00 */
[----:B--2---:R0:W1:Y:S01]  /*1310*/  F2I.F64.TRUNC R19, R2 ;  /* 0x0000000200137311 */ /* 0x004062000030d100 */
[----:B------:R-:W-:Y:S05]  /*1320*/  BRA `(.L_x_15424) ;  /* 0x00000a7000007947 */ /* 0x000fea0003800000 */
.L_x_15419:
        /* <DEDUP_REMOVED lines=12> */
.L_x_15433:
[----:B------:R-:W2:Y:S02]  /*13f0*/  LDG.E.64 R2, [R2.64] ;  /* 0x0000002402027981 */ /* 0x000ea4000c1e1b00 */
[----:B--2---:R0:W1:Y:S01]  /*1400*/  F2I.F64.TRUNC R19, R2 ;  /* 0x0000000200137311 */ /* 0x004062000030d100 */
[----:B------:R-:W-:Y:S05]  /*1410*/  BRA `(.L_x_15424) ;  /* 0x0000098000007947 */ /* 0x000fea0003800000 */
.L_x_15432:
        /* <DEDUP_REMOVED lines=27> */
.L_x_15435:
        /* <DEDUP_REMOVED lines=14> */
.L_x_15434:
[----:B------:R-:W2:Y:S02]  /*16b0*/  LDG.E.U16 R19, [R2.64] ;  /* 0x0000002402137981 */ /* 0x000ea4000c1e1500 */
[----:B--2---:R-:W-:-:S06]  /*16c0*/  PRMT R19, RZ, 0x5410, R19 ;  /* 0x00005410ff137816 */ /* 0x004fcc0000000013 */
[----:B------:R-:W0:Y:S01]  /*16d0*/  F2I.FTZ.TRUNC.NTZ R19, R19 ;  /* 0x0000001300137305 */ /* 0x000e22000021f100 */
[----:B------:R-:W-:Y:S05]  /*16e0*/  BRA `(.L_x_15424) ;  /* 0x000006b000007947 */ /* 0x000fea0003800000 */
.L_x_15431:
        /* <DEDUP_REMOVED lines=10> */
.L_x_15438:
        /* <DEDUP_REMOVED lines=21> */
.L_x_15442:
[----:B------:R-:W-:Y:S05]  /*18e0*/  BSYNC B1 ;  /* 0x0000000000017941 */ /* 0x000fea0003800000 */
.L_x_15441:
[----:B------:R-:W-:Y:S01]  /*18f0*/  IMAD.SHL.U32 R2, R2, 0x100000, RZ ;  /* 0x0010000002027824 */ /* 0x000fe200078e00ff */
[----:B------:R-:W-:-:S04]  /*1900*/  LEA R0, R0, 0x3b800000, 0x17 ;  /* 0x3b80000000007811 */ /* 0x000fc800078eb8ff */
[----:B------:R-:W-:Y:S02]  /*1910*/  LOP3.LUT R19, R0, R2, R19, 0xfe, !PT ;  /* 0x0000000200137212 */ /* 0x000fe400078efe13 */
.L_x_15440:
[----:B------:R-:W-:Y:S05]  /*1920*/  BSYNC B0 ;  /* 0x0000000000007941 */ /* 0x000fea0003800000 */
.L_x_15439:
[----:B------:R-:W0:Y:S01]  /*1930*/  F2I.FTZ.TRUNC.NTZ R19, R19 ;  /* 0x0000001300137305 */ /* 0x000e22000021f100 */
[----:B------:R-:W-:Y:S05]  /*1940*/  BRA `(.L_x_15424) ;  /* 0x0000045000007947 */ /* 0x000fea0003800000 */
.L_x_15437:
        /* <DEDUP_REMOVED lines=21> */
.L_x_15446:
[----:B------:R-:W-:Y:S05]  /*1aa0*/  BSYNC B1 ;  /* 0x0000000000017941 */ /* 0x000fea0003800000 */
.L_x_15445:
[----:B------:R-:W-:Y:S01]  /*1ab0*/  IMAD.SHL.U32 R2, R2, 0x200000, RZ ;  /* 0x0020000002027824 */ /* 0x000fe200078e00ff */
[----:B------:R-:W-:-:S04]  /*1ac0*/  LEA R0, R0, 0x37800000, 0x17 ;  /* 0x3780000000007811 */ /* 0x000fc800078eb8ff */
[----:B------:R-:W-:Y:S02]  /*1ad0*/  LOP3.LUT R19, R0, R2, R19, 0xfe, !PT ;  /* 0x0000000200137212 */ /* 0x000fe400078efe13 */
.L_x_15444:
[----:B------:R-:W-:Y:S05]  /*1ae0*/  BSYNC B0 ;  /* 0x0000000000007941 */ /* 0x000fea0003800000 */
.L_x_15443:
[----:B------:R-:W0:Y:S01]  /*1af0*/  F2I.FTZ.TRUNC.NTZ R19, R19 ;  /* 0x0000001300137305 */ /* 0x000e22000021f100 */
[----:B------:R-:W-:Y:S05]  /*1b00*/  BRA `(.L_x_15424) ;  /* 0x0000029000007947 */ /* 0x000fea0003800000 */
.L_x_15436:
        /* <DEDUP_REMOVED lines=14> */
.L_x_15450:
[----:B------:R-:W-:Y:S05]  /*1bf0*/  BSYNC B0 ;  /* 0x0000000000007941 */ /* 0x000fea0003800000 */
.L_x_15449:
[----:B------:R-:W0:Y:S01]  /*1c00*/  F2I.FTZ.TRUNC.NTZ R19, R19 ;  /* 0x0000001300137305 */ /* 0x000e22000021f100 */
[----:B------:R-:W-:Y:S05]  /*1c10*/  BRA `(.L_x_15424) ;  /* 0x0000018000007947 */ /* 0x000fea0003800000 */
.L_x_15423:
        /* <DEDUP_REMOVED lines=21> */
.L_x_15448:
[----:B------:R0:W5:Y:S01]  /*1d70*/  LDG.E R19, [R2.64] ;  /* 0x0000002402137981 */ /* 0x000162000c1e1900 */
[----:B------:R-:W-:Y:S05]  /*1d80*/  BRA `(.L_x_15424) ;  /* 0x0000001000007947 */ /* 0x000fea0003800000 */
.L_x_15447:
[----:B------:R0:W5:Y:S02]  /*1d90*/  LDG.E R19, [R2.64] ;  /* 0x0000002402137981 */ /* 0x000164000c1e1900 */
.L_x_15424:
[----:B------:R-:W-:-:S03]  /*1da0*/  IADD3 R17, R17, 0x80, RZ ;  /* 0x0000008011117810 */ /* 0x000fc60007ffe0ff */
.L_x_15418:
[----:B------:R-:W-:Y:S05]  /*1db0*/  BSYNC B6 ;  /* 0x0000000000067941 */ /* 0x000fea0003800000 */
.L_x_15417:
        /* <DEDUP_REMOVED lines=22> */
.L_x_15456:
[----:B------:R0:W5:Y:S01]  /*1f20*/  LDG.E.U8 R25, [R2.64] ;  /* 0x0000002402197981 */ /* 0x000162000c1e1100 */
[----:B------:R-:W-:Y:S05]  /*1f30*/  BRA `(.L_x_15458) ;  /* 0x00000d0000007947 */ /* 0x000fea0003800000 */
.L_x_15455:
        /* <DEDUP_REMOVED lines=8> */
.L_x_15460:
[----:B------:R0:W5:Y:S01]  /*1fc0*/  LDG.E R25, [R2.64] ;  /* 0x0000002402197981 */ /* 0x000162000c1e1900 */
[----:B------:R-:W-:Y:S05]  /*1fd0*/  BRA `(.L_x_15458) ;  /* 0x00000c6000007947 */ /* 0x000fea0003800000 */
.L_x_15459:
[----:B------:R0:W5:Y:S01]  /*1fe0*/  LDG.E.S16 R25, [R2.64] ;  /* 0x0000002402197981 */ /* 0x000162000c1e1700 */
[----:B------:R-:W-:Y:S05]  /*1ff0*/  BRA `(.L_x_15458) ;  /* 0x00000c4000007947 */ /* 0x000fea0003800000 */
.L_x_15454:
        /* <DEDUP_REMOVED lines=9> */
.L_x_15462:
[----:B------:R-:W2:Y:S02]  /*2090*/  LDG.E.U16 R2, [R2.64] ;  /* 0x0000002402027981 */ /* 0x000ea4000c1e1500 */
[----:B--2---:R-:W-:-:S06]  /*20a0*/  HADD2.F32 R25, -RZ, R2.H0_H0 ;  /* 0x20000002ff197230 */ /* 0x004fcc0000004100 */
[----:B------:R-:W0:Y:S01]  /*20b0*/  F2I.FTZ.TRUNC.NTZ R25, R25 ;  /* 0x0000001900197305 */ /* 0x000e22000021f100 */
[----:B------:R-:W-:Y:S05]  /*20c0*/  BRA `(.L_x_15458) ;  /* 0x00000b7000007947 */ /* 0x000fea0003800000 */
.L_x_15461:
        /* <DEDUP_REMOVED lines=9> */
.L_x_15464:
[----:B------:R-:W2:Y:S02]  /*2160*/  LDG.E.U16 R2, [R2.64] ;  /* 0x0000002402027981 */ /* 0x000ea4000c1e1500 */
[----:B--2---:R-:W-:-:S06]  /*2170*/  HADD2.F32 R25, -RZ, R2.H0_H0 ;  /* 0x20000002ff197230 */ /* 0x004fcc0000004100 */
[----:B------:R-:W0:Y:S01]  /*2180*/  F2I.FTZ.TRUNC.NTZ R25, R25 ;  /* 0x0000001900197305 */ /* 0x000e22000021f100 */
[----:B------:R-:W-:Y:S05]  /*2190*/  BRA `(.L_x_15458) ;  /* 0x00000aa000007947 */ /* 0x000fea0003800000 */
.L_x_15463:
[----:B------:R-:W2:Y:S02]  /*21a0*/  LDG.E.64 R2, [R2.64] ;  /* 0x0000002402027981 */ /* 0x000ea4000c1e1b00 */
[----:B--2---:R0:W2:Y:S01]  /*21b0*/  F2I.F64.TRUNC R25, R2 ;  /* 0x0000000200197311 */ /* 0x0040a2000030d100 */
[----:B------:R-:W-:Y:S05]  /*21c0*/  BRA `(.L_x_15458) ;  /* 0x00000a7000007947 */ /* 0x000fea0003800000 */
.L_x_15453:
        /* <DEDUP_REMOVED lines=12> */
.L_x_15467:
[----:B------:R-:W2:Y:S02]  /*2290*/  LDG.E.64 R2, [R2.64] ;  /* 0x0000002402027981 */ /* 0x000ea4000c1e1b00 */
[----:B--2---:R0:W2:Y:S01]  /*22a0*/  F2I.F64.TRUNC R25, R2 ;  /* 0x0000000200197311 */ /* 0x0040a2000030d100 */
[----:B------:R-:W-:Y:S05]  /*22b0*/  BRA `(.L_x_15458) ;  /* 0x0000098000007947 */ /* 0x000fea0003800000 */
.L_x_15466:
        /* <DEDUP_REMOVED lines=27> */
.L_x_15469:
        /* <DEDUP_REMOVED lines=14> */
.L_x_15468:
[----:B------:R-:W2:Y:S02]  /*2550*/  LDG.E.U16 R25, [R2.64] ;  /* 0x0000002402197981 */ /* 0x000ea4000c1e1500 */
[----:B--2---:R-:W-:-:S06]  /*2560*/  PRMT R25, RZ, 0x5410, R25 ;  /* 0x00005410ff197816 */ /* 0x004fcc0000000019 */
[----:B------:R-:W0:Y:S01]  /*2570*/  F2I.FTZ.TRUNC.NTZ R25, R25 ;  /* 0x0000001900197305 */ /* 0x000e22000021f100 */
[----:B------:R-:W-:Y:S05]  /*2580*/  BRA `(.L_x_15458) ;  /* 0x000006b000007947 */ /* 0x000fea0003800000 */
.L_x_15465:
        /* <DEDUP_REMOVED lines=10> */
.L_x_15472:
        /* <DEDUP_REMOVED lines=21> */
.L_x_15476:
[----:B------:R-:W-:Y:S05]  /*2780*/  BSYNC B1 ;  /* 0x0000000000017941 */ /* 0x000fea0003800000 */
.L_x_15475:
[----:B------:R-:W-:Y:S01]  /*2790*/  IMAD.SHL.U32 R2, R2, 0x100000, RZ ;  /* 0x0010000002027824 */ /* 0x000fe200078e00ff */
[----:B------:R-:W-:-:S04]  /*27a0*/  LEA R0, R0, 0x3b800000, 0x17 ;  /* 0x3b80000000007811 */ /* 0x000fc800078eb8ff */
[----:B------:R-:W-:Y:S02]  /*27b0*/  LOP3.LUT R25, R0, R2, R25, 0xfe, !PT ;  /* 0x0000000200197212 */ /* 0x000fe400078efe19 */
.L_x_15474:
[----:B------:R-:W-:Y:S05]  /*27c0*/  BSYNC B0 ;  /* 0x0000000000007941 */ /* 0x000fea0003800000 */
.L_x_15473:
[----:B------:R-:W0:Y:S01]  /*27d0*/  F2I.FTZ.TRUNC.NTZ R25, R25 ;  /* 0x0000001900197305 */ /* 0x000e22000021f100 */
[----:B------:R-:W-:Y:S05]  /*27e0*/  BRA `(.L_x_15458) ;  /* 0x0000045000007947 */ /* 0x000fea0003800000 */
.L_x_15471:
        /* <DEDUP_REMOVED lines=21> */
.L_x_15480:
[----:B------:R-:W-:Y:S05]  /*2940*/  BSYNC B1 ;  /* 0x0000000000017941 */ /* 0x000fea0003800000 */
.L_x_15479:
[----:B------:R-:W-:Y:S01]  /*2950*/  IMAD.SHL.U32 R2, R2, 0x200000, RZ ;  /* 0x0020000002027824 */ /* 0x000fe200078e00ff */
[----:B------:R-:W-:-:S04]  /*2960*/  LEA R0, R0, 0x37800000, 0x17 ;  /* 0x3780000000007811 */ /* 0x000fc800078eb8ff */
[----:B------:R-:W-:Y:S02]  /*2970*/  LOP3.LUT R25, R0, R2, R25, 0xfe, !PT ;  /* 0x0000000200197212 */ /* 0x000fe400078efe19 */
.L_x_15478:
[----:B------:R-:W-:Y:S05]  /*2980*/  BSYNC B0 ;  /* 0x0000000000007941 */ /* 0x000fea0003800000 */
.L_x_15477:
[----:B------:R-:W0:Y:S01]  /*2990*/  F2I.FTZ.TRUNC.NTZ R25, R25 ;  /* 0x0000001900197305 */ /* 0x000e22000021f100 */
[----:B------:R-:W-:Y:S05]  /*29a0*/  BRA `(.L_x_15458) ;  /* 0x0000029000007947 */ /* 0x000fea0003800000 */
.L_x_15470:
        /* <DEDUP_REMOVED lines=14> */
.L_x_15484:
[----:B------:R-:W-:Y:S05]  /*2a90*/  BSYNC B0 ;  /* 0x0000000000007941 */ /* 0x000fea0003800000 */
.L_x_15483:
[----:B------:R-:W0:Y:S01]  /*2aa0*/  F2I.FTZ.TRUNC.NTZ R25, R25 ;  /* 0x0000001900197305 */ /* 0x000e22000021f100 */
[----:B------:R-:W-:Y:S05]  /*2ab0*/  BRA `(.L_x_15458) ;  /* 0x0000018000007947 */ /* 0x000fea0003800000 */
.L_x_15457:
        /* <DEDUP_REMOVED lines=21> */
.L_x_15482:
[----:B------:R0:W5:Y:S01]  /*2c10*/  LDG.E R25, [R2.64] ;  /* 0x0000002402197981 */ /* 0x000162000c1e1900 */
[----:B------:R-:W-:Y:S05]  /*2c20*/  BRA `(.L_x_15458) ;  /* 0x0000001000007947 */ /* 0x000fea0003800000 */
.L_x_15481:
[----:B------:R0:W5:Y:S02]  /*2c30*/  LDG.E R25, [R2.64] ;  /* 0x0000002402197981 */ /* 0x000164000c1e1900 */
.L_x_15458:
[----:B------:R-:W-:-:S03]  /*2c40*/  IADD3 R17, R17, 0x80, RZ ;  /* 0x0000008011117810 */ /* 0x000fc60007ffe0ff */
.L_x_15452:
[----:B------:R-:W-:Y:S05]  /*2c50*/  BSYNC B6 ;  /* 0x0000000000067941 */ /* 0x000fea0003800000 */
.L_x_15451:
        /* <DEDUP_REMOVED lines=20> */
.L_x_15490:
[----:B------:R0:W5:Y:S01]  /*2da0*/  LDG.E.U8 R24, [R2.64] ;  /* 0x0000002402187981 */ /* 0x000162000c1e1100 */
[----:B------:R-:W-:Y:S05]  /*2db0*/  BRA `(.L_x_15486) ;  /* 0x00000cf000007947 */ /* 0x000fea0003800000 */
.L_x_15489:
        /* <DEDUP_REMOVED lines=8> */
.L_x_15493:
[----:B------:R0:W5:Y:S01]  /*2e40*/  LDG.E R24, [R2.64] ;  /* 0x0000002402187981 */ /* 0x000162000c1e1900 */
[----:B------:R-:W-:Y:S05]  /*2e50*/  BRA `(.L_x_15486) ;  /* 0x00000c5000007947 */ /* 0x000fea0003800000 */
.L_x_15492:
[----:B------:R0:W5:Y:S01]  /*2e60*/  LDG.E.S16 R24, [R2.64] ;  /* 0x0000002402187981 */ /* 0x000162000c1e1700 */
[----:B------:R-:W-:Y:S05]  /*2e70*/  BRA `(.L_x_15486) ;  /* 0x00000c3000007947 */ /* 0x000fea0003800000 */
.L_x_15488:
        /* <DEDUP_REMOVED lines=9> */
.L_x_15495:
[----:B------:R-:W3:Y:S02]  /*2f10*/  LDG.E.U16 R2, [R2.64] ;  /* 0x0000002402027981 */ /* 0x000ee4000c1e1500 */
[----:B---3--:R-:W-:-:S06]  /*2f20*/  HADD2.F32 R24, -RZ, R2.H0_H0 ;  /* 0x20000002ff187230 */ /* 0x008fcc0000004100 */
[----:B------:R-:W0:Y:S01]  /*2f30*/  F2I.FTZ.TRUNC.NTZ R24, R24 ;  /* 0x0000001800187305 */ /* 0x000e22000021f100 */
[----:B------:R-:W-:Y:S05]  /*2f40*/  BRA `(.L_x_15486) ;  /* 0x00000b6000007947 */ /* 0x000fea0003800000 */
.L_x_15494:
        /* <DEDUP_REMOVED lines=9> */
.L_x_15497:
[----:B------:R-:W3:Y:S02]  /*2fe0*/  LDG.E.U16 R2, [R2.64] ;  /* 0x0000002402027981 */ /* 0x000ee4000c1e1500 */
[----:B---3--:R-:W-:-:S06]  /*2ff0*/  HADD2.F32 R24, -RZ, R2.H0_H0 ;  /* 0x20000002ff187230 */ /* 0x008fcc0000004100 */
[----:B------:R-:W0:Y:S01]  /*3000*/  F2I.FTZ.TRUNC.NTZ R24, R24 ;  /* 0x0000001800187305 */ /* 0x000e22000021f100 */
[----:B------:R-:W-:Y:S05]  /*3010*/  BRA `(.L_x_15486) ;  /* 0x00000a9000007947 */ /* 0x000fea0003800000 */
.L_x_15496:
[----:B------:R-:W3:Y:S02]  /*3020*/  LDG.E.64 R2, [R2.64] ;  /* 0x0000002402027981 */ /* 0x000ee4000c1e1b00 */
[----:B---3--:R0:W3:Y:S01]  /*3030*/  F2I.F64.TRUNC R24, R2 ;  /* 0x0000000200187311 */ /* 0x0080e2000030d100 */
[----:B------:R-:W-:Y:S05]  /*3040*/  BRA `(.L_x_15486) ;  /* 0x00000a6000007947 */ /* 0x000fea0003800000 */
.L_x_15487:
        /* <DEDUP_REMOVED lines=12> */
.L_x_15500:
[----:B------:R-:W3:Y:S02]  /*3110*/  LDG.E.64 R2, [R2.64] ;  /* 0x0000002402027981 */ /* 0x000ee4000c1e1b00 */
[----:B---3--:R0:W3:Y:S01]  /*3120*/  F2I.F64.TRUNC R24, R2 ;  /* 0x0000000200187311 */ /* 0x0080e2000030d100 */
[----:B------:R-:W-:Y:S05]  /*3130*/  BRA `(.L_x_15486) ;  /* 0x0000097000007947 */ /* 0x000fea0003800000 */
.L_x_15499:
        /* <DEDUP_REMOVED lines=27> */
.L_x_15502:
        /* <DEDUP_REMOVED lines=14> */
.L_x_15501:
[----:B------:R-:W3:Y:S02]  /*33d0*/  LDG.E.U16 R24, [R2.64] ;  /* 0x0000002402187981 */ /* 0x000ee4000c1e1500 */
[----:B---3--:R-:W-:-:S06]  /*33e0*/  PRMT R24, RZ, 0x5410, R24 ;  /* 0x00005410ff187816 */ /* 0x008fcc0000000018 */
[----:B------:R-:W0:Y:S01]  /*33f0*/  F2I.FTZ.TRUNC.NTZ R24, R24 ;  /* 0x0000001800187305 */ /* 0x000e22000021f100 */
[----:B------:R-:W-:Y:S05]  /*3400*/  BRA `(.L_x_15486) ;  /* 0x000006a000007947 */ /* 0x000fea0003800000 */
.L_x_15498:
        /* <DEDUP_REMOVED lines=10> */
.L_x_15505:
        /* <DEDUP_REMOVED lines=21> */
.L_x_15509:
[----:B------:R-:W-:Y:S05]  /*3600*/  BSYNC B1 ;  /* 0x0000000000017941 */ /* 0x000fea0003800000 */
.L_x_15508:
[----:B------:R-:W-:Y:S01]  /*3610*/  IMAD.SHL.U32 R2, R2, 0x100000, RZ ;  /* 0x0010000002027824 */ /* 0x000fe200078e00ff */
[----:B------:R-:W-:-:S04]  /*3620*/  LEA R3, R0, 0x3b800000, 0x17 ;  /* 0x3b80000000037811 */ /* 0x000fc800078eb8ff */
[----:B------:R-:W-:Y:S02]  /*3630*/  LOP3.LUT R24, R3, R2, R24, 0xfe, !PT ;  /* 0x0000000203187212 */ /* 0x000fe400078efe18 */
.L_x_15507:
[----:B------:R-:W-:Y:S05]  /*3640*/  BSYNC B0 ;  /* 0x0000000000007941 */ /* 0x000fea0003800000 */
.L_x_15506:
[----:B------:R-:W0:Y:S01]  /*3650*/  F2I.FTZ.TRUNC.NTZ R24, R24 ;  /* 0x0000001800187305 */ /* 0x000e22000021f100 */
[----:B------:R-:W-:Y:S05]  /*3660*/  BRA `(.L_x_15486) ;  /* 0x0000044000007947 */ /* 0x000fea0003800000 */
.L_x_15504:
        /* <DEDUP_REMOVED lines=21> */
.L_x_15513:
[----:B------:R-:W-:Y:S05]  /*37c0*/  BSYNC B1 ;  /* 0x0000000000017941 */ /* 0x000fea0003800000 */
.L_x_15512:
[----:B------:R-:W-:Y:S01]  /*37d0*/  IMAD.SHL.U32 R2, R2, 0x200000, RZ ;  /* 0x0020000002027824 */ /* 0x000fe200078e00ff */
[----:B------:R-:W-:-:S04]  /*37e0*/  LEA R3, R0, 0x37800000, 0x17 ;  /* 0x3780000000037811 */ /* 0x000fc800078eb8ff */
[----:B------:R-:W-:Y:S02]  /*37f0*/  LOP3.LUT R24, R3, R2, R24, 0xfe, !PT ;  /* 0x0000000203187212 */ /* 0x000fe400078efe18 */
.L_x_15511:
[----:B------:R-:W-:Y:S05]  /*3800*/  BSYNC B0 ;  /* 0x0000000000007941 */ /* 0x000fea0003800000 */
.L_x_15510:
[----:B------:R-:W0:Y:S01]  /*3810*/  F2I.FTZ.TRUNC.NTZ R24, R24 ;  /* 0x0000001800187305 */ /* 0x000e22000021f100 */
[----:B------:R-:W-:Y:S05]  /*3820*/  BRA `(.L_x_15486) ;  /* 0x0000028000007947 */ /* 0x000fea0003800000 */
.L_x_15503:
        /* <DEDUP_REMOVED lines=14> */
.L_x_15517:
[----:B------:R-:W-:Y:S05]  /*3910*/  BSYNC B0 ;  /* 0x0000000000007941 */ /* 0x000fea0003800000 */
.L_x_15516:
[----:B------:R-:W0:Y:S01]  /*3920*/  F2I.FTZ.TRUNC.NTZ R24, R24 ;  /* 0x0000001800187305 */ /* 0x000e22000021f100 */
[----:B------:R-:W-:Y:S05]  /*3930*/  BRA `(.L_x_15486) ;  /* 0x0000017000007947 */ /* 0x000fea0003800000 */
.L_x_15491:
        /* <DEDUP_REMOVED lines=20> */
.L_x_15515:
[----:B------:R0:W5:Y:S01]  /*3a80*/  LDG.E R24, [R2.64] ;  /* 0x0000002402187981 */ /* 0x000162000c1e1900 */
[----:B------:R-:W-:Y:S05]  /*3a90*/  BRA `(.L_x_15486) ;  /* 0x0000001000007947 */ /* 0x000fea0003800000 */
.L_x_15514:
[----:B------:R0:W5:Y:S02]  /*3aa0*/  LDG.E R24, [R2.64] ;  /* 0x0000002402187981 */ /* 0x000164000c1e1900 */
.L_x_15486:
[----:B------:R-:W-:Y:S05]  /*3ab0*/  BSYNC B6 ;  /* 0x0000000000067941 */ /* 0x000fea0003800000 */
.L_x_15485:
[----:B------:R-:W4:Y:S01]  /*3ac0*/  S2R R27, SR_TID.X ;  /* 0x00000000001b7919 */ /* 0x000f220000002100 */
[----:B------:R-:W3:Y:S01]  /*3ad0*/  LDC.U8 R17, c[0x0][0x18c] ;  /* 0x00006300ff117b82 */ /* 0x000ee20000000000 */
[----:B------:R-:W-:Y:S01]  /*3ae0*/  IMAD.MOV.U32 R18, RZ, RZ, c[0x0][0x168] ;  /* 0x00005a00ff127624 */ /* 0x000fe200078e00ff */
[----:B0----5:R-:W-:Y:S01]  /*3af0*/  ISETP.GT.U32.AND P0, PT, R23, 0x1f, PT ;  /* 0x0000001f1700780c */ /* 0x021fe20003f04070 */
[----:B------:R-:W-:Y:S01]  /*3b00*/  BSSY B6, `(.L_x_15518) ;  /* 0x00000fa000067945 */ /* 0x000fe20003800000 */
[----:B--2---:R-:W-:Y:S02]  /*3b10*/  ISETP.GT.U32.AND P2, PT, R25, 0x1f, PT ;  /* 0x0000001f1900780c */ /* 0x004fe40003f44070 */
[C---:B------:R-:W-:Y:S02]  /*3b20*/  SHF.L.U32 R23, R18.reuse, R23, RZ ;  /* 0x0000001712177219 */ /* 0x040fe400000006ff */
[----:B-1----:R-:W-:-:S02]  /*3b30*/  SHF.L.U32 R26, R18, R19, RZ ;  /* 0x00000013121a7219 */ /* 0x002fc400000006ff */
[----:B------:R-:W-:Y:S02]  /*3b40*/  SHF.L.U32 R25, R18, R25, RZ ;  /* 0x0000001912197219 */ /* 0x000fe400000006ff */
[----:B------:R-:W-:Y:S02]  /*3b50*/  ISETP.GT.U32.AND P1, PT, R19, 0x1f, PT ;  /* 0x0000001f1300780c */ /* 0x000fe40003f24070 */
[----:B---3--:R-:W-:Y:S02]  /*3b60*/  ISETP.GT.U32.AND P3, PT, R24, 0x1f, PT ;  /* 0x0000001f1800780c */ /* 0x008fe40003f64070 */
[----:B------:R-:W-:Y:S02]  /*3b70*/  SHF.L.U32 R18, R18, R24, RZ ;  /* 0x0000001812127219 */ /* 0x000fe400000006ff */
[----:B------:R-:W-:Y:S02]  /*3b80*/  SEL R4, R23, RZ, !P0 ;  /* 0x000000ff17047207 */ /* 0x000fe40004000000 */
[----:B------:R-:W-:-:S02]  /*3b90*/  SEL R26, R26, RZ, !P1 ;  /* 0x000000ff1a1a7207 */ /* 0x000fc40004800000 */
[----:B------:R-:W-:Y:S02]  /*3ba0*/  SEL R24, R25, RZ, !P2 ;  /* 0x000000ff19187207 */ /* 0x000fe40005000000 */
[----:B----4-:R-:W-:Y:S02]  /*3bb0*/  ISETP.GE.AND P4, PT, R27, R22, PT ;  /* 0x000000161b00720c */ /* 0x010fe40003f86270 */
        /* <DEDUP_REMOVED lines=21> */
.L_x_15523:
[----:B------:R0:W-:Y:S01]  /*3d10*/  STG.E.U8 [R2.64], R4 ;  /* 0x0000000402007986 */ /* 0x0001e2000c101124 */
[----:B------:R-:W-:Y:S05]  /*3d20*/  BRA `(.L_x_15519) ;  /* 0x00000d7000007947 */ /* 0x000fea0003800000 */
.L_x_15522:
        /* <DEDUP_REMOVED lines=9> */
.L_x_15526:
[----:B------:R0:W-:Y:S01]  /*3dc0*/  STG.E [R2.64], R4 ;  /* 0x0000000402007986 */ /* 0x0001e2000c101924 */
[----:B------:R-:W-:Y:S05]  /*3dd0*/  BRA `(.L_x_15519) ;  /* 0x00000cc000007947 */ /* 0x000fea0003800000 */
.L_x_15525:
[----:B------:R0:W-:Y:S01]  /*3de0*/  STG.E.U16 [R2.64], R4 ;  /* 0x0000000402007986 */ /* 0x0001e2000c101524 */
[----:B------:R-:W-:Y:S05]  /*3df0*/  BRA `(.L_x_15519) ;  /* 0x00000ca000007947 */ /* 0x000fea0003800000 */
.L_x_15521:
        /* <DEDUP_REMOVED lines=9> */
.L_x_15528:
[----:B------:R-:W0:Y:S02]  /*3e90*/  I2F R0, R4 ;  /* 0x0000000400007306 */ /* 0x000e240000201400 */
[----:B0-----:R-:W-:-:S05]  /*3ea0*/  F2FP.PACK_AB R0, RZ, R0 ;  /* 0x00000000ff00723e */ /* 0x001fca00000000ff */
[----:B------:R0:W-:Y:S01]  /*3eb0*/  STG.E.U16 [R2.64], R0 ;  /* 0x0000000002007986 */ /* 0x0001e2000c101524 */
[----:B------:R-:W-:Y:S05]  /*3ec0*/  BRA `(.L_x_15519) ;  /* 0x00000bd000007947 */ /* 0x000fea0003800000 */
.L_x_15527:
        /* <DEDUP_REMOVED lines=10> */
.L_x_15530:
[----:B------:R-:W0:Y:S02]  /*3f70*/  I2F R4, R4 ;  /* 0x0000000400047306 */ /* 0x000e240000201400 */
[----:B0-----:R-:W-:-:S04]  /*3f80*/  F2FP.PACK_AB R5, RZ, R4 ;  /* 0x00000004ff05723e */ /* 0x001fc800000000ff */
[----:B------:R-:W-:-:S05]  /*3f90*/  PRMT R5, R5, 0x5410, RZ ;  /* 0x0000541005057816 */ /* 0x000fca00000000ff */
[----:B------:R0:W-:Y:S01]  /*3fa0*/  STG.E [R2.64], R5 ;  /* 0x0000000502007986 */ /* 0x0001e2000c101924 */
[----:B------:R-:W-:Y:S05]  /*3fb0*/  BRA `(.L_x_15519) ;  /* 0x00000ae000007947 */ /* 0x000fea0003800000 */
.L_x_15529:
[----:B------:R-:W0:Y:S02]  /*3fc0*/  I2F.F64 R4, R4 ;  /* 0x0000000400047312 */ /* 0x000e240000201c00 */
[----:B0-----:R0:W-:Y:S01]  /*3fd0*/  STG.E.64 [R2.64], R4 ;  /* 0x0000000402007986 */ /* 0x0011e2000c101b24 */
[----:B------:R-:W-:Y:S05]  /*3fe0*/  BRA `(.L_x_15519) ;  /* 0x00000ab000007947 */ /* 0x000fea0003800000 */
.L_x_15520:
        /* <DEDUP_REMOVED lines=12> */
.L_x_15533:
[----:B------:R-:W0:Y:S01]  /*40b0*/  I2F.F64 R4, R4 ;  /* 0x0000000400047312 */ /* 0x000e220000201c00 */
[----:B------:R-:W-:-:S05]  /*40c0*/  CS2R R6, SRZ ;  /* 0x0000000000067805 */ /* 0x000fca000001ff00 */
[----:B0-----:R0:W-:Y:S01]  /*40d0*/  STG.E.128 [R2.64], R4 ;  /* 0x0000000402007986 */ /* 0x0011e2000c101d24 */
[----:B------:R-:W-:Y:S05]  /*40e0*/  BRA `(.L_x_15519) ;  /* 0x000009b000007947 */ /* 0x000fea0003800000 */
.L_x_15532:
        /* <DEDUP_REMOVED lines=21> */
.L_x_15537:
[----:B------:R-:W-:Y:S05]  /*4240*/  BSYNC B0 ;  /* 0x0000000000007941 */ /* 0x000fea0003800000 */
.L_x_15536:
[----:B------:R-:W-:-:S05]  /*4250*/  LOP3.LUT R5, R0, R5, RZ, 0xfc, !PT ;  /* 0x0000000500057212 */ /* 0x000fca00078efcff */
[----:B------:R0:W-:Y:S01]  /*4260*/  STG.E.U8 [R2.64], R5 ;  /* 0x0000000502007986 */ /* 0x0001e2000c101124 */
[----:B------:R-:W-:Y:S05]  /*4270*/  BRA `(.L_x_15519) ;  /* 0x0000082000007947 */ /* 0x000fea0003800000 */
.L_x_15535:
        /* <DEDUP_REMOVED lines=13> */
.L_x_15539:
[----:B------:R-:W-:Y:S01]  /*4350*/  IMAD.MOV.U32 R0, RZ, RZ, 0x7f ;  /* 0x0000007fff007424 */ /* 0x000fe200078e00ff */
[----:B------:R-:W-:-:S04]  /*4360*/  ISETP.GT.U32.AND P0, PT, R5, 0x7f800000, PT ;  /* 0x7f8000000500780c */ /* 0x000fc80003f04070 */
[----:B------:R-:W-:-:S04]  /*4370*/  SEL R0, R0, 0x7c, P0 ;  /* 0x0000007c00007807 */ /* 0x000fc80000000000 */
.L_x_15540:
[----:B------:R-:W-:Y:S05]  /*4380*/  BSYNC B0 ;  /* 0x0000000000007941 */ /* 0x000fea0003800000 */
.L_x_15538:
[----:B------:R-:W-:-:S04]  /*4390*/  LOP3.LUT R4, R7, 0x80000000, RZ, 0xc0, !PT ;  /* 0x8000000007047812 */ /* 0x000fc800078ec0ff */
[----:B------:R-:W-:-:S04]  /*43a0*/  SHF.R.U32.HI R5, RZ, 0x18, R4 ;  /* 0x00000018ff057819 */ /* 0x000fc80000011604 */
[----:B------:R-:W-:-:S05]  /*43b0*/  LOP3.LUT R5, R0, R5, RZ, 0xfc, !PT ;  /* 0x0000000500057212 */ /* 0x000fca00078efcff */
[----:B------:R0:W-:Y:S01]  /*43c0*/  STG.E.U8 [R2.64], R5 ;  /* 0x0000000502007986 */ /* 0x0001e2000c101124 */
[----:B------:R-:W-:Y:S05]  /*43d0*/  BRA `(.L_x_15519) ;  /* 0x000006c000007947 */ /* 0x000fea0003800000 */
.L_x_15534:
[----:B------:R-:W0:Y:S02]  /*43e0*/  I2F R0, R4 ;  /* 0x0000000400007306 */ /* 0x000e240000201400 */
[----:B0-----:R-:W-:-:S05]  /*43f0*/  F2FP.BF16.PACK_AB R0, RZ, R0 ;  /* 0x00000000ff00723e */ /* 0x001fca00000010ff */
[----:B------:R0:W-:Y:S01]  /*4400*/  STG.E.U16 [R2.64], R0 ;  /* 0x0000000002007986 */ /* 0x0001e2000c101524 */
[----:B------:R-:W-:Y:S05]  /*4410*/  BRA `(.L_x_15519) ;  /* 0x0000068000007947 */ /* 0x000fea0003800000 */
.L_x_15531:
        /* <DEDUP_REMOVED lines=10> */
.L_x_15543:
        /* <DEDUP_REMOVED lines=17> */
.L_x_15546:
[----:B------:R-:W-:-:S04]  /*45d0*/  LOP3.LUT R0, R7, 0x80000000, RZ, 0xc0, !PT ;  /* 0x8000000007007812 */ /* 0x000fc800078ec0ff */
[----:B------:R-:W-:-:S04]  /*45e0*/  SHF.R.U32.HI R5, RZ, 0x18, R0 ;  /* 0x00000018ff057819 */ /* 0x000fc80000011600 */
[----:B------:R-:W-:-:S04]  /*45f0*/  LOP3.LUT R4, R4, R5, RZ, 0xfc, !PT ;  /* 0x0000000504047212 */ /* 0x000fc800078efcff */
[----:B------:R-:W-:Y:S02]  /*4600*/  PRMT R0, R4, 0x7610, R0 ;  /* 0x0000761004007816 */ /* 0x000fe40000000000 */
.L_x_15545:
[----:B------:R-:W-:Y:S05]  /*4610*/  BSYNC B0 ;  /* 0x0000000000007941 */ /* 0x000fea0003800000 */
.L_x_15544:
[----:B------:R0:W-:Y:S01]  /*4620*/  STG.E.U8 [R2.64], R0 ;  /* 0x0000000002007986 */ /* 0x0001e2000c101124 */
[----:B------:R-:W-:Y:S05]  /*4630*/  BRA `(.L_x_15519) ;  /* 0x0000046000007947 */ /* 0x000fea0003800000 */
.L_x_15542:
        /* <DEDUP_REMOVED lines=17> */
.L_x_15549:
[----:B------:R-:W-:-:S04]  /*4750*/  LOP3.LUT R0, R7, 0x80000000, RZ, 0xc0, !PT ;  /* 0x8000000007007812 */ /* 0x000fc800078ec0ff */
[----:B------:R-:W-:-:S04]  /*4760*/  SHF.R.U32.HI R5, RZ, 0x18, R0 ;  /* 0x00000018ff057819 */ /* 0x000fc80000011600 */
[----:B------:R-:W-:-:S04]  /*4770*/  LOP3.LUT R4, R4, R5, RZ, 0xfc, !PT ;  /* 0x0000000504047212 */ /* 0x000fc800078efcff */
[----:B------:R-:W-:Y:S02]  /*4780*/  PRMT R0, R4, 0x7610, R0 ;  /* 0x0000761004007816 */ /* 0x000fe40000000000 */
.L_x_15548:
[----:B------:R-:W-:Y:S05]  /*4790*/  BSYNC B0 ;  /* 0x0000000000007941 */ /* 0x000fea0003800000 */
.L_x_15547:
[----:B------:R0:W-:Y:S01]  /*47a0*/  STG.E.U8 [R2.64], R0 ;  /* 0x0000000002007986 */ /* 0x0001e2000c101124 */
[----:B------:R-:W-:Y:S05]  /*47b0*/  BRA `(.L_x_15519) ;  /* 0x000002e000007947 */ /* 0x000fea0003800000 */
.L_x_15541:
        /* <DEDUP_REMOVED lines=22> */
.L_x_15524:
        /* <DEDUP_REMOVED lines=20> */
.L_x_15551:
[----:B------:R-:W-:-:S05]  /*4a60*/  SHF.R.S32.HI R5, RZ, 0x1f, R4 ;  /* 0x0000001fff057819 */ /* 0x000fca0000011404 */
[----:B------:R0:W-:Y:S01]  /*4a70*/  STG.E.64 [R2.64], R4 ;  /* 0x0000000402007986 */ /* 0x0001e2000c101b24 */
[----:B------:R-:W-:Y:S05]  /*4a80*/  BRA `(.L_x_15519) ;  /* 0x0000001000007947 */ /* 0x000fea0003800000 */
.L_x_15550:
[----:B------:R0:W-:Y:S02]  /*4a90*/  STG.E [R2.64], R4 ;  /* 0x0000000402007986 */ /* 0x0001e4000c101924 */
.L_x_15519:
[----:B------:R-:W-:Y:S05]  /*4aa0*/  BSYNC B6 ;  /* 0x0000000000067941 */ /* 0x000fea0003800000 */
.L_x_15518:
        /* <DEDUP_REMOVED lines=21> */
.L_x_15557:
[----:B------:R0:W-:Y:S01]  /*4c00*/  STG.E.U8 [R2.64], R26 ;  /* 0x0000001a02007986 */ /* 0x0001e2000c101124 */
[----:B------:R-:W-:Y:S05]  /*4c10*/  BRA `(.L_x_15559) ;  /* 0x00000d9000007947 */ /* 0x000fea0003800000 */
.L_x_15556:
        /* <DEDUP_REMOVED lines=10> */
.L_x_15561:
[----:B------:R0:W-:Y:S01]  /*4cc0*/  STG.E [R2.64], R26 ;  /* 0x0000001a02007986 */ /* 0x0001e2000c101924 */
[----:B------:R-:W-:Y:S05]  /*4cd0*/  BRA `(.L_x_15559) ;  /* 0x00000cd000007947 */ /* 0x000fea0003800000 */
.L_x_15560:
[----:B------:R0:W-:Y:S01]  /*4ce0*/  STG.E.U16 [R2.64], R26 ;  /* 0x0000001a02007986 */ /* 0x0001e2000c101524 */
[----:B------:R-:W-:Y:S05]  /*4cf0*/  BRA `(.L_x_15559) ;  /* 0x00000cb000007947 */ /* 0x000fea0003800000 */
.L_x_15555:
        /* <DEDUP_REMOVED lines=9> */
.L_x_15563:
[----:B------:R-:W0:Y:S02]  /*4d90*/  I2F R0, R26 ;  /* 0x0000001a00007306 */ /* 0x000e240000201400 */
[----:B0-----:R-:W-:-:S05]  /*4da0*/  F2FP.PACK_AB R0, RZ, R0 ;  /* 0x00000000ff00723e */ /* 0x001fca00000000ff */
[----:B------:R0:W-:Y:S01]  /*4db0*/  STG.E.U16 [R2.64], R0 ;  /* 0x0000000002007986 */ /* 0x0001e2000c101524 */
[----:B------:R-:W-:Y:S05]  /*4dc0*/  BRA `(.L_x_15559) ;  /* 0x00000be000007947 */ /* 0x000fea0003800000 */
.L_x_15562:
        /* <DEDUP_REMOVED lines=10> */
.L_x_15565:
[----:B------:R-:W0:Y:S02]  /*4e70*/  I2F R26, R26 ;  /* 0x0000001a001a7306 */ /* 0x000e240000201400 */
[----:B0-----:R-:W-:-:S04]  /*4e80*/  F2FP.PACK_AB R5, RZ, R26 ;  /* 0x0000001aff05723e */ /* 0x001fc800000000ff */
[----:B------:R-:W-:-:S05]  /*4e90*/  PRMT R5, R5, 0x5410, RZ ;  /* 0x0000541005057816 */ /* 0x000fca00000000ff */
[----:B------:R0:W-:Y:S01]  /*4ea0*/  STG.E [R2.64], R5 ;  /* 0x0000000502007986 */ /* 0x0001e2000c101924 */
[----:B------:R-:W-:Y:S05]  /*4eb0*/  BRA `(.L_x_15559) ;  /* 0x00000af000007947 */ /* 0x000fea0003800000 */
.L_x_15564:
[----:B------:R-:W0:Y:S02]  /*4ec0*/  I2F.F64 R4, R26 ;  /* 0x0000001a00047312 */ /* 0x000e240000201c00 */
[----:B0-----:R0:W-:Y:S01]  /*4ed0*/  STG.E.64 [R2.64], R4 ;  /* 0x0000000402007986 */ /* 0x0011e2000c101b24 */
[----:B------:R-:W-:Y:S05]  /*4ee0*/  BRA `(.L_x_15559) ;  /* 0x00000ac000007947 */ /* 0x000fea0003800000 */
.L_x_15554:
        /* <DEDUP_REMOVED lines=12> */
.L_x_15568:
[----:B------:R-:W0:Y:S01]  /*4fb0*/  I2F.F64 R4, R26 ;  /* 0x0000001a00047312 */ /* 0x000e220000201c00 */
[----:B------:R-:W-:-:S05]  /*4fc0*/  CS2R R6, SRZ ;  /* 0x0000000000067805 */ /* 0x000fca000001ff00 */
[----:B0-----:R0:W-:Y:S01]  /*4fd0*/  STG.E.128 [R2.64], R4 ;  /* 0x0000000402007986 */ /* 0x0011e2000c101d24 */
[----:B------:R-:W-:Y:S05]  /*4fe0*/  BRA `(.L_x_15559) ;  /* 0x000009c000007947 */ /* 0x000fea0003800000 */
.L_x_15567:
        /* <DEDUP_REMOVED lines=21> */
.L_x_15572:
[----:B------:R-:W-:Y:S05]  /*5140*/  BSYNC B0 ;  /* 0x0000000000007941 */ /* 0x000fea0003800000 */
.L_x_15571:
[----:B------:R-:W-:-:S05]  /*5150*/  LOP3.LUT R5, R0, R5, RZ, 0xfc, !PT ;  /* 0x0000000500057212 */ /* 0x000fca00078efcff */
[----:B------:R0:W-:Y:S01]  /*5160*/  STG.E.U8 [R2.64], R5 ;  /* 0x0000000502007986 */ /* 0x0001e2000c101124 */
[----:B------:R-:W-:Y:S05]  /*5170*/  BRA `(.L_x_15559) ;  /* 0x0000083000007947 */ /* 0x000fea0003800000 */
.L_x_15570:
        /* <DEDUP_REMOVED lines=13> */
.L_x_15574:
[----:B------:R-:W-:Y:S01]  /*5250*/  IMAD.MOV.U32 R0, RZ, RZ, 0x7f ;  /* 0x0000007fff007424 */ /* 0x000fe200078e00ff */
[----:B------:R-:W-:-:S04]  /*5260*/  ISETP.GT.U32.AND P0, PT, R4, 0x7f800000, PT ;  /* 0x7f8000000400780c */ /* 0x000fc80003f04070 */
[----:B------:R-:W-:-:S04]  /*5270*/  SEL R0, R0, 0x7c, P0 ;  /* 0x0000007c00007807 */ /* 0x000fc80000000000 */
.L_x_15575:
[----:B------:R-:W-:Y:S05]  /*5280*/  BSYNC B0 ;  /* 0x0000000000007941 */ /* 0x000fea0003800000 */
.L_x_15573:
[----:B------:R-:W-:-:S04]  /*5290*/  LOP3.LUT R4, R5, 0x80000000, RZ, 0xc0, !PT ;  /* 0x8000000005047812 */ /* 0x000fc800078ec0ff */
[----:B------:R-:W-:-:S04]  /*52a0*/  SHF.R.U32.HI R5, RZ, 0x18, R4 ;  /* 0x00000018ff057819 */ /* 0x000fc80000011604 */
[----:B------:R-:W-:-:S05]  /*52b0*/  LOP3.LUT R5, R0, R5, RZ, 0xfc, !PT ;  /* 0x0000000500057212 */ /* 0x000fca00078efcff */
[----:B------:R0:W-:Y:S01]  /*52c0*/  STG.E.U8 [R2.64], R5 ;  /* 0x0000000502007986 */ /* 0x0001e2000c101124 */
[----:B------:R-:W-:Y:S05]  /*52d0*/  BRA `(.L_x_15559) ;  /* 0x000006d000007947 */ /* 0x000fea0003800000 */
.L_x_15569:
[----:B------:R-:W0:Y:S02]  /*52e0*/  I2F R0, R26 ;  /* 0x0000001a00007306 */ /* 0x000e240000201400 */
[----:B0-----:R-:W-:-:S05]  /*52f0*/  F2FP.BF16.PACK_AB R0, RZ, R0 ;  /* 0x00000000ff00723e */ /* 0x001fca00000010ff */
[----:B------:R0:W-:Y:S01]  /*5300*/  STG.E.U16 [R2.64], R0 ;  /* 0x0000000002007986 */ /* 0x0001e2000c101524 */
[----:B------:R-:W-:Y:S05]  /*5310*/  BRA `(.L_x_15559) ;  /* 0x0000069000007947 */ /* 0x000fea0003800000 */
.L_x_15566:
        /* <DEDUP_REMOVED lines=10> */
.L_x_15578:
        /* <DEDUP_REMOVED lines=17> */
.L_x_15581:
[----:B------:R-:W-:-:S04]  /*54d0*/  LOP3.LUT R0, R7, 0x80000000, RZ, 0xc0, !PT ;  /* 0x8000000007007812 */ /* 0x000fc800078ec0ff */
[----:B------:R-:W-:-:S04]  /*54e0*/  SHF.R.U32.HI R5, RZ, 0x18, R0 ;  /* 0x00000018ff057819 */ /* 0x000fc80000011600 */
[----:B------:R-:W-:-:S04]  /*54f0*/  LOP3.LUT R4, R4, R5, RZ, 0xfc, !PT ;  /* 0x0000000504047212 */ /* 0x000fc800078efcff */
[----:B------:R-:W-:Y:S02]  /*5500*/  PRMT R0, R4, 0x7610, R0 ;  /* 0x0000761004007816 */ /* 0x000fe40000000000 */
.L_x_15580:
[----:B------:R-:W-:Y:S05]  /*5510*/  BSYNC B0 ;  /* 0x0000000000007941 */ /* 0x000fea0003800000 */
.L_x_15579:
[----:B------:R0:W-:Y:S01]  /*5520*/  STG.E.U8 [R2.64], R0 ;  /* 0x0000000002007986 */ /* 0x0001e2000c101124 */
[----:B------:R-:W-:Y:S05]  /*5530*/  BRA `(.L_x_15559) ;  /* 0x0000047000007947 */ /* 0x000fea0003800000 */
.L_x_15577:
        /* <DEDUP_REMOVED lines=17> */
.L_x_15584:
[----:B------:R-:W-:-:S04]  /*5650*/  LOP3.LUT R0, R7, 0x80000000, RZ, 0xc0, !PT ;  /* 0x8000000007007812 */ /* 0x000fc800078ec0ff */
[----:B------:R-:W-:-:S04]  /*5660*/  SHF.R.U32.HI R5, RZ, 0x18, R0 ;  /* 0x00000018ff057819 */ /* 0x000fc80000011600 */
[----:B------:R-:W-:-:S04]  /*5670*/  LOP3.LUT R4, R4, R5, RZ, 0xfc, !PT ;  /* 0x0000000504047212 */ /* 0x000fc800078efcff */
[----:B------:R-:W-:Y:S02]  /*5680*/  PRMT R0, R4, 0x7610, R0 ;  /* 0x0000761004007816 */ /* 0x000fe40000000000 */
.L_x_15583:
[----:B------:R-:W-:Y:S05]  /*5690*/  BSYNC B0 ;  /* 0x0000000000007941 */ /* 0x000fea0003800000 */
.L_x_15582:
[----:B------:R0:W-:Y:S01]  /*56a0*/  STG.E.U8 [R2.64], R0 ;  /* 0x0000000002007986 */ /* 0x0001e2000c101124 */
[----:B------:R-:W-:Y:S05]  /*56b0*/  BRA `(.L_x_15559) ;  /* 0x000002f000007947 */ /* 0x000fea0003800000 */
.L_x_15576:
        /* <DEDUP_REMOVED lines=22> */
.L_x_15558:
        /* <DEDUP_REMOVED lines=20> */
.L_x_15586:
[--C-:B------:R-:W-:Y:S01]  /*5960*/  SHF.R.S32.HI R5, RZ, 0x1f, R26.reuse ;  /* 0x0000001fff057819 */ /* 0x100fe2000001141a */
[----:B------:R-:W-:-:S05]  /*5970*/  IMAD.MOV.U32 R4, RZ, RZ, R26 ;  /* 0x000000ffff047224 */ /* 0x000fca00078e001a */
[----:B------:R0:W-:Y:S01]  /*5980*/  STG.E.64 [R2.64], R4 ;  /* 0x0000000402007986 */ /* 0x0001e2000c101b24 */
[----:B------:R-:W-:Y:S05]  /*5990*/  BRA `(.L_x_15559) ;  /* 0x0000001000007947 */ /* 0x000fea0003800000 */
.L_x_15585:
[----:B------:R0:W-:Y:S02]  /*59a0*/  STG.E [R2.64], R26 ;  /* 0x0000001a02007986 */ /* 0x0001e4000c101924 */
.L_x_15559:
        /* <DEDUP_REMOVED lines=21> */
.L_x_15590:
[----:B------:R0:W-:Y:S01]  /*5b00*/  STG.E.U8 [R2.64], R24 ;  /* 0x0000001802007986 */ /* 0x0001e2000c101124 */
[----:B------:R-:W-:Y:S05]  /*5b10*/  BRA `(.L_x_15592) ;  /* 0x00000d7000007947 */ /* 0x000fea0003800000 */
.L_x_15589:
        /* <DEDUP_REMOVED lines=9> */
.L_x_15594:
[----:B------:R0:W-:Y:S01]  /*5bb0*/  STG.E [R2.64], R24 ;  /* 0x0000001802007986 */ /* 0x0001e2000c101924 */
[----:B------:R-:W-:Y:S05]  /*5bc0*/  BRA `(.L_x_15592) ;  /* 0x00000cc000007947 */ /* 0x000fea0003800000 */
.L_x_15593:
[----:B------:R0:W-:Y:S01]  /*5bd0*/  STG.E.U16 [R2.64], R24 ;  /* 0x0000001802007986 */ /* 0x0001e2000c101524 */
[----:B------:R-:W-:Y:S05]  /*5be0*/  BRA `(.L_x_15592) ;  /* 0x00000ca000007947 */ /* 0x000fea0003800000 */
.L_x_15588:
        /* <DEDUP_REMOVED lines=9> */
.L_x_15596:
[----:B------:R-:W0:Y:S02]  /*5c80*/  I2F R0, R24 ;  /* 0x0000001800007306 */ /* 0x000e240000201400 */
[----:B0-----:R-:W-:-:S05]  /*5c90*/  F2FP.PACK_AB R0, RZ, R0 ;  /* 0x00000000ff00723e */ /* 0x001fca00000000ff */
[----:B------:R0:W-:Y:S01]  /*5ca0*/  STG.E.U16 [R2.64], R0 ;  /* 0x0000000002007986 */ /* 0x0001e2000c101524 */
[----:B------:R-:W-:Y:S05]  /*5cb0*/  BRA `(.L_x_15592) ;  /* 0x00000bd000007947 */ /* 0x000fea0003800000 */
.L_x_15595:
        /* <DEDUP_REMOVED lines=10> */
.L_x_15598:
[----:B------:R-:W0:Y:S02]  /*5d60*/  I2F R24, R24 ;  /* 0x0000001800187306 */ /* 0x000e240000201400 */
[----:B0-----:R-:W-:-:S04]  /*5d70*/  F2FP.PACK_AB R5, RZ, R24 ;  /* 0x00000018ff05723e */ /* 0x001fc800000000ff */
[----:B------:R-:W-:-:S05]  /*5d80*/  PRMT R5, R5, 0x5410, RZ ;  /* 0x0000541005057816 */ /* 0x000fca00000000ff */
[----:B------:R0:W-:Y:S01]  /*5d90*/  STG.E [R2.64], R5 ;  /* 0x0000000502007986 */ /* 0x0001e2000c101924 */
[----:B------:R-:W-:Y:S05]  /*5da0*/  BRA `(.L_x_15592) ;  /* 0x00000ae000007947 */ /* 0x000fea0003800000 */
.L_x_15597:
[----:B------:R-:W0:Y:S02]  /*5db0*/  I2F.F64 R24, R24 ;  /* 0x0000001800187312 */ /* 0x000e240000201c00 */
[----:B0-----:R0:W-:Y:S01]  /*5dc0*/  STG.E.64 [R2.64], R24 ;  /* 0x0000001802007986 */ /* 0x0011e2000c101b24 */
[----:B------:R-:W-:Y:S05]  /*5dd0*/  BRA `(.L_x_15592) ;  /* 0x00000ab000007947 */ /* 0x000fea0003800000 */
.L_x_15587:
        /* <DEDUP_REMOVED lines=12> */
.L_x_15601:
[----:B------:R-:W0:Y:S01]  /*5ea0*/  I2F.F64 R4, R24 ;  /* 0x0000001800047312 */ /* 0x000e220000201c00 */
[----:B------:R-:W-:-:S05]  /*5eb0*/  CS2R R6, SRZ ;  /* 0x0000000000067805 */ /* 0x000fca000001ff00 */
[----:B0-----:R0:W-:Y:S01]  /*5ec0*/  STG.E.128 [R2.64], R4 ;  /* 0x0000000402007986 */ /* 0x0011e2000c101d24 */
[----:B------:R-:W-:Y:S05]  /*5ed0*/  BRA `(.L_x_15592) ;  /* 0x000009b000007947 */ /* 0x000fea0003800000 */
.L_x_15600:
        /* <DEDUP_REMOVED lines=21> */
.L_x_15605:
[----:B------:R-:W-:Y:S05]  /*6030*/  BSYNC B0 ;  /* 0x0000000000007941 */ /* 0x000fea0003800000 */
.L_x_15604:
[----:B------:R-:W-:-:S05]  /*6040*/  LOP3.LUT R5, R0, R5, RZ, 0xfc, !PT ;  /* 0x0000000500057212 */ /* 0x000fca00078efcff */
[----:B------:R0:W-:Y:S01]  /*6050*/  STG.E.U8 [R2.64], R5 ;  /* 0x0000000502007986 */ /* 0x0001e2000c101124 */
[----:B------:R-:W-:Y:S05]  /*6060*/  BRA `(.L_x_15592) ;  /* 0x0000082000007947 */ /* 0x000fea0003800000 */
.L_x_15603:
        /* <DEDUP_REMOVED lines=13> */
.L_x_15607:
[----:B------:R-:W-:Y:S01]  /*6140*/  IMAD.MOV.U32 R0, RZ, RZ, 0x7f ;  /* 0x0000007fff007424 */ /* 0x000fe200078e00ff */
[----:B------:R-:W-:-:S04]  /*6150*/  ISETP.GT.U32.AND P0, PT, R4, 0x7f800000, PT ;  /* 0x7f8000000400780c */ /* 0x000fc80003f04070 */
[----:B------:R-:W-:-:S04]  /*6160*/  SEL R0, R0, 0x7c, P0 ;  /* 0x0000007c00007807 */ /* 0x000fc80000000000 */
.L_x_15608:
[----:B------:R-:W-:Y:S05]  /*6170*/  BSYNC B0 ;  /* 0x0000000000007941 */ /* 0x000fea0003800000 */
.L_x_15606:
[----:B------:R-:W-:-:S04]  /*6180*/  LOP3.LUT R4, R5, 0x80000000, RZ, 0xc0, !PT ;  /* 0x8000000005047812 */ /* 0x000fc800078ec0ff */
[----:B------:R-:W-:-:S04]  /*6190*/  SHF.R.U32.HI R5, RZ, 0x18, R4 ;  /* 0x00000018ff057819 */ /* 0x000fc80000011604 */
[----:B------:R-:W-:-:S05]  /*61a0*/  LOP3.LUT R5, R0, R5, RZ, 0xfc, !PT ;  /* 0x0000000500057212 */ /* 0x000fca00078efcff */
[----:B------:R0:W-:Y:S01]  /*61b0*/  STG.E.U8 [R2.64], R5 ;  /* 0x0000000502007986 */ /* 0x0001e2000c101124 */
[----:B------:R-:W-:Y:S05]  /*61c0*/  BRA `(.L_x_15592) ;  /* 0x000006c000007947 */ /* 0x000fea0003800000 */
.L_x_15602:
[----:B------:R-:W0:Y:S02]  /*61d0*/  I2F R0, R24 ;  /* 0x0000001800007306 */ /* 0x000e240000201400 */
[----:B0-----:R-:W-:-:S05]  /*61e0*/  F2FP.BF16.PACK_AB R0, RZ, R0 ;  /* 0x00000000ff00723e */ /* 0x001fca00000010ff */
[----:B------:R0:W-:Y:S01]  /*61f0*/  STG.E.U16 [R2.64], R0 ;  /* 0x0000000002007986 */ /* 0x0001e2000c101524 */
[----:B------:R-:W-:Y:S05]  /*6200*/  BRA `(.L_x_15592) ;  /* 0x0000068000007947 */ /* 0x000fea0003800000 */
.L_x_15599:
        /* <DEDUP_REMOVED lines=10> */
.L_x_15611:
        /* <DEDUP_REMOVED lines=17> */
.L_x_15614:
[----:B------:R-:W-:-:S04]  /*63c0*/  LOP3.LUT R0, R7, 0x80000000, RZ, 0xc0, !PT ;  /* 0x8000000007007812 */ /* 0x000fc800078ec0ff */
[----:B------:R-:W-:-:S04]  /*63d0*/  SHF.R.U32.HI R5, RZ, 0x18, R0 ;  /* 0x00000018ff057819 */ /* 0x000fc80000011600 */
[----:B------:R-:W-:-:S04]  /*63e0*/  LOP3.LUT R4, R4, R5, RZ, 0xfc, !PT ;  /* 0x0000000504047212 */ /* 0x000fc800078efcff */
[----:B------:R-:W-:Y:S02]  /*63f0*/  PRMT R0, R4, 0x7610, R0 ;  /* 0x0000761004007816 */ /* 0x000fe40000000000 */
.L_x_15613:
[----:B------:R-:W-:Y:S05]  /*6400*/  BSYNC B0 ;  /* 0x0000000000007941 */ /* 0x000fea0003800000 */
.L_x_15612:
[----:B------:R0:W-:Y:S01]  /*6410*/  STG.E.U8 [R2.64], R0 ;  /* 0x0000000002007986 */ /* 0x0001e2000c101124 */
[----:B------:R-:W-:Y:S05]  /*6420*/  BRA `(.L_x_15592) ;  /* 0x0000046000007947 */ /* 0x000fea0003800000 */
.L_x_15610:
        /* <DEDUP_REMOVED lines=17> */
.L_x_15617:
[----:B------:R-:W-:-:S04]  /*6540*/  LOP3.LUT R0, R7, 0x80000000, RZ, 0xc0, !PT ;  /* 0x8000000007007812 */ /* 0x000fc800078ec0ff */
[----:B------:R-:W-:-:S04]  /*6550*/  SHF.R.U32.HI R5, RZ, 0x18, R0 ;  /* 0x00000018ff057819 */ /* 0x000fc80000011600 */
[----:B------:R-:W-:-:S04]  /*6560*/  LOP3.LUT R4, R4, R5, RZ, 0xfc, !PT ;  /* 0x0000000504047212 */ /* 0x000fc800078efcff */
[----:B------:R-:W-:Y:S02]  /*6570*/  PRMT R0, R4, 0x7610, R0 ;  /* 0x0000761004007816 */ /* 0x000fe40000000000 */
.L_x_15616:
[----:B------:R-:W-:Y:S05]  /*6580*/  BSYNC B0 ;  /* 0x0000000000007941 */ /* 0x000fea0003800000 */
.L_x_15615:
[----:B------:R0:W-:Y:S01]  /*6590*/  STG.E.U8 [R2.64], R0 ;  /* 0x0000000002007986 */ /* 0x0001e2000c101124 */
[----:B------:R-:W-:Y:S05]  /*65a0*/  BRA `(.L_x_15592) ;  /* 0x000002e000007947 */ /* 0x000fea0003800000 */
.L_x_15609:
        /* <DEDUP_REMOVED lines=22> */
.L_x_15591:
        /* <DEDUP_REMOVED lines=20> */
.L_x_15619:
[----:B------:R-:W-:-:S05]  /*6850*/  SHF.R.S32.HI R25, RZ, 0x1f, R24 ;  /* 0x0000001fff197819 */ /* 0x000fca0000011418 */
[----:B------:R0:W-:Y:S01]  /*6860*/  STG.E.64 [R2.64], R24 ;  /* 0x0000001802007986 */ /* 0x0001e2000c101b24 */
[----:B------:R-:W-:Y:S05]  /*6870*/  BRA `(.L_x_15592) ;  /* 0x0000001000007947 */ /* 0x000fea0003800000 */
.L_x_15618:
[----:B------:R0:W-:Y:S02]  /*6880*/  STG.E [R2.64], R24 ;  /* 0x0000001802007986 */ /* 0x0001e4000c101924 */
.L_x_15592:
[----:B------:R-:W-:Y:S02]  /*6890*/  IADD3 R27, R27, 0x80, RZ ;  /* 0x000000801b1b7810 */ /* 0x000fe40007ffe0ff */
.L_x_15553:
[----:B------:R-:W-:Y:S05]  /*68a0*/  BSYNC B6 ;  /* 0x0000000000067941 */ /* 0x000fea0003800000 */
.L_x_15552:
        /* <DEDUP_REMOVED lines=19> */
.L_x_15623:
[----:B------:R-:W-:Y:S01]  /*69e0*/  STG.E.U8 [R2.64], R18 ;  /* 0x0000001202007986 */ /* 0x000fe2000c101124 */
[----:B------:R-:W-:Y:S05]  /*69f0*/  EXIT ;  /* 0x000000000000794d */ /* 0x000fea0003800000 */
.L_x_15622:
        /* <DEDUP_REMOVED lines=9> */
.L_x_15626:
[----:B------:R-:W-:Y:S01]  /*6a90*/  STG.E [R2.64], R18 ;  /* 0x0000001202007986 */ /* 0x000fe2000c101924 */
[----:B------:R-:W-:Y:S05]  /*6aa0*/  EXIT ;  /* 0x000000000000794d */ /* 0x000fea0003800000 */
.L_x_15625:
[----:B------:R-:W-:Y:S01]  /*6ab0*/  STG.E.U16 [R2.64], R18 ;  /* 0x0000001202007986 */ /* 0x000fe2000c101524 */
[----:B------:R-:W-:Y:S05]  /*6ac0*/  EXIT ;  /* 0x000000000000794d */ /* 0x000fea0003800000 */
.L_x_15621:
        /* <DEDUP_REMOVED lines=9> */
.L_x_15628:
[----:B------:R-:W0:Y:S02]  /*6b60*/  I2F R0, R18 ;  /* 0x0000001200007306 */ /* 0x000e240000201400 */
[----:B0-----:R-:W-:-:S05]  /*6b70*/  F2FP.PACK_AB R0, RZ, R0 ;  /* 0x00000000ff00723e */ /* 0x001fca00000000ff */
[----:B------:R-:W-:Y:S01]  /*6b80*/  STG.E.U16 [R2.64], R0 ;  /* 0x0000000002007986 */ /* 0x000fe2000c101524 */
[----:B------:R-:W-:Y:S05]  /*6b90*/  EXIT ;  /* 0x000000000000794d */ /* 0x000fea0003800000 */
.L_x_15627:
        /* <DEDUP_REMOVED lines=10> */
.L_x_15630:
[----:B------:R-:W0:Y:S02]  /*6c40*/  I2F R18, R18 ;  /* 0x0000001200127306 */ /* 0x000e240000201400 */
[----:B0-----:R-:W-:-:S04]  /*6c50*/  F2FP.PACK_AB R5, RZ, R18 ;  /* 0x00000012ff05723e */ /* 0x001fc800000000ff */
[----:B------:R-:W-:-:S05]  /*6c60*/  PRMT R5, R5, 0x5410, RZ ;  /* 0x0000541005057816 */ /* 0x000fca00000000ff */
[----:B------:R-:W-:Y:S01]  /*6c70*/  STG.E [R2.64], R5 ;  /* 0x0000000502007986 */ /* 0x000fe2000c101924 */
[----:B------:R-:W-:Y:S05]  /*6c80*/  EXIT ;  /* 0x000000000000794d */ /* 0x000fea0003800000 */
.L_x_15629:
[----:B------:R-:W0:Y:S02]  /*6c90*/  I2F.F64 R18, R18 ;  /* 0x0000001200127312 */ /* 0x000e240000201c00 */
[----:B0-----:R-:W-:Y:S01]  /*6ca0*/  STG.E.64 [R2.64], R18 ;  /* 0x0000001202007986 */ /* 0x001fe2000c101b24 */
[----:B------:R-:W-:Y:S05]  /*6cb0*/  EXIT ;  /* 0x000000000000794d */ /* 0x000fea0003800000 */
.L_x_15620:
        /* <DEDUP_REMOVED lines=12> */
.L_x_15633:
[----:B------:R-:W0:Y:S01]  /*6d80*/  I2F.F64 R4, R18 ;  /* 0x0000001200047312 */ /* 0x000e220000201c00 */
[----:B------:R-:W-:-:S05]  /*6d90*/  CS2R R6, SRZ ;  /* 0x0000000000067805 */ /* 0x000fca000001ff00 */
[----:B0-----:R-:W-:Y:S01]  /*6da0*/  STG.E.128 [R2.64], R4 ;  /* 0x0000000402007986 */ /* 0x001fe2000c101d24 */
[----:B------:R-:W-:Y:S05]  /*6db0*/  EXIT ;  /* 0x000000000000794d */ /* 0x000fea0003800000 */
.L_x_15632:
        /* <DEDUP_REMOVED lines=21> */
.L_x_15637:
[----:B------:R-:W-:Y:S05]  /*6f10*/  BSYNC B0 ;  /* 0x0000000000007941 */ /* 0x000fea0003800000 */
.L_x_15636:
[----:B------:R-:W-:-:S05]  /*6f20*/  LOP3.LUT R5, R0, R5, RZ, 0xfc, !PT ;  /* 0x0000000500057212 */ /* 0x000fca00078efcff */
[----:B------:R-:W-:Y:S01]  /*6f30*/  STG.E.U8 [R2.64], R5 ;  /* 0x0000000502007986 */ /* 0x000fe2000c101124 */
[----:B------:R-:W-:Y:S05]  /*6f40*/  EXIT ;  /* 0x000000000000794d */ /* 0x000fea0003800000 */
.L_x_15635:
        /* <DEDUP_REMOVED lines=13> */
.L_x_15639:
[----:B------:R-:W-:Y:S01]  /*7020*/  IMAD.MOV.U32 R0, RZ, RZ, 0x7f ;  /* 0x0000007fff007424 */ /* 0x000fe200078e00ff */
[----:B------:R-:W-:-:S04]  /*7030*/  ISETP.GT.U32.AND P0, PT, R4, 0x7f800000, PT ;  /* 0x7f8000000400780c */ /* 0x000fc80003f04070 */
[----:B------:R-:W-:-:S04]  /*7040*/  SEL R0, R0, 0x7c, P0 ;  /* 0x0000007c00007807 */ /* 0x000fc80000000000 */
.L_x_15640:
[----:B------:R-:W-:Y:S05]  /*7050*/  BSYNC B0 ;  /* 0x0000000000007941 */ /* 0x000fea0003800000 */
.L_x_15638:
[----:B------:R-:W-:-:S04]  /*7060*/  LOP3.LUT R4, R5, 0x80000000, RZ, 0xc0, !PT ;  /* 0x8000000005047812 */ /* 0x000fc800078ec0ff */
[----:B------:R-:W-:-:S04]  /*7070*/  SHF.R.U32.HI R5, RZ, 0x18, R4 ;  /* 0x00000018ff057819 */ /* 0x000fc80000011604 */
[----:B------:R-:W-:-:S05]  /*7080*/  LOP3.LUT R5, R0, R5, RZ, 0xfc, !PT ;  /* 0x0000000500057212 */ /* 0x000fca00078efcff */
[----:B------:R-:W-:Y:S01]  /*7090*/  STG.E.U8 [R2.64], R5 ;  /* 0x0000000502007986 */ /* 0x000fe2000c101124 */
[----:B------:R-:W-:Y:S05]  /*70a0*/  EXIT ;  /* 0x000000000000794d */ /* 0x000fea0003800000 */
.L_x_15634:
[----:B------:R-:W0:Y:S02]  /*70b0*/  I2F R0, R18 ;  /* 0x0000001200007306 */ /* 0x000e240000201400 */
[----:B0-----:R-:W-:-:S05]  /*70c0*/  F2FP.BF16.PACK_AB R0, RZ, R0 ;  /* 0x00000000ff00723e */ /* 0x001fca00000010ff */
[----:B------:R-:W-:Y:S01]  /*70d0*/  STG.E.U16 [R2.64], R0 ;  /* 0x0000000002007986 */ /* 0x000fe2000c101524 */
[----:B------:R-:W-:Y:S05]  /*70e0*/  EXIT ;  /* 0x000000000000794d */ /* 0x000fea0003800000 */
.L_x_15631:
        /* <DEDUP_REMOVED lines=10> */
.L_x_15643:
        /* <DEDUP_REMOVED lines=17> */
.L_x_15646:
[----:B------:R-:W-:-:S04]  /*72a0*/  LOP3.LUT R0, R7, 0x80000000, RZ, 0xc0, !PT ;  /* 0x8000000007007812 */ /* 0x000fc800078ec0ff */
[----:B------:R-:W-:-:S04]  /*72b0*/  SHF.R.U32.HI R5, RZ, 0x18, R0 ;  /* 0x00000018ff057819 */ /* 0x000fc80000011600 */
[----:B------:R-:W-:-:S04]  /*72c0*/  LOP3.LUT R4, R4, R5, RZ, 0xfc, !PT ;  /* 0x0000000504047212 */ /* 0x000fc800078efcff */
[----:B------:R-:W-:Y:S02]  /*72d0*/  PRMT R0, R4, 0x7610, R0 ;  /* 0x0000761004007816 */ /* 0x000fe40000000000 */
.L_x_15645:
[----:B------:R-:W-:Y:S05]  /*72e0*/  BSYNC B0 ;  /* 0x0000000000007941 */ /* 0x000fea0003800000 */
.L_x_15644:
[----:B------:R-:W-:Y:S01]  /*72f0*/  STG.E.U8 [R2.64], R0 ;  /* 0x0000000002007986 */ /* 0x000fe2000c101124 */
[----:B------:R-:W-:Y:S05]  /*7300*/  EXIT ;  /* 0x000000000000794d */ /* 0x000fea0003800000 */
.L_x_15642:
        /* <DEDUP_REMOVED lines=17> */
.L_x_15649:
[----:B------:R-:W-:-:S04]  /*7420*/  LOP3.LUT R0, R7, 0x80000000, RZ, 0xc0, !PT ;  /* 0x8000000007007812 */ /* 0x000fc800078ec0ff */
[----:B------:R-:W-:-:S04]  /*7430*/  SHF.R.U32.HI R5, RZ, 0x18, R0 ;  /* 0x00000018ff057819 */ /* 0x000fc80000011600 */
[----:B------:R-:W-:-:S04]  /*7440*/  LOP3.LUT R4, R4, R5, RZ, 0xfc, !PT ;  /* 0x0000000504047212 */ /* 0x000fc800078efcff */
[----:B------:R-:W-:Y:S02]  /*7450*/  PRMT R0, R4, 0x7610, R0 ;  /* 0x0000761004007816 */ /* 0x000fe40000000000 */
.L_x_15648:
[----:B------:R-:W-:Y:S05]  /*7460*/  BSYNC B0 ;  /* 0x0000000000007941 */ /* 0x000fea0003800000 */
.L_x_15647:
[----:B------:R-:W-:Y:S01]  /*7470*/  STG.E.U8 [R2.64], R0 ;  /* 0x0000000002007986 */ /* 0x000fe2000c101124 */
[----:B------:R-:W-:Y:S05]  /*7480*/  EXIT ;  /* 0x000000000000794d */ /* 0x000fea0003800000 */
.L_x_15641:
        /* <DEDUP_REMOVED lines=22> */
.L_x_15624:
        /* <DEDUP_REMOVED lines=20> */
.L_x_15651:
[----:B------:R-:W-:-:S05]  /*7730*/  SHF.R.S32.HI R19, RZ, 0x1f, R18 ;  /* 0x0000001fff137819 */ /* 0x000fca0000011412 */
[----:B------:R-:W-:Y:S01]  /*7740*/  STG.E.64 [R2.64], R18 ;  /* 0x0000001202007986 */ /* 0x000fe2000c101b24 */
[----:B------:R-:W-:Y:S05]  /*7750*/  EXIT ;  /* 0x000000000000794d */ /* 0x000fea0003800000 */
.L_x_15650:
[----:B------:R-:W-:Y:S01]  /*7760*/  STG.E [R2.64], R18 ;  /* 0x0000001202007986 */ /* 0x000fe2000c101924 */
[----:B------:R-:W-:Y:S05]  /*7770*/  EXIT ;  /* 0x000000000000794d */ /* 0x000fea0003800000 */
.L_x_15652:
        /* <DEDUP_REMOVED lines=16> */
.L_x_19782:


//--------------------- .text._ZN2at6native18elementwise_kernelILi128ELi2EZNS0_22gpu_kernel_impl_nocastINS0_13AUnaryFunctorIiiiZZZNS0_18lshift_kernel_cudaERNS_18TensorIteratorBaseEENKUlvE_clEvENKUlvE1_clEvEUliiE_EEEEvS5_RKT_EUliE_EEviT1_ --------------------------
	.section	.text._ZN2at6native18elementwise_kernelILi128ELi2EZNS0_22gpu_kernel_impl_nocastINS0_13AUnaryFunctorIiiiZZZNS0_18lshift_kernel_cudaERNS_18TensorIteratorBaseEENKUlvE_clEvENKUlvE1_clEvEUliiE_EEEEvS5_RKT_EUliE_EEviT1_,"ax",@progbits
	.sectioninfo	@"SHI_REGISTERS=12"
	.align	128
        .global         _ZN2at6native18elementwise_kernelILi128ELi2EZNS0_22gpu_kernel_impl_nocastINS0_13AUnaryFunctorIiiiZZZNS0_18lshift_kernel_cudaERNS_18TensorIteratorBaseEENKUlvE_clEvENKUlvE1_clEvEUliiE_EEEEvS5_RKT_EUliE_EEviT1_
        .type           _ZN2at6native18elementwise_kernelILi128ELi2EZNS0_22gpu_kernel_impl_nocastINS0_13AUnaryFunctorIiiiZZZNS0_18lshift_kernel_cudaERNS_18TensorIteratorBaseEENKUlvE_clEvENKUlvE1_clEvEUliiE_EEEEvS5_RKT_EUliE_EEviT1_,@function
        .size           _ZN2at6native18elementwise_kernelILi128ELi2EZNS0_22gpu_kernel_impl_nocastINS0_13AUnaryFunctorIiiiZZZNS0_18lshift_kernel_cudaERNS_18TensorIteratorBaseEENKUlvE_clEvENKUlvE1_clEvEUliiE_EEEEvS5_RKT_EUliE_EEviT1_,(.L_x_19783 - _ZN2at6native18elementwise_kernelILi128ELi2EZNS0_22gpu_kernel_impl_nocastINS0_13AUnaryFunctorIiiiZZZNS0_18lshift_kernel_cudaERNS_18TensorIteratorBaseEENKUlvE_clEvENKUlvE1_clEvEUliiE_EEEEvS5_RKT_EUliE_EEviT1_)
        .other          _ZN2at6native18elementwise_kernelILi128ELi2EZNS0_22gpu_kernel_impl_nocastINS0_13AUnaryFunctorIiiiZZZNS0_18lshift_kernel_cudaERNS_18TensorIteratorBaseEENKUlvE_clEvENKUlvE1_clEvEUliiE_EEEEvS5_RKT_EUliE_EEviT1_,@"STO_CUDA_ENTRY STV_DEFAULT"
_ZN2at6native18elementwise_kernelILi128ELi2EZNS0_22gpu_kernel_impl_nocastINS0_13AUnaryFunctorIiiiZZZNS0_18lshift_kernel_cudaERNS_18TensorIteratorBaseEENKUlvE_clEvENKUlvE1_clEvEUliiE_EEEEvS5_RKT_EUliE_EEviT1_:
.text._ZN2at6native18elementwise_kernelILi128ELi2EZNS0_22gpu_kernel_impl_nocastINS0_13AUnaryFunctorIiiiZZZNS0_18lshift_kernel_cudaERNS_18TensorIteratorBaseEENKUlvE_clEvENKUlvE1_clEvEUliiE_EEEEvS5_RKT_EUliE_EEviT1_:
        /* <DEDUP_REMOVED lines=236> */
.L_x_15655:
[----:B------:R-:W-:-:S04]  /*0ec0*/  IADD3 R4, P0, R3, c[0x0][0x368], RZ ;  /* 0x0000da0003047a10 */ /* 0x000fc80007f1e0ff */
[----:B------:R-:W-:-:S05]  /*0ed0*/  IADD3.X R5, RZ, c[0x0][0x36c], RZ, P0, !PT ;  /* 0x0000db00ff057a10 */ /* 0x000fca00007fe4ff */
[----:B------:R-:W2:Y:S01]  /*0ee0*/  LDG.E R4, [R4.64] ;  /* 0x0000000404047981 */ /* 0x000ea2000c1e1900 */
[----:B------:R-:W-:Y:S02]  /*0ef0*/  MOV R3, c[0x0][0x374] ;  /* 0x0000dd0000037a02 */ /* 0x000fe40000000f00 */
[----:B------:R-:W-:Y:S02]  /*0f00*/  IADD3 R2, P1, R2, c[0x0][0x360], RZ ;  /* 0x0000d80002027a10 */ /* 0x000fe40007f3e0ff */
[----:B------:R-:W-:Y:S02]  /*0f10*/  IADD3 R7, R0, 0x80, RZ ;  /* 0x0000008000077810 */ /* 0x000fe40007ffe0ff */
[----:B--2---:R-:W-:Y:S02]  /*0f20*/  ISETP.GT.U32.AND P0, PT, R4, 0x1f, PT ;  /* 0x0000001f0400780c */ /* 0x004fe40003f04070 */
[----:B------:R-:W-:Y:S02]  /*0f30*/  SHF.L.U32 R6, R3, R4, RZ ;  /* 0x0000000403067219 */ /* 0x000fe400000006ff */
[----:B------:R-:W-:-:S02]  /*0f40*/  IADD3.X R3, RZ, c[0x0][0x364], RZ, P1, !PT ;  /* 0x0000d900ff037a10 */ /* 0x000fc40000ffe4ff */
[----:B------:R-:W-:-:S05]  /*0f50*/  SEL R9, R6, RZ, !P0 ;  /* 0x000000ff06097207 */ /* 0x000fca0004000000 */
[----:B------:R0:W-:Y:S02]  /*0f60*/  STG.E [R2.64], R9 ;  /* 0x0000000902007986 */ /* 0x0001e4000c101904 */
.L_x_15654:
[----:B------:R-:W-:Y:S05]  /*0f70*/  BSYNC B0 ;  /* 0x0000000000007941 */ /* 0x000fea0003800000 */
.L_x_15653:
        /* <DEDUP_REMOVED lines=230> */
.L_x_15656:
[----:B------:R-:W-:-:S04]  /*1de0*/  IADD3 R2, P0, R2, c[0x0][0x368], RZ ;  /* 0x0000da0002027a10 */ /* 0x000fc80007f1e0ff */
[----:B------:R-:W-:-:S05]  /*1df0*/  IADD3.X R3, RZ, c[0x0][0x36c], RZ, P0, !PT ;  /* 0x0000db00ff037a10 */ /* 0x000fca00007fe4ff */
[----:B------:R-:W2:Y:S01]  /*1e00*/  LDG.E R2, [R2.64] ;  /* 0x0000000402027981 */ /* 0x000ea2000c1e1900 */
[----:B------:R-:W-:Y:S02]  /*1e10*/  MOV R5, c[0x0][0x374] ;  /* 0x0000dd0000057a02 */ /* 0x000fe40000000f00 */
[----:B------:R-:W-:Y:S02]  /*1e20*/  IADD3 R4, P1, R0, c[0x0][0x360], RZ ;  /* 0x0000d80000047a10 */ /* 0x000fe40007f3e0ff */
[----:B--2---:R-:W-:Y:S02]  /*1e30*/  ISETP.GT.U32.AND P0, PT, R2, 0x1f, PT ;  /* 0x0000001f0200780c */ /* 0x004fe40003f04070 */
[----:B------:R-:W-:Y:S02]  /*1e40*/  SHF.L.U32 R0, R5, R2, RZ ;  /* 0x0000000205007219 */ /* 0x000fe400000006ff */
[----:B------:R-:W-:Y:S02]  /*1e50*/  IADD3.X R5, RZ, c[0x0][0x364], RZ, P1, !PT ;  /* 0x0000d900ff057a10 */ /* 0x000fe40000ffe4ff */
[----:B------:R-:W-:-:S05]  /*1e60*/  SEL R7, R0, RZ, !P0 ;  /* 0x000000ff00077207 */ /* 0x000fca0004000000 */
[----:B------:R-:W-:Y:S01]  /*1e70*/  STG.E [R4.64], R7 ;  /* 0x0000000704007986 */ /* 0x000fe2000c101904 */
[----:B------:R-:W-:Y:S05]  /*1e80*/  EXIT ;  /* 0x000000000000794d */ /* 0x000fea0003800000 */
.L_x_15657:
        /* <DEDUP_REMOVED lines=15> */
.L_x_19783:


//--------------------- .text._ZN2at6native27unrolled_elementwise_kernelINS0_13AUnaryFunctorIiiiZZZNS0_18lshift_kernel_cudaERNS_18TensorIteratorBaseEENKUlvE_clEvENKUlvE1_clEvEUliiE_EESt5arrayIPcLm2EELi4E23TrivialOffsetCalculatorILi1EjESD_NS0_6memory15LoadWithoutCastENSE_16StoreWithoutCastEEEviT_T0_T2_T3_T4_T5_ --------------------------
	.section	.text._ZN2at6native27unrolled_elementwise_kernelINS0_13AUnaryFunctorIiiiZZZNS0_18lshift_kernel_cudaERNS_18TensorIteratorBaseEENKUlvE_clEvENKUlvE1_clEvEUliiE_EESt5arrayIPcLm2EELi4E23TrivialOffsetCalculatorILi1EjESD_NS0_6memory15LoadWithoutCastENSE_16StoreWithoutCastEEEviT_T0_T2_T3_T4_T5_,"ax",@progbits
	.sectioninfo	@"SHI_REGISTERS=20"
	.align	128
        .global         _ZN2at6native27unrolled_elementwise_kernelINS0_13AUnaryFunctorIiiiZZZNS0_18lshift_kernel_cudaERNS_18TensorIteratorBaseEENKUlvE_clEvENKUlvE1_clEvEUliiE_EESt5arrayIPcLm2EELi4E23TrivialOffsetCalculatorILi1EjESD_NS0_6memory15LoadWithoutCastENSE_16StoreWithoutCastEEEviT_T0_T2_T3_T4_T5_
        .type           _ZN2at6native27unrolled_elementwise_kernelINS0_13AUnaryFunctorIiiiZZZNS0_18lshift_kernel_cudaERNS_18TensorIteratorBaseEENKUlvE_clEvENKUlvE1_clEvEUliiE_EESt5arrayIPcLm2EELi4E23TrivialOffsetCalculatorILi1EjESD_NS0_6memory15LoadWithoutCastENSE_16StoreWithoutCastEEEviT_T0_T2_T3_T4_T5_,@function
        .size           _ZN2at6native27unrolled_elementwise_kernelINS0_13AUnaryFunctorIiiiZZZNS0_18lshift_kernel_cudaERNS_18TensorIteratorBaseEENKUlvE_clEvENKUlvE1_clEvEUliiE_EESt5arrayIPcLm2EELi4E23TrivialOffsetCalculatorILi1EjESD_NS0_6memory15LoadWithoutCastENSE_16StoreWithoutCastEEEviT_T0_T2_T3_T4_T5_,(.L_x_19784 - _ZN2at6native27unrolled_elementwise_kernelINS0_13AUnaryFunctorIiiiZZZNS0_18lshift_kernel_cudaERNS_18TensorIteratorBaseEENKUlvE_clEvENKUlvE1_clEvEUliiE_EESt5arrayIPcLm2EELi4E23TrivialOffsetCalculatorILi1EjESD_NS0_6memory15LoadWithoutCastENSE_16StoreWithoutCastEEEviT_T0_T2_T3_T4_T5_)
        .other          _ZN2at6native27unrolled_elementwise_kernelINS0_13AUnaryFunctorIiiiZZZNS0_18lshift_kernel_cudaERNS_18TensorIteratorBaseEENKUlvE_clEvENKUlvE1_clEvEUliiE_EESt5arrayIPcLm2EELi4E23TrivialOffsetCalculatorILi1EjESD_NS0_6memory15LoadWithoutCastENSE_16StoreWithoutCastEEEviT_T0_T2_T3_T4_T5_,@"STO_CUDA_ENTRY STV_DEFAULT"
_ZN2at6native27unrolled_elementwise_kernelINS0_13AUnaryFunctorIiiiZZZNS0_18lshift_kernel_cudaERNS_18TensorIteratorBaseEENKUlvE_clEvENKUlvE1_clEvEUliiE_EESt5arrayIPcLm2EELi4E23TrivialOffsetCalculatorILi1EjESD_NS0_6memory15LoadWithoutCastENSE_16StoreWithoutCastEEEviT_T0_T2_T3_T4_T5_:
.text._ZN2at6native27unrolled_elementwise_kernelINS0_13AUnaryFunctorIiiiZZZNS0_18lshift_kernel_cudaERNS_18TensorIteratorBaseEENKUlvE_clEvENKUlvE1_clEvEUliiE_EESt5arrayIPcLm2EELi4E23TrivialOffsetCalculatorILi1EjESD_NS0_6memory15LoadWithoutCastENSE_16StoreWithoutCastEEEviT_T0_T2_T3_T4_T5_:
[----:B------:R-:W-:Y:S02]  /*0000*/  IMAD.MOV.U32 R1, RZ, RZ, c[0x0][0x28] ;  /* 0x00000a00ff017624 */ /* 0x000fe400078e00ff */
[----:B------:R-:W0:Y:S01]  /*0010*/  S2R R0, SR_CTAID.X ;  /* 0x0000000000007919 */ /* 0x000e220000002500 */
[----:B------:R-:W-:Y:S01]  /*0020*/  IMAD.MOV.U32 R3, RZ, RZ, -0x200 ;  /* 0xfffffe00ff037424 */ /* 0x000fe200078e00ff */
[----:B------:R-:W-:Y:S01]  /*0030*/  ULDC.64 UR4, c[0x0][0x118] ;  /* 0x0000460000047ab9 */ /* 0x000fe20000000a00 */
[----:B------:R-:W-:Y:S01]  /*0040*/  IMAD.MOV.U32 R12, RZ, RZ, RZ ;  /* 0x000000ffff0c7224 */ /* 0x000fe200078e00ff */
        /* <DEDUP_REMOVED lines=10> */
[----:B------:R0:W2:Y:S05]  /*00f0*/  @!P1 LDG.E R12, [R6.64] ;  /* 0x00000004060c9981 */ /* 0x0000aa000c1e1900 */
[----:B------:R-:W-:Y:S02]  /*0100*/  @!P0 LEA R8, R0, R3, 0x9 ;  /* 0x0000000300088211 */ /* 0x000fe400078e48ff */
[----:B------:R-:W-:-:S04]  /*0110*/  @!P0 IADD3 R3, R3, 0x80, RZ ;  /* 0x0000008003038810 */ /* 0x000fc80007ffe0ff */
[----:B------:R-:W-:Y:S02]  /*0120*/  ISETP.GE.AND P3, PT, R3, R2, PT ;  /* 0x000000020300720c */ /* 0x000fe40003f66270 */
[----:B------:R-:W-:Y:S01]  /*0130*/  @!P0 MOV R9, 0x4 ;  /* 0x0000000400098802 */ /* 0x000fe20000000f00 */
[----:B------:R-:W-:-:S04]  /*0140*/  CS2R R4, SRZ ;  /* 0x0000000000047805 */ /* 0x000fc8000001ff00 */
[----:B------:R-:W-:-:S05]  /*0150*/  @!P0 IMAD.WIDE.U32 R8, R8, R9, c[0x0][0x178] ;  /* 0x00005e0008088625 */ /* 0x000fca00078e0009 */
[----:B------:R1:W3:Y:S01]  /*0160*/  @!P0 LDG.E R5, [R8.64] ;  /* 0x0000000408058981 */ /* 0x0002e2000c1e1900 */
[----:B------:R-:W-:Y:S02]  /*0170*/  @!P3 IMAD R10, R0, 0x200, R3 ;  /* 0x00000200000ab824 */ /* 0x000fe400078e0203 */
[----:B------:R-:W-:-:S04]  /*0180*/  @!P3 IMAD.MOV.U32 R11, RZ, RZ, 0x4 ;  /* 0x00000004ff0bb424 */ /* 0x000fc800078e00ff */
[----:B------:R-:W-:-:S05]  /*0190*/  @!P3 IMAD.WIDE.U32 R10, R10, R11, c[0x0][0x178] ;  /* 0x00005e000a0ab625 */ /* 0x000fca00078e000b */
[----:B------:R4:W3:Y:S01]  /*01a0*/  @!P3 LDG.E R4, [R10.64] ;  /* 0x000000040a04b981 */ /* 0x0008e2000c1e1900 */
[----:B------:R-:W-:-:S04]  /*01b0*/  @!P3 IADD3 R3, R3, 0x80, RZ ;  /* 0x000000800303b810 */ /* 0x000fc80007ffe0ff */
[----:B------:R-:W-:Y:S01]  /*01c0*/  ISETP.GE.AND P2, PT, R3, R2, PT ;  /* 0x000000020300720c */ /* 0x000fe20003f46270 */
[----:B------:R-:W-:Y:S01]  /*01d0*/  IMAD.MOV.U32 R14, RZ, RZ, c[0x0][0x168] ;  /* 0x00005a00ff0e7624 */ /* 0x000fe200078e00ff */
[----:B------:R-:W-:-:S11]  /*01e0*/  @!P1 MOV R16, 0x4 ;  /* 0x0000000400109802 */ /* 0x000fd60000000f00 */
[----:B0-----:R-:W-:Y:S01]  /*01f0*/  @!P2 MOV R7, 0x4 ;  /* 0x000000040007a802 */ /* 0x001fe20000000f00 */
[----:B------:R-:W-:Y:S02]  /*0200*/  @!P2 IMAD R6, R0, 0x200, R3 ;  /* 0x000002000006a824 */ /* 0x000fe400078e0203 */
[----:B------:R-:W-:Y:S02]  /*0210*/  IMAD.MOV.U32 R3, RZ, RZ, RZ ;  /* 0x000000ffff037224 */ /* 0x000fe400078e00ff */
[----:B------:R-:W-:-:S05]  /*0220*/  @!P2 IMAD.WIDE.U32 R6, R6, R7, c[0x0][0x178] ;  /* 0x00005e000606a625 */ /* 0x000fca00078e0007 */
[----:B------:R0:W5:Y:S01]  /*0230*/  @!P2 LDG.E R3, [R6.64] ;  /* 0x000000040603a981 */ /* 0x000162000c1e1900 */
[----:B------:R-:W-:-:S04]  /*0240*/  @!P1 IMAD R15, R0, 0x200, R13 ;  /* 0x00000200000f9824 */ /* 0x000fc800078e020d */
[----:B-1----:R-:W-:-:S04]  /*0250*/  @!P1 IMAD.WIDE.U32 R8, R15, R16, c[0x0][0x170] ;  /* 0x00005c000f089625 */ /* 0x002fc800078e0010 */
[----:B------:R-:W-:-:S05]  /*0260*/  @!P1 IMAD.MOV.U32 R13, RZ, RZ, R17 ;  /* 0x000000ffff0d9224 */ /* 0x000fca00078e0011 */
[----:B------:R-:W-:Y:S01]  /*0270*/  ISETP.GE.AND P0, PT, R13, R2, PT ;  /* 0x000000020d00720c */ /* 0x000fe20003f06270 */
[----:B------:R-:W-:Y:S01]  /*0280*/  BSSY B0, `(.L_x_15658) ;  /* 0x0000016000007945 */ /* 0x000fe20003800000 */
[----:B--2---:R-:W-:Y:S02]  /*0290*/  ISETP.GT.U32.AND P2, PT, R12, 0x1f, PT ;  /* 0x0000001f0c00780c */ /* 0x004fe40003f44070 */
[----:B------:R-:W-:-:S04]  /*02a0*/  SHF.L.U32 R12, R14, R12, RZ ;  /* 0x0000000c0e0c7219 */ /* 0x000fc800000006ff */
[----:B----4-:R-:W-:-:S05]  /*02b0*/  SEL R11, R12, RZ, !P2 ;  /* 0x000000ff0c0b7207 */ /* 0x010fca0005000000 */
[----:B------:R0:W-:Y:S01]  /*02c0*/  @!P1 STG.E [R8.64], R11 ;  /* 0x0000000b08009986 */ /* 0x0001e2000c101904 */
[----:B---3--:R-:W-:Y:S02]  /*02d0*/  ISETP.GT.U32.AND P2, PT, R5, 0x1f, PT ;  /* 0x0000001f0500780c */ /* 0x008fe40003f44070 */
[----:B------:R-:W-:-:S04]  /*02e0*/  SHF.L.U32 R5, R14, R5, RZ ;  /* 0x000000050e057219 */ /* 0x000fc800000006ff */
[----:B------:R-:W-:Y:S02]  /*02f0*/  SEL R15, R5, RZ, !P2 ;  /* 0x000000ff050f7207 */ /* 0x000fe40005000000 */
[----:B------:R-:W-:Y:S02]  /*0300*/  ISETP.GT.U32.AND P3, PT, R4, 0x1f, PT ;  /* 0x0000001f0400780c */ /* 0x000fe40003f64070 */
[----:B------:R-:W-:-:S04]  /*0310*/  SHF.L.U32 R4, R14, R4, RZ ;  /* 0x000000040e047219 */ /* 0x000fc800000006ff */
[----:B------:R-:W-:Y:S01]  /*0320*/  SEL R17, R4, RZ, !P3 ;  /* 0x000000ff04117207 */ /* 0x000fe20005800000 */
        /* <DEDUP_REMOVED lines=11> */
.L_x_15659:
[----:B0-----:R-:W-:Y:S05]  /*03e0*/  BSYNC B0 ;  /* 0x0000000000007941 */ /* 0x001fea0003800000 */
.L_x_15658:
[----:B------:R-:W-:Y:S02]  /*03f0*/  ISETP.GE.AND P1, PT, R13, R2, PT ;  /* 0x000000020d00720c */ /* 0x000fe40003f26270 */
[----:B-----5:R-:W-:Y:S02]  /*0400*/  SHF.L.U32 R2, R14, R3, RZ ;  /* 0x000000030e027219 */ /* 0x020fe400000006ff */
[----:B------:R-:W-:-:S09]  /*0410*/  ISETP.GT.U32.AND P0, PT, R3, 0x1f, PT ;  /* 0x0000001f0300780c */ /* 0x000fd20003f04070 */
[----:B------:R-:W-:Y:S05]  /*0420*/  @P1 EXIT ;  /* 0x000000000000194d */ /* 0x000fea0003800000 */
[----:B------:R-:W-:Y:S01]  /*0430*/  IMAD R3, R0, 0x200, R13 ;  /* 0x0000020000037824 */ /* 0x000fe200078e020d */
[----:B------:R-:W-:Y:S01]  /*0440*/  SEL R5, R2, RZ, !P0 ;  /* 0x000000ff02057207 */ /* 0x000fe20004000000 */
[----:B------:R-:W-:-:S04]  /*0450*/  IMAD.MOV.U32 R0, RZ, RZ, 0x4 ;  /* 0x00000004ff007424 */ /* 0x000fc800078e00ff */
[----:B------:R-:W-:-:S05]  /*0460*/  IMAD.WIDE.U32 R2, R3, R0, c[0x0][0x170] ;  /* 0x00005c0003027625 */ /* 0x000fca00078e0000 */
[----:B------:R-:W-:Y:S01]  /*0470*/  STG.E [R2.64], R5 ;  /* 0x0000000502007986 */ /* 0x000fe2000c101904 */
[----:B------:R-:W-:Y:S05]  /*0480*/  EXIT ;  /* 0x000000000000794d */ /* 0x000fea0003800000 */
.L_x_15660:
        /* <DEDUP_REMOVED lines=15> */
.L_x_19784:


//--------------------- .text._ZN2at6native29vectorized_elementwise_kernelILi2ENS0_13AUnaryFunctorIiiiZZZNS0_18lshift_kernel_cudaERNS_18TensorIteratorBaseEENKUlvE_clEvENKUlvE1_clEvEUliiE_EESt5arrayIPcLm2EEEEviT0_T1_ --------------------------
	.section	.text._ZN2at6native29vectorized_elementwise_kernelILi2ENS0_13AUnaryFunctorIiiiZZZNS0_18lshift_kernel_cudaERNS_18TensorIteratorBaseEENKUlvE_clEvENKUlvE1_clEvEUliiE_EESt5arrayIPcLm2EEEEviT0_T1_,"ax",@progbits
	.sectioninfo	@"SHI_REGISTERS=28"
	.align	128
        .global         _ZN2at6native29vectorized_elementwise_kernelILi2ENS0_13AUnaryFunctorIiiiZZZNS0_18lshift_kernel_cudaERNS_18TensorIteratorBaseEENKUlvE_clEvENKUlvE1_clEvEUliiE_EESt5arrayIPcLm2EEEEviT0_T1_
        .type           _ZN2at6native29vectorized_elementwise_kernelILi2ENS0_13AUnaryFunctorIiiiZZZNS0_18lshift_kernel_cudaERNS_18TensorIteratorBaseEENKUlvE_clEvENKUlvE1_clEvEUliiE_EESt5arrayIPcLm2EEEEviT0_T1_,@function
        .size           _ZN2at6native29vectorized_elementwise_kernelILi2ENS0_13AUnaryFunctorIiiiZZZNS0_18lshift_kernel_cudaERNS_18TensorIteratorBaseEENKUlvE_clEvENKUlvE1_clEvEUliiE_EESt5arrayIPcLm2EEEEviT0_T1_,(.L_x_19785 - _ZN2at6native29vectorized_elementwise_kernelILi2ENS0_13AUnaryFunctorIiiiZZZNS0_18lshift_kernel_cudaERNS_18TensorIteratorBaseEENKUlvE_clEvENKUlvE1_clEvEUliiE_EESt5arrayIPcLm2EEEEviT0_T1_)
        .other          _ZN2at6native29vectorized_elementwise_kernelILi2ENS0_13AUnaryFunctorIiiiZZZNS0_18lshift_kernel_cudaERNS_18TensorIteratorBaseEENKUlvE_clEvENKUlvE1_clEvEUliiE_EESt5arrayIPcLm2EEEEviT0_T1_,@"STO_CUDA_ENTRY STV_DEFAULT"
_ZN2at6native29vectorized_elementwise_kernelILi2ENS0_13AUnaryFunctorIiiiZZZNS0_18lshift_kernel_cudaERNS_18TensorIteratorBaseEENKUlvE_clEvENKUlvE1_clEvEUliiE_EESt5arrayIPcLm2EEEEviT0_T1_:
.text._ZN2at6native29vectorized_elementwise_kernelILi2ENS0_13AUnaryFunctorIiiiZZZNS0_18lshift_kernel_cudaERNS_18TensorIteratorBaseEENKUlvE_clEvENKUlvE1_clEvEUliiE_EESt5arrayIPcLm2EEEEviT0_T1_:
        /* <DEDUP_REMOVED lines=18> */
[----:B--2---:R-:W-:Y:S02]  /*0120*/  ISETP.GT.U32.AND P6, PT, R10, 0x1f, PT ;  /* 0x0000001f0a00780c */ /* 0x004fe40003fc4070 */
[----:B------:R-:W-:Y:S02]  /*0130*/  SHF.L.U32 R10, R0, R10, RZ ;  /* 0x0000000a000a7219 */ /* 0x000fe400000006ff */
[----:B------:R-:W-:Y:S02]  /*0140*/  ISETP.GT.U32.AND P5, PT, R11, 0x1f, PT ;  /* 0x0000001f0b00780c */ /* 0x000fe40003fa4070 */
[----:B------:R-:W-:Y:S02]  /*0150*/  SEL R10, R10, RZ, !P6 ;  /* 0x000000ff0a0a7207 */ /* 0x000fe40007000000 */
[----:B---3--:R-:W-:-:S02]  /*0160*/  ISETP.GT.U32.AND P4, PT, R12, 0x1f, PT ;  /* 0x0000001f0c00780c */ /* 0x008fc40003f84070 */
[----:B------:R-:W-:Y:S02]  /*0170*/  ISETP.GT.U32.AND P3, PT, R13, 0x1f, PT ;  /* 0x0000001f0d00780c */ /* 0x000fe40003f64070 */
[----:B----4-:R-:W-:Y:S02]  /*0180*/  ISETP.GT.U32.AND P2, PT, R6, 0x1f, PT ;  /* 0x0000001f0600780c */ /* 0x010fe40003f44070 */
[----:B------:R-:W-:Y:S02]  /*0190*/  ISETP.GT.U32.AND P1, PT, R7, 0x1f, PT ;  /* 0x0000001f0700780c */ /* 0x000fe40003f24070 */
[----:B-----5:R-:W-:Y:S02]  /*01a0*/  ISETP.GT.U32.AND P0, PT, R4, 0x1f, PT ;  /* 0x0000001f0400780c */ /* 0x020fe40003f04070 */
[----:B------:R-:W-:Y:S02]  /*01b0*/  ISETP.GT.U32.AND P6, PT, R5, 0x1f, PT ;  /* 0x0000001f0500780c */ /* 0x000fe40003fc4070 */
[----:B------:R-:W-:-:S02]  /*01c0*/  SHF.L.U32 R11, R0, R11, RZ ;  /* 0x0000000b000b7219 */ /* 0x000fc400000006ff */
[C---:B------:R-:W-:Y:S02]  /*01d0*/  SHF.L.U32 R12, R0.reuse, R12, RZ ;  /* 0x0000000c000c7219 */ /* 0x040fe400000006ff */
[C---:B------:R-:W-:Y:S02]  /*01e0*/  SHF.L.U32 R13, R0.reuse, R13, RZ ;  /* 0x0000000d000d7219 */ /* 0x040fe400000006ff */
[C---:B------:R-:W-:Y:S02]  /*01f0*/  SHF.L.U32 R6, R0.reuse, R6, RZ ;  /* 0x0000000600067219 */ /* 0x040fe400000006ff */
[C---:B------:R-:W-:Y:S02]  /*0200*/  SHF.L.U32 R7, R0.reuse, R7, RZ ;  /* 0x0000000700077219 */ /* 0x040fe400000006ff */
[C---:B------:R-:W-:Y:S02]  /*0210*/  SHF.L.U32 R4, R0.reuse, R4, RZ ;  /* 0x0000000400047219 */ /* 0x040fe400000006ff */
[----:B------:R-:W-:-:S02]  /*0220*/  SHF.L.U32 R5, R0, R5, RZ ;  /* 0x0000000500057219 */ /* 0x000fc400000006ff */
[----:B------:R-:W-:Y:S02]  /*0230*/  SEL R11, R11, RZ, !P5 ;  /* 0x000000ff0b0b7207 */ /* 0x000fe40006800000 */
[----:B------:R-:W-:Y:S02]  /*0240*/  SEL R12, R12, RZ, !P4 ;  /* 0x000000ff0c0c7207 */ /* 0x000fe40006000000 */
[----:B------:R-:W-:Y:S01]  /*0250*/  SEL R13, R13, RZ, !P3 ;  /* 0x000000ff0d0d7207 */ /* 0x000fe20005800000 */
[----:B------:R-:W-:Y:S01]  /*0260*/  STG.E.64 [R2.64], R10 ;  /* 0x0000000a02007986 */ /* 0x000fe2000c101b04 */
[----:B------:R-:W-:Y:S02]  /*0270*/  SEL R6, R6, RZ, !P2 ;  /* 0x000000ff06067207 */ /* 0x000fe40005000000 */
[----:B------:R-:W-:Y:S01]  /*0280*/  SEL R7, R7, RZ, !P1 ;  /* 0x000000ff07077207 */ /* 0x000fe20004800000 */
[----:B------:R-:W-:Y:S01]  /*0290*/  STG.E.64 [R2.64+0x400], R12 ;  /* 0x0004000c02007986 */ /* 0x000fe2000c101b04 */
[----:B------:R-:W-:-:S02]  /*02a0*/  SEL R4, R4, RZ, !P0 ;  /* 0x000000ff04047207 */ /* 0x000fc40004000000 */
[----:B------:R-:W-:Y:S01]  /*02b0*/  SEL R5, R5, RZ, !P6 ;  /* 0x000000ff05057207 */ /* 0x000fe20007000000 */
[----:B------:R-:W-:Y:S04]  /*02c0*/  STG.E.64 [R2.64+0x800], R6 ;  /* 0x0008000602007986 */ /* 0x000fe8000c101b04 */
[----:B------:R-:W-:Y:S01]  /*02d0*/  STG.E.64 [R2.64+0xc00], R4 ;  /* 0x000c000402007986 */ /* 0x000fe2000c101b04 */
[----:B------:R-:W-:Y:S05]  /*02e0*/  EXIT ;  /* 0x000000000000794d */ /* 0x000fea0003800000 */
.L_x_15661:
[----:B------:R-:W0:Y:S01]  /*02f0*/  S2R R13, SR_TID.X ;  /* 0x00000000000d7919 */ /* 0x000e220000002100 */
[----:B------:R-:W-:Y:S02]  /*0300*/  IMAD.MOV.U32 R9, RZ, RZ, RZ ;  /* 0x000000ffff097224 */ /* 0x000fe400078e00ff */
[----:B------:R-:W-:Y:S01]  /*0310*/  IMAD.MOV.U32 R12, RZ, RZ, RZ ;  /* 0x000000ffff0c7224 */ /* 0x000fe200078e00ff */
        /* <DEDUP_REMOVED lines=9> */
[----:B------:R-:W-:Y:S01]  /*03b0*/  @!P6 IMAD.IADD R10, R0, 0x1, R3 ;  /* 0x00000001000ae824 */ /* 0x000fe200078e0203 */
[----:B------:R-:W-:Y:S01]  /*03c0*/  @!P6 IADD3 R3, R3, 0x80, RZ ;  /* 0x000000800303e810 */ /* 0x000fe20007ffe0ff */
[----:B------:R-:W-:-:S03]  /*03d0*/  @!P6 IMAD.MOV.U32 R11, RZ, RZ, 0x4 ;  /* 0x00000004ff0be424 */ /* 0x000fc600078e00ff */
[----:B------:R-:W-:Y:S01]  /*03e0*/  ISETP.GE.AND P5, PT, R3, R8, PT ;  /* 0x000000080300720c */ /* 0x000fe20003fa6270 */
[----:B------:R-:W-:-:S05]  /*03f0*/  @!P6 IMAD.WIDE.U32 R10, R10, R11, c[0x0][0x178] ;  /* 0x00005e000a0ae625 */ /* 0x000fca00078e000b */
[----:B------:R1:W3:Y:S07]  /*0400*/  @!P6 LDG.E R9, [R10.64] ;  /* 0x000000040a09e981 */ /* 0x0002ee000c1e1900 */
        /* <DEDUP_REMOVED lines=16> */
[----:B------:R-:W-:Y:S02]  /*0510*/  @!P4 IMAD.MOV.U32 R24, RZ, RZ, 0x4 ;  /* 0x00000004ff18c424 */ /* 0x000fe400078e00ff */
[----:B------:R-:W-:Y:S02]  /*0520*/  IMAD.MOV.U32 R18, RZ, RZ, RZ ;  /* 0x000000ffff127224 */ /* 0x000fe400078e00ff */
[----:B0-----:R-:W-:Y:S02]  /*0530*/  @!P2 IMAD.MOV.U32 R5, RZ, RZ, 0x4 ;  /* 0x00000004ff05a424 */ /* 0x001fe400078e00ff */
[----:B------:R-:W-:Y:S02]  /*0540*/  @!P3 IMAD.MOV.U32 R19, RZ, RZ, 0x4 ;  /* 0x00000004ff13b424 */ /* 0x000fe400078e00ff */
[----:B------:R-:W-:-:S04]  /*0550*/  @!P5 IMAD.WIDE.U32 R6, R6, R7, c[0x0][0x178] ;  /* 0x00005e000606d625 */ /* 0x000fc800078e0007 */
[----:B------:R-:W-:Y:S01]  /*0560*/  @!P0 IMAD.MOV.U32 R25, RZ, RZ, 0x4 ;  /* 0x00000004ff198424 */ /* 0x000fe200078e00ff */
[----:B------:R-:W-:Y:S01]  /*0570*/  CS2R R16, SRZ ;  /* 0x0000000000107805 */ /* 0x000fe2000001ff00 */
[----:B-1----:R-:W-:Y:S01]  /*0580*/  @!P4 IMAD.WIDE.U32 R10, R15, R24, c[0x0][0x178] ;  /* 0x00005e000f0ac625 */ /* 0x002fe200078e0018 */
[----:B------:R0:W4:Y:S03]  /*0590*/  @!P5 LDG.E R18, [R6.64] ;  /* 0x000000040612d981 */ /* 0x000126000c1e1900 */
[----:B------:R-:W-:Y:S01]  /*05a0*/  @!P6 IMAD.IADD R23, R0, 0x1, R3 ;  /* 0x000000010017e824 */ /* 0x000fe200078e0203 */
[----:B------:R1:W5:Y:S01]  /*05b0*/  @!P4 LDG.E R16, [R10.64] ;  /* 0x000000040a10c981 */ /* 0x000362000c1e1900 */
[----:B------:R-:W-:Y:S02]  /*05c0*/  @!P6 IMAD.MOV.U32 R24, RZ, RZ, 0x4 ;  /* 0x00000004ff18e424 */ /* 0x000fe400078e00ff */
[----:B------:R-:W-:-:S04]  /*05d0*/  @!P2 IMAD.WIDE.U32 R2, R2, R5, c[0x0][0x178] ;  /* 0x00005e000202a625 */ /* 0x000fc800078e0005 */
[----:B------:R-:W-:-:S04]  /*05e0*/  @!P3 IMAD.WIDE.U32 R14, R14, R19, c[0x0][0x178] ;  /* 0x00005e000e0eb625 */ /* 0x000fc800078e0013 */
[----:B------:R-:W-:Y:S01]  /*05f0*/  @!P0 IMAD.WIDE.U32 R4, R20, R25, c[0x0][0x178] ;  /* 0x00005e0014048625 */ /* 0x000fe200078e0019 */
[----:B------:R1:W5:Y:S01]  /*0600*/  @!P3 LDG.E R17, [R14.64] ;  /* 0x000000040e11b981 */ /* 0x000362000c1e1900 */
[----:B------:R-:W-:Y:S02]  /*0610*/  CS2R R20, SRZ ;  /* 0x0000000000147805 */ /* 0x000fe4000001ff00 */
[----:B------:R-:W-:Y:S02]  /*0620*/  IMAD.MOV.U32 R19, RZ, RZ, RZ ;  /* 0x000000ffff137224 */ /* 0x000fe400078e00ff */
[----:B0-----:R-:W-:Y:S02]  /*0630*/  @!P6 IMAD.WIDE.U32 R6, R23, R24, c[0x0][0x178] ;  /* 0x00005e001706e625 */ /* 0x001fe400078e0018 */
[----:B------:R0:W5:Y:S04]  /*0640*/  @!P0 LDG.E R21, [R4.64] ;  /* 0x0000000404158981 */ /* 0x000168000c1e1900 */
[----:B------:R0:W5:Y:S04]  /*0650*/  @!P2 LDG.E R19, [R2.64] ;  /* 0x000000040213a981 */ /* 0x000168000c1e1900 */
[----:B------:R-:W5:Y:S01]  /*0660*/  @!P6 LDG.E R20, [R6.64] ;  /* 0x000000040614e981 */ /* 0x000f62000c1e1900 */
[----:B-1----:R-:W-:-:S02]  /*0670*/  IMAD.MOV.U32 R14, RZ, RZ, c[0x0][0x168] ;  /* 0x00005a00ff0e7624 */ /* 0x002fc400078e00ff */
[----:B------:R-:W-:Y:S02]  /*0680*/  @!P1 IMAD.IADD R10, R0, 0x1, R13 ;  /* 0x00000001000a9824 */ /* 0x000fe400078e020d */
[----:B------:R-:W-:Y:S02]  /*0690*/  @!P1 IMAD.MOV.U32 R13, RZ, RZ, R22 ;  /* 0x000000ffff0d9224 */ /* 0x000fe400078e0016 */
[----:B------:R-:W-:-:S04]  /*06a0*/  @!P1 IMAD.MOV.U32 R11, RZ, RZ, 0x4 ;  /* 0x00000004ff0b9424 */ /* 0x000fc800078e00ff */
[----:B------:R-:W-:Y:S01]  /*06b0*/  @!P1 IMAD.WIDE.U32 R10, R10, R11, c[0x0][0x170] ;  /* 0x00005c000a0a9625 */ /* 0x000fe200078e000b */
[----:B------:R-:W-:Y:S01]  /*06c0*/  BSSY B0, `(.L_x_15662) ;  /* 0x0000046000007945 */ /* 0x000fe20003800000 */
[----:B------:R-:W-:Y:S01]  /*06d0*/  BSSY B1, `(.L_x_15663) ;  /* 0x000003e000017945 */ /* 0x000fe20003800000 */
[----:B--2---:R-:W-:Y:S02]  /*06e0*/  ISETP.GT.U32.AND P0, PT, R12, 0x1f, PT ;  /* 0x0000001f0c00780c */ /* 0x004fe40003f04070 */
[----:B------:R-:W-:-:S04]  /*06f0*/  SHF.L.U32 R12, R14, R12, RZ ;  /* 0x0000000c0e0c7219 */ /* 0x000fc800000006ff */
[----:B------:R-:W-:Y:S02]  /*0700*/  SEL R15, R12, RZ, !P0 ;  /* 0x000000ff0c0f7207 */ /* 0x000fe40004000000 */
[----:B---3--:R-:W-:Y:S02]  /*0710*/  ISETP.GT.U32.AND P0, PT, R9, 0x1f, PT ;  /* 0x0000001f0900780c */ /* 0x008fe40003f04070 */
[----:B------:R-:W-:-:S04]  /*0720*/  SHF.L.U32 R9, R14, R9, RZ ;  /* 0x000000090e097219 */ /* 0x000fc800000006ff */
[----:B------:R-:W-:Y:S02]  /*0730*/  SEL R9, R9, RZ, !P0 ;  /* 0x000000ff09097207 */ /* 0x000fe40004000000 */
[----:B------:R-:W-:Y:S01]  /*0740*/  ISETP.GE.AND P0, PT, R13, R8, PT ;  /* 0x000000080d00720c */ /* 0x000fe20003f06270 */
[----:B------:R1:W-:Y:S01]  /*0750*/  @!P1 STG.E [R10.64], R15 ;  /* 0x0000000f0a009986 */ /* 0x0003e2000c101904 */
[----:B----4-:R-:W-:Y:S02]  /*0760*/  ISETP.GT.U32.AND P6, PT, R18, 0x1f, PT ;  /* 0x0000001f1200780c */ /* 0x010fe40003fc4070 */
[----:B------:R-:W-:Y:S02]  /*0770*/  SHF.L.U32 R18, R14, R18, RZ ;  /* 0x000000120e127219 */ /* 0x000fe400000006ff */
[----:B-----5:R-:W-:Y:S02]  /*0780*/  ISETP.GT.U32.AND P5, PT, R16, 0x1f, PT ;  /* 0x0000001f1000780c */ /* 0x020fe40003fa4070 */
[----:B------:R-:W-:-:S02]  /*0790*/  SHF.L.U32 R16, R14, R16, RZ ;  /* 0x000000100e107219 */ /* 0x000fc400000006ff */
[----:B0-----:R-:W-:Y:S02]  /*07a0*/  SEL R5, R18, RZ, !P6 ;  /* 0x000000ff12057207 */ /* 0x001fe40007000000 */
[----:B-1----:R-:W-:Y:S02]  /*07b0*/  SEL R11, R16, RZ, !P5 ;  /* 0x000000ff100b7207 */ /* 0x002fe40006800000 */
[----:B------:R-:W-:Y:S02]  /*07c0*/  ISETP.GT.U32.AND P4, PT, R17, 0x1f, PT ;  /* 0x0000001f1100780c */ /* 0x000fe40003f84070 */
[C---:B------:R-:W-:Y:S02]  /*07d0*/  SHF.L.U32 R17, R14.reuse, R17, RZ ;  /* 0x000000110e117219 */ /* 0x040fe400000006ff */
[----:B------:R-:W-:Y:S02]  /*07e0*/  ISETP.GT.U32.AND P2, PT, R21, 0x1f, PT ;  /* 0x0000001f1500780c */ /* 0x000fe40003f44070 */
[----:B------:R-:W-:-:S02]  /*07f0*/  SHF.L.U32 R3, R14, R21, RZ ;  /* 0x000000150e037219 */ /* 0x000fc400000006ff */
[----:B------:R-:W-:Y:S02]  /*0800*/  ISETP.GT.U32.AND P3, PT, R19, 0x1f, PT ;  /* 0x0000001f1300780c */ /* 0x000fe40003f64070 */
[C---:B------:R-:W-:Y:S02]  /*0810*/  SHF.L.U32 R4, R14.reuse, R19, RZ ;  /* 0x000000130e047219 */ /* 0x040fe400000006ff */
[----:B------:R-:W-:Y:S02]  /*0820*/  SHF.L.U32 R2, R14, R20, RZ ;  /* 0x000000140e027219 */ /* 0x000fe400000006ff */
[----:B------:R-:W-:Y:S02]  /*0830*/  ISETP.GT.U32.AND P1, PT, R20, 0x1f, PT ;  /* 0x0000001f1400780c */ /* 0x000fe40003f24070 */
        /* <DEDUP_REMOVED lines=17> */
.L_x_15664:
[----:B------:R-:W-:-:S13]  /*0950*/  ISETP.GE.AND P0, PT, R13, R8, PT ;  /* 0x000000080d00720c */ /* 0x000fda0003f06270 */
[----:B------:R-:W-:Y:S05]  /*0960*/  @P0 BRA `(.L_x_15666) ;  /* 0x000000c000000947 */ /* 0x000fea0003800000 */
[----:B0-----:R-:W-:Y:S01]  /*0970*/  IMAD.IADD R6, R0, 0x1, R13 ;  /* 0x0000000100067824 */ /* 0x001fe200078e020d */
[----:B------:R-:W-:Y:S01]  /*0980*/  IADD3 R13, R13, 0x80, RZ ;  /* 0x000000800d0d7810 */ /* 0x000fe20007ffe0ff */
[----:B------:R-:W-:-:S04]  /*0990*/  IMAD.MOV.U32 R7, RZ, RZ, 0x4 ;  /* 0x00000004ff077424 */ /* 0x000fc800078e00ff */
[----:B------:R-:W-:-:S05]  /*09a0*/  IMAD.WIDE.U32 R6, R6, R7, c[0x0][0x170] ;  /* 0x00005c0006067625 */ /* 0x000fca00078e0007 */
[----:B------:R0:W-:Y:S02]  /*09b0*/  STG.E [R6.64], R11 ;  /* 0x0000000b06007986 */ /* 0x0001e4000c101904 */
.L_x_15665:
[----:B------:R-:W-:-:S13]  /*09c0*/  ISETP.GE.AND P0, PT, R13, R8, PT ;  /* 0x000000080d00720c */ /* 0x000fda0003f06270 */
[----:B------:R-:W-:Y:S05]  /*09d0*/  @P0 BRA `(.L_x_15667) ;  /* 0x000000d000000947 */ /* 0x000fea0003800000 */
[----:B0-----:R-:W-:Y:S01]  /*09e0*/  IMAD.IADD R6, R0, 0x1, R13 ;  /* 0x0000000100067824 */ /* 0x001fe200078e020d */
[----:B------:R-:W-:Y:S01]  /*09f0*/  IADD3 R13, R13, 0x80, RZ ;  /* 0x000000800d0d7810 */ /* 0x000fe20007ffe0ff */
[----:B------:R-:W-:-:S04]  /*0a00*/  IMAD.MOV.U32 R7, RZ, RZ, 0x4 ;  /* 0x00000004ff077424 */ /* 0x000fc800078e00ff */
[----:B------:R-:W-:-:S05]  /*0a10*/  IMAD.WIDE.U32 R6, R6, R7, c[0x0][0x170] ;  /* 0x00005c0006067625 */ /* 0x000fca00078e0007 */
[----:B------:R0:W-:Y:S02]  /*0a20*/  STG.E [R6.64], R17 ;  /* 0x0000001106007986 */ /* 0x0001e4000c101904 */
.L_x_15666:
        /* <DEDUP_REMOVED lines=8> */
.L_x_15667:
[----:B------:R-:W-:Y:S05]  /*0ab0*/  BSYNC B1 ;  /* 0x0000000000017941 */ /* 0x000fea0003800000 */
.L_x_15663:
[----:B------:R-:W-:-:S13]  /*0ac0*/  ISETP.GE.AND P0, PT, R13, R8, PT ;  /* 0x000000080d00720c */ /* 0x000fda0003f06270 */
[----:B0-----:R-:W-:Y:S01]  /*0ad0*/  @!P0 IMAD.IADD R4, R0, 0x1, R13 ;  /* 0x0000000100048824 */ /* 0x001fe200078e020d */
[----:B------:R-:W-:Y:S01]  /*0ae0*/  @!P0 IADD3 R13, R13, 0x80, RZ ;  /* 0x000000800d0d8810 */ /* 0x000fe20007ffe0ff */
[----:B------:R-:W-:-:S04]  /*0af0*/  @!P0 IMAD.MOV.U32 R5, RZ, RZ, 0x4 ;  /* 0x00000004ff058424 */ /* 0x000fc800078e00ff */
[----:B------:R-:W-:-:S05]  /*0b00*/  @!P0 IMAD.WIDE.U32 R4, R4, R5, c[0x0][0x170] ;  /* 0x00005c0004048625 */ /* 0x000fca00078e0005 */
[----:B------:R0:W-:Y:S02]  /*0b10*/  @!P0 STG.E [R4.64], R3 ;  /* 0x0000000304008986 */ /* 0x0001e4000c101904 */
.L_x_15668:
[----:B------:R-:W-:Y:S05]  /*0b20*/  BSYNC B0 ;  /* 0x0000000000007941 */ /* 0x000fea0003800000 */
.L_x_15662:
        /* <DEDUP_REMOVED lines=8> */
.L_x_15669:
        /* <DEDUP_REMOVED lines=13> */
.L_x_19785:


//--------------------- .text._ZN2at6native29vectorized_elementwise_kernelILi4ENS0_13AUnaryFunctorIiiiZZZNS0_18lshift_kernel_cudaERNS_18TensorIteratorBaseEENKUlvE_clEvENKUlvE1_clEvEUliiE_EESt5arrayIPcLm2EEEEviT0_T1_ --------------------------
	.section	.text._ZN2at6native29vectorized_elementwise_kernelILi4ENS0_13AUnaryFunctorIiiiZZZNS0_18lshift_kernel_cudaERNS_18TensorIteratorBaseEENKUlvE_clEvENKUlvE1_clEvEUliiE_EESt5arrayIPcLm2EEEEviT0_T1_,"ax",@progbits
	.sectioninfo	@"SHI_REGISTERS=28"
	.align	128
        .global         _ZN2at6native29vectorized_elementwise_kernelILi4ENS0_13AUnaryFunctorIiiiZZZNS0_18lshift_kernel_cudaERNS_18TensorIteratorBaseEENKUlvE_clEvENKUlvE1_clEvEUliiE_EESt5arrayIPcLm2EEEEviT0_T1_
        .type           _ZN2at6native29vectorized_elementwise_kernelILi4ENS0_13AUnaryFunctorIiiiZZZNS0_18lshift_kernel_cudaERNS_18TensorIteratorBaseEENKUlvE_clEvENKUlvE1_clEvEUliiE_EESt5arrayIPcLm2EEEEviT0_T1_,@function
        .size           _ZN2at6native29vectorized_elementwise_kernelILi4ENS0_13AUnaryFunctorIiiiZZZNS0_18lshift_kernel_cudaERNS_18TensorIteratorBaseEENKUlvE_clEvENKUlvE1_clEvEUliiE_EESt5arrayIPcLm2EEEEviT0_T1_,(.L_x_19786 - _ZN2at6native29vectorized_elementwise_kernelILi4ENS0_13AUnaryFunctorIiiiZZZNS0_18lshift_kernel_cudaERNS_18TensorIteratorBaseEENKUlvE_clEvENKUlvE1_clEvEUliiE_EESt5arrayIPcLm2EEEEviT0_T1_)
        .other          _ZN2at6native29vectorized_elementwise_kernelILi4ENS0_13AUnaryFunctorIiiiZZZNS0_18lshift_kernel_cudaERNS_18TensorIteratorBaseEENKUlvE_clEvENKUlvE1_clEvEUliiE_EESt5arrayIPcLm2EEEEviT0_T1_,@"STO_CUDA_ENTRY STV_DEFAULT"
_ZN2at6native29vectorized_elementwise_kernelILi4ENS0_13AUnaryFunctorIiiiZZZNS0_18lshift_kernel_cudaERNS_18TensorIteratorBaseEENKUlvE_clEvENKUlvE1_clEvEUliiE_EESt5arrayIPcLm2EEEEviT0_T1_:
.text._ZN2at6native29vectorized_elementwise_kernelILi4ENS0_13AUnaryFunctorIiiiZZZNS0_18lshift_kernel_cudaERNS_18TensorIteratorBaseEENKUlvE_clEvENKUlvE1_clEvEUliiE_EESt5arrayIPcLm2EEEEviT0_T1_:
        /* <DEDUP_REMOVED lines=16> */
[----:B--2---:R-:W-:Y:S02]  /*0100*/  ISETP.GT.U32.AND P6, PT, R4, 0x1f, PT ;  /* 0x0000001f0400780c */ /* 0x004fe40003fc4070 */
[----:B------:R-:W-:Y:S02]  /*0110*/  SHF.L.U32 R4, R0, R4, RZ ;  /* 0x0000000400047219 */ /* 0x000fe400000006ff */
[----:B------:R-:W-:Y:S02]  /*0120*/  ISETP.GT.U32.AND P5, PT, R5, 0x1f, PT ;  /* 0x0000001f0500780c */ /* 0x000fe40003fa4070 */
[----:B------:R-:W-:Y:S02]  /*0130*/  SEL R4, R4, RZ, !P6 ;  /* 0x000000ff04047207 */ /* 0x000fe40007000000 */
[----:B------:R-:W-:-:S02]  /*0140*/  ISETP.GT.U32.AND P4, PT, R6, 0x1f, PT ;  /* 0x0000001f0600780c */ /* 0x000fc40003f84070 */
[----:B------:R-:W-:Y:S02]  /*0150*/  ISETP.GT.U32.AND P3, PT, R7, 0x1f, PT ;  /* 0x0000001f0700780c */ /* 0x000fe40003f64070 */
[----:B---3--:R-:W-:Y:S02]  /*0160*/  ISETP.GT.U32.AND P2, PT, R8, 0x1f, PT ;  /* 0x0000001f0800780c */ /* 0x008fe40003f44070 */
[----:B------:R-:W-:Y:S02]  /*0170*/  ISETP.GT.U32.AND P1, PT, R9, 0x1f, PT ;  /* 0x0000001f0900780c */ /* 0x000fe40003f24070 */
[----:B------:R-:W-:Y:S02]  /*0180*/  ISETP.GT.U32.AND P0, PT, R10, 0x1f, PT ;  /* 0x0000001f0a00780c */ /* 0x000fe40003f04070 */
        /* <DEDUP_REMOVED lines=12> */
[----:B------:R-:W-:Y:S01]  /*0250*/  SEL R9, R9, RZ, !P1 ;  /* 0x000000ff09097207 */ /* 0x000fe20004800000 */
[----:B------:R-:W-:Y:S01]  /*0260*/  STG.E.128 [R2.64], R4 ;  /* 0x0000000402007986 */ /* 0x000fe2000c101d04 */
[----:B------:R-:W-:-:S02]  /*0270*/  SEL R10, R10, RZ, !P0 ;  /* 0x000000ff0a0a7207 */ /* 0x000fc40004000000 */
[----:B------:R-:W-:-:S05]  /*0280*/  SEL R11, R11, RZ, !P6 ;  /* 0x000000ff0b0b7207 */ /* 0x000fca0007000000 */
[----:B------:R-:W-:Y:S01]  /*0290*/  STG.E.128 [R2.64+0x800], R8 ;  /* 0x0008000802007986 */ /* 0x000fe2000c101d04 */
[----:B------:R-:W-:Y:S05]  /*02a0*/  EXIT ;  /* 0x000000000000794d */ /* 0x000fea0003800000 */
.L_x_15670:
        /* <DEDUP_REMOVED lines=102> */
.L_x_15673:
[----:B------:R-:W-:-:S13]  /*0910*/  ISETP.GE.AND P0, PT, R13, R8, PT ;  /* 0x000000080d00720c */ /* 0x000fda0003f06270 */
[----:B------:R-:W-:Y:S05]  /*0920*/  @P0 BRA `(.L_x_15675) ;  /* 0x000000c000000947 */ /* 0x000fea0003800000 */
[----:B0-----:R-:W-:Y:S01]  /*0930*/  IMAD.IADD R6, R0, 0x1, R13 ;  /* 0x0000000100067824 */ /* 0x001fe200078e020d */
[----:B------:R-:W-:Y:S01]  /*0940*/  IADD3 R13, R13, 0x80, RZ ;  /* 0x000000800d0d7810 */ /* 0x000fe20007ffe0ff */
[----:B------:R-:W-:-:S04]  /*0950*/  IMAD.MOV.U32 R7, RZ, RZ, 0x4 ;  /* 0x00000004ff077424 */ /* 0x000fc800078e00ff */
[----:B------:R-:W-:-:S05]  /*0960*/  IMAD.WIDE.U32 R6, R6, R7, c[0x0][0x170] ;  /* 0x00005c0006067625 */ /* 0x000fca00078e0007 */
[----:B------:R0:W-:Y:S02]  /*0970*/  STG.E [R6.64], R11 ;  /* 0x0000000b06007986 */ /* 0x0001e4000c101904 */
.L_x_15674:
[----:B------:R-:W-:-:S13]  /*0980*/  ISETP.GE.AND P0, PT, R13, R8, PT ;  /* 0x000000080d00720c */ /* 0x000fda0003f06270 */
[----:B------:R-:W-:Y:S05]  /*0990*/  @P0 BRA `(.L_x_15676) ;  /* 0x000000d000000947 */ /* 0x000fea0003800000 */
[----:B0-----:R-:W-:Y:S01]  /*09a0*/  IMAD.IADD R6, R0, 0x1, R13 ;  /* 0x0000000100067824 */ /* 0x001fe200078e020d */
[----:B------:R-:W-:Y:S01]  /*09b0*/  IADD3 R13, R13, 0x80, RZ ;  /* 0x000000800d0d7810 */ /* 0x000fe20007ffe0ff */
[----:B------:R-:W-:-:S04]  /*09c0*/  IMAD.MOV.U32 R7, RZ, RZ, 0x4 ;  /* 0x00000004ff077424 */ /* 0x000fc800078e00ff */
[----:B------:R-:W-:-:S05]  /*09d0*/  IMAD.WIDE.U32 R6, R6, R7, c[0x0][0x170] ;  /* 0x00005c0006067625 */ /* 0x000fca00078e0007 */
[----:B------:R0:W-:Y:S02]  /*09e0*/  STG.E [R6.64], R17 ;  /* 0x0000001106007986 */ /* 0x0001e4000c101904 */
.L_x_15675:
        /* <DEDUP_REMOVED lines=8> */
.L_x_15676:
[----:B------:R-:W-:Y:S05]  /*0a70*/  BSYNC B1 ;  /* 0x0000000000017941 */ /* 0x000fea0003800000 */
.L_x_15672:
[----:B------:R-:W-:-:S13]  /*0a80*/  ISETP.GE.AND P0, PT, R13, R8, PT ;  /* 0x000000080d00720c */ /* 0x000fda0003f06270 */
[----:B0-----:R-:W-:Y:S01]  /*0a90*/  @!P0 IMAD.IADD R4, R0, 0x1, R13 ;  /* 0x0000000100048824 */ /* 0x001fe200078e020d */
[----:B------:R-:W-:Y:S01]  /*0aa0*/  @!P0 IADD3 R13, R13, 0x80, RZ ;  /* 0x000000800d0d8810 */ /* 0x000fe20007ffe0ff */
[----:B------:R-:W-:-:S04]  /*0ab0*/  @!P0 IMAD.MOV.U32 R5, RZ, RZ, 0x4 ;  /* 0x00000004ff058424 */ /* 0x000fc800078e00ff */
[----:B------:R-:W-:-:S05]  /*0ac0*/  @!P0 IMAD.WIDE.U32 R4, R4, R5, c[0x0][0x170] ;  /* 0x00005c0004048625 */ /* 0x000fca00078e0005 */
[----:B------:R0:W-:Y:S02]  /*0ad0*/  @!P0 STG.E [R4.64], R3 ;  /* 0x0000000304008986 */ /* 0x0001e4000c101904 */
.L_x_15677:
[----:B------:R-:W-:Y:S05]  /*0ae0*/  BSYNC B0 ;  /* 0x0000000000007941 */ /* 0x000fea0003800000 */
.L_x_15671:
        /* <DEDUP_REMOVED lines=8> */
.L_x_15678:
        /* <DEDUP_REMOVED lines=9> */
.L_x_19786:


//--------------------- .text._ZN2at6native29vectorized_elementwise_kernelILi8ENS0_13AUnaryFunctorIiiiZZZNS0_18lshift_kernel_cudaERNS_18TensorIteratorBaseEENKUlvE_clEvENKUlvE1_clEvEUliiE_EESt5arrayIPcLm2EEEEviT0_T1_ --------------------------
	.section	.text._ZN2at6native29vectorized_elementwise_kernelILi8ENS0_13AUnaryFunctorIiiiZZZNS0_18lshift_kernel_cudaERNS_18TensorIteratorBaseEENKUlvE_clEvENKUlvE1_clEvEUliiE_EESt5arrayIPcLm2EEEEviT0_T1_,"ax",@progbits
	.sectioninfo	@"SHI_REGISTERS=4"
	.align	128
        .global         _ZN2at6native29vectorized_elementwise_kernelILi8ENS0_13AUnaryFunctorIiiiZZZNS0_18lshift_kernel_cudaERNS_18TensorIteratorBaseEENKUlvE_clEvENKUlvE1_clEvEUliiE_EESt5arrayIPcLm2EEEEviT0_T1_
        .type           _ZN2at6native29vectorized_elementwise_kernelILi8ENS0_13AUnaryFunctorIiiiZZZNS0_18lshift_kernel_cudaERNS_18TensorIteratorBaseEENKUlvE_clEvENKUlvE1_clEvEUliiE_EESt5arrayIPcLm2EEEEviT0_T1_,@function
        .size           _ZN2at6native29vectorized_elementwise_kernelILi8ENS0_13AUnaryFunctorIiiiZZZNS0_18lshift_kernel_cudaERNS_18TensorIteratorBaseEENKUlvE_clEvENKUlvE1_clEvEUliiE_EESt5arrayIPcLm2EEEEviT0_T1_,(.L_x_19787 - _ZN2at6native29vectorized_elementwise_kernelILi8ENS0_13AUnaryFunctorIiiiZZZNS0_18lshift_kernel_cudaERNS_18TensorIteratorBaseEENKUlvE_clEvENKUlvE1_clEvEUliiE_EESt5arrayIPcLm2EEEEviT0_T1_)
        .other          _ZN2at6native29vectorized_elementwise_kernelILi8ENS0_13AUnaryFunctorIiiiZZZNS0_18lshift_kernel_cudaERNS_18TensorIteratorBaseEENKUlvE_clEvENKUlvE1_clEvEUliiE_EESt5arrayIPcLm2EEEEviT0_T1_,@"STO_CUDA_ENTRY STV_DEFAULT"
_ZN2at6native29vectorized_elementwise_kernelILi8ENS0_13AUnaryFunctorIiiiZZZNS0_18lshift_kernel_cudaERNS_18TensorIteratorBaseEENKUlvE_clEvENKUlvE1_clEvEUliiE_EESt5arrayIPcLm2EEEEviT0_T1_:
.text._ZN2at6native29vectorized_elementwise_kernelILi8ENS0_13AUnaryFunctorIiiiZZZNS0_18lshift_kernel_cudaERNS_18TensorIteratorBaseEENKUlvE_clEvENKUlvE1_clEvEUliiE_EESt5arrayIPcLm2EEEEviT0_T1_:
[----:B------:R-:W-:Y:S02]  /*0000*/  MOV R1, c[0x0][0x28] ;  /* 0x00000a0000017a02 */ /* 0x000fe40000000f00 */
[----:B------:R-:W-:Y:S05]  /*0010*/  EXIT ;  /* 0x000000000000794d */ /* 0x000fea0003800000 */
.L_x_15679:
        /* <DEDUP_REMOVED lines=14> */
.L_x_19787:


//--------------------- .text._ZN2at6native18elementwise_kernelILi128ELi4EZNS0_15gpu_kernel_implINS0_13BinaryFunctorIaaaZZZNS0_18lshift_kernel_cudaERNS_18TensorIteratorBaseEENKUlvE_clEvENKUlvE0_clEvEUlaaE_EEEEvS5_RKT_EUliE_EEviT1_ --------------------------
	.section	.text._ZN2at6native18elementwise_kernelILi128ELi4EZNS0_15gpu_kernel_implINS0_13BinaryFunctorIaaaZZZNS0_18lshift_kernel_cudaERNS_18TensorIteratorBaseEENKUlvE_clEvENKUlvE0_clEvEUlaaE_EEEEvS5_RKT_EUliE_EEviT1_,"ax",@progbits
	.sectioninfo	@"SHI_REGISTERS=26"
	.align	128
        .global         _ZN2at6native18elementwise_kernelILi128ELi4EZNS0_15gpu_kernel_implINS0_13BinaryFunctorIaaaZZZNS0_18lshift_kernel_cudaERNS_18TensorIteratorBaseEENKUlvE_clEvENKUlvE0_clEvEUlaaE_EEEEvS5_RKT_EUliE_EEviT1_
        .type           _ZN2at6native18elementwise_kernelILi128ELi4EZNS0_15gpu_kernel_implINS0_13BinaryFunctorIaaaZZZNS0_18lshift_kernel_cudaERNS_18TensorIteratorBaseEENKUlvE_clEvENKUlvE0_clEvEUlaaE_EEEEvS5_RKT_EUliE_EEviT1_,@function
        .size           _ZN2at6native18elementwise_kernelILi128ELi4EZNS0_15gpu_kernel_implINS0_13BinaryFunctorIaaaZZZNS0_18lshift_kernel_cudaERNS_18TensorIteratorBaseEENKUlvE_clEvENKUlvE0_clEvEUlaaE_EEEEvS5_RKT_EUliE_EEviT1_,(.L_x_19788 - _ZN2at6native18elementwise_kernelILi128ELi4EZNS0_15gpu_kernel_implINS0_13BinaryFunctorIaaaZZZNS0_18lshift_kernel_cudaERNS_18TensorIteratorBaseEENKUlvE_clEvENKUlvE0_clEvEUlaaE_EEEEvS5_RKT_EUliE_EEviT1_)
        .other          _ZN2at6native18elementwise_kernelILi128ELi4EZNS0_15gpu_kernel_implINS0_13BinaryFunctorIaaaZZZNS0_18lshift_kernel_cudaERNS_18TensorIteratorBaseEENKUlvE_clEvENKUlvE0_clEvEUlaaE_EEEEvS5_RKT_EUliE_EEviT1_,@"STO_CUDA_ENTRY STV_DEFAULT"
_ZN2at6native18elementwise_kernelILi128ELi4EZNS0_15gpu_kernel_implINS0_13BinaryFunctorIaaaZZZNS0_18lshift_kernel_cudaERNS_18TensorIteratorBaseEENKUlvE_clEvENKUlvE0_clEvEUlaaE_EEEEvS5_RKT_EUliE_EEviT1_:
.text._ZN2at6native18elementwise_kernelILi128ELi4EZNS0_15gpu_kernel_implINS0_13BinaryFunctorIaaaZZZNS0_18lshift_kernel_cudaERNS_18TensorIteratorBaseEENKUlvE_clEvENKUlvE0_clEvEUlaaE_EEEEvS5_RKT_EUliE_EEviT1_:
        /* <DEDUP_REMOVED lines=263> */
.L_x_15682:
        /* <DEDUP_REMOVED lines=18> */
.L_x_15686:
[----:B------:R0:W5:Y:S01]  /*1190*/  LDG.E.U8 R23, [R2.64] ;  /* 0x0000002402177981 */ /* 0x000162000c1e1100 */
[----:B------:R-:W-:Y:S05]  /*11a0*/  BRA `(.L_x_15688) ;  /* 0x00000d8000007947 */ /* 0x000fea0003800000 */
.L_x_15685:
        /* <DEDUP_REMOVED lines=8> */
.L_x_15690:
[----:B------:R0:W5:Y:S01]  /*1230*/  LDG.E.U8 R23, [R2.64] ;  /* 0x0000002402177981 */ /* 0x000162000c1e1100 */
[----:B------:R-:W-:Y:S05]  /*1240*/  BRA `(.L_x_15688) ;  /* 0x00000ce000007947 */ /* 0x000fea0003800000 */
.L_x_15689:
[----:B------:R0:W5:Y:S01]  /*1250*/  LDG.E.U16 R23, [R2.64] ;  /* 0x0000002402177981 */ /* 0x000162000c1e1500 */
[----:B------:R-:W-:Y:S05]  /*1260*/  BRA `(.L_x_15688) ;  /* 0x00000cc000007947 */ /* 0x000fea0003800000 */
.L_x_15684:
        /* <DEDUP_REMOVED lines=9> */
.L_x_15692:
[----:B------:R-:W2:Y:S02]  /*1300*/  LDG.E.U16 R0, [R2.64] ;  /* 0x0000002402007981 */ /* 0x000ea4000c1e1500 */
[----:B--2---:R-:W-:-:S06]  /*1310*/  HADD2.F32 R0, -RZ, R0.H0_H0 ;  /* 0x20000000ff007230 */ /* 0x004fcc0000004100 */
[----:B------:R-:W0:Y:S02]  /*1320*/  F2I.FTZ.TRUNC.NTZ R0, R0 ;  /* 0x0000000000007305 */ /* 0x000e24000021f100 */
[----:B0-----:R-:W-:Y:S01]  /*1330*/  PRMT R23, R0, 0x7610, R23 ;  /* 0x0000761000177816 */ /* 0x001fe20000000017 */
[----:B------:R-:W-:Y:S05]  /*1340*/  BRA `(.L_x_15688) ;  /* 0x00000be000007947 */ /* 0x000fea0003800000 */
.L_x_15691:
        /* <DEDUP_REMOVED lines=9> */
.L_x_15694:
[----:B------:R-:W2:Y:S02]  /*13e0*/  LDG.E.U16 R2, [R2.64] ;  /* 0x0000002402027981 */ /* 0x000ea4000c1e1500 */
[----:B--2---:R-:W-:-:S06]  /*13f0*/  HADD2.F32 R0, -RZ, R2.H0_H0 ;  /* 0x20000002ff007230 */ /* 0x004fcc0000004100 */
[----:B------:R-:W0:Y:S02]  /*1400*/  F2I.FTZ.TRUNC.NTZ R0, R0 ;  /* 0x0000000000007305 */ /* 0x000e24000021f100 */
[----:B0-----:R-:W-:Y:S01]  /*1410*/  PRMT R23, R0, 0x7610, R23 ;  /* 0x0000761000177816 */ /* 0x001fe20000000017 */
[----:B------:R-:W-:Y:S05]  /*1420*/  BRA `(.L_x_15688) ;  /* 0x00000b0000007947 */ /* 0x000fea0003800000 */
.L_x_15693:
[----:B------:R-:W2:Y:S02]  /*1430*/  LDG.E.64 R2, [R2.64] ;  /* 0x0000002402027981 */ /* 0x000ea4000c1e1b00 */
[----:B--2---:R0:W1:Y:S01]  /*1440*/  F2I.F64.TRUNC R23, R2 ;  /* 0x0000000200177311 */ /* 0x004062000030d100 */
[----:B------:R-:W-:Y:S05]  /*1450*/  BRA `(.L_x_15688) ;  /* 0x00000ad000007947 */ /* 0x000fea0003800000 */
.L_x_15683:
        /* <DEDUP_REMOVED lines=12> */
.L_x_15697:
[----:B------:R-:W2:Y:S02]  /*1520*/  LDG.E.64 R2, [R2.64] ;  /* 0x0000002402027981 */ /* 0x000ea4000c1e1b00 */
[----:B--2---:R0:W1:Y:S01]  /*1530*/  F2I.F64.TRUNC R23, R2 ;  /* 0x0000000200177311 */ /* 0x004062000030d100 */
[----:B------:R-:W-:Y:S05]  /*1540*/  BRA `(.L_x_15688) ;  /* 0x000009e000007947 */ /* 0x000fea0003800000 */
.L_x_15696:
        /* <DEDUP_REMOVED lines=28> */
.L_x_15699:
        /* <DEDUP_REMOVED lines=15> */
.L_x_15698:
[----:B------:R-:W2:Y:S02]  /*1800*/  LDG.E.U16 R0, [R2.64] ;  /* 0x0000002402007981 */ /* 0x000ea4000c1e1500 */
[----:B--2---:R-:W-:-:S06]  /*1810*/  PRMT R0, RZ, 0x5410, R0 ;  /* 0x00005410ff007816 */ /* 0x004fcc0000000000 */
[----:B------:R-:W0:Y:S02]  /*1820*/  F2I.FTZ.TRUNC.NTZ R0, R0 ;  /* 0x0000000000007305 */ /* 0x000e24000021f100 */
[----:B0-----:R-:W-:Y:S01]  /*1830*/  PRMT R23, R0, 0x7610, R23 ;  /* 0x0000761000177816 */ /* 0x001fe20000000017 */
[----:B------:R-:W-:Y:S05]  /*1840*/  BRA `(.L_x_15688) ;  /* 0x000006e000007947 */ /* 0x000fea0003800000 */
.L_x_15695:
        /* <DEDUP_REMOVED lines=10> */
.L_x_15702:
        /* <DEDUP_REMOVED lines=21> */
.L_x_15706:
[----:B------:R-:W-:Y:S05]  /*1a40*/  BSYNC B1 ;  /* 0x0000000000017941 */ /* 0x000fea0003800000 */
.L_x_15705:
[----:B------:R-:W-:Y:S01]  /*1a50*/  LEA R3, R0, 0x3b800000, 0x17 ;  /* 0x3b80000000037811 */ /* 0x000fe200078eb8ff */
[----:B------:R-:W-:-:S05]  /*1a60*/  IMAD.SHL.U32 R0, R2, 0x100000, RZ ;  /* 0x0010000002007824 */ /* 0x000fca00078e00ff */
[----:B------:R-:W-:Y:S02]  /*1a70*/  LOP3.LUT R0, R3, R0, R4, 0xfe, !PT ;  /* 0x0000000003007212 */ /* 0x000fe400078efe04 */
.L_x_15704:
[----:B------:R-:W-:Y:S05]  /*1a80*/  BSYNC B0 ;  /* 0x0000000000007941 */ /* 0x000fea0003800000 */
.L_x_15703:
[----:B------:R-:W0:Y:S02]  /*1a90*/  F2I.FTZ.TRUNC.NTZ R0, R0 ;  /* 0x0000000000007305 */ /* 0x000e24000021f100 */
[----:B0-----:R-:W-:Y:S01]  /*1aa0*/  PRMT R23, R0, 0x7610, R23 ;  /* 0x0000761000177816 */ /* 0x001fe20000000017 */
[----:B------:R-:W-:Y:S05]  /*1ab0*/  BRA `(.L_x_15688) ;  /* 0x0000047000007947 */ /* 0x000fea0003800000 */
.L_x_15701:
        /* <DEDUP_REMOVED lines=21> */
.L_x_15710:
[----:B------:R-:W-:Y:S05]  /*1c10*/  BSYNC B1 ;  /* 0x0000000000017941 */ /* 0x000fea0003800000 */
.L_x_15709:
[----:B------:R-:W-:Y:S01]  /*1c20*/  LEA R3, R0, 0x37800000, 0x17 ;  /* 0x3780000000037811 */ /* 0x000fe200078eb8ff */
[----:B------:R-:W-:-:S05]  /*1c30*/  IMAD.SHL.U32 R0, R2, 0x200000, RZ ;  /* 0x0020000002007824 */ /* 0x000fca00078e00ff */
[----:B------:R-:W-:Y:S02]  /*1c40*/  LOP3.LUT R0, R3, R0, R4, 0xfe, !PT ;  /* 0x0000000003007212 */ /* 0x000fe400078efe04 */
.L_x_15708:
[----:B------:R-:W-:Y:S05]  /*1c50*/  BSYNC B0 ;  /* 0x0000000000007941 */ /* 0x000fea0003800000 */
.L_x_15707:
[----:B------:R-:W0:Y:S02]  /*1c60*/  F2I.FTZ.TRUNC.NTZ R0, R0 ;  /* 0x0000000000007305 */ /* 0x000e24000021f100 */
[----:B0-----:R-:W-:Y:S01]  /*1c70*/  PRMT R23, R0, 0x7610, R23 ;  /* 0x0000761000177816 */ /* 0x001fe20000000017 */
[----:B------:R-:W-:Y:S05]  /*1c80*/  BRA `(.L_x_15688) ;  /* 0x000002a000007947 */ /* 0x000fea0003800000 */
.L_x_15700:
        /* <DEDUP_REMOVED lines=14> */
.L_x_15714:
[----:B------:R-:W-:Y:S05]  /*1d70*/  BSYNC B0 ;  /* 0x0000000000007941 */ /* 0x000fea0003800000 */
.L_x_15713:
[----:B------:R-:W0:Y:S02]  /*1d80*/  F2I.FTZ.TRUNC.NTZ R0, R0 ;  /* 0x0000000000007305 */ /* 0x000e24000021f100 */
[----:B0-----:R-:W-:Y:S01]  /*1d90*/  PRMT R23, R0, 0x7610, R23 ;  /* 0x0000761000177816 */ /* 0x001fe20000000017 */
[----:B------:R-:W-:Y:S05]  /*1da0*/  BRA `(.L_x_15688) ;  /* 0x0000018000007947 */ /* 0x000fea0003800000 */
.L_x_15687:
        /* <DEDUP_REMOVED lines=21> */
.L_x_15712:
[----:B------:R0:W5:Y:S01]  /*1f00*/  LDG.E.U8 R23, [R2.64] ;  /* 0x0000002402177981 */ /* 0x000162000c1e1100 */
[----:B------:R-:W-:Y:S05]  /*1f10*/  BRA `(.L_x_15688) ;  /* 0x0000001000007947 */ /* 0x000fea0003800000 */
.L_x_15711:
[----:B------:R0:W5:Y:S02]  /*1f20*/  LDG.E.U8 R23, [R2.64] ;  /* 0x0000002402177981 */ /* 0x000164000c1e1100 */
.L_x_15688:
        /* <DEDUP_REMOVED lines=16> */
.L_x_15718:
[----:B------:R0:W5:Y:S01]  /*2030*/  LDG.E.U8 R0, [R2.64] ;  /* 0x0000002402007981 */ /* 0x000162000c1e1100 */
[----:B------:R-:W-:Y:S05]  /*2040*/  BRA `(.L_x_15720) ;  /* 0x00000d7000007947 */ /* 0x000fea0003800000 */
.L_x_15717:
        /* <DEDUP_REMOVED lines=8> */
.L_x_15722:
[----:B------:R0:W5:Y:S01]  /*20d0*/  LDG.E.U8 R0, [R2.64] ;  /* 0x0000002402007981 */ /* 0x000162000c1e1100 */
[----:B------:R-:W-:Y:S05]  /*20e0*/  BRA `(.L_x_15720) ;  /* 0x00000cd000007947 */ /* 0x000fea0003800000 */
.L_x_15721:
[----:B------:R0:W5:Y:S01]  /*20f0*/  LDG.E.U16 R0, [R2.64] ;  /* 0x0000002402007981 */ /* 0x000162000c1e1500 */
[----:B------:R-:W-:Y:S05]  /*2100*/  BRA `(.L_x_15720) ;  /* 0x00000cb000007947 */ /* 0x000fea0003800000 */
.L_x_15716:
        /* <DEDUP_REMOVED lines=9> */
.L_x_15724:
[----:B------:R-:W2:Y:S02]  /*21a0*/  LDG.E.U16 R4, [R2.64] ;  /* 0x0000002402047981 */ /* 0x000ea4000c1e1500 */
[----:B--2---:R-:W-:-:S06]  /*21b0*/  HADD2.F32 R4, -RZ, R4.H0_H0 ;  /* 0x20000004ff047230 */ /* 0x004fcc0000004100 */
[----:B------:R-:W0:Y:S02]  /*21c0*/  F2I.FTZ.TRUNC.NTZ R4, R4 ;  /* 0x0000000400047305 */ /* 0x000e24000021f100 */
[----:B0-----:R-:W-:Y:S01]  /*21d0*/  PRMT R0, R4, 0x7610, R0 ;  /* 0x0000761004007816 */ /* 0x001fe20000000000 */
[----:B------:R-:W-:Y:S05]  /*21e0*/  BRA `(.L_x_15720) ;  /* 0x00000bd000007947 */ /* 0x000fea0003800000 */
.L_x_15723:
        /* <DEDUP_REMOVED lines=9> */
.L_x_15726:
[----:B------:R-:W2:Y:S02]  /*2280*/  LDG.E.U16 R2, [R2.64] ;  /* 0x0000002402027981 */ /* 0x000ea4000c1e1500 */
[----:B--2---:R-:W-:-:S06]  /*2290*/  HADD2.F32 R4, -RZ, R2.H0_H0 ;  /* 0x20000002ff047230 */ /* 0x004fcc0000004100 */
[----:B------:R-:W0:Y:S02]  /*22a0*/  F2I.FTZ.TRUNC.NTZ R4, R4 ;  /* 0x0000000400047305 */ /* 0x000e24000021f100 */
[----:B0-----:R-:W-:Y:S01]  /*22b0*/  PRMT R0, R4, 0x7610, R0 ;  /* 0x0000761004007816 */ /* 0x001fe20000000000 */
[----:B------:R-:W-:Y:S05]  /*22c0*/  BRA `(.L_x_15720) ;  /* 0x00000af000007947 */ /* 0x000fea0003800000 */
.L_x_15725:
[----:B------:R-:W2:Y:S02]  /*22d0*/  LDG.E.64 R2, [R2.64] ;  /* 0x0000002402027981 */ /* 0x000ea4000c1e1b00 */
[----:B--2---:R0:W2:Y:S01]  /*22e0*/  F2I.F64.TRUNC R0, R2 ;  /* 0x0000000200007311 */ /* 0x0040a2000030d100 */
[----:B------:R-:W-:Y:S05]  /*22f0*/  BRA `(.L_x_15720) ;  /* 0x00000ac000007947 */ /* 0x000fea0003800000 */
.L_x_15715:
        /* <DEDUP_REMOVED lines=12> */
.L_x_15729:
[----:B------:R-:W2:Y:S02]  /*23c0*/  LDG.E.64 R2, [R2.64] ;  /* 0x0000002402027981 */ /* 0x000ea4000c1e1b00 */
[----:B--2---:R0:W2:Y:S01]  /*23d0*/  F2I.F64.TRUNC R0, R2 ;  /* 0x0000000200007311 */ /* 0x0040a2000030d100 */
[----:B------:R-:W-:Y:S05]  /*23e0*/  BRA `(.L_x_15720) ;  /* 0x000009d000007947 */ /* 0x000fea0003800000 */
.L_x_15728:
        /* <DEDUP_REMOVED lines=28> */
.L_x_15731:
        /* <DEDUP_REMOVED lines=15> */
.L_x_15730:
[----:B------:R-:W2:Y:S02]  /*26a0*/  LDG.E.U16 R2, [R2.64] ;  /* 0x0000002402027981 */ /* 0x000ea4000c1e1500 */
[----:B--2---:R-:W-:-:S04]  /*26b0*/  PRMT R2, RZ, 0x5410, R2 ;  /* 0x00005410ff027816 */ /* 0x004fc80000000002 */
[----:B------:R0:W2:Y:S01]  /*26c0*/  F2I.FTZ.TRUNC.NTZ R0, R2 ;  /* 0x0000000200007305 */ /* 0x0000a2000021f100 */
[----:B------:R-:W-:Y:S05]  /*26d0*/  BRA `(.L_x_15720) ;  /* 0x000006e000007947 */ /* 0x000fea0003800000 */
.L_x_15727:
        /* <DEDUP_REMOVED lines=10> */
.L_x_15734:
        /* <DEDUP_REMOVED lines=21> */
.L_x_15738:
[----:B------:R-:W-:Y:S05]  /*28d0*/  BSYNC B1 ;  /* 0x0000000000017941 */ /* 0x000fea0003800000 */
.L_x_15737:
[----:B------:R-:W-:Y:S01]  /*28e0*/  IMAD.SHL.U32 R2, R2, 0x100000, RZ ;  /* 0x0010000002027824 */ /* 0x000fe200078e00ff */
[----:B------:R-:W-:-:S04]  /*28f0*/  LEA R3, R0, 0x3b800000, 0x17 ;  /* 0x3b80000000037811 */ /* 0x000fc800078eb8ff */
[----:B------:R-:W-:Y:S02]  /*2900*/  LOP3.LUT R4, R3, R2, R4, 0xfe, !PT ;  /* 0x0000000203047212 */ /* 0x000fe400078efe04 */
.L_x_15736:
[----:B------:R-:W-:Y:S05]  /*2910*/  BSYNC B0 ;  /* 0x0000000000007941 */ /* 0x000fea0003800000 */
.L_x_15735:
[----:B------:R-:W0:Y:S02]  /*2920*/  F2I.FTZ.TRUNC.NTZ R4, R4 ;  /* 0x0000000400047305 */ /* 0x000e24000021f100 */
[----:B0-----:R-:W-:Y:S01]  /*2930*/  PRMT R0, R4, 0x7610, R0 ;  /* 0x0000761004007816 */ /* 0x001fe20000000000 */
[----:B------:R-:W-:Y:S05]  /*2940*/  BRA `(.L_x_15720) ;  /* 0x0000047000007947 */ /* 0x000fea0003800000 */
.L_x_15733:
        /* <DEDUP_REMOVED lines=21> */
.L_x_15742:
[----:B------:R-:W-:Y:S05]  /*2aa0*/  BSYNC B1 ;  /* 0x0000000000017941 */ /* 0x000fea0003800000 */
.L_x_15741:
[----:B------:R-:W-:Y:S01]  /*2ab0*/  IMAD.SHL.U32 R2, R2, 0x200000, RZ ;  /* 0x0020000002027824 */ /* 0x000fe200078e00ff */
[----:B------:R-:W-:-:S04]  /*2ac0*/  LEA R3, R0, 0x37800000, 0x17 ;  /* 0x3780000000037811 */ /* 0x000fc800078eb8ff */
[----:B------:R-:W-:Y:S02]  /*2ad0*/  LOP3.LUT R4, R3, R2, R4, 0xfe, !PT ;  /* 0x0000000203047212 */ /* 0x000fe400078efe04 */
.L_x_15740:
[----:B------:R-:W-:Y:S05]  /*2ae0*/  BSYNC B0 ;  /* 0x0000000000007941 */ /* 0x000fea0003800000 */
.L_x_15739:
[----:B------:R-:W0:Y:S02]  /*2af0*/  F2I.FTZ.TRUNC.NTZ R4, R4 ;  /* 0x0000000400047305 */ /* 0x000e24000021f100 */
[----:B0-----:R-:W-:Y:S01]  /*2b00*/  PRMT R0, R4, 0x7610, R0 ;  /* 0x0000761004007816 */ /* 0x001fe20000000000 */
[----:B------:R-:W-:Y:S05]  /*2b10*/  BRA `(.L_x_15720) ;  /* 0x000002a000007947 */ /* 0x000fea0003800000 */
.L_x_15732:
        /* <DEDUP_REMOVED lines=14> */
.L_x_15746:
[----:B------:R-:W-:Y:S05]  /*2c00*/  BSYNC B0 ;  /* 0x0000000000007941 */ /* 0x000fea0003800000 */
.L_x_15745:
[----:B------:R-:W0:Y:S02]  /*2c10*/  F2I.FTZ.TRUNC.NTZ R4, R4 ;  /* 0x0000000400047305 */ /* 0x000e24000021f100 */
[----:B0-----:R-:W-:Y:S01]  /*2c20*/  PRMT R0, R4, 0x7610, R0 ;  /* 0x0000761004007816 */ /* 0x001fe20000000000 */
[----:B------:R-:W-:Y:S05]  /*2c30*/  BRA `(.L_x_15720) ;  /* 0x0000018000007947 */ /* 0x000fea0003800000 */
.L_x_15719:
        /* <DEDUP_REMOVED lines=21> */
.L_x_15744:
[----:B------:R0:W5:Y:S01]  /*2d90*/  LDG.E.U8 R0, [R2.64] ;  /* 0x0000002402007981 */ /* 0x000162000c1e1100 */
[----:B------:R-:W-:Y:S05]  /*2da0*/  BRA `(.L_x_15720) ;  /* 0x0000001000007947 */ /* 0x000fea0003800000 */
.L_x_15743:
[----:B------:R0:W5:Y:S02]  /*2db0*/  LDG.E.U8 R0, [R2.64] ;  /* 0x0000002402007981 */ /* 0x000164000c1e1100 */
.L_x_15720:
[----:B------:R-:W3:Y:S01]  /*2dc0*/  LDC.U8 R4, c[0x0][0x3e1] ;  /* 0x0000f840ff047b82 */ /* 0x000ee20000000000 */
[C---:B0-2--5:R-:W-:Y:S02]  /*2dd0*/  LOP3.LUT R2, R0.reuse, 0xffff, RZ, 0xc0, !PT ;  /* 0x0000ffff00027812 */ /* 0x065fe400078ec0ff */
[----:B------:R-:W-:Y:S02]  /*2de0*/  LOP3.LUT R0, R0, 0xff, RZ, 0xc0, !PT ;  /* 0x000000ff00007812 */ /* 0x000fe400078ec0ff */
[----:B------:R-:W-:Y:S02]  /*2df0*/  PRMT R2, R2, 0x8880, RZ ;  /* 0x0000888002027816 */ /* 0x000fe400000000ff */
[----:B-1----:R-:W-:Y:S02]  /*2e00*/  LOP3.LUT R23, R23, 0xff, RZ, 0xc0, !PT ;  /* 0x000000ff17177812 */ /* 0x002fe400078ec0ff */
[----:B------:R-:W-:-:S02]  /*2e10*/  ISETP.GT.U32.AND P0, PT, R0, 0x7, PT ;  /* 0x000000070000780c */ /* 0x000fc40003f04070 */
        /* <DEDUP_REMOVED lines=15> */
.L_x_15750:
[----:B------:R0:W-:Y:S01]  /*2f10*/  STG.E.U8 [R16.64], R5 ;  /* 0x0000000510007986 */ /* 0x0001e2000c101124 */
[----:B------:R-:W-:Y:S05]  /*2f20*/  BRA `(.L_x_15752) ;  /* 0x00000e9000007947 */ /* 0x000fea0003800000 */
.L_x_15749:
        /* <DEDUP_REMOVED lines=12> */
.L_x_15754:
[----:B------:R-:W-:-:S04]  /*2ff0*/  LOP3.LUT R5, R5, 0xffff, RZ, 0xc0, !PT ;  /* 0x0000ffff05057812 */ /* 0x000fc800078ec0ff */
[----:B------:R-:W-:-:S05]  /*3000*/  PRMT R3, R5, 0x8880, RZ ;  /* 0x0000888005037816 */ /* 0x000fca00000000ff */
[----:B------:R0:W-:Y:S01]  /*3010*/  STG.E [R16.64], R3 ;  /* 0x0000000310007986 */ /* 0x0001e2000c101924 */
[----:B------:R-:W-:Y:S05]  /*3020*/  BRA `(.L_x_15752) ;  /* 0x00000d9000007947 */ /* 0x000fea0003800000 */
.L_x_15753:
[----:B------:R-:W-:-:S04]  /*3030*/  PRMT R3, R5, 0x8880, RZ ;  /* 0x0000888005037816 */ /* 0x000fc800000000ff */
[----:B------:R-:W-:-:S05]  /*3040*/  PRMT R3, R3, 0x7710, RZ ;  /* 0x0000771003037816 */ /* 0x000fca00000000ff */
[----:B------:R0:W-:Y:S01]  /*3050*/  STG.E.U16 [R16.64], R3 ;  /* 0x0000000310007986 */ /* 0x0001e2000c101524 */
[----:B------:R-:W-:Y:S05]  /*3060*/  BRA `(.L_x_15752) ;  /* 0x00000d5000007947 */ /* 0x000fea0003800000 */
.L_x_15748:
        /* <DEDUP_REMOVED lines=9> */
.L_x_15756:
[----:B------:R-:W0:Y:S02]  /*3100*/  I2F.S8 R0, R5 ;  /* 0x0000000500007306 */ /* 0x000e240000001400 */
[----:B0-----:R-:W-:-:S05]  /*3110*/  F2FP.PACK_AB R0, RZ, R0 ;  /* 0x00000000ff00723e */ /* 0x001fca00000000ff */
[----:B------:R0:W-:Y:S01]  /*3120*/  STG.E.U16 [R16.64], R0 ;  /* 0x0000000010007986 */ /* 0x0001e2000c101524 */
[----:B------:R-:W-:Y:S05]  /*3130*/  BRA `(.L_x_15752) ;  /* 0x00000c8000007947 */ /* 0x000fea0003800000 */
.L_x_15755:
        /* <DEDUP_REMOVED lines=10> */
.L_x_15758:
[----:B------:R-:W0:Y:S02]  /*31e0*/  I2F.S8 R5, R5 ;  /* 0x0000000500057306 */ /* 0x000e240000001400 */
[----:B0-----:R-:W-:-:S04]  /*31f0*/  F2FP.PACK_AB R3, RZ, R5 ;  /* 0x00000005ff03723e */ /* 0x001fc800000000ff */
[----:B------:R-:W-:-:S05]  /*3200*/  PRMT R3, R3, 0x5410, RZ ;  /* 0x0000541003037816 */ /* 0x000fca00000000ff */
[----:B------:R0:W-:Y:S01]  /*3210*/  STG.E [R16.64], R3 ;  /* 0x0000000310007986 */ /* 0x0001e2000c101924 */
[----:B------:R-:W-:Y:S05]  /*3220*/  BRA `(.L_x_15752) ;  /* 0x00000b9000007947 */ /* 0x000fea0003800000 */
.L_x_15757:
[----:B------:R-:W-:-:S04]  /*3230*/  PRMT R2, R5, 0x8880, RZ ;  /* 0x0000888005027816 */ /* 0x000fc800000000ff */
[----:B------:R-:W-:-:S06]  /*3240*/  PRMT R2, R2, 0x7710, RZ ;  /* 0x0000771002027816 */ /* 0x000fcc00000000ff */
[----:B------:R-:W0:Y:S02]  /*3250*/  I2F.F64.S16 R2, R2 ;  /* 0x0000000200027312 */ /* 0x000e240000101c00 */
[----:B0-----:R0:W-:Y:S01]  /*3260*/  STG.E.64 [R16.64], R2 ;  /* 0x0000000210007986 */ /* 0x0011e2000c101b24 */
[----:B------:R-:W-:Y:S05]  /*3270*/  BRA `(.L_x_15752) ;  /* 0x00000b4000007947 */ /* 0x000fea0003800000 */
.L_x_15747:
        /* <DEDUP_REMOVED lines=12> */
.L_x_15761:
[----:B------:R-:W-:Y:S01]  /*3340*/  PRMT R4, R5, 0x8880, RZ ;  /* 0x0000888005047816 */ /* 0x000fe200000000ff */
[----:B------:R-:W-:-:S03]  /*3350*/  CS2R R6, SRZ ;  /* 0x0000000000067805 */ /* 0x000fc6000001ff00 */
[----:B------:R-:W-:-:S06]  /*3360*/  PRMT R4, R4, 0x7710, RZ ;  /* 0x0000771004047816 */ /* 0x000fcc00000000ff */
[----:B------:R-:W0:Y:S02]  /*3370*/  I2F.F64.S16 R4, R4 ;  /* 0x0000000400047312 */ /* 0x000e240000101c00 */
[----:B0-----:R0:W-:Y:S01]  /*3380*/  STG.E.128 [R16.64], R4 ;  /* 0x0000000410007986 */ /* 0x0011e2000c101d24 */
[----:B------:R-:W-:Y:S05]  /*3390*/  BRA `(.L_x_15752) ;  /* 0x00000a2000007947 */ /* 0x000fea0003800000 */
.L_x_15760:
        /* <DEDUP_REMOVED lines=21> */
.L_x_15765:
[----:B------:R-:W-:Y:S05]  /*34f0*/  BSYNC B0 ;  /* 0x0000000000007941 */ /* 0x000fea0003800000 */
.L_x_15764:
[----:B------:R-:W-:-:S05]  /*3500*/  LOP3.LUT R3, R0, R3, RZ, 0xfc, !PT ;  /* 0x0000000300037212 */ /* 0x000fca00078efcff */
[----:B------:R0:W-:Y:S01]  /*3510*/  STG.E.U8 [R16.64], R3 ;  /* 0x0000000310007986 */ /* 0x0001e2000c101124 */
[----:B------:R-:W-:Y:S05]  /*3520*/  BRA `(.L_x_15752) ;  /* 0x0000089000007947 */ /* 0x000fea0003800000 */
.L_x_15763:
        /* <DEDUP_REMOVED lines=13> */
.L_x_15767:
[----:B------:R-:W-:Y:S01]  /*3600*/  IMAD.MOV.U32 R0, RZ, RZ, 0x7f ;  /* 0x0000007fff007424 */ /* 0x000fe200078e00ff */
[----:B------:R-:W-:-:S04]  /*3610*/  ISETP.GT.U32.AND P0, PT, R2, 0x7f800000, PT ;  /* 0x7f8000000200780c */ /* 0x000fc80003f04070 */
[----:B------:R-:W-:-:S04]  /*3620*/  SEL R0, R0, 0x7c, P0 ;  /* 0x0000007c00007807 */ /* 0x000fc80000000000 */
.L_x_15768:
[----:B------:R-:W-:Y:S05]  /*3630*/  BSYNC B0 ;  /* 0x0000000000007941 */ /* 0x000fea0003800000 */
.L_x_15766:
[----:B------:R-:W-:-:S04]  /*3640*/  LOP3.LUT R2, R5, 0x80000000, RZ, 0xc0, !PT ;  /* 0x8000000005027812 */ /* 0x000fc800078ec0ff */
[----:B------:R-:W-:-:S04]  /*3650*/  SHF.R.U32.HI R3, RZ, 0x18, R2 ;  /* 0x00000018ff037819 */ /* 0x000fc80000011602 */
[----:B------:R-:W-:-:S05]  /*3660*/  LOP3.LUT R3, R0, R3, RZ, 0xfc, !PT ;  /* 0x0000000300037212 */ /* 0x000fca00078efcff */
[----:B------:R0:W-:Y:S01]  /*3670*/  STG.E.U8 [R16.64], R3 ;  /* 0x0000000310007986 */ /* 0x0001e2000c101124 */
[----:B------:R-:W-:Y:S05]  /*3680*/  BRA `(.L_x_15752) ;  /* 0x0000073000007947 */ /* 0x000fea0003800000 */
.L_x_15762:
[----:B------:R-:W0:Y:S02]  /*3690*/  I2F.S8 R0, R5 ;  /* 0x0000000500007306 */ /* 0x000e240000001400 */
[----:B0-----:R-:W-:-:S05]  /*36a0*/  F2FP.BF16.PACK_AB R0, RZ, R0 ;  /* 0x00000000ff00723e */ /* 0x001fca00000010ff */
[----:B------:R0:W-:Y:S01]  /*36b0*/  STG.E.U16 [R16.64], R0 ;  /* 0x0000000010007986 */ /* 0x0001e2000c101524 */
[----:B------:R-:W-:Y:S05]  /*36c0*/  BRA `(.L_x_15752) ;  /* 0x000006f000007947 */ /* 0x000fea0003800000 */
.L_x_15759:
        /* <DEDUP_REMOVED lines=12> */
.L_x_15771:
        /* <DEDUP_REMOVED lines=17> */
.L_x_15774:
[----:B------:R-:W-:-:S04]  /*38a0*/  LOP3.LUT R2, R5, 0x80000000, RZ, 0xc0, !PT ;  /* 0x8000000005027812 */ /* 0x000fc800078ec0ff */
[----:B------:R-:W-:-:S04]  /*38b0*/  SHF.R.U32.HI R3, RZ, 0x18, R2 ;  /* 0x00000018ff037819 */ /* 0x000fc80000011602 */
[----:B------:R-:W-:-:S04]  /*38c0*/  LOP3.LUT R0, R0, R3, RZ, 0xfc, !PT ;  /* 0x0000000300007212 */ /* 0x000fc800078efcff */
[----:B------:R-:W-:Y:S02]  /*38d0*/  PRMT R8, R0, 0x7610, R8 ;  /* 0x0000761000087816 */ /* 0x000fe40000000008 */
.L_x_15773:
[----:B------:R-:W-:Y:S05]  /*38e0*/  BSYNC B0 ;  /* 0x0000000000007941 */ /* 0x000fea0003800000 */
.L_x_15772:
[----:B------:R0:W-:Y:S01]  /*38f0*/  STG.E.U8 [R16.64], R8 ;  /* 0x0000000810007986 */ /* 0x0001e2000c101124 */
[----:B------:R-:W-:Y:S05]  /*3900*/  BRA `(.L_x_15752) ;  /* 0x000004b000007947 */ /* 0x000fea0003800000 */
.L_x_15770:
        /* <DEDUP_REMOVED lines=17> */
.L_x_15777:
[----:B------:R-:W-:-:S04]  /*3a20*/  LOP3.LUT R2, R5, 0x80000000, RZ, 0xc0, !PT ;  /* 0x8000000005027812 */ /* 0x000fc800078ec0ff */
[----:B------:R-:W-:-:S04]  /*3a30*/  SHF.R.U32.HI R3, RZ, 0x18, R2 ;  /* 0x00000018ff037819 */ /* 0x000fc80000011602 */
[----:B------:R-:W-:-:S04]  /*3a40*/  LOP3.LUT R0, R0, R3, RZ, 0xfc, !PT ;  /* 0x0000000300007212 */ /* 0x000fc800078efcff */
[----:B------:R-:W-:Y:S02]  /*3a50*/  PRMT R8, R0, 0x7610, R8 ;  /* 0x0000761000087816 */ /* 0x000fe40000000008 */
.L_x_15776:
[----:B------:R-:W-:Y:S05]  /*3a60*/  BSYNC B0 ;  /* 0x0000000000007941 */ /* 0x000fea0003800000 */
.L_x_15775:
[----:B------:R0:W-:Y:S01]  /*3a70*/  STG.E.U8 [R16.64], R8 ;  /* 0x0000000810007986 */ /* 0x0001e2000c101124 */
[----:B------:R-:W-:Y:S05]  /*3a80*/  BRA `(.L_x_15752) ;  /* 0x0000033000007947 */ /* 0x000fea0003800000 */
.L_x_15769:
        /* <DEDUP_REMOVED lines=22> */
.L_x_15751:
        /* <DEDUP_REMOVED lines=20> */
.L_x_15779:
[----:B------:R-:W-:-:S04]  /*3d30*/  LOP3.LUT R5, R5, 0xffff, RZ, 0xc0, !PT ;  /* 0x0000ffff05057812 */ /* 0x000fc800078ec0ff */
[----:B------:R-:W-:-:S05]  /*3d40*/  PRMT R5, R5, 0x8880, RZ ;  /* 0x0000888005057816 */ /* 0x000fca00000000ff */
[----:B------:R-:W-:-:S05]  /*3d50*/  IMAD.MOV.U32 R2, RZ, RZ, R5 ;  /* 0x000000ffff027224 */ /* 0x000fca00078e0005 */
[----:B------:R-:W-:-:S05]  /*3d60*/  SHF.R.S32.HI R3, RZ, 0x1f, R2 ;  /* 0x0000001fff037819 */ /* 0x000fca0000011402 */
[----:B------:R0:W-:Y:S01]  /*3d70*/  STG.E.64 [R16.64], R2 ;  /* 0x0000000210007986 */ /* 0x0001e2000c101b24 */
[----:B------:R-:W-:Y:S05]  /*3d80*/  BRA `(.L_x_15752) ;  /* 0x0000003000007947 */ /* 0x000fea0003800000 */
.L_x_15778:
[----:B------:R-:W-:-:S04]  /*3d90*/  LOP3.LUT R5, R5, 0xffff, RZ, 0xc0, !PT ;  /* 0x0000ffff05057812 */ /* 0x000fc800078ec0ff */
[----:B------:R-:W-:-:S05]  /*3da0*/  PRMT R3, R5, 0x8880, RZ ;  /* 0x0000888005037816 */ /* 0x000fca00000000ff */
[----:B------:R0:W-:Y:S02]  /*3db0*/  STG.E [R16.64], R3 ;  /* 0x0000000310007986 */ /* 0x0001e4000c101924 */
.L_x_15752:
[----:B------:R-:W-:-:S05]  /*3dc0*/  IMAD R18, R19, 0x200, R18 ;  /* 0x0000020013127824 */ /* 0x000fca00078e0212 */
[----:B------:R-:W-:Y:S02]  /*3dd0*/  IADD3 R23, R18, 0x80, RZ ;  /* 0x0000008012177810 */ /* 0x000fe40007ffe0ff */
.L_x_15681:
[----:B------:R-:W-:Y:S05]  /*3de0*/  BSYNC B6 ;  /* 0x0000000000067941 */ /* 0x000fea0003800000 */
.L_x_15680:
        /* <DEDUP_REMOVED lines=258> */
.L_x_15782:
        /* <DEDUP_REMOVED lines=18> */
.L_x_15786:
[----:B------:R0:W5:Y:S01]  /*4f30*/  LDG.E.U8 R19, [R2.64] ;  /* 0x0000002402137981 */ /* 0x000162000c1e1100 */
[----:B------:R-:W-:Y:S05]  /*4f40*/  BRA `(.L_x_15788) ;  /* 0x00000d8000007947 */ /* 0x000fea0003800000 */
.L_x_15785:
        /* <DEDUP_REMOVED lines=8> */
.L_x_15790:
[----:B------:R0:W5:Y:S01]  /*4fd0*/  LDG.E.U8 R19, [R2.64] ;  /* 0x0000002402137981 */ /* 0x000162000c1e1100 */
[----:B------:R-:W-:Y:S05]  /*4fe0*/  BRA `(.L_x_15788) ;  /* 0x00000ce000007947 */ /* 0x000fea0003800000 */
.L_x_15789:
[----:B------:R0:W5:Y:S01]  /*4ff0*/  LDG.E.U16 R19, [R2.64] ;  /* 0x0000002402137981 */ /* 0x000162000c1e1500 */
[----:B------:R-:W-:Y:S05]  /*5000*/  BRA `(.L_x_15788) ;  /* 0x00000cc000007947 */ /* 0x000fea0003800000 */
.L_x_15784:
        /* <DEDUP_REMOVED lines=9> */
.L_x_15792:
[----:B------:R-:W2:Y:S02]  /*50a0*/  LDG.E.U16 R0, [R2.64] ;  /* 0x0000002402007981 */ /* 0x000ea4000c1e1500 */
[----:B--2---:R-:W-:-:S06]  /*50b0*/  HADD2.F32 R0, -RZ, R0.H0_H0 ;  /* 0x20000000ff007230 */ /* 0x004fcc0000004100 */
[----:B------:R-:W0:Y:S02]  /*50c0*/  F2I.FTZ.TRUNC.NTZ R0, R0 ;  /* 0x0000000000007305 */ /* 0x000e24000021f100 */
[----:B0-----:R-:W-:Y:S01]  /*50d0*/  PRMT R19, R0, 0x7610, R19 ;  /* 0x0000761000137816 */ /* 0x001fe20000000013 */
[----:B------:R-:W-:Y:S05]  /*50e0*/  BRA `(.L_x_15788) ;  /* 0x00000be000007947 */ /* 0x000fea0003800000 */
.L_x_15791:
        /* <DEDUP_REMOVED lines=9> */
.L_x_15794:
[----:B------:R-:W2:Y:S02]  /*5180*/  LDG.E.U16 R2, [R2.64] ;  /* 0x0000002402027981 */ /* 0x000ea4000c1e1500 */
[----:B--2---:R-:W-:-:S06]  /*5190*/  HADD2.F32 R0, -RZ, R2.H0_H0 ;  /* 0x20000002ff007230 */ /* 0x004fcc0000004100 */
[----:B------:R-:W0:Y:S02]  /*51a0*/  F2I.FTZ.TRUNC.NTZ R0, R0 ;  /* 0x0000000000007305 */ /* 0x000e24000021f100 */
[----:B0-----:R-:W-:Y:S01]  /*51b0*/  PRMT R19, R0, 0x7610, R19 ;  /* 0x0000761000137816 */ /* 0x001fe20000000013 */
[----:B------:R-:W-:Y:S05]  /*51c0*/  BRA `(.L_x_15788) ;  /* 0x00000b0000007947 */ /* 0x000fea0003800000 */
.L_x_15793:
[----:B------:R-:W2:Y:S02]  /*51d0*/  LDG.E.64 R2, [R2.64] ;  /* 0x0000002402027981 */ /* 0x000ea4000c1e1b00 */
[----:B--2---:R0:W1:Y:S01]  /*51e0*/  F2I.F64.TRUNC R19, R2 ;  /* 0x0000000200137311 */ /* 0x004062000030d100 */
[----:B------:R-:W-:Y:S05]  /*51f0*/  BRA `(.L_x_15788) ;  /* 0x00000ad000007947 */ /* 0x000fea0003800000 */
.L_x_15783:
        /* <DEDUP_REMOVED lines=12> */
.L_x_15797:
[----:B------:R-:W2:Y:S02]  /*52c0*/  LDG.E.64 R2, [R2.64] ;  /* 0x0000002402027981 */ /* 0x000ea4000c1e1b00 */
[----:B--2---:R0:W1:Y:S01]  /*52d0*/  F2I.F64.TRUNC R19, R2 ;  /* 0x0000000200137311 */ /* 0x004062000030d100 */
[----:B------:R-:W-:Y:S05]  /*52e0*/  BRA `(.L_x_15788) ;  /* 0x000009e000007947 */ /* 0x000fea0003800000 */
.L_x_15796:
        /* <DEDUP_REMOVED lines=28> */
.L_x_15799:
        /* <DEDUP_REMOVED lines=15> */
.L_x_15798:
[----:B------:R-:W2:Y:S02]  /*55a0*/  LDG.E.U16 R0, [R2.64] ;  /* 0x0000002402007981 */ /* 0x000ea4000c1e1500 */
[----:B--2---:R-:W-:-:S06]  /*55b0*/  PRMT R0, RZ, 0x5410, R0 ;  /* 0x00005410ff007816 */ /* 0x004fcc0000000000 */
[----:B------:R-:W0:Y:S02]  /*55c0*/  F2I.FTZ.TRUNC.NTZ R0, R0 ;  /* 0x0000000000007305 */ /* 0x000e24000021f100 */
[----:B0-----:R-:W-:Y:S01]  /*55d0*/  PRMT R19, R0, 0x7610, R19 ;  /* 0x0000761000137816 */ /* 0x001fe20000000013 */
[----:B------:R-:W-:Y:S05]  /*55e0*/  BRA `(.L_x_15788) ;  /* 0x000006e000007947 */ /* 0x000fea0003800000 */
.L_x_15795:
        /* <DEDUP_REMOVED lines=10> */
.L_x_15802:
        /* <DEDUP_REMOVED lines=21> */
.L_x_15806:
[----:B------:R-:W-:Y:S05]  /*57e0*/  BSYNC B1 ;  /* 0x0000000000017941 */ /* 0x000fea0003800000 */
.L_x_15805:
[----:B------:R-:W-:Y:S01]  /*57f0*/  LEA R3, R0, 0x3b800000, 0x17 ;  /* 0x3b80000000037811 */ /* 0x000fe200078eb8ff */
[----:B------:R-:W-:-:S05]  /*5800*/  IMAD.SHL.U32 R0, R2, 0x100000, RZ ;  /* 0x0010000002007824 */ /* 0x000fca00078e00ff */
[----:B------:R-:W-:Y:S02]  /*5810*/  LOP3.LUT R0, R3, R0, R4, 0xfe, !PT ;  /* 0x0000000003007212 */ /* 0x000fe400078efe04 */
.L_x_15804:
[----:B------:R-:W-:Y:S05]  /*5820*/  BSYNC B0 ;  /* 0x0000000000007941 */ /* 0x000fea0003800000 */
.L_x_15803:
[----:B------:R-:W0:Y:S02]  /*5830*/  F2I.FTZ.TRUNC.NTZ R0, R0 ;  /* 0x0000000000007305 */ /* 0x000e24000021f100 */
[----:B0-----:R-:W-:Y:S01]  /*5840*/  PRMT R19, R0, 0x7610, R19 ;  /* 0x0000761000137816 */ /* 0x001fe20000000013 */
[----:B------:R-:W-:Y:S05]  /*5850*/  BRA `(.L_x_15788) ;  /* 0x0000047000007947 */ /* 0x000fea0003800000 */
.L_x_15801:
        /* <DEDUP_REMOVED lines=21> */
.L_x_15810:
[----:B------:R-:W-:Y:S05]  /*59b0*/  BSYNC B1 ;  /* 0x0000000000017941 */ /* 0x000fea0003800000 */
.L_x_15809:
[----:B------:R-:W-:Y:S01]  /*59c0*/  LEA R3, R0, 0x37800000, 0x17 ;  /* 0x3780000000037811 */ /* 0x000fe200078eb8ff */
[----:B------:R-:W-:-:S05]  /*59d0*/  IMAD.SHL.U32 R0, R2, 0x200000, RZ ;  /* 0x0020000002007824 */ /* 0x000fca00078e00ff */
[----:B------:R-:W-:Y:S02]  /*59e0*/  LOP3.LUT R0, R3, R0, R4, 0xfe, !PT ;  /* 0x0000000003007212 */ /* 0x000fe400078efe04 */
.L_x_15808:
[----:B------:R-:W-:Y:S05]  /*59f0*/  BSYNC B0 ;  /* 0x0000000000007941 */ /* 0x000fea0003800000 */
.L_x_15807:
[----:B------:R-:W0:Y:S02]  /*5a00*/  F2I.FTZ.TRUNC.NTZ R0, R0 ;  /* 0x0000000000007305 */ /* 0x000e24000021f100 */
[----:B0-----:R-:W-:Y:S01]  /*5a10*/  PRMT R19, R0, 0x7610, R19 ;  /* 0x0000761000137816 */ /* 0x001fe20000000013 */
[----:B------:R-:W-:Y:S05]  /*5a20*/  BRA `(.L_x_15788) ;  /* 0x000002a000007947 */ /* 0x000fea0003800000 */
.L_x_15800:
        /* <DEDUP_REMOVED lines=14> */
.L_x_15814:
[----:B------:R-:W-:Y:S05]  /*5b10*/  BSYNC B0 ;  /* 0x0000000000007941 */ /* 0x000fea0003800000 */
.L_x_15813:
[----:B------:R-:W0:Y:S02]  /*5b20*/  F2I.FTZ.TRUNC.NTZ R0, R0 ;  /* 0x0000000000007305 */ /* 0x000e24000021f100 */
[----:B0-----:R-:W-:Y:S01]  /*5b30*/  PRMT R19, R0, 0x7610, R19 ;  /* 0x0000761000137816 */ /* 0x001fe20000000013 */
[----:B------:R-:W-:Y:S05]  /*5b40*/  BRA `(.L_x_15788) ;  /* 0x0000018000007947 */ /* 0x000fea0003800000 */
.L_x_15787:
        /* <DEDUP_REMOVED lines=21> */
.L_x_15812:
[----:B------:R0:W5:Y:S01]  /*5ca0*/  LDG.E.U8 R19, [R2.64] ;  /* 0x0000002402137981 */ /* 0x000162000c1e1100 */
[----:B------:R-:W-:Y:S05]  /*5cb0*/  BRA `(.L_x_15788) ;  /* 0x0000001000007947 */ /* 0x000fea0003800000 */
.L_x_15811:
[----:B------:R0:W5:Y:S02]  /*5cc0*/  LDG.E.U8 R19, [R2.64] ;  /* 0x0000002402137981 */ /* 0x000164000c1e1100 */
.L_x_15788:
        /* <DEDUP_REMOVED lines=16> */
.L_x_15818:
[----:B------:R0:W5:Y:S01]  /*5dd0*/  LDG.E.U8 R0, [R2.64] ;  /* 0x0000002402007981 */ /* 0x000162000c1e1100 */
[----:B------:R-:W-:Y:S05]  /*5de0*/  BRA `(.L_x_15820) ;  /* 0x00000d7000007947 */ /* 0x000fea0003800000 */
.L_x_15817:
        /* <DEDUP_REMOVED lines=8> */
.L_x_15822:
[----:B------:R0:W5:Y:S01]  /*5e70*/  LDG.E.U8 R0, [R2.64] ;  /* 0x0000002402007981 */ /* 0x000162000c1e1100 */
[----:B------:R-:W-:Y:S05]  /*5e80*/  BRA `(.L_x_15820) ;  /* 0x00000cd000007947 */ /* 0x000fea0003800000 */
.L_x_15821:
[----:B------:R0:W5:Y:S01]  /*5e90*/  LDG.E.U16 R0, [R2.64] ;  /* 0x0000002402007981 */ /* 0x000162000c1e1500 */
[----:B------:R-:W-:Y:S05]  /*5ea0*/  BRA `(.L_x_15820) ;  /* 0x00000cb000007947 */ /* 0x000fea0003800000 */
.L_x_15816:
        /* <DEDUP_REMOVED lines=9> */
.L_x_15824:
[----:B------:R-:W2:Y:S02]  /*5f40*/  LDG.E.U16 R4, [R2.64] ;  /* 0x0000002402047981 */ /* 0x000ea4000c1e1500 */
[----:B--2---:R-:W-:-:S06]  /*5f50*/  HADD2.F32 R4, -RZ, R4.H0_H0 ;  /* 0x20000004ff047230 */ /* 0x004fcc0000004100 */
[----:B------:R-:W0:Y:S02]  /*5f60*/  F2I.FTZ.TRUNC.NTZ R4, R4 ;  /* 0x0000000400047305 */ /* 0x000e24000021f100 */
[----:B0-----:R-:W-:Y:S01]  /*5f70*/  PRMT R0, R4, 0x7610, R0 ;  /* 0x0000761004007816 */ /* 0x001fe20000000000 */
[----:B------:R-:W-:Y:S05]  /*5f80*/  BRA `(.L_x_15820) ;  /* 0x00000bd000007947 */ /* 0x000fea0003800000 */
.L_x_15823:
        /* <DEDUP_REMOVED lines=9> */
.L_x_15826:
[----:B------:R-:W2:Y:S02]  /*6020*/  LDG.E.U16 R2, [R2.64] ;  /* 0x0000002402027981 */ /* 0x000ea4000c1e1500 */
[----:B--2---:R-:W-:-:S06]  /*6030*/  HADD2.F32 R4, -RZ, R2.H0_H0 ;  /* 0x20000002ff047230 */ /* 0x004fcc0000004100 */
[----:B------:R-:W0:Y:S02]  /*6040*/  F2I.FTZ.TRUNC.NTZ R4, R4 ;  /* 0x0000000400047305 */ /* 0x000e24000021f100 */
[----:B0-----:R-:W-:Y:S01]  /*6050*/  PRMT R0, R4, 0x7610, R0 ;  /* 0x0000761004007816 */ /* 0x001fe20000000000 */
[----:B------:R-:W-:Y:S05]  /*6060*/  BRA `(.L_x_15820) ;  /* 0x00000af000007947 */ /* 0x000fea0003800000 */
.L_x_15825:
[----:B------:R-:W2:Y:S02]  /*6070*/  LDG.E.64 R2, [R2.64] ;  /* 0x0000002402027981 */ /* 0x000ea4000c1e1b00 */
[----:B--2---:R0:W2:Y:S01]  /*6080*/  F2I.F64.TRUNC R0, R2 ;  /* 0x0000000200007311 */ /* 0x0040a2000030d100 */
[----:B------:R-:W-:Y:S05]  /*6090*/  BRA `(.L_x_15820) ;  /* 0x00000ac000007947 */ /* 0x000fea0003800000 */
.L_x_15815:
        /* <DEDUP_REMOVED lines=12> */
.L_x_15829:
[----:B------:R-:W2:Y:S02]  /*6160*/  LDG.E.64 R2, [R2.64] ;  /* 0x0000002402027981 */ /* 0x000ea4000c1e1b00 */
[----:B--2---:R0:W2:Y:S01]  /*6170*/  F2I.F64.TRUNC R0, R2 ;  /* 0x0000000200007311 */ /* 0x0040a2000030d100 */
[----:B------:R-:W-:Y:S05]  /*6180*/  BRA `(.L_x_15820) ;  /* 0x000009d000007947 */ /* 0x000fea0003800000 */
.L_x_15828:
        /* <DEDUP_REMOVED lines=28> */
.L_x_15831:
        /* <DEDUP_REMOVED lines=15> */
.L_x_15830:
[----:B------:R-:W2:Y:S02]  /*6440*/  LDG.E.U16 R2, [R2.64] ;  /* 0x0000002402027981 */ /* 0x000ea4000c1e1500 */
[----:B--2---:R-:W-:-:S04]  /*6450*/  PRMT R2, RZ, 0x5410, R2 ;  /* 0x00005410ff027816 */ /* 0x004fc80000000002 */
[----:B------:R0:W2:Y:S01]  /*6460*/  F2I.FTZ.TRUNC.NTZ R0, R2 ;  /* 0x0000000200007305 */ /* 0x0000a2000021f100 */
[----:B------:R-:W-:Y:S05]  /*6470*/  BRA `(.L_x_15820) ;  /* 0x000006e000007947 */ /* 0x000fea0003800000 */
.L_x_15827:
        /* <DEDUP_REMOVED lines=10> */
.L_x_15834:
        /* <DEDUP_REMOVED lines=21> */
.L_x_15838:
[----:B------:R-:W-:Y:S05]  /*6670*/  BSYNC B1 ;  /* 0x0000000000017941 */ /* 0x000fea0003800000 */
.L_x_15837:
[----:B------:R-:W-:Y:S01]  /*6680*/  IMAD.SHL.U32 R2, R2, 0x100000, RZ ;  /* 0x0010000002027824 */ /* 0x000fe200078e00ff */
[----:B------:R-:W-:-:S04]  /*6690*/  LEA R3, R0, 0x3b800000, 0x17 ;  /* 0x3b80000000037811 */ /* 0x000fc800078eb8ff */
[----:B------:R-:W-:Y:S02]  /*66a0*/  LOP3.LUT R4, R3, R2, R4, 0xfe, !PT ;  /* 0x0000000203047212 */ /* 0x000fe400078efe04 */
.L_x_15836:
[----:B------:R-:W-:Y:S05]  /*66b0*/  BSYNC B0 ;  /* 0x0000000000007941 */ /* 0x000fea0003800000 */
.L_x_15835:
[----:B------:R-:W0:Y:S02]  /*66c0*/  F2I.FTZ.TRUNC.NTZ R4, R4 ;  /* 0x0000000400047305 */ /* 0x000e24000021f100 */
[----:B0-----:R-:W-:Y:S01]  /*66d0*/  PRMT R0, R4, 0x7610, R0 ;  /* 0x0000761004007816 */ /* 0x001fe20000000000 */
[----:B------:R-:W-:Y:S05]  /*66e0*/  BRA `(.L_x_15820) ;  /* 0x0000047000007947 */ /* 0x000fea0003800000 */
.L_x_15833:
        /* <DEDUP_REMOVED lines=21> */
.L_x_15842:
[----:B------:R-:W-:Y:S05]  /*6840*/  BSYNC B1 ;  /* 0x0000000000017941 */ /* 0x000fea0003800000 */
.L_x_15841:
[----:B------:R-:W-:Y:S01]  /*6850*/  IMAD.SHL.U32 R2, R2, 0x200000, RZ ;  /* 0x0020000002027824 */ /* 0x000fe200078e00ff */
[----:B------:R-:W-:-:S04]  /*6860*/  LEA R3, R0, 0x37800000, 0x17 ;  /* 0x3780000000037811 */ /* 0x000fc800078eb8ff */
[----:B------:R-:W-:Y:S02]  /*6870*/  LOP3.LUT R4, R3, R2, R4, 0xfe, !PT ;  /* 0x0000000203047212 */ /* 0x000fe400078efe04 */
.L_x_15840:
[----:B------:R-:W-:Y:S05]  /*6880*/  BSYNC B0 ;  /* 0x0000000000007941 */ /* 0x000fea0003800000 */
.L_x_15839:
[----:B------:R-:W0:Y:S02]  /*6890*/  F2I.FTZ.TRUNC.NTZ R4, R4 ;  /* 0x0000000400047305 */ /* 0x000e24000021f100 */
[----:B0-----:R-:W-:Y:S01]  /*68a0*/  PRMT R0, R4, 0x7610, R0 ;  /* 0x0000761004007816 */ /* 0x001fe20000000000 */
[----:B------:R-:W-:Y:S05]  /*68b0*/  BRA `(.L_x_15820) ;  /* 0x000002a000007947 */ /* 0x000fea0003800000 */
.L_x_15832:
        /* <DEDUP_REMOVED lines=14> */
.L_x_15846:
[----:B------:R-:W-:Y:S05]  /*69a0*/  BSYNC B0 ;  /* 0x0000000000007941 */ /* 0x000fea0003800000 */
.L_x_15845:
[----:B------:R-:W0:Y:S02]  /*69b0*/  F2I.FTZ.TRUNC.NTZ R4, R4 ;  /* 0x0000000400047305 */ /* 0x000e24000021f100 */
[----:B0-----:R-:W-:Y:S01]  /*69c0*/  PRMT R0, R4, 0x7610, R0 ;  /* 0x0000761004007816 */ /* 0x001fe20000000000 */
[----:B------:R-:W-:Y:S05]  /*69d0*/  BRA `(.L_x_15820) ;  /* 0x0000018000007947 */ /* 0x000fea0003800000 */
.L_x_15819:
        /* <DEDUP_REMOVED lines=21> */
.L_x_15844:
[----:B------:R0:W5:Y:S01]  /*6b30*/  LDG.E.U8 R0, [R2.64] ;  /* 0x0000002402007981 */ /* 0x000162000c1e1100 */
[----:B------:R-:W-:Y:S05]  /*6b40*/  BRA `(.L_x_15820) ;  /* 0x0000001000007947 */ /* 0x000fea0003800000 */
.L_x_15843:
[----:B------:R0:W5:Y:S02]  /*6b50*/  LDG.E.U8 R0, [R2.64] ;  /* 0x0000002402007981 */ /* 0x000164000c1e1100 */
.L_x_15820:
        /* <DEDUP_REMOVED lines=21> */
.L_x_15850:
[----:B------:R0:W-:Y:S01]  /*6cb0*/  STG.E.U8 [R16.64], R5 ;  /* 0x0000000510007986 */ /* 0x0001e2000c101124 */
[----:B------:R-:W-:Y:S05]  /*6cc0*/  BRA `(.L_x_15852) ;  /* 0x00000e9000007947 */ /* 0x000fea0003800000 */
.L_x_15849:
        /* <DEDUP_REMOVED lines=12> */
.L_x_15854:
[----:B------:R-:W-:-:S04]  /*6d90*/  LOP3.LUT R5, R5, 0xffff, RZ, 0xc0, !PT ;  /* 0x0000ffff05057812 */ /* 0x000fc800078ec0ff */
[----:B------:R-:W-:-:S05]  /*6da0*/  PRMT R3, R5, 0x8880, RZ ;  /* 0x0000888005037816 */ /* 0x000fca00000000ff */
[----:B------:R0:W-:Y:S01]  /*6db0*/  STG.E [R16.64], R3 ;  /* 0x0000000310007986 */ /* 0x0001e2000c101924 */
[----:B------:R-:W-:Y:S05]  /*6dc0*/  BRA `(.L_x_15852) ;  /* 0x00000d9000007947 */ /* 0x000fea0003800000 */
.L_x_15853:
[----:B------:R-:W-:-:S04]  /*6dd0*/  PRMT R3, R5, 0x8880, RZ ;  /* 0x0000888005037816 */ /* 0x000fc800000000ff */
[----:B------:R-:W-:-:S05]  /*6de0*/  PRMT R3, R3, 0x7710, RZ ;  /* 0x0000771003037816 */ /* 0x000fca00000000ff */
[----:B------:R0:W-:Y:S01]  /*6df0*/  STG.E.U16 [R16.64], R3 ;  /* 0x0000000310007986 */ /* 0x0001e2000c101524 */
[----:B------:R-:W-:Y:S05]  /*6e00*/  BRA `(.L_x_15852) ;  /* 0x00000d5000007947 */ /* 0x000fea0003800000 */
.L_x_15848:
        /* <DEDUP_REMOVED lines=9> */
.L_x_15856:
[----:B------:R-:W0:Y:S02]  /*6ea0*/  I2F.S8 R0, R5 ;  /* 0x0000000500007306 */ /* 0x000e240000001400 */
[----:B0-----:R-:W-:-:S05]  /*6eb0*/  F2FP.PACK_AB R0, RZ, R0 ;  /* 0x00000000ff00723e */ /* 0x001fca00000000ff */
[----:B------:R0:W-:Y:S01]  /*6ec0*/  STG.E.U16 [R16.64], R0 ;  /* 0x0000000010007986 */ /* 0x0001e2000c101524 */
[----:B------:R-:W-:Y:S05]  /*6ed0*/  BRA `(.L_x_15852) ;  /* 0x00000c8000007947 */ /* 0x000fea0003800000 */
.L_x_15855:
        /* <DEDUP_REMOVED lines=10> */
.L_x_15858:
[----:B------:R-:W0:Y:S02]  /*6f80*/  I2F.S8 R5, R5 ;  /* 0x0000000500057306 */ /* 0x000e240000001400 */
[----:B0-----:R-:W-:-:S04]  /*6f90*/  F2FP.PACK_AB R3, RZ, R5 ;  /* 0x00000005ff03723e */ /* 0x001fc800000000ff */
[----:B------:R-:W-:-:S05]  /*6fa0*/  PRMT R3, R3, 0x5410, RZ ;  /* 0x0000541003037816 */ /* 0x000fca00000000ff */
[----:B------:R0:W-:Y:S01]  /*6fb0*/  STG.E [R16.64], R3 ;  /* 0x0000000310007986 */ /* 0x0001e2000c101924 */
[----:B------:R-:W-:Y:S05]  /*6fc0*/  BRA `(.L_x_15852) ;  /* 0x00000b9000007947 */ /* 0x000fea0003800000 */
.L_x_15857:
[----:B------:R-:W-:-:S04]  /*6fd0*/  PRMT R2, R5, 0x8880, RZ ;  /* 0x0000888005027816 */ /* 0x000fc800000000ff */
[----:B------:R-:W-:-:S06]  /*6fe0*/  PRMT R2, R2, 0x7710, RZ ;  /* 0x0000771002027816 */ /* 0x000fcc00000000ff */
[----:B------:R-:W0:Y:S02]  /*6ff0*/  I2F.F64.S16 R2, R2 ;  /* 0x0000000200027312 */ /* 0x000e240000101c00 */
[----:B0-----:R0:W-:Y:S01]  /*7000*/  STG.E.64 [R16.64], R2 ;  /* 0x0000000210007986 */ /* 0x0011e2000c101b24 */
[----:B------:R-:W-:Y:S05]  /*7010*/  BRA `(.L_x_15852) ;  /* 0x00000b4000007947 */ /* 0x000fea0003800000 */
.L_x_15847:
        /* <DEDUP_REMOVED lines=12> */
.L_x_15861:
[----:B------:R-:W-:Y:S01]  /*70e0*/  PRMT R4, R5, 0x8880, RZ ;  /* 0x0000888005047816 */ /* 0x000fe200000000ff */
[----:B------:R-:W-:-:S03]  /*70f0*/  CS2R R6, SRZ ;  /* 0x0000000000067805 */ /* 0x000fc6000001ff00 */
[----:B------:R-:W-:-:S06]  /*7100*/  PRMT R4, R4, 0x7710, RZ ;  /* 0x0000771004047816 */ /* 0x000fcc00000000ff */
[----:B------:R-:W0:Y:S02]  /*7110*/  I2F.F64.S16 R4, R4 ;  /* 0x0000000400047312 */ /* 0x000e240000101c00 */
[----:B0-----:R0:W-:Y:S01]  /*7120*/  STG.E.128 [R16.64], R4 ;  /* 0x0000000410007986 */ /* 0x0011e2000c101d24 */
[----:B------:R-:W-:Y:S05]  /*7130*/  BRA `(.L_x_15852) ;  /* 0x00000a2000007947 */ /* 0x000fea0003800000 */
.L_x_15860:
        /* <DEDUP_REMOVED lines=21> */
.L_x_15865:
[----:B------:R-:W-:Y:S05]  /*7290*/  BSYNC B0 ;  /* 0x0000000000007941 */ /* 0x000fea0003800000 */
.L_x_15864:
[----:B------:R-:W-:-:S05]  /*72a0*/  LOP3.LUT R3, R0, R3, RZ, 0xfc, !PT ;  /* 0x0000000300037212 */ /* 0x000fca00078efcff */
[----:B------:R0:W-:Y:S01]  /*72b0*/  STG.E.U8 [R16.64], R3 ;  /* 0x0000000310007986 */ /* 0x0001e2000c101124 */
[----:B------:R-:W-:Y:S05]  /*72c0*/  BRA `(.L_x_15852) ;  /* 0x0000089000007947 */ /* 0x000fea0003800000 */
.L_x_15863:
        /* <DEDUP_REMOVED lines=13> */
.L_x_15867:
[----:B------:R-:W-:Y:S01]  /*73a0*/  IMAD.MOV.U32 R0, RZ, RZ, 0x7f ;  /* 0x0000007fff007424 */ /* 0x000fe200078e00ff */
[----:B------:R-:W-:-:S04]  /*73b0*/  ISETP.GT.U32.AND P0, PT, R2, 0x7f800000, PT ;  /* 0x7f8000000200780c */ /* 0x000fc80003f04070 */
[----:B------:R-:W-:-:S04]  /*73c0*/  SEL R0, R0, 0x7c, P0 ;  /* 0x0000007c00007807 */ /* 0x000fc80000000000 */
.L_x_15868:
[----:B------:R-:W-:Y:S05]  /*73d0*/  BSYNC B0 ;  /* 0x0000000000007941 */ /* 0x000fea0003800000 */
.L_x_15866:
[----:B------:R-:W-:-:S04]  /*73e0*/  LOP3.LUT R2, R5, 0x80000000, RZ, 0xc0, !PT ;  /* 0x8000000005027812 */ /* 0x000fc800078ec0ff */
[----:B------:R-:W-:-:S04]  /*73f0*/  SHF.R.U32.HI R3, RZ, 0x18, R2 ;  /* 0x00000018ff037819 */ /* 0x000fc80000011602 */
[----:B------:R-:W-:-:S05]  /*7400*/  LOP3.LUT R3, R0, R3, RZ, 0xfc, !PT ;  /* 0x0000000300037212 */ /* 0x000fca00078efcff */
[----:B------:R0:W-:Y:S01]  /*7410*/  STG.E.U8 [R16.64], R3 ;  /* 0x0000000310007986 */ /* 0x0001e2000c101124 */
[----:B------:R-:W-:Y:S05]  /*7420*/  BRA `(.L_x_15852) ;  /* 0x0000073000007947 */ /* 0x000fea0003800000 */
.L_x_15862:
[----:B------:R-:W0:Y:S02]  /*7430*/  I2F.S8 R0, R5 ;  /* 0x0000000500007306 */ /* 0x000e240000001400 */
[----:B0-----:R-:W-:-:S05]  /*7440*/  F2FP.BF16.PACK_AB R0, RZ, R0 ;  /* 0x00000000ff00723e */ /* 0x001fca00000010ff */
[----:B------:R0:W-:Y:S01]  /*7450*/  STG.E.U16 [R16.64], R0 ;  /* 0x0000000010007986 */ /* 0x0001e2000c101524 */
[----:B------:R-:W-:Y:S05]  /*7460*/  BRA `(.L_x_15852) ;  /* 0x000006f000007947 */ /* 0x000fea0003800000 */
.L_x_15859:
        /* <DEDUP_REMOVED lines=12> */
.L_x_15871:
        /* <DEDUP_REMOVED lines=17> */
.L_x_15874:
[----:B------:R-:W-:-:S04]  /*7640*/  LOP3.LUT R2, R5, 0x80000000, RZ, 0xc0, !PT ;  /* 0x8000000005027812 */ /* 0x000fc800078ec0ff */
[----:B------:R-:W-:-:S04]  /*7650*/  SHF.R.U32.HI R3, RZ, 0x18, R2 ;  /* 0x00000018ff037819 */ /* 0x000fc80000011602 */
[----:B------:R-:W-:-:S04]  /*7660*/  LOP3.LUT R0, R0, R3, RZ, 0xfc, !PT ;  /* 0x0000000300007212 */ /* 0x000fc800078efcff */
[----:B------:R-:W-:Y:S02]  /*7670*/  PRMT R8, R0, 0x7610, R8 ;  /* 0x0000761000087816 */ /* 0x000fe40000000008 */
.L_x_15873:
[----:B------:R-:W-:Y:S05]  /*7680*/  BSYNC B0 ;  /* 0x0000000000007941 */ /* 0x000fea0003800000 */
.L_x_15872:
[----:B------:R0:W-:Y:S01]  /*7690*/  STG.E.U8 [R16.64], R8 ;  /* 0x0000000810007986 */ /* 0x0001e2000c101124 */
[----:B------:R-:W-:Y:S05]  /*76a0*/  BRA `(.L_x_15852) ;  /* 0x000004b000007947 */ /* 0x000fea0003800000 */
.L_x_15870:
        /* <DEDUP_REMOVED lines=17> */
.L_x_15877:
[----:B------:R-:W-:-:S04]  /*77c0*/  LOP3.LUT R2, R5, 0x80000000, RZ, 0xc0, !PT ;  /* 0x8000000005027812 */ /* 0x000fc800078ec0ff */
[----:B------:R-:W-:-:S04]  /*77d0*/  SHF.R.U32.HI R3, RZ, 0x18, R2 ;  /* 0x00000018ff037819 */ /* 0x000fc80000011602 */
[----:B------:R-:W-:-:S04]  /*77e0*/  LOP3.LUT R0, R0, R3, RZ, 0xfc, !PT ;  /* 0x0000000300007212 */ /* 0x000fc800078efcff */
[----:B------:R-:W-:Y:S02]  /*77f0*/  PRMT R8, R0, 0x7610, R8 ;  /* 0x0000761000087816 */ /* 0x000fe40000000008 */
.L_x_15876:
[----:B------:R-:W-:Y:S05]  /*7800*/  BSYNC B0 ;  /* 0x0000000000007941 */ /* 0x000fea0003800000 */
.L_x_15875:
[----:B------:R0:W-:Y:S01]  /*7810*/  STG.E.U8 [R16.64], R8 ;  /* 0x0000000810007986 */ /* 0x0001e2000c101124 */
[----:B------:R-:W-:Y:S05]  /*7820*/  BRA `(.L_x_15852) ;  /* 0x0000033000007947 */ /* 0x000fea0003800000 */
.L_x_15869:
        /* <DEDUP_REMOVED lines=22> */
.L_x_15851:
        /* <DEDUP_REMOVED lines=20> */
.L_x_15879:
[----:B------:R-:W-:-:S04]  /*7ad0*/  LOP3.LUT R5, R5, 0xffff, RZ, 0xc0, !PT ;  /* 0x0000ffff05057812 */ /* 0x000fc800078ec0ff */
[----:B------:R-:W-:-:S05]  /*7ae0*/  PRMT R5, R5, 0x8880, RZ ;  /* 0x0000888005057816 */ /* 0x000fca00000000ff */
[----:B------:R-:W-:-:S05]  /*7af0*/  IMAD.MOV.U32 R2, RZ, RZ, R5 ;  /* 0x000000ffff027224 */ /* 0x000fca00078e0005 */
[----:B------:R-:W-:-:S05]  /*7b00*/  SHF.R.S32.HI R3, RZ, 0x1f, R2 ;  /* 0x0000001fff037819 */ /* 0x000fca0000011402 */
[----:B------:R0:W-:Y:S01]  /*7b10*/  STG.E.64 [R16.64], R2 ;  /* 0x0000000210007986 */ /* 0x0001e2000c101b24 */
[----:B------:R-:W-:Y:S05]  /*7b20*/  BRA `(.L_x_15852) ;  /* 0x0000003000007947 */ /* 0x000fea0003800000 */
.L_x_15878:
[----:B------:R-:W-:-:S04]  /*7b30*/  LOP3.LUT R5, R5, 0xffff, RZ, 0xc0, !PT ;  /* 0x0000ffff05057812 */ /* 0x000fc800078ec0ff */
[----:B------:R-:W-:-:S05]  /*7b40*/  PRMT R3, R5, 0x8880, RZ ;  /* 0x0000888005037816 */ /* 0x000fca00000000ff */
[----:B------:R0:W-:Y:S02]  /*7b50*/  STG.E [R16.64], R3 ;  /* 0x0000000310007986 */ /* 0x0001e4000c101924 */
.L_x_15852:
        /* <DEDUP_REMOVED lines=258> */
.L_x_15880:
        /* <DEDUP_REMOVED lines=18> */
.L_x_15884:
[----:B------:R0:W5:Y:S01]  /*8ca0*/  LDG.E.U8 R19, [R2.64] ;  /* 0x0000002402137981 */ /* 0x000162000c1e1100 */
[----:B------:R-:W-:Y:S05]  /*8cb0*/  BRA `(.L_x_15886) ;  /* 0x00000d8000007947 */ /* 0x000fea0003800000 */
.L_x_15883:
        /* <DEDUP_REMOVED lines=8> */
.L_x_15888:
[----:B------:R0:W5:Y:S01]  /*8d40*/  LDG.E.U8 R19, [R2.64] ;  /* 0x0000002402137981 */ /* 0x000162000c1e1100 */
[----:B------:R-:W-:Y:S05]  /*8d50*/  BRA `(.L_x_15886) ;  /* 0x00000ce000007947 */ /* 0x000fea0003800000 */
.L_x_15887:
[----:B------:R0:W5:Y:S01]  /*8d60*/  LDG.E.U16 R19, [R2.64] ;  /* 0x0000002402137981 */ /* 0x000162000c1e1500 */
[----:B------:R-:W-:Y:S05]  /*8d70*/  BRA `(.L_x_15886) ;  /* 0x00000cc000007947 */ /* 0x000fea0003800000 */
.L_x_15882:
        /* <DEDUP_REMOVED lines=9> */
.L_x_15890:
[----:B------:R-:W2:Y:S02]  /*8e10*/  LDG.E.U16 R0, [R2.64] ;  /* 0x0000002402007981 */ /* 0x000ea4000c1e1500 */
[----:B--2---:R-:W-:-:S06]  /*8e20*/  HADD2.F32 R0, -RZ, R0.H0_H0 ;  /* 0x20000000ff007230 */ /* 0x004fcc0000004100 */
[----:B------:R-:W0:Y:S02]  /*8e30*/  F2I.FTZ.TRUNC.NTZ R0, R0 ;  /* 0x0000000000007305 */ /* 0x000e24000021f100 */
[----:B0-----:R-:W-:Y:S01]  /*8e40*/  PRMT R19, R0, 0x7610, R19 ;  /* 0x0000761000137816 */ /* 0x001fe20000000013 */
[----:B------:R-:W-:Y:S05]  /*8e50*/  BRA `(.L_x_15886) ;  /* 0x00000be000007947 */ /* 0x000fea0003800000 */
.L_x_15889:
        /* <DEDUP_REMOVED lines=9> */
.L_x_15892:
[----:B------:R-:W2:Y:S02]  /*8ef0*/  LDG.E.U16 R2, [R2.64] ;  /* 0x0000002402027981 */ /* 0x000ea4000c1e1500 */
[----:B--2---:R-:W-:-:S06]  /*8f00*/  HADD2.F32 R0, -RZ, R2.H0_H0 ;  /* 0x20000002ff007230 */ /* 0x004fcc0000004100 */
[----:B------:R-:W0:Y:S02]  /*8f10*/  F2I.FTZ.TRUNC.NTZ R0, R0 ;  /* 0x0000000000007305 */ /* 0x000e24000021f100 */
[----:B0-----:R-:W-:Y:S01]  /*8f20*/  PRMT R19, R0, 0x7610, R19 ;  /* 0x0000761000137816 */ /* 0x001fe20000000013 */
[----:B------:R-:W-:Y:S05]  /*8f30*/  BRA `(.L_x_15886) ;  /* 0x00000b0000007947 */ /* 0x000fea0003800000 */
.L_x_15891:
[----:B------:R-:W2:Y:S02]  /*8f40*/  LDG.E.64 R2, [R2.64] ;  /* 0x0000002402027981 */ /* 0x000ea4000c1e1b00 */
[----:B--2---:R0:W1:Y:S01]  /*8f50*/  F2I.F64.TRUNC R19, R2 ;  /* 0x0000000200137311 */ /* 0x004062000030d100 */
[----:B------:R-:W-:Y:S05]  /*8f60*/  BRA `(.L_x_15886) ;  /* 0x00000ad000007947 */ /* 0x000fea0003800000 */
.L_x_15881:
        /* <DEDUP_REMOVED lines=12> */
.L_x_15895:
[----:B------:R-:W2:Y:S02]  /*9030*/  LDG.E.64 R2, [R2.64] ;  /* 0x0000002402027981 */ /* 0x000ea4000c1e1b00 */
[----:B--2---:R0:W1:Y:S01]  /*9040*/  F2I.F64.TRUNC R19, R2 ;  /* 0x0000000200137311 */ /* 0x004062000030d100 */
[----:B------:R-:W-:Y:S05]  /*9050*/  BRA `(.L_x_15886) ;  /* 0x000009e000007947 */ /* 0x000fea0003800000 */
.L_x_15894:
        /* <DEDUP_REMOVED lines=28> */
.L_x_15897:
        /* <DEDUP_REMOVED lines=15> */
.L_x_15896:
[----:B------:R-:W2:Y:S02]  /*9310*/  LDG.E.U16 R0, [R2.64] ;  /* 0x0000002402007981 */ /* 0x000ea4000c1e1500 */
[----:B--2---:R-:W-:-:S06]  /*9320*/  PRMT R0, RZ, 0x5410, R0 ;  /* 0x00005410ff007816 */ /* 0x004fcc0000000000 */
[----:B------:R-:W0:Y:S02]  /*9330*/  F2I.FTZ.TRUNC.NTZ R0, R0 ;  /* 0x0000000000007305 */ /* 0x000e24000021f100 */
[----:B0-----:R-:W-:Y:S01]  /*9340*/  PRMT R19, R0, 0x7610, R19 ;  /* 0x0000761000137816 */ /* 0x001fe20000000013 */
[----:B------:R-:W-:Y:S05]  /*9350*/  BRA `(.L_x_15886) ;  /* 0x000006e000007947 */ /* 0x000fea0003800000 */
.L_x_15893:
        /* <DEDUP_REMOVED lines=10> */
.L_x_15900:
        /* <DEDUP_REMOVED lines=21> */
.L_x_15904:
[----:B------:R-:W-:Y:S05]  /*9550*/  BSYNC B1 ;  /* 0x0000000000017941 */ /* 0x000fea0003800000 */
.L_x_15903:
[----:B------:R-:W-:Y:S01]  /*9560*/  LEA R3, R0, 0x3b800000, 0x17 ;  /* 0x3b80000000037811 */ /* 0x000fe200078eb8ff */
[----:B------:R-:W-:-:S05]  /*9570*/  IMAD.SHL.U32 R0, R2, 0x100000, RZ ;  /* 0x0010000002007824 */ /* 0x000fca00078e00ff */
[----:B------:R-:W-:Y:S02]  /*9580*/  LOP3.LUT R0, R3, R0, R4, 0xfe, !PT ;  /* 0x0000000003007212 */ /* 0x000fe400078efe04 */
.L_x_15902:
[----:B------:R-:W-:Y:S05]  /*9590*/  BSYNC B0 ;  /* 0x0000000000007941 */ /* 0x000fea0003800000 */
.L_x_15901:
[----:B------:R-:W0:Y:S02]  /*95a0*/  F2I.FTZ.TRUNC.NTZ R0, R0 ;  /* 0x0000000000007305 */ /* 0x000e24000021f100 */
[----:B0-----:R-:W-:Y:S01]  /*95b0*/  PRMT R19, R0, 0x7610, R19 ;  /* 0x0000761000137816 */ /* 0x001fe20000000013 */
[----:B------:R-:W-:Y:S05]  /*95c0*/  BRA `(.L_x_15886) ;  /* 0x0000047000007947 */ /* 0x000fea0003800000 */
.L_x_15899:
        /* <DEDUP_REMOVED lines=21> */
.L_x_15908:
[----:B------:R-:W-:Y:S05]  /*9720*/  BSYNC B1 ;  /* 0x0000000000017941 */ /* 0x000fea0003800000 */
.L_x_15907:
[----:B------:R-:W-:Y:S01]  /*9730*/  LEA R3, R0, 0x37800000, 0x17 ;  /* 0x3780000000037811 */ /* 0x000fe200078eb8ff */
[----:B------:R-:W-:-:S05]  /*9740*/  IMAD.SHL.U32 R0, R2, 0x200000, RZ ;  /* 0x0020000002007824 */ /* 0x000fca00078e00ff */
[----:B------:R-:W-:Y:S02]  /*9750*/  LOP3.LUT R0, R3, R0, R4, 0xfe, !PT ;  /* 0x0000000003007212 */ /* 0x000fe400078efe04 */
.L_x_15906:
[----:B------:R-:W-:Y:S05]  /*9760*/  BSYNC B0 ;  /* 0x0000000000007941 */ /* 0x000fea0003800000 */
.L_x_15905:
[----:B------:R-:W0:Y:S02]  /*9770*/  F2I.FTZ.TRUNC.NTZ R0, R0 ;  /* 0x0000000000007305 */ /* 0x000e24000021f100 */
[----:B0-----:R-:W-:Y:S01]  /*9780*/  PRMT R19, R0, 0x7610, R19 ;  /* 0x0000761000137816 */ /* 0x001fe20000000013 */
[----:B------:R-:W-:Y:S05]  /*9790*/  BRA `(.L_x_15886) ;  /* 0x000002a000007947 */ /* 0x000fea0003800000 */
.L_x_15898:
        /* <DEDUP_REMOVED lines=14> */
.L_x_15912:
[----:B------:R-:W-:Y:S05]  /*9880*/  BSYNC B0 ;  /* 0x0000000000007941 */ /* 0x000fea0003800000 */
.L_x_15911:
[----:B------:R-:W0:Y:S02]  /*9890*/  F2I.FTZ.TRUNC.NTZ R0, R0 ;  /* 0x0000000000007305 */ /* 0x000e24000021f100 */
[----:B0-----:R-:W-:Y:S01]  /*98a0*/  PRMT R19, R0, 0x7610, R19 ;  /* 0x0000761000137816 */ /* 0x001fe20000000013 */
[----:B------:R-:W-:Y:S05]  /*98b0*/  BRA `(.L_x_15886) ;  /* 0x0000018000007947 */ /* 0x000fea0003800000 */
.L_x_15885:
        /* <DEDUP_REMOVED lines=21> */
.L_x_15910:
[----:B------:R0:W5:Y:S01]  /*9a10*/  LDG.E.U8 R19, [R2.64] ;  /* 0x0000002402137981 */ /* 0x000162000c1e1100 */
[----:B------:R-:W-:Y:S05]  /*9a20*/  BRA `(.L_x_15886) ;  /* 0x0000001000007947 */ /* 0x000fea0003800000 */
.L_x_15909:
[----:B------:R0:W5:Y:S02]  /*9a30*/  LDG.E.U8 R19, [R2.64] ;  /* 0x0000002402137981 */ /* 0x000164000c1e1100 */
.L_x_15886:
        /* <DEDUP_REMOVED lines=16> */
.L_x_15916:
[----:B------:R0:W5:Y:S01]  /*9b40*/  LDG.E.U8 R0, [R2.64] ;  /* 0x0000002402007981 */ /* 0x000162000c1e1100 */
[----:B------:R-:W-:Y:S05]  /*9b50*/  BRA `(.L_x_15918) ;  /* 0x00000d7000007947 */ /* 0x000fea0003800000 */
.L_x_15915:
        /* <DEDUP_REMOVED lines=8> */
.L_x_15920:
[----:B------:R0:W5:Y:S01]  /*9be0*/  LDG.E.U8 R0, [R2.64] ;  /* 0x0000002402007981 */ /* 0x000162000c1e1100 */
[----:B------:R-:W-:Y:S05]  /*9bf0*/  BRA `(.L_x_15918) ;  /* 0x00000cd000007947 */ /* 0x000fea0003800000 */
.L_x_15919:
[----:B------:R0:W5:Y:S01]  /*9c00*/  LDG.E.U16 R0, [R2.64] ;  /* 0x0000002402007981 */ /* 0x000162000c1e1500 */
[----:B------:R-:W-:Y:S05]  /*9c10*/  BRA `(.L_x_15918) ;  /* 0x00000cb000007947 */ /* 0x000fea0003800000 */
.L_x_15914:
        /* <DEDUP_REMOVED lines=9> */
.L_x_15922:
[----:B------:R-:W2:Y:S02]  /*9cb0*/  LDG.E.U16 R4, [R2.64] ;  /* 0x0000002402047981 */ /* 0x000ea4000c1e1500 */
[----:B--2---:R-:W-:-:S06]  /*9cc0*/  HADD2.F32 R4, -RZ, R4.H0_H0 ;  /* 0x20000004ff047230 */ /* 0x004fcc0000004100 */
[----:B------:R-:W0:Y:S02]  /*9cd0*/  F2I.FTZ.TRUNC.NTZ R4, R4 ;  /* 0x0000000400047305 */ /* 0x000e24000021f100 */
[----:B0-----:R-:W-:Y:S01]  /*9ce0*/  PRMT R0, R4, 0x7610, R0 ;  /* 0x0000761004007816 */ /* 0x001fe20000000000 */
[----:B------:R-:W-:Y:S05]  /*9cf0*/  BRA `(.L_x_15918) ;  /* 0x00000bd000007947 */ /* 0x000fea0003800000 */
.L_x_15921:
        /* <DEDUP_REMOVED lines=9> */
.L_x_15924:
[----:B------:R-:W2:Y:S02]  /*9d90*/  LDG.E.U16 R2, [R2.64] ;  /* 0x0000002402027981 */ /* 0x000ea4000c1e1500 */
[----:B--2---:R-:W-:-:S06]  /*9da0*/  HADD2.F32 R4, -RZ, R2.H0_H0 ;  /* 0x20000002ff047230 */ /* 0x004fcc0000004100 */
[----:B------:R-:W0:Y:S02]  /*9db0*/  F2I.FTZ.TRUNC.NTZ R4, R4 ;  /* 0x0000000400047305 */ /* 0x000e24000021f100 */
[----:B0-----:R-:W-:Y:S01]  /*9dc0*/  PRMT R0, R4, 0x7610, R0 ;  /* 0x0000761004007816 */ /* 0x001fe20000000000 */
[----:B------:R-:W-:Y:S05]  /*9dd0*/  BRA `(.L_x_15918) ;  /* 0x00000af000007947 */ /* 0x000fea0003800000 */
.L_x_15923:
[----:B------:R-:W2:Y:S02]  /*9de0*/  LDG.E.64 R2, [R2.64] ;  /* 0x0000002402027981 */ /* 0x000ea4000c1e1b00 */
[----:B--2---:R0:W2:Y:S01]  /*9df0*/  F2I.F64.TRUNC R0, R2 ;  /* 0x0000000200007311 */ /* 0x0040a2000030d100 */
[----:B------:R-:W-:Y:S05]  /*9e00*/  BRA `(.L_x_15918) ;  /* 0x00000ac000007947 */ /* 0x000fea0003800000 */
.L_x_15913:
        /* <DEDUP_REMOVED lines=12> */
.L_x_15927:
[----:B------:R-:W2:Y:S02]  /*9ed0*/  LDG.E.64 R2, [R2.64] ;  /* 0x0000002402027981 */ /* 0x000ea4000c1e1b00 */
[----:B--2---:R0:W2:Y:S01]  /*9ee0*/  F2I.F64.TRUNC R0, R2 ;  /* 0x0000000200007311 */ /* 0x0040a2000030d100 */
[----:B------:R-:W-:Y:S05]  /*9ef0*/  BRA `(.L_x_15918) ;  /* 0x000009d000007947 */ /* 0x000fea0003800000 */
.L_x_15926:
        /* <DEDUP_REMOVED lines=28> */
.L_x_15929:
        /* <DEDUP_REMOVED lines=15> */
.L_x_15928:
[----:B------:R-:W2:Y:S02]  /*a1b0*/  LDG.E.U16 R2, [R2.64] ;  /* 0x0000002402027981 */ /* 0x000ea4000c1e1500 */
[----:B--2---:R-:W-:-:S04]  /*a1c0*/  PRMT R2, RZ, 0x5410, R2 ;  /* 0x00005410ff027816 */ /* 0x004fc80000000002 */
[----:B------:R0:W2:Y:S01]  /*a1d0*/  F2I.FTZ.TRUNC.NTZ R0, R2 ;  /* 0x0000000200007305 */ /* 0x0000a2000021f100 */
[----:B------:R-:W-:Y:S05]  /*a1e0*/  BRA `(.L_x_15918) ;  /* 0x000006e000007947 */ /* 0x000fea0003800000 */
.L_x_15925:
        /* <DEDUP_REMOVED lines=10> */
.L_x_15932:
        /* <DEDUP_REMOVED lines=21> */
.L_x_15936:
[----:B------:R-:W-:Y:S05]  /*a3e0*/  BSYNC B1 ;  /* 0x0000000000017941 */ /* 0x000fea0003800000 */
.L_x_15935:
[----:B------:R-:W-:Y:S01]  /*a3f0*/  IMAD.SHL.U32 R2, R2, 0x100000, RZ ;  /* 0x0010000002027824 */ /* 0x000fe200078e00ff */
[----:B------:R-:W-:-:S04]  /*a400*/  LEA R3, R0, 0x3b800000, 0x17 ;  /* 0x3b80000000037811 */ /* 0x000fc800078eb8ff */
[----:B------:R-:W-:Y:S02]  /*a410*/  LOP3.LUT R4, R3, R2, R4, 0xfe, !PT ;  /* 0x0000000203047212 */ /* 0x000fe400078efe04 */
.L_x_15934:
[----:B------:R-:W-:Y:S05]  /*a420*/  BSYNC B0 ;  /* 0x0000000000007941 */ /* 0x000fea0003800000 */
.L_x_15933:
[----:B------:R-:W0:Y:S02]  /*a430*/  F2I.FTZ.TRUNC.NTZ R4, R4 ;  /* 0x0000000400047305 */ /* 0x000e24000021f100 */
[----:B0-----:R-:W-:Y:S01]  /*a440*/  PRMT R0, R4, 0x7610, R0 ;  /* 0x0000761004007816 */ /* 0x001fe20000000000 */
[----:B------:R-:W-:Y:S05]  /*a450*/  BRA `(.L_x_15918) ;  /* 0x0000047000007947 */ /* 0x000fea0003800000 */
.L_x_15931:
        /* <DEDUP_REMOVED lines=21> */
.L_x_15940:
[----:B------:R-:W-:Y:S05]  /*a5b0*/  BSYNC B1 ;  /* 0x0000000000017941 */ /* 0x000fea0003800000 */
.L_x_15939:
[----:B------:R-:W-:Y:S01]  /*a5c0*/  IMAD.SHL.U32 R2, R2, 0x200000, RZ ;  /* 0x0020000002027824 */ /* 0x000fe200078e00ff */
[----:B------:R-:W-:-:S04]  /*a5d0*/  LEA R3, R0, 0x37800000, 0x17 ;  /* 0x3780000000037811 */ /* 0x000fc800078eb8ff */
[----:B------:R-:W-:Y:S02]  /*a5e0*/  LOP3.LUT R4, R3, R2, R4, 0xfe, !PT ;  /* 0x0000000203047212 */ /* 0x000fe400078efe04 */
.L_x_15938:
[----:B------:R-:W-:Y:S05]  /*a5f0*/  BSYNC B0 ;  /* 0x0000000000007941 */ /* 0x000fea0003800000 */
.L_x_15937:
[----:B------:R-:W0:Y:S02]  /*a600*/  F2I.FTZ.TRUNC.NTZ R4, R4 ;  /* 0x0000000400047305 */ /* 0x000e24000021f100 */
[----:B0-----:R-:W-:Y:S01]  /*a610*/  PRMT R0, R4, 0x7610, R0 ;  /* 0x0000761004007816 */ /* 0x001fe20000000000 */
[----:B------:R-:W-:Y:S05]  /*a620*/  BRA `(.L_x_15918) ;  /* 0x000002a000007947 */ /* 0x000fea0003800000 */
.L_x_15930:
        /* <DEDUP_REMOVED lines=14> */
.L_x_15944:
[----:B------:R-:W-:Y:S05]  /*a710*/  BSYNC B0 ;  /* 0x0000000000007941 */ /* 0x000fea0003800000 */
.L_x_15943:
[----:B------:R-:W0:Y:S02]  /*a720*/  F2I.FTZ.TRUNC.NTZ R4, R4 ;  /* 0x0000000400047305 */ /* 0x000e24000021f100 */
[----:B0-----:R-:W-:Y:S01]  /*a730*/  PRMT R0, R4, 0x7610, R0 ;  /* 0x0000761004007816 */ /* 0x001fe20000000000 */
[----:B------:R-:W-:Y:S05]  /*a740*/  BRA `(.L_x_15918) ;  /* 0x0000018000007947 */ /* 0x000fea0003800000 */
.L_x_15917:
        /* <DEDUP_REMOVED lines=21> */
.L_x_15942:
[----:B------:R0:W5:Y:S01]  /*a8a0*/  LDG.E.U8 R0, [R2.64] ;  /* 0x0000002402007981 */ /* 0x000162000c1e1100 */
[----:B------:R-:W-:Y:S05]  /*a8b0*/  BRA `(.L_x_15918) ;  /* 0x0000001000007947 */ /* 0x000fea0003800000 */
.L_x_15941:
[----:B------:R0:W5:Y:S02]  /*a8c0*/  LDG.E.U8 R0, [R2.64] ;  /* 0x0000002402007981 */ /* 0x000164000c1e1100 */
.L_x_15918:
        /* <DEDUP_REMOVED lines=21> */
.L_x_15948:
[----:B------:R0:W-:Y:S01]  /*aa20*/  STG.E.U8 [R16.64], R5 ;  /* 0x0000000510007986 */ /* 0x0001e2000c101124 */
[----:B------:R-:W-:Y:S05]  /*aa30*/  BRA `(.L_x_15950) ;  /* 0x00000e9000007947 */ /* 0x000fea0003800000 */
.L_x_15947:
        /* <DEDUP_REMOVED lines=12> */
.L_x_15952:
[----:B------:R-:W-:-:S04]  /*ab00*/  LOP3.LUT R5, R5, 0xffff, RZ, 0xc0, !PT ;  /* 0x0000ffff05057812 */ /* 0x000fc800078ec0ff */
[----:B------:R-:W-:-:S05]  /*ab10*/  PRMT R3, R5, 0x8880, RZ ;  /* 0x0000888005037816 */ /* 0x000fca00000000ff */
[----:B------:R0:W-:Y:S01]  /*ab20*/  STG.E [R16.64], R3 ;  /* 0x0000000310007986 */ /* 0x0001e2000c101924 */
[----:B------:R-:W-:Y:S05]  /*ab30*/  BRA `(.L_x_15950) ;  /* 0x00000d9000007947 */ /* 0x000fea0003800000 */
.L_x_15951:
[----:B------:R-:W-:-:S04]  /*ab40*/  PRMT R3, R5, 0x8880, RZ ;  /* 0x0000888005037816 */ /* 0x000fc800000000ff */
[----:B------:R-:W-:-:S05]  /*ab50*/  PRMT R3, R3, 0x7710, RZ ;  /* 0x0000771003037816 */ /* 0x000fca00000000ff */
[----:B------:R0:W-:Y:S01]  /*ab60*/  STG.E.U16 [R16.64], R3 ;  /* 0x0000000310007986 */ /* 0x0001e2000c101524 */
[----:B------:R-:W-:Y:S05]  /*ab70*/  BRA `(.L_x_15950) ;  /* 0x00000d5000007947 */ /* 0x000fea0003800000 */
.L_x_15946:
        /* <DEDUP_REMOVED lines=9> */
.L_x_15954:
[----:B------:R-:W0:Y:S02]  /*ac10*/  I2F.S8 R0, R5 ;  /* 0x0000000500007306 */ /* 0x000e240000001400 */
[----:B0-----:R-:W-:-:S05]  /*ac20*/  F2FP.PACK_AB R0, RZ, R0 ;  /* 0x00000000ff00723e */ /* 0x001fca00000000ff */
[----:B------:R0:W-:Y:S01]  /*ac30*/  STG.E.U16 [R16.64], R0 ;  /* 0x0000000010007986 */ /* 0x0001e2000c101524 */
[----:B------:R-:W-:Y:S05]  /*ac40*/  BRA `(.L_x_15950) ;  /* 0x00000c8000007947 */ /* 0x000fea0003800000 */
.L_x_15953:
        /* <DEDUP_REMOVED lines=10> */
.L_x_15956:
[----:B------:R-:W0:Y:S02]  /*acf0*/  I2F.S8 R5, R5 ;  /* 0x0000000500057306 */ /* 0x000e240000001400 */
[----:B0-----:R-:W-:-:S04]  /*ad00*/  F2FP.PACK_AB R3, RZ, R5 ;  /* 0x00000005ff03723e */ /* 0x001fc800000000ff */
[----:B------:R-:W-:-:S05]  /*ad10*/  PRMT R3, R3, 0x5410, RZ ;  /* 0x0000541003037816 */ /* 0x000fca00000000ff */
[----:B------:R0:W-:Y:S01]  /*ad20*/  STG.E [R16.64], R3 ;  /* 0x0000000310007986 */ /* 0x0001e2000c101924 */
[----:B------:R-:W-:Y:S05]  /*ad30*/  BRA `(.L_x_15950) ;  /* 0x00000b9000007947 */ /* 0x000fea0003800000 */
.L_x_15955:
[----:B------:R-:W-:-:S04]  /*ad40*/  PRMT R2, R5, 0x8880, RZ ;  /* 0x0000888005027816 */ /* 0x000fc800000000ff */
[----:B------:R-:W-:-:S06]  /*ad50*/  PRMT R2, R2, 0x7710, RZ ;  /* 0x0000771002027816 */ /* 0x000fcc00000000ff */
[----:B------:R-:W0:Y:S02]  /*ad60*/  I2F.F64.S16 R2, R2 ;  /* 0x0000000200027312 */ /* 0x000e240000101c00 */
[----:B0-----:R0:W-:Y:S01]  /*ad70*/  STG.E.64 [R16.64], R2 ;  /* 0x0000000210007986 */ /* 0x0011e2000c101b24 */
[----:B------:R-:W-:Y:S05]  /*ad80*/  BRA `(.L_x_15950) ;  /* 0x00000b4000007947 */ /* 0x000fea0003800000 */
.L_x_15945:
        /* <DEDUP_REMOVED lines=12> */
.L_x_15959:
[----:B------:R-:W-:Y:S01]  /*ae50*/  PRMT R4, R5, 0x8880, RZ ;  /* 0x0000888005047816 */ /* 0x000fe200000000ff */
[----:B------:R-:W-:-:S03]  /*ae60*/  CS2R R6, SRZ ;  /* 0x0000000000067805 */ /* 0x000fc6000001ff00 */
[----:B------:R-:W-:-:S06]  /*ae70*/  PRMT R4, R4, 0x7710, RZ ;  /* 0x0000771004047816 */ /* 0x000fcc00000000ff */
[----:B------:R-:W0:Y:S02]  /*ae80*/  I2F.F64.S16 R4, R4 ;  /* 0x0000000400047312 */ /* 0x000e240000101c00 */
[----:B0-----:R0:W-:Y:S01]  /*ae90*/  STG.E.128 [R16.64], R4 ;  /* 0x0000000410007986 */ /* 0x0011e2000c101d24 */
[----:B------:R-:W-:Y:S05]  /*aea0*/  BRA `(.L_x_15950) ;  /* 0x00000a2000007947 */ /* 0x000fea0003800000 */
.L_x_15958:
        /* <DEDUP_REMOVED lines=21> */
.L_x_15963:
[----:B------:R-:W-:Y:S05]  /*b000*/  BSYNC B0 ;  /* 0x0000000000007941 */ /* 0x000fea0003800000 */
.L_x_15962:
[----:B------:R-:W-:-:S05]  /*b010*/  LOP3.LUT R3, R0, R3, RZ, 0xfc, !PT ;  /* 0x0000000300037212 */ /* 0x000fca00078efcff */
[----:B------:R0:W-:Y:S01]  /*b020*/  STG.E.U8 [R16.64], R3 ;  /* 0x0000000310007986 */ /* 0x0001e2000c101124 */
[----:B------:R-:W-:Y:S05]  /*b030*/  BRA `(.L_x_15950) ;  /* 0x0000089000007947 */ /* 0x000fea0003800000 */
.L_x_15961:
        /* <DEDUP_REMOVED lines=13> */
.L_x_15965:
[----:B------:R-:W-:Y:S01]  /*b110*/  IMAD.MOV.U32 R0, RZ, RZ, 0x7f ;  /* 0x0000007fff007424 */ /* 0x000fe200078e00ff */
[----:B------:R-:W-:-:S04]  /*b120*/  ISETP.GT.U32.AND P0, PT, R2, 0x7f800000, PT ;  /* 0x7f8000000200780c */ /* 0x000fc80003f04070 */
[----:B------:R-:W-:-:S04]  /*b130*/  SEL R0, R0, 0x7c, P0 ;  /* 0x0000007c00007807 */ /* 0x000fc80000000000 */
.L_x_15966:
[----:B------:R-:W-:Y:S05]  /*b140*/  BSYNC B0 ;  /* 0x0000000000007941 */ /* 0x000fea0003800000 */
.L_x_15964:
[----:B------:R-:W-:-:S04]  /*b150*/  LOP3.LUT R2, R5, 0x80000000, RZ, 0xc0, !PT ;  /* 0x8000000005027812 */ /* 0x000fc800078ec0ff */
[----:B------:R-:W-:-:S04]  /*b160*/  SHF.R.U32.HI R3, RZ, 0x18, R2 ;  /* 0x00000018ff037819 */ /* 0x000fc80000011602 */
[----:B------:R-:W-:-:S05]  /*b170*/  LOP3.LUT R3, R0, R3, RZ, 0xfc, !PT ;  /* 0x0000000300037212 */ /* 0x000fca00078efcff */
[----:B------:R0:W-:Y:S01]  /*b180*/  STG.E.U8 [R16.64], R3 ;  /* 0x0000000310007986 */ /* 0x0001e2000c101124 */
[----:B------:R-:W-:Y:S05]  /*b190*/  BRA `(.L_x_15950) ;  /* 0x0000073000007947 */ /* 0x000fea0003800000 */
.L_x_15960:
[----:B------:R-:W0:Y:S02]  /*b1a0*/  I2F.S8 R0, R5 ;  /* 0x0000000500007306 */ /* 0x000e240000001400 */
[----:B0-----:R-:W-:-:S05]  /*b1b0*/  F2FP.BF16.PACK_AB R0, RZ, R0 ;  /* 0x00000000ff00723e */ /* 0x001fca00000010ff */
[----:B------:R0:W-:Y:S01]  /*b1c0*/  STG.E.U16 [R16.64], R0 ;  /* 0x0000000010007986 */ /* 0x0001e2000c101524 */
[----:B------:R-:W-:Y:S05]  /*b1d0*/  BRA `(.L_x_15950) ;  /* 0x000006f000007947 */ /* 0x000fea0003800000 */
.L_x_15957:
        /* <DEDUP_REMOVED lines=12> */
.L_x_15969:
        /* <DEDUP_REMOVED lines=17> */
.L_x_15972:
[----:B------:R-:W-:-:S04]  /*b3b0*/  LOP3.LUT R2, R5, 0x80000000, RZ, 0xc0, !PT ;  /* 0x8000000005027812 */ /* 0x000fc800078ec0ff */
[----:B------:R-:W-:-:S04]  /*b3c0*/  SHF.R.U32.HI R3, RZ, 0x18, R2 ;  /* 0x00000018ff037819 */ /* 0x000fc80000011602 */
[----:B------:R-:W-:-:S04]  /*b3d0*/  LOP3.LUT R0, R0, R3, RZ, 0xfc, !PT ;  /* 0x0000000300007212 */ /* 0x000fc800078efcff */
[----:B------:R-:W-:Y:S02]  /*b3e0*/  PRMT R8, R0, 0x7610, R8 ;  /* 0x0000761000087816 */ /* 0x000fe40000000008 */
.L_x_15971:
[----:B------:R-:W-:Y:S05]  /*b3f0*/  BSYNC B0 ;  /* 0x0000000000007941 */ /* 0x000fea0003800000 */
.L_x_15970:
[----:B------:R0:W-:Y:S01]  /*b400*/  STG.E.U8 [R16.64], R8 ;  /* 0x0000000810007986 */ /* 0x0001e2000c101124 */
[----:B------:R-:W-:Y:S05]  /*b410*/  BRA `(.L_x_15950) ;  /* 0x000004b000007947 */ /* 0x000fea0003800000 */
.L_x_15968:
        /* <DEDUP_REMOVED lines=17> */
.L_x_15975:
[----:B------:R-:W-:-:S04]  /*b530*/  LOP3.LUT R2, R5, 0x80000000, RZ, 0xc0, !PT ;  /* 0x8000000005027812 */ /* 0x000fc800078ec0ff */
[----:B------:R-:W-:-:S04]  /*b540*/  SHF.R.U32.HI R3, RZ, 0x18, R2 ;  /* 0x00000018ff037819 */ /* 0x000fc80000011602 */
[----:B------:R-:W-:-:S04]  /*b550*/  LOP3.LUT R0, R0, R3, RZ, 0xfc, !PT ;  /* 0x0000000300007212 */ /* 0x000fc800078efcff */
[----:B------:R-:W-:Y:S02]  /*b560*/  PRMT R8, R0, 0x7610, R8 ;  /* 0x0000761000087816 */ /* 0x000fe40000000008 */
.L_x_15974:
[----:B------:R-:W-:Y:S05]  /*b570*/  BSYNC B0 ;  /* 0x0000000000007941 */ /* 0x000fea0003800000 */
.L_x_15973:
[----:B------:R0:W-:Y:S01]  /*b580*/  STG.E.U8 [R16.64], R8 ;  /* 0x0000000810007986 */ /* 0x0001e2000c101124 */
[----:B------:R-:W-:Y:S05]  /*b590*/  BRA `(.L_x_15950) ;  /* 0x0000033000007947 */ /* 0x000fea0003800000 */
.L_x_15967:
        /* <DEDUP_REMOVED lines=22> */
.L_x_15949:
        /* <DEDUP_REMOVED lines=20> */
.L_x_15977:
[----:B------:R-:W-:-:S04]  /*b840*/  LOP3.LUT R5, R5, 0xffff, RZ, 0xc0, !PT ;  /* 0x0000ffff05057812 */ /* 0x000fc800078ec0ff */
[----:B------:R-:W-:-:S05]  /*b850*/  PRMT R5, R5, 0x8880, RZ ;  /* 0x0000888005057816 */ /* 0x000fca00000000ff */
[----:B------:R-:W-:-:S05]  /*b860*/  IMAD.MOV.U32 R2, RZ, RZ, R5 ;  /* 0x000000ffff027224 */ /* 0x000fca00078e0005 */
[----:B------:R-:W-:-:S05]  /*b870*/  SHF.R.S32.HI R3, RZ, 0x1f, R2 ;  /* 0x0000001fff037819 */ /* 0x000fca0000011402 */
[----:B------:R0:W-:Y:S01]  /*b880*/  STG.E.64 [R16.64], R2 ;  /* 0x0000000210007986 */ /* 0x0001e2000c101b24 */
[----:B------:R-:W-:Y:S05]  /*b890*/  BRA `(.L_x_15950) ;  /* 0x0000003000007947 */ /* 0x000fea0003800000 */
.L_x_15976:
[----:B------:R-:W-:-:S04]  /*b8a0*/  LOP3.LUT R5, R5, 0xffff, RZ, 0xc0, !PT ;  /* 0x0000ffff05057812 */ /* 0x000fc800078ec0ff */
[----:B------:R-:W-:-:S05]  /*b8b0*/  PRMT R3, R5, 0x8880, RZ ;  /* 0x0000888005037816 */ /* 0x000fca00000000ff */
[----:B------:R0:W-:Y:S02]  /*b8c0*/  STG.E [R16.64], R3 ;  /* 0x0000000310007986 */ /* 0x0001e4000c101924 */
.L_x_15950:
[----:B------:R-:W-:Y:S02]  /*b8d0*/  IADD3 R23, R23, 0x80, RZ ;  /* 0x0000008017177810 */ /* 0x000fe40007ffe0ff */
.L_x_15781:
[----:B------:R-:W-:Y:S05]  /*b8e0*/  BSYNC B6 ;  /* 0x0000000000067941 */ /* 0x000fea0003800000 */
.L_x_15780:
        /* <DEDUP_REMOVED lines=257> */
.L_x_15978:
        /* <DEDUP_REMOVED lines=18> */
.L_x_15982:
[----:B------:R0:W5:Y:S01]  /*ca20*/  LDG.E.U8 R19, [R2.64] ;  /* 0x0000002402137981 */ /* 0x000162000c1e1100 */
[----:B------:R-:W-:Y:S05]  /*ca30*/  BRA `(.L_x_15984) ;  /* 0x00000d8000007947 */ /* 0x000fea0003800000 */
.L_x_15981:
        /* <DEDUP_REMOVED lines=8> */
.L_x_15986:
[----:B------:R0:W5:Y:S01]  /*cac0*/  LDG.E.U8 R19, [R2.64] ;  /* 0x0000002402137981 */ /* 0x000162000c1e1100 */
[----:B------:R-:W-:Y:S05]  /*cad0*/  BRA `(.L_x_15984) ;  /* 0x00000ce000007947 */ /* 0x000fea0003800000 */
.L_x_15985:
[----:B------:R0:W5:Y:S01]  /*cae0*/  LDG.E.U16 R19, [R2.64] ;  /* 0x0000002402137981 */ /* 0x000162000c1e1500 */
[----:B------:R-:W-:Y:S05]  /*caf0*/  BRA `(.L_x_15984) ;  /* 0x00000cc000007947 */ /* 0x000fea0003800000 */
.L_x_15980:
        /* <DEDUP_REMOVED lines=9> */
.L_x_15988:
[----:B------:R-:W2:Y:S02]  /*cb90*/  LDG.E.U16 R0, [R2.64] ;  /* 0x0000002402007981 */ /* 0x000ea4000c1e1500 */
[----:B--2---:R-:W-:-:S06]  /*cba0*/  HADD2.F32 R0, -RZ, R0.H0_H0 ;  /* 0x20000000ff007230 */ /* 0x004fcc0000004100 */
[----:B------:R-:W0:Y:S02]  /*cbb0*/  F2I.FTZ.TRUNC.NTZ R0, R0 ;  /* 0x0000000000007305 */ /* 0x000e24000021f100 */
[----:B0-----:R-:W-:Y:S01]  /*cbc0*/  PRMT R19, R0, 0x7610, R19 ;  /* 0x0000761000137816 */ /* 0x001fe20000000013 */
[----:B------:R-:W-:Y:S05]  /*cbd0*/  BRA `(.L_x_15984) ;  /* 0x00000be000007947 */ /* 0x000fea0003800000 */
.L_x_15987:
        /* <DEDUP_REMOVED lines=9> */
.L_x_15990:
[----:B------:R-:W2:Y:S02]  /*cc70*/  LDG.E.U16 R2, [R2.64] ;  /* 0x0000002402027981 */ /* 0x000ea4000c1e1500 */
[----:B--2---:R-:W-:-:S06]  /*cc80*/  HADD2.F32 R0, -RZ, R2.H0_H0 ;  /* 0x20000002ff007230 */ /* 0x004fcc0000004100 */
[----:B------:R-:W0:Y:S02]  /*cc90*/  F2I.FTZ.TRUNC.NTZ R0, R0 ;  /* 0x0000000000007305 */ /* 0x000e24000021f100 */
[----:B0-----:R-:W-:Y:S01]  /*cca0*/  PRMT R19, R0, 0x7610, R19 ;  /* 0x0000761000137816 */ /* 0x001fe20000000013 */
[----:B------:R-:W-:Y:S05]  /*ccb0*/  BRA `(.L_x_15984) ;  /* 0x00000b0000007947 */ /* 0x000fea0003800000 */
.L_x_15989:
[----:B------:R-:W2:Y:S02]  /*ccc0*/  LDG.E.64 R2, [R2.64] ;  /* 0x0000002402027981 */ /* 0x000ea4000c1e1b00 */
[----:B--2---:R0:W1:Y:S01]  /*ccd0*/  F2I.F64.TRUNC R19, R2 ;  /* 0x0000000200137311 */ /* 0x004062000030d100 */
[----:B------:R-:W-:Y:S05]  /*cce0*/  BRA `(.L_x_15984) ;  /* 0x00000ad000007947 */ /* 0x000fea0003800000 */
.L_x_15979:
        /* <DEDUP_REMOVED lines=12> */
.L_x_15993:
[----:B------:R-:W2:Y:S02]  /*cdb0*/  LDG.E.64 R2, [R2.64] ;  /* 0x0000002402027981 */ /* 0x000ea4000c1e1b00 */
[----:B--2---:R0:W1:Y:S01]  /*cdc0*/  F2I.F64.TRUNC R19, R2 ;  /* 0x0000000200137311 */ /* 0x004062000030d100 */
[----:B------:R-:W-:Y:S05]  /*cdd0*/  BRA `(.L_x_15984) ;  /* 0x000009e000007947 */ /* 0x000fea0003800000 */
.L_x_15992:
        /* <DEDUP_REMOVED lines=28> */
.L_x_15995:
        /* <DEDUP_REMOVED lines=15> */
.L_x_15994:
[----:B------:R-:W2:Y:S02]  /*d090*/  LDG.E.U16 R0, [R2.64] ;  /* 0x0000002402007981 */ /* 0x000ea4000c1e1500 */
[----:B--2---:R-:W-:-:S06]  /*d0a0*/  PRMT R0, RZ, 0x5410, R0 ;  /* 0x00005410ff007816 */ /* 0x004fcc0000000000 */
[----:B------:R-:W0:Y:S02]  /*d0b0*/  F2I.FTZ.TRUNC.NTZ R0, R0 ;  /* 0x0000000000007305 */ /* 0x000e24000021f100 */
[----:B0-----:R-:W-:Y:S01]  /*d0c0*/  PRMT R19, R0, 0x7610, R19 ;  /* 0x0000761000137816 */ /* 0x001fe20000000013 */
[----:B------:R-:W-:Y:S05]  /*d0d0*/  BRA `(.L_x_15984) ;  /* 0x000006e000007947 */ /* 0x000fea0003800000 */
.L_x_15991:
        /* <DEDUP_REMOVED lines=10> */
.L_x_15998:
        /* <DEDUP_REMOVED lines=21> */
.L_x_16002:
[----:B------:R-:W-:Y:S05]  /*d2d0*/  BSYNC B1 ;  /* 0x0000000000017941 */ /* 0x000fea0003800000 */
.L_x_16001:
[----:B------:R-:W-:Y:S01]  /*d2e0*/  LEA R3, R0, 0x3b800000, 0x17 ;  /* 0x3b80000000037811 */ /* 0x000fe200078eb8ff */
[----:B------:R-:W-:-:S05]  /*d2f0*/  IMAD.SHL.U32 R0, R2, 0x100000, RZ ;  /* 0x0010000002007824 */ /* 0x000fca00078e00ff */
[----:B------:R-:W-:Y:S02]  /*d300*/  LOP3.LUT R0, R3, R0, R4, 0xfe, !PT ;  /* 0x0000000003007212 */ /* 0x000fe400078efe04 */
.L_x_16000:
[----:B------:R-:W-:Y:S05]  /*d310*/  BSYNC B0 ;  /* 0x0000000000007941 */ /* 0x000fea0003800000 */
.L_x_15999:
[----:B------:R-:W0:Y:S02]  /*d320*/  F2I.FTZ.TRUNC.NTZ R0, R0 ;  /* 0x0000000000007305 */ /* 0x000e24000021f100 */
[----:B0-----:R-:W-:Y:S01]  /*d330*/  PRMT R19, R0, 0x7610, R19 ;  /* 0x0000761000137816 */ /* 0x001fe20000000013 */
[----:B------:R-:W-:Y:S05]  /*d340*/  BRA `(.L_x_15984) ;  /* 0x0000047000007947 */ /* 0x000fea0003800000 */
.L_x_15997:
        /* <DEDUP_REMOVED lines=21> */
.L_x_16006:
[----:B------:R-:W-:Y:S05]  /*d4a0*/  BSYNC B1 ;  /* 0x0000000000017941 */ /* 0x000fea0003800000 */
.L_x_16005:
[----:B------:R-:W-:Y:S01]  /*d4b0*/  LEA R3, R0, 0x37800000, 0x17 ;  /* 0x3780000000037811 */ /* 0x000fe200078eb8ff */
[----:B------:R-:W-:-:S05]  /*d4c0*/  IMAD.SHL.U32 R0, R2, 0x200000, RZ ;  /* 0x0020000002007824 */ /* 0x000fca00078e00ff */
[----:B------:R-:W-:Y:S02]  /*d4d0*/  LOP3.LUT R0, R3, R0, R4, 0xfe, !PT ;  /* 0x0000000003007212 */ /* 0x000fe400078efe04 */
.L_x_16004:
[----:B------:R-:W-:Y:S05]  /*d4e0*/  BSYNC B0 ;  /* 0x0000000000007941 */ /* 0x000fea0003800000 */
.L_x_16003:
[----:B------:R-:W0:Y:S02]  /*d4f0*/  F2I.FTZ.TRUNC.NTZ R0, R0 ;  /* 0x0000000000007305 */ /* 0x000e24000021f100 */
[----:B0-----:R-:W-:Y:S01]  /*d500*/  PRMT R19, R0, 0x7610, R19 ;  /* 0x0000761000137816 */ /* 0x001fe20000000013 */
[----:B------:R-:W-:Y:S05]  /*d510*/  BRA `(.L_x_15984) ;  /* 0x000002a000007947 */ /* 0x000fea0003800000 */
.L_x_15996:
        /* <DEDUP_REMOVED lines=14> */
.L_x_16010:
[----:B------:R-:W-:Y:S05]  /*d600*/  BSYNC B0 ;  /* 0x0000000000007941 */ /* 0x000fea0003800000 */
.L_x_16009:
[----:B------:R-:W0:Y:S02]  /*d610*/  F2I.FTZ.TRUNC.NTZ R0, R0 ;  /* 0x0000000000007305 */ /* 0x000e24000021f100 */
[----:B0-----:R-:W-:Y:S01]  /*d620*/  PRMT R19, R0, 0x7610, R19 ;  /* 0x0000761000137816 */ /* 0x001fe20000000013 */
[----:B------:R-:W-:Y:S05]  /*d630*/  BRA `(.L_x_15984) ;  /* 0x0000018000007947 */ /* 0x000fea0003800000 */
.L_x_15983:
        /* <DEDUP_REMOVED lines=21> */
.L_x_16008:
[----:B------:R0:W5:Y:S01]  /*d790*/  LDG.E.U8 R19, [R2.64] ;  /* 0x0000002402137981 */ /* 0x000162000c1e1100 */
[----:B------:R-:W-:Y:S05]  /*d7a0*/  BRA `(.L_x_15984) ;  /* 0x0000001000007947 */ /* 0x000fea0003800000 */
.L_x_16007:
[----:B------:R0:W5:Y:S02]  /*d7b0*/  LDG.E.U8 R19, [R2.64] ;  /* 0x0000002402137981 */ /* 0x000164000c1e1100 */
.L_x_15984:
        /* <DEDUP_REMOVED lines=16> */
.L_x_16014:
[----:B------:R0:W5:Y:S01]  /*d8c0*/  LDG.E.U8 R0, [R2.64] ;  /* 0x0000002402007981 */ /* 0x000162000c1e1100 */
[----:B------:R-:W-:Y:S05]  /*d8d0*/  BRA `(.L_x_16016) ;  /* 0x00000d7000007947 */ /* 0x000fea0003800000 */
.L_x_16013:
        /* <DEDUP_REMOVED lines=8> */
.L_x_16018:
[----:B------:R0:W5:Y:S01]  /*d960*/  LDG.E.U8 R0, [R2.64] ;  /* 0x0000002402007981 */ /* 0x000162000c1e1100 */
[----:B------:R-:W-:Y:S05]  /*d970*/  BRA `(.L_x_16016) ;  /* 0x00000cd000007947 */ /* 0x000fea0003800000 */
.L_x_16017:
[----:B------:R0:W5:Y:S01]  /*d980*/  LDG.E.U16 R0, [R2.64] ;  /* 0x0000002402007981 */ /* 0x000162000c1e1500 */
[----:B------:R-:W-:Y:S05]  /*d990*/  BRA `(.L_x_16016) ;  /* 0x00000cb000007947 */ /* 0x000fea0003800000 */
.L_x_16012:
        /* <DEDUP_REMOVED lines=9> */
.L_x_16020:
[----:B------:R-:W2:Y:S02]  /*da30*/  LDG.E.U16 R4, [R2.64] ;  /* 0x0000002402047981 */ /* 0x000ea4000c1e1500 */
[----:B--2---:R-:W-:-:S06]  /*da40*/  HADD2.F32 R4, -RZ, R4.H0_H0 ;  /* 0x20000004ff047230 */ /* 0x004fcc0000004100 */
[----:B------:R-:W0:Y:S02]  /*da50*/  F2I.FTZ.TRUNC.NTZ R4, R4 ;  /* 0x0000000400047305 */ /* 0x000e24000021f100 */
[----:B0-----:R-:W-:Y:S01]  /*da60*/  PRMT R0, R4, 0x7610, R0 ;  /* 0x0000761004007816 */ /* 0x001fe20000000000 */
[----:B------:R-:W-:Y:S05]  /*da70*/  BRA `(.L_x_16016) ;  /* 0x00000bd000007947 */ /* 0x000fea0003800000 */
.L_x_16019:
        /* <DEDUP_REMOVED lines=9> */
.L_x_16022:
[----:B------:R-:W2:Y:S02]  /*db10*/  LDG.E.U16 R2, [R2.64] ;  /* 0x0000002402027981 */ /* 0x000ea4000c1e1500 */
[----:B--2---:R-:W-:-:S06]  /*db20*/  HADD2.F32 R4, -RZ, R2.H0_H0 ;  /* 0x20000002ff047230 */ /* 0x004fcc0000004100 */
[----:B------:R-:W0:Y:S02]  /*db30*/  F2I.FTZ.TRUNC.NTZ R4, R4 ;  /* 0x0000000400047305 */ /* 0x000e24000021f100 */
[----:B0-----:R-:W-:Y:S01]  /*db40*/  PRMT R0, R4, 0x7610, R0 ;  /* 0x0000761004007816 */ /* 0x001fe20000000000 */
[----:B------:R-:W-:Y:S05]  /*db50*/  BRA `(.L_x_16016) ;  /* 0x00000af000007947 */ /* 0x000fea0003800000 */
.L_x_16021:
[----:B------:R-:W2:Y:S02]  /*db60*/  LDG.E.64 R2, [R2.64] ;  /* 0x0000002402027981 */ /* 0x000ea4000c1e1b00 */
[----:B--2---:R0:W2:Y:S01]  /*db70*/  F2I.F64.TRUNC R0, R2 ;  /* 0x0000000200007311 */ /* 0x0040a2000030d100 */
[----:B------:R-:W-:Y:S05]  /*db80*/  BRA `(.L_x_16016) ;  /* 0x00000ac000007947 */ /* 0x000fea0003800000 */
.L_x_16011:
        /* <DEDUP_REMOVED lines=12> */
.L_x_16025:
[----:B------:R-:W2:Y:S02]  /*dc50*/  LDG.E.64 R2, [R2.64] ;  /* 0x0000002402027981 */ /* 0x000ea4000c1e1b00 */
[----:B--2---:R0:W2:Y:S01]  /*dc60*/  F2I.F64.TRUNC R0, R2 ;  /* 0x0000000200007311 */ /* 0x0040a2000030d100 */
[----:B------:R-:W-:Y:S05]  /*dc70*/  BRA `(.L_x_16016) ;  /* 0x000009d000007947 */ /* 0x000fea0003800000 */
.L_x_16024:
        /* <DEDUP_REMOVED lines=28> */
.L_x_16027:
        /* <DEDUP_REMOVED lines=15> */
.L_x_16026:
[----:B------:R-:W2:Y:S02]  /*df30*/  LDG.E.U16 R2, [R2.64] ;  /* 0x0000002402027981 */ /* 0x000ea4000c1e1500 */
[----:B--2---:R-:W-:-:S04]  /*df40*/  PRMT R2, RZ, 0x5410, R2 ;  /* 0x00005410ff027816 */ /* 0x004fc80000000002 */
[----:B------:R0:W2:Y:S01]  /*df50*/  F2I.FTZ.TRUNC.NTZ R0, R2 ;  /* 0x0000000200007305 */ /* 0x0000a2000021f100 */
[----:B------:R-:W-:Y:S05]  /*df60*/  BRA `(.L_x_16016) ;  /* 0x000006e000007947 */ /* 0x000fea0003800000 */
.L_x_16023:
        /* <DEDUP_REMOVED lines=10> */
.L_x_16030:
        /* <DEDUP_REMOVED lines=21> */
.L_x_16034:
[----:B------:R-:W-:Y:S05]  /*e160*/  BSYNC B1 ;  /* 0x0000000000017941 */ /* 0x000fea0003800000 */
.L_x_16033:
[----:B------:R-:W-:Y:S01]  /*e170*/  IMAD.SHL.U32 R2, R2, 0x100000, RZ ;  /* 0x0010000002027824 */ /* 0x000fe200078e00ff */
[----:B------:R-:W-:-:S04]  /*e180*/  LEA R3, R0, 0x3b800000, 0x17 ;  /* 0x3b80000000037811 */ /* 0x000fc800078eb8ff */
[----:B------:R-:W-:Y:S02]  /*e190*/  LOP3.LUT R4, R3, R2, R4, 0xfe, !PT ;  /* 0x0000000203047212 */ /* 0x000fe400078efe04 */
.L_x_16032:
[----:B------:R-:W-:Y:S05]  /*e1a0*/  BSYNC B0 ;  /* 0x0000000000007941 */ /* 0x000fea0003800000 */
.L_x_16031:
[----:B------:R-:W0:Y:S02]  /*e1b0*/  F2I.FTZ.TRUNC.NTZ R4, R4 ;  /* 0x0000000400047305 */ /* 0x000e24000021f100 */
[----:B0-----:R-:W-:Y:S01]  /*e1c0*/  PRMT R0, R4, 0x7610, R0 ;  /* 0x0000761004007816 */ /* 0x001fe20000000000 */
[----:B------:R-:W-:Y:S05]  /*e1d0*/  BRA `(.L_x_16016) ;  /* 0x0000047000007947 */ /* 0x000fea0003800000 */
.L_x_16029:
        /* <DEDUP_REMOVED lines=21> */
.L_x_16038:
[----:B------:R-:W-:Y:S05]  /*e330*/  BSYNC B1 ;  /* 0x0000000000017941 */ /* 0x000fea0003800000 */
.L_x_16037:
[----:B------:R-:W-:Y:S01]  /*e340*/  IMAD.SHL.U32 R2, R2, 0x200000, RZ ;  /* 0x0020000002027824 */ /* 0x000fe200078e00ff */
[----:B------:R-:W-:-:S04]  /*e350*/  LEA R3, R0, 0x37800000, 0x17 ;  /* 0x3780000000037811 */ /* 0x000fc800078eb8ff */
[----:B------:R-:W-:Y:S02]  /*e360*/  LOP3.LUT R4, R3, R2, R4, 0xfe, !PT ;  /* 0x0000000203047212 */ /* 0x000fe400078efe04 */
.L_x_16036:
[----:B------:R-:W-:Y:S05]  /*e370*/  BSYNC B0 ;  /* 0x0000000000007941 */ /* 0x000fea0003800000 */
.L_x_16035:
[----:B------:R-:W0:Y:S02]  /*e380*/  F2I.FTZ.TRUNC.NTZ R4, R4 ;  /* 0x0000000400047305 */ /* 0x000e24000021f100 */
[----:B0-----:R-:W-:Y:S01]  /*e390*/  PRMT R0, R4, 0x7610, R0 ;  /* 0x0000761004007816 */ /* 0x001fe20000000000 */
[----:B------:R-:W-:Y:S05]  /*e3a0*/  BRA `(.L_x_16016) ;  /* 0x000002a000007947 */ /* 0x000fea0003800000 */
.L_x_16028:
        /* <DEDUP_REMOVED lines=14> */
.L_x_16042:
[----:B------:R-:W-:Y:S05]  /*e490*/  BSYNC B0 ;  /* 0x0000000000007941 */ /* 0x000fea0003800000 */
.L_x_16041:
[----:B------:R-:W0:Y:S02]  /*e4a0*/  F2I.FTZ.TRUNC.NTZ R4, R4 ;  /* 0x0000000400047305 */ /* 0x000e24000021f100 */
[----:B0-----:R-:W-:Y:S01]  /*e4b0*/  PRMT R0, R4, 0x7610, R0 ;  /* 0x0000761004007816 */ /* 0x001fe20000000000 */
[----:B------:R-:W-:Y:S05]  /*e4c0*/  BRA `(.L_x_16016) ;  /* 0x0000018000007947 */ /* 0x000fea0003800000 */
.L_x_16015:
        /* <DEDUP_REMOVED lines=21> */
.L_x_16040:
[----:B------:R0:W5:Y:S01]  /*e620*/  LDG.E.U8 R0, [R2.64] ;  /* 0x0000002402007981 */ /* 0x000162000c1e1100 */
[----:B------:R-:W-:Y:S05]  /*e630*/  BRA `(.L_x_16016) ;  /* 0x0000001000007947 */ /* 0x000fea0003800000 */
.L_x_16039:
[----:B------:R0:W5:Y:S02]  /*e640*/  LDG.E.U8 R0, [R2.64] ;  /* 0x0000002402007981 */ /* 0x000164000c1e1100 */
.L_x_16016:
        /* <DEDUP_REMOVED lines=21> */
.L_x_16046:
[----:B------:R-:W-:Y:S01]  /*e7a0*/  STG.E.U8 [R16.64], R5 ;  /* 0x0000000510007986 */ /* 0x000fe2000c101124 */
[----:B------:R-:W-:Y:S05]  /*e7b0*/  EXIT ;  /* 0x000000000000794d */ /* 0x000fea0003800000 */
.L_x_16045:
        /* <DEDUP_REMOVED lines=12> */
.L_x_16049:
[----:B------:R-:W-:-:S04]  /*e880*/  LOP3.LUT R5, R5, 0xffff, RZ, 0xc0, !PT ;  /* 0x0000ffff05057812 */ /* 0x000fc800078ec0ff */
[----:B------:R-:W-:-:S05]  /*e890*/  PRMT R3, R5, 0x8880, RZ ;  /* 0x0000888005037816 */ /* 0x000fca00000000ff */
[----:B------:R-:W-:Y:S01]  /*e8a0*/  STG.E [R16.64], R3 ;  /* 0x0000000310007986 */ /* 0x000fe2000c101924 */
[----:B------:R-:W-:Y:S05]  /*e8b0*/  EXIT ;  /* 0x000000000000794d */ /* 0x000fea0003800000 */
.L_x_16048:
[----:B------:R-:W-:-:S04]  /*e8c0*/  PRMT R3, R5, 0x8880, RZ ;  /* 0x0000888005037816 */ /* 0x000fc800000000ff */
[----:B------:R-:W-:-:S05]  /*e8d0*/  PRMT R3, R3, 0x7710, RZ ;  /* 0x0000771003037816 */ /* 0x000fca00000000ff */
[----:B------:R-:W-:Y:S01]  /*e8e0*/  STG.E.U16 [R16.64], R3 ;  /* 0x0000000310007986 */ /* 0x000fe2000c101524 */
[----:B------:R-:W-:Y:S05]  /*e8f0*/  EXIT ;  /* 0x000000000000794d */ /* 0x000fea0003800000 */
.L_x_16044:
        /* <DEDUP_REMOVED lines=9> */
.L_x_16051:
[----:B------:R-:W0:Y:S02]  /*e990*/  I2F.S8 R0, R5 ;  /* 0x0000000500007306 */ /* 0x000e240000001400 */
[----:B0-----:R-:W-:-:S05]  /*e9a0*/  F2FP.PACK_AB R0, RZ, R0 ;  /* 0x00000000ff00723e */ /* 0x001fca00000000ff */
[----:B------:R-:W-:Y:S01]  /*e9b0*/  STG.E.U16 [R16.64], R0 ;  /* 0x0000000010007986 */ /* 0x000fe2000c101524 */
[----:B------:R-:W-:Y:S05]  /*e9c0*/  EXIT ;  /* 0x000000000000794d */ /* 0x000fea0003800000 */
.L_x_16050:
        /* <DEDUP_REMOVED lines=10> */
.L_x_16053:
[----:B------:R-:W0:Y:S02]  /*ea70*/  I2F.S8 R5, R5 ;  /* 0x0000000500057306 */ /* 0x000e240000001400 */
[----:B0-----:R-:W-:-:S04]  /*ea80*/  F2FP.PACK_AB R3, RZ, R5 ;  /* 0x00000005ff03723e */ /* 0x001fc800000000ff */
[----:B------:R-:W-:-:S05]  /*ea90*/  PRMT R3, R3, 0x5410, RZ ;  /* 0x0000541003037816 */ /* 0x000fca00000000ff */
[----:B------:R-:W-:Y:S01]  /*eaa0*/  STG.E [R16.64], R3 ;  /* 0x0000000310007986 */ /* 0x000fe2000c101924 */
[----:B------:R-:W-:Y:S05]  /*eab0*/  EXIT ;  /* 0x000000000000794d */ /* 0x000fea0003800000 */
.L_x_16052:
[----:B------:R-:W-:-:S04]  /*eac0*/  PRMT R2, R5, 0x8880, RZ ;  /* 0x0000888005027816 */ /* 0x000fc800000000ff */
[----:B------:R-:W-:-:S06]  /*ead0*/  PRMT R2, R2, 0x7710, RZ ;  /* 0x0000771002027816 */ /* 0x000fcc00000000ff */
[----:B------:R-:W0:Y:S02]  /*eae0*/  I2F.F64.S16 R2, R2 ;  /* 0x0000000200027312 */ /* 0x000e240000101c00 */
[----:B0-----:R-:W-:Y:S01]  /*eaf0*/  STG.E.64 [R16.64], R2 ;  /* 0x0000000210007986 */ /* 0x001fe2000c101b24 */
[----:B------:R-:W-:Y:S05]  /*eb00*/  EXIT ;  /* 0x000000000000794d */ /* 0x000fea0003800000 */
.L_x_16043:
        /* <DEDUP_REMOVED lines=12> */
.L_x_16056:
[----:B------:R-:W-:Y:S01]  /*ebd0*/  PRMT R4, R5, 0x8880, RZ ;  /* 0x0000888005047816 */ /* 0x000fe200000000ff */
[----:B------:R-:W-:-:S03]  /*ebe0*/  CS2R R6, SRZ ;  /* 0x0000000000067805 */ /* 0x000fc6000001ff00 */
[----:B------:R-:W-:-:S06]  /*ebf0*/  PRMT R4, R4, 0x7710, RZ ;  /* 0x0000771004047816 */ /* 0x000fcc00000000ff */
[----:B------:R-:W0:Y:S02]  /*ec00*/  I2F.F64.S16 R4, R4 ;  /* 0x0000000400047312 */ /* 0x000e240000101c00 */
[----:B0-----:R-:W-:Y:S01]  /*ec10*/  STG.E.128 [R16.64], R4 ;  /* 0x0000000410007986 */ /* 0x001fe2000c101d24 */
[----:B------:R-:W-:Y:S05]  /*ec20*/  EXIT ;  /* 0x000000000000794d */ /* 0x000fea0003800000 */
.L_x_16055:
        /* <DEDUP_REMOVED lines=21> */
.L_x_16060:
[----:B------:R-:W-:Y:S05]  /*ed80*/  BSYNC B0 ;  /* 0x0000000000007941 */ /* 0x000fea0003800000 */
.L_x_16059:
[----:B------:R-:W-:-:S05]  /*ed90*/  LOP3.LUT R3, R0, R3, RZ, 0xfc, !PT ;  /* 0x0000000300037212 */ /* 0x000fca00078efcff */
[----:B------:R-:W-:Y:S01]  /*eda0*/  STG.E.U8 [R16.64], R3 ;  /* 0x0000000310007986 */ /* 0x000fe2000c101124 */
[----:B------:R-:W-:Y:S05]  /*edb0*/  EXIT ;  /* 0x000000000000794d */ /* 0x000fea0003800000 */
.L_x_16058:
        /* <DEDUP_REMOVED lines=13> */
.L_x_16062:
[----:B------:R-:W-:Y:S01]  /*ee90*/  IMAD.MOV.U32 R0, RZ, RZ, 0x7f ;  /* 0x0000007fff007424 */ /* 0x000fe200078e00ff */
[----:B------:R-:W-:-:S04]  /*eea0*/  ISETP.GT.U32.AND P0, PT, R2, 0x7f800000, PT ;  /* 0x7f8000000200780c */ /* 0x000fc80003f04070 */
[----:B------:R-:W-:-:S04]  /*eeb0*/  SEL R0, R0, 0x7c, P0 ;  /* 0x0000007c00007807 */ /* 0x000fc80000000000 */
.L_x_16063:
[----:B------:R-:W-:Y:S05]  /*eec0*/  BSYNC B0 ;  /* 0x0000000000007941 */ /* 0x000fea0003800000 */
.L_x_16061:
[----:B------:R-:W-:-:S04]  /*eed0*/  LOP3.LUT R2, R5, 0x80000000, RZ, 0xc0, !PT ;  /* 0x8000000005027812 */ /* 0x000fc800078ec0ff */
[----:B------:R-:W-:-:S04]  /*eee0*/  SHF.R.U32.HI R3, RZ, 0x18, R2 ;  /* 0x00000018ff037819 */ /* 0x000fc80000011602 */
[----:B------:R-:W-:-:S05]  /*eef0*/  LOP3.LUT R3, R0, R3, RZ, 0xfc, !PT ;  /* 0x0000000300037212 */ /* 0x000fca00078efcff */
[----:B------:R-:W-:Y:S01]  /*ef00*/  STG.E.U8 [R16.64], R3 ;  /* 0x0000000310007986 */ /* 0x000fe2000c101124 */
[----:B------:R-:W-:Y:S05]  /*ef10*/  EXIT ;  /* 0x000000000000794d */ /* 0x000fea0003800000 */
.L_x_16057:
[----:B------:R-:W0:Y:S02]  /*ef20*/  I2F.S8 R0, R5 ;  /* 0x0000000500007306 */ /* 0x000e240000001400 */
[----:B0-----:R-:W-:-:S05]  /*ef30*/  F2FP.BF16.PACK_AB R0, RZ, R0 ;  /* 0x00000000ff00723e */ /* 0x001fca00000010ff */
[----:B------:R-:W-:Y:S01]  /*ef40*/  STG.E.U16 [R16.64], R0 ;  /* 0x0000000010007986 */ /* 0x000fe2000c101524 */
[----:B------:R-:W-:Y:S05]  /*ef50*/  EXIT ;  /* 0x000000000000794d */ /* 0x000fea0003800000 */
.L_x_16054:
        /* <DEDUP_REMOVED lines=12> */
.L_x_16066:
        /* <DEDUP_REMOVED lines=17> */
.L_x_16069:
[----:B------:R-:W-:-:S04]  /*f130*/  LOP3.LUT R2, R5, 0x80000000, RZ, 0xc0, !PT ;  /* 0x8000000005027812 */ /* 0x000fc800078ec0ff */
[----:B------:R-:W-:-:S04]  /*f140*/  SHF.R.U32.HI R3, RZ, 0x18, R2 ;  /* 0x00000018ff037819 */ /* 0x000fc80000011602 */
[----:B------:R-:W-:-:S04]  /*f150*/  LOP3.LUT R0, R0, R3, RZ, 0xfc, !PT ;  /* 0x0000000300007212 */ /* 0x000fc800078efcff */
[----:B------:R-:W-:Y:S02]  /*f160*/  PRMT R8, R0, 0x7610, R8 ;  /* 0x0000761000087816 */ /* 0x000fe40000000008 */
.L_x_16068:
[----:B------:R-:W-:Y:S05]  /*f170*/  BSYNC B0 ;  /* 0x0000000000007941 */ /* 0x000fea0003800000 */
.L_x_16067:
[----:B------:R-:W-:Y:S01]  /*f180*/  STG.E.U8 [R16.64], R8 ;  /* 0x0000000810007986 */ /* 0x000fe2000c101124 */
[----:B------:R-:W-:Y:S05]  /*f190*/  EXIT ;  /* 0x000000000000794d */ /* 0x000fea0003800000 */
.L_x_16065:
        /* <DEDUP_REMOVED lines=17> */
.L_x_16072:
[----:B------:R-:W-:-:S04]  /*f2b0*/  LOP3.LUT R2, R5, 0x80000000, RZ, 0xc0, !PT ;  /* 0x8000000005027812 */ /* 0x000fc800078ec0ff */
[----:B------:R-:W-:-:S04]  /*f2c0*/  SHF.R.U32.HI R3, RZ, 0x18, R2 ;  /* 0x00000018ff037819 */ /* 0x000fc80000011602 */
[----:B------:R-:W-:-:S04]  /*f2d0*/  LOP3.LUT R0, R0, R3, RZ, 0xfc, !PT ;  /* 0x0000000300007212 */ /* 0x000fc800078efcff */
[----:B------:R-:W-:Y:S02]  /*f2e0*/  PRMT R8, R0, 0x7610, R8 ;  /* 0x0000761000087816 */ /* 0x000fe40000000008 */
.L_x_16071:
[----:B------:R-:W-:Y:S05]  /*f2f0*/  BSYNC B0 ;  /* 0x0000000000007941 */ /* 0x000fea0003800000 */
.L_x_16070:
[----:B------:R-:W-:Y:S01]  /*f300*/  STG.E.U8 [R16.64], R8 ;  /* 0x0000000810007986 */ /* 0x000fe2000c101124 */
[----:B------:R-:W-:Y:S05]  /*f310*/  EXIT ;  /* 0x000000000000794d */ /* 0x000fea0003800000 */
.L_x_16064:
        /* <DEDUP_REMOVED lines=22> */
.L_x_16047:
        /* <DEDUP_REMOVED lines=20> */
.L_x_16074:
[----:B------:R-:W-:-:S04]  /*f5c0*/  LOP3.LUT R5, R5, 0xffff, RZ, 0xc0, !PT ;  /* 0x0000ffff05057812 */ /* 0x000fc800078ec0ff */
[----:B------:R-:W-:-:S05]  /*f5d0*/  PRMT R5, R5, 0x8880, RZ ;  /* 0x0000888005057816 */ /* 0x000fca00000000ff */
[----:B------:R-:W-:-:S05]  /*f5e0*/  IMAD.MOV.U32 R2, RZ, RZ, R5 ;  /* 0x000000ffff027224 */ /* 0x000fca00078e0005 */
[----:B------:R-:W-:-:S05]  /*f5f0*/  SHF.R.S32.HI R3, RZ, 0x1f, R2 ;  /* 0x0000001fff037819 */ /* 0x000fca0000011402 */
[----:B------:R-:W-:Y:S01]  /*f600*/  STG.E.64 [R16.64], R2 ;  /* 0x0000000210007986 */ /* 0x000fe2000c101b24 */
[----:B------:R-:W-:Y:S05]  /*f610*/  EXIT ;  /* 0x000000000000794d */ /* 0x000fea0003800000 */
.L_x_16073:
[----:B------:R-:W-:-:S04]  /*f620*/  LOP3.LUT R5, R5, 0xffff, RZ, 0xc0, !PT ;  /* 0x0000ffff05057812 */ /* 0x000fc800078ec0ff */
[----:B------:R-:W-:-:S05]  /*f630*/  PRMT R3, R5, 0x8880, RZ ;  /* 0x0000888005037816 */ /* 0x000fca00000000ff */
[----:B------:R-:W-:Y:S01]  /*f640*/  STG.E [R16.64], R3 ;  /* 0x0000000310007986 */ /* 0x000fe2000c101924 */
[----:B------:R-:W-:Y:S05]  /*f650*/  EXIT ;  /* 0x000000000000794d */ /* 0x000fea0003800000 */
.L_x_16075:
        /* <DEDUP_REMOVED lines=10> */
.L_x_19788:


//--------------------- .text._ZN2at6native27unrolled_elementwise_kernelINS0_13BinaryFunctorIaaaZZZNS0_18lshift_kernel_cudaERNS_18TensorIteratorBaseEENKUlvE_clEvENKUlvE0_clEvEUlaaE_EESt5arrayIPcLm3EELi4E23TrivialOffsetCalculatorILi2EjESC_ILi1EjENS0_6memory12LoadWithCastILi2EEENSF_13StoreWithCastILi1EEEEEviT_T0_T2_T3_T4_T5_ --------------------------
	.section	.text._ZN2at6native27unrolled_elementwise_kernelINS0_13BinaryFunctorIaaaZZZNS0_18lshift_kernel_cudaERNS_18TensorIteratorBaseEENKUlvE_clEvENKUlvE0_clEvEUlaaE_EESt5arrayIPcLm3EELi4E23TrivialOffsetCalculatorILi2EjESC_ILi1EjENS0_6memory12LoadWithCastILi2EEENSF_13StoreWithCastILi1EEEEEviT_T0_T2_T3_T4_T5_,"ax",@progbits
	.sectioninfo	@"SHI_REGISTERS=32"
	.align	128
        .global         _ZN2at6native27unrolled_elementwise_kernelINS0_13BinaryFunctorIaaaZZZNS0_18lshift_kernel_cudaERNS_18TensorIteratorBaseEENKUlvE_clEvENKUlvE0_clEvEUlaaE_EESt5arrayIPcLm3EELi4E23TrivialOffsetCalculatorILi2EjESC_ILi1EjENS0_6memory12LoadWithCastILi2EEENSF_13StoreWithCastILi1EEEEEviT_T0_T2_T3_T4_T5_
        .type           _ZN2at6native27unrolled_elementwise_kernelINS0_13BinaryFunctorIaaaZZZNS0_18lshift_kernel_cudaERNS_18TensorIteratorBaseEENKUlvE_clEvENKUlvE0_clEvEUlaaE_EESt5arrayIPcLm3EELi4E23TrivialOffsetCalculatorILi2EjESC_ILi1EjENS0_6memory12LoadWithCastILi2EEENSF_13StoreWithCastILi1EEEEEviT_T0_T2_T3_T4_T5_,@function
        .size           _ZN2at6native27unrolled_elementwise_kernelINS0_13BinaryFunctorIaaaZZZNS0_18lshift_kernel_cudaERNS_18TensorIteratorBaseEENKUlvE_clEvENKUlvE0_clEvEUlaaE_EESt5arrayIPcLm3EELi4E23TrivialOffsetCalculatorILi2EjESC_ILi1EjENS0_6memory12LoadWithCastILi2EEENSF_13StoreWithCastILi1EEEEEviT_T0_T2_T3_T4_T5_,(.L_x_19789 - _ZN2at6native27unrolled_elementwise_kernelINS0_13BinaryFunctorIaaaZZZNS0_18lshift_kernel_cudaERNS_18TensorIteratorBaseEENKUlvE_clEvENKUlvE0_clEvEUlaaE_EESt5arrayIPcLm3EELi4E23TrivialOffsetCalculatorILi2EjESC_ILi1EjENS0_6memory12LoadWithCastILi2EEENSF_13StoreWithCastILi1EEEEEviT_T0_T2_T3_T4_T5_)
        .other          _ZN2at6native27unrolled_elementwise_kernelINS0_13BinaryFunctorIaaaZZZNS0_18lshift_kernel_cudaERNS_18TensorIteratorBaseEENKUlvE_clEvENKUlvE0_clEvEUlaaE_EESt5arrayIPcLm3EELi4E23TrivialOffsetCalculatorILi2EjESC_ILi1EjENS0_6memory12LoadWithCastILi2EEENSF_13StoreWithCastILi1EEEEEviT_T0_T2_T3_T4_T5_,@"STO_CUDA_ENTRY STV_DEFAULT"
_ZN2at6native27unrolled_elementwise_kernelINS0_13BinaryFunctorIaaaZZZNS0_18lshift_kernel_cudaERNS_18TensorIteratorBaseEENKUlvE_clEvENKUlvE0_clEvEUlaaE_EESt5arrayIPcLm3EELi4E23TrivialOffsetCalculatorILi2EjESC_ILi1EjENS0_6memory12LoadWithCastILi2EEENSF_13StoreWithCastILi1EEEEEviT_T0_T2_T3_T4_T5_:
.text._ZN2at6native27unrolled_elementwise_kernelINS0_13BinaryFunctorIaaaZZZNS0_18lshift_kernel_cudaERNS_18TensorIteratorBaseEENKUlvE_clEvENKUlvE0_clEvEUlaaE_EESt5arrayIPcLm3EELi4E23TrivialOffsetCalculatorILi2EjESC_ILi1EjENS0_6memory12LoadWithCastILi2EEENSF_13StoreWithCastILi1EEEEEviT_T0_T2_T3_T4_T5_:
        /* <DEDUP_REMOVED lines=31> */
.L_x_16081:
[----:B------:R0:W5:Y:S01]  /*01f0*/  LDG.E.U8 R17, [R4.64] ;  /* 0x0000002404117981 */ /* 0x000162000c1e1100 */
[----:B------:R-:W-:Y:S05]  /*0200*/  BRA `(.L_x_16083) ;  /* 0x00000d9000007947 */ /* 0x000fea0003800000 */
.L_x_16080:
        /* <DEDUP_REMOVED lines=8> */
.L_x_16085:
[----:B------:R0:W5:Y:S01]  /*0290*/  LDG.E.U8 R17, [R4.64] ;  /* 0x0000002404117981 */ /* 0x000162000c1e1100 */
[----:B------:R-:W-:Y:S05]  /*02a0*/  BRA `(.L_x_16083) ;  /* 0x00000cf000007947 */ /* 0x000fea0003800000 */
.L_x_16084:
[----:B------:R0:W5:Y:S01]  /*02b0*/  LDG.E.U16 R17, [R4.64] ;  /* 0x0000002404117981 */ /* 0x000162000c1e1500 */
[----:B------:R-:W-:Y:S05]  /*02c0*/  BRA `(.L_x_16083) ;  /* 0x00000cd000007947 */ /* 0x000fea0003800000 */
.L_x_16079:
        /* <DEDUP_REMOVED lines=9> */
.L_x_16087:
[----:B------:R-:W2:Y:S02]  /*0360*/  LDG.E.U16 R0, [R4.64] ;  /* 0x0000002404007981 */ /* 0x000ea4000c1e1500 */
[----:B--2---:R-:W-:-:S06]  /*0370*/  HADD2.F32 R0, -RZ, R0.H0_H0 ;  /* 0x20000000ff007230 */ /* 0x004fcc0000004100 */
[----:B------:R-:W0:Y:S02]  /*0380*/  F2I.FTZ.TRUNC.NTZ R0, R0 ;  /* 0x0000000000007305 */ /* 0x000e24000021f100 */
[----:B0-----:R-:W-:Y:S01]  /*0390*/  PRMT R17, R0, 0x7610, R17 ;  /* 0x0000761000117816 */ /* 0x001fe20000000011 */
[----:B------:R-:W-:Y:S05]  /*03a0*/  BRA `(.L_x_16083) ;  /* 0x00000bf000007947 */ /* 0x000fea0003800000 */
.L_x_16086:
        /* <DEDUP_REMOVED lines=9> */
.L_x_16089:
[----:B------:R-:W2:Y:S02]  /*0440*/  LDG.E.U16 R4, [R4.64] ;  /* 0x0000002404047981 */ /* 0x000ea4000c1e1500 */
[----:B--2---:R-:W-:-:S06]  /*0450*/  HADD2.F32 R0, -RZ, R4.H0_H0 ;  /* 0x20000004ff007230 */ /* 0x004fcc0000004100 */
[----:B------:R-:W0:Y:S02]  /*0460*/  F2I.FTZ.TRUNC.NTZ R0, R0 ;  /* 0x0000000000007305 */ /* 0x000e24000021f100 */
[----:B0-----:R-:W-:Y:S01]  /*0470*/  PRMT R17, R0, 0x7610, R17 ;  /* 0x0000761000117816 */ /* 0x001fe20000000011 */
[----:B------:R-:W-:Y:S05]  /*0480*/  BRA `(.L_x_16083) ;  /* 0x00000b1000007947 */ /* 0x000fea0003800000 */
.L_x_16088:
[----:B------:R-:W2:Y:S02]  /*0490*/  LDG.E.64 R4, [R4.64] ;  /* 0x0000002404047981 */ /* 0x000ea4000c1e1b00 */
[----:B--2---:R0:W1:Y:S01]  /*04a0*/  F2I.F64.TRUNC R17, R4 ;  /* 0x0000000400117311 */ /* 0x004062000030d100 */
[----:B------:R-:W-:Y:S05]  /*04b0*/  BRA `(.L_x_16083) ;  /* 0x00000ae000007947 */ /* 0x000fea0003800000 */
.L_x_16078:
        /* <DEDUP_REMOVED lines=12> */
.L_x_16092:
[----:B------:R-:W2:Y:S02]  /*0580*/  LDG.E.64 R4, [R4.64] ;  /* 0x0000002404047981 */ /* 0x000ea4000c1e1b00 */
[----:B--2---:R0:W1:Y:S01]  /*0590*/  F2I.F64.TRUNC R17, R4 ;  /* 0x0000000400117311 */ /* 0x004062000030d100 */
[----:B------:R-:W-:Y:S05]  /*05a0*/  BRA `(.L_x_16083) ;  /* 0x000009f000007947 */ /* 0x000fea0003800000 */
.L_x_16091:
        /* <DEDUP_REMOVED lines=28> */
.L_x_16094:
        /* <DEDUP_REMOVED lines=16> */
.L_x_16093:
[----:B------:R-:W2:Y:S02]  /*0870*/  LDG.E.U16 R0, [R4.64] ;  /* 0x0000002404007981 */ /* 0x000ea4000c1e1500 */
[----:B--2---:R-:W-:-:S06]  /*0880*/  PRMT R0, RZ, 0x5410, R0 ;  /* 0x00005410ff007816 */ /* 0x004fcc0000000000 */
[----:B------:R-:W0:Y:S02]  /*0890*/  F2I.FTZ.TRUNC.NTZ R0, R0 ;  /* 0x0000000000007305 */ /* 0x000e24000021f100 */
[----:B0-----:R-:W-:Y:S01]  /*08a0*/  PRMT R17, R0, 0x7610, R17 ;  /* 0x0000761000117816 */ /* 0x001fe20000000011 */
[----:B------:R-:W-:Y:S05]  /*08b0*/  BRA `(.L_x_16083) ;  /* 0x000006e000007947 */ /* 0x000fea0003800000 */
.L_x_16090:
        /* <DEDUP_REMOVED lines=10> */
.L_x_16097:
        /* <DEDUP_REMOVED lines=21> */
.L_x_16101:
[----:B------:R-:W-:Y:S05]  /*0ab0*/  BSYNC B1 ;  /* 0x0000000000017941 */ /* 0x000fea0003800000 */
.L_x_16100:
[----:B------:R-:W-:Y:S01]  /*0ac0*/  LEA R5, R0, 0x3b800000, 0x17 ;  /* 0x3b80000000057811 */ /* 0x000fe200078eb8ff */
[----:B------:R-:W-:-:S05]  /*0ad0*/  IMAD.SHL.U32 R0, R3, 0x100000, RZ ;  /* 0x0010000003007824 */ /* 0x000fca00078e00ff */
[----:B------:R-:W-:Y:S02]  /*0ae0*/  LOP3.LUT R0, R5, R0, R6, 0xfe, !PT ;  /* 0x0000000005007212 */ /* 0x000fe400078efe06 */
.L_x_16099:
[----:B------:R-:W-:Y:S05]  /*0af0*/  BSYNC B0 ;  /* 0x0000000000007941 */ /* 0x000fea0003800000 */
.L_x_16098:
[----:B------:R-:W0:Y:S02]  /*0b00*/  F2I.FTZ.TRUNC.NTZ R0, R0 ;  /* 0x0000000000007305 */ /* 0x000e24000021f100 */
[----:B0-----:R-:W-:Y:S01]  /*0b10*/  PRMT R17, R0, 0x7610, R17 ;  /* 0x0000761000117816 */ /* 0x001fe20000000011 */
[----:B------:R-:W-:Y:S05]  /*0b20*/  BRA `(.L_x_16083) ;  /* 0x0000047000007947 */ /* 0x000fea0003800000 */
.L_x_16096:
        /* <DEDUP_REMOVED lines=21> */
.L_x_16105:
[----:B------:R-:W-:Y:S05]  /*0c80*/  BSYNC B1 ;  /* 0x0000000000017941 */ /* 0x000fea0003800000 */
.L_x_16104:
[----:B------:R-:W-:Y:S01]  /*0c90*/  LEA R5, R0, 0x37800000, 0x17 ;  /* 0x3780000000057811 */ /* 0x000fe200078eb8ff */
[----:B------:R-:W-:-:S05]  /*0ca0*/  IMAD.SHL.U32 R0, R3, 0x200000, RZ ;  /* 0x0020000003007824 */ /* 0x000fca00078e00ff */
[----:B------:R-:W-:Y:S02]  /*0cb0*/  LOP3.LUT R0, R5, R0, R6, 0xfe, !PT ;  /* 0x0000000005007212 */ /* 0x000fe400078efe06 */
.L_x_16103:
[----:B------:R-:W-:Y:S05]  /*0cc0*/  BSYNC B0 ;  /* 0x0000000000007941 */ /* 0x000fea0003800000 */
.L_x_16102:
[----:B------:R-:W0:Y:S02]  /*0cd0*/  F2I.FTZ.TRUNC.NTZ R0, R0 ;  /* 0x0000000000007305 */ /* 0x000e24000021f100 */
[----:B0-----:R-:W-:Y:S01]  /*0ce0*/  PRMT R17, R0, 0x7610, R17 ;  /* 0x0000761000117816 */ /* 0x001fe20000000011 */
[----:B------:R-:W-:Y:S05]  /*0cf0*/  BRA `(.L_x_16083) ;  /* 0x000002a000007947 */ /* 0x000fea0003800000 */
.L_x_16095:
        /* <DEDUP_REMOVED lines=14> */
.L_x_16109:
[----:B------:R-:W-:Y:S05]  /*0de0*/  BSYNC B0 ;  /* 0x0000000000007941 */ /* 0x000fea0003800000 */
.L_x_16108:
[----:B------:R-:W0:Y:S02]  /*0df0*/  F2I.FTZ.TRUNC.NTZ R0, R0 ;  /* 0x0000000000007305 */ /* 0x000e24000021f100 */
[----:B0-----:R-:W-:Y:S01]  /*0e00*/  PRMT R17, R0, 0x7610, R17 ;  /* 0x0000761000117816 */ /* 0x001fe20000000011 */
[----:B------:R-:W-:Y:S05]  /*0e10*/  BRA `(.L_x_16083) ;  /* 0x0000018000007947 */ /* 0x000fea0003800000 */
.L_x_16082:
        /* <DEDUP_REMOVED lines=21> */
.L_x_16107:
[----:B------:R0:W5:Y:S01]  /*0f70*/  LDG.E.U8 R17, [R4.64] ;  /* 0x0000002404117981 */ /* 0x000162000c1e1100 */
[----:B------:R-:W-:Y:S05]  /*0f80*/  BRA `(.L_x_16083) ;  /* 0x0000001000007947 */ /* 0x000fea0003800000 */
.L_x_16106:
[----:B------:R0:W5:Y:S02]  /*0f90*/  LDG.E.U8 R17, [R4.64] ;  /* 0x0000002404117981 */ /* 0x000164000c1e1100 */
.L_x_16083:
        /* <DEDUP_REMOVED lines=16> */
.L_x_16113:
[----:B------:R0:W5:Y:S01]  /*10a0*/  LDG.E.U8 R28, [R4.64] ;  /* 0x00000024041c7981 */ /* 0x000162000c1e1100 */
[----:B------:R-:W-:Y:S05]  /*10b0*/  BRA `(.L_x_16115) ;  /* 0x00000d8000007947 */ /* 0x000fea0003800000 */
.L_x_16112:
        /* <DEDUP_REMOVED lines=8> */
.L_x_16117:
[----:B------:R0:W5:Y:S01]  /*1140*/  LDG.E.U8 R28, [R4.64] ;  /* 0x00000024041c7981 */ /* 0x000162000c1e1100 */
[----:B------:R-:W-:Y:S05]  /*1150*/  BRA `(.L_x_16115) ;  /* 0x00000ce000007947 */ /* 0x000fea0003800000 */
.L_x_16116:
[----:B------:R0:W5:Y:S01]  /*1160*/  LDG.E.U16 R28, [R4.64] ;  /* 0x00000024041c7981 */ /* 0x000162000c1e1500 */
[----:B------:R-:W-:Y:S05]  /*1170*/  BRA `(.L_x_16115) ;  /* 0x00000cc000007947 */ /* 0x000fea0003800000 */
.L_x_16111:
        /* <DEDUP_REMOVED lines=9> */
.L_x_16119:
[----:B------:R-:W2:Y:S02]  /*1210*/  LDG.E.U16 R0, [R4.64] ;  /* 0x0000002404007981 */ /* 0x000ea4000c1e1500 */
[----:B--2---:R-:W-:-:S06]  /*1220*/  HADD2.F32 R0, -RZ, R0.H0_H0 ;  /* 0x20000000ff007230 */ /* 0x004fcc0000004100 */
[----:B------:R-:W0:Y:S02]  /*1230*/  F2I.FTZ.TRUNC.NTZ R0, R0 ;  /* 0x0000000000007305 */ /* 0x000e24000021f100 */
[----:B0-----:R-:W-:Y:S01]  /*1240*/  PRMT R28, R0, 0x7610, R28 ;  /* 0x00007610001c7816 */ /* 0x001fe2000000001c */
[----:B------:R-:W-:Y:S05]  /*1250*/  BRA `(.L_x_16115) ;  /* 0x00000be000007947 */ /* 0x000fea0003800000 */
.L_x_16118:
        /* <DEDUP_REMOVED lines=9> */
.L_x_16121:
[----:B------:R-:W2:Y:S02]  /*12f0*/  LDG.E.U16 R4, [R4.64] ;  /* 0x0000002404047981 */ /* 0x000ea4000c1e1500 */
[----:B--2---:R-:W-:-:S06]  /*1300*/  HADD2.F32 R0, -RZ, R4.H0_H0 ;  /* 0x20000004ff007230 */ /* 0x004fcc0000004100 */
[----:B------:R-:W0:Y:S02]  /*1310*/  F2I.FTZ.TRUNC.NTZ R0, R0 ;  /* 0x0000000000007305 */ /* 0x000e24000021f100 */
[----:B0-----:R-:W-:Y:S01]  /*1320*/  PRMT R28, R0, 0x7610, R28 ;  /* 0x00007610001c7816 */ /* 0x001fe2000000001c */
[----:B------:R-:W-:Y:S05]  /*1330*/  BRA `(.L_x_16115) ;  /* 0x00000b0000007947 */ /* 0x000fea0003800000 */
.L_x_16120:
[----:B------:R-:W2:Y:S02]  /*1340*/  LDG.E.64 R4, [R4.64] ;  /* 0x0000002404047981 */ /* 0x000ea4000c1e1b00 */
[----:B--2---:R0:W2:Y:S01]  /*1350*/  F2I.F64.TRUNC R28, R4 ;  /* 0x00000004001c7311 */ /* 0x0040a2000030d100 */
[----:B------:R-:W-:Y:S05]  /*1360*/  BRA `(.L_x_16115) ;  /* 0x00000ad000007947 */ /* 0x000fea0003800000 */
.L_x_16110:
        /* <DEDUP_REMOVED lines=12> */
.L_x_16124:
[----:B------:R-:W2:Y:S02]  /*1430*/  LDG.E.64 R4, [R4.64] ;  /* 0x0000002404047981 */ /* 0x000ea4000c1e1b00 */
[----:B--2---:R0:W2:Y:S01]  /*1440*/  F2I.F64.TRUNC R28, R4 ;  /* 0x00000004001c7311 */ /* 0x0040a2000030d100 */
[----:B------:R-:W-:Y:S05]  /*1450*/  BRA `(.L_x_16115) ;  /* 0x000009e000007947 */ /* 0x000fea0003800000 */
.L_x_16123:
        /* <DEDUP_REMOVED lines=28> */
.L_x_16126:
        /* <DEDUP_REMOVED lines=15> */
.L_x_16125:
[----:B------:R-:W2:Y:S02]  /*1710*/  LDG.E.U16 R0, [R4.64] ;  /* 0x0000002404007981 */ /* 0x000ea4000c1e1500 */
[----:B--2---:R-:W-:-:S06]  /*1720*/  PRMT R0, RZ, 0x5410, R0 ;  /* 0x00005410ff007816 */ /* 0x004fcc0000000000 */
[----:B------:R-:W0:Y:S02]  /*1730*/  F2I.FTZ.TRUNC.NTZ R0, R0 ;  /* 0x0000000000007305 */ /* 0x000e24000021f100 */
[----:B0-----:R-:W-:Y:S01]  /*1740*/  PRMT R28, R0, 0x7610, R28 ;  /* 0x00007610001c7816 */ /* 0x001fe2000000001c */
[----:B------:R-:W-:Y:S05]  /*1750*/  BRA `(.L_x_16115) ;  /* 0x000006e000007947 */ /* 0x000fea0003800000 */
.L_x_16122:
        /* <DEDUP_REMOVED lines=10> */
.L_x_16129:
        /* <DEDUP_REMOVED lines=21> */
.L_x_16133:
[----:B------:R-:W-:Y:S05]  /*1950*/  BSYNC B1 ;  /* 0x0000000000017941 */ /* 0x000fea0003800000 */
.L_x_16132:
[----:B------:R-:W-:Y:S01]  /*1960*/  LEA R5, R0, 0x3b800000, 0x17 ;  /* 0x3b80000000057811 */ /* 0x000fe200078eb8ff */
[----:B------:R-:W-:-:S05]  /*1970*/  IMAD.SHL.U32 R0, R3, 0x100000, RZ ;  /* 0x0010000003007824 */ /* 0x000fca00078e00ff */
[----:B------:R-:W-:Y:S02]  /*1980*/  LOP3.LUT R0, R5, R0, R6, 0xfe, !PT ;  /* 0x0000000005007212 */ /* 0x000fe400078efe06 */
.L_x_16131:
[----:B------:R-:W-:Y:S05]  /*1990*/  BSYNC B0 ;  /* 0x0000000000007941 */ /* 0x000fea0003800000 */
.L_x_16130:
[----:B------:R-:W0:Y:S02]  /*19a0*/  F2I.FTZ.TRUNC.NTZ R0, R0 ;  /* 0x0000000000007305 */ /* 0x000e24000021f100 */
[----:B0-----:R-:W-:Y:S01]  /*19b0*/  PRMT R28, R0, 0x7610, R28 ;  /* 0x00007610001c7816 */ /* 0x001fe2000000001c */
[----:B------:R-:W-:Y:S05]  /*19c0*/  BRA `(.L_x_16115) ;  /* 0x0000047000007947 */ /* 0x000fea0003800000 */
.L_x_16128:
        /* <DEDUP_REMOVED lines=21> */
.L_x_16137:
[----:B------:R-:W-:Y:S05]  /*1b20*/  BSYNC B1 ;  /* 0x0000000000017941 */ /* 0x000fea0003800000 */
.L_x_16136:
[----:B------:R-:W-:Y:S01]  /*1b30*/  LEA R5, R0, 0x37800000, 0x17 ;  /* 0x3780000000057811 */ /* 0x000fe200078eb8ff */
[----:B------:R-:W-:-:S05]  /*1b40*/  IMAD.SHL.U32 R0, R3, 0x200000, RZ ;  /* 0x0020000003007824 */ /* 0x000fca00078e00ff */
[----:B------:R-:W-:Y:S02]  /*1b50*/  LOP3.LUT R0, R5, R0, R6, 0xfe, !PT ;  /* 0x0000000005007212 */ /* 0x000fe400078efe06 */
.L_x_16135:
[----:B------:R-:W-:Y:S05]  /*1b60*/  BSYNC B0 ;  /* 0x0000000000007941 */ /* 0x000fea0003800000 */
.L_x_16134:
[----:B------:R-:W0:Y:S02]  /*1b70*/  F2I.FTZ.TRUNC.NTZ R0, R0 ;  /* 0x0000000000007305 */ /* 0x000e24000021f100 */
[----:B0-----:R-:W-:Y:S01]  /*1b80*/  PRMT R28, R0, 0x7610, R28 ;  /* 0x00007610001c7816 */ /* 0x001fe2000000001c */
[----:B------:R-:W-:Y:S05]  /*1b90*/  BRA `(.L_x_16115) ;  /* 0x000002a000007947 */ /* 0x000fea0003800000 */
.L_x_16127:
        /* <DEDUP_REMOVED lines=14> */
.L_x_16141:
[----:B------:R-:W-:Y:S05]  /*1c80*/  BSYNC B0 ;  /* 0x0000000000007941 */ /* 0x000fea0003800000 */
.L_x_16140:
[----:B------:R-:W0:Y:S02]  /*1c90*/  F2I.FTZ.TRUNC.NTZ R0, R0 ;  /* 0x0000000000007305 */ /* 0x000e24000021f100 */
[----:B0-----:R-:W-:Y:S01]  /*1ca0*/  PRMT R28, R0, 0x7610, R28 ;  /* 0x00007610001c7816 */ /* 0x001fe2000000001c */
[----:B------:R-:W-:Y:S05]  /*1cb0*/  BRA `(.L_x_16115) ;  /* 0x0000018000007947 */ /* 0x000fea0003800000 */
.L_x_16114:
        /* <DEDUP_REMOVED lines=21> */
.L_x_16139:
[----:B------:R0:W5:Y:S01]  /*1e10*/  LDG.E.U8 R28, [R4.64] ;  /* 0x00000024041c7981 */ /* 0x000162000c1e1100 */
[----:B------:R-:W-:Y:S05]  /*1e20*/  BRA `(.L_x_16115) ;  /* 0x0000001000007947 */ /* 0x000fea0003800000 */
.L_x_16138:
[----:B------:R0:W5:Y:S02]  /*1e30*/  LDG.E.U8 R28, [R4.64] ;  /* 0x00000024041c7981 */ /* 0x000164000c1e1100 */
.L_x_16115:
[----:B------:R-:W3:Y:S02]  /*1e40*/  S2R R23, SR_TID.X ;  /* 0x0000000000177919 */ /* 0x000ee40000002100 */
[----:B---3--:R-:W-:Y:S02]  /*1e50*/  IADD3 R23, R23, 0x80, RZ ;  /* 0x0000008017177810 */ /* 0x008fe40007ffe0ff */
.L_x_16077:
[----:B-1-3--:R-:W-:Y:S05]  /*1e60*/  BSYNC B6 ;  /* 0x0000000000067941 */ /* 0x00afea0003800000 */
.L_x_16076:
        /* <DEDUP_REMOVED lines=21> */
.L_x_16147:
[----:B------:R0:W5:Y:S01]  /*1fc0*/  LDG.E.U8 R27, [R4.64] ;  /* 0x00000024041b7981 */ /* 0x000162000c1e1100 */
[----:B------:R-:W-:Y:S05]  /*1fd0*/  BRA `(.L_x_16149) ;  /* 0x00000d8000007947 */ /* 0x000fea0003800000 */
.L_x_16146:
        /* <DEDUP_REMOVED lines=8> */
.L_x_16151:
[----:B------:R0:W5:Y:S01]  /*2060*/  LDG.E.U8 R27, [R4.64] ;  /* 0x00000024041b7981 */ /* 0x000162000c1e1100 */
[----:B------:R-:W-:Y:S05]  /*2070*/  BRA `(.L_x_16149) ;  /* 0x00000ce000007947 */ /* 0x000fea0003800000 */
.L_x_16150:
[----:B------:R0:W5:Y:S01]  /*2080*/  LDG.E.U16 R27, [R4.64] ;  /* 0x00000024041b7981 */ /* 0x000162000c1e1500 */
[----:B------:R-:W-:Y:S05]  /*2090*/  BRA `(.L_x_16149) ;  /* 0x00000cc000007947 */ /* 0x000fea0003800000 */
.L_x_16145:
        /* <DEDUP_REMOVED lines=9> */
.L_x_16153:
[----:B------:R-:W3:Y:S02]  /*2130*/  LDG.E.U16 R0, [R4.64] ;  /* 0x0000002404007981 */ /* 0x000ee4000c1e1500 */
[----:B---3--:R-:W-:-:S06]  /*2140*/  HADD2.F32 R0, -RZ, R0.H0_H0 ;  /* 0x20000000ff007230 */ /* 0x008fcc0000004100 */
[----:B------:R-:W0:Y:S02]  /*2150*/  F2I.FTZ.TRUNC.NTZ R0, R0 ;  /* 0x0000000000007305 */ /* 0x000e24000021f100 */
[----:B0-----:R-:W-:Y:S01]  /*2160*/  PRMT R27, R0, 0x7610, R27 ;  /* 0x00007610001b7816 */ /* 0x001fe2000000001b */
[----:B------:R-:W-:Y:S05]  /*2170*/  BRA `(.L_x_16149) ;  /* 0x00000be000007947 */ /* 0x000fea0003800000 */
.L_x_16152:
        /* <DEDUP_REMOVED lines=9> */
.L_x_16155:
[----:B------:R-:W3:Y:S02]  /*2210*/  LDG.E.U16 R4, [R4.64] ;  /* 0x0000002404047981 */ /* 0x000ee4000c1e1500 */
[----:B---3--:R-:W-:-:S06]  /*2220*/  HADD2.F32 R0, -RZ, R4.H0_H0 ;  /* 0x20000004ff007230 */ /* 0x008fcc0000004100 */
[----:B------:R-:W0:Y:S02]  /*2230*/  F2I.FTZ.TRUNC.NTZ R0, R0 ;  /* 0x0000000000007305 */ /* 0x000e24000021f100 */
[----:B0-----:R-:W-:Y:S01]  /*2240*/  PRMT R27, R0, 0x7610, R27 ;  /* 0x00007610001b7816 */ /* 0x001fe2000000001b */
[----:B------:R-:W-:Y:S05]  /*2250*/  BRA `(.L_x_16149) ;  /* 0x00000b0000007947 */ /* 0x000fea0003800000 */
.L_x_16154:
[----:B------:R-:W3:Y:S02]  /*2260*/  LDG.E.64 R4, [R4.64] ;  /* 0x0000002404047981 */ /* 0x000ee4000c1e1b00 */
[----:B---3--:R0:W1:Y:S01]  /*2270*/  F2I.F64.TRUNC R27, R4 ;  /* 0x00000004001b7311 */ /* 0x008062000030d100 */
[----:B------:R-:W-:Y:S05]  /*2280*/  BRA `(.L_x_16149) ;  /* 0x00000ad000007947 */ /* 0x000fea0003800000 */
.L_x_16144:
        /* <DEDUP_REMOVED lines=12> */
.L_x_16158:
[----:B------:R-:W3:Y:S02]  /*2350*/  LDG.E.64 R4, [R4.64] ;  /* 0x0000002404047981 */ /* 0x000ee4000c1e1b00 */
[----:B---3--:R0:W1:Y:S01]  /*2360*/  F2I.F64.TRUNC R27, R4 ;  /* 0x00000004001b7311 */ /* 0x008062000030d100 */
[----:B------:R-:W-:Y:S05]  /*2370*/  BRA `(.L_x_16149) ;  /* 0x000009e000007947 */ /* 0x000fea0003800000 */
.L_x_16157:
        /* <DEDUP_REMOVED lines=28> */
.L_x_16160:
        /* <DEDUP_REMOVED lines=15> */
.L_x_16159:
[----:B------:R-:W3:Y:S02]  /*2630*/  LDG.E.U16 R0, [R4.64] ;  /* 0x0000002404007981 */ /* 0x000ee4000c1e1500 */
[----:B---3--:R-:W-:-:S06]  /*2640*/  PRMT R0, RZ, 0x5410, R0 ;  /* 0x00005410ff007816 */ /* 0x008fcc0000000000 */
[----:B------:R-:W0:Y:S02]  /*2650*/  F2I.FTZ.TRUNC.NTZ R0, R0 ;  /* 0x0000000000007305 */ /* 0x000e24000021f100 */
[----:B0-----:R-:W-:Y:S01]  /*2660*/  PRMT R27, R0, 0x7610, R27 ;  /* 0x00007610001b7816 */ /* 0x001fe2000000001b */
[----:B------:R-:W-:Y:S05]  /*2670*/  BRA `(.L_x_16149) ;  /* 0x000006e000007947 */ /* 0x000fea0003800000 */
.L_x_16156:
        /* <DEDUP_REMOVED lines=10> */
.L_x_16163:
        /* <DEDUP_REMOVED lines=21> */
.L_x_16167:
[----:B------:R-:W-:Y:S05]  /*2870*/  BSYNC B1 ;  /* 0x0000000000017941 */ /* 0x000fea0003800000 */
.L_x_16166:
[----:B------:R-:W-:Y:S01]  /*2880*/  LEA R5, R0, 0x3b800000, 0x17 ;  /* 0x3b80000000057811 */ /* 0x000fe200078eb8ff */
[----:B------:R-:W-:-:S05]  /*2890*/  IMAD.SHL.U32 R0, R3, 0x100000, RZ ;  /* 0x0010000003007824 */ /* 0x000fca00078e00ff */
[----:B------:R-:W-:Y:S02]  /*28a0*/  LOP3.LUT R0, R5, R0, R6, 0xfe, !PT ;  /* 0x0000000005007212 */ /* 0x000fe400078efe06 */
.L_x_16165:
[----:B------:R-:W-:Y:S05]  /*28b0*/  BSYNC B0 ;  /* 0x0000000000007941 */ /* 0x000fea0003800000 */
.L_x_16164:
[----:B------:R-:W0:Y:S02]  /*28c0*/  F2I.FTZ.TRUNC.NTZ R0, R0 ;  /* 0x0000000000007305 */ /* 0x000e24000021f100 */
[----:B0-----:R-:W-:Y:S01]  /*28d0*/  PRMT R27, R0, 0x7610, R27 ;  /* 0x00007610001b7816 */ /* 0x001fe2000000001b */
[----:B------:R-:W-:Y:S05]  /*28e0*/  BRA `(.L_x_16149) ;  /* 0x0000047000007947 */ /* 0x000fea0003800000 */
.L_x_16162:
        /* <DEDUP_REMOVED lines=21> */
.L_x_16171:
[----:B------:R-:W-:Y:S05]  /*2a40*/  BSYNC B1 ;  /* 0x0000000000017941 */ /* 0x000fea0003800000 */
.L_x_16170:
[----:B------:R-:W-:Y:S01]  /*2a50*/  LEA R5, R0, 0x37800000, 0x17 ;  /* 0x3780000000057811 */ /* 0x000fe200078eb8ff */
[----:B------:R-:W-:-:S05]  /*2a60*/  IMAD.SHL.U32 R0, R3, 0x200000, RZ ;  /* 0x0020000003007824 */ /* 0x000fca00078e00ff */
[----:B------:R-:W-:Y:S02]  /*2a70*/  LOP3.LUT R0, R5, R0, R6, 0xfe, !PT ;  /* 0x0000000005007212 */ /* 0x000fe400078efe06 */
.L_x_16169:
[----:B------:R-:W-:Y:S05]  /*2a80*/  BSYNC B0 ;  /* 0x0000000000007941 */ /* 0x000fea0003800000 */
.L_x_16168:
[----:B------:R-:W0:Y:S02]  /*2a90*/  F2I.FTZ.TRUNC.NTZ R0, R0 ;  /* 0x0000000000007305 */ /* 0x000e24000021f100 */
[----:B0-----:R-:W-:Y:S01]  /*2aa0*/  PRMT R27, R0, 0x7610, R27 ;  /* 0x00007610001b7816 */ /* 0x001fe2000000001b */
[----:B------:R-:W-:Y:S05]  /*2ab0*/  BRA `(.L_x_16149) ;  /* 0x000002a000007947 */ /* 0x000fea0003800000 */
.L_x_16161:
        /* <DEDUP_REMOVED lines=14> */
.L_x_16175:
[----:B------:R-:W-:Y:S05]  /*2ba0*/  BSYNC B0 ;  /* 0x0000000000007941 */ /* 0x000fea0003800000 */
.L_x_16174:
[----:B------:R-:W0:Y:S02]  /*2bb0*/  F2I.FTZ.TRUNC.NTZ R0, R0 ;  /* 0x0000000000007305 */ /* 0x000e24000021f100 */
[----:B0-----:R-:W-:Y:S01]  /*2bc0*/  PRMT R27, R0, 0x7610, R27 ;  /* 0x00007610001b7816 */ /* 0x001fe2000000001b */
[----:B------:R-:W-:Y:S05]  /*2bd0*/  BRA `(.L_x_16149) ;  /* 0x0000018000007947 */ /* 0x000fea0003800000 */
.L_x_16148:
        /* <DEDUP_REMOVED lines=21> */
.L_x_16173:
[----:B------:R0:W5:Y:S01]  /*2d30*/  LDG.E.U8 R27, [R4.64] ;  /* 0x00000024041b7981 */ /* 0x000162000c1e1100 */
[----:B------:R-:W-:Y:S05]  /*2d40*/  BRA `(.L_x_16149) ;  /* 0x0000001000007947 */ /* 0x000fea0003800000 */
.L_x_16172:
[----:B------:R0:W5:Y:S02]  /*2d50*/  LDG.E.U8 R27, [R4.64] ;  /* 0x00000024041b7981 */ /* 0x000164000c1e1100 */
.L_x_16149:
        /* <DEDUP_REMOVED lines=16> */
.L_x_16179:
[----:B------:R0:W5:Y:S01]  /*2e60*/  LDG.E.U8 R26, [R4.64] ;  /* 0x00000024041a7981 */ /* 0x000162000c1e1100 */
[----:B------:R-:W-:Y:S05]  /*2e70*/  BRA `(.L_x_16181) ;  /* 0x00000d8000007947 */ /* 0x000fea0003800000 */
.L_x_16178:
        /* <DEDUP_REMOVED lines=8> */
.L_x_16183:
[----:B------:R0:W5:Y:S01]  /*2f00*/  LDG.E.U8 R26, [R4.64] ;  /* 0x00000024041a7981 */ /* 0x000162000c1e1100 */
[----:B------:R-:W-:Y:S05]  /*2f10*/  BRA `(.L_x_16181) ;  /* 0x00000ce000007947 */ /* 0x000fea0003800000 */
.L_x_16182:
[----:B------:R0:W5:Y:S01]  /*2f20*/  LDG.E.U16 R26, [R4.64] ;  /* 0x00000024041a7981 */ /* 0x000162000c1e1500 */
[----:B------:R-:W-:Y:S05]  /*2f30*/  BRA `(.L_x_16181) ;  /* 0x00000cc000007947 */ /* 0x000fea0003800000 */
.L_x_16177:
        /* <DEDUP_REMOVED lines=9> */
.L_x_16185:
[----:B------:R-:W3:Y:S02]  /*2fd0*/  LDG.E.U16 R0, [R4.64] ;  /* 0x0000002404007981 */ /* 0x000ee4000c1e1500 */
[----:B---3--:R-:W-:-:S06]  /*2fe0*/  HADD2.F32 R0, -RZ, R0.H0_H0 ;  /* 0x20000000ff007230 */ /* 0x008fcc0000004100 */
[----:B------:R-:W0:Y:S02]  /*2ff0*/  F2I.FTZ.TRUNC.NTZ R0, R0 ;  /* 0x0000000000007305 */ /* 0x000e24000021f100 */
[----:B0-----:R-:W-:Y:S01]  /*3000*/  PRMT R26, R0, 0x7610, R26 ;  /* 0x00007610001a7816 */ /* 0x001fe2000000001a */
[----:B------:R-:W-:Y:S05]  /*3010*/  BRA `(.L_x_16181) ;  /* 0x00000be000007947 */ /* 0x000fea0003800000 */
.L_x_16184:
        /* <DEDUP_REMOVED lines=9> */
.L_x_16187:
[----:B------:R-:W3:Y:S02]  /*30b0*/  LDG.E.U16 R4, [R4.64] ;  /* 0x0000002404047981 */ /* 0x000ee4000c1e1500 */
[----:B---3--:R-:W-:-:S06]  /*30c0*/  HADD2.F32 R0, -RZ, R4.H0_H0 ;  /* 0x20000004ff007230 */ /* 0x008fcc0000004100 */
[----:B------:R-:W0:Y:S02]  /*30d0*/  F2I.FTZ.TRUNC.NTZ R0, R0 ;  /* 0x0000000000007305 */ /* 0x000e24000021f100 */
[----:B0-----:R-:W-:Y:S01]  /*30e0*/  PRMT R26, R0, 0x7610, R26 ;  /* 0x00007610001a7816 */ /* 0x001fe2000000001a */
[----:B------:R-:W-:Y:S05]  /*30f0*/  BRA `(.L_x_16181) ;  /* 0x00000b0000007947 */ /* 0x000fea0003800000 */
.L_x_16186:
[----:B------:R-:W3:Y:S02]  /*3100*/  LDG.E.64 R4, [R4.64] ;  /* 0x0000002404047981 */ /* 0x000ee4000c1e1b00 */
[----:B---3--:R0:W3:Y:S01]  /*3110*/  F2I.F64.TRUNC R26, R4 ;  /* 0x00000004001a7311 */ /* 0x0080e2000030d100 */
[----:B------:R-:W-:Y:S05]  /*3120*/  BRA `(.L_x_16181) ;  /* 0x00000ad000007947 */ /* 0x000fea0003800000 */
.L_x_16176:
        /* <DEDUP_REMOVED lines=12> */
.L_x_16190:
[----:B------:R-:W3:Y:S02]  /*31f0*/  LDG.E.64 R4, [R4.64] ;  /* 0x0000002404047981 */ /* 0x000ee4000c1e1b00 */
[----:B---3--:R0:W3:Y:S01]  /*3200*/  F2I.F64.TRUNC R26, R4 ;  /* 0x00000004001a7311 */ /* 0x0080e2000030d100 */
[----:B------:R-:W-:Y:S05]  /*3210*/  BRA `(.L_x_16181) ;  /* 0x000009e000007947 */ /* 0x000fea0003800000 */
.L_x_16189:
        /* <DEDUP_REMOVED lines=28> */
.L_x_16192:
        /* <DEDUP_REMOVED lines=15> */
.L_x_16191:
[----:B------:R-:W3:Y:S02]  /*34d0*/  LDG.E.U16 R0, [R4.64] ;  /* 0x0000002404007981 */ /* 0x000ee4000c1e1500 */
[----:B---3--:R-:W-:-:S06]  /*34e0*/  PRMT R0, RZ, 0x5410, R0 ;  /* 0x00005410ff007816 */ /* 0x008fcc0000000000 */
[----:B------:R-:W0:Y:S02]  /*34f0*/  F2I.FTZ.TRUNC.NTZ R0, R0 ;  /* 0x0000000000007305 */ /* 0x000e24000021f100 */
[----:B0-----:R-:W-:Y:S01]  /*3500*/  PRMT R26, R0, 0x7610, R26 ;  /* 0x00007610001a7816 */ /* 0x001fe2000000001a */
[----:B------:R-:W-:Y:S05]  /*3510*/  BRA `(.L_x_16181) ;  /* 0x000006e000007947 */ /* 0x000fea0003800000 */
.L_x_16188:
        /* <DEDUP_REMOVED lines=10> */
.L_x_16195:
        /* <DEDUP_REMOVED lines=21> */
.L_x_16199:
[----:B------:R-:W-:Y:S05]  /*3710*/  BSYNC B1 ;  /* 0x0000000000017941 */ /* 0x000fea0003800000 */
.L_x_16198:
[----:B------:R-:W-:Y:S01]  /*3720*/  LEA R5, R0, 0x3b800000, 0x17 ;  /* 0x3b80000000057811 */ /* 0x000fe200078eb8ff */
[----:B------:R-:W-:-:S05]  /*3730*/  IMAD.SHL.U32 R0, R3, 0x100000, RZ ;  /* 0x0010000003007824 */ /* 0x000fca00078e00ff */
[----:B------:R-:W-:Y:S02]  /*3740*/  LOP3.LUT R0, R5, R0, R6, 0xfe, !PT ;  /* 0x0000000005007212 */ /* 0x000fe400078efe06 */
.L_x_16197:
[----:B------:R-:W-:Y:S05]  /*3750*/  BSYNC B0 ;  /* 0x0000000000007941 */ /* 0x000fea0003800000 */
.L_x_16196:
[----:B------:R-:W0:Y:S02]  /*3760*/  F2I.FTZ.TRUNC.NTZ R0, R0 ;  /* 0x0000000000007305 */ /* 0x000e24000021f100 */
[----:B0-----:R-:W-:Y:S01]  /*3770*/  PRMT R26, R0, 0x7610, R26 ;  /* 0x00007610001a7816 */ /* 0x001fe2000000001a */
[----:B------:R-:W-:Y:S05]  /*3780*/  BRA `(.L_x_16181) ;  /* 0x0000047000007947 */ /* 0x000fea0003800000 */
.L_x_16194:
        /* <DEDUP_REMOVED lines=21> */
.L_x_16203:
[----:B------:R-:W-:Y:S05]  /*38e0*/  BSYNC B1 ;  /* 0x0000000000017941 */ /* 0x000fea0003800000 */
.L_x_16202:
[----:B------:R-:W-:Y:S01]  /*38f0*/  LEA R5, R0, 0x37800000, 0x17 ;  /* 0x3780000000057811 */ /* 0x000fe200078eb8ff */
[----:B------:R-:W-:-:S05]  /*3900*/  IMAD.SHL.U32 R0, R3, 0x200000, RZ ;  /* 0x0020000003007824 */ /* 0x000fca00078e00ff */
[----:B------:R-:W-:Y:S02]  /*3910*/  LOP3.LUT R0, R5, R0, R6, 0xfe, !PT ;  /* 0x0000000005007212 */ /* 0x000fe400078efe06 */
.L_x_16201:
[----:B------:R-:W-:Y:S05]  /*3920*/  BSYNC B0 ;  /* 0x0000000000007941 */ /* 0x000fea0003800000 */
.L_x_16200:
[----:B------:R-:W0:Y:S02]  /*3930*/  F2I.FTZ.TRUNC.NTZ R0, R0 ;  /* 0x0000000000007305 */ /* 0x000e24000021f100 */
[----:B0-----:R-:W-:Y:S01]  /*3940*/  PRMT R26, R0, 0x7610, R26 ;  /* 0x00007610001a7816 */ /* 0x001fe2000000001a */
[----:B------:R-:W-:Y:S05]  /*3950*/  BRA `(.L_x_16181) ;  /* 0x000002a000007947 */ /* 0x000fea0003800000 */
.L_x_16193:
        /* <DEDUP_REMOVED lines=14> */
.L_x_16207:
[----:B------:R-:W-:Y:S05]  /*3a40*/  BSYNC B0 ;  /* 0x0000000000007941 */ /* 0x000fea0003800000 */
.L_x_16206:
[----:B------:R-:W0:Y:S02]  /*3a50*/  F2I.FTZ.TRUNC.NTZ R0, R0 ;  /* 0x0000000000007305 */ /* 0x000e24000021f100 */
[----:B0-----:R-:W-:Y:S01]  /*3a60*/  PRMT R26, R0, 0x7610, R26 ;  /* 0x00007610001a7816 */ /* 0x001fe2000000001a */
[----:B------:R-:W-:Y:S05]  /*3a70*/  BRA `(.L_x_16181) ;  /* 0x0000018000007947 */ /* 0x000fea0003800000 */
.L_x_16180:
        /* <DEDUP_REMOVED lines=21> */
.L_x_16205:
[----:B------:R0:W5:Y:S01]  /*3bd0*/  LDG.E.U8 R26, [R4.64] ;  /* 0x00000024041a7981 */ /* 0x000162000c1e1100 */
[----:B------:R-:W-:Y:S05]  /*3be0*/  BRA `(.L_x_16181) ;  /* 0x0000001000007947 */ /* 0x000fea0003800000 */
.L_x_16204:
[----:B------:R0:W5:Y:S02]  /*3bf0*/  LDG.E.U8 R26, [R4.64] ;  /* 0x00000024041a7981 */ /* 0x000164000c1e1100 */
.L_x_16181:
[----:B------:R-:W-:-:S03]  /*3c00*/  IADD3 R23, R23, 0x80, RZ ;  /* 0x0000008017177810 */ /* 0x000fc60007ffe0ff */
.L_x_16143:
[----:B------:R-:W-:Y:S05]  /*3c10*/  BSYNC B6 ;  /* 0x0000000000067941 */ /* 0x000fea0003800000 */
.L_x_16142:
        /* <DEDUP_REMOVED lines=23> */
.L_x_16213:
[----:B------:R0:W5:Y:S01]  /*3d90*/  LDG.E.U8 R22, [R4.64] ;  /* 0x0000002404167981 */ /* 0x000162000c1e1100 */
[----:B------:R-:W-:Y:S05]  /*3da0*/  BRA `(.L_x_16215) ;  /* 0x00000d8000007947 */ /* 0x000fea0003800000 */
.L_x_16212:
        /* <DEDUP_REMOVED lines=8> */
.L_x_16217:
[----:B------:R0:W5:Y:S01]  /*3e30*/  LDG.E.U8 R22, [R4.64] ;  /* 0x0000002404167981 */ /* 0x000162000c1e1100 */
[----:B------:R-:W-:Y:S05]  /*3e40*/  BRA `(.L_x_16215) ;  /* 0x00000ce000007947 */ /* 0x000fea0003800000 */
.L_x_16216:
[----:B------:R0:W5:Y:S01]  /*3e50*/  LDG.E.U16 R22, [R4.64] ;  /* 0x0000002404167981 */ /* 0x000162000c1e1500 */
[----:B------:R-:W-:Y:S05]  /*3e60*/  BRA `(.L_x_16215) ;  /* 0x00000cc000007947 */ /* 0x000fea0003800000 */
.L_x_16211:
        /* <DEDUP_REMOVED lines=9> */
.L_x_16219:
[----:B------:R-:W4:Y:S02]  /*3f00*/  LDG.E.U16 R0, [R4.64] ;  /* 0x0000002404007981 */ /* 0x000f24000c1e1500 */
[----:B----4-:R-:W-:-:S06]  /*3f10*/  HADD2.F32 R0, -RZ, R0.H0_H0 ;  /* 0x20000000ff007230 */ /* 0x010fcc0000004100 */
[----:B------:R-:W0:Y:S02]  /*3f20*/  F2I.FTZ.TRUNC.NTZ R0, R0 ;  /* 0x0000000000007305 */ /* 0x000e24000021f100 */
[----:B0-----:R-:W-:Y:S01]  /*3f30*/  PRMT R22, R0, 0x7610, R22 ;  /* 0x0000761000167816 */ /* 0x001fe20000000016 */
[----:B------:R-:W-:Y:S05]  /*3f40*/  BRA `(.L_x_16215) ;  /* 0x00000be000007947 */ /* 0x000fea0003800000 */
.L_x_16218:
        /* <DEDUP_REMOVED lines=9> */
.L_x_16221:
[----:B------:R-:W4:Y:S02]  /*3fe0*/  LDG.E.U16 R4, [R4.64] ;  /* 0x0000002404047981 */ /* 0x000f24000c1e1500 */
[----:B----4-:R-:W-:-:S06]  /*3ff0*/  HADD2.F32 R0, -RZ, R4.H0_H0 ;  /* 0x20000004ff007230 */ /* 0x010fcc0000004100 */
[----:B------:R-:W0:Y:S02]  /*4000*/  F2I.FTZ.TRUNC.NTZ R0, R0 ;  /* 0x0000000000007305 */ /* 0x000e24000021f100 */
[----:B0-----:R-:W-:Y:S01]  /*4010*/  PRMT R22, R0, 0x7610, R22 ;  /* 0x0000761000167816 */ /* 0x001fe20000000016 */
[----:B------:R-:W-:Y:S05]  /*4020*/  BRA `(.L_x_16215) ;  /* 0x00000b0000007947 */ /* 0x000fea0003800000 */
.L_x_16220:
[----:B------:R-:W4:Y:S02]  /*4030*/  LDG.E.64 R4, [R4.64] ;  /* 0x0000002404047981 */ /* 0x000f24000c1e1b00 */
[----:B----4-:R0:W4:Y:S01]  /*4040*/  F2I.F64.TRUNC R22, R4 ;  /* 0x0000000400167311 */ /* 0x010122000030d100 */
[----:B------:R-:W-:Y:S05]  /*4050*/  BRA `(.L_x_16215) ;  /* 0x00000ad000007947 */ /* 0x000fea0003800000 */
.L_x_16210:
        /* <DEDUP_REMOVED lines=12> */
.L_x_16224:
[----:B------:R-:W4:Y:S02]  /*4120*/  LDG.E.64 R4, [R4.64] ;  /* 0x0000002404047981 */ /* 0x000f24000c1e1b00 */
[----:B----4-:R0:W4:Y:S01]  /*4130*/  F2I.F64.TRUNC R22, R4 ;  /* 0x0000000400167311 */ /* 0x010122000030d100 */
[----:B------:R-:W-:Y:S05]  /*4140*/  BRA `(.L_x_16215) ;  /* 0x000009e000007947 */ /* 0x000fea0003800000 */
.L_x_16223:
        /* <DEDUP_REMOVED lines=28> */
.L_x_16226:
        /* <DEDUP_REMOVED lines=15> */
.L_x_16225:
[----:B------:R-:W4:Y:S02]  /*4400*/  LDG.E.U16 R0, [R4.64] ;  /* 0x0000002404007981 */ /* 0x000f24000c1e1500 */
[----:B----4-:R-:W-:-:S06]  /*4410*/  PRMT R0, RZ, 0x5410, R0 ;  /* 0x00005410ff007816 */ /* 0x010fcc0000000000 */
[----:B------:R-:W0:Y:S02]  /*4420*/  F2I.FTZ.TRUNC.NTZ R0, R0 ;  /* 0x0000000000007305 */ /* 0x000e24000021f100 */
[----:B0-----:R-:W-:Y:S01]  /*4430*/  PRMT R22, R0, 0x7610, R22 ;  /* 0x0000761000167816 */ /* 0x001fe20000000016 */
[----:B------:R-:W-:Y:S05]  /*4440*/  BRA `(.L_x_16215) ;  /* 0x000006e000007947 */ /* 0x000fea0003800000 */
.L_x_16222:
        /* <DEDUP_REMOVED lines=10> */
.L_x_16229:
        /* <DEDUP_REMOVED lines=21> */
.L_x_16233:
[----:B------:R-:W-:Y:S05]  /*4640*/  BSYNC B1 ;  /* 0x0000000000017941 */ /* 0x000fea0003800000 */
.L_x_16232:
[----:B------:R-:W-:Y:S01]  /*4650*/  LEA R5, R0, 0x3b800000, 0x17 ;  /* 0x3b80000000057811 */ /* 0x000fe200078eb8ff */
[----:B------:R-:W-:-:S05]  /*4660*/  IMAD.SHL.U32 R0, R3, 0x100000, RZ ;  /* 0x0010000003007824 */ /* 0x000fca00078e00ff */
[----:B------:R-:W-:Y:S02]  /*4670*/  LOP3.LUT R0, R5, R0, R6, 0xfe, !PT ;  /* 0x0000000005007212 */ /* 0x000fe400078efe06 */
.L_x_16231:
[----:B------:R-:W-:Y:S05]  /*4680*/  BSYNC B0 ;  /* 0x0000000000007941 */ /* 0x000fea0003800000 */
.L_x_16230:
[----:B------:R-:W0:Y:S02]  /*4690*/  F2I.FTZ.TRUNC.NTZ R0, R0 ;  /* 0x0000000000007305 */ /* 0x000e24000021f100 */
[----:B0-----:R-:W-:Y:S01]  /*46a0*/  PRMT R22, R0, 0x7610, R22 ;  /* 0x0000761000167816 */ /* 0x001fe20000000016 */
[----:B------:R-:W-:Y:S05]  /*46b0*/  BRA `(.L_x_16215) ;  /* 0x0000047000007947 */ /* 0x000fea0003800000 */
.L_x_16228:
        /* <DEDUP_REMOVED lines=21> */
.L_x_16237:
[----:B------:R-:W-:Y:S05]  /*4810*/  BSYNC B1 ;  /* 0x0000000000017941 */ /* 0x000fea0003800000 */
.L_x_16236:
[----:B------:R-:W-:Y:S01]  /*4820*/  LEA R5, R0, 0x37800000, 0x17 ;  /* 0x3780000000057811 */ /* 0x000fe200078eb8ff */
[----:B------:R-:W-:-:S05]  /*4830*/  IMAD.SHL.U32 R0, R3, 0x200000, RZ ;  /* 0x0020000003007824 */ /* 0x000fca00078e00ff */
[----:B------:R-:W-:Y:S02]  /*4840*/  LOP3.LUT R0, R5, R0, R6, 0xfe, !PT ;  /* 0x0000000005007212 */ /* 0x000fe400078efe06 */
.L_x_16235:
[----:B------:R-:W-:Y:S05]  /*4850*/  BSYNC B0 ;  /* 0x0000000000007941 */ /* 0x000fea0003800000 */
.L_x_16234:
[----:B------:R-:W0:Y:S02]  /*4860*/  F2I.FTZ.TRUNC.NTZ R0, R0 ;  /* 0x0000000000007305 */ /* 0x000e24000021f100 */
[----:B0-----:R-:W-:Y:S01]  /*4870*/  PRMT R22, R0, 0x7610, R22 ;  /* 0x0000761000167816 */ /* 0x001fe20000000016 */
[----:B------:R-:W-:Y:S05]  /*4880*/  BRA `(.L_x_16215) ;  /* 0x000002a000007947 */ /* 0x000fea0003800000 */
.L_x_16227:
        /* <DEDUP_REMOVED lines=14> */
.L_x_16241:
[----:B------:R-:W-:Y:S05]  /*4970*/  BSYNC B0 ;  /* 0x0000000000007941 */ /* 0x000fea0003800000 */
.L_x_16240:
[----:B------:R-:W0:Y:S02]  /*4980*/  F2I.FTZ.TRUNC.NTZ R0, R0 ;  /* 0x0000000000007305 */ /* 0x000e24000021f100 */
[----:B0-----:R-:W-:Y:S01]  /*4990*/  PRMT R22, R0, 0x7610, R22 ;  /* 0x0000761000167816 */ /* 0x001fe20000000016 */
[----:B------:R-:W-:Y:S05]  /*49a0*/  BRA `(.L_x_16215) ;  /* 0x0000018000007947 */ /* 0x000fea0003800000 */
.L_x_16214:
        /* <DEDUP_REMOVED lines=21> */
.L_x_16239:
[----:B------:R0:W5:Y:S01]  /*4b00*/  LDG.E.U8 R22, [R4.64] ;  /* 0x0000002404167981 */ /* 0x000162000c1e1100 */
[----:B------:R-:W-:Y:S05]  /*4b10*/  BRA `(.L_x_16215) ;  /* 0x0000001000007947 */ /* 0x000fea0003800000 */
.L_x_16238:
[----:B------:R0:W5:Y:S02]  /*4b20*/  LDG.E.U8 R22, [R4.64] ;  /* 0x0000002404167981 */ /* 0x000164000c1e1100 */
.L_x_16215:
        /* <DEDUP_REMOVED lines=16> */
.L_x_16245:
[----:B------:R0:W5:Y:S01]  /*4c30*/  LDG.E.U8 R19, [R4.64] ;  /* 0x0000002404137981 */ /* 0x000162000c1e1100 */
[----:B------:R-:W-:Y:S05]  /*4c40*/  BRA `(.L_x_16247) ;  /* 0x00000d8000007947 */ /* 0x000fea0003800000 */
.L_x_16244:
        /* <DEDUP_REMOVED lines=8> */
.L_x_16249:
[----:B------:R0:W5:Y:S01]  /*4cd0*/  LDG.E.U8 R19, [R4.64] ;  /* 0x0000002404137981 */ /* 0x000162000c1e1100 */
[----:B------:R-:W-:Y:S05]  /*4ce0*/  BRA `(.L_x_16247) ;  /* 0x00000ce000007947 */ /* 0x000fea0003800000 */
.L_x_16248:
[----:B------:R0:W5:Y:S01]  /*4cf0*/  LDG.E.U16 R19, [R4.64] ;  /* 0x0000002404137981 */ /* 0x000162000c1e1500 */
[----:B------:R-:W-:Y:S05]  /*4d00*/  BRA `(.L_x_16247) ;  /* 0x00000cc000007947 */ /* 0x000fea0003800000 */
.L_x_16243:
        /* <DEDUP_REMOVED lines=9> */
.L_x_16251:
[----:B----4-:R-:W4:Y:S02]  /*4da0*/  LDG.E.U16 R0, [R4.64] ;  /* 0x0000002404007981 */ /* 0x010f24000c1e1500 */
[----:B----4-:R-:W-:-:S06]  /*4db0*/  HADD2.F32 R0, -RZ, R0.H0_H0 ;  /* 0x20000000ff007230 */ /* 0x010fcc0000004100 */
[----:B------:R-:W0:Y:S02]  /*4dc0*/  F2I.FTZ.TRUNC.NTZ R0, R0 ;  /* 0x0000000000007305 */ /* 0x000e24000021f100 */
[----:B0-----:R-:W-:Y:S01]  /*4dd0*/  PRMT R19, R0, 0x7610, R19 ;  /* 0x0000761000137816 */ /* 0x001fe20000000013 */
[----:B------:R-:W-:Y:S05]  /*4de0*/  BRA `(.L_x_16247) ;  /* 0x00000be000007947 */ /* 0x000fea0003800000 */
.L_x_16250:
        /* <DEDUP_REMOVED lines=9> */
.L_x_16253:
[----:B----4-:R-:W4:Y:S02]  /*4e80*/  LDG.E.U16 R4, [R4.64] ;  /* 0x0000002404047981 */ /* 0x010f24000c1e1500 */
[----:B----4-:R-:W-:-:S06]  /*4e90*/  HADD2.F32 R0, -RZ, R4.H0_H0 ;  /* 0x20000004ff007230 */ /* 0x010fcc0000004100 */
[----:B------:R-:W0:Y:S02]  /*4ea0*/  F2I.FTZ.TRUNC.NTZ R0, R0 ;  /* 0x0000000000007305 */ /* 0x000e24000021f100 */
[----:B0-----:R-:W-:Y:S01]  /*4eb0*/  PRMT R19, R0, 0x7610, R19 ;  /* 0x0000761000137816 */ /* 0x001fe20000000013 */
[----:B------:R-:W-:Y:S05]  /*4ec0*/  BRA `(.L_x_16247) ;  /* 0x00000b0000007947 */ /* 0x000fea0003800000 */
.L_x_16252:
[----:B----4-:R-:W4:Y:S02]  /*4ed0*/  LDG.E.64 R4, [R4.64] ;  /* 0x0000002404047981 */ /* 0x010f24000c1e1b00 */
[----:B----4-:R0:W4:Y:S01]  /*4ee0*/  F2I.F64.TRUNC R19, R4 ;  /* 0x0000000400137311 */ /* 0x010122000030d100 */
[----:B------:R-:W-:Y:S05]  /*4ef0*/  BRA `(.L_x_16247) ;  /* 0x00000ad000007947 */ /* 0x000fea0003800000 */
.L_x_16242:
        /* <DEDUP_REMOVED lines=12> */
.L_x_16256:
[----:B----4-:R-:W4:Y:S02]  /*4fc0*/  LDG.E.64 R4, [R4.64] ;  /* 0x0000002404047981 */ /* 0x010f24000c1e1b00 */
[----:B----4-:R0:W4:Y:S01]  /*4fd0*/  F2I.F64.TRUNC R19, R4 ;  /* 0x0000000400137311 */ /* 0x010122000030d100 */
[----:B------:R-:W-:Y:S05]  /*4fe0*/  BRA `(.L_x_16247) ;  /* 0x000009e000007947 */ /* 0x000fea0003800000 */
.L_x_16255:
        /* <DEDUP_REMOVED lines=28> */
.L_x_16258:
        /* <DEDUP_REMOVED lines=15> */
.L_x_16257:
[----:B----4-:R-:W4:Y:S02]  /*52a0*/  LDG.E.U16 R0, [R4.64] ;  /* 0x0000002404007981 */ /* 0x010f24000c1e1500 */
[----:B----4-:R-:W-:-:S06]  /*52b0*/  PRMT R0, RZ, 0x5410, R0 ;  /* 0x00005410ff007816 */ /* 0x010fcc0000000000 */
[----:B------:R-:W0:Y:S02]  /*52c0*/  F2I.FTZ.TRUNC.NTZ R0, R0 ;  /* 0x0000000000007305 */ /* 0x000e24000021f100 */
[----:B0-----:R-:W-:Y:S01]  /*52d0*/  PRMT R19, R0, 0x7610, R19 ;  /* 0x0000761000137816 */ /* 0x001fe20000000013 */
[----:B------:R-:W-:Y:S05]  /*52e0*/  BRA `(.L_x_16247) ;  /* 0x000006e000007947 */ /* 0x000fea0003800000 */
.L_x_16254:
        /* <DEDUP_REMOVED lines=10> */
.L_x_16261:
        /* <DEDUP_REMOVED lines=21> */
.L_x_16265:
[----:B------:R-:W-:Y:S05]  /*54e0*/  BSYNC B1 ;  /* 0x0000000000017941 */ /* 0x000fea0003800000 */
.L_x_16264:
[----:B------:R-:W-:Y:S01]  /*54f0*/  LEA R5, R0, 0x3b800000, 0x17 ;  /* 0x3b80000000057811 */ /* 0x000fe200078eb8ff */
[----:B------:R-:W-:-:S05]  /*5500*/  IMAD.SHL.U32 R0, R3, 0x100000, RZ ;  /* 0x0010000003007824 */ /* 0x000fca00078e00ff */
[----:B------:R-:W-:Y:S02]  /*5510*/  LOP3.LUT R0, R5, R0, R6, 0xfe, !PT ;  /* 0x0000000005007212 */ /* 0x000fe400078efe06 */
.L_x_16263:
[----:B------:R-:W-:Y:S05]  /*5520*/  BSYNC B0 ;  /* 0x0000000000007941 */ /* 0x000fea0003800000 */
.L_x_16262:
[----:B------:R-:W0:Y:S02]  /*5530*/  F2I.FTZ.TRUNC.NTZ R0, R0 ;  /* 0x0000000000007305 */ /* 0x000e24000021f100 */
[----:B0-----:R-:W-:Y:S01]  /*5540*/  PRMT R19, R0, 0x7610, R19 ;  /* 0x0000761000137816 */ /* 0x001fe20000000013 */
[----:B------:R-:W-:Y:S05]  /*5550*/  BRA `(.L_x_16247) ;  /* 0x0000047000007947 */ /* 0x000fea0003800000 */
.L_x_16260:
        /* <DEDUP_REMOVED lines=21> */
.L_x_16269:
[----:B------:R-:W-:Y:S05]  /*56b0*/  BSYNC B1 ;  /* 0x0000000000017941 */ /* 0x000fea0003800000 */
.L_x_16268:
[----:B------:R-:W-:Y:S01]  /*56c0*/  LEA R5, R0, 0x37800000, 0x17 ;  /* 0x3780000000057811 */ /* 0x000fe200078eb8ff */
[----:B------:R-:W-:-:S05]  /*56d0*/  IMAD.SHL.U32 R0, R3, 0x200000, RZ ;  /* 0x0020000003007824 */ /* 0x000fca00078e00ff */
[----:B------:R-:W-:Y:S02]  /*56e0*/  LOP3.LUT R0, R5, R0, R6, 0xfe, !PT ;  /* 0x0000000005007212 */ /* 0x000fe400078efe06 */
.L_x_16267:
[----:B------:R-:W-:Y:S05]  /*56f0*/  BSYNC B0 ;  /* 0x0000000000007941 */ /* 0x000fea0003800000 */
.L_x_16266:
[----:B------:R-:W0:Y:S02]  /*5700*/  F2I.FTZ.TRUNC.NTZ R0, R0 ;  /* 0x0000000000007305 */ /* 0x000e24000021f100 */
[----:B0-----:R-:W-:Y:S01]  /*5710*/  PRMT R19, R0, 0x7610, R19 ;  /* 0x0000761000137816 */ /* 0x001fe20000000013 */
[----:B------:R-:W-:Y:S05]  /*5720*/  BRA `(.L_x_16247) ;  /* 0x000002a000007947 */ /* 0x000fea0003800000 */
.L_x_16259:
        /* <DEDUP_REMOVED lines=14> */
.L_x_16273:
[----:B------:R-:W-:Y:S05]  /*5810*/  BSYNC B0 ;  /* 0x0000000000007941 */ /* 0x000fea0003800000 */
.L_x_16272:
[----:B------:R-:W0:Y:S02]  /*5820*/  F2I.FTZ.TRUNC.NTZ R0, R0 ;  /* 0x0000000000007305 */ /* 0x000e24000021f100 */
[----:B0-----:R-:W-:Y:S01]  /*5830*/  PRMT R19, R0, 0x7610, R19 ;  /* 0x0000761000137816 */ /* 0x001fe20000000013 */
[----:B------:R-:W-:Y:S05]  /*5840*/  BRA `(.L_x_16247) ;  /* 0x0000018000007947 */ /* 0x000fea0003800000 */
.L_x_16246:
        /* <DEDUP_REMOVED lines=21> */
.L_x_16271:
[----:B------:R0:W5:Y:S01]  /*59a0*/  LDG.E.U8 R19, [R4.64] ;  /* 0x0000002404137981 */ /* 0x000162000c1e1100 */
[----:B------:R-:W-:Y:S05]  /*59b0*/  BRA `(.L_x_16247) ;  /* 0x0000001000007947 */ /* 0x000fea0003800000 */
.L_x_16270:
[----:B------:R0:W5:Y:S02]  /*59c0*/  LDG.E.U8 R19, [R4.64] ;  /* 0x0000002404137981 */ /* 0x000164000c1e1100 */
.L_x_16247:
[----:B------:R-:W-:-:S03]  /*59d0*/  IADD3 R23, R23, 0x80, RZ ;  /* 0x0000008017177810 */ /* 0x000fc60007ffe0ff */
.L_x_16209:
[----:B------:R-:W-:Y:S05]  /*59e0*/  BSYNC B6 ;  /* 0x0000000000067941 */ /* 0x000fea0003800000 */
.L_x_16208:
        /* <DEDUP_REMOVED lines=21> */
.L_x_16279:
[----:B------:R0:W5:Y:S01]  /*5b40*/  LDG.E.U8 R18, [R4.64] ;  /* 0x0000002404127981 */ /* 0x000162000c1e1100 */
[----:B------:R-:W-:Y:S05]  /*5b50*/  BRA `(.L_x_16281) ;  /* 0x00000d8000007947 */ /* 0x000fea0003800000 */
.L_x_16278:
        /* <DEDUP_REMOVED lines=8> */
.L_x_16283:
[----:B------:R0:W5:Y:S01]  /*5be0*/  LDG.E.U8 R18, [R4.64] ;  /* 0x0000002404127981 */ /* 0x000162000c1e1100 */
[----:B------:R-:W-:Y:S05]  /*5bf0*/  BRA `(.L_x_16281) ;  /* 0x00000ce000007947 */ /* 0x000fea0003800000 */
.L_x_16282:
[----:B------:R0:W5:Y:S01]  /*5c00*/  LDG.E.U16 R18, [R4.64] ;  /* 0x0000002404127981 */ /* 0x000162000c1e1500 */
[----:B------:R-:W-:Y:S05]  /*5c10*/  BRA `(.L_x_16281) ;  /* 0x00000cc000007947 */ /* 0x000fea0003800000 */
.L_x_16277:
        /* <DEDUP_REMOVED lines=9> */
.L_x_16285:
[----:B----4-:R-:W4:Y:S02]  /*5cb0*/  LDG.E.U16 R0, [R4.64] ;  /* 0x0000002404007981 */ /* 0x010f24000c1e1500 */
[----:B----4-:R-:W-:-:S06]  /*5cc0*/  HADD2.F32 R0, -RZ, R0.H0_H0 ;  /* 0x20000000ff007230 */ /* 0x010fcc0000004100 */
[----:B------:R-:W0:Y:S02]  /*5cd0*/  F2I.FTZ.TRUNC.NTZ R0, R0 ;  /* 0x0000000000007305 */ /* 0x000e24000021f100 */
[----:B0-----:R-:W-:Y:S01]  /*5ce0*/  PRMT R18, R0, 0x7610, R18 ;  /* 0x0000761000127816 */ /* 0x001fe20000000012 */
[----:B------:R-:W-:Y:S05]  /*5cf0*/  BRA `(.L_x_16281) ;  /* 0x00000be000007947 */ /* 0x000fea0003800000 */
.L_x_16284:
        /* <DEDUP_REMOVED lines=9> */
.L_x_16287:
[----:B----4-:R-:W4:Y:S02]  /*5d90*/  LDG.E.U16 R4, [R4.64] ;  /* 0x0000002404047981 */ /* 0x010f24000c1e1500 */
[----:B----4-:R-:W-:-:S06]  /*5da0*/  HADD2.F32 R0, -RZ, R4.H0_H0 ;  /* 0x20000004ff007230 */ /* 0x010fcc0000004100 */
[----:B------:R-:W0:Y:S02]  /*5db0*/  F2I.FTZ.TRUNC.NTZ R0, R0 ;  /* 0x0000000000007305 */ /* 0x000e24000021f100 */
[----:B0-----:R-:W-:Y:S01]  /*5dc0*/  PRMT R18, R0, 0x7610, R18 ;  /* 0x0000761000127816 */ /* 0x001fe20000000012 */
[----:B------:R-:W-:Y:S05]  /*5dd0*/  BRA `(.L_x_16281) ;  /* 0x00000b0000007947 */ /* 0x000fea0003800000 */
.L_x_16286:
[----:B----4-:R-:W4:Y:S02]  /*5de0*/  LDG.E.64 R4, [R4.64] ;  /* 0x0000002404047981 */ /* 0x010f24000c1e1b00 */
[----:B----4-:R0:W4:Y:S01]  /*5df0*/  F2I.F64.TRUNC R18, R4 ;  /* 0x0000000400127311 */ /* 0x010122000030d100 */
[----:B------:R-:W-:Y:S05]  /*5e00*/  BRA `(.L_x_16281) ;  /* 0x00000ad000007947 */ /* 0x000fea0003800000 */
.L_x_16276:
        /* <DEDUP_REMOVED lines=12> */
.L_x_16290:
[----:B----4-:R-:W4:Y:S02]  /*5ed0*/  LDG.E.64 R4, [R4.64] ;  /* 0x0000002404047981 */ /* 0x010f24000c1e1b00 */
[----:B----4-:R0:W4:Y:S01]  /*5ee0*/  F2I.F64.TRUNC R18, R4 ;  /* 0x0000000400127311 */ /* 0x010122000030d100 */
[----:B------:R-:W-:Y:S05]  /*5ef0*/  BRA `(.L_x_16281) ;  /* 0x000009e000007947 */ /* 0x000fea0003800000 */
.L_x_16289:
        /* <DEDUP_REMOVED lines=28> */
.L_x_16292:
        /* <DEDUP_REMOVED lines=15> */
.L_x_16291:
[----:B----4-:R-:W4:Y:S02]  /*61b0*/  LDG.E.U16 R0, [R4.64] ;  /* 0x0000002404007981 */ /* 0x010f24000c1e1500 */
[----:B----4-:R-:W-:-:S06]  /*61c0*/  PRMT R0, RZ, 0x5410, R0 ;  /* 0x00005410ff007816 */ /* 0x010fcc0000000000 */
[----:B------:R-:W0:Y:S02]  /*61d0*/  F2I.FTZ.TRUNC.NTZ R0, R0 ;  /* 0x0000000000007305 */ /* 0x000e24000021f100 */
[----:B0-----:R-:W-:Y:S01]  /*61e0*/  PRMT R18, R0, 0x7610, R18 ;  /* 0x0000761000127816 */ /* 0x001fe20000000012 */
[----:B------:R-:W-:Y:S05]  /*61f0*/  BRA `(.L_x_16281) ;  /* 0x000006e000007947 */ /* 0x000fea0003800000 */
.L_x_16288:
        /* <DEDUP_REMOVED lines=10> */
.L_x_16295:
        /* <DEDUP_REMOVED lines=21> */
.L_x_16299:
[----:B------:R-:W-:Y:S05]  /*63f0*/  BSYNC B1 ;  /* 0x0000000000017941 */ /* 0x000fea0003800000 */
.L_x_16298:
[----:B------:R-:W-:Y:S01]  /*6400*/  LEA R5, R0, 0x3b800000, 0x17 ;  /* 0x3b80000000057811 */ /* 0x000fe200078eb8ff */
[----:B------:R-:W-:-:S05]  /*6410*/  IMAD.SHL.U32 R0, R3, 0x100000, RZ ;  /* 0x0010000003007824 */ /* 0x000fca00078e00ff */
[----:B------:R-:W-:Y:S02]  /*6420*/  LOP3.LUT R0, R5, R0, R6, 0xfe, !PT ;  /* 0x0000000005007212 */ /* 0x000fe400078efe06 */
.L_x_16297:
[----:B------:R-:W-:Y:S05]  /*6430*/  BSYNC B0 ;  /* 0x0000000000007941 */ /* 0x000fea0003800000 */
.L_x_16296:
[----:B------:R-:W0:Y:S02]  /*6440*/  F2I.FTZ.TRUNC.NTZ R0, R0 ;  /* 0x0000000000007305 */ /* 0x000e24000021f100 */
[----:B0-----:R-:W-:Y:S01]  /*6450*/  PRMT R18, R0, 0x7610, R18 ;  /* 0x0000761000127816 */ /* 0x001fe20000000012 */
[----:B------:R-:W-:Y:S05]  /*6460*/  BRA `(.L_x_16281) ;  /* 0x0000047000007947 */ /* 0x000fea0003800000 */
.L_x_16294:
        /* <DEDUP_REMOVED lines=21> */
.L_x_16303:
[----:B------:R-:W-:Y:S05]  /*65c0*/  BSYNC B1 ;  /* 0x0000000000017941 */ /* 0x000fea0003800000 */
.L_x_16302:
[----:B------:R-:W-:Y:S01]  /*65d0*/  LEA R5, R0, 0x37800000, 0x17 ;  /* 0x3780000000057811 */ /* 0x000fe200078eb8ff */
[----:B------:R-:W-:-:S05]  /*65e0*/  IMAD.SHL.U32 R0, R3, 0x200000, RZ ;  /* 0x0020000003007824 */ /* 0x000fca00078e00ff */
[----:B------:R-:W-:Y:S02]  /*65f0*/  LOP3.LUT R0, R5, R0, R6, 0xfe, !PT ;  /* 0x0000000005007212 */ /* 0x000fe400078efe06 */
.L_x_16301:
[----:B------:R-:W-:Y:S05]  /*6600*/  BSYNC B0 ;  /* 0x0000000000007941 */ /* 0x000fea0003800000 */
.L_x_16300:
[----:B------:R-:W0:Y:S02]  /*6610*/  F2I.FTZ.TRUNC.NTZ R0, R0 ;  /* 0x0000000000007305 */ /* 0x000e24000021f100 */
[----:B0-----:R-:W-:Y:S01]  /*6620*/  PRMT R18, R0, 0x7610, R18 ;  /* 0x0000761000127816 */ /* 0x001fe20000000012 */
[----:B------:R-:W-:Y:S05]  /*6630*/  BRA `(.L_x_16281) ;  /* 0x000002a000007947 */ /* 0x000fea0003800000 */
.L_x_16293:
        /* <DEDUP_REMOVED lines=14> */
.L_x_16307:
[----:B------:R-:W-:Y:S05]  /*6720*/  BSYNC B0 ;  /* 0x0000000000007941 */ /* 0x000fea0003800000 */
.L_x_16306:
[----:B------:R-:W0:Y:S02]  /*6730*/  F2I.FTZ.TRUNC.NTZ R0, R0 ;  /* 0x0000000000007305 */ /* 0x000e24000021f100 */
[----:B0-----:R-:W-:Y:S01]  /*6740*/  PRMT R18, R0, 0x7610, R18 ;  /* 0x0000761000127816 */ /* 0x001fe20000000012 */
[----:B------:R-:W-:Y:S05]  /*6750*/  BRA `(.L_x_16281) ;  /* 0x0000018000007947 */ /* 0x000fea0003800000 */
.L_x_16280:
        /* <DEDUP_REMOVED lines=21> */
.L_x_16305:
[----:B------:R0:W5:Y:S01]  /*68b0*/  LDG.E.U8 R18, [R4.64] ;  /* 0x0000002404127981 */ /* 0x000162000c1e1100 */
[----:B------:R-:W-:Y:S05]  /*68c0*/  BRA `(.L_x_16281) ;  /* 0x0000001000007947 */ /* 0x000fea0003800000 */
.L_x_16304:
[----:B------:R0:W5:Y:S02]  /*68d0*/  LDG.E.U8 R18, [R4.64] ;  /* 0x0000002404127981 */ /* 0x000164000c1e1100 */
.L_x_16281:
        /* <DEDUP_REMOVED lines=16> */
.L_x_16311:
[----:B------:R0:W5:Y:S01]  /*69e0*/  LDG.E.U8 R24, [R4.64] ;  /* 0x0000002404187981 */ /* 0x000162000c1e1100 */
[----:B------:R-:W-:Y:S05]  /*69f0*/  BRA `(.L_x_16275) ;  /* 0x00000d7000007947 */ /* 0x000fea0003800000 */
.L_x_16310:
        /* <DEDUP_REMOVED lines=8> */
.L_x_16314:
[----:B------:R0:W5:Y:S01]  /*6a80*/  LDG.E.U8 R24, [R4.64] ;  /* 0x0000002404187981 */ /* 0x000162000c1e1100 */
[----:B------:R-:W-:Y:S05]  /*6a90*/  BRA `(.L_x_16275) ;  /* 0x00000cd000007947 */ /* 0x000fea0003800000 */
.L_x_16313:
[----:B------:R0:W5:Y:S01]  /*6aa0*/  LDG.E.U16 R24, [R4.64] ;  /* 0x0000002404187981 */ /* 0x000162000c1e1500 */
[----:B------:R-:W-:Y:S05]  /*6ab0*/  BRA `(.L_x_16275) ;  /* 0x00000cb000007947 */ /* 0x000fea0003800000 */
.L_x_16309:
        /* <DEDUP_REMOVED lines=9> */
.L_x_16316:
[----:B----4-:R-:W4:Y:S02]  /*6b50*/  LDG.E.U16 R0, [R4.64] ;  /* 0x0000002404007981 */ /* 0x010f24000c1e1500 */
[----:B----4-:R-:W-:-:S06]  /*6b60*/  HADD2.F32 R0, -RZ, R0.H0_H0 ;  /* 0x20000000ff007230 */ /* 0x010fcc0000004100 */
[----:B------:R-:W0:Y:S02]  /*6b70*/  F2I.FTZ.TRUNC.NTZ R0, R0 ;  /* 0x0000000000007305 */ /* 0x000e24000021f100 */
[----:B0-----:R-:W-:Y:S01]  /*6b80*/  PRMT R24, R0, 0x7610, R24 ;  /* 0x0000761000187816 */ /* 0x001fe20000000018 */
[----:B------:R-:W-:Y:S05]  /*6b90*/  BRA `(.L_x_16275) ;  /* 0x00000bd000007947 */ /* 0x000fea0003800000 */
.L_x_16315:
        /* <DEDUP_REMOVED lines=9> */
.L_x_16318:
[----:B----4-:R-:W4:Y:S02]  /*6c30*/  LDG.E.U16 R4, [R4.64] ;  /* 0x0000002404047981 */ /* 0x010f24000c1e1500 */
[----:B----4-:R-:W-:-:S06]  /*6c40*/  HADD2.F32 R0, -RZ, R4.H0_H0 ;  /* 0x20000004ff007230 */ /* 0x010fcc0000004100 */
[----:B------:R-:W0:Y:S02]  /*6c50*/  F2I.FTZ.TRUNC.NTZ R0, R0 ;  /* 0x0000000000007305 */ /* 0x000e24000021f100 */
[----:B0-----:R-:W-:Y:S01]  /*6c60*/  PRMT R24, R0, 0x7610, R24 ;  /* 0x0000761000187816 */ /* 0x001fe20000000018 */
[----:B------:R-:W-:Y:S05]  /*6c70*/  BRA `(.L_x_16275) ;  /* 0x00000af000007947 */ /* 0x000fea0003800000 */
.L_x_16317:
[----:B----4-:R-:W4:Y:S02]  /*6c80*/  LDG.E.64 R4, [R4.64] ;  /* 0x0000002404047981 */ /* 0x010f24000c1e1b00 */
[----:B----4-:R0:W4:Y:S01]  /*6c90*/  F2I.F64.TRUNC R24, R4 ;  /* 0x0000000400187311 */ /* 0x010122000030d100 */
[----:B------:R-:W-:Y:S05]  /*6ca0*/  BRA `(.L_x_16275) ;  /* 0x00000ac000007947 */ /* 0x000fea0003800000 */
.L_x_16308:
        /* <DEDUP_REMOVED lines=12> */
.L_x_16321:
[----:B----4-:R-:W4:Y:S02]  /*6d70*/  LDG.E.64 R4, [R4.64] ;  /* 0x0000002404047981 */ /* 0x010f24000c1e1b00 */
[----:B----4-:R0:W4:Y:S01]  /*6d80*/  F2I.F64.TRUNC R24, R4 ;  /* 0x0000000400187311 */ /* 0x010122000030d100 */
[----:B------:R-:W-:Y:S05]  /*6d90*/  BRA `(.L_x_16275) ;  /* 0x000009d000007947 */ /* 0x000fea0003800000 */
.L_x_16320:
        /* <DEDUP_REMOVED lines=28> */
.L_x_16323:
        /* <DEDUP_REMOVED lines=15> */
.L_x_16322:
[----:B----4-:R-:W4:Y:S02]  /*7050*/  LDG.E.U16 R0, [R4.64] ;  /* 0x0000002404007981 */ /* 0x010f24000c1e1500 */
[----:B----4-:R-:W-:-:S06]  /*7060*/  PRMT R0, RZ, 0x5410, R0 ;  /* 0x00005410ff007816 */ /* 0x010fcc0000000000 */
[----:B------:R-:W0:Y:S02]  /*7070*/  F2I.FTZ.TRUNC.NTZ R0, R0 ;  /* 0x0000000000007305 */ /* 0x000e24000021f100 */
[----:B0-----:R-:W-:Y:S01]  /*7080*/  PRMT R24, R0, 0x7610, R24 ;  /* 0x0000761000187816 */ /* 0x001fe20000000018 */
[----:B------:R-:W-:Y:S05]  /*7090*/  BRA `(.L_x_16275) ;  /* 0x000006d000007947 */ /* 0x000fea0003800000 */
.L_x_16319:
        /* <DEDUP_REMOVED lines=10> */
.L_x_16326:
        /* <DEDUP_REMOVED lines=21> */
.L_x_16330:
[----:B------:R-:W-:Y:S05]  /*7290*/  BSYNC B1 ;  /* 0x0000000000017941 */ /* 0x000fea0003800000 */
.L_x_16329:
[----:B------:R-:W-:Y:S01]  /*72a0*/  LEA R5, R0, 0x3b800000, 0x17 ;  /* 0x3b80000000057811 */ /* 0x000fe200078eb8ff */
[----:B------:R-:W-:-:S05]  /*72b0*/  IMAD.SHL.U32 R0, R3, 0x100000, RZ ;  /* 0x0010000003007824 */ /* 0x000fca00078e00ff */
[----:B------:R-:W-:Y:S02]  /*72c0*/  LOP3.LUT R0, R5, R0, R6, 0xfe, !PT ;  /* 0x0000000005007212 */ /* 0x000fe400078efe06 */
.L_x_16328:
[----:B------:R-:W-:Y:S05]  /*72d0*/  BSYNC B0 ;  /* 0x0000000000007941 */ /* 0x000fea0003800000 */
.L_x_16327:
[----:B------:R-:W0:Y:S02]  /*72e0*/  F2I.FTZ.TRUNC.NTZ R0, R0 ;  /* 0x0000000000007305 */ /* 0x000e24000021f100 */
[----:B0-----:R-:W-:Y:S01]  /*72f0*/  PRMT R24, R0, 0x7610, R24 ;  /* 0x0000761000187816 */ /* 0x001fe20000000018 */
[----:B------:R-:W-:Y:S05]  /*7300*/  BRA `(.L_x_16275) ;  /* 0x0000046000007947 */ /* 0x000fea0003800000 */
.L_x_16325:
        /* <DEDUP_REMOVED lines=21> */
.L_x_16334:
[----:B------:R-:W-:Y:S05]  /*7460*/  BSYNC B1 ;  /* 0x0000000000017941 */ /* 0x000fea0003800000 */
.L_x_16333:
[----:B------:R-:W-:Y:S01]  /*7470*/  LEA R5, R0, 0x37800000, 0x17 ;  /* 0x3780000000057811 */ /* 0x000fe200078eb8ff */
[----:B------:R-:W-:-:S05]  /*7480*/  IMAD.SHL.U32 R0, R3, 0x200000, RZ ;  /* 0x0020000003007824 */ /* 0x000fca00078e00ff */
[----:B------:R-:W-:Y:S02]  /*7490*/  LOP3.LUT R0, R5, R0, R6, 0xfe, !PT ;  /* 0x0000000005007212 */ /* 0x000fe400078efe06 */
.L_x_16332:
[----:B------:R-:W-:Y:S05]  /*74a0*/  BSYNC B0 ;  /* 0x0000000000007941 */ /* 0x000fea0003800000 */
.L_x_16331:
[----:B------:R-:W0:Y:S02]  /*74b0*/  F2I.FTZ.TRUNC.NTZ R0, R0 ;  /* 0x0000000000007305 */ /* 0x000e24000021f100 */
[----:B0-----:R-:W-:Y:S01]  /*74c0*/  PRMT R24, R0, 0x7610, R24 ;  /* 0x0000761000187816 */ /* 0x001fe20000000018 */
[----:B------:R-:W-:Y:S05]  /*74d0*/  BRA `(.L_x_16275) ;  /* 0x0000029000007947 */ /* 0x000fea0003800000 */
.L_x_16324:
        /* <DEDUP_REMOVED lines=14> */
.L_x_16338:
[----:B------:R-:W-:Y:S05]  /*75c0*/  BSYNC B0 ;  /* 0x0000000000007941 */ /* 0x000fea0003800000 */
.L_x_16337:
[----:B------:R-:W0:Y:S02]  /*75d0*/  F2I.FTZ.TRUNC.NTZ R0, R0 ;  /* 0x0000000000007305 */ /* 0x000e24000021f100 */
[----:B0-----:R-:W-:Y:S01]  /*75e0*/  PRMT R24, R0, 0x7610, R24 ;  /* 0x0000761000187816 */ /* 0x001fe20000000018 */
[----:B------:R-:W-:Y:S05]  /*75f0*/  BRA `(.L_x_16275) ;  /* 0x0000017000007947 */ /* 0x000fea0003800000 */
.L_x_16312:
        /* <DEDUP_REMOVED lines=20> */
.L_x_16336:
[----:B------:R0:W5:Y:S01]  /*7740*/  LDG.E.U8 R24, [R4.64] ;  /* 0x0000002404187981 */ /* 0x000162000c1e1100 */
[----:B------:R-:W-:Y:S05]  /*7750*/  BRA `(.L_x_16275) ;  /* 0x0000001000007947 */ /* 0x000fea0003800000 */
.L_x_16335:
[----:B------:R0:W5:Y:S02]  /*7760*/  LDG.E.U8 R24, [R4.64] ;  /* 0x0000002404187981 */ /* 0x000164000c1e1100 */
.L_x_16275:
[----:B------:R-:W-:Y:S05]  /*7770*/  BSYNC B6 ;  /* 0x0000000000067941 */ /* 0x000fea0003800000 */
.L_x_16274:
[----:B------:R-:W0:Y:S01]  /*7780*/  S2R R23, SR_TID.X ;  /* 0x0000000000177919 */ /* 0x000e220000002100 */
[----:B------:R-:W-:Y:S01]  /*7790*/  BSSY B6, `(.L_x_16339) ;  /* 0x0000138000067945 */ /* 0x000fe20003800000 */
[CC--:B0-----:R-:W-:Y:S02]  /*77a0*/  ISETP.GE.AND P0, PT, R23.reuse, R16.reuse, PT ;  /* 0x000000101700720c */ /* 0x0c1fe40003f06270 */
[C---:B------:R-:W-:Y:S02]  /*77b0*/  IADD3 R3, R23.reuse, 0x100, RZ ;  /* 0x0000010017037810 */ /* 0x040fe40007ffe0ff */
[----:B------:R-:W-:Y:S02]  /*77c0*/  IADD3 R5, R23, 0x180, RZ ;  /* 0x0000018017057810 */ /* 0x000fe40007ffe0ff */
[----:B------:R-:W-:Y:S02]  /*77d0*/  ISETP.GE.AND P5, PT, R3, R16, PT ;  /* 0x000000100300720c */ /* 0x000fe40003fa6270 */
[----:B------:R-:W-:-:S02]  /*77e0*/  IADD3 R25, R23, 0x80, RZ ;  /* 0x0000008017197810 */ /* 0x000fc40007ffe0ff */
[-C--:B------:R-:W-:Y:S02]  /*77f0*/  ISETP.GE.AND P3, PT, R5, R16.reuse, PT ;  /* 0x000000100500720c */ /* 0x080fe40003f66270 */
[----:B------:R-:W-:Y:S02]  /*7800*/  ISETP.GE.AND P1, PT, R25, R16, PT ;  /* 0x000000101900720c */ /* 0x000fe40003f26270 */
[----:B--2--5:R-:W-:Y:S02]  /*7810*/  @!P0 LOP3.LUT R0, R28, 0xffff, RZ, 0xc0, !PT ;  /* 0x0000ffff1c008812 */ /* 0x024fe400078ec0ff */
[----:B------:R-:W-:Y:S02]  /*7820*/  @!P0 LOP3.LUT R17, R17, 0xff, RZ, 0xc0, !PT ;  /* 0x000000ff11118812 */ /* 0x000fe400078ec0ff */
[----:B------:R-:W-:Y:S02]  /*7830*/  @!P0 PRMT R0, R0, 0x8880, RZ ;  /* 0x0000888000008816 */ /* 0x000fe400000000ff */
[----:B----4-:R-:W-:-:S02]  /*7840*/  @!P5 LOP3.LUT R3, R19, 0xff, RZ, 0xc0, !PT ;  /* 0x000000ff1303d812 */ /* 0x010fc400078ec0ff */
[----:B------:R-:W-:Y:S02]  /*7850*/  @!P0 SHF.L.U32 R0, R17, R0, RZ ;  /* 0x0000000011008219 */ /* 0x000fe400000006ff */
[----:B------:R-:W0:Y:S01]  /*7860*/  LDC.U8 R17, c[0x0][0x190] ;  /* 0x00006400ff117b82 */ /* 0x000e220000000000 */
[----:B------:R-:W-:Y:S02]  /*7870*/  @!P0 LOP3.LUT R28, R28, 0xff, RZ, 0xc0, !PT ;  /* 0x000000ff1c1c8812 */ /* 0x000fe400078ec0ff */
[C---:B------:R-:W-:Y:S02]  /*7880*/  @!P3 LOP3.LUT R4, R24.reuse, 0xff, RZ, 0xc0, !PT ;  /* 0x000000ff1804b812 */ /* 0x040fe400078ec0ff */
[----:B------:R-:W-:Y:S02]  /*7890*/  @!P5 ISETP.GT.U32.AND P4, PT, R3, 0x7, PT ;  /* 0x000000070300d80c */ /* 0x000fe40003f84070 */
[----:B------:R-:W-:Y:S02]  /*78a0*/  @!P5 LOP3.LUT R19, R19, 0xffff, RZ, 0xc0, !PT ;  /* 0x0000ffff1313d812 */ /* 0x000fe400078ec0ff */
[----:B------:R-:W-:-:S02]  /*78b0*/  @!P3 LOP3.LUT R24, R24, 0xffff, RZ, 0xc0, !PT ;  /* 0x0000ffff1818b812 */ /* 0x000fc400078ec0ff */
[----:B---3--:R-:W-:Y:S02]  /*78c0*/  @!P1 LOP3.LUT R3, R26, 0xffff, RZ, 0xc0, !PT ;  /* 0x0000ffff1a039812 */ /* 0x008fe400078ec0ff */
[----:B------:R-:W-:Y:S02]  /*78d0*/  @!P0 ISETP.GT.U32.AND P6, PT, R28, 0x7, PT ;  /* 0x000000071c00880c */ /* 0x000fe40003fc4070 */
[----:B------:R-:W-:Y:S02]  /*78e0*/  @!P3 ISETP.GT.U32.AND P2, PT, R4, 0x7, PT ;  /* 0x000000070400b80c */ /* 0x000fe40003f44070 */
[----:B------:R-:W-:Y:S02]  /*78f0*/  @!P5 LOP3.LUT R22, R22, 0xff, RZ, 0xc0, !PT ;  /* 0x000000ff1616d812 */ /* 0x000fe400078ec0ff */
[----:B------:R-:W-:Y:S02]  /*7900*/  @!P3 LOP3.LUT R7, R18, 0xff, RZ, 0xc0, !PT ;  /* 0x000000ff1207b812 */ /* 0x000fe400078ec0ff */
[----:B-1----:R-:W-:-:S02]  /*7910*/  @!P1 LOP3.LUT R4, R27, 0xff, RZ, 0xc0, !PT ;  /* 0x000000ff1b049812 */ /* 0x002fc400078ec0ff */
[----:B------:R-:W-:Y:S02]  /*7920*/  @!P5 PRMT R5, R19, 0x8880, RZ ;  /* 0x000088801305d816 */ /* 0x000fe400000000ff */
[----:B------:R-:W-:Y:S02]  /*7930*/  @!P3 PRMT R6, R24, 0x8880, RZ ;  /* 0x000088801806b816 */ /* 0x000fe400000000ff */
[----:B------:R-:W-:Y:S02]  /*7940*/  @!P1 PRMT R3, R3, 0x8880, RZ ;  /* 0x0000888003039816 */ /* 0x000fe400000000ff */
[----:B------:R-:W-:Y:S02]  /*7950*/  @!P1 LOP3.LUT R26, R26, 0xff, RZ, 0xc0, !PT ;  /* 0x000000ff1a1a9812 */ /* 0x000fe400078ec0ff */
[----:B------:R-:W-:Y:S02]  /*7960*/  @!P0 SEL R11, R0, RZ, !P6 ;  /* 0x000000ff000b8207 */ /* 0x000fe40007000000 */
[----:B------:R-:W-:-:S02]  /*7970*/  @!P1 ISETP.GT.U32.AND P6, PT, R26, 0x7, PT ;  /* 0x000000071a00980c */ /* 0x000fc40003fc4070 */
[----:B------:R-:W-:Y:S02]  /*7980*/  @!P5 SHF.L.U32 R5, R22, R5, RZ ;  /* 0x000000051605d219 */ /* 0x000fe400000006ff */
[----:B------:R-:W-:Y:S02]  /*7990*/  @!P3 SHF.L.U32 R6, R7, R6, RZ ;  /* 0x000000060706b219 */ /* 0x000fe400000006ff */
[----:B------:R-:W-:Y:S02]  /*79a0*/  @!P1 SHF.L.U32 R3, R4, R3, RZ ;  /* 0x0000000304039219 */ /* 0x000fe400000006ff */
[----:B------:R-:W-:Y:S02]  /*79b0*/  @!P5 SEL R18, R5, RZ, !P4 ;  /* 0x000000ff0512d207 */ /* 0x000fe40006000000 */
[----:B------:R-:W-:Y:S02]  /*79c0*/  @!P3 SEL R19, R6, RZ, !P2 ;  /* 0x000000ff0613b207 */ /* 0x000fe40005000000 */
        /* <DEDUP_REMOVED lines=20> */
.L_x_16344:
[----:B------:R0:W-:Y:S01]  /*7b10*/  STG.E.U8 [R8.64], R11 ;  /* 0x0000000b08007986 */ /* 0x0001e2000c101124 */
[----:B------:R-:W-:Y:S01]  /*7b20*/  IMAD.MOV.U32 R23, RZ, RZ, R25 ;  /* 0x000000ffff177224 */ /* 0x000fe200078e0019 */
[----:B------:R-:W-:Y:S05]  /*7b30*/  BRA `(.L_x_16340) ;  /* 0x00000fd000007947 */ /* 0x000fea0003800000 */
.L_x_16343:
        /* <DEDUP_REMOVED lines=13> */
.L_x_16347:
[----:B------:R-:W-:Y:S01]  /*7c10*/  LOP3.LUT R11, R11, 0xffff, RZ, 0xc0, !PT ;  /* 0x0000ffff0b0b7812 */ /* 0x000fe200078ec0ff */
[----:B------:R-:W-:-:S03]  /*7c20*/  IMAD.MOV.U32 R23, RZ, RZ, R25 ;  /* 0x000000ffff177224 */ /* 0x000fc600078e0019 */
[----:B------:R-:W-:-:S05]  /*7c30*/  PRMT R3, R11, 0x8880, RZ ;  /* 0x000088800b037816 */ /* 0x000fca00000000ff */
[----:B------:R0:W-:Y:S01]  /*7c40*/  STG.E [R8.64], R3 ;  /* 0x0000000308007986 */ /* 0x0001e2000c101924 */
[----:B------:R-:W-:Y:S05]  /*7c50*/  BRA `(.L_x_16340) ;  /* 0x00000eb000007947 */ /* 0x000fea0003800000 */
.L_x_16346:
[----:B------:R-:W-:Y:S01]  /*7c60*/  PRMT R3, R11, 0x8880, RZ ;  /* 0x000088800b037816 */ /* 0x000fe200000000ff */
[----:B------:R-:W-:-:S03]  /*7c70*/  IMAD.MOV.U32 R23, RZ, RZ, R25 ;  /* 0x000000ffff177224 */ /* 0x000fc600078e0019 */
[----:B------:R-:W-:-:S05]  /*7c80*/  PRMT R3, R3, 0x7710, RZ ;  /* 0x0000771003037816 */ /* 0x000fca00000000ff */
[----:B------:R0:W-:Y:S01]  /*7c90*/  STG.E.U16 [R8.64], R3 ;  /* 0x0000000308007986 */ /* 0x0001e2000c101524 */
[----:B------:R-:W-:Y:S05]  /*7ca0*/  BRA `(.L_x_16340) ;  /* 0x00000e6000007947 */ /* 0x000fea0003800000 */
.L_x_16342:
        /* <DEDUP_REMOVED lines=10> */
.L_x_16349:
[----:B------:R-:W0:Y:S01]  /*7d50*/  I2F.S8 R0, R11 ;  /* 0x0000000b00007306 */ /* 0x000e220000001400 */
[----:B------:R-:W-:Y:S01]  /*7d60*/  IMAD.MOV.U32 R23, RZ, RZ, R25 ;  /* 0x000000ffff177224 */ /* 0x000fe200078e0019 */
[----:B0-----:R-:W-:-:S05]  /*7d70*/  F2FP.PACK_AB R0, RZ, R0 ;  /* 0x00000000ff00723e */ /* 0x001fca00000000ff */
[----:B------:R0:W-:Y:S01]  /*7d80*/  STG.E.U16 [R8.64], R0 ;  /* 0x0000000008007986 */ /* 0x0001e2000c101524 */
[----:B------:R-:W-:Y:S05]  /*7d90*/  BRA `(.L_x_16340) ;  /* 0x00000d7000007947 */ /* 0x000fea0003800000 */
.L_x_16348:
        /* <DEDUP_REMOVED lines=11> */
.L_x_16351:
[----:B------:R-:W0:Y:S01]  /*7e50*/  I2F.S8 R11, R11 ;  /* 0x0000000b000b7306 */ /* 0x000e220000001400 */
[----:B------:R-:W-:Y:S01]  /*7e60*/  IMAD.MOV.U32 R23, RZ, RZ, R25 ;  /* 0x000000ffff177224 */ /* 0x000fe200078e0019 */
[----:B0-----:R-:W-:-:S04]  /*7e70*/  F2FP.PACK_AB R3, RZ, R11 ;  /* 0x0000000bff03723e */ /* 0x001fc800000000ff */
[----:B------:R-:W-:-:S05]  /*7e80*/  PRMT R3, R3, 0x5410, RZ ;  /* 0x0000541003037816 */ /* 0x000fca00000000ff */
[----:B------:R0:W-:Y:S01]  /*7e90*/  STG.E [R8.64], R3 ;  /* 0x0000000308007986 */ /* 0x0001e2000c101924 */
[----:B------:R-:W-:Y:S05]  /*7ea0*/  BRA `(.L_x_16340) ;  /* 0x00000c6000007947 */ /* 0x000fea0003800000 */
.L_x_16350:
[----:B------:R-:W-:Y:S01]  /*7eb0*/  PRMT R4, R11, 0x8880, RZ ;  /* 0x000088800b047816 */ /* 0x000fe200000000ff */
[----:B------:R-:W-:-:S03]  /*7ec0*/  IMAD.MOV.U32 R23, RZ, RZ, R25 ;  /* 0x000000ffff177224 */ /* 0x000fc600078e0019 */
[----:B------:R-:W-:-:S06]  /*7ed0*/  PRMT R4, R4, 0x7710, RZ ;  /* 0x0000771004047816 */ /* 0x000fcc00000000ff */
[----:B------:R-:W0:Y:S02]  /*7ee0*/  I2F.F64.S16 R4, R4 ;  /* 0x0000000400047312 */ /* 0x000e240000101c00 */
[----:B0-----:R0:W-:Y:S01]  /*7ef0*/  STG.E.64 [R8.64], R4 ;  /* 0x0000000408007986 */ /* 0x0011e2000c101b24 */
[----:B------:R-:W-:Y:S05]  /*7f00*/  BRA `(.L_x_16340) ;  /* 0x00000c0000007947 */ /* 0x000fea0003800000 */
.L_x_16341:
        /* <DEDUP_REMOVED lines=13> */
.L_x_16354:
[----:B------:R-:W-:Y:S01]  /*7fe0*/  PRMT R4, R11, 0x8880, RZ ;  /* 0x000088800b047816 */ /* 0x000fe200000000ff */
[----:B------:R-:W-:Y:S01]  /*7ff0*/  CS2R R6, SRZ ;  /* 0x0000000000067805 */ /* 0x000fe2000001ff00 */
[----:B------:R-:W-:Y:S02]  /*8000*/  IMAD.MOV.U32 R23, RZ, RZ, R25 ;  /* 0x000000ffff177224 */ /* 0x000fe400078e0019 */
[----:B------:R-:W-:-:S06]  /*8010*/  PRMT R4, R4, 0x7710, RZ ;  /* 0x0000771004047816 */ /* 0x000fcc00000000ff */
[----:B------:R-:W0:Y:S02]  /*8020*/  I2F.F64.S16 R4, R4 ;  /* 0x0000000400047312 */ /* 0x000e240000101c00 */
[----:B0-----:R0:W-:Y:S01]  /*8030*/  STG.E.128 [R8.64], R4 ;  /* 0x0000000408007986 */ /* 0x0011e2000c101d24 */
[----:B------:R-:W-:Y:S05]  /*8040*/  BRA `(.L_x_16340) ;  /* 0x00000ac000007947 */ /* 0x000fea0003800000 */
.L_x_16353:
        /* <DEDUP_REMOVED lines=21> */
.L_x_16358:
[----:B------:R-:W-:Y:S05]  /*81a0*/  BSYNC B0 ;  /* 0x0000000000007941 */ /* 0x000fea0003800000 */
.L_x_16357:
[----:B------:R-:W-:Y:S01]  /*81b0*/  LOP3.LUT R5, R0, R5, RZ, 0xfc, !PT ;  /* 0x0000000500057212 */ /* 0x000fe200078efcff */
[----:B------:R-:W-:-:S04]  /*81c0*/  IMAD.MOV.U32 R23, RZ, RZ, R25 ;  /* 0x000000ffff177224 */ /* 0x000fc800078e0019 */
[----:B------:R0:W-:Y:S01]  /*81d0*/  STG.E.U8 [R8.64], R5 ;  /* 0x0000000508007986 */ /* 0x0001e2000c101124 */
[----:B------:R-:W-:Y:S05]  /*81e0*/  BRA `(.L_x_16340) ;  /* 0x0000092000007947 */ /* 0x000fea0003800000 */
.L_x_16356:
        /* <DEDUP_REMOVED lines=13> */
.L_x_16360:
[----:B------:R-:W-:Y:S01]  /*82c0*/  IMAD.MOV.U32 R0, RZ, RZ, 0x7f ;  /* 0x0000007fff007424 */ /* 0x000fe200078e00ff */
[----:B------:R-:W-:-:S04]  /*82d0*/  ISETP.GT.U32.AND P0, PT, R3, 0x7f800000, PT ;  /* 0x7f8000000300780c */ /* 0x000fc80003f04070 */
[----:B------:R-:W-:-:S04]  /*82e0*/  SEL R0, R0, 0x7c, P0 ;  /* 0x0000007c00007807 */ /* 0x000fc80000000000 */
.L_x_16361:
[----:B------:R-:W-:Y:S05]  /*82f0*/  BSYNC B0 ;  /* 0x0000000000007941 */ /* 0x000fea0003800000 */
.L_x_16359:
[----:B------:R-:W-:Y:S01]  /*8300*/  LOP3.LUT R3, R11, 0x80000000, RZ, 0xc0, !PT ;  /* 0x800000000b037812 */ /* 0x000fe200078ec0ff */
[----:B------:R-:W-:-:S03]  /*8310*/  IMAD.MOV.U32 R23, RZ, RZ, R25 ;  /* 0x000000ffff177224 */ /* 0x000fc600078e0019 */
[----:B------:R-:W-:-:S04]  /*8320*/  SHF.R.U32.HI R3, RZ, 0x18, R3 ;  /* 0x00000018ff037819 */ /* 0x000fc80000011603 */
[----:B------:R-:W-:-:S05]  /*8330*/  LOP3.LUT R3, R0, R3, RZ, 0xfc, !PT ;  /* 0x0000000300037212 */ /* 0x000fca00078efcff */
[----:B------:R0:W-:Y:S01]  /*8340*/  STG.E.U8 [R8.64], R3 ;  /* 0x0000000308007986 */ /* 0x0001e2000c101124 */
[----:B------:R-:W-:Y:S05]  /*8350*/  BRA `(.L_x_16340) ;  /* 0x000007b000007947 */ /* 0x000fea0003800000 */
.L_x_16355:
[----:B------:R-:W0:Y:S01]  /*8360*/  I2F.S8 R0, R11 ;  /* 0x0000000b00007306 */ /* 0x000e220000001400 */
[----:B------:R-:W-:Y:S01]  /*8370*/  IMAD.MOV.U32 R23, RZ, RZ, R25 ;  /* 0x000000ffff177224 */ /* 0x000fe200078e0019 */
[----:B0-----:R-:W-:-:S05]  /*8380*/  F2FP.BF16.PACK_AB R0, RZ, R0 ;  /* 0x00000000ff00723e */ /* 0x001fca00000010ff */
[----:B------:R0:W-:Y:S01]  /*8390*/  STG.E.U16 [R8.64], R0 ;  /* 0x0000000008007986 */ /* 0x0001e2000c101524 */
[----:B------:R-:W-:Y:S05]  /*83a0*/  BRA `(.L_x_16340) ;  /* 0x0000076000007947 */ /* 0x000fea0003800000 */
.L_x_16352:
        /* <DEDUP_REMOVED lines=13> */
.L_x_16364:
        /* <DEDUP_REMOVED lines=17> */
.L_x_16367:
[----:B------:R-:W-:-:S04]  /*8590*/  LOP3.LUT R3, R11, 0x80000000, RZ, 0xc0, !PT ;  /* 0x800000000b037812 */ /* 0x000fc800078ec0ff */
[----:B------:R-:W-:-:S04]  /*85a0*/  SHF.R.U32.HI R3, RZ, 0x18, R3 ;  /* 0x00000018ff037819 */ /* 0x000fc80000011603 */
[----:B------:R-:W-:-:S04]  /*85b0*/  LOP3.LUT R0, R0, R3, RZ, 0xfc, !PT ;  /* 0x0000000300007212 */ /* 0x000fc800078efcff */
[----:B------:R-:W-:Y:S02]  /*85c0*/  PRMT R4, R0, 0x7610, R4 ;  /* 0x0000761000047816 */ /* 0x000fe40000000004 */
.L_x_16366:
[----:B------:R-:W-:Y:S05]  /*85d0*/  BSYNC B0 ;  /* 0x0000000000007941 */ /* 0x000fea0003800000 */
.L_x_16365:
[----:B------:R0:W-:Y:S01]  /*85e0*/  STG.E.U8 [R8.64], R4 ;  /* 0x0000000408007986 */ /* 0x0001e2000c101124 */
[----:B------:R-:W-:Y:S01]  /*85f0*/  IMAD.MOV.U32 R23, RZ, RZ, R25 ;  /* 0x000000ffff177224 */ /* 0x000fe200078e0019 */
[----:B------:R-:W-:Y:S05]  /*8600*/  BRA `(.L_x_16340) ;  /* 0x0000050000007947 */ /* 0x000fea0003800000 */
.L_x_16363:
        /* <DEDUP_REMOVED lines=17> */
.L_x_16370:
[----:B------:R-:W-:-:S04]  /*8720*/  LOP3.LUT R3, R11, 0x80000000, RZ, 0xc0, !PT ;  /* 0x800000000b037812 */ /* 0x000fc800078ec0ff */
[----:B------:R-:W-:-:S04]  /*8730*/  SHF.R.U32.HI R3, RZ, 0x18, R3 ;  /* 0x00000018ff037819 */ /* 0x000fc80000011603 */
[----:B------:R-:W-:-:S04]  /*8740*/  LOP3.LUT R0, R0, R3, RZ, 0xfc, !PT ;  /* 0x0000000300007212 */ /* 0x000fc800078efcff */
[----:B------:R-:W-:Y:S02]  /*8750*/  PRMT R4, R0, 0x7610, R4 ;  /* 0x0000761000047816 */ /* 0x000fe40000000004 */
.L_x_16369:
[----:B------:R-:W-:Y:S05]  /*8760*/  BSYNC B0 ;  /* 0x0000000000007941 */ /* 0x000fea0003800000 */
.L_x_16368:
[----:B------:R0:W-:Y:S01]  /*8770*/  STG.E.U8 [R8.64], R4 ;  /* 0x0000000408007986 */ /* 0x0001e2000c101124 */
[----:B------:R-:W-:Y:S01]  /*8780*/  IMAD.MOV.U32 R23, RZ, RZ, R25 ;  /* 0x000000ffff177224 */ /* 0x000fe200078e0019 */
[----:B------:R-:W-:Y:S05]  /*8790*/  BRA `(.L_x_16340) ;  /* 0x0000037000007947 */ /* 0x000fea0003800000 */
.L_x_16362:
        /* <DEDUP_REMOVED lines=23> */
.L_x_16345:
        /* <DEDUP_REMOVED lines=21> */
.L_x_16372:
[----:B------:R-:W-:Y:S01]  /*8a60*/  LOP3.LUT R11, R11, 0xffff, RZ, 0xc0, !PT ;  /* 0x0000ffff0b0b7812 */ /* 0x000fe200078ec0ff */
[----:B------:R-:W-:-:S03]  /*8a70*/  IMAD.MOV.U32 R23, RZ, RZ, R25 ;  /* 0x000000ffff177224 */ /* 0x000fc600078e0019 */
[----:B------:R-:W-:-:S05]  /*8a80*/  PRMT R11, R11, 0x8880, RZ ;  /* 0x000088800b0b7816 */ /* 0x000fca00000000ff */
[----:B------:R-:W-:-:S05]  /*8a90*/  IMAD.MOV.U32 R4, RZ, RZ, R11 ;  /* 0x000000ffff047224 */ /* 0x000fca00078e000b */
[----:B------:R-:W-:-:S05]  /*8aa0*/  SHF.R.S32.HI R5, RZ, 0x1f, R4 ;  /* 0x0000001fff057819 */ /* 0x000fca0000011404 */
[----:B------:R0:W-:Y:S01]  /*8ab0*/  STG.E.64 [R8.64], R4 ;  /* 0x0000000408007986 */ /* 0x0001e2000c101b24 */
[----:B------:R-:W-:Y:S05]  /*8ac0*/  BRA `(.L_x_16340) ;  /* 0x0000004000007947 */ /* 0x000fea0003800000 */
.L_x_16371:
[----:B------:R-:W-:Y:S01]  /*8ad0*/  LOP3.LUT R11, R11, 0xffff, RZ, 0xc0, !PT ;  /* 0x0000ffff0b0b7812 */ /* 0x000fe200078ec0ff */
[----:B------:R-:W-:-:S03]  /*8ae0*/  IMAD.MOV.U32 R23, RZ, RZ, R25 ;  /* 0x000000ffff177224 */ /* 0x000fc600078e0019 */
[----:B------:R-:W-:-:S05]  /*8af0*/  PRMT R3, R11, 0x8880, RZ ;  /* 0x000088800b037816 */ /* 0x000fca00000000ff */
[----:B------:R0:W-:Y:S02]  /*8b00*/  STG.E [R8.64], R3 ;  /* 0x0000000308007986 */ /* 0x0001e4000c101924 */
.L_x_16340:
[----:B0-----:R-:W-:Y:S05]  /*8b10*/  BSYNC B6 ;  /* 0x0000000000067941 */ /* 0x001fea0003800000 */
.L_x_16339:
        /* <DEDUP_REMOVED lines=21> */
.L_x_16378:
[----:B------:R0:W-:Y:S01]  /*8c70*/  STG.E.U8 [R8.64], R22 ;  /* 0x0000001608007986 */ /* 0x0001e2000c101124 */
[----:B------:R-:W-:Y:S05]  /*8c80*/  BRA `(.L_x_16380) ;  /* 0x00000e9000007947 */ /* 0x000fea0003800000 */
.L_x_16377:
        /* <DEDUP_REMOVED lines=12> */
.L_x_16382:
[----:B------:R-:W-:-:S04]  /*8d50*/  LOP3.LUT R22, R22, 0xffff, RZ, 0xc0, !PT ;  /* 0x0000ffff16167812 */ /* 0x000fc800078ec0ff */
[----:B------:R-:W-:-:S05]  /*8d60*/  PRMT R3, R22, 0x8880, RZ ;  /* 0x0000888016037816 */ /* 0x000fca00000000ff */
[----:B------:R0:W-:Y:S01]  /*8d70*/  STG.E [R8.64], R3 ;  /* 0x0000000308007986 */ /* 0x0001e2000c101924 */
[----:B------:R-:W-:Y:S05]  /*8d80*/  BRA `(.L_x_16380) ;  /* 0x00000d9000007947 */ /* 0x000fea0003800000 */
.L_x_16381:
[----:B------:R-:W-:-:S04]  /*8d90*/  PRMT R3, R22, 0x8880, RZ ;  /* 0x0000888016037816 */ /* 0x000fc800000000ff */
[----:B------:R-:W-:-:S05]  /*8da0*/  PRMT R3, R3, 0x7710, RZ ;  /* 0x0000771003037816 */ /* 0x000fca00000000ff */
[----:B------:R0:W-:Y:S01]  /*8db0*/  STG.E.U16 [R8.64], R3 ;  /* 0x0000000308007986 */ /* 0x0001e2000c101524 */
[----:B------:R-:W-:Y:S05]  /*8dc0*/  BRA `(.L_x_16380) ;  /* 0x00000d5000007947 */ /* 0x000fea0003800000 */
.L_x_16376:
        /* <DEDUP_REMOVED lines=9> */
.L_x_16384:
[----:B------:R-:W0:Y:S02]  /*8e60*/  I2F.S8 R0, R22 ;  /* 0x0000001600007306 */ /* 0x000e240000001400 */
[----:B0-----:R-:W-:-:S05]  /*8e70*/  F2FP.PACK_AB R0, RZ, R0 ;  /* 0x00000000ff00723e */ /* 0x001fca00000000ff */
[----:B------:R0:W-:Y:S01]  /*8e80*/  STG.E.U16 [R8.64], R0 ;  /* 0x0000000008007986 */ /* 0x0001e2000c101524 */
[----:B------:R-:W-:Y:S05]  /*8e90*/  BRA `(.L_x_16380) ;  /* 0x00000c8000007947 */ /* 0x000fea0003800000 */
.L_x_16383:
        /* <DEDUP_REMOVED lines=10> */
.L_x_16386:
[----:B------:R-:W0:Y:S02]  /*8f40*/  I2F.S8 R22, R22 ;  /* 0x0000001600167306 */ /* 0x000e240000001400 */
[----:B0-----:R-:W-:-:S04]  /*8f50*/  F2FP.PACK_AB R3, RZ, R22 ;  /* 0x00000016ff03723e */ /* 0x001fc800000000ff */
[----:B------:R-:W-:-:S05]  /*8f60*/  PRMT R3, R3, 0x5410, RZ ;  /* 0x0000541003037816 */ /* 0x000fca00000000ff */
[----:B------:R0:W-:Y:S01]  /*8f70*/  STG.E [R8.64], R3 ;  /* 0x0000000308007986 */ /* 0x0001e2000c101924 */
[----:B------:R-:W-:Y:S05]  /*8f80*/  BRA `(.L_x_16380) ;  /* 0x00000b9000007947 */ /* 0x000fea0003800000 */
.L_x_16385:
[----:B------:R-:W-:-:S04]  /*8f90*/  PRMT R4, R22, 0x8880, RZ ;  /* 0x0000888016047816 */ /* 0x000fc800000000ff */
[----:B------:R-:W-:-:S06]  /*8fa0*/  PRMT R4, R4, 0x7710, RZ ;  /* 0x0000771004047816 */ /* 0x000fcc00000000ff */
[----:B------:R-:W0:Y:S02]  /*8fb0*/  I2F.F64.S16 R4, R4 ;  /* 0x0000000400047312 */ /* 0x000e240000101c00 */
[----:B0-----:R0:W-:Y:S01]  /*8fc0*/  STG.E.64 [R8.64], R4 ;  /* 0x0000000408007986 */ /* 0x0011e2000c101b24 */
[----:B------:R-:W-:Y:S05]  /*8fd0*/  BRA `(.L_x_16380) ;  /* 0x00000b4000007947 */ /* 0x000fea0003800000 */
.L_x_16375:
        /* <DEDUP_REMOVED lines=12> */
.L_x_16389:
[----:B------:R-:W-:Y:S01]  /*90a0*/  PRMT R4, R22, 0x8880, RZ ;  /* 0x0000888016047816 */ /* 0x000fe200000000ff */
[----:B------:R-:W-:-:S03]  /*90b0*/  CS2R R6, SRZ ;  /* 0x0000000000067805 */ /* 0x000fc6000001ff00 */
[----:B------:R-:W-:-:S06]  /*90c0*/  PRMT R4, R4, 0x7710, RZ ;  /* 0x0000771004047816 */ /* 0x000fcc00000000ff */
[----:B------:R-:W0:Y:S02]  /*90d0*/  I2F.F64.S16 R4, R4 ;  /* 0x0000000400047312 */ /* 0x000e240000101c00 */
[----:B0-----:R0:W-:Y:S01]  /*90e0*/  STG.E.128 [R8.64], R4 ;  /* 0x0000000408007986 */ /* 0x0011e2000c101d24 */
[----:B------:R-:W-:Y:S05]  /*90f0*/  BRA `(.L_x_16380) ;  /* 0x00000a2000007947 */ /* 0x000fea0003800000 */
.L_x_16388:
        /* <DEDUP_REMOVED lines=21> */
.L_x_16393:
[----:B------:R-:W-:Y:S05]  /*9250*/  BSYNC B0 ;  /* 0x0000000000007941 */ /* 0x000fea0003800000 */
.L_x_16392:
[----:B------:R-:W-:-:S05]  /*9260*/  LOP3.LUT R5, R0, R5, RZ, 0xfc, !PT ;  /* 0x0000000500057212 */ /* 0x000fca00078efcff */
[----:B------:R0:W-:Y:S01]  /*9270*/  STG.E.U8 [R8.64], R5 ;  /* 0x0000000508007986 */ /* 0x0001e2000c101124 */
[----:B------:R-:W-:Y:S05]  /*9280*/  BRA `(.L_x_16380) ;  /* 0x0000089000007947 */ /* 0x000fea0003800000 */
.L_x_16391:
        /* <DEDUP_REMOVED lines=13> */
.L_x_16395:
[----:B------:R-:W-:Y:S01]  /*9360*/  IMAD.MOV.U32 R0, RZ, RZ, 0x7f ;  /* 0x0000007fff007424 */ /* 0x000fe200078e00ff */
[----:B------:R-:W-:-:S04]  /*9370*/  ISETP.GT.U32.AND P0, PT, R3, 0x7f800000, PT ;  /* 0x7f8000000300780c */ /* 0x000fc80003f04070 */
[----:B------:R-:W-:-:S04]  /*9380*/  SEL R0, R0, 0x7c, P0 ;  /* 0x0000007c00007807 */ /* 0x000fc80000000000 */
.L_x_16396:
[----:B------:R-:W-:Y:S05]  /*9390*/  BSYNC B0 ;  /* 0x0000000000007941 */ /* 0x000fea0003800000 */
.L_x_16394:
[----:B------:R-:W-:-:S04]  /*93a0*/  LOP3.LUT R3, R5, 0x80000000, RZ, 0xc0, !PT ;  /* 0x8000000005037812 */ /* 0x000fc800078ec0ff */
[----:B------:R-:W-:-:S04]  /*93b0*/  SHF.R.U32.HI R3, RZ, 0x18, R3 ;  /* 0x00000018ff037819 */ /* 0x000fc80000011603 */
[----:B------:R-:W-:-:S05]  /*93c0*/  LOP3.LUT R3, R0, R3, RZ, 0xfc, !PT ;  /* 0x0000000300037212 */ /* 0x000fca00078efcff */
[----:B------:R0:W-:Y:S01]  /*93d0*/  STG.E.U8 [R8.64], R3 ;  /* 0x0000000308007986 */ /* 0x0001e2000c101124 */
[----:B------:R-:W-:Y:S05]  /*93e0*/  BRA `(.L_x_16380) ;  /* 0x0000073000007947 */ /* 0x000fea0003800000 */
.L_x_16390:
[----:B------:R-:W0:Y:S02]  /*93f0*/  I2F.S8 R0, R22 ;  /* 0x0000001600007306 */ /* 0x000e240000001400 */
[----:B0-----:R-:W-:-:S05]  /*9400*/  F2FP.BF16.PACK_AB R0, RZ, R0 ;  /* 0x00000000ff00723e */ /* 0x001fca00000010ff */
[----:B------:R0:W-:Y:S01]  /*9410*/  STG.E.U16 [R8.64], R0 ;  /* 0x0000000008007986 */ /* 0x0001e2000c101524 */
[----:B------:R-:W-:Y:S05]  /*9420*/  BRA `(.L_x_16380) ;  /* 0x000006f000007947 */ /* 0x000fea0003800000 */
.L_x_16387:
        /* <DEDUP_REMOVED lines=12> */
.L_x_16399:
        /* <DEDUP_REMOVED lines=17> */
.L_x_16402:
[----:B------:R-:W-:-:S04]  /*9600*/  LOP3.LUT R3, R5, 0x80000000, RZ, 0xc0, !PT ;  /* 0x8000000005037812 */ /* 0x000fc800078ec0ff */
[----:B------:R-:W-:-:S04]  /*9610*/  SHF.R.U32.HI R3, RZ, 0x18, R3 ;  /* 0x00000018ff037819 */ /* 0x000fc80000011603 */
[----:B------:R-:W-:-:S04]  /*9620*/  LOP3.LUT R0, R0, R3, RZ, 0xfc, !PT ;  /* 0x0000000300007212 */ /* 0x000fc800078efcff */
[----:B------:R-:W-:Y:S02]  /*9630*/  PRMT R4, R0, 0x7610, R4 ;  /* 0x0000761000047816 */ /* 0x000fe40000000004 */
.L_x_16401:
[----:B------:R-:W-:Y:S05]  /*9640*/  BSYNC B0 ;  /* 0x0000000000007941 */ /* 0x000fea0003800000 */
.L_x_16400:
[----:B------:R0:W-:Y:S01]  /*9650*/  STG.E.U8 [R8.64], R4 ;  /* 0x0000000408007986 */ /* 0x0001e2000c101124 */
[----:B------:R-:W-:Y:S05]  /*9660*/  BRA `(.L_x_16380) ;  /* 0x000004b000007947 */ /* 0x000fea0003800000 */
.L_x_16398:
        /* <DEDUP_REMOVED lines=17> */
.L_x_16405:
[----:B------:R-:W-:-:S04]  /*9780*/  LOP3.LUT R3, R5, 0x80000000, RZ, 0xc0, !PT ;  /* 0x8000000005037812 */ /* 0x000fc800078ec0ff */
[----:B------:R-:W-:-:S04]  /*9790*/  SHF.R.U32.HI R3, RZ, 0x18, R3 ;  /* 0x00000018ff037819 */ /* 0x000fc80000011603 */
[----:B------:R-:W-:-:S04]  /*97a0*/  LOP3.LUT R0, R0, R3, RZ, 0xfc, !PT ;  /* 0x0000000300007212 */ /* 0x000fc800078efcff */
[----:B------:R-:W-:Y:S02]  /*97b0*/  PRMT R4, R0, 0x7610, R4 ;  /* 0x0000761000047816 */ /* 0x000fe40000000004 */
.L_x_16404:
[----:B------:R-:W-:Y:S05]  /*97c0*/  BSYNC B0 ;  /* 0x0000000000007941 */ /* 0x000fea0003800000 */
.L_x_16403:
[----:B------:R0:W-:Y:S01]  /*97d0*/  STG.E.U8 [R8.64], R4 ;  /* 0x0000000408007986 */ /* 0x0001e2000c101124 */
[----:B------:R-:W-:Y:S05]  /*97e0*/  BRA `(.L_x_16380) ;  /* 0x0000033000007947 */ /* 0x000fea0003800000 */
.L_x_16397:
        /* <DEDUP_REMOVED lines=22> */
.L_x_16379:
        /* <DEDUP_REMOVED lines=20> */
.L_x_16407:
[----:B------:R-:W-:-:S04]  /*9a90*/  LOP3.LUT R22, R22, 0xffff, RZ, 0xc0, !PT ;  /* 0x0000ffff16167812 */ /* 0x000fc800078ec0ff */
[----:B------:R-:W-:-:S05]  /*9aa0*/  PRMT R22, R22, 0x8880, RZ ;  /* 0x0000888016167816 */ /* 0x000fca00000000ff */
[----:B------:R-:W-:-:S05]  /*9ab0*/  IMAD.MOV.U32 R4, RZ, RZ, R22 ;  /* 0x000000ffff047224 */ /* 0x000fca00078e0016 */
[----:B------:R-:W-:-:S05]  /*9ac0*/  SHF.R.S32.HI R5, RZ, 0x1f, R4 ;  /* 0x0000001fff057819 */ /* 0x000fca0000011404 */
[----:B------:R0:W-:Y:S01]  /*9ad0*/  STG.E.64 [R8.64], R4 ;  /* 0x0000000408007986 */ /* 0x0001e2000c101b24 */
[----:B------:R-:W-:Y:S05]  /*9ae0*/  BRA `(.L_x_16380) ;  /* 0x0000003000007947 */ /* 0x000fea0003800000 */
.L_x_16406:
[----:B------:R-:W-:-:S04]  /*9af0*/  LOP3.LUT R22, R22, 0xffff, RZ, 0xc0, !PT ;  /* 0x0000ffff16167812 */ /* 0x000fc800078ec0ff */
[----:B------:R-:W-:-:S05]  /*9b00*/  PRMT R3, R22, 0x8880, RZ ;  /* 0x0000888016037816 */ /* 0x000fca00000000ff */
[----:B------:R0:W-:Y:S02]  /*9b10*/  STG.E [R8.64], R3 ;  /* 0x0000000308007986 */ /* 0x0001e4000c101924 */
.L_x_16380:
        /* <DEDUP_REMOVED lines=21> */
.L_x_16411:
[----:B------:R0:W-:Y:S01]  /*9c70*/  STG.E.U8 [R8.64], R18 ;  /* 0x0000001208007986 */ /* 0x0001e2000c101124 */
[----:B------:R-:W-:Y:S05]  /*9c80*/  BRA `(.L_x_16413) ;  /* 0x00000e9000007947 */ /* 0x000fea0003800000 */
.L_x_16410:
        /* <DEDUP_REMOVED lines=12> */
.L_x_16415:
[----:B------:R-:W-:-:S04]  /*9d50*/  LOP3.LUT R18, R18, 0xffff, RZ, 0xc0, !PT ;  /* 0x0000ffff12127812 */ /* 0x000fc800078ec0ff */
[----:B------:R-:W-:-:S05]  /*9d60*/  PRMT R3, R18, 0x8880, RZ ;  /* 0x0000888012037816 */ /* 0x000fca00000000ff */
[----:B------:R0:W-:Y:S01]  /*9d70*/  STG.E [R8.64], R3 ;  /* 0x0000000308007986 */ /* 0x0001e2000c101924 */
[----:B------:R-:W-:Y:S05]  /*9d80*/  BRA `(.L_x_16413) ;  /* 0x00000d9000007947 */ /* 0x000fea0003800000 */
.L_x_16414:
[----:B------:R-:W-:-:S04]  /*9d90*/  PRMT R3, R18, 0x8880, RZ ;  /* 0x0000888012037816 */ /* 0x000fc800000000ff */
[----:B------:R-:W-:-:S05]  /*9da0*/  PRMT R3, R3, 0x7710, RZ ;  /* 0x0000771003037816 */ /* 0x000fca00000000ff */
[----:B------:R0:W-:Y:S01]  /*9db0*/  STG.E.U16 [R8.64], R3 ;  /* 0x0000000308007986 */ /* 0x0001e2000c101524 */
[----:B------:R-:W-:Y:S05]  /*9dc0*/  BRA `(.L_x_16413) ;  /* 0x00000d5000007947 */ /* 0x000fea0003800000 */
.L_x_16409:
        /* <DEDUP_REMOVED lines=9> */
.L_x_16417:
[----:B------:R-:W0:Y:S02]  /*9e60*/  I2F.S8 R0, R18 ;  /* 0x0000001200007306 */ /* 0x000e240000001400 */
[----:B0-----:R-:W-:-:S05]  /*9e70*/  F2FP.PACK_AB R0, RZ, R0 ;  /* 0x00000000ff00723e */ /* 0x001fca00000000ff */
[----:B------:R0:W-:Y:S01]  /*9e80*/  STG.E.U16 [R8.64], R0 ;  /* 0x0000000008007986 */ /* 0x0001e2000c101524 */
[----:B------:R-:W-:Y:S05]  /*9e90*/  BRA `(.L_x_16413) ;  /* 0x00000c8000007947 */ /* 0x000fea0003800000 */
.L_x_16416:
        /* <DEDUP_REMOVED lines=10> */
.L_x_16419:
[----:B------:R-:W0:Y:S02]  /*9f40*/  I2F.S8 R18, R18 ;  /* 0x0000001200127306 */ /* 0x000e240000001400 */
[----:B0-----:R-:W-:-:S04]  /*9f50*/  F2FP.PACK_AB R3, RZ, R18 ;  /* 0x00000012ff03723e */ /* 0x001fc800000000ff */
[----:B------:R-:W-:-:S05]  /*9f60*/  PRMT R3, R3, 0x5410, RZ ;  /* 0x0000541003037816 */ /* 0x000fca00000000ff */
[----:B------:R0:W-:Y:S01]  /*9f70*/  STG.E [R8.64], R3 ;  /* 0x0000000308007986 */ /* 0x0001e2000c101924 */
[----:B------:R-:W-:Y:S05]  /*9f80*/  BRA `(.L_x_16413) ;  /* 0x00000b9000007947 */ /* 0x000fea0003800000 */
.L_x_16418:
[----:B------:R-:W-:-:S04]  /*9f90*/  PRMT R4, R18, 0x8880, RZ ;  /* 0x0000888012047816 */ /* 0x000fc800000000ff */
[----:B------:R-:W-:-:S06]  /*9fa0*/  PRMT R4, R4, 0x7710, RZ ;  /* 0x0000771004047816 */ /* 0x000fcc00000000ff */
[----:B------:R-:W0:Y:S02]  /*9fb0*/  I2F.F64.S16 R4, R4 ;  /* 0x0000000400047312 */ /* 0x000e240000101c00 */
[----:B0-----:R0:W-:Y:S01]  /*9fc0*/  STG.E.64 [R8.64], R4 ;  /* 0x0000000408007986 */ /* 0x0011e2000c101b24 */
[----:B------:R-:W-:Y:S05]  /*9fd0*/  BRA `(.L_x_16413) ;  /* 0x00000b4000007947 */ /* 0x000fea0003800000 */
.L_x_16408:
        /* <DEDUP_REMOVED lines=12> */
.L_x_16422:
[----:B------:R-:W-:Y:S01]  /*a0a0*/  PRMT R4, R18, 0x8880, RZ ;  /* 0x0000888012047816 */ /* 0x000fe200000000ff */
[----:B------:R-:W-:-:S03]  /*a0b0*/  CS2R R6, SRZ ;  /* 0x0000000000067805 */ /* 0x000fc6000001ff00 */
[----:B------:R-:W-:-:S06]  /*a0c0*/  PRMT R4, R4, 0x7710, RZ ;  /* 0x0000771004047816 */ /* 0x000fcc00000000ff */
[----:B------:R-:W0:Y:S02]  /*a0d0*/  I2F.F64.S16 R4, R4 ;  /* 0x0000000400047312 */ /* 0x000e240000101c00 */
[----:B0-----:R0:W-:Y:S01]  /*a0e0*/  STG.E.128 [R8.64], R4 ;  /* 0x0000000408007986 */ /* 0x0011e2000c101d24 */
[----:B------:R-:W-:Y:S05]  /*a0f0*/  BRA `(.L_x_16413) ;  /* 0x00000a2000007947 */ /* 0x000fea0003800000 */
.L_x_16421:
        /* <DEDUP_REMOVED lines=21> */
.L_x_16426:
[----:B------:R-:W-:Y:S05]  /*a250*/  BSYNC B0 ;  /* 0x0000000000007941 */ /* 0x000fea0003800000 */
.L_x_16425:
[----:B------:R-:W-:-:S05]  /*a260*/  LOP3.LUT R5, R0, R5, RZ, 0xfc, !PT ;  /* 0x0000000500057212 */ /* 0x000fca00078efcff */
[----:B------:R0:W-:Y:S01]  /*a270*/  STG.E.U8 [R8.64], R5 ;  /* 0x0000000508007986 */ /* 0x0001e2000c101124 */
[----:B------:R-:W-:Y:S05]  /*a280*/  BRA `(.L_x_16413) ;  /* 0x0000089000007947 */ /* 0x000fea0003800000 */
.L_x_16424:
        /* <DEDUP_REMOVED lines=13> */
.L_x_16428:
[----:B------:R-:W-:Y:S01]  /*a360*/  IMAD.MOV.U32 R0, RZ, RZ, 0x7f ;  /* 0x0000007fff007424 */ /* 0x000fe200078e00ff */
[----:B------:R-:W-:-:S04]  /*a370*/  ISETP.GT.U32.AND P0, PT, R3, 0x7f800000, PT ;  /* 0x7f8000000300780c */ /* 0x000fc80003f04070 */
[----:B------:R-:W-:-:S04]  /*a380*/  SEL R0, R0, 0x7c, P0 ;  /* 0x0000007c00007807 */ /* 0x000fc80000000000 */
.L_x_16429:
[----:B------:R-:W-:Y:S05]  /*a390*/  BSYNC B0 ;  /* 0x0000000000007941 */ /* 0x000fea0003800000 */
.L_x_16427:
[----:B------:R-:W-:-:S04]  /*a3a0*/  LOP3.LUT R3, R5, 0x80000000, RZ, 0xc0, !PT ;  /* 0x8000000005037812 */ /* 0x000fc800078ec0ff */
[----:B------:R-:W-:-:S04]  /*a3b0*/  SHF.R.U32.HI R3, RZ, 0x18, R3 ;  /* 0x00000018ff037819 */ /* 0x000fc80000011603 */
[----:B------:R-:W-:-:S05]  /*a3c0*/  LOP3.LUT R3, R0, R3, RZ, 0xfc, !PT ;  /* 0x0000000300037212 */ /* 0x000fca00078efcff */
[----:B------:R0:W-:Y:S01]  /*a3d0*/  STG.E.U8 [R8.64], R3 ;  /* 0x0000000308007986 */ /* 0x0001e2000c101124 */
[----:B------:R-:W-:Y:S05]  /*a3e0*/  BRA `(.L_x_16413) ;  /* 0x0000073000007947 */ /* 0x000fea0003800000 */
.L_x_16423:
[----:B------:R-:W0:Y:S02]  /*a3f0*/  I2F.S8 R0, R18 ;  /* 0x0000001200007306 */ /* 0x000e240000001400 */
[----:B0-----:R-:W-:-:S05]  /*a400*/  F2FP.BF16.PACK_AB R0, RZ, R0 ;  /* 0x00000000ff00723e */ /* 0x001fca00000010ff */
[----:B------:R0:W-:Y:S01]  /*a410*/  STG.E.U16 [R8.64], R0 ;  /* 0x0000000008007986 */ /* 0x0001e2000c101524 */
[----:B------:R-:W-:Y:S05]  /*a420*/  BRA `(.L_x_16413) ;  /* 0x000006f000007947 */ /* 0x000fea0003800000 */
.L_x_16420:
        /* <DEDUP_REMOVED lines=12> */
.L_x_16432:
        /* <DEDUP_REMOVED lines=17> */
.L_x_16435:
[----:B------:R-:W-:-:S04]  /*a600*/  LOP3.LUT R3, R5, 0x80000000, RZ, 0xc0, !PT ;  /* 0x8000000005037812 */ /* 0x000fc800078ec0ff */
[----:B------:R-:W-:-:S04]  /*a610*/  SHF.R.U32.HI R3, RZ, 0x18, R3 ;  /* 0x00000018ff037819 */ /* 0x000fc80000011603 */
[----:B------:R-:W-:-:S04]  /*a620*/  LOP3.LUT R0, R0, R3, RZ, 0xfc, !PT ;  /* 0x0000000300007212 */ /* 0x000fc800078efcff */
[----:B------:R-:W-:Y:S02]  /*a630*/  PRMT R4, R0, 0x7610, R4 ;  /* 0x0000761000047816 */ /* 0x000fe40000000004 */
.L_x_16434:
[----:B------:R-:W-:Y:S05]  /*a640*/  BSYNC B0 ;  /* 0x0000000000007941 */ /* 0x000fea0003800000 */
.L_x_16433:
[----:B------:R0:W-:Y:S01]  /*a650*/  STG.E.U8 [R8.64], R4 ;  /* 0x0000000408007986 */ /* 0x0001e2000c101124 */
[----:B------:R-:W-:Y:S05]  /*a660*/  BRA `(.L_x_16413) ;  /* 0x000004b000007947 */ /* 0x000fea0003800000 */
.L_x_16431:
        /* <DEDUP_REMOVED lines=17> */
.L_x_16438:
[----:B------:R-:W-:-:S04]  /*a780*/  LOP3.LUT R3, R5, 0x80000000, RZ, 0xc0, !PT ;  /* 0x8000000005037812 */ /* 0x000fc800078ec0ff */
[----:B------:R-:W-:-:S04]  /*a790*/  SHF.R.U32.HI R3, RZ, 0x18, R3 ;  /* 0x00000018ff037819 */ /* 0x000fc80000011603 */
[----:B------:R-:W-:-:S04]  /*a7a0*/  LOP3.LUT R0, R0, R3, RZ, 0xfc, !PT ;  /* 0x0000000300007212 */ /* 0x000fc800078efcff */
[----:B------:R-:W-:Y:S02]  /*a7b0*/  PRMT R4, R0, 0x7610, R4 ;  /* 0x0000761000047816 */ /* 0x000fe40000000004 */
.L_x_16437:
[----:B------:R-:W-:Y:S05]  /*a7c0*/  BSYNC B0 ;  /* 0x0000000000007941 */ /* 0x000fea0003800000 */
.L_x_16436:
[----:B------:R0:W-:Y:S01]  /*a7d0*/  STG.E.U8 [R8.64], R4 ;  /* 0x0000000408007986 */ /* 0x0001e2000c101124 */
[----:B------:R-:W-:Y:S05]  /*a7e0*/  BRA `(.L_x_16413) ;  /* 0x0000033000007947 */ /* 0x000fea0003800000 */
.L_x_16430:
        /* <DEDUP_REMOVED lines=22> */
.L_x_16412:
        /* <DEDUP_REMOVED lines=20> */
.L_x_16440:
[----:B------:R-:W-:-:S04]  /*aa90*/  LOP3.LUT R18, R18, 0xffff, RZ, 0xc0, !PT ;  /* 0x0000ffff12127812 */ /* 0x000fc800078ec0ff */
[----:B------:R-:W-:-:S05]  /*aaa0*/  PRMT R18, R18, 0x8880, RZ ;  /* 0x0000888012127816 */ /* 0x000fca00000000ff */
[----:B------:R-:W-:-:S05]  /*aab0*/  IMAD.MOV.U32 R4, RZ, RZ, R18 ;  /* 0x000000ffff047224 */ /* 0x000fca00078e0012 */
[----:B------:R-:W-:-:S05]  /*aac0*/  SHF.R.S32.HI R5, RZ, 0x1f, R4 ;  /* 0x0000001fff057819 */ /* 0x000fca0000011404 */
[----:B------:R0:W-:Y:S01]  /*aad0*/  STG.E.64 [R8.64], R4 ;  /* 0x0000000408007986 */ /* 0x0001e2000c101b24 */
[----:B------:R-:W-:Y:S05]  /*aae0*/  BRA `(.L_x_16413) ;  /* 0x0000003000007947 */ /* 0x000fea0003800000 */
.L_x_16439:
[----:B------:R-:W-:-:S04]  /*aaf0*/  LOP3.LUT R18, R18, 0xffff, RZ, 0xc0, !PT ;  /* 0x0000ffff12127812 */ /* 0x000fc800078ec0ff */
[----:B------:R-:W-:-:S05]  /*ab00*/  PRMT R3, R18, 0x8880, RZ ;  /* 0x0000888012037816 */ /* 0x000fca00000000ff */
[----:B------:R0:W-:Y:S02]  /*ab10*/  STG.E [R8.64], R3 ;  /* 0x0000000308007986 */ /* 0x0001e4000c101924 */
.L_x_16413:
[----:B------:R-:W-:Y:S02]  /*ab20*/  IADD3 R23, R23, 0x80, RZ ;  /* 0x0000008017177810 */ /* 0x000fe40007ffe0ff */
.L_x_16374:
[----:B------:R-:W-:Y:S05]  /*ab30*/  BSYNC B6 ;  /* 0x0000000000067941 */ /* 0x000fea0003800000 */
.L_x_16373:
        /* <DEDUP_REMOVED lines=19> */
.L_x_16444:
[----:B------:R-:W-:Y:S01]  /*ac70*/  STG.E.U8 [R2.64], R19 ;  /* 0x0000001302007986 */ /* 0x000fe2000c101124 */
[----:B------:R-:W-:Y:S05]  /*ac80*/  EXIT ;  /* 0x000000000000794d */ /* 0x000fea0003800000 */
.L_x_16443:
        /* <DEDUP_REMOVED lines=12> */
.L_x_16447:
[----:B------:R-:W-:-:S04]  /*ad50*/  LOP3.LUT R19, R19, 0xffff, RZ, 0xc0, !PT ;  /* 0x0000ffff13137812 */ /* 0x000fc800078ec0ff */
[----:B------:R-:W-:-:S05]  /*ad60*/  PRMT R5, R19, 0x8880, RZ ;  /* 0x0000888013057816 */ /* 0x000fca00000000ff */
[----:B------:R-:W-:Y:S01]  /*ad70*/  STG.E [R2.64], R5 ;  /* 0x0000000502007986 */ /* 0x000fe2000c101924 */
[----:B------:R-:W-:Y:S05]  /*ad80*/  EXIT ;  /* 0x000000000000794d */ /* 0x000fea0003800000 */
.L_x_16446:
[----:B------:R-:W-:-:S04]  /*ad90*/  PRMT R5, R19, 0x8880, RZ ;  /* 0x0000888013057816 */ /* 0x000fc800000000ff */
[----:B------:R-:W-:-:S05]  /*ada0*/  PRMT R5, R5, 0x7710, RZ ;  /* 0x0000771005057816 */ /* 0x000fca00000000ff */
[----:B------:R-:W-:Y:S01]  /*adb0*/  STG.E.U16 [R2.64], R5 ;  /* 0x0000000502007986 */ /* 0x000fe2000c101524 */
[----:B------:R-:W-:Y:S05]  /*adc0*/  EXIT ;  /* 0x000000000000794d */ /* 0x000fea0003800000 */
.L_x_16442:
        /* <DEDUP_REMOVED lines=9> */
.L_x_16449:
[----:B------:R-:W0:Y:S02]  /*ae60*/  I2F.S8 R0, R19 ;  /* 0x0000001300007306 */ /* 0x000e240000001400 */
[----:B0-----:R-:W-:-:S05]  /*ae70*/  F2FP.PACK_AB R0, RZ, R0 ;  /* 0x00000000ff00723e */ /* 0x001fca00000000ff */
[----:B------:R-:W-:Y:S01]  /*ae80*/  STG.E.U16 [R2.64], R0 ;  /* 0x0000000002007986 */ /* 0x000fe2000c101524 */
[----:B------:R-:W-:Y:S05]  /*ae90*/  EXIT ;  /* 0x000000000000794d */ /* 0x000fea0003800000 */
.L_x_16448:
        /* <DEDUP_REMOVED lines=10> */
.L_x_16451:
[----:B------:R-:W0:Y:S02]  /*af40*/  I2F.S8 R19, R19 ;  /* 0x0000001300137306 */ /* 0x000e240000001400 */
[----:B0-----:R-:W-:-:S04]  /*af50*/  F2FP.PACK_AB R5, RZ, R19 ;  /* 0x00000013ff05723e */ /* 0x001fc800000000ff */
[----:B------:R-:W-:-:S05]  /*af60*/  PRMT R5, R5, 0x5410, RZ ;  /* 0x0000541005057816 */ /* 0x000fca00000000ff */
[----:B------:R-:W-:Y:S01]  /*af70*/  STG.E [R2.64], R5 ;  /* 0x0000000502007986 */ /* 0x000fe2000c101924 */
[----:B------:R-:W-:Y:S05]  /*af80*/  EXIT ;  /* 0x000000000000794d */ /* 0x000fea0003800000 */
.L_x_16450:
[----:B------:R-:W-:-:S04]  /*af90*/  PRMT R4, R19, 0x8880, RZ ;  /* 0x0000888013047816 */ /* 0x000fc800000000ff */
[----:B------:R-:W-:-:S06]  /*afa0*/  PRMT R4, R4, 0x7710, RZ ;  /* 0x0000771004047816 */ /* 0x000fcc00000000ff */
[----:B------:R-:W0:Y:S02]  /*afb0*/  I2F.F64.S16 R4, R4 ;  /* 0x0000000400047312 */ /* 0x000e240000101c00 */
[----:B0-----:R-:W-:Y:S01]  /*afc0*/  STG.E.64 [R2.64], R4 ;  /* 0x0000000402007986 */ /* 0x001fe2000c101b24 */
[----:B------:R-:W-:Y:S05]  /*afd0*/  EXIT ;  /* 0x000000000000794d */ /* 0x000fea0003800000 */
.L_x_16441:
        /* <DEDUP_REMOVED lines=12> */
.L_x_16454:
[----:B------:R-:W-:Y:S01]  /*b0a0*/  PRMT R4, R19, 0x8880, RZ ;  /* 0x0000888013047816 */ /* 0x000fe200000000ff */
[----:B------:R-:W-:-:S03]  /*b0b0*/  CS2R R6, SRZ ;  /* 0x0000000000067805 */ /* 0x000fc6000001ff00 */
[----:B------:R-:W-:-:S06]  /*b0c0*/  PRMT R4, R4, 0x7710, RZ ;  /* 0x0000771004047816 */ /* 0x000fcc00000000ff */
[----:B------:R-:W0:Y:S02]  /*b0d0*/  I2F.F64.S16 R4, R4 ;  /* 0x0000000400047312 */ /* 0x000e240000101c00 */
[----:B0-----:R-:W-:Y:S01]  /*b0e0*/  STG.E.128 [R2.64], R4 ;  /* 0x0000000402007986 */ /* 0x001fe2000c101d24 */
[----:B------:R-:W-:Y:S05]  /*b0f0*/  EXIT ;  /* 0x000000000000794d */ /* 0x000fea0003800000 */
.L_x_16453:
        /* <DEDUP_REMOVED lines=21> */
.L_x_16458:
[----:B------:R-:W-:Y:S05]  /*b250*/  BSYNC B0 ;  /* 0x0000000000007941 */ /* 0x000fea0003800000 */
.L_x_16457:
[----:B------:R-:W-:-:S05]  /*b260*/  LOP3.LUT R5, R0, R5, RZ, 0xfc, !PT ;  /* 0x0000000500057212 */ /* 0x000fca00078efcff */
[----:B------:R-:W-:Y:S01]  /*b270*/  STG.E.U8 [R2.64], R5 ;  /* 0x0000000502007986 */ /* 0x000fe2000c101124 */
[----:B------:R-:W-:Y:S05]  /*b280*/  EXIT ;  /* 0x000000000000794d */ /* 0x000fea0003800000 */
.L_x_16456:
        /* <DEDUP_REMOVED lines=13> */
.L_x_16460:
[----:B------:R-:W-:Y:S01]  /*b360*/  IMAD.MOV.U32 R0, RZ, RZ, 0x7f ;  /* 0x0000007fff007424 */ /* 0x000fe200078e00ff */
[----:B------:R-:W-:-:S04]  /*b370*/  ISETP.GT.U32.AND P0, PT, R4, 0x7f800000, PT ;  /* 0x7f8000000400780c */ /* 0x000fc80003f04070 */
[----:B------:R-:W-:-:S04]  /*b380*/  SEL R0, R0, 0x7c, P0 ;  /* 0x0000007c00007807 */ /* 0x000fc80000000000 */
.L_x_16461:
[----:B------:R-:W-:Y:S05]  /*b390*/  BSYNC B0 ;  /* 0x0000000000007941 */ /* 0x000fea0003800000 */
.L_x_16459:
[----:B------:R-:W-:-:S04]  /*b3a0*/  LOP3.LUT R4, R19, 0x80000000, RZ, 0xc0, !PT ;  /* 0x8000000013047812 */ /* 0x000fc800078ec0ff */
[----:B------:R-:W-:-:S04]  /*b3b0*/  SHF.R.U32.HI R5, RZ, 0x18, R4 ;  /* 0x00000018ff057819 */ /* 0x000fc80000011604 */
[----:B------:R-:W-:-:S05]  /*b3c0*/  LOP3.LUT R5, R0, R5, RZ, 0xfc, !PT ;  /* 0x0000000500057212 */ /* 0x000fca00078efcff */
[----:B------:R-:W-:Y:S01]  /*b3d0*/  STG.E.U8 [R2.64], R5 ;  /* 0x0000000502007986 */ /* 0x000fe2000c101124 */
[----:B------:R-:W-:Y:S05]  /*b3e0*/  EXIT ;  /* 0x000000000000794d */ /* 0x000fea0003800000 */
.L_x_16455:
[----:B------:R-:W0:Y:S02]  /*b3f0*/  I2F.S8 R0, R19 ;  /* 0x0000001300007306 */ /* 0x000e240000001400 */
[----:B0-----:R-:W-:-:S05]  /*b400*/  F2FP.BF16.PACK_AB R0, RZ, R0 ;  /* 0x00000000ff00723e */ /* 0x001fca00000010ff */
[----:B------:R-:W-:Y:S01]  /*b410*/  STG.E.U16 [R2.64], R0 ;  /* 0x0000000002007986 */ /* 0x000fe2000c101524 */
[----:B------:R-:W-:Y:S05]  /*b420*/  EXIT ;  /* 0x000000000000794d */ /* 0x000fea0003800000 */
.L_x_16452:
        /* <DEDUP_REMOVED lines=12> */
.L_x_16464:
        /* <DEDUP_REMOVED lines=17> */
.L_x_16467:
[----:B------:R-:W-:-:S04]  /*b600*/  LOP3.LUT R0, R19, 0x80000000, RZ, 0xc0, !PT ;  /* 0x8000000013007812 */ /* 0x000fc800078ec0ff */
[----:B------:R-:W-:-:S04]  /*b610*/  SHF.R.U32.HI R5, RZ, 0x18, R0 ;  /* 0x00000018ff057819 */ /* 0x000fc80000011600 */
[----:B------:R-:W-:-:S04]  /*b620*/  LOP3.LUT R4, R4, R5, RZ, 0xfc, !PT ;  /* 0x0000000504047212 */ /* 0x000fc800078efcff */
[----:B------:R-:W-:Y:S02]  /*b630*/  PRMT R0, R4, 0x7610, R0 ;  /* 0x0000761004007816 */ /* 0x000fe40000000000 */
.L_x_16466:
[----:B------:R-:W-:Y:S05]  /*b640*/  BSYNC B0 ;  /* 0x0000000000007941 */ /* 0x000fea0003800000 */
.L_x_16465:
[----:B------:R-:W-:Y:S01]  /*b650*/  STG.E.U8 [R2.64], R0 ;  /* 0x0000000002007986 */ /* 0x000fe2000c101124 */
[----:B------:R-:W-:Y:S05]  /*b660*/  EXIT ;  /* 0x000000000000794d */ /* 0x000fea0003800000 */
.L_x_16463:
        /* <DEDUP_REMOVED lines=17> */
.L_x_16470:
[----:B------:R-:W-:-:S04]  /*b780*/  LOP3.LUT R0, R19, 0x80000000, RZ, 0xc0, !PT ;  /* 0x8000000013007812 */ /* 0x000fc800078ec0ff */
[----:B------:R-:W-:-:S04]  /*b790*/  SHF.R.U32.HI R5, RZ, 0x18, R0 ;  /* 0x00000018ff057819 */ /* 0x000fc80000011600 */
[----:B------:R-:W-:-:S04]  /*b7a0*/  LOP3.LUT R4, R4, R5, RZ, 0xfc, !PT ;  /* 0x0000000504047212 */ /* 0x000fc800078efcff */
[----:B------:R-:W-:Y:S02]  /*b7b0*/  PRMT R0, R4, 0x7610, R0 ;  /* 0x0000761004007816 */ /* 0x000fe40000000000 */
.L_x_16469:
[----:B------:R-:W-:Y:S05]  /*b7c0*/  BSYNC B0 ;  /* 0x0000000000007941 */ /* 0x000fea0003800000 */
.L_x_16468:
[----:B------:R-:W-:Y:S01]  /*b7d0*/  STG.E.U8 [R2.64], R0 ;  /* 0x0000000002007986 */ /* 0x000fe2000c101124 */
[----:B------:R-:W-:Y:S05]  /*b7e0*/  EXIT ;  /* 0x000000000000794d */ /* 0x000fea0003800000 */
.L_x_16462:
        /* <DEDUP_REMOVED lines=22> */
.L_x_16445:
        /* <DEDUP_REMOVED lines=20> */
.L_x_16472:
[----:B------:R-:W-:-:S04]  /*ba90*/  LOP3.LUT R19, R19, 0xffff, RZ, 0xc0, !PT ;  /* 0x0000ffff13137812 */ /* 0x000fc800078ec0ff */
[----:B------:R-:W-:-:S05]  /*baa0*/  PRMT R19, R19, 0x8880, RZ ;  /* 0x0000888013137816 */ /* 0x000fca00000000ff */
[----:B------:R-:W-:-:S05]  /*bab0*/  IMAD.MOV.U32 R4, RZ, RZ, R19 ;  /* 0x000000ffff047224 */ /* 0x000fca00078e0013 */
[----:B------:R-:W-:-:S05]  /*bac0*/  SHF.R.S32.HI R5, RZ, 0x1f, R4 ;  /* 0x0000001fff057819 */ /* 0x000fca0000011404 */
[----:B------:R-:W-:Y:S01]  /*bad0*/  STG.E.64 [R2.64], R4 ;  /* 0x0000000402007986 */ /* 0x000fe2000c101b24 */
[----:B------:R-:W-:Y:S05]  /*bae0*/  EXIT ;  /* 0x000000000000794d */ /* 0x000fea0003800000 */
.L_x_16471:
[----:B------:R-:W-:-:S04]  /*baf0*/  LOP3.LUT R19, R19, 0xffff, RZ, 0xc0, !PT ;  /* 0x0000ffff13137812 */ /* 0x000fc800078ec0ff */
[----:B------:R-:W-:-:S05]  /*bb00*/  PRMT R5, R19, 0x8880, RZ ;  /* 0x0000888013057816 */ /* 0x000fca00000000ff */
[----:B------:R-:W-:Y:S01]  /*bb10*/  STG.E [R2.64], R5 ;  /* 0x0000000502007986 */ /* 0x000fe2000c101924 */
[----:B------:R-:W-:Y:S05]  /*bb20*/  EXIT ;  /* 0x000000000000794d */ /* 0x000fea0003800000 */
.L_x_16473:
        /* <DEDUP_REMOVED lines=13> */
.L_x_19789:


//--------------------- .text._ZN2at6native18elementwise_kernelILi128ELi4EZNS0_22gpu_kernel_impl_nocastINS0_13BinaryFunctorIaaaZZZNS0_18lshift_kernel_cudaERNS_18TensorIteratorBaseEENKUlvE_clEvENKUlvE0_clEvEUlaaE_EEEEvS5_RKT_EUliE_EEviT1_ --------------------------
	.section	.text._ZN2at6native18elementwise_kernelILi128ELi4EZNS0_22gpu_kernel_impl_nocastINS0_13BinaryFunctorIaaaZZZNS0_18lshift_kernel_cudaERNS_18TensorIteratorBaseEENKUlvE_clEvENKUlvE0_clEvEUlaaE_EEEEvS5_RKT_EUliE_EEviT1_,"ax",@progbits
	.sectioninfo	@"SHI_REGISTERS=12"
	.align	128
        .global         _ZN2at6native18elementwise_kernelILi128ELi4EZNS0_22gpu_kernel_impl_nocastINS0_13BinaryFunctorIaaaZZZNS0_18lshift_kernel_cudaERNS_18TensorIteratorBaseEENKUlvE_clEvENKUlvE0_clEvEUlaaE_EEEEvS5_RKT_EUliE_EEviT1_
        .type           _ZN2at6native18elementwise_kernelILi128ELi4EZNS0_22gpu_kernel_impl_nocastINS0_13BinaryFunctorIaaaZZZNS0_18lshift_kernel_cudaERNS_18TensorIteratorBaseEENKUlvE_clEvENKUlvE0_clEvEUlaaE_EEEEvS5_RKT_EUliE_EEviT1_,@function
        .size           _ZN2at6native18elementwise_kernelILi128ELi4EZNS0_22gpu_kernel_impl_nocastINS0_13BinaryFunctorIaaaZZZNS0_18lshift_kernel_cudaERNS_18TensorIteratorBaseEENKUlvE_clEvENKUlvE0_clEvEUlaaE_EEEEvS5_RKT_EUliE_EEviT1_,(.L_x_19790 - _ZN2at6native18elementwise_kernelILi128ELi4EZNS0_22gpu_kernel_impl_nocastINS0_13BinaryFunctorIaaaZZZNS0_18lshift_kernel_cudaERNS_18TensorIteratorBaseEENKUlvE_clEvENKUlvE0_clEvEUlaaE_EEEEvS5_RKT_EUliE_EEviT1_)
        .other          _ZN2at6native18elementwise_kernelILi128ELi4EZNS0_22gpu_kernel_impl_nocastINS0_13BinaryFunctorIaaaZZZNS0_18lshift_kernel_cudaERNS_18TensorIteratorBaseEENKUlvE_clEvENKUlvE0_clEvEUlaaE_EEEEvS5_RKT_EUliE_EEviT1_,@"STO_CUDA_ENTRY STV_DEFAULT"
_ZN2at6native18elementwise_kernelILi128ELi4EZNS0_22gpu_kernel_impl_nocastINS0_13BinaryFunctorIaaaZZZNS0_18lshift_kernel_cudaERNS_18TensorIteratorBaseEENKUlvE_clEvENKUlvE0_clEvEUlaaE_EEEEvS5_RKT_EUliE_EEviT1_:
.text._ZN2at6native18elementwise_kernelILi128ELi4EZNS0_22gpu_kernel_impl_nocastINS0_13BinaryFunctorIaaaZZZNS0_18lshift_kernel_cudaERNS_18TensorIteratorBaseEENKUlvE_clEvENKUlvE0_clEvEUlaaE_EEEEvS5_RKT_EUliE_EEviT1_:
        /* <DEDUP_REMOVED lines=261> */
.L_x_16476:
[----:B------:R-:W-:Y:S02]  /*1050*/  IADD3 R6, P0, R3, c[0x0][0x3d0], RZ ;  /* 0x0000f40003067a10 */ /* 0x000fe40007f1e0ff */
[----:B------:R-:W-:Y:S02]  /*1060*/  IADD3 R4, P1, R4, c[0x0][0x3d8], RZ ;  /* 0x0000f60004047a10 */ /* 0x000fe40007f3e0ff */
[----:B------:R-:W-:Y:S02]  /*1070*/  IADD3.X R7, RZ, c[0x0][0x3d4], RZ, P0, !PT ;  /* 0x0000f500ff077a10 */ /* 0x000fe400007fe4ff */
[----:B------:R-:W-:-:S04]  /*1080*/  IADD3.X R5, RZ, c[0x0][0x3dc], RZ, P1, !PT ;  /* 0x0000f700ff057a10 */ /* 0x000fc80000ffe4ff */
[----:B------:R-:W2:Y:S04]  /*1090*/  LDG.E.U8 R7, [R6.64] ;  /* 0x0000000406077981 */ /* 0x000ea8000c1e1100 */
[----:B------:R-:W3:Y:S01]  /*10a0*/  LDG.E.S8 R4, [R4.64] ;  /* 0x0000000404047981 */ /* 0x000ee2000c1e1300 */
[----:B------:R-:W-:-:S04]  /*10b0*/  IADD3 R2, P1, R2, c[0x0][0x3c8], RZ ;  /* 0x0000f20002027a10 */ /* 0x000fc80007f3e0ff */
[----:B------:R-:W-:Y:S02]  /*10c0*/  IADD3.X R3, RZ, c[0x0][0x3cc], RZ, P1, !PT ;  /* 0x0000f300ff037a10 */ /* 0x000fe40000ffe4ff */
[----:B------:R-:W-:Y:S02]  /*10d0*/  IADD3 R0, R0, 0x80, RZ ;  /* 0x0000008000007810 */ /* 0x000fe40007ffe0ff */
[----:B---3--:R-:W-:Y:S02]  /*10e0*/  ISETP.GT.U32.AND P0, PT, R4, 0x7, PT ;  /* 0x000000070400780c */ /* 0x008fe40003f04070 */
[----:B--2---:R-:W-:-:S04]  /*10f0*/  SHF.L.U32 R8, R7, R4, RZ ;  /* 0x0000000407087219 */ /* 0x004fc800000006ff */
[----:B------:R-:W-:-:S05]  /*1100*/  SEL R9, R8, RZ, !P0 ;  /* 0x000000ff08097207 */ /* 0x000fca0004000000 */
[----:B------:R0:W-:Y:S02]  /*1110*/  STG.E.U8 [R2.64], R9 ;  /* 0x0000000902007986 */ /* 0x0001e4000c101104 */
.L_x_16475:
[----:B------:R-:W-:Y:S05]  /*1120*/  BSYNC B0 ;  /* 0x0000000000007941 */ /* 0x000fea0003800000 */
.L_x_16474:
        /* <DEDUP_REMOVED lines=256> */
.L_x_16479:
        /* <DEDUP_REMOVED lines=268> */
.L_x_16480:
        /* <DEDUP_REMOVED lines=13> */
.L_x_16478:
[----:B0-----:R-:W-:Y:S05]  /*32c0*/  BSYNC B0 ;  /* 0x0000000000007941 */ /* 0x001fea0003800000 */
.L_x_16477:
        /* <DEDUP_REMOVED lines=255> */
.L_x_16481:
        /* <DEDUP_REMOVED lines=8> */
[----:B---3--:R-:W-:Y:S02]  /*4340*/  ISETP.GT.U32.AND P0, PT, R4, 0x7, PT ;  /* 0x000000070400780c */ /* 0x008fe40003f04070 */
[----:B--2---:R-:W-:-:S04]  /*4350*/  SHF.L.U32 R0, R7, R4, RZ ;  /* 0x0000000407007219 */ /* 0x004fc800000006ff */
[----:B------:R-:W-:-:S05]  /*4360*/  SEL R9, R0, RZ, !P0 ;  /* 0x000000ff00097207 */ /* 0x000fca0004000000 */
[----:B------:R-:W-:Y:S01]  /*4370*/  STG.E.U8 [R2.64], R9 ;  /* 0x0000000902007986 */ /* 0x000fe2000c101104 */
[----:B------:R-:W-:Y:S05]  /*4380*/  EXIT ;  /* 0x000000000000794d */ /* 0x000fea0003800000 */
.L_x_16482:
        /* <DEDUP_REMOVED lines=15> */
.L_x_19790:


//--------------------- .text._ZN2at6native27unrolled_elementwise_kernelINS0_13BinaryFunctorIaaaZZZNS0_18lshift_kernel_cudaERNS_18TensorIteratorBaseEENKUlvE_clEvENKUlvE0_clEvEUlaaE_EESt5arrayIPcLm3EELi4E23TrivialOffsetCalculatorILi2EjESC_ILi1EjENS0_6memory15LoadWithoutCastENSF_16StoreWithoutCastEEEviT_T0_T2_T3_T4_T5_ --------------------------
	.section	.text._ZN2at6native27unrolled_elementwise_kernelINS0_13BinaryFunctorIaaaZZZNS0_18lshift_kernel_cudaERNS_18TensorIteratorBaseEENKUlvE_clEvENKUlvE0_clEvEUlaaE_EESt5arrayIPcLm3EELi4E23TrivialOffsetCalculatorILi2EjESC_ILi1EjENS0_6memory15LoadWithoutCastENSF_16StoreWithoutCastEEEviT_T0_T2_T3_T4_T5_,"ax",@progbits
	.sectioninfo	@"SHI_REGISTERS=22"
	.align	128
        .global         _ZN2at6native27unrolled_elementwise_kernelINS0_13BinaryFunctorIaaaZZZNS0_18lshift_kernel_cudaERNS_18TensorIteratorBaseEENKUlvE_clEvENKUlvE0_clEvEUlaaE_EESt5arrayIPcLm3EELi4E23TrivialOffsetCalculatorILi2EjESC_ILi1EjENS0_6memory15LoadWithoutCastENSF_16StoreWithoutCastEEEviT_T0_T2_T3_T4_T5_
        .type           _ZN2at6native27unrolled_elementwise_kernelINS0_13BinaryFunctorIaaaZZZNS0_18lshift_kernel_cudaERNS_18TensorIteratorBaseEENKUlvE_clEvENKUlvE0_clEvEUlaaE_EESt5arrayIPcLm3EELi4E23TrivialOffsetCalculatorILi2EjESC_ILi1EjENS0_6memory15LoadWithoutCastENSF_16StoreWithoutCastEEEviT_T0_T2_T3_T4_T5_,@function
        .size           _ZN2at6native27unrolled_elementwise_kernelINS0_13BinaryFunctorIaaaZZZNS0_18lshift_kernel_cudaERNS_18TensorIteratorBaseEENKUlvE_clEvENKUlvE0_clEvEUlaaE_EESt5arrayIPcLm3EELi4E23TrivialOffsetCalculatorILi2EjESC_ILi1EjENS0_6memory15LoadWithoutCastENSF_16StoreWithoutCastEEEviT_T0_T2_T3_T4_T5_,(.L_x_19791 - _ZN2at6native27unrolled_elementwise_kernelINS0_13BinaryFunctorIaaaZZZNS0_18lshift_kernel_cudaERNS_18TensorIteratorBaseEENKUlvE_clEvENKUlvE0_clEvEUlaaE_EESt5arrayIPcLm3EELi4E23TrivialOffsetCalculatorILi2EjESC_ILi1EjENS0_6memory15LoadWithoutCastENSF_16StoreWithoutCastEEEviT_T0_T2_T3_T4_T5_)
        .other          _ZN2at6native27unrolled_elementwise_kernelINS0_13BinaryFunctorIaaaZZZNS0_18lshift_kernel_cudaERNS_18TensorIteratorBaseEENKUlvE_clEvENKUlvE0_clEvEUlaaE_EESt5arrayIPcLm3EELi4E23TrivialOffsetCalculatorILi2EjESC_ILi1EjENS0_6memory15LoadWithoutCastENSF_16StoreWithoutCastEEEviT_T0_T2_T3_T4_T5_,@"STO_CUDA_ENTRY STV_DEFAULT"
_ZN2at6native27unrolled_elementwise_kernelINS0_13BinaryFunctorIaaaZZZNS0_18lshift_kernel_cudaERNS_18TensorIteratorBaseEENKUlvE_clEvENKUlvE0_clEvEUlaaE_EESt5arrayIPcLm3EELi4E23TrivialOffsetCalculatorILi2EjESC_ILi1EjENS0_6memory15LoadWithoutCastENSF_16StoreWithoutCastEEEviT_T0_T2_T3_T4_T5_:
.text._ZN2at6native27unrolled_elementwise_kernelINS0_13BinaryFunctorIaaaZZZNS0_18lshift_kernel_cudaERNS_18TensorIteratorBaseEENKUlvE_clEvENKUlvE0_clEvEUlaaE_EESt5arrayIPcLm3EELi4E23TrivialOffsetCalculatorILi2EjESC_ILi1EjENS0_6memory15LoadWithoutCastENSF_16StoreWithoutCastEEEviT_T0_T2_T3_T4_T5_:
[----:B------:R-:W-:Y:S02]  /*0000*/  IMAD.MOV.U32 R1, RZ, RZ, c[0x0][0x28] ;  /* 0x00000a00ff017624 */ /* 0x000fe400078e00ff */
[----:B------:R-:W0:Y:S01]  /*0010*/  S2R R0, SR_CTAID.X ;  /* 0x0000000000007919 */ /* 0x000e220000002500 */
[----:B------:R-:W-:Y:S01]  /*0020*/  IMAD.MOV.U32 R5, RZ, RZ, -0x200 ;  /* 0xfffffe00ff057424 */ /* 0x000fe200078e00ff */
[----:B------:R-:W-:Y:S01]  /*0030*/  PRMT R4, RZ, 0x7610, R4 ;  /* 0x00007610ff047816 */ /* 0x000fe20000000004 */
[----:B------:R-:W-:Y:S01]  /*0040*/  ULDC.64 UR4, c[0x0][0x118] ;  /* 0x0000460000047ab9 */ /* 0x000fe20000000a00 */
[----:B------:R-:W1:Y:S01]  /*0050*/  S2R R3, SR_TID.X ;  /* 0x0000000000037919 */ /* 0x000e620000002100 */
[----:B0-----:R-:W-:Y:S01]  /*0060*/  IMAD R2, R0, R5, c[0x0][0x160] ;  /* 0x0000580000027624 */ /* 0x001fe200078e0205 */
[----:B------:R-:W-:Y:S01]  /*0070*/  PRMT R5, RZ, 0x7610, R5 ;  /* 0x00007610ff057816 */ /* 0x000fe20000000005 */
[----:B-1----:R-:W-:-:S03]  /*0080*/  IMAD.MOV.U32 R15, RZ, RZ, R3 ;  /* 0x000000ffff0f7224 */ /* 0x002fc600078e0003 */
[----:B------:R-:W-:-:S13]  /*0090*/  ISETP.GE.AND P0, PT, R3, R2, PT ;  /* 0x000000020300720c */ /* 0x000fda0003f06270 */
[----:B------:R-:W-:Y:S01]  /*00a0*/  @!P0 IMAD R10, R0, 0x200, R15 ;  /* 0x00000200000a8824 */ /* 0x000fe200078e020f */
[----:B------:R-:W-:-:S04]  /*00b0*/  @!P0 IADD3 R15, R15, 0x80, RZ ;  /* 0x000000800f0f8810 */ /* 0x000fc80007ffe0ff */
[----:B------:R-:W-:Y:S02]  /*00c0*/  ISETP.GE.AND P2, PT, R15, R2, PT ;  /* 0x000000020f00720c */ /* 0x000fe40003f46270 */
[----:B------:R-:W-:-:S05]  /*00d0*/  @!P0 IADD3 R8, P3, R10, c[0x0][0x178], RZ ;  /* 0x00005e000a088a10 */ /* 0x000fca0007f7e0ff */
[----:B------:R-:W-:Y:S02]  /*00e0*/  @!P0 IMAD.X R9, RZ, RZ, c[0x0][0x17c], P3 ;  /* 0x00005f00ff098624 */ /* 0x000fe400018e06ff */
[----:B------:R-:W-:-:S03]  /*00f0*/  IMAD.MOV.U32 R7, RZ, RZ, RZ ;  /* 0x000000ffff077224 */ /* 0x000fc600078e00ff */
[----:B------:R0:W2:Y:S01]  /*0100*/  @!P0 LDG.E.U8 R4, [R8.64] ;  /* 0x0000000408048981 */ /* 0x0000a2000c1e1100 */
[----:B------:R-:W-:Y:S01]  /*0110*/  @!P2 IMAD R18, R0, 0x200, R15 ;  /* 0x000002000012a824 */ /* 0x000fe200078e020f */
[----:B------:R-:W-:-:S04]  /*0120*/  @!P2 IADD3 R15, R15, 0x80, RZ ;  /* 0x000000800f0fa810 */ /* 0x000fc80007ffe0ff */
[----:B------:R-:W-:Y:S02]  /*0130*/  @!P2 IADD3 R12, P3, R18, c[0x0][0x178], RZ ;  /* 0x00005e00120caa10 */ /* 0x000fe40007f7e0ff */
[----:B------:R-:W-:-:S03]  /*0140*/  ISETP.GE.AND P1, PT, R15, R2, PT ;  /* 0x000000020f00720c */ /* 0x000fc60003f26270 */
[----:B------:R-:W-:Y:S01]  /*0150*/  @!P2 IMAD.X R13, RZ, RZ, c[0x0][0x17c], P3 ;  /* 0x00005f00ff0da624 */ /* 0x000fe200018e06ff */
[----:B------:R-:W-:-:S04]  /*0160*/  @!P0 IADD3 R10, P3, R10, c[0x0][0x170], RZ ;  /* 0x00005c000a0a8a10 */ /* 0x000fc80007f7e0ff */
[----:B------:R1:W3:Y:S01]  /*0170*/  @!P2 LDG.E.U8 R5, [R12.64] ;  /* 0x000000040c05a981 */ /* 0x0002e2000c1e1100 */
[----:B------:R-:W-:-:S05]  /*0180*/  @!P0 IMAD.X R11, RZ, RZ, c[0x0][0x174], P3 ;  /* 0x00005d00ff0b8624 */ /* 0x000fca00018e06ff */
[----:B------:R4:W3:Y:S01]  /*0190*/  @!P0 LDG.E.U8 R7, [R10.64] ;  /* 0x000000040a078981 */ /* 0x0008e2000c1e1100 */
[----:B------:R-:W-:Y:S01]  /*01a0*/  @!P1 IMAD R14, R0, 0x200, R15 ;  /* 0x00000200000e9824 */ /* 0x000fe200078e020f */
[----:B------:R-:W-:-:S04]  /*01b0*/  PRMT R6, RZ, 0x7610, R6 ;  /* 0x00007610ff067816 */ /* 0x000fc80000000006 */
[----:B------:R-:W-:Y:S02]  /*01c0*/  @!P1 IADD3 R16, P3, R14, c[0x0][0x178], RZ ;  /* 0x00005e000e109a10 */ /* 0x000fe40007f7e0ff */
[----:B------:R-:W-:-:S03]  /*01d0*/  @!P2 IADD3 R18, P4, R18, c[0x0][0x170], RZ ;  /* 0x00005c001212aa10 */ /* 0x000fc60007f9e0ff */
[----:B------:R-:W-:Y:S01]  /*01e0*/  @!P1 IMAD.X R17, RZ, RZ, c[0x0][0x17c], P3 ;  /* 0x00005f00ff119624 */ /* 0x000fe200018e06ff */
[----:B-1----:R-:W-:Y:S01]  /*01f0*/  @!P1 IADD3 R12, P5, R14, c[0x0][0x170], RZ ;  /* 0x00005c000e0c9a10 */ /* 0x002fe20007fbe0ff */
[----:B0-----:R-:W-:-:S03]  /*0200*/  CS2R R8, SRZ ;  /* 0x0000000000087805 */ /* 0x001fc6000001ff00 */
[----:B------:R0:W3:Y:S01]  /*0210*/  @!P1 LDG.E.U8 R6, [R16.64] ;  /* 0x0000000410069981 */ /* 0x0000e2000c1e1100 */
[----:B------:R-:W-:Y:S02]  /*0220*/  @!P2 IMAD.X R19, RZ, RZ, c[0x0][0x174], P4 ;  /* 0x00005d00ff13a624 */ /* 0x000fe400020e06ff */
[----:B------:R-:W-:-:S03]  /*0230*/  @!P1 IMAD.X R13, RZ, RZ, c[0x0][0x174], P5 ;  /* 0x00005d00ff0d9624 */ /* 0x000fc600028e06ff */
[----:B------:R1:W3:Y:S04]  /*0240*/  @!P2 LDG.E.U8 R9, [R18.64] ;  /* 0x000000041209a981 */ /* 0x0002e8000c1e1100 */
[----:B------:R0:W3:Y:S01]  /*0250*/  @!P1 LDG.E.U8 R8, [R12.64] ;  /* 0x000000040c089981 */ /* 0x0000e2000c1e1100 */
[----:B------:R-:W-:-:S04]  /*0260*/  @!P1 IADD3 R15, R15, 0x80, RZ ;  /* 0x000000800f0f9810 */ /* 0x000fc80007ffe0ff */
[----:B------:R-:W-:-:S13]  /*0270*/  ISETP.GE.AND P3, PT, R15, R2, PT ;  /* 0x000000020f00720c */ /* 0x000fda0003f66270 */
[----:B----4-:R-:W-:-:S05]  /*0280*/  @!P3 IMAD R11, R0, 0x200, R15 ;  /* 0x00000200000bb824 */ /* 0x010fca00078e020f */
[----:B------:R-:W-:-:S05]  /*0290*/  @!P3 IADD3 R14, P1, R11, c[0x0][0x178], RZ ;  /* 0x00005e000b0eba10 */ /* 0x000fca0007f3e0ff */
[----:B------:R-:W-:Y:S01]  /*02a0*/  @!P3 IMAD.X R15, RZ, RZ, c[0x0][0x17c], P1 ;  /* 0x00005f00ff0fb624 */ /* 0x000fe200008e06ff */
[----:B0-----:R-:W-:-:S05]  /*02b0*/  @!P3 IADD3 R16, P1, R11, c[0x0][0x170], RZ ;  /* 0x00005c000b10ba10 */ /* 0x001fca0007f3e0ff */
[----:B------:R-:W-:Y:S01]  /*02c0*/  @!P3 IMAD.X R17, RZ, RZ, c[0x0][0x174], P1 ;  /* 0x00005d00ff11b624 */ /* 0x000fe200008e06ff */
[----:B------:R-:W-:Y:S01]  /*02d0*/  PRMT R10, RZ, 0x7610, R10 ;  /* 0x00007610ff0a7816 */ /* 0x000fe2000000000a */
[----:B------:R-:W-:Y:S01]  /*02e0*/  IMAD.MOV.U32 R11, RZ, RZ, RZ ;  /* 0x000000ffff0b7224 */ /* 0x000fe200078e00ff */
[----:B-1----:R-:W-:Y:S01]  /*02f0*/  IADD3 R19, R3, 0x80, RZ ;  /* 0x0000008003137810 */ /* 0x002fe20007ffe0ff */
[----:B------:R-:W-:-:S03]  /*0300*/  IMAD.MOV.U32 R13, RZ, RZ, R3 ;  /* 0x000000ffff0d7224 */ /* 0x000fc600078e0003 */
[----:B------:R0:W5:Y:S01]  /*0310*/  @!P3 LDG.E.U8 R10, [R14.64] ;  /* 0x000000040e0ab981 */ /* 0x000162000c1e1100 */
[----:B------:R-:W-:-:S03]  /*0320*/  @!P0 IMAD.MOV.U32 R13, RZ, RZ, R19 ;  /* 0x000000ffff0d8224 */ /* 0x000fc600078e0013 */
[----:B------:R0:W5:Y:S02]  /*0330*/  @!P3 LDG.E.U8 R11, [R16.64] ;  /* 0x00000004100bb981 */ /* 0x000164000c1e1100 */
[----:B------:R-:W-:Y:S01]  /*0340*/  ISETP.GE.AND P3, PT, R13, R2, PT ;  /* 0x000000020d00720c */ /* 0x000fe20003f66270 */
[----:B------:R-:W-:Y:S01]  /*0350*/  BSSY B0, `(.L_x_16483) ;  /* 0x0000023000007945 */ /* 0x000fe20003800000 */
[C---:B--2---:R-:W-:Y:S02]  /*0360*/  LOP3.LUT R18, R4.reuse, 0xffff, RZ, 0xc0, !PT ;  /* 0x0000ffff04127812 */ /* 0x044fe400078ec0ff */
[----:B------:R-:W-:Y:S02]  /*0370*/  LOP3.LUT R4, R4, 0xff, RZ, 0xc0, !PT ;  /* 0x000000ff04047812 */ /* 0x000fe400078ec0ff */
[----:B------:R-:W-:Y:S02]  /*0380*/  PRMT R12, R18, 0x8880, RZ ;  /* 0x00008880120c7816 */ /* 0x000fe400000000ff */
[----:B------:R-:W-:-:S02]  /*0390*/  ISETP.GT.U32.AND P1, PT, R4, 0x7, PT ;  /* 0x000000070400780c */ /* 0x000fc40003f24070 */
[----:B---3--:R-:W-:Y:S02]  /*03a0*/  LOP3.LUT R4, R5, 0xff, RZ, 0xc0, !PT ;  /* 0x000000ff05047812 */ /* 0x008fe400078ec0ff */
[----:B------:R-:W-:Y:S01]  /*03b0*/  SHF.L.U32 R7, R7, R12, RZ ;  /* 0x0000000c07077219 */ /* 0x000fe200000006ff */
[----:B------:R-:W-:Y:S01]  /*03c0*/  @!P0 IMAD R12, R0, 0x200, R3 ;  /* 0x00000200000c8824 */ /* 0x000fe200078e0203 */
[----:B------:R-:W-:Y:S02]  /*03d0*/  ISETP.GT.U32.AND P2, PT, R4, 0x7, PT ;  /* 0x000000070400780c */ /* 0x000fe40003f44070 */
[----:B------:R-:W-:Y:S02]  /*03e0*/  LOP3.LUT R5, R5, 0xffff, RZ, 0xc0, !PT ;  /* 0x0000ffff05057812 */ /* 0x000fe400078ec0ff */
[----:B------:R-:W-:Y:S02]  /*03f0*/  @!P0 IADD3 R4, P4, R12, c[0x0][0x168], RZ ;  /* 0x00005a000c048a10 */ /* 0x000fe40007f9e0ff */
[----:B------:R-:W-:-:S02]  /*0400*/  PRMT R12, R5, 0x8880, RZ ;  /* 0x00008880050c7816 */ /* 0x000fc400000000ff */
[----:B------:R-:W-:Y:S01]  /*0410*/  SEL R7, R7, RZ, !P1 ;  /* 0x000000ff07077207 */ /* 0x000fe20004800000 */
[----:B------:R-:W-:-:S05]  /*0420*/  @!P0 IMAD.X R5, RZ, RZ, c[0x0][0x16c], P4 ;  /* 0x00005b00ff058624 */ /* 0x000fca00020e06ff */
[----:B------:R0:W-:Y:S01]  /*0430*/  @!P0 STG.E.U8 [R4.64], R7 ;  /* 0x0000000704008986 */ /* 0x0001e2000c101104 */
[C---:B------:R-:W-:Y:S02]  /*0440*/  LOP3.LUT R3, R6.reuse, 0xffff, RZ, 0xc0, !PT ;  /* 0x0000ffff06037812 */ /* 0x040fe400078ec0ff */
[----:B------:R-:W-:Y:S02]  /*0450*/  LOP3.LUT R6, R6, 0xff, RZ, 0xc0, !PT ;  /* 0x000000ff06067812 */ /* 0x000fe400078ec0ff */
[----:B------:R-:W-:Y:S02]  /*0460*/  PRMT R3, R3, 0x8880, RZ ;  /* 0x0000888003037816 */ /* 0x000fe400000000ff */
[----:B------:R-:W-:Y:S02]  /*0470*/  SHF.L.U32 R9, R9, R12, RZ ;  /* 0x0000000c09097219 */ /* 0x000fe400000006ff */
[----:B------:R-:W-:Y:S02]  /*0480*/  ISETP.GT.U32.AND P1, PT, R6, 0x7, PT ;  /* 0x000000070600780c */ /* 0x000fe40003f24070 */
[----:B------:R-:W-:-:S02]  /*0490*/  SHF.L.U32 R3, R8, R3, RZ ;  /* 0x0000000308037219 */ /* 0x000fc400000006ff */
        /* <DEDUP_REMOVED lines=14> */
.L_x_16484:
[----:B0-----:R-:W-:Y:S05]  /*0580*/  BSYNC B0 ;  /* 0x0000000000007941 */ /* 0x001fea0003800000 */
.L_x_16483:
[----:B------:R-:W-:Y:S02]  /*0590*/  ISETP.GE.AND P0, PT, R13, R2, PT ;  /* 0x000000020d00720c */ /* 0x000fe40003f06270 */
[C---:B-----5:R-:W-:Y:S02]  /*05a0*/  LOP3.LUT R2, R10.reuse, 0xffff, RZ, 0xc0, !PT ;  /* 0x0000ffff0a027812 */ /* 0x060fe400078ec0ff */
[----:B------:R-:W-:Y:S02]  /*05b0*/  LOP3.LUT R10, R10, 0xff, RZ, 0xc0, !PT ;  /* 0x000000ff0a0a7812 */ /* 0x000fe400078ec0ff */
[----:B------:R-:W-:-:S07]  /*05c0*/  PRMT R3, R2, 0x8880, RZ ;  /* 0x0000888002037816 */ /* 0x000fce00000000ff */
[----:B------:R-:W-:Y:S05]  /*05d0*/  @P0 EXIT ;  /* 0x000000000000094d */ /* 0x000fea0003800000 */
[----:B------:R-:W-:Y:S01]  /*05e0*/  IMAD R2, R0, 0x200, R13 ;  /* 0x0000020000027824 */ /* 0x000fe200078e020d */
[----:B------:R-:W-:Y:S01]  /*05f0*/  ISETP.GT.U32.AND P0, PT, R10, 0x7, PT ;  /* 0x000000070a00780c */ /* 0x000fe20003f04070 */
[----:B------:R-:W-:-:S03]  /*0600*/  IMAD.MOV.U32 R0, RZ, RZ, R3 ;  /* 0x000000ffff007224 */ /* 0x000fc600078e0003 */
[----:B------:R-:W-:Y:S02]  /*0610*/  IADD3 R2, P1, R2, c[0x0][0x168], RZ ;  /* 0x00005a0002027a10 */ /* 0x000fe40007f3e0ff */
[----:B------:R-:W-:-:S03]  /*0620*/  SHF.L.U32 R0, R11, R0, RZ ;  /* 0x000000000b007219 */ /* 0x000fc600000006ff */
[----:B------:R-:W-:Y:S01]  /*0630*/  IMAD.X R3, RZ, RZ, c[0x0][0x16c], P1 ;  /* 0x00005b00ff037624 */ /* 0x000fe200008e06ff */
[----:B------:R-:W-:-:S05]  /*0640*/  SEL R5, R0, RZ, !P0 ;  /* 0x000000ff00057207 */ /* 0x000fca0004000000 */
[----:B------:R-:W-:Y:S01]  /*0650*/  STG.E.U8 [R2.64], R5 ;  /* 0x0000000502007986 */ /* 0x000fe2000c101104 */
[----:B------:R-:W-:Y:S05]  /*0660*/  EXIT ;  /* 0x000000000000794d */ /* 0x000fea0003800000 */
.L_x_16485:
        /* <DEDUP_REMOVED lines=9> */
.L_x_19791:


//--------------------- .text._ZN2at6native29vectorized_elementwise_kernelILi2ENS0_13BinaryFunctorIaaaZZZNS0_18lshift_kernel_cudaERNS_18TensorIteratorBaseEENKUlvE_clEvENKUlvE0_clEvEUlaaE_EESt5arrayIPcLm3EEEEviT0_T1_ --------------------------
	.section	.text._ZN2at6native29vectorized_elementwise_kernelILi2ENS0_13BinaryFunctorIaaaZZZNS0_18lshift_kernel_cudaERNS_18TensorIteratorBaseEENKUlvE_clEvENKUlvE0_clEvEUlaaE_EESt5arrayIPcLm3EEEEviT0_T1_,"ax",@progbits
	.sectioninfo	@"SHI_REGISTERS=32"
	.align	128
        .global         _ZN2at6native29vectorized_elementwise_kernelILi2ENS0_13BinaryFunctorIaaaZZZNS0_18lshift_kernel_cudaERNS_18TensorIteratorBaseEENKUlvE_clEvENKUlvE0_clEvEUlaaE_EESt5arrayIPcLm3EEEEviT0_T1_
        .type           _ZN2at6native29vectorized_elementwise_kernelILi2ENS0_13BinaryFunctorIaaaZZZNS0_18lshift_kernel_cudaERNS_18TensorIteratorBaseEENKUlvE_clEvENKUlvE0_clEvEUlaaE_EESt5arrayIPcLm3EEEEviT0_T1_,@function
        .size           _ZN2at6native29vectorized_elementwise_kernelILi2ENS0_13BinaryFunctorIaaaZZZNS0_18lshift_kernel_cudaERNS_18TensorIteratorBaseEENKUlvE_clEvENKUlvE0_clEvEUlaaE_EESt5arrayIPcLm3EEEEviT0_T1_,(.L_x_19792 - _ZN2at6native29vectorized_elementwise_kernelILi2ENS0_13BinaryFunctorIaaaZZZNS0_18lshift_kernel_cudaERNS_18TensorIteratorBaseEENKUlvE_clEvENKUlvE0_clEvEUlaaE_EESt5arrayIPcLm3EEEEviT0_T1_)
        .other          _ZN2at6native29vectorized_elementwise_kernelILi2ENS0_13BinaryFunctorIaaaZZZNS0_18lshift_kernel_cudaERNS_18TensorIteratorBaseEENKUlvE_clEvENKUlvE0_clEvEUlaaE_EESt5arrayIPcLm3EEEEviT0_T1_,@"STO_CUDA_ENTRY STV_DEFAULT"
_ZN2at6native29vectorized_elementwise_kernelILi2ENS0_13BinaryFunctorIaaaZZZNS0_18lshift_kernel_cudaERNS_18TensorIteratorBaseEENKUlvE_clEvENKUlvE0_clEvEUlaaE_EESt5arrayIPcLm3EEEEviT0_T1_:
.text._ZN2at6native29vectorized_elementwise_kernelILi2ENS0_13BinaryFunctorIaaaZZZNS0_18lshift_kernel_cudaERNS_18TensorIteratorBaseEENKUlvE_clEvENKUlvE0_clEvEUlaaE_EESt5arrayIPcLm3EEEEviT0_T1_:
        /* <DEDUP_REMOVED lines=16> */
[----:B------:R0:W3:Y:S04]  /*0100*/  LDG.E.U16 R8, [R12.64] ;  /* 0x000000040c087981 */ /* 0x0000e8000c1e1500 */
[----:B------:R1:W4:Y:S04]  /*0110*/  LDG.E.U16 R9, [R14.64+0x100] ;  /* 0x000100040e097981 */ /* 0x000328000c1e1500 */
        /* <DEDUP_REMOVED lines=9> */
[C---:B------:R-:W-:Y:S02]  /*01b0*/  PRMT R0, R11.reuse, 0x7770, RZ ;  /* 0x000077700b007816 */ /* 0x040fe400000000ff */
[----:B-1----:R-:W-:Y:S01]  /*01c0*/  PRMT R15, R11, 0x9991, RZ ;  /* 0x000099910b0f7816 */ /* 0x002fe200000000ff */
[----:B0-----:R-:W-:Y:S01]  /*01d0*/  IMAD.MOV.U32 R13, RZ, RZ, R16 ;  /* 0x000000ffff0d7224 */ /* 0x001fe200078e0010 */
[----:B------:R-:W-:Y:S02]  /*01e0*/  ISETP.GT.U32.AND P6, PT, R0, 0x7, PT ;  /* 0x000000070000780c */ /* 0x000fe40003fc4070 */
[----:B---3--:R-:W-:Y:S02]  /*01f0*/  PRMT R0, R8, 0x7770, RZ ;  /* 0x0000777008007816 */ /* 0x008fe400000000ff */
[----:B----4-:R-:W-:-:S02]  /*0200*/  PRMT R12, R9, 0x7770, RZ ;  /* 0x00007770090c7816 */ /* 0x010fc400000000ff */
[----:B------:R-:W-:Y:S02]  /*0210*/  PRMT R11, R11, 0x7771, RZ ;  /* 0x000077710b0b7816 */ /* 0x000fe400000000ff */
[----:B------:R-:W-:Y:S02]  /*0220*/  SHF.L.U32 R0, R0, R13, RZ ;  /* 0x0000000d00007219 */ /* 0x000fe400000006ff */
[----:B------:R-:W-:Y:S02]  /*0230*/  ISETP.GT.U32.AND P4, PT, R12, 0x7, PT ;  /* 0x000000070c00780c */ /* 0x000fe40003f84070 */
[----:B------:R-:W-:Y:S02]  /*0240*/  ISETP.GT.U32.AND P5, PT, R11, 0x7, PT ;  /* 0x000000070b00780c */ /* 0x000fe40003fa4070 */
[C---:B------:R-:W-:Y:S02]  /*0250*/  PRMT R12, R9.reuse, 0x8880, RZ ;  /* 0x00008880090c7816 */ /* 0x040fe400000000ff */
[----:B------:R-:W-:-:S02]  /*0260*/  PRMT R13, R9, 0x9991, RZ ;  /* 0x00009991090d7816 */ /* 0x000fc400000000ff */
[C---:B-----5:R-:W-:Y:S02]  /*0270*/  PRMT R11, R10.reuse, 0x7770, RZ ;  /* 0x000077700a0b7816 */ /* 0x060fe400000000ff */
[----:B------:R-:W-:Y:S02]  /*0280*/  PRMT R9, R9, 0x7771, RZ ;  /* 0x0000777109097816 */ /* 0x000fe400000000ff */
[----:B------:R-:W-:Y:S02]  /*0290*/  PRMT R10, R10, 0x7771, RZ ;  /* 0x000077710a0a7816 */ /* 0x000fe400000000ff */
[----:B------:R-:W-:Y:S02]  /*02a0*/  PRMT R14, R5, 0x7770, RZ ;  /* 0x00007770050e7816 */ /* 0x000fe400000000ff */
[----:B------:R-:W-:Y:S02]  /*02b0*/  ISETP.GT.U32.AND P3, PT, R9, 0x7, PT ;  /* 0x000000070900780c */ /* 0x000fe40003f64070 */
[----:B------:R-:W-:-:S02]  /*02c0*/  SHF.L.U32 R9, R11, R12, RZ ;  /* 0x0000000c0b097219 */ /* 0x000fc400000006ff */
[----:B------:R-:W-:Y:S02]  /*02d0*/  SHF.L.U32 R10, R10, R13, RZ ;  /* 0x0000000d0a0a7219 */ /* 0x000fe400000006ff */
[----:B------:R-:W-:Y:S02]  /*02e0*/  ISETP.GT.U32.AND P2, PT, R14, 0x7, PT ;  /* 0x000000070e00780c */ /* 0x000fe40003f44070 */
[C---:B------:R-:W-:Y:S02]  /*02f0*/  PRMT R12, R5.reuse, 0x8880, RZ ;  /* 0x00008880050c7816 */ /* 0x040fe400000000ff */
[C---:B------:R-:W-:Y:S02]  /*0300*/  PRMT R13, R5.reuse, 0x9991, RZ ;  /* 0x00009991050d7816 */ /* 0x040fe400000000ff */
[----:B------:R-:W-:Y:S02]  /*0310*/  PRMT R11, R6, 0x7770, RZ ;  /* 0x00007770060b7816 */ /* 0x000fe400000000ff */
[----:B------:R-:W-:-:S02]  /*0320*/  PRMT R5, R5, 0x7771, RZ ;  /* 0x0000777105057816 */ /* 0x000fc400000000ff */
[----:B------:R-:W-:Y:S02]  /*0330*/  PRMT R14, R4, 0x7770, RZ ;  /* 0x00007770040e7816 */ /* 0x000fe400000000ff */
[----:B------:R-:W-:Y:S02]  /*0340*/  PRMT R6, R6, 0x7771, RZ ;  /* 0x0000777106067816 */ /* 0x000fe400000000ff */
[----:B------:R-:W-:Y:S02]  /*0350*/  ISETP.GT.U32.AND P1, PT, R5, 0x7, PT ;  /* 0x000000070500780c */ /* 0x000fe40003f24070 */
[----:B------:R-:W-:Y:S02]  /*0360*/  SHF.L.U32 R11, R11, R12, RZ ;  /* 0x0000000c0b0b7219 */ /* 0x000fe400000006ff */
[----:B------:R-:W-:Y:S02]  /*0370*/  ISETP.GT.U32.AND P0, PT, R14, 0x7, PT ;  /* 0x000000070e00780c */ /* 0x000fe40003f04070 */
[----:B------:R-:W-:-:S02]  /*0380*/  PRMT R5, R7, 0x7770, RZ ;  /* 0x0000777007057816 */ /* 0x000fc400000000ff */
[C---:B------:R-:W-:Y:S02]  /*0390*/  PRMT R12, R4.reuse, 0x8880, RZ ;  /* 0x00008880040c7816 */ /* 0x040fe400000000ff */
[----:B------:R-:W-:Y:S02]  /*03a0*/  PRMT R14, R4, 0x9991, RZ ;  /* 0x00009991040e7816 */ /* 0x000fe400000000ff */
[----:B------:R-:W-:Y:S02]  /*03b0*/  PRMT R8, R8, 0x7771, RZ ;  /* 0x0000777108087816 */ /* 0x000fe400000000ff */
[----:B------:R-:W-:Y:S02]  /*03c0*/  PRMT R7, R7, 0x7771, RZ ;  /* 0x0000777107077816 */ /* 0x000fe400000000ff */
[----:B------:R-:W-:Y:S02]  /*03d0*/  PRMT R4, R4, 0x7771, RZ ;  /* 0x0000777104047816 */ /* 0x000fe400000000ff */
[----:B------:R-:W-:-:S02]  /*03e0*/  SHF.L.U32 R6, R6, R13, RZ ;  /* 0x0000000d06067219 */ /* 0x000fc400000006ff */
[----:B------:R-:W-:Y:S02]  /*03f0*/  SEL R13, R0, RZ, !P6 ;  /* 0x000000ff000d7207 */ /* 0x000fe40007000000 */
[----:B------:R-:W-:Y:S02]  /*0400*/  SHF.L.U32 R8, R8, R15, RZ ;  /* 0x0000000f08087219 */ /* 0x000fe400000006ff */
[----:B------:R-:W-:Y:S02]  /*0410*/  ISETP.GT.U32.AND P6, PT, R4, 0x7, PT ;  /* 0x000000070400780c */ /* 0x000fe40003fc4070 */
[----:B------:R-:W-:Y:S02]  /*0420*/  SHF.L.U32 R5, R5, R12, RZ ;  /* 0x0000000c05057219 */ /* 0x000fe400000006ff */
[----:B------:R-:W-:Y:S02]  /*0430*/  SHF.L.U32 R7, R7, R14, RZ ;  /* 0x0000000e07077219 */ /* 0x000fe400000006ff */
[----:B------:R-:W-:-:S02]  /*0440*/  SEL R8, R8, RZ, !P5 ;  /* 0x000000ff08087207 */ /* 0x000fc40006800000 */
[----:B------:R-:W-:Y:S02]  /*0450*/  SEL R9, R9, RZ, !P4 ;  /* 0x000000ff09097207 */ /* 0x000fe40006000000 */
[----:B------:R-:W-:Y:S02]  /*0460*/  SEL R10, R10, RZ, !P3 ;  /* 0x000000ff0a0a7207 */ /* 0x000fe40005800000 */
[----:B------:R-:W-:Y:S02]  /*0470*/  SEL R11, R11, RZ, !P2 ;  /* 0x000000ff0b0b7207 */ /* 0x000fe40005000000 */
[----:B------:R-:W-:Y:S02]  /*0480*/  SEL R6, R6, RZ, !P1 ;  /* 0x000000ff06067207 */ /* 0x000fe40004800000 */
[----:B------:R-:W-:Y:S02]  /*0490*/  SEL R0, R5, RZ, !P0 ;  /* 0x000000ff05007207 */ /* 0x000fe40004000000 */
[----:B------:R-:W-:-:S02]  /*04a0*/  SEL R7, R7, RZ, !P6 ;  /* 0x000000ff07077207 */ /* 0x000fc40007000000 */
        /* <DEDUP_REMOVED lines=9> */
.L_x_16486:
[----:B------:R-:W0:Y:S01]  /*0540*/  S2R R15, SR_TID.X ;  /* 0x00000000000f7919 */ /* 0x000e220000002100 */
[----:B------:R-:W-:-:S02]  /*0550*/  PRMT R16, RZ, 0x7610, R16 ;  /* 0x00007610ff107816 */ /* 0x000fc40000000010 */
[----:B------:R-:W-:Y:S02]  /*0560*/  PRMT R23, RZ, 0x7610, R23 ;  /* 0x00007610ff177816 */ /* 0x000fe40000000017 */
[----:B0-----:R-:W-:Y:S01]  /*0570*/  ISETP.GE.AND P0, PT, R15, R14, PT ;  /* 0x0000000e0f00720c */ /* 0x001fe20003f06270 */
[----:B------:R-:W-:-:S12]  /*0580*/  IMAD.MOV.U32 R7, RZ, RZ, R15 ;  /* 0x000000ffff077224 */ /* 0x000fd800078e000f */
[----:B------:R-:W-:Y:S01]  /*0590*/  @!P0 IMAD.IADD R3, R0, 0x1, R7 ;  /* 0x0000000100038824 */ /* 0x000fe200078e0207 */
[----:B------:R-:W-:-:S04]  /*05a0*/  @!P0 IADD3 R7, R7, 0x80, RZ ;  /* 0x0000008007078810 */ /* 0x000fc80007ffe0ff */
[----:B------:R-:W-:Y:S02]  /*05b0*/  ISETP.GE.AND P4, PT, R7, R14, PT ;  /* 0x0000000e0700720c */ /* 0x000fe40003f86270 */
[----:B------:R-:W-:-:S05]  /*05c0*/  @!P0 IADD3 R10, P6, R3, c[0x0][0x178], RZ ;  /* 0x00005e00030a8a10 */ /* 0x000fca0007fde0ff */
[----:B------:R-:W-:Y:S01]  /*05d0*/  @!P0 IMAD.X R11, RZ, RZ, c[0x0][0x17c], P6 ;  /* 0x00005f00ff0b8624 */ /* 0x000fe200030e06ff */
[----:B------:R-:W-:Y:S01]  /*05e0*/  CS2R R24, SRZ ;  /* 0x0000000000187805 */ /* 0x000fe2000001ff00 */
[----:B------:R-:W-:Y:S01]  /*05f0*/  PRMT R17, RZ, 0x7610, R17 ;  /* 0x00007610ff117816 */ /* 0x000fe20000000011 */
[----:B------:R-:W-:Y:S02]  /*0600*/  IMAD.MOV.U32 R22, RZ, RZ, RZ ;  /* 0x000000ffff167224 */ /* 0x000fe400078e00ff */
[----:B------:R0:W2:Y:S01]  /*0610*/  @!P0 LDG.E.U8 R23, [R10.64] ;  /* 0x000000040a178981 */ /* 0x0000a2000c1e1100 */
[----:B------:R-:W-:Y:S01]  /*0620*/  @!P4 IMAD.IADD R12, R0, 0x1, R7 ;  /* 0x00000001000cc824 */ /* 0x000fe200078e0207 */
[----:B------:R-:W-:-:S04]  /*0630*/  @!P4 IADD3 R7, R7, 0x80, RZ ;  /* 0x000000800707c810 */ /* 0x000fc80007ffe0ff */
[----:B------:R-:W-:Y:S02]  /*0640*/  ISETP.GE.AND P3, PT, R7, R14, PT ;  /* 0x0000000e0700720c */ /* 0x000fe40003f66270 */
[C---:B------:R-:W-:Y:S02]  /*0650*/  @!P4 IADD3 R20, P5, R12.reuse, c[0x0][0x178], RZ ;  /* 0x00005e000c14ca10 */ /* 0x040fe40007fbe0ff */
[----:B------:R-:W-:-:S03]  /*0660*/  @!P4 IADD3 R12, P6, R12, c[0x0][0x170], RZ ;  /* 0x00005c000c0cca10 */ /* 0x000fc60007fde0ff */
[----:B------:R-:W-:Y:S02]  /*0670*/  @!P4 IMAD.X R21, RZ, RZ, c[0x0][0x17c], P5 ;  /* 0x00005f00ff15c624 */ /* 0x000fe400028e06ff */
[----:B------:R-:W-:-:S03]  /*0680*/  @!P4 IMAD.X R13, RZ, RZ, c[0x0][0x174], P6 ;  /* 0x00005d00ff0dc624 */ /* 0x000fc600030e06ff */
[----:B------:R1:W3:Y:S01]  /*0690*/  @!P4 LDG.E.U8 R16, [R20.64] ;  /* 0x000000041410c981 */ /* 0x0002e2000c1e1100 */
[----:B------:R-:W-:Y:S01]  /*06a0*/  @!P3 IMAD.IADD R18, R0, 0x1, R7 ;  /* 0x000000010012b824 */ /* 0x000fe200078e0207 */
[----:B------:R-:W-:Y:S02]  /*06b0*/  @!P3 IADD3 R7, R7, 0x80, RZ ;  /* 0x000000800707b810 */ /* 0x000fe40007ffe0ff */
[----:B------:R4:W5:Y:S02]  /*06c0*/  @!P4 LDG.E.U8 R24, [R12.64] ;  /* 0x000000040c18c981 */ /* 0x000964000c1e1100 */
[----:B------:R-:W-:-:S13]  /*06d0*/  ISETP.GE.AND P1, PT, R7, R14, PT ;  /* 0x0000000e0700720c */ /* 0x000fda0003f26270 */
[----:B------:R-:W-:Y:S01]  /*06e0*/  @!P1 IMAD.IADD R2, R0, 0x1, R7 ;  /* 0x0000000100029824 */ /* 0x000fe200078e0207 */
[----:B------:R-:W-:-:S04]  /*06f0*/  @!P1 IADD3 R7, R7, 0x80, RZ ;  /* 0x0000008007079810 */ /* 0x000fc80007ffe0ff */
[----:B------:R-:W-:Y:S02]  /*0700*/  ISETP.GE.AND P2, PT, R7, R14, PT ;  /* 0x0000000e0700720c */ /* 0x000fe40003f46270 */
[C---:B------:R-:W-:Y:S02]  /*0710*/  @!P3 IADD3 R4, P5, R18.reuse, c[0x0][0x178], RZ ;  /* 0x00005e001204ba10 */ /* 0x040fe40007fbe0ff */
[----:B------:R-:W-:-:S09]  /*0720*/  @!P3 IADD3 R18, P6, R18, c[0x0][0x170], RZ ;  /* 0x00005c001212ba10 */ /* 0x000fd20007fde0ff */
[----:B------:R-:W-:Y:S01]  /*0730*/  @!P2 IMAD.IADD R8, R0, 0x1, R7 ;  /* 0x000000010008a824 */ /* 0x000fe200078e0207 */
[----:B------:R-:W-:-:S04]  /*0740*/  @!P2 IADD3 R7, R7, 0x80, RZ ;  /* 0x000000800707a810 */ /* 0x000fc80007ffe0ff */
[----:B------:R-:W-:Y:S01]  /*0750*/  ISETP.GE.AND P4, PT, R7, R14, PT ;  /* 0x0000000e0700720c */ /* 0x000fe20003f86270 */
[----:B------:R-:W-:Y:S02]  /*0760*/  @!P3 IMAD.X R5, RZ, RZ, c[0x0][0x17c], P5 ;  /* 0x00005f00ff05b624 */ /* 0x000fe400028e06ff */
[----:B------:R-:W-:-:S03]  /*0770*/  @!P3 IMAD.X R19, RZ, RZ, c[0x0][0x174], P6 ;  /* 0x00005d00ff13b624 */ /* 0x000fc600030e06ff */
[----:B------:R0:W5:Y:S04]  /*0780*/  @!P3 LDG.E.U8 R17, [R4.64] ;  /* 0x000000040411b981 */ /* 0x000168000c1e1100 */
[----:B------:R1:W5:Y:S01]  /*0790*/  @!P3 LDG.E.U8 R22, [R18.64] ;  /* 0x000000041216b981 */ /* 0x000362000c1e1100 */
[----:B------:R-:W-:Y:S02]  /*07a0*/  @!P1 IADD3 R26, P3, R2, c[0x0][0x178], RZ ;  /* 0x00005e00021a9a10 */ /* 0x000fe40007f7e0ff */
[----:B----4-:R-:W-:Y:S01]  /*07b0*/  @!P4 IMAD.IADD R12, R0, 0x1, R7 ;  /* 0x00000001000cc824 */ /* 0x010fe200078e0207 */
[----:B------:R-:W-:Y:S02]  /*07c0*/  @!P4 IADD3 R7, R7, 0x80, RZ ;  /* 0x000000800707c810 */ /* 0x000fe40007ffe0ff */
[----:B------:R-:W-:Y:S01]  /*07d0*/  @!P1 IMAD.X R27, RZ, RZ, c[0x0][0x17c], P3 ;  /* 0x00005f00ff1b9624 */ /* 0x000fe200018e06ff */
[----:B0-----:R-:W-:-:S02]  /*07e0*/  @!P0 IADD3 R10, P5, R3, c[0x0][0x170], RZ ;  /* 0x00005c00030a8a10 */ /* 0x001fc40007fbe0ff */
[----:B------:R-:W-:-:S03]  /*07f0*/  ISETP.GE.AND P3, PT, R7, R14, PT ;  /* 0x0000000e0700720c */ /* 0x000fc60003f66270 */
[----:B------:R-:W-:Y:S01]  /*0800*/  @!P0 IMAD.X R11, RZ, RZ, c[0x0][0x174], P5 ;  /* 0x00005d00ff0b8624 */ /* 0x000fe200028e06ff */
[----:B------:R-:W-:Y:S01]  /*0810*/  @!P1 IADD3 R2, P5, R2, c[0x0][0x170], RZ ;  /* 0x00005c0002029a10 */ /* 0x000fe20007fbe0ff */
[----:B-1----:R-:W-:Y:S01]  /*0820*/  IMAD.MOV.U32 R19, RZ, RZ, RZ ;  /* 0x000000ffff137224 */ /* 0x002fe200078e00ff */
[----:B------:R-:W-:-:S03]  /*0830*/  PRMT R20, RZ, 0x7610, R20 ;  /* 0x00007610ff147816 */ /* 0x000fc60000000014 */
[----:B------:R-:W-:Y:S01]  /*0840*/  @!P1 IMAD.X R3, RZ, RZ, c[0x0][0x174], P5 ;  /* 0x00005d00ff039624 */ /* 0x000fe200028e06ff */
[----:B------:R-:W-:Y:S01]  /*0850*/  @!P2 IADD3 R4, P5, R8, c[0x0][0x178], RZ ;  /* 0x00005e000804aa10 */ /* 0x000fe20007fbe0ff */
[----:B------:R-:W-:Y:S01]  /*0860*/  IMAD.MOV.U32 R21, RZ, RZ, RZ ;  /* 0x000000ffff157224 */ /* 0x000fe200078e00ff */
[----:B------:R0:W4:Y:S01]  /*0870*/  @!P1 LDG.E.U8 R20, [R26.64] ;  /* 0x000000041a149981 */ /* 0x000122000c1e1100 */
[----:B------:R-:W-:Y:S01]  /*0880*/  @!P3 IMAD.IADD R6, R0, 0x1, R7 ;  /* 0x000000010006b824 */ /* 0x000fe200078e0207 */
[----:B------:R-:W-:Y:S01]  /*0890*/  @!P3 IADD3 R7, R7, 0x80, RZ ;  /* 0x000000800707b810 */ /* 0x000fe20007ffe0ff */
[----:B------:R-:W-:Y:S01]  /*08a0*/  @!P2 IMAD.X R5, RZ, RZ, c[0x0][0x17c], P5 ;  /* 0x00005f00ff05a624 */ /* 0x000fe200028e06ff */
[----:B------:R1:W4:Y:S01]  /*08b0*/  @!P1 LDG.E.U8 R19, [R2.64] ;  /* 0x0000000402139981 */ /* 0x000322000c1e1100 */
[----:B------:R-:W-:Y:S02]  /*08c0*/  @!P2 IADD3 R8, P5, R8, c[0x0][0x170], RZ ;  /* 0x00005c000808aa10 */ /* 0x000fe40007fbe0ff */
[----:B------:R-:W-:Y:S01]  /*08d0*/  ISETP.GE.AND P1, PT, R7, R14, PT ;  /* 0x0000000e0700720c */ /* 0x000fe20003f26270 */
[----:B------:R0:W4:Y:S01]  /*08e0*/  @!P0 LDG.E.U8 R21, [R10.64] ;  /* 0x000000040a158981 */ /* 0x000122000c1e1100 */
[----:B------:R-:W-:Y:S01]  /*08f0*/  PRMT R18, RZ, 0x7610, R18 ;  /* 0x00007610ff127816 */ /* 0x000fe20000000012 */
[----:B------:R-:W-:-:S05]  /*0900*/  @!P2 IMAD.X R9, RZ, RZ, c[0x0][0x174], P5 ;  /* 0x00005d00ff09a624 */ /* 0x000fca00028e06ff */
[----:B------:R0:W4:Y:S04]  /*0910*/  @!P2 LDG.E.U8 R18, [R4.64] ;  /* 0x000000040412a981 */ /* 0x000128000c1e1100 */
[----:B------:R1:W4:Y:S01]  /*0920*/  @!P2 LDG.E.U8 R25, [R8.64] ;  /* 0x000000040819a981 */ /* 0x000322000c1e1100 */
[----:B------:R-:W-:Y:S01]  /*0930*/  @!P1 IMAD.IADD R29, R0, 0x1, R7 ;  /* 0x00000001001d9824 */ /* 0x000fe200078e0207 */
[C---:B0-----:R-:W-:Y:S02]  /*0940*/  @!P4 IADD3 R4, P2, R12.reuse, c[0x0][0x170], RZ ;  /* 0x00005c000c04ca10 */ /* 0x041fe40007f5e0ff */
[----:B------:R-:W-:-:S03]  /*0950*/  @!P4 IADD3 R10, P6, R12, c[0x0][0x178], RZ ;  /* 0x00005e000c0aca10 */ /* 0x000fc60007fde0ff */
[----:B------:R-:W-:Y:S01]  /*0960*/  @!P4 IMAD.X R5, RZ, RZ, c[0x0][0x174], P2 ;  /* 0x00005d00ff05c624 */ /* 0x000fe200010e06ff */
[----:B------:R-:W-:Y:S02]  /*0970*/  @!P1 IADD3 R12, P2, R29, c[0x0][0x178], RZ ;  /* 0x00005e001d0c9a10 */ /* 0x000fe40007f5e0ff */
[C---:B-1----:R-:W-:Y:S02]  /*0980*/  @!P3 IADD3 R2, P5, R6.reuse, c[0x0][0x178], RZ ;  /* 0x00005e000602ba10 */ /* 0x042fe40007fbe0ff */
[----:B------:R-:W-:Y:S01]  /*0990*/  PRMT R8, RZ, 0x7610, R8 ;  /* 0x00007610ff087816 */ /* 0x000fe20000000008 */
[----:B------:R-:W-:Y:S01]  /*09a0*/  @!P1 IMAD.X R13, RZ, RZ, c[0x0][0x17c], P2 ;  /* 0x00005f00ff0d9624 */ /* 0x000fe200010e06ff */
[----:B------:R-:W-:Y:S01]  /*09b0*/  PRMT R27, RZ, 0x7610, R27 ;  /* 0x00007610ff1b7816 */ /* 0x000fe2000000001b */
[----:B------:R-:W-:Y:S01]  /*09c0*/  @!P3 IMAD.X R3, RZ, RZ, c[0x0][0x17c], P5 ;  /* 0x00005f00ff03b624 */ /* 0x000fe200028e06ff */
[----:B------:R-:W-:Y:S01]  /*09d0*/  PRMT R26, RZ, 0x7610, R26 ;  /* 0x00007610ff1a7816 */ /* 0x000fe2000000001a */
[----:B------:R-:W-:Y:S01]  /*09e0*/  @!P4 IMAD.X R11, RZ, RZ, c[0x0][0x17c], P6 ;  /* 0x00005f00ff0bc624 */ /* 0x000fe200030e06ff */
[----:B------:R-:W4:Y:S01]  /*09f0*/  @!P1 LDG.E.U8 R8, [R12.64] ;  /* 0x000000040c089981 */ /* 0x000f22000c1e1100 */
[----:B------:R-:W-:-:S03]  /*0a00*/  @!P3 IADD3 R6, P5, R6, c[0x0][0x170], RZ ;  /* 0x00005c000606ba10 */ /* 0x000fc60007fbe0ff */
[----:B------:R0:W4:Y:S01]  /*0a10*/  @!P3 LDG.E.U8 R27, [R2.64] ;  /* 0x00000004021bb981 */ /* 0x000122000c1e1100 */
[----:B------:R-:W-:-:S03]  /*0a20*/  IMAD.MOV.U32 R28, RZ, RZ, RZ ;  /* 0x000000ffff1c7224 */ /* 0x000fc600078e00ff */
[----:B------:R1:W4:Y:S01]  /*0a30*/  @!P4 LDG.E.U8 R26, [R10.64] ;  /* 0x000000040a1ac981 */ /* 0x000322000c1e1100 */
[----:B------:R-:W-:Y:S02]  /*0a40*/  IMAD.MOV.U32 R9, RZ, RZ, RZ ;  /* 0x000000ffff097224 */ /* 0x000fe400078e00ff */
[----:B------:R-:W-:Y:S01]  /*0a50*/  @!P3 IMAD.X R7, RZ, RZ, c[0x0][0x174], P5 ;  /* 0x00005d00ff07b624 */ /* 0x000fe200028e06ff */
[----:B------:R2:W4:Y:S01]  /*0a60*/  @!P4 LDG.E.U8 R28, [R4.64] ;  /* 0x00000004041cc981 */ /* 0x000522000c1e1100 */
[----:B0-----:R-:W-:-:S03]  /*0a70*/  @!P1 IADD3 R2, P2, R29, c[0x0][0x170], RZ ;  /* 0x00005c001d029a10 */ /* 0x001fc60007f5e0ff */
[----:B------:R0:W4:Y:S01]  /*0a80*/  @!P3 LDG.E.U8 R9, [R6.64] ;  /* 0x000000040609b981 */ /* 0x000122000c1e1100 */
[----:B-1----:R-:W-:Y:S02]  /*0a90*/  IMAD.MOV.U32 R10, RZ, RZ, RZ ;  /* 0x000000ffff0a7224 */ /* 0x002fe400078e00ff */
[----:B------:R-:W-:-:S05]  /*0aa0*/  @!P1 IMAD.X R3, RZ, RZ, c[0x0][0x174], P2 ;  /* 0x00005d00ff039624 */ /* 0x000fca00010e06ff */
[----:B------:R1:W4:Y:S01]  /*0ab0*/  @!P1 LDG.E.U8 R10, [R2.64] ;  /* 0x00000004020a9981 */ /* 0x000322000c1e1100 */
[----:B------:R-:W-:Y:S01]  /*0ac0*/  BSSY B0, `(.L_x_16487) ;  /* 0x0000065000007945 */ /* 0x000fe20003800000 */
[----:B------:R-:W-:Y:S01]  /*0ad0*/  BSSY B1, `(.L_x_16488) ;  /* 0x000005d000017945 */ /* 0x000fe20003800000 */
[----:B--2---:R-:W-:-:S04]  /*0ae0*/  @!P0 LOP3.LUT R11, R23, 0xffff, RZ, 0xc0, !PT ;  /* 0x0000ffff170b8812 */ /* 0x004fc800078ec0ff */
[----:B------:R-:W-:Y:S02]  /*0af0*/  @!P0 PRMT R4, R11, 0x8880, RZ ;  /* 0x000088800b048816 */ /* 0x000fe400000000ff */
[----:B---3--:R-:W-:-:S04]  /*0b00*/  LOP3.LUT R5, R16, 0xffff, RZ, 0xc0, !PT ;  /* 0x0000ffff10057812 */ /* 0x008fc800078ec0ff */
[----:B-1----:R-:W-:-:S04]  /*0b10*/  PRMT R3, R5, 0x8880, RZ ;  /* 0x0000888005037816 */ /* 0x002fc800000000ff */
[----:B-----5:R-:W-:Y:S02]  /*0b20*/  SHF.L.U32 R24, R24, R3, RZ ;  /* 0x0000000318187219 */ /* 0x020fe400000006ff */
[----:B------:R-:W-:Y:S02]  /*0b30*/  LOP3.LUT R16, R16, 0xff, RZ, 0xc0, !PT ;  /* 0x000000ff10107812 */ /* 0x000fe400078ec0ff */
[----:B------:R-:W-:Y:S02]  /*0b40*/  @!P0 LOP3.LUT R23, R23, 0xff, RZ, 0xc0, !PT ;  /* 0x000000ff17178812 */ /* 0x000fe400078ec0ff */
[----:B------:R-:W-:Y:S02]  /*0b50*/  ISETP.GT.U32.AND P1, PT, R16, 0x7, PT ;  /* 0x000000071000780c */ /* 0x000fe40003f24070 */
[----:B------:R-:W-:Y:S02]  /*0b60*/  @!P0 ISETP.GT.U32.AND P5, PT, R23, 0x7, PT ;  /* 0x000000071700880c */ /* 0x000fe40003fa4070 */
[----:B0-----:R-:W-:-:S02]  /*0b70*/  SEL R7, R24, RZ, !P1 ;  /* 0x000000ff18077207 */ /* 0x001fc40004800000 */
[----:B----4-:R-:W-:Y:S02]  /*0b80*/  @!P0 SHF.L.U32 R21, R21, R4, RZ ;  /* 0x0000000415158219 */ /* 0x010fe400000006ff */
[----:B------:R-:W-:-:S04]  /*0b90*/  LOP3.LUT R4, R17, 0xffff, RZ, 0xc0, !PT ;  /* 0x0000ffff11047812 */ /* 0x000fc800078ec0ff */
[----:B------:R-:W-:Y:S02]  /*0ba0*/  PRMT R4, R4, 0x8880, RZ ;  /* 0x0000888004047816 */ /* 0x000fe400000000ff */
[----:B------:R-:W-:-:S03]  /*0bb0*/  LOP3.LUT R2, R20, 0xffff, RZ, 0xc0, !PT ;  /* 0x0000ffff14027812 */ /* 0x000fc600078ec0ff */
[----:B------:R-:W-:Y:S01]  /*0bc0*/  IMAD.MOV.U32 R3, RZ, RZ, R4 ;  /* 0x000000ffff037224 */ /* 0x000fe200078e0004 */
[----:B------:R-:W-:-:S04]  /*0bd0*/  LOP3.LUT R4, R18, 0xffff, RZ, 0xc0, !PT ;  /* 0x0000ffff12047812 */ /* 0x000fc800078ec0ff */
[----:B------:R-:W-:Y:S02]  /*0be0*/  SHF.L.U32 R22, R22, R3, RZ ;  /* 0x0000000316167219 */ /* 0x000fe400000006ff */
[----:B------:R-:W-:Y:S01]  /*0bf0*/  PRMT R3, R2, 0x8880, RZ ;  /* 0x0000888002037816 */ /* 0x000fe200000000ff */
[----:B------:R-:W-:Y:S01]  /*0c00*/  @!P0 IMAD.IADD R2, R0, 0x1, R15 ;  /* 0x0000000100028824 */ /* 0x000fe200078e020f */
[----:B------:R-:W-:Y:S02]  /*0c10*/  PRMT R6, R4, 0x8880, RZ ;  /* 0x0000888004067816 */ /* 0x000fe400000000ff */
[----:B------:R-:W-:Y:S02]  /*0c20*/  @!P0 IADD3 R15, R15, 0x80, RZ ;  /* 0x000000800f0f8810 */ /* 0x000fe40007ffe0ff */
[----:B------:R-:W-:Y:S01]  /*0c30*/  @!P0 IADD3 R2, P6, R2, c[0x0][0x168], RZ ;  /* 0x00005a0002028a10 */ /* 0x000fe20007fde0ff */
[----:B------:R-:W-:Y:S01]  /*0c40*/  IMAD.MOV.U32 R4, RZ, RZ, R3 ;  /* 0x000000ffff047224 */ /* 0x000fe200078e0003 */
[----:B------:R-:W-:-:S02]  /*0c50*/  SHF.L.U32 R25, R25, R6, RZ ;  /* 0x0000000619197219 */ /* 0x000fc400000006ff */
[----:B------:R-:W-:Y:S01]  /*0c60*/  @!P0 SEL R21, R21, RZ, !P5 ;  /* 0x000000ff15158207 */ /* 0x000fe20006800000 */
[----:B------:R-:W-:Y:S01]  /*0c70*/  @!P0 IMAD.X R3, RZ, RZ, c[0x0][0x16c], P6 ;  /* 0x00005b00ff038624 */ /* 0x000fe200030e06ff */
[----:B------:R-:W-:Y:S02]  /*0c80*/  ISETP.GE.AND P1, PT, R15, R14, PT ;  /* 0x0000000e0f00720c */ /* 0x000fe40003f26270 */
[----:B------:R-:W-:Y:S02]  /*0c90*/  LOP3.LUT R6, R8, 0xffff, RZ, 0xc0, !PT ;  /* 0x0000ffff08067812 */ /* 0x000fe400078ec0ff */
[----:B------:R-:W-:Y:S02]  /*0ca0*/  SHF.L.U32 R19, R19, R4, RZ ;  /* 0x0000000413137219 */ /* 0x000fe400000006ff */
[----:B------:R-:W-:Y:S02]  /*0cb0*/  PRMT R6, R6, 0x8880, RZ ;  /* 0x0000888006067816 */ /* 0x000fe400000000ff */
[----:B------:R-:W-:-:S02]  /*0cc0*/  LOP3.LUT R4, R27, 0xffff, RZ, 0xc0, !PT ;  /* 0x0000ffff1b047812 */ /* 0x000fc400078ec0ff */
[C---:B------:R-:W-:Y:S02]  /*0cd0*/  LOP3.LUT R5, R26.reuse, 0xff, RZ, 0xc0, !PT ;  /* 0x000000ff1a057812 */ /* 0x040fe400078ec0ff */
[----:B------:R-:W-:Y:S01]  /*0ce0*/  LOP3.LUT R26, R26, 0xffff, RZ, 0xc0, !PT ;  /* 0x0000ffff1a1a7812 */ /* 0x000fe200078ec0ff */
[----:B------:R0:W-:Y:S01]  /*0cf0*/  @!P0 STG.E.U8 [R2.64], R21 ;  /* 0x0000001502008986 */ /* 0x0001e2000c101104 */
[----:B------:R-:W-:Y:S02]  /*0d00*/  ISETP.GT.U32.AND P6, PT, R5, 0x7, PT ;  /* 0x000000070500780c */ /* 0x000fe40003fc4070 */
[----:B------:R-:W-:Y:S02]  /*0d10*/  LOP3.LUT R17, R17, 0xff, RZ, 0xc0, !PT ;  /* 0x000000ff11117812 */ /* 0x000fe400078ec0ff */
[----:B------:R-:W-:Y:S02]  /*0d20*/  LOP3.LUT R20, R20, 0xff, RZ, 0xc0, !PT ;  /* 0x000000ff14147812 */ /* 0x000fe400078ec0ff */
[----:B------:R-:W-:-:S02]  /*0d30*/  LOP3.LUT R18, R18, 0xff, RZ, 0xc0, !PT ;  /* 0x000000ff12127812 */ /* 0x000fc400078ec0ff */
[----:B------:R-:W-:Y:S02]  /*0d40*/  PRMT R5, R26, 0x8880, RZ ;  /* 0x000088801a057816 */ /* 0x000fe400000000ff */
[----:B------:R-:W-:Y:S01]  /*0d50*/  PRMT R4, R4, 0x8880, RZ ;  /* 0x0000888004047816 */ /* 0x000fe200000000ff */
[----:B0-----:R-:W-:Y:S01]  /*0d60*/  IMAD.MOV.U32 R3, RZ, RZ, R6 ;  /* 0x000000ffff037224 */ /* 0x001fe200078e0006 */
[----:B------:R-:W-:Y:S02]  /*0d70*/  LOP3.LUT R27, R27, 0xff, RZ, 0xc0, !PT ;  /* 0x000000ff1b1b7812 */ /* 0x000fe400078ec0ff */
[----:B------:R-:W-:Y:S02]  /*0d80*/  LOP3.LUT R8, R8, 0xff, RZ, 0xc0, !PT ;  /* 0x000000ff08087812 */ /* 0x000fe400078ec0ff */
[----:B------:R-:W-:Y:S02]  /*0d90*/  ISETP.GT.U32.AND P2, PT, R17, 0x7, PT ;  /* 0x000000071100780c */ /* 0x000fe40003f44070 */
[----:B------:R-:W-:-:S02]  /*0da0*/  ISETP.GT.U32.AND P3, PT, R20, 0x7, PT ;  /* 0x000000071400780c */ /* 0x000fc40003f64070 */
[----:B------:R-:W-:Y:S02]  /*0db0*/  ISETP.GT.U32.AND P4, PT, R18, 0x7, PT ;  /* 0x000000071200780c */ /* 0x000fe40003f84070 */
[----:B------:R-:W-:Y:S02]  /*0dc0*/  SHF.L.U32 R5, R28, R5, RZ ;  /* 0x000000051c057219 */ /* 0x000fe400000006ff */
[----:B------:R-:W-:Y:S02]  /*0dd0*/  ISETP.GT.U32.AND P5, PT, R27, 0x7, PT ;  /* 0x000000071b00780c */ /* 0x000fe40003fa4070 */
[----:B------:R-:W-:Y:S02]  /*0de0*/  SHF.L.U32 R4, R9, R4, RZ ;  /* 0x0000000409047219 */ /* 0x000fe400000006ff */
[----:B------:R-:W-:Y:S02]  /*0df0*/  ISETP.GT.U32.AND P0, PT, R8, 0x7, PT ;  /* 0x000000070800780c */ /* 0x000fe40003f04070 */
        /* <DEDUP_REMOVED lines=20> */
.L_x_16489:
[----:B------:R-:W-:-:S13]  /*0f40*/  ISETP.GE.AND P0, PT, R15, R14, PT ;  /* 0x0000000e0f00720c */ /* 0x000fda0003f06270 */
[----:B------:R-:W-:Y:S05]  /*0f50*/  @P0 BRA `(.L_x_16491) ;  /* 0x000000c000000947 */ /* 0x000fea0003800000 */
[----:B0-----:R-:W-:Y:S01]  /*0f60*/  IMAD.IADD R4, R0, 0x1, R15 ;  /* 0x0000000100047824 */ /* 0x001fe200078e020f */
[----:B------:R-:W-:-:S04]  /*0f70*/  IADD3 R15, R15, 0x80, RZ ;  /* 0x000000800f0f7810 */ /* 0x000fc80007ffe0ff */
[----:B------:R-:W-:-:S05]  /*0f80*/  IADD3 R4, P0, R4, c[0x0][0x168], RZ ;  /* 0x00005a0004047a10 */ /* 0x000fca0007f1e0ff */
[----:B------:R-:W-:-:S05]  /*0f90*/  IMAD.X R5, RZ, RZ, c[0x0][0x16c], P0 ;  /* 0x00005b00ff057624 */ /* 0x000fca00000e06ff */
[----:B------:R0:W-:Y:S03]  /*0fa0*/  STG.E.U8 [R4.64], R19 ;  /* 0x0000001304007986 */ /* 0x0001e6000c101104 */
.L_x_16490:
[----:B------:R-:W-:-:S13]  /*0fb0*/  ISETP.GE.AND P0, PT, R15, R14, PT ;  /* 0x0000000e0f00720c */ /* 0x000fda0003f06270 */
[----:B------:R-:W-:Y:S05]  /*0fc0*/  @P0 BRA `(.L_x_16492) ;  /* 0x000000d000000947 */ /* 0x000fea0003800000 */
[----:B0-----:R-:W-:Y:S01]  /*0fd0*/  IMAD.IADD R4, R0, 0x1, R15 ;  /* 0x0000000100047824 */ /* 0x001fe200078e020f */
[----:B------:R-:W-:-:S04]  /*0fe0*/  IADD3 R15, R15, 0x80, RZ ;  /* 0x000000800f0f7810 */ /* 0x000fc80007ffe0ff */
[----:B------:R-:W-:-:S05]  /*0ff0*/  IADD3 R4, P0, R4, c[0x0][0x168], RZ ;  /* 0x00005a0004047a10 */ /* 0x000fca0007f1e0ff */
[----:B------:R-:W-:-:S05]  /*1000*/  IMAD.X R5, RZ, RZ, c[0x0][0x16c], P0 ;  /* 0x00005b00ff057624 */ /* 0x000fca00000e06ff */
[----:B------:R0:W-:Y:S03]  /*1010*/  STG.E.U8 [R4.64], R25 ;  /* 0x0000001904007986 */ /* 0x0001e6000c101104 */
.L_x_16491:
        /* <DEDUP_REMOVED lines=8> */
.L_x_16492:
[----:B------:R-:W-:Y:S05]  /*10a0*/  BSYNC B1 ;  /* 0x0000000000017941 */ /* 0x000fea0003800000 */
.L_x_16488:
[----:B------:R-:W-:-:S13]  /*10b0*/  ISETP.GE.AND P0, PT, R15, R14, PT ;  /* 0x0000000e0f00720c */ /* 0x000fda0003f06270 */
[----:B0-----:R-:W-:Y:S01]  /*10c0*/  @!P0 IMAD.IADD R4, R0, 0x1, R15 ;  /* 0x0000000100048824 */ /* 0x001fe200078e020f */
[----:B------:R-:W-:-:S04]  /*10d0*/  @!P0 IADD3 R15, R15, 0x80, RZ ;  /* 0x000000800f0f8810 */ /* 0x000fc80007ffe0ff */
[----:B------:R-:W-:-:S05]  /*10e0*/  @!P0 IADD3 R4, P1, R4, c[0x0][0x168], RZ ;  /* 0x00005a0004048a10 */ /* 0x000fca0007f3e0ff */
[----:B------:R-:W-:-:S05]  /*10f0*/  @!P0 IMAD.X R5, RZ, RZ, c[0x0][0x16c], P1 ;  /* 0x00005b00ff058624 */ /* 0x000fca00008e06ff */
[----:B------:R0:W-:Y:S03]  /*1100*/  @!P0 STG.E.U8 [R4.64], R11 ;  /* 0x0000000b04008986 */ /* 0x0001e6000c101104 */
.L_x_16493:
[----:B------:R-:W-:Y:S05]  /*1110*/  BSYNC B0 ;  /* 0x0000000000007941 */ /* 0x000fea0003800000 */
.L_x_16487:
        /* <DEDUP_REMOVED lines=8> */
.L_x_16494:
        /* <DEDUP_REMOVED lines=14> */
.L_x_19792:


//--------------------- .text._ZN2at6native29vectorized_elementwise_kernelILi4ENS0_13BinaryFunctorIaaaZZZNS0_18lshift_kernel_cudaERNS_18TensorIteratorBaseEENKUlvE_clEvENKUlvE0_clEvEUlaaE_EESt5arrayIPcLm3EEEEviT0_T1_ --------------------------
	.section	.text._ZN2at6native29vectorized_elementwise_kernelILi4ENS0_13BinaryFunctorIaaaZZZNS0_18lshift_kernel_cudaERNS_18TensorIteratorBaseEENKUlvE_clEvENKUlvE0_clEvEUlaaE_EESt5arrayIPcLm3EEEEviT0_T1_,"ax",@progbits
	.sectioninfo	@"SHI_REGISTERS=32"
	.align	128
        .global         _ZN2at6native29vectorized_elementwise_kernelILi4ENS0_13BinaryFunctorIaaaZZZNS0_18lshift_kernel_cudaERNS_18TensorIteratorBaseEENKUlvE_clEvENKUlvE0_clEvEUlaaE_EESt5arrayIPcLm3EEEEviT0_T1_
        .type           _ZN2at6native29vectorized_elementwise_kernelILi4ENS0_13BinaryFunctorIaaaZZZNS0_18lshift_kernel_cudaERNS_18TensorIteratorBaseEENKUlvE_clEvENKUlvE0_clEvEUlaaE_EESt5arrayIPcLm3EEEEviT0_T1_,@function
        .size           _ZN2at6native29vectorized_elementwise_kernelILi4ENS0_13BinaryFunctorIaaaZZZNS0_18lshift_kernel_cudaERNS_18TensorIteratorBaseEENKUlvE_clEvENKUlvE0_clEvEUlaaE_EESt5arrayIPcLm3EEEEviT0_T1_,(.L_x_19793 - _ZN2at6native29vectorized_elementwise_kernelILi4ENS0_13BinaryFunctorIaaaZZZNS0_18lshift_kernel_cudaERNS_18TensorIteratorBaseEENKUlvE_clEvENKUlvE0_clEvEUlaaE_EESt5arrayIPcLm3EEEEviT0_T1_)
        .other          _ZN2at6native29vectorized_elementwise_kernelILi4ENS0_13BinaryFunctorIaaaZZZNS0_18lshift_kernel_cudaERNS_18TensorIteratorBaseEENKUlvE_clEvENKUlvE0_clEvEUlaaE_EESt5arrayIPcLm3EEEEviT0_T1_,@"STO_CUDA_ENTRY STV_DEFAULT"
_ZN2at6native29vectorized_elementwise_kernelILi4ENS0_13BinaryFunctorIaaaZZZNS0_18lshift_kernel_cudaERNS_18TensorIteratorBaseEENKUlvE_clEvENKUlvE0_clEvEUlaaE_EESt5arrayIPcLm3EEEEviT0_T1_:
.text._ZN2at6native29vectorized_elementwise_kernelILi4ENS0_13BinaryFunctorIaaaZZZNS0_18lshift_kernel_cudaERNS_18TensorIteratorBaseEENKUlvE_clEvENKUlvE0_clEvEUlaaE_EESt5arrayIPcLm3EEEEviT0_T1_:
        /* <DEDUP_REMOVED lines=9> */
[----:B------:R-:W-:-:S04]  /*0090*/  IADD3 R8, P0, R0, c[0x0][0x178], RZ ;  /* 0x00005e0000087a10 */ /* 0x000fc80007f1e0ff */
[----:B------:R-:W-:Y:S02]  /*00a0*/  IADD3.X R9, R3, c[0x0][0x17c], RZ, P0, !PT ;  /* 0x00005f0003097a10 */ /* 0x000fe400007fe4ff */
[----:B------:R-:W-:-:S04]  /*00b0*/  IADD3 R6, P0, R0, c[0x0][0x170], RZ ;  /* 0x00005c0000067a10 */ /* 0x000fc80007f1e0ff */
[----:B------:R-:W-:Y:S01]  /*00c0*/  IADD3.X R7, R3, c[0x0][0x174], RZ, P0, !PT ;  /* 0x00005d0003077a10 */ /* 0x000fe200007fe4ff */
        /* <DEDUP_REMOVED lines=8> */
[----:B------:R-:W-:Y:S02]  /*0150*/  ISETP.GT.U32.AND P2, PT, R5, 0x7, PT ;  /* 0x000000070500780c */ /* 0x000fe40003f44070 */
[----:B------:R-:W-:Y:S02]  /*0160*/  ISETP.GT.U32.AND P3, PT, R10, 0x7, PT ;  /* 0x000000070a00780c */ /* 0x000fe40003f64070 */
[C---:B------:R-:W-:Y:S02]  /*0170*/  PRMT R11, R14.reuse, 0x7772, RZ ;  /* 0x000077720e0b7816 */ /* 0x040fe400000000ff */
[----:B------:R-:W-:Y:S02]  /*0180*/  PRMT R12, R14, 0x7773, RZ ;  /* 0x000077730e0c7816 */ /* 0x000fe400000000ff */
[----:B---3--:R-:W-:-:S02]  /*0190*/  PRMT R5, R13, 0x7770, RZ ;  /* 0x000077700d057816 */ /* 0x008fc400000000ff */
[C---:B0-----:R-:W-:Y:S02]  /*01a0*/  PRMT R8, R14.reuse, 0x8880, RZ ;  /* 0x000088800e087816 */ /* 0x041fe400000000ff */
[C---:B-1----:R-:W-:Y:S02]  /*01b0*/  PRMT R6, R13.reuse, 0x7771, RZ ;  /* 0x000077710d067816 */ /* 0x042fe400000000ff */
[C---:B------:R-:W-:Y:S02]  /*01c0*/  PRMT R9, R14.reuse, 0x9991, RZ ;  /* 0x000099910e097816 */ /* 0x040fe400000000ff */
[C---:B------:R-:W-:Y:S02]  /*01d0*/  PRMT R10, R14.reuse, 0xaaa2, RZ ;  /* 0x0000aaa20e0a7816 */ /* 0x040fe400000000ff */
[----:B------:R-:W-:Y:S02]  /*01e0*/  PRMT R7, R13, 0x7772, RZ ;  /* 0x000077720d077816 */ /* 0x000fe400000000ff */
[----:B------:R-:W-:-:S02]  /*01f0*/  PRMT R14, R14, 0xbbb3, RZ ;  /* 0x0000bbb30e0e7816 */ /* 0x000fc400000000ff */
[----:B------:R-:W-:Y:S02]  /*0200*/  SHF.L.U32 R8, R5, R8, RZ ;  /* 0x0000000805087219 */ /* 0x000fe400000006ff */
[----:B------:R-:W-:Y:S02]  /*0210*/  SHF.L.U32 R9, R6, R9, RZ ;  /* 0x0000000906097219 */ /* 0x000fe400000006ff */
[----:B------:R-:W-:Y:S01]  /*0220*/  SHF.L.U32 R5, R7, R10, RZ ;  /* 0x0000000a07057219 */ /* 0x000fe200000006ff */
[----:B------:R-:W-:Y:S01]  /*0230*/  IMAD.MOV.U32 R7, RZ, RZ, R14 ;  /* 0x000000ffff077224 */ /* 0x000fe200078e000e */
[----:B------:R-:W-:Y:S02]  /*0240*/  ISETP.GT.U32.AND P1, PT, R11, 0x7, PT ;  /* 0x000000070b00780c */ /* 0x000fe40003f24070 */
[----:B------:R-:W-:Y:S02]  /*0250*/  PRMT R6, R13, 0x7773, RZ ;  /* 0x000077730d067816 */ /* 0x000fe400000000ff */
[----:B------:R-:W-:-:S02]  /*0260*/  SEL R8, R8, RZ, !P2 ;  /* 0x000000ff08087207 */ /* 0x000fc40005000000 */
[----:B------:R-:W-:Y:S02]  /*0270*/  SEL R9, R9, RZ, !P3 ;  /* 0x000000ff09097207 */ /* 0x000fe40005800000 */
[C---:B----4-:R-:W-:Y:S02]  /*0280*/  PRMT R11, R3.reuse, 0x7771, RZ ;  /* 0x00007771030b7816 */ /* 0x050fe400000000ff */
[----:B------:R-:W-:Y:S02]  /*0290*/  PRMT R10, R3, 0x7770, RZ ;  /* 0x00007770030a7816 */ /* 0x000fe400000000ff */
[----:B------:R-:W-:Y:S02]  /*02a0*/  SHF.L.U32 R6, R6, R7, RZ ;  /* 0x0000000706067219 */ /* 0x000fe400000006ff */
[----:B------:R-:W-:Y:S02]  /*02b0*/  PRMT R7, R9, 0x7604, R8 ;  /* 0x0000760409077816 */ /* 0x000fe40000000008 */
[----:B------:R-:W-:-:S02]  /*02c0*/  ISETP.GT.U32.AND P3, PT, R11, 0x7, PT ;  /* 0x000000070b00780c */ /* 0x000fc40003f64070 */
[----:B------:R-:W-:Y:S02]  /*02d0*/  ISETP.GT.U32.AND P2, PT, R10, 0x7, PT ;  /* 0x000000070a00780c */ /* 0x000fe40003f44070 */
[C---:B------:R-:W-:Y:S02]  /*02e0*/  PRMT R11, R3.reuse, 0x8880, RZ ;  /* 0x00008880030b7816 */ /* 0x040fe400000000ff */
[C---:B-----5:R-:W-:Y:S02]  /*02f0*/  PRMT R8, R4.reuse, 0x7770, RZ ;  /* 0x0000777004087816 */ /* 0x060fe400000000ff */
[----:B------:R-:W-:Y:S02]  /*0300*/  PRMT R10, R3, 0x9991, RZ ;  /* 0x00009991030a7816 */ /* 0x000fe400000000ff */
[----:B------:R-:W-:Y:S02]  /*0310*/  PRMT R9, R4, 0x7771, RZ ;  /* 0x0000777104097816 */ /* 0x000fe400000000ff */
[----:B------:R-:W-:-:S02]  /*0320*/  SHF.L.U32 R11, R8, R11, RZ ;  /* 0x0000000b080b7219 */ /* 0x000fc400000006ff */
[----:B------:R-:W-:Y:S02]  /*0330*/  SHF.L.U32 R9, R9, R10, RZ ;  /* 0x0000000a09097219 */ /* 0x000fe400000006ff */
[----:B------:R-:W-:Y:S02]  /*0340*/  ISETP.GT.U32.AND P0, PT, R12, 0x7, PT ;  /* 0x000000070c00780c */ /* 0x000fe40003f04070 */
[----:B------:R-:W-:Y:S02]  /*0350*/  SEL R10, R11, RZ, !P2 ;  /* 0x000000ff0b0a7207 */ /* 0x000fe40005000000 */
[----:B------:R-:W-:Y:S02]  /*0360*/  PRMT R12, R3, 0x7772, RZ ;  /* 0x00007772030c7816 */ /* 0x000fe400000000ff */
[----:B------:R-:W-:Y:S02]  /*0370*/  SEL R9, R9, RZ, !P3 ;  /* 0x000000ff09097207 */ /* 0x000fe40005800000 */
[----:B------:R-:W-:-:S02]  /*0380*/  PRMT R11, R3, 0xbbb3, RZ ;  /* 0x0000bbb3030b7816 */ /* 0x000fc400000000ff */
[----:B------:R-:W-:Y:S02]  /*0390*/  PRMT R13, R3, 0xaaa2, RZ ;  /* 0x0000aaa2030d7816 */ /* 0x000fe400000000ff */
[----:B------:R-:W-:Y:S02]  /*03a0*/  PRMT R8, R4, 0x7772, RZ ;  /* 0x0000777204087816 */ /* 0x000fe400000000ff */
[----:B------:R-:W-:Y:S02]  /*03b0*/  ISETP.GT.U32.AND P4, PT, R12, 0x7, PT ;  /* 0x000000070c00780c */ /* 0x000fe40003f84070 */
[----:B------:R-:W-:Y:S01]  /*03c0*/  PRMT R9, R9, 0x7604, R10 ;  /* 0x0000760409097816 */ /* 0x000fe2000000000a */
[----:B------:R-:W-:Y:S01]  /*03d0*/  IMAD.MOV.U32 R10, RZ, RZ, R11 ;  /* 0x000000ffff0a7224 */ /* 0x000fe200078e000b */
[----:B------:R-:W-:Y:S02]  /*03e0*/  PRMT R12, R3, 0x7773, RZ ;  /* 0x00007773030c7816 */ /* 0x000fe400000000ff */
[----:B------:R-:W-:-:S02]  /*03f0*/  SHF.L.U32 R8, R8, R13, RZ ;  /* 0x0000000d08087219 */ /* 0x000fc400000006ff */
[----:B------:R-:W-:Y:S02]  /*0400*/  PRMT R3, R4, 0x7773, RZ ;  /* 0x0000777304037816 */ /* 0x000fe400000000ff */
[----:B------:R-:W-:Y:S02]  /*0410*/  IADD3 R4, P3, R0, c[0x0][0x168], RZ ;  /* 0x00005a0000047a10 */ /* 0x000fe40007f7e0ff */
[----:B------:R-:W-:Y:S02]  /*0420*/  ISETP.GT.U32.AND P2, PT, R12, 0x7, PT ;  /* 0x000000070c00780c */ /* 0x000fe40003f44070 */
[----:B------:R-:W-:Y:S01]  /*0430*/  SEL R0, R5, RZ, !P1 ;  /* 0x000000ff05007207 */ /* 0x000fe20004800000 */
[----:B------:R-:W-:Y:S01]  /*0440*/  IMAD.X R5, RZ, RZ, c[0x0][0x16c], P3 ;  /* 0x00005b00ff057624 */ /* 0x000fe200018e06ff */
[----:B------:R-:W-:Y:S02]  /*0450*/  SEL R8, R8, RZ, !P4 ;  /* 0x000000ff08087207 */ /* 0x000fe40006000000 */
[----:B------:R-:W-:Y:S01]  /*0460*/  SHF.L.U32 R3, R3, R10, RZ ;  /* 0x0000000a03037219 */ /* 0x000fe200000006ff */
[----:B------:R-:W-:Y:S01]  /*0470*/  IMAD.WIDE R4, R2, 0x4, R4 ;  /* 0x0000000402047825 */ /* 0x000fe200078e0204 */
[----:B------:R-:W-:-:S02]  /*0480*/  PRMT R7, R0, 0x7054, R7 ;  /* 0x0000705400077816 */ /* 0x000fc40000000007 */
[----:B------:R-:W-:Y:S02]  /*0490*/  PRMT R8, R8, 0x7054, R9 ;  /* 0x0000705408087816 */ /* 0x000fe40000000009 */
[----:B------:R-:W-:Y:S02]  /*04a0*/  SEL R6, R6, RZ, !P0 ;  /* 0x000000ff06067207 */ /* 0x000fe40004000000 */
[----:B------:R-:W-:Y:S02]  /*04b0*/  SEL R3, R3, RZ, !P2 ;  /* 0x000000ff03037207 */ /* 0x000fe40005000000 */
[----:B------:R-:W-:Y:S02]  /*04c0*/  PRMT R7, R6, 0x654, R7 ;  /* 0x0000065406077816 */ /* 0x000fe40000000007 */
[----:B------:R-:W-:-:S03]  /*04d0*/  PRMT R3, R3, 0x654, R8 ;  /* 0x0000065403037816 */ /* 0x000fc60000000008 */
[----:B------:R-:W-:Y:S04]  /*04e0*/  STG.E [R4.64], R7 ;  /* 0x0000000704007986 */ /* 0x000fe8000c101904 */
[----:B------:R-:W-:Y:S01]  /*04f0*/  STG.E [R4.64+0x200], R3 ;  /* 0x0002000304007986 */ /* 0x000fe2000c101904 */
[----:B------:R-:W-:Y:S05]  /*0500*/  EXIT ;  /* 0x000000000000794d */ /* 0x000fea0003800000 */
.L_x_16495:
[----:B------:R-:W0:Y:S01]  /*0510*/  S2R R15, SR_TID.X ;  /* 0x00000000000f7919 */ /* 0x000e220000002100 */
[----:B------:R-:W-:Y:S02]  /*0520*/  PRMT R16, RZ, 0x7610, R16 ;  /* 0x00007610ff107816 */ /* 0x000fe40000000010 */
        /* <DEDUP_REMOVED lines=158> */
.L_x_16498:
[----:B------:R-:W-:-:S13]  /*0f10*/  ISETP.GE.AND P0, PT, R15, R14, PT ;  /* 0x0000000e0f00720c */ /* 0x000fda0003f06270 */
[----:B------:R-:W-:Y:S05]  /*0f20*/  @P0 BRA `(.L_x_16500) ;  /* 0x000000c000000947 */ /* 0x000fea0003800000 */
[----:B0-----:R-:W-:Y:S01]  /*0f30*/  IMAD.IADD R4, R0, 0x1, R15 ;  /* 0x0000000100047824 */ /* 0x001fe200078e020f */
[----:B------:R-:W-:-:S04]  /*0f40*/  IADD3 R15, R15, 0x80, RZ ;  /* 0x000000800f0f7810 */ /* 0x000fc80007ffe0ff */
[----:B------:R-:W-:-:S05]  /*0f50*/  IADD3 R4, P0, R4, c[0x0][0x168], RZ ;  /* 0x00005a0004047a10 */ /* 0x000fca0007f1e0ff */
[----:B------:R-:W-:-:S05]  /*0f60*/  IMAD.X R5, RZ, RZ, c[0x0][0x16c], P0 ;  /* 0x00005b00ff057624 */ /* 0x000fca00000e06ff */
[----:B------:R0:W-:Y:S03]  /*0f70*/  STG.E.U8 [R4.64], R19 ;  /* 0x0000001304007986 */ /* 0x0001e6000c101104 */
.L_x_16499:
[----:B------:R-:W-:-:S13]  /*0f80*/  ISETP.GE.AND P0, PT, R15, R14, PT ;  /* 0x0000000e0f00720c */ /* 0x000fda0003f06270 */
[----:B------:R-:W-:Y:S05]  /*0f90*/  @P0 BRA `(.L_x_16501) ;  /* 0x000000d000000947 */ /* 0x000fea0003800000 */
[----:B0-----:R-:W-:Y:S01]  /*0fa0*/  IMAD.IADD R4, R0, 0x1, R15 ;  /* 0x0000000100047824 */ /* 0x001fe200078e020f */
[----:B------:R-:W-:-:S04]  /*0fb0*/  IADD3 R15, R15, 0x80, RZ ;  /* 0x000000800f0f7810 */ /* 0x000fc80007ffe0ff */
[----:B------:R-:W-:-:S05]  /*0fc0*/  IADD3 R4, P0, R4, c[0x0][0x168], RZ ;  /* 0x00005a0004047a10 */ /* 0x000fca0007f1e0ff */
[----:B------:R-:W-:-:S05]  /*0fd0*/  IMAD.X R5, RZ, RZ, c[0x0][0x16c], P0 ;  /* 0x00005b00ff057624 */ /* 0x000fca00000e06ff */
[----:B------:R0:W-:Y:S03]  /*0fe0*/  STG.E.U8 [R4.64], R25 ;  /* 0x0000001904007986 */ /* 0x0001e6000c101104 */
.L_x_16500:
        /* <DEDUP_REMOVED lines=8> */
.L_x_16501:
[----:B------:R-:W-:Y:S05]  /*1070*/  BSYNC B1 ;  /* 0x0000000000017941 */ /* 0x000fea0003800000 */
.L_x_16497:
[----:B------:R-:W-:-:S13]  /*1080*/  ISETP.GE.AND P0, PT, R15, R14, PT ;  /* 0x0000000e0f00720c */ /* 0x000fda0003f06270 */
[----:B0-----:R-:W-:Y:S01]  /*1090*/  @!P0 IMAD.IADD R4, R0, 0x1, R15 ;  /* 0x0000000100048824 */ /* 0x001fe200078e020f */
[----:B------:R-:W-:-:S04]  /*10a0*/  @!P0 IADD3 R15, R15, 0x80, RZ ;  /* 0x000000800f0f8810 */ /* 0x000fc80007ffe0ff */
[----:B------:R-:W-:-:S05]  /*10b0*/  @!P0 IADD3 R4, P1, R4, c[0x0][0x168], RZ ;  /* 0x00005a0004048a10 */ /* 0x000fca0007f3e0ff */
[----:B------:R-:W-:-:S05]  /*10c0*/  @!P0 IMAD.X R5, RZ, RZ, c[0x0][0x16c], P1 ;  /* 0x00005b00ff058624 */ /* 0x000fca00008e06ff */
[----:B------:R0:W-:Y:S03]  /*10d0*/  @!P0 STG.E.U8 [R4.64], R11 ;  /* 0x0000000b04008986 */ /* 0x0001e6000c101104 */
.L_x_16502:
[----:B------:R-:W-:Y:S05]  /*10e0*/  BSYNC B0 ;  /* 0x0000000000007941 */ /* 0x000fea0003800000 */
.L_x_16496:
        /* <DEDUP_REMOVED lines=8> */
.L_x_16503:
        /* <DEDUP_REMOVED lines=9> */
.L_x_19793:


//--------------------- .text._ZN2at6native29vectorized_elementwise_kernelILi8ENS0_13BinaryFunctorIaaaZZZNS0_18lshift_kernel_cudaERNS_18TensorIteratorBaseEENKUlvE_clEvENKUlvE0_clEvEUlaaE_EESt5arrayIPcLm3EEEEviT0_T1_ --------------------------
	.section	.text._ZN2at6native29vectorized_elementwise_kernelILi8ENS0_13BinaryFunctorIaaaZZZNS0_18lshift_kernel_cudaERNS_18TensorIteratorBaseEENKUlvE_clEvENKUlvE0_clEvEUlaaE_EESt5arrayIPcLm3EEEEviT0_T1_,"ax",@progbits
	.sectioninfo	@"SHI_REGISTERS=4"
	.align	128
        .global         _ZN2at6native29vectorized_elementwise_kernelILi8ENS0_13BinaryFunctorIaaaZZZNS0_18lshift_kernel_cudaERNS_18TensorIteratorBaseEENKUlvE_clEvENKUlvE0_clEvEUlaaE_EESt5arrayIPcLm3EEEEviT0_T1_
        .type           _ZN2at6native29vectorized_elementwise_kernelILi8ENS0_13BinaryFunctorIaaaZZZNS0_18lshift_kernel_cudaERNS_18TensorIteratorBaseEENKUlvE_clEvENKUlvE0_clEvEUlaaE_EESt5arrayIPcLm3EEEEviT0_T1_,@function
        .size           _ZN2at6native29vectorized_elementwise_kernelILi8ENS0_13BinaryFunctorIaaaZZZNS0_18lshift_kernel_cudaERNS_18TensorIteratorBaseEENKUlvE_clEvENKUlvE0_clEvEUlaaE_EESt5arrayIPcLm3EEEEviT0_T1_,(.L_x_19794 - _ZN2at6native29vectorized_elementwise_kernelILi8ENS0_13BinaryFunctorIaaaZZZNS0_18lshift_kernel_cudaERNS_18TensorIteratorBaseEENKUlvE_clEvENKUlvE0_clEvEUlaaE_EESt5arrayIPcLm3EEEEviT0_T1_)
        .other          _ZN2at6native29vectorized_elementwise_kernelILi8ENS0_13BinaryFunctorIaaaZZZNS0_18lshift_kernel_cudaERNS_18TensorIteratorBaseEENKUlvE_clEvENKUlvE0_clEvEUlaaE_EESt5arrayIPcLm3EEEEviT0_T1_,@"STO_CUDA_ENTRY STV_DEFAULT"
_ZN2at6native29vectorized_elementwise_kernelILi8ENS0_13BinaryFunctorIaaaZZZNS0_18lshift_kernel_cudaERNS_18TensorIteratorBaseEENKUlvE_clEvENKUlvE0_clEvEUlaaE_EESt5arrayIPcLm3EEEEviT0_T1_:
.text._ZN2at6native29vectorized_elementwise_kernelILi8ENS0_13BinaryFunctorIaaaZZZNS0_18lshift_kernel_cudaERNS_18TensorIteratorBaseEENKUlvE_clEvENKUlvE0_clEvEUlaaE_EESt5arrayIPcLm3EEEEviT0_T1_:
[----:B------:R-:W-:Y:S02]  /*0000*/  MOV R1, c[0x0][0x28] ;  /* 0x00000a0000017a02 */ /* 0x000fe40000000f00 */
[----:B------:R-:W-:Y:S05]  /*0010*/  EXIT ;  /* 0x000000000000794d */ /* 0x000fea0003800000 */
.L_x_16504:
        /* <DEDUP_REMOVED lines=14> */
.L_x_19794:


//--------------------- .text._ZN2at6native18elementwise_kernelILi128ELi4EZNS0_15gpu_kernel_implINS0_13BUnaryFunctorIaaaZZZNS0_18lshift_kernel_cudaERNS_18TensorIteratorBaseEENKUlvE_clEvENKUlvE0_clEvEUlaaE_EEEEvS5_RKT_EUliE_EEviT1_ --------------------------
	.section	.text._ZN2at6native18elementwise_kernelILi128ELi4EZNS0_15gpu_kernel_implINS0_13BUnaryFunctorIaaaZZZNS0_18lshift_kernel_cudaERNS_18TensorIteratorBaseEENKUlvE_clEvENKUlvE0_clEvEUlaaE_EEEEvS5_RKT_EUliE_EEviT1_,"ax",@progbits
	.sectioninfo	@"SHI_REGISTERS=26"
	.align	128
        .global         _ZN2at6native18elementwise_kernelILi128ELi4EZNS0_15gpu_kernel_implINS0_13BUnaryFunctorIaaaZZZNS0_18lshift_kernel_cudaERNS_18TensorIteratorBaseEENKUlvE_clEvENKUlvE0_clEvEUlaaE_EEEEvS5_RKT_EUliE_EEviT1_
        .type           _ZN2at6native18elementwise_kernelILi128ELi4EZNS0_15gpu_kernel_implINS0_13BUnaryFunctorIaaaZZZNS0_18lshift_kernel_cudaERNS_18TensorIteratorBaseEENKUlvE_clEvENKUlvE0_clEvEUlaaE_EEEEvS5_RKT_EUliE_EEviT1_,@function
        .size           _ZN2at6native18elementwise_kernelILi128ELi4EZNS0_15gpu_kernel_implINS0_13BUnaryFunctorIaaaZZZNS0_18lshift_kernel_cudaERNS_18TensorIteratorBaseEENKUlvE_clEvENKUlvE0_clEvEUlaaE_EEEEvS5_RKT_EUliE_EEviT1_,(.L_x_19795 - _ZN2at6native18elementwise_kernelILi128ELi4EZNS0_15gpu_kernel_implINS0_13BUnaryFunctorIaaaZZZNS0_18lshift_kernel_cudaERNS_18TensorIteratorBaseEENKUlvE_clEvENKUlvE0_clEvEUlaaE_EEEEvS5_RKT_EUliE_EEviT1_)
        .other          _ZN2at6native18elementwise_kernelILi128ELi4EZNS0_15gpu_kernel_implINS0_13BUnaryFunctorIaaaZZZNS0_18lshift_kernel_cudaERNS_18TensorIteratorBaseEENKUlvE_clEvENKUlvE0_clEvEUlaaE_EEEEvS5_RKT_EUliE_EEviT1_,@"STO_CUDA_ENTRY STV_DEFAULT"
_ZN2at6native18elementwise_kernelILi128ELi4EZNS0_15gpu_kernel_implINS0_13BUnaryFunctorIaaaZZZNS0_18lshift_kernel_cudaERNS_18TensorIteratorBaseEENKUlvE_clEvENKUlvE0_clEvEUlaaE_EEEEvS5_RKT_EUliE_EEviT1_:
.text._ZN2at6native18elementwise_kernelILi128ELi4EZNS0_15gpu_kernel_implINS0_13BUnaryFunctorIaaaZZZNS0_18lshift_kernel_cudaERNS_18TensorIteratorBaseEENKUlvE_clEvENKUlvE0_clEvEUlaaE_EEEEvS5_RKT_EUliE_EEviT1_:
        /* <DEDUP_REMOVED lines=237> */
.L_x_16507:
        /* <DEDUP_REMOVED lines=18> */
.L_x_16511:
[----:B------:R0:W5:Y:S01]  /*0ff0*/  LDG.E.U8 R0, [R2.64] ;  /* 0x0000002402007981 */ /* 0x000162000c1e1100 */
[----:B------:R-:W-:Y:S05]  /*1000*/  BRA `(.L_x_16513) ;  /* 0x00000d7000007947 */ /* 0x000fea0003800000 */
.L_x_16510:
        /* <DEDUP_REMOVED lines=8> */
.L_x_16515:
[----:B------:R0:W5:Y:S01]  /*1090*/  LDG.E.U8 R0, [R2.64] ;  /* 0x0000002402007981 */ /* 0x000162000c1e1100 */
[----:B------:R-:W-:Y:S05]  /*10a0*/  BRA `(.L_x_16513) ;  /* 0x00000cd000007947 */ /* 0x000fea0003800000 */
.L_x_16514:
[----:B------:R0:W5:Y:S01]  /*10b0*/  LDG.E.U16 R0, [R2.64] ;  /* 0x0000002402007981 */ /* 0x000162000c1e1500 */
[----:B------:R-:W-:Y:S05]  /*10c0*/  BRA `(.L_x_16513) ;  /* 0x00000cb000007947 */ /* 0x000fea0003800000 */
.L_x_16509:
        /* <DEDUP_REMOVED lines=9> */
.L_x_16517:
[----:B------:R-:W2:Y:S02]  /*1160*/  LDG.E.U16 R4, [R2.64] ;  /* 0x0000002402047981 */ /* 0x000ea4000c1e1500 */
[----:B--2---:R-:W-:-:S06]  /*1170*/  HADD2.F32 R4, -RZ, R4.H0_H0 ;  /* 0x20000004ff047230 */ /* 0x004fcc0000004100 */
[----:B------:R-:W0:Y:S02]  /*1180*/  F2I.FTZ.TRUNC.NTZ R4, R4 ;  /* 0x0000000400047305 */ /* 0x000e24000021f100 */
[----:B0-----:R-:W-:Y:S01]  /*1190*/  PRMT R0, R4, 0x7610, R0 ;  /* 0x0000761004007816 */ /* 0x001fe20000000000 */
[----:B------:R-:W-:Y:S05]  /*11a0*/  BRA `(.L_x_16513) ;  /* 0x00000bd000007947 */ /* 0x000fea0003800000 */
.L_x_16516:
        /* <DEDUP_REMOVED lines=9> */
.L_x_16519:
[----:B------:R-:W2:Y:S02]  /*1240*/  LDG.E.U16 R2, [R2.64] ;  /* 0x0000002402027981 */ /* 0x000ea4000c1e1500 */
[----:B--2---:R-:W-:-:S06]  /*1250*/  HADD2.F32 R4, -RZ, R2.H0_H0 ;  /* 0x20000002ff047230 */ /* 0x004fcc0000004100 */
[----:B------:R-:W0:Y:S02]  /*1260*/  F2I.FTZ.TRUNC.NTZ R4, R4 ;  /* 0x0000000400047305 */ /* 0x000e24000021f100 */
[----:B0-----:R-:W-:Y:S01]  /*1270*/  PRMT R0, R4, 0x7610, R0 ;  /* 0x0000761004007816 */ /* 0x001fe20000000000 */
[----:B------:R-:W-:Y:S05]  /*1280*/  BRA `(.L_x_16513) ;  /* 0x00000af000007947 */ /* 0x000fea0003800000 */
.L_x_16518:
[----:B------:R-:W2:Y:S02]  /*1290*/  LDG.E.64 R2, [R2.64] ;  /* 0x0000002402027981 */ /* 0x000ea4000c1e1b00 */
[----:B--2---:R0:W1:Y:S01]  /*12a0*/  F2I.F64.TRUNC R0, R2 ;  /* 0x0000000200007311 */ /* 0x004062000030d100 */
[----:B------:R-:W-:Y:S05]  /*12b0*/  BRA `(.L_x_16513) ;  /* 0x00000ac000007947 */ /* 0x000fea0003800000 */
.L_x_16508:
        /* <DEDUP_REMOVED lines=12> */
.L_x_16522:
[----:B------:R-:W2:Y:S02]  /*1380*/  LDG.E.64 R2, [R2.64] ;  /* 0x0000002402027981 */ /* 0x000ea4000c1e1b00 */
[----:B--2---:R0:W1:Y:S01]  /*1390*/  F2I.F64.TRUNC R0, R2 ;  /* 0x0000000200007311 */ /* 0x004062000030d100 */
[----:B------:R-:W-:Y:S05]  /*13a0*/  BRA `(.L_x_16513) ;  /* 0x000009d000007947 */ /* 0x000fea0003800000 */
.L_x_16521:
        /* <DEDUP_REMOVED lines=28> */
.L_x_16524:
        /* <DEDUP_REMOVED lines=15> */
.L_x_16523:
[----:B------:R-:W2:Y:S02]  /*1660*/  LDG.E.U16 R2, [R2.64] ;  /* 0x0000002402027981 */ /* 0x000ea4000c1e1500 */
[----:B--2---:R-:W-:-:S04]  /*1670*/  PRMT R2, RZ, 0x5410, R2 ;  /* 0x00005410ff027816 */ /* 0x004fc80000000002 */
[----:B------:R0:W1:Y:S01]  /*1680*/  F2I.FTZ.TRUNC.NTZ R0, R2 ;  /* 0x0000000200007305 */ /* 0x000062000021f100 */
[----:B------:R-:W-:Y:S05]  /*1690*/  BRA `(.L_x_16513) ;  /* 0x000006e000007947 */ /* 0x000fea0003800000 */
.L_x_16520:
        /* <DEDUP_REMOVED lines=10> */
.L_x_16527:
        /* <DEDUP_REMOVED lines=21> */
.L_x_16531:
[----:B------:R-:W-:Y:S05]  /*1890*/  BSYNC B1 ;  /* 0x0000000000017941 */ /* 0x000fea0003800000 */
.L_x_16530:
[----:B------:R-:W-:Y:S01]  /*18a0*/  IMAD.SHL.U32 R2, R2, 0x100000, RZ ;  /* 0x0010000002027824 */ /* 0x000fe200078e00ff */
[----:B------:R-:W-:-:S04]  /*18b0*/  LEA R3, R0, 0x3b800000, 0x17 ;  /* 0x3b80000000037811 */ /* 0x000fc800078eb8ff */
[----:B------:R-:W-:Y:S02]  /*18c0*/  LOP3.LUT R4, R3, R2, R4, 0xfe, !PT ;  /* 0x0000000203047212 */ /* 0x000fe400078efe04 */
.L_x_16529:
[----:B------:R-:W-:Y:S05]  /*18d0*/  BSYNC B0 ;  /* 0x0000000000007941 */ /* 0x000fea0003800000 */
.L_x_16528:
[----:B------:R-:W0:Y:S02]  /*18e0*/  F2I.FTZ.TRUNC.NTZ R4, R4 ;  /* 0x0000000400047305 */ /* 0x000e24000021f100 */
[----:B0-----:R-:W-:Y:S01]  /*18f0*/  PRMT R0, R4, 0x7610, R0 ;  /* 0x0000761004007816 */ /* 0x001fe20000000000 */
[----:B------:R-:W-:Y:S05]  /*1900*/  BRA `(.L_x_16513) ;  /* 0x0000047000007947 */ /* 0x000fea0003800000 */
.L_x_16526:
        /* <DEDUP_REMOVED lines=21> */
.L_x_16535:
[----:B------:R-:W-:Y:S05]  /*1a60*/  BSYNC B1 ;  /* 0x0000000000017941 */ /* 0x000fea0003800000 */
.L_x_16534:
[----:B------:R-:W-:Y:S01]  /*1a70*/  IMAD.SHL.U32 R2, R2, 0x200000, RZ ;  /* 0x0020000002027824 */ /* 0x000fe200078e00ff */
[----:B------:R-:W-:-:S04]  /*1a80*/  LEA R3, R0, 0x37800000, 0x17 ;  /* 0x3780000000037811 */ /* 0x000fc800078eb8ff */
[----:B------:R-:W-:Y:S02]  /*1a90*/  LOP3.LUT R4, R3, R2, R4, 0xfe, !PT ;  /* 0x0000000203047212 */ /* 0x000fe400078efe04 */
.L_x_16533:
[----:B------:R-:W-:Y:S05]  /*1aa0*/  BSYNC B0 ;  /* 0x0000000000007941 */ /* 0x000fea0003800000 */
.L_x_16532:
[----:B------:R-:W0:Y:S02]  /*1ab0*/  F2I.FTZ.TRUNC.NTZ R4, R4 ;  /* 0x0000000400047305 */ /* 0x000e24000021f100 */
[----:B0-----:R-:W-:Y:S01]  /*1ac0*/  PRMT R0, R4, 0x7610, R0 ;  /* 0x0000761004007816 */ /* 0x001fe20000000000 */
[----:B------:R-:W-:Y:S05]  /*1ad0*/  BRA `(.L_x_16513) ;  /* 0x000002a000007947 */ /* 0x000fea0003800000 */
.L_x_16525:
        /* <DEDUP_REMOVED lines=14> */
.L_x_16539:
[----:B------:R-:W-:Y:S05]  /*1bc0*/  BSYNC B0 ;  /* 0x0000000000007941 */ /* 0x000fea0003800000 */
.L_x_16538:
[----:B------:R-:W0:Y:S02]  /*1bd0*/  F2I.FTZ.TRUNC.NTZ R4, R4 ;  /* 0x0000000400047305 */ /* 0x000e24000021f100 */
[----:B0-----:R-:W-:Y:S01]  /*1be0*/  PRMT R0, R4, 0x7610, R0 ;  /* 0x0000761004007816 */ /* 0x001fe20000000000 */
[----:B------:R-:W-:Y:S05]  /*1bf0*/  BRA `(.L_x_16513) ;  /* 0x0000018000007947 */ /* 0x000fea0003800000 */
.L_x_16512:
        /* <DEDUP_REMOVED lines=21> */
.L_x_16537:
[----:B------:R0:W5:Y:S01]  /*1d50*/  LDG.E.U8 R0, [R2.64] ;  /* 0x0000002402007981 */ /* 0x000162000c1e1100 */
[----:B------:R-:W-:Y:S05]  /*1d60*/  BRA `(.L_x_16513) ;  /* 0x0000001000007947 */ /* 0x000fea0003800000 */
.L_x_16536:
[----:B------:R0:W5:Y:S02]  /*1d70*/  LDG.E.U8 R0, [R2.64] ;  /* 0x0000002402007981 */ /* 0x000164000c1e1100 */
.L_x_16513:
[----:B------:R-:W2:Y:S01]  /*1d80*/  LDC.U8 R6, c[0x0][0x372] ;  /* 0x0000dc80ff067b82 */ /* 0x000ea20000000000 */
[----:B01---5:R-:W-:-:S07]  /*1d90*/  LOP3.LUT R3, R0, 0xff, RZ, 0xc0, !PT ;  /* 0x000000ff00037812 */ /* 0x023fce00078ec0ff */
[----:B------:R-:W0:Y:S01]  /*1da0*/  LDC.S8 R2, c[0x0][0x371] ;  /* 0x0000dc40ff027b82 */ /* 0x000e220000000200 */
[----:B--2---:R-:W-:-:S04]  /*1db0*/  PRMT R4, R6, 0x9910, RZ ;  /* 0x0000991006047816 */ /* 0x004fc800000000ff */
[----:B------:R-:W-:Y:S02]  /*1dc0*/  ISETP.GT.AND P1, PT, R4, 0x9, PT ;  /* 0x000000090400780c */ /* 0x000fe40003f24270 */
[----:B0-----:R-:W-:Y:S02]  /*1dd0*/  ISETP.GT.U32.AND P0, PT, R2, 0x7, PT ;  /* 0x000000070200780c */ /* 0x001fe40003f04070 */
[----:B------:R-:W-:-:S04]  /*1de0*/  SHF.L.U32 R3, R3, R2, RZ ;  /* 0x0000000203037219 */ /* 0x000fc800000006ff */
        /* <DEDUP_REMOVED lines=12> */
.L_x_16543:
[----:B------:R0:W-:Y:S01]  /*1eb0*/  STG.E.U8 [R16.64], R5 ;  /* 0x0000000510007986 */ /* 0x0001e2000c101124 */
[----:B------:R-:W-:Y:S05]  /*1ec0*/  BRA `(.L_x_16545) ;  /* 0x00000e9000007947 */ /* 0x000fea0003800000 */
.L_x_16542:
        /* <DEDUP_REMOVED lines=12> */
.L_x_16547:
[----:B------:R-:W-:-:S04]  /*1f90*/  LOP3.LUT R5, R5, 0xffff, RZ, 0xc0, !PT ;  /* 0x0000ffff05057812 */ /* 0x000fc800078ec0ff */
[----:B------:R-:W-:-:S05]  /*1fa0*/  PRMT R3, R5, 0x8880, RZ ;  /* 0x0000888005037816 */ /* 0x000fca00000000ff */
[----:B------:R0:W-:Y:S01]  /*1fb0*/  STG.E [R16.64], R3 ;  /* 0x0000000310007986 */ /* 0x0001e2000c101924 */
[----:B------:R-:W-:Y:S05]  /*1fc0*/  BRA `(.L_x_16545) ;  /* 0x00000d9000007947 */ /* 0x000fea0003800000 */
.L_x_16546:
[----:B------:R-:W-:-:S04]  /*1fd0*/  PRMT R3, R5, 0x8880, RZ ;  /* 0x0000888005037816 */ /* 0x000fc800000000ff */
[----:B------:R-:W-:-:S05]  /*1fe0*/  PRMT R3, R3, 0x7710, RZ ;  /* 0x0000771003037816 */ /* 0x000fca00000000ff */
[----:B------:R0:W-:Y:S01]  /*1ff0*/  STG.E.U16 [R16.64], R3 ;  /* 0x0000000310007986 */ /* 0x0001e2000c101524 */
[----:B------:R-:W-:Y:S05]  /*2000*/  BRA `(.L_x_16545) ;  /* 0x00000d5000007947 */ /* 0x000fea0003800000 */
.L_x_16541:
        /* <DEDUP_REMOVED lines=9> */
.L_x_16549:
[----:B------:R-:W0:Y:S02]  /*20a0*/  I2F.S8 R0, R5 ;  /* 0x0000000500007306 */ /* 0x000e240000001400 */
[----:B0-----:R-:W-:-:S05]  /*20b0*/  F2FP.PACK_AB R0, RZ, R0 ;  /* 0x00000000ff00723e */ /* 0x001fca00000000ff */
[----:B------:R0:W-:Y:S01]  /*20c0*/  STG.E.U16 [R16.64], R0 ;  /* 0x0000000010007986 */ /* 0x0001e2000c101524 */
[----:B------:R-:W-:Y:S05]  /*20d0*/  BRA `(.L_x_16545) ;  /* 0x00000c8000007947 */ /* 0x000fea0003800000 */
.L_x_16548:
        /* <DEDUP_REMOVED lines=10> */
.L_x_16551:
[----:B------:R-:W0:Y:S02]  /*2180*/  I2F.S8 R5, R5 ;  /* 0x0000000500057306 */ /* 0x000e240000001400 */
[----:B0-----:R-:W-:-:S04]  /*2190*/  F2FP.PACK_AB R3, RZ, R5 ;  /* 0x00000005ff03723e */ /* 0x001fc800000000ff */
[----:B------:R-:W-:-:S05]  /*21a0*/  PRMT R3, R3, 0x5410, RZ ;  /* 0x0000541003037816 */ /* 0x000fca00000000ff */
[----:B------:R0:W-:Y:S01]  /*21b0*/  STG.E [R16.64], R3 ;  /* 0x0000000310007986 */ /* 0x0001e2000c101924 */
[----:B------:R-:W-:Y:S05]  /*21c0*/  BRA `(.L_x_16545) ;  /* 0x00000b9000007947 */ /* 0x000fea0003800000 */
.L_x_16550:
[----:B------:R-:W-:-:S04]  /*21d0*/  PRMT R2, R5, 0x8880, RZ ;  /* 0x0000888005027816 */ /* 0x000fc800000000ff */
[----:B------:R-:W-:-:S06]  /*21e0*/  PRMT R2, R2, 0x7710, RZ ;  /* 0x0000771002027816 */ /* 0x000fcc00000000ff */
[----:B------:R-:W0:Y:S02]  /*21f0*/  I2F.F64.S16 R2, R2 ;  /* 0x0000000200027312 */ /* 0x000e240000101c00 */
[----:B0-----:R0:W-:Y:S01]  /*2200*/  STG.E.64 [R16.64], R2 ;  /* 0x0000000210007986 */ /* 0x0011e2000c101b24 */
[----:B------:R-:W-:Y:S05]  /*2210*/  BRA `(.L_x_16545) ;  /* 0x00000b4000007947 */ /* 0x000fea0003800000 */
.L_x_16540:
        /* <DEDUP_REMOVED lines=12> */
.L_x_16554:
[----:B------:R-:W-:Y:S01]  /*22e0*/  PRMT R4, R5, 0x8880, RZ ;  /* 0x0000888005047816 */ /* 0x000fe200000000ff */
[----:B------:R-:W-:-:S03]  /*22f0*/  CS2R R6, SRZ ;  /* 0x0000000000067805 */ /* 0x000fc6000001ff00 */
[----:B------:R-:W-:-:S06]  /*2300*/  PRMT R4, R4, 0x7710, RZ ;  /* 0x0000771004047816 */ /* 0x000fcc00000000ff */
[----:B------:R-:W0:Y:S02]  /*2310*/  I2F.F64.S16 R4, R4 ;  /* 0x0000000400047312 */ /* 0x000e240000101c00 */
[----:B0-----:R0:W-:Y:S01]  /*2320*/  STG.E.128 [R16.64], R4 ;  /* 0x0000000410007986 */ /* 0x0011e2000c101d24 */
[----:B------:R-:W-:Y:S05]  /*2330*/  BRA `(.L_x_16545) ;  /* 0x00000a2000007947 */ /* 0x000fea0003800000 */
.L_x_16553:
        /* <DEDUP_REMOVED lines=21> */
.L_x_16558:
[----:B------:R-:W-:Y:S05]  /*2490*/  BSYNC B0 ;  /* 0x0000000000007941 */ /* 0x000fea0003800000 */
.L_x_16557:
[----:B------:R-:W-:-:S05]  /*24a0*/  LOP3.LUT R3, R0, R3, RZ, 0xfc, !PT ;  /* 0x0000000300037212 */ /* 0x000fca00078efcff */
[----:B------:R0:W-:Y:S01]  /*24b0*/  STG.E.U8 [R16.64], R3 ;  /* 0x0000000310007986 */ /* 0x0001e2000c101124 */
[----:B------:R-:W-:Y:S05]  /*24c0*/  BRA `(.L_x_16545) ;  /* 0x0000089000007947 */ /* 0x000fea0003800000 */
.L_x_16556:
        /* <DEDUP_REMOVED lines=13> */
.L_x_16560:
[----:B------:R-:W-:Y:S01]  /*25a0*/  IMAD.MOV.U32 R0, RZ, RZ, 0x7f ;  /* 0x0000007fff007424 */ /* 0x000fe200078e00ff */
[----:B------:R-:W-:-:S04]  /*25b0*/  ISETP.GT.U32.AND P0, PT, R2, 0x7f800000, PT ;  /* 0x7f8000000200780c */ /* 0x000fc80003f04070 */
[----:B------:R-:W-:-:S04]  /*25c0*/  SEL R0, R0, 0x7c, P0 ;  /* 0x0000007c00007807 */ /* 0x000fc80000000000 */
.L_x_16561:
[----:B------:R-:W-:Y:S05]  /*25d0*/  BSYNC B0 ;  /* 0x0000000000007941 */ /* 0x000fea0003800000 */
.L_x_16559:
[----:B------:R-:W-:-:S04]  /*25e0*/  LOP3.LUT R2, R5, 0x80000000, RZ, 0xc0, !PT ;  /* 0x8000000005027812 */ /* 0x000fc800078ec0ff */
[----:B------:R-:W-:-:S04]  /*25f0*/  SHF.R.U32.HI R3, RZ, 0x18, R2 ;  /* 0x00000018ff037819 */ /* 0x000fc80000011602 */
[----:B------:R-:W-:-:S05]  /*2600*/  LOP3.LUT R3, R0, R3, RZ, 0xfc, !PT ;  /* 0x0000000300037212 */ /* 0x000fca00078efcff */
[----:B------:R0:W-:Y:S01]  /*2610*/  STG.E.U8 [R16.64], R3 ;  /* 0x0000000310007986 */ /* 0x0001e2000c101124 */
[----:B------:R-:W-:Y:S05]  /*2620*/  BRA `(.L_x_16545) ;  /* 0x0000073000007947 */ /* 0x000fea0003800000 */
.L_x_16555:
[----:B------:R-:W0:Y:S02]  /*2630*/  I2F.S8 R0, R5 ;  /* 0x0000000500007306 */ /* 0x000e240000001400 */
[----:B0-----:R-:W-:-:S05]  /*2640*/  F2FP.BF16.PACK_AB R0, RZ, R0 ;  /* 0x00000000ff00723e */ /* 0x001fca00000010ff */
[----:B------:R0:W-:Y:S01]  /*2650*/  STG.E.U16 [R16.64], R0 ;  /* 0x0000000010007986 */ /* 0x0001e2000c101524 */
[----:B------:R-:W-:Y:S05]  /*2660*/  BRA `(.L_x_16545) ;  /* 0x000006f000007947 */ /* 0x000fea0003800000 */
.L_x_16552:
        /* <DEDUP_REMOVED lines=12> */
.L_x_16564:
        /* <DEDUP_REMOVED lines=17> */
.L_x_16567:
[----:B------:R-:W-:-:S04]  /*2840*/  LOP3.LUT R2, R5, 0x80000000, RZ, 0xc0, !PT ;  /* 0x8000000005027812 */ /* 0x000fc800078ec0ff */
[----:B------:R-:W-:-:S04]  /*2850*/  SHF.R.U32.HI R3, RZ, 0x18, R2 ;  /* 0x00000018ff037819 */ /* 0x000fc80000011602 */
[----:B------:R-:W-:-:S04]  /*2860*/  LOP3.LUT R0, R0, R3, RZ, 0xfc, !PT ;  /* 0x0000000300007212 */ /* 0x000fc800078efcff */
[----:B------:R-:W-:Y:S02]  /*2870*/  PRMT R8, R0, 0x7610, R8 ;  /* 0x0000761000087816 */ /* 0x000fe40000000008 */
.L_x_16566:
[----:B------:R-:W-:Y:S05]  /*2880*/  BSYNC B0 ;  /* 0x0000000000007941 */ /* 0x000fea0003800000 */
.L_x_16565:
[----:B------:R0:W-:Y:S01]  /*2890*/  STG.E.U8 [R16.64], R8 ;  /* 0x0000000810007986 */ /* 0x0001e2000c101124 */
[----:B------:R-:W-:Y:S05]  /*28a0*/  BRA `(.L_x_16545) ;  /* 0x000004b000007947 */ /* 0x000fea0003800000 */
.L_x_16563:
        /* <DEDUP_REMOVED lines=17> */
.L_x_16570:
[----:B------:R-:W-:-:S04]  /*29c0*/  LOP3.LUT R2, R5, 0x80000000, RZ, 0xc0, !PT ;  /* 0x8000000005027812 */ /* 0x000fc800078ec0ff */
[----:B------:R-:W-:-:S04]  /*29d0*/  SHF.R.U32.HI R3, RZ, 0x18, R2 ;  /* 0x00000018ff037819 */ /* 0x000fc80000011602 */
[----:B------:R-:W-:-:S04]  /*29e0*/  LOP3.LUT R0, R0, R3, RZ, 0xfc, !PT ;  /* 0x0000000300007212 */ /* 0x000fc800078efcff */
[----:B------:R-:W-:Y:S02]  /*29f0*/  PRMT R8, R0, 0x7610, R8 ;  /* 0x0000761000087816 */ /* 0x000fe40000000008 */
.L_x_16569:
[----:B------:R-:W-:Y:S05]  /*2a00*/  BSYNC B0 ;  /* 0x0000000000007941 */ /* 0x000fea0003800000 */
.L_x_16568:
[----:B------:R0:W-:Y:S01]  /*2a10*/  STG.E.U8 [R16.64], R8 ;  /* 0x0000000810007986 */ /* 0x0001e2000c101124 */
[----:B------:R-:W-:Y:S05]  /*2a20*/  BRA `(.L_x_16545) ;  /* 0x0000033000007947 */ /* 0x000fea0003800000 */
.L_x_16562:
        /* <DEDUP_REMOVED lines=22> */
.L_x_16544:
        /* <DEDUP_REMOVED lines=20> */
.L_x_16572:
[----:B------:R-:W-:-:S04]  /*2cd0*/  LOP3.LUT R5, R5, 0xffff, RZ, 0xc0, !PT ;  /* 0x0000ffff05057812 */ /* 0x000fc800078ec0ff */
[----:B------:R-:W-:-:S05]  /*2ce0*/  PRMT R5, R5, 0x8880, RZ ;  /* 0x0000888005057816 */ /* 0x000fca00000000ff */
[----:B------:R-:W-:-:S05]  /*2cf0*/  IMAD.MOV.U32 R2, RZ, RZ, R5 ;  /* 0x000000ffff027224 */ /* 0x000fca00078e0005 */
[----:B------:R-:W-:-:S05]  /*2d00*/  SHF.R.S32.HI R3, RZ, 0x1f, R2 ;  /* 0x0000001fff037819 */ /* 0x000fca0000011402 */
[----:B------:R0:W-:Y:S01]  /*2d10*/  STG.E.64 [R16.64], R2 ;  /* 0x0000000210007986 */ /* 0x0001e2000c101b24 */
[----:B------:R-:W-:Y:S05]  /*2d20*/  BRA `(.L_x_16545) ;  /* 0x0000003000007947 */ /* 0x000fea0003800000 */
.L_x_16571:
[----:B------:R-:W-:-:S04]  /*2d30*/  LOP3.LUT R5, R5, 0xffff, RZ, 0xc0, !PT ;  /* 0x0000ffff05057812 */ /* 0x000fc800078ec0ff */
[----:B------:R-:W-:-:S05]  /*2d40*/  PRMT R3, R5, 0x8880, RZ ;  /* 0x0000888005037816 */ /* 0x000fca00000000ff */
[----:B------:R0:W-:Y:S02]  /*2d50*/  STG.E [R16.64], R3 ;  /* 0x0000000310007986 */ /* 0x0001e4000c101924 */
.L_x_16545:
[----:B------:R-:W-:-:S05]  /*2d60*/  IMAD R18, R18, 0x200, R23 ;  /* 0x0000020012127824 */ /* 0x000fca00078e0217 */
[----:B------:R-:W-:Y:S02]  /*2d70*/  IADD3 R19, R18, 0x80, RZ ;  /* 0x0000008012137810 */ /* 0x000fe40007ffe0ff */
.L_x_16506:
[----:B------:R-:W-:Y:S05]  /*2d80*/  BSYNC B6 ;  /* 0x0000000000067941 */ /* 0x000fea0003800000 */
.L_x_16505:
        /* <DEDUP_REMOVED lines=231> */
.L_x_16575:
        /* <DEDUP_REMOVED lines=18> */
.L_x_16579:
[----:B------:R0:W5:Y:S01]  /*3d20*/  LDG.E.U8 R0, [R2.64] ;  /* 0x0000002402007981 */ /* 0x000162000c1e1100 */
[----:B------:R-:W-:Y:S05]  /*3d30*/  BRA `(.L_x_16581) ;  /* 0x00000d7000007947 */ /* 0x000fea0003800000 */
.L_x_16578:
        /* <DEDUP_REMOVED lines=8> */
.L_x_16583:
[----:B------:R0:W5:Y:S01]  /*3dc0*/  LDG.E.U8 R0, [R2.64] ;  /* 0x0000002402007981 */ /* 0x000162000c1e1100 */
[----:B------:R-:W-:Y:S05]  /*3dd0*/  BRA `(.L_x_16581) ;  /* 0x00000cd000007947 */ /* 0x000fea0003800000 */
.L_x_16582:
[----:B------:R0:W5:Y:S01]  /*3de0*/  LDG.E.U16 R0, [R2.64] ;  /* 0x0000002402007981 */ /* 0x000162000c1e1500 */
[----:B------:R-:W-:Y:S05]  /*3df0*/  BRA `(.L_x_16581) ;  /* 0x00000cb000007947 */ /* 0x000fea0003800000 */
.L_x_16577:
        /* <DEDUP_REMOVED lines=9> */
.L_x_16585:
[----:B------:R-:W2:Y:S02]  /*3e90*/  LDG.E.U16 R4, [R2.64] ;  /* 0x0000002402047981 */ /* 0x000ea4000c1e1500 */
[----:B--2---:R-:W-:-:S06]  /*3ea0*/  HADD2.F32 R4, -RZ, R4.H0_H0 ;  /* 0x20000004ff047230 */ /* 0x004fcc0000004100 */
[----:B------:R-:W0:Y:S02]  /*3eb0*/  F2I.FTZ.TRUNC.NTZ R4, R4 ;  /* 0x0000000400047305 */ /* 0x000e24000021f100 */
[----:B0-----:R-:W-:Y:S01]  /*3ec0*/  PRMT R0, R4, 0x7610, R0 ;  /* 0x0000761004007816 */ /* 0x001fe20000000000 */
[----:B------:R-:W-:Y:S05]  /*3ed0*/  BRA `(.L_x_16581) ;  /* 0x00000bd000007947 */ /* 0x000fea0003800000 */
.L_x_16584:
        /* <DEDUP_REMOVED lines=9> */
.L_x_16587:
[----:B------:R-:W2:Y:S02]  /*3f70*/  LDG.E.U16 R2, [R2.64] ;  /* 0x0000002402027981 */ /* 0x000ea4000c1e1500 */
[----:B--2---:R-:W-:-:S06]  /*3f80*/  HADD2.F32 R4, -RZ, R2.H0_H0 ;  /* 0x20000002ff047230 */ /* 0x004fcc0000004100 */
[----:B------:R-:W0:Y:S02]  /*3f90*/  F2I.FTZ.TRUNC.NTZ R4, R4 ;  /* 0x0000000400047305 */ /* 0x000e24000021f100 */
[----:B0-----:R-:W-:Y:S01]  /*3fa0*/  PRMT R0, R4, 0x7610, R0 ;  /* 0x0000761004007816 */ /* 0x001fe20000000000 */
[----:B------:R-:W-:Y:S05]  /*3fb0*/  BRA `(.L_x_16581) ;  /* 0x00000af000007947 */ /* 0x000fea0003800000 */
.L_x_16586:
[----:B------:R-:W2:Y:S02]  /*3fc0*/  LDG.E.64 R2, [R2.64] ;  /* 0x0000002402027981 */ /* 0x000ea4000c1e1b00 */
[----:B--2---:R0:W1:Y:S01]  /*3fd0*/  F2I.F64.TRUNC R0, R2 ;  /* 0x0000000200007311 */ /* 0x004062000030d100 */
[----:B------:R-:W-:Y:S05]  /*3fe0*/  BRA `(.L_x_16581) ;  /* 0x00000ac000007947 */ /* 0x000fea0003800000 */
.L_x_16576:
        /* <DEDUP_REMOVED lines=12> */
.L_x_16590:
[----:B------:R-:W2:Y:S02]  /*40b0*/  LDG.E.64 R2, [R2.64] ;  /* 0x0000002402027981 */ /* 0x000ea4000c1e1b00 */
[----:B--2---:R0:W1:Y:S01]  /*40c0*/  F2I.F64.TRUNC R0, R2 ;  /* 0x0000000200007311 */ /* 0x004062000030d100 */
[----:B------:R-:W-:Y:S05]  /*40d0*/  BRA `(.L_x_16581) ;  /* 0x000009d000007947 */ /* 0x000fea0003800000 */
.L_x_16589:
        /* <DEDUP_REMOVED lines=28> */
.L_x_16592:
        /* <DEDUP_REMOVED lines=15> */
.L_x_16591:
[----:B------:R-:W2:Y:S02]  /*4390*/  LDG.E.U16 R2, [R2.64] ;  /* 0x0000002402027981 */ /* 0x000ea4000c1e1500 */
[----:B--2---:R-:W-:-:S04]  /*43a0*/  PRMT R2, RZ, 0x5410, R2 ;  /* 0x00005410ff027816 */ /* 0x004fc80000000002 */
[----:B------:R0:W1:Y:S01]  /*43b0*/  F2I.FTZ.TRUNC.NTZ R0, R2 ;  /* 0x0000000200007305 */ /* 0x000062000021f100 */
[----:B------:R-:W-:Y:S05]  /*43c0*/  BRA `(.L_x_16581) ;  /* 0x000006e000007947 */ /* 0x000fea0003800000 */
.L_x_16588:
        /* <DEDUP_REMOVED lines=10> */
.L_x_16595:
        /* <DEDUP_REMOVED lines=21> */
.L_x_16599:
[----:B------:R-:W-:Y:S05]  /*45c0*/  BSYNC B1 ;  /* 0x0000000000017941 */ /* 0x000fea0003800000 */
.L_x_16598:
[----:B------:R-:W-:Y:S01]  /*45d0*/  IMAD.SHL.U32 R2, R2, 0x100000, RZ ;  /* 0x0010000002027824 */ /* 0x000fe200078e00ff */
[----:B------:R-:W-:-:S04]  /*45e0*/  LEA R3, R0, 0x3b800000, 0x17 ;  /* 0x3b80000000037811 */ /* 0x000fc800078eb8ff */
[----:B------:R-:W-:Y:S02]  /*45f0*/  LOP3.LUT R4, R3, R2, R4, 0xfe, !PT ;  /* 0x0000000203047212 */ /* 0x000fe400078efe04 */
.L_x_16597:
[----:B------:R-:W-:Y:S05]  /*4600*/  BSYNC B0 ;  /* 0x0000000000007941 */ /* 0x000fea0003800000 */
.L_x_16596:
[----:B------:R-:W0:Y:S02]  /*4610*/  F2I.FTZ.TRUNC.NTZ R4, R4 ;  /* 0x0000000400047305 */ /* 0x000e24000021f100 */
[----:B0-----:R-:W-:Y:S01]  /*4620*/  PRMT R0, R4, 0x7610, R0 ;  /* 0x0000761004007816 */ /* 0x001fe20000000000 */
[----:B------:R-:W-:Y:S05]  /*4630*/  BRA `(.L_x_16581) ;  /* 0x0000047000007947 */ /* 0x000fea0003800000 */
.L_x_16594:
        /* <DEDUP_REMOVED lines=21> */
.L_x_16603:
[----:B------:R-:W-:Y:S05]  /*4790*/  BSYNC B1 ;  /* 0x0000000000017941 */ /* 0x000fea0003800000 */
.L_x_16602:
[----:B------:R-:W-:Y:S01]  /*47a0*/  IMAD.SHL.U32 R2, R2, 0x200000, RZ ;  /* 0x0020000002027824 */ /* 0x000fe200078e00ff */
[----:B------:R-:W-:-:S04]  /*47b0*/  LEA R3, R0, 0x37800000, 0x17 ;  /* 0x3780000000037811 */ /* 0x000fc800078eb8ff */
[----:B------:R-:W-:Y:S02]  /*47c0*/  LOP3.LUT R4, R3, R2, R4, 0xfe, !PT ;  /* 0x0000000203047212 */ /* 0x000fe400078efe04 */
.L_x_16601:
[----:B------:R-:W-:Y:S05]  /*47d0*/  BSYNC B0 ;  /* 0x0000000000007941 */ /* 0x000fea0003800000 */
.L_x_16600:
[----:B------:R-:W0:Y:S02]  /*47e0*/  F2I.FTZ.TRUNC.NTZ R4, R4 ;  /* 0x0000000400047305 */ /* 0x000e24000021f100 */
[----:B0-----:R-:W-:Y:S01]  /*47f0*/  PRMT R0, R4, 0x7610, R0 ;  /* 0x0000761004007816 */ /* 0x001fe20000000000 */
[----:B------:R-:W-:Y:S05]  /*4800*/  BRA `(.L_x_16581) ;  /* 0x000002a000007947 */ /* 0x000fea0003800000 */
.L_x_16593:
        /* <DEDUP_REMOVED lines=14> */
.L_x_16607:
[----:B------:R-:W-:Y:S05]  /*48f0*/  BSYNC B0 ;  /* 0x0000000000007941 */ /* 0x000fea0003800000 */
.L_x_16606:
[----:B------:R-:W0:Y:S02]  /*4900*/  F2I.FTZ.TRUNC.NTZ R4, R4 ;  /* 0x0000000400047305 */ /* 0x000e24000021f100 */
[----:B0-----:R-:W-:Y:S01]  /*4910*/  PRMT R0, R4, 0x7610, R0 ;  /* 0x0000761004007816 */ /* 0x001fe20000000000 */
[----:B------:R-:W-:Y:S05]  /*4920*/  BRA `(.L_x_16581) ;  /* 0x0000018000007947 */ /* 0x000fea0003800000 */
.L_x_16580:
        /* <DEDUP_REMOVED lines=21> */
.L_x_16605:
[----:B------:R0:W5:Y:S01]  /*4a80*/  LDG.E.U8 R0, [R2.64] ;  /* 0x0000002402007981 */ /* 0x000162000c1e1100 */
[----:B------:R-:W-:Y:S05]  /*4a90*/  BRA `(.L_x_16581) ;  /* 0x0000001000007947 */ /* 0x000fea0003800000 */
.L_x_16604:
[----:B------:R0:W5:Y:S02]  /*4aa0*/  LDG.E.U8 R0, [R2.64] ;  /* 0x0000002402007981 */ /* 0x000164000c1e1100 */
.L_x_16581:
[----:B------:R-:W2:Y:S01]  /*4ab0*/  LDC.U8 R4, c[0x0][0x372] ;  /* 0x0000dc80ff047b82 */ /* 0x000ea20000000000 */
[----:B-1---5:R-:W-:-:S07]  /*4ac0*/  LOP3.LUT R0, R0, 0xff, RZ, 0xc0, !PT ;  /* 0x000000ff00007812 */ /* 0x022fce00078ec0ff */
[----:B0-----:R-:W0:Y:S01]  /*4ad0*/  LDC.S8 R2, c[0x0][0x371] ;  /* 0x0000dc40ff027b82 */ /* 0x001e220000000200 */
        /* <DEDUP_REMOVED lines=16> */
.L_x_16611:
[----:B------:R0:W-:Y:S01]  /*4be0*/  STG.E.U8 [R16.64], R5 ;  /* 0x0000000510007986 */ /* 0x0001e2000c101124 */
[----:B------:R-:W-:Y:S05]  /*4bf0*/  BRA `(.L_x_16613) ;  /* 0x00000e9000007947 */ /* 0x000fea0003800000 */
.L_x_16610:
        /* <DEDUP_REMOVED lines=12> */
.L_x_16615:
[----:B------:R-:W-:-:S04]  /*4cc0*/  LOP3.LUT R5, R5, 0xffff, RZ, 0xc0, !PT ;  /* 0x0000ffff05057812 */ /* 0x000fc800078ec0ff */
[----:B------:R-:W-:-:S05]  /*4cd0*/  PRMT R3, R5, 0x8880, RZ ;  /* 0x0000888005037816 */ /* 0x000fca00000000ff */
[----:B------:R0:W-:Y:S01]  /*4ce0*/  STG.E [R16.64], R3 ;  /* 0x0000000310007986 */ /* 0x0001e2000c101924 */
[----:B------:R-:W-:Y:S05]  /*4cf0*/  BRA `(.L_x_16613) ;  /* 0x00000d9000007947 */ /* 0x000fea0003800000 */
.L_x_16614:
[----:B------:R-:W-:-:S04]  /*4d00*/  PRMT R3, R5, 0x8880, RZ ;  /* 0x0000888005037816 */ /* 0x000fc800000000ff */
[----:B------:R-:W-:-:S05]  /*4d10*/  PRMT R3, R3, 0x7710, RZ ;  /* 0x0000771003037816 */ /* 0x000fca00000000ff */
[----:B------:R0:W-:Y:S01]  /*4d20*/  STG.E.U16 [R16.64], R3 ;  /* 0x0000000310007986 */ /* 0x0001e2000c101524 */
[----:B------:R-:W-:Y:S05]  /*4d30*/  BRA `(.L_x_16613) ;  /* 0x00000d5000007947 */ /* 0x000fea0003800000 */
.L_x_16609:
        /* <DEDUP_REMOVED lines=9> */
.L_x_16617:
[----:B------:R-:W0:Y:S02]  /*4dd0*/  I2F.S8 R0, R5 ;  /* 0x0000000500007306 */ /* 0x000e240000001400 */
[----:B0-----:R-:W-:-:S05]  /*4de0*/  F2FP.PACK_AB R0, RZ, R0 ;  /* 0x00000000ff00723e */ /* 0x001fca00000000ff */
[----:B------:R0:W-:Y:S01]  /*4df0*/  STG.E.U16 [R16.64], R0 ;  /* 0x0000000010007986 */ /* 0x0001e2000c101524 */
[----:B------:R-:W-:Y:S05]  /*4e00*/  BRA `(.L_x_16613) ;  /* 0x00000c8000007947 */ /* 0x000fea0003800000 */
.L_x_16616:
        /* <DEDUP_REMOVED lines=10> */
.L_x_16619:
[----:B------:R-:W0:Y:S02]  /*4eb0*/  I2F.S8 R5, R5 ;  /* 0x0000000500057306 */ /* 0x000e240000001400 */
[----:B0-----:R-:W-:-:S04]  /*4ec0*/  F2FP.PACK_AB R3, RZ, R5 ;  /* 0x00000005ff03723e */ /* 0x001fc800000000ff */
[----:B------:R-:W-:-:S05]  /*4ed0*/  PRMT R3, R3, 0x5410, RZ ;  /* 0x0000541003037816 */ /* 0x000fca00000000ff */
[----:B------:R0:W-:Y:S01]  /*4ee0*/  STG.E [R16.64], R3 ;  /* 0x0000000310007986 */ /* 0x0001e2000c101924 */
[----:B------:R-:W-:Y:S05]  /*4ef0*/  BRA `(.L_x_16613) ;  /* 0x00000b9000007947 */ /* 0x000fea0003800000 */
.L_x_16618:
[----:B------:R-:W-:-:S04]  /*4f00*/  PRMT R2, R5, 0x8880, RZ ;  /* 0x0000888005027816 */ /* 0x000fc800000000ff */
[----:B------:R-:W-:-:S06]  /*4f10*/  PRMT R2, R2, 0x7710, RZ ;  /* 0x0000771002027816 */ /* 0x000fcc00000000ff */
[----:B------:R-:W0:Y:S02]  /*4f20*/  I2F.F64.S16 R2, R2 ;  /* 0x0000000200027312 */ /* 0x000e240000101c00 */
[----:B0-----:R0:W-:Y:S01]  /*4f30*/  STG.E.64 [R16.64], R2 ;  /* 0x0000000210007986 */ /* 0x0011e2000c101b24 */
[----:B------:R-:W-:Y:S05]  /*4f40*/  BRA `(.L_x_16613) ;  /* 0x00000b4000007947 */ /* 0x000fea0003800000 */
.L_x_16608:
        /* <DEDUP_REMOVED lines=12> */
.L_x_16622:
[----:B------:R-:W-:Y:S01]  /*5010*/  PRMT R4, R5, 0x8880, RZ ;  /* 0x0000888005047816 */ /* 0x000fe200000000ff */
[----:B------:R-:W-:-:S03]  /*5020*/  CS2R R6, SRZ ;  /* 0x0000000000067805 */ /* 0x000fc6000001ff00 */
[----:B------:R-:W-:-:S06]  /*5030*/  PRMT R4, R4, 0x7710, RZ ;  /* 0x0000771004047816 */ /* 0x000fcc00000000ff */
[----:B------:R-:W0:Y:S02]  /*5040*/  I2F.F64.S16 R4, R4 ;  /* 0x0000000400047312 */ /* 0x000e240000101c00 */
[----:B0-----:R0:W-:Y:S01]  /*5050*/  STG.E.128 [R16.64], R4 ;  /* 0x0000000410007986 */ /* 0x0011e2000c101d24 */
[----:B------:R-:W-:Y:S05]  /*5060*/  BRA `(.L_x_16613) ;  /* 0x00000a2000007947 */ /* 0x000fea0003800000 */
.L_x_16621:
        /* <DEDUP_REMOVED lines=21> */
.L_x_16626:
[----:B------:R-:W-:Y:S05]  /*51c0*/  BSYNC B0 ;  /* 0x0000000000007941 */ /* 0x000fea0003800000 */
.L_x_16625:
[----:B------:R-:W-:-:S05]  /*51d0*/  LOP3.LUT R3, R0, R3, RZ, 0xfc, !PT ;  /* 0x0000000300037212 */ /* 0x000fca00078efcff */
[----:B------:R0:W-:Y:S01]  /*51e0*/  STG.E.U8 [R16.64], R3 ;  /* 0x0000000310007986 */ /* 0x0001e2000c101124 */
[----:B------:R-:W-:Y:S05]  /*51f0*/  BRA `(.L_x_16613) ;  /* 0x0000089000007947 */ /* 0x000fea0003800000 */
.L_x_16624:
        /* <DEDUP_REMOVED lines=13> */
.L_x_16628:
[----:B------:R-:W-:Y:S01]  /*52d0*/  IMAD.MOV.U32 R0, RZ, RZ, 0x7f ;  /* 0x0000007fff007424 */ /* 0x000fe200078e00ff */
[----:B------:R-:W-:-:S04]  /*52e0*/  ISETP.GT.U32.AND P0, PT, R2, 0x7f800000, PT ;  /* 0x7f8000000200780c */ /* 0x000fc80003f04070 */
[----:B------:R-:W-:-:S04]  /*52f0*/  SEL R0, R0, 0x7c, P0 ;  /* 0x0000007c00007807 */ /* 0x000fc80000000000 */
.L_x_16629:
[----:B------:R-:W-:Y:S05]  /*5300*/  BSYNC B0 ;  /* 0x0000000000007941 */ /* 0x000fea0003800000 */
.L_x_16627:
[----:B------:R-:W-:-:S04]  /*5310*/  LOP3.LUT R2, R5, 0x80000000, RZ, 0xc0, !PT ;  /* 0x8000000005027812 */ /* 0x000fc800078ec0ff */
[----:B------:R-:W-:-:S04]  /*5320*/  SHF.R.U32.HI R3, RZ, 0x18, R2 ;  /* 0x00000018ff037819 */ /* 0x000fc80000011602 */
[----:B------:R-:W-:-:S05]  /*5330*/  LOP3.LUT R3, R0, R3, RZ, 0xfc, !PT ;  /* 0x0000000300037212 */ /* 0x000fca00078efcff */
[----:B------:R0:W-:Y:S01]  /*5340*/  STG.E.U8 [R16.64], R3 ;  /* 0x0000000310007986 */ /* 0x0001e2000c101124 */
[----:B------:R-:W-:Y:S05]  /*5350*/  BRA `(.L_x_16613) ;  /* 0x0000073000007947 */ /* 0x000fea0003800000 */
.L_x_16623:
[----:B------:R-:W0:Y:S02]  /*5360*/  I2F.S8 R0, R5 ;  /* 0x0000000500007306 */ /* 0x000e240000001400 */
[----:B0-----:R-:W-:-:S05]  /*5370*/  F2FP.BF16.PACK_AB R0, RZ, R0 ;  /* 0x00000000ff00723e */ /* 0x001fca00000010ff */
[----:B------:R0:W-:Y:S01]  /*5380*/  STG.E.U16 [R16.64], R0 ;  /* 0x0000000010007986 */ /* 0x0001e2000c101524 */
[----:B------:R-:W-:Y:S05]  /*5390*/  BRA `(.L_x_16613) ;  /* 0x000006f000007947 */ /* 0x000fea0003800000 */
.L_x_16620:
        /* <DEDUP_REMOVED lines=12> */
.L_x_16632:
        /* <DEDUP_REMOVED lines=17> */
.L_x_16635:
[----:B------:R-:W-:-:S04]  /*5570*/  LOP3.LUT R2, R5, 0x80000000, RZ, 0xc0, !PT ;  /* 0x8000000005027812 */ /* 0x000fc800078ec0ff */
[----:B------:R-:W-:-:S04]  /*5580*/  SHF.R.U32.HI R3, RZ, 0x18, R2 ;  /* 0x00000018ff037819 */ /* 0x000fc80000011602 */
[----:B------:R-:W-:-:S04]  /*5590*/  LOP3.LUT R0, R0, R3, RZ, 0xfc, !PT ;  /* 0x0000000300007212 */ /* 0x000fc800078efcff */
[----:B------:R-:W-:Y:S02]  /*55a0*/  PRMT R8, R0, 0x7610, R8 ;  /* 0x0000761000087816 */ /* 0x000fe40000000008 */
.L_x_16634:
[----:B------:R-:W-:Y:S05]  /*55b0*/  BSYNC B0 ;  /* 0x0000000000007941 */ /* 0x000fea0003800000 */
.L_x_16633:
[----:B------:R0:W-:Y:S01]  /*55c0*/  STG.E.U8 [R16.64], R8 ;  /* 0x0000000810007986 */ /* 0x0001e2000c101124 */
[----:B------:R-:W-:Y:S05]  /*55d0*/  BRA `(.L_x_16613) ;  /* 0x000004b000007947 */ /* 0x000fea0003800000 */
.L_x_16631:
        /* <DEDUP_REMOVED lines=17> */
.L_x_16638:
[----:B------:R-:W-:-:S04]  /*56f0*/  LOP3.LUT R2, R5, 0x80000000, RZ, 0xc0, !PT ;  /* 0x8000000005027812 */ /* 0x000fc800078ec0ff */
[----:B------:R-:W-:-:S04]  /*5700*/  SHF.R.U32.HI R3, RZ, 0x18, R2 ;  /* 0x00000018ff037819 */ /* 0x000fc80000011602 */
[----:B------:R-:W-:-:S04]  /*5710*/  LOP3.LUT R0, R0, R3, RZ, 0xfc, !PT ;  /* 0x0000000300007212 */ /* 0x000fc800078efcff */
[----:B------:R-:W-:Y:S02]  /*5720*/  PRMT R8, R0, 0x7610, R8 ;  /* 0x0000761000087816 */ /* 0x000fe40000000008 */
.L_x_16637:
[----:B------:R-:W-:Y:S05]  /*5730*/  BSYNC B0 ;  /* 0x0000000000007941 */ /* 0x000fea0003800000 */
.L_x_16636:
[----:B------:R0:W-:Y:S01]  /*5740*/  STG.E.U8 [R16.64], R8 ;  /* 0x0000000810007986 */ /* 0x0001e2000c101124 */
[----:B------:R-:W-:Y:S05]  /*5750*/  BRA `(.L_x_16613) ;  /* 0x0000033000007947 */ /* 0x000fea0003800000 */
.L_x_16630:
        /* <DEDUP_REMOVED lines=22> */
.L_x_16612:
        /* <DEDUP_REMOVED lines=20> */
.L_x_16640:
[----:B------:R-:W-:-:S04]  /*5a00*/  LOP3.LUT R5, R5, 0xffff, RZ, 0xc0, !PT ;  /* 0x0000ffff05057812 */ /* 0x000fc800078ec0ff */
[----:B------:R-:W-:-:S05]  /*5a10*/  PRMT R5, R5, 0x8880, RZ ;  /* 0x0000888005057816 */ /* 0x000fca00000000ff */
[----:B------:R-:W-:-:S05]  /*5a20*/  IMAD.MOV.U32 R2, RZ, RZ, R5 ;  /* 0x000000ffff027224 */ /* 0x000fca00078e0005 */
[----:B------:R-:W-:-:S05]  /*5a30*/  SHF.R.S32.HI R3, RZ, 0x1f, R2 ;  /* 0x0000001fff037819 */ /* 0x000fca0000011402 */
[----:B------:R0:W-:Y:S01]  /*5a40*/  STG.E.64 [R16.64], R2 ;  /* 0x0000000210007986 */ /* 0x0001e2000c101b24 */
[----:B------:R-:W-:Y:S05]  /*5a50*/  BRA `(.L_x_16613) ;  /* 0x0000003000007947 */ /* 0x000fea0003800000 */
.L_x_16639:
[----:B------:R-:W-:-:S04]  /*5a60*/  LOP3.LUT R5, R5, 0xffff, RZ, 0xc0, !PT ;  /* 0x0000ffff05057812 */ /* 0x000fc800078ec0ff */
[----:B------:R-:W-:-:S05]  /*5a70*/  PRMT R3, R5, 0x8880, RZ ;  /* 0x0000888005037816 */ /* 0x000fca00000000ff */
[----:B------:R0:W-:Y:S02]  /*5a80*/  STG.E [R16.64], R3 ;  /* 0x0000000310007986 */ /* 0x0001e4000c101924 */
.L_x_16613:
        /* <DEDUP_REMOVED lines=231> */
.L_x_16641:
        /* <DEDUP_REMOVED lines=18> */
.L_x_16645:
[----:B------:R0:W5:Y:S01]  /*6a20*/  LDG.E.U8 R0, [R2.64] ;  /* 0x0000002402007981 */ /* 0x000162000c1e1100 */
[----:B------:R-:W-:Y:S05]  /*6a30*/  BRA `(.L_x_16647) ;  /* 0x00000d7000007947 */ /* 0x000fea0003800000 */
.L_x_16644:
        /* <DEDUP_REMOVED lines=8> */
.L_x_16649:
[----:B------:R0:W5:Y:S01]  /*6ac0*/  LDG.E.U8 R0, [R2.64] ;  /* 0x0000002402007981 */ /* 0x000162000c1e1100 */
[----:B------:R-:W-:Y:S05]  /*6ad0*/  BRA `(.L_x_16647) ;  /* 0x00000cd000007947 */ /* 0x000fea0003800000 */
.L_x_16648:
[----:B------:R0:W5:Y:S01]  /*6ae0*/  LDG.E.U16 R0, [R2.64] ;  /* 0x0000002402007981 */ /* 0x000162000c1e1500 */
[----:B------:R-:W-:Y:S05]  /*6af0*/  BRA `(.L_x_16647) ;  /* 0x00000cb000007947 */ /* 0x000fea0003800000 */
.L_x_16643:
        /* <DEDUP_REMOVED lines=9> */
.L_x_16651:
[----:B------:R-:W2:Y:S02]  /*6b90*/  LDG.E.U16 R4, [R2.64] ;  /* 0x0000002402047981 */ /* 0x000ea4000c1e1500 */
[----:B--2---:R-:W-:-:S06]  /*6ba0*/  HADD2.F32 R4, -RZ, R4.H0_H0 ;  /* 0x20000004ff047230 */ /* 0x004fcc0000004100 */
[----:B------:R-:W0:Y:S02]  /*6bb0*/  F2I.FTZ.TRUNC.NTZ R4, R4 ;  /* 0x0000000400047305 */ /* 0x000e24000021f100 */
[----:B0-----:R-:W-:Y:S01]  /*6bc0*/  PRMT R0, R4, 0x7610, R0 ;  /* 0x0000761004007816 */ /* 0x001fe20000000000 */
[----:B------:R-:W-:Y:S05]  /*6bd0*/  BRA `(.L_x_16647) ;  /* 0x00000bd000007947 */ /* 0x000fea0003800000 */
.L_x_16650:
        /* <DEDUP_REMOVED lines=9> */
.L_x_16653:
[----:B------:R-:W2:Y:S02]  /*6c70*/  LDG.E.U16 R2, [R2.64] ;  /* 0x0000002402027981 */ /* 0x000ea4000c1e1500 */
[----:B--2---:R-:W-:-:S06]  /*6c80*/  HADD2.F32 R4, -RZ, R2.H0_H0 ;  /* 0x20000002ff047230 */ /* 0x004fcc0000004100 */
[----:B------:R-:W0:Y:S02]  /*6c90*/  F2I.FTZ.TRUNC.NTZ R4, R4 ;  /* 0x0000000400047305 */ /* 0x000e24000021f100 */
[----:B0-----:R-:W-:Y:S01]  /*6ca0*/  PRMT R0, R4, 0x7610, R0 ;  /* 0x0000761004007816 */ /* 0x001fe20000000000 */
[----:B------:R-:W-:Y:S05]  /*6cb0*/  BRA `(.L_x_16647) ;  /* 0x00000af000007947 */ /* 0x000fea0003800000 */
.L_x_16652:
[----:B------:R-:W2:Y:S02]  /*6cc0*/  LDG.E.64 R2, [R2.64] ;  /* 0x0000002402027981 */ /* 0x000ea4000c1e1b00 */
[----:B--2---:R0:W1:Y:S01]  /*6cd0*/  F2I.F64.TRUNC R0, R2 ;  /* 0x0000000200007311 */ /* 0x004062000030d100 */
[----:B------:R-:W-:Y:S05]  /*6ce0*/  BRA `(.L_x_16647) ;  /* 0x00000ac000007947 */ /* 0x000fea0003800000 */
.L_x_16642:
        /* <DEDUP_REMOVED lines=12> */
.L_x_16656:
[----:B------:R-:W2:Y:S02]  /*6db0*/  LDG.E.64 R2, [R2.64] ;  /* 0x0000002402027981 */ /* 0x000ea4000c1e1b00 */
[----:B--2---:R0:W1:Y:S01]  /*6dc0*/  F2I.F64.TRUNC R0, R2 ;  /* 0x0000000200007311 */ /* 0x004062000030d100 */
[----:B------:R-:W-:Y:S05]  /*6dd0*/  BRA `(.L_x_16647) ;  /* 0x000009d000007947 */ /* 0x000fea0003800000 */
.L_x_16655:
        /* <DEDUP_REMOVED lines=28> */
.L_x_16658:
        /* <DEDUP_REMOVED lines=15> */
.L_x_16657:
[----:B------:R-:W2:Y:S02]  /*7090*/  LDG.E.U16 R2, [R2.64] ;  /* 0x0000002402027981 */ /* 0x000ea4000c1e1500 */
[----:B--2---:R-:W-:-:S04]  /*70a0*/  PRMT R2, RZ, 0x5410, R2 ;  /* 0x00005410ff027816 */ /* 0x004fc80000000002 */
[----:B------:R0:W1:Y:S01]  /*70b0*/  F2I.FTZ.TRUNC.NTZ R0, R2 ;  /* 0x0000000200007305 */ /* 0x000062000021f100 */
[----:B------:R-:W-:Y:S05]  /*70c0*/  BRA `(.L_x_16647) ;  /* 0x000006e000007947 */ /* 0x000fea0003800000 */
.L_x_16654:
        /* <DEDUP_REMOVED lines=10> */
.L_x_16661:
        /* <DEDUP_REMOVED lines=21> */
.L_x_16665:
[----:B------:R-:W-:Y:S05]  /*72c0*/  BSYNC B1 ;  /* 0x0000000000017941 */ /* 0x000fea0003800000 */
.L_x_16664:
[----:B------:R-:W-:Y:S01]  /*72d0*/  IMAD.SHL.U32 R2, R2, 0x100000, RZ ;  /* 0x0010000002027824 */ /* 0x000fe200078e00ff */
[----:B------:R-:W-:-:S04]  /*72e0*/  LEA R3, R0, 0x3b800000, 0x17 ;  /* 0x3b80000000037811 */ /* 0x000fc800078eb8ff */
[----:B------:R-:W-:Y:S02]  /*72f0*/  LOP3.LUT R4, R3, R2, R4, 0xfe, !PT ;  /* 0x0000000203047212 */ /* 0x000fe400078efe04 */
.L_x_16663:
[----:B------:R-:W-:Y:S05]  /*7300*/  BSYNC B0 ;  /* 0x0000000000007941 */ /* 0x000fea0003800000 */
.L_x_16662:
[----:B------:R-:W0:Y:S02]  /*7310*/  F2I.FTZ.TRUNC.NTZ R4, R4 ;  /* 0x0000000400047305 */ /* 0x000e24000021f100 */
[----:B0-----:R-:W-:Y:S01]  /*7320*/  PRMT R0, R4, 0x7610, R0 ;  /* 0x0000761004007816 */ /* 0x001fe20000000000 */
[----:B------:R-:W-:Y:S05]  /*7330*/  BRA `(.L_x_16647) ;  /* 0x0000047000007947 */ /* 0x000fea0003800000 */
.L_x_16660:
        /* <DEDUP_REMOVED lines=21> */
.L_x_16669:
[----:B------:R-:W-:Y:S05]  /*7490*/  BSYNC B1 ;  /* 0x0000000000017941 */ /* 0x000fea0003800000 */
.L_x_16668:
[----:B------:R-:W-:Y:S01]  /*74a0*/  IMAD.SHL.U32 R2, R2, 0x200000, RZ ;  /* 0x0020000002027824 */ /* 0x000fe200078e00ff */
[----:B------:R-:W-:-:S04]  /*74b0*/  LEA R3, R0, 0x37800000, 0x17 ;  /* 0x3780000000037811 */ /* 0x000fc800078eb8ff */
[----:B------:R-:W-:Y:S02]  /*74c0*/  LOP3.LUT R4, R3, R2, R4, 0xfe, !PT ;  /* 0x0000000203047212 */ /* 0x000fe400078efe04 */
.L_x_16667:
[----:B------:R-:W-:Y:S05]  /*74d0*/  BSYNC B0 ;  /* 0x0000000000007941 */ /* 0x000fea0003800000 */
.L_x_16666:
[----:B------:R-:W0:Y:S02]  /*74e0*/  F2I.FTZ.TRUNC.NTZ R4, R4 ;  /* 0x0000000400047305 */ /* 0x000e24000021f100 */
[----:B0-----:R-:W-:Y:S01]  /*74f0*/  PRMT R0, R4, 0x7610, R0 ;  /* 0x0000761004007816 */ /* 0x001fe20000000000 */
[----:B------:R-:W-:Y:S05]  /*7500*/  BRA `(.L_x_16647) ;  /* 0x000002a000007947 */ /* 0x000fea0003800000 */
.L_x_16659:
        /* <DEDUP_REMOVED lines=14> */
.L_x_16673:
[----:B------:R-:W-:Y:S05]  /*75f0*/  BSYNC B0 ;  /* 0x0000000000007941 */ /* 0x000fea0003800000 */
.L_x_16672:
[----:B------:R-:W0:Y:S02]  /*7600*/  F2I.FTZ.TRUNC.NTZ R4, R4 ;  /* 0x0000000400047305 */ /* 0x000e24000021f100 */
[----:B0-----:R-:W-:Y:S01]  /*7610*/  PRMT R0, R4, 0x7610, R0 ;  /* 0x0000761004007816 */ /* 0x001fe20000000000 */
[----:B------:R-:W-:Y:S05]  /*7620*/  BRA `(.L_x_16647) ;  /* 0x0000018000007947 */ /* 0x000fea0003800000 */
.L_x_16646:
        /* <DEDUP_REMOVED lines=21> */
.L_x_16671:
[----:B------:R0:W5:Y:S01]  /*7780*/  LDG.E.U8 R0, [R2.64] ;  /* 0x0000002402007981 */ /* 0x000162000c1e1100 */
[----:B------:R-:W-:Y:S05]  /*7790*/  BRA `(.L_x_16647) ;  /* 0x0000001000007947 */ /* 0x000fea0003800000 */
.L_x_16670:
[----:B------:R0:W5:Y:S02]  /*77a0*/  LDG.E.U8 R0, [R2.64] ;  /* 0x0000002402007981 */ /* 0x000164000c1e1100 */
.L_x_16647:
        /* <DEDUP_REMOVED lines=19> */
.L_x_16677:
[----:B------:R0:W-:Y:S01]  /*78e0*/  STG.E.U8 [R16.64], R5 ;  /* 0x0000000510007986 */ /* 0x0001e2000c101124 */
[----:B------:R-:W-:Y:S05]  /*78f0*/  BRA `(.L_x_16679) ;  /* 0x00000e9000007947 */ /* 0x000fea0003800000 */
.L_x_16676:
        /* <DEDUP_REMOVED lines=12> */
.L_x_16681:
[----:B------:R-:W-:-:S04]  /*79c0*/  LOP3.LUT R5, R5, 0xffff, RZ, 0xc0, !PT ;  /* 0x0000ffff05057812 */ /* 0x000fc800078ec0ff */
[----:B------:R-:W-:-:S05]  /*79d0*/  PRMT R3, R5, 0x8880, RZ ;  /* 0x0000888005037816 */ /* 0x000fca00000000ff */
[----:B------:R0:W-:Y:S01]  /*79e0*/  STG.E [R16.64], R3 ;  /* 0x0000000310007986 */ /* 0x0001e2000c101924 */
[----:B------:R-:W-:Y:S05]  /*79f0*/  BRA `(.L_x_16679) ;  /* 0x00000d9000007947 */ /* 0x000fea0003800000 */
.L_x_16680:
[----:B------:R-:W-:-:S04]  /*7a00*/  PRMT R3, R5, 0x8880, RZ ;  /* 0x0000888005037816 */ /* 0x000fc800000000ff */
[----:B------:R-:W-:-:S05]  /*7a10*/  PRMT R3, R3, 0x7710, RZ ;  /* 0x0000771003037816 */ /* 0x000fca00000000ff */
[----:B------:R0:W-:Y:S01]  /*7a20*/  STG.E.U16 [R16.64], R3 ;  /* 0x0000000310007986 */ /* 0x0001e2000c101524 */
[----:B------:R-:W-:Y:S05]  /*7a30*/  BRA `(.L_x_16679) ;  /* 0x00000d5000007947 */ /* 0x000fea0003800000 */
.L_x_16675:
        /* <DEDUP_REMOVED lines=9> */
.L_x_16683:
[----:B------:R-:W0:Y:S02]  /*7ad0*/  I2F.S8 R0, R5 ;  /* 0x0000000500007306 */ /* 0x000e240000001400 */
[----:B0-----:R-:W-:-:S05]  /*7ae0*/  F2FP.PACK_AB R0, RZ, R0 ;  /* 0x00000000ff00723e */ /* 0x001fca00000000ff */
[----:B------:R0:W-:Y:S01]  /*7af0*/  STG.E.U16 [R16.64], R0 ;  /* 0x0000000010007986 */ /* 0x0001e2000c101524 */
[----:B------:R-:W-:Y:S05]  /*7b00*/  BRA `(.L_x_16679) ;  /* 0x00000c8000007947 */ /* 0x000fea0003800000 */
.L_x_16682:
        /* <DEDUP_REMOVED lines=10> */
.L_x_16685:
[----:B------:R-:W0:Y:S02]  /*7bb0*/  I2F.S8 R5, R5 ;  /* 0x0000000500057306 */ /* 0x000e240000001400 */
[----:B0-----:R-:W-:-:S04]  /*7bc0*/  F2FP.PACK_AB R3, RZ, R5 ;  /* 0x00000005ff03723e */ /* 0x001fc800000000ff */
[----:B------:R-:W-:-:S05]  /*7bd0*/  PRMT R3, R3, 0x5410, RZ ;  /* 0x0000541003037816 */ /* 0x000fca00000000ff */
[----:B------:R0:W-:Y:S01]  /*7be0*/  STG.E [R16.64], R3 ;  /* 0x0000000310007986 */ /* 0x0001e2000c101924 */
[----:B------:R-:W-:Y:S05]  /*7bf0*/  BRA `(.L_x_16679) ;  /* 0x00000b9000007947 */ /* 0x000fea0003800000 */
.L_x_16684:
[----:B------:R-:W-:-:S04]  /*7c00*/  PRMT R2, R5, 0x8880, RZ ;  /* 0x0000888005027816 */ /* 0x000fc800000000ff */
[----:B------:R-:W-:-:S06]  /*7c10*/  PRMT R2, R2, 0x7710, RZ ;  /* 0x0000771002027816 */ /* 0x000fcc00000000ff */
[----:B------:R-:W0:Y:S02]  /*7c20*/  I2F.F64.S16 R2, R2 ;  /* 0x0000000200027312 */ /* 0x000e240000101c00 */
[----:B0-----:R0:W-:Y:S01]  /*7c30*/  STG.E.64 [R16.64], R2 ;  /* 0x0000000210007986 */ /* 0x0011e2000c101b24 */
[----:B------:R-:W-:Y:S05]  /*7c40*/  BRA `(.L_x_16679) ;  /* 0x00000b4000007947 */ /* 0x000fea0003800000 */
.L_x_16674:
        /* <DEDUP_REMOVED lines=12> */
.L_x_16688:
[----:B------:R-:W-:Y:S01]  /*7d10*/  PRMT R4, R5, 0x8880, RZ ;  /* 0x0000888005047816 */ /* 0x000fe200000000ff */
[----:B------:R-:W-:-:S03]  /*7d20*/  CS2R R6, SRZ ;  /* 0x0000000000067805 */ /* 0x000fc6000001ff00 */
[----:B------:R-:W-:-:S06]  /*7d30*/  PRMT R4, R4, 0x7710, RZ ;  /* 0x0000771004047816 */ /* 0x000fcc00000000ff */
[----:B------:R-:W0:Y:S02]  /*7d40*/  I2F.F64.S16 R4, R4 ;  /* 0x0000000400047312 */ /* 0x000e240000101c00 */
[----:B0-----:R0:W-:Y:S01]  /*7d50*/  STG.E.128 [R16.64], R4 ;  /* 0x0000000410007986 */ /* 0x0011e2000c101d24 */
[----:B------:R-:W-:Y:S05]  /*7d60*/  BRA `(.L_x_16679) ;  /* 0x00000a2000007947 */ /* 0x000fea0003800000 */
.L_x_16687:
        /* <DEDUP_REMOVED lines=21> */
.L_x_16692:
[----:B------:R-:W-:Y:S05]  /*7ec0*/  BSYNC B0 ;  /* 0x0000000000007941 */ /* 0x000fea0003800000 */
.L_x_16691:
[----:B------:R-:W-:-:S05]  /*7ed0*/  LOP3.LUT R3, R0, R3, RZ, 0xfc, !PT ;  /* 0x0000000300037212 */ /* 0x000fca00078efcff */
[----:B------:R0:W-:Y:S01]  /*7ee0*/  STG.E.U8 [R16.64], R3 ;  /* 0x0000000310007986 */ /* 0x0001e2000c101124 */
[----:B------:R-:W-:Y:S05]  /*7ef0*/  BRA `(.L_x_16679) ;  /* 0x0000089000007947 */ /* 0x000fea0003800000 */
.L_x_16690:
        /* <DEDUP_REMOVED lines=13> */
.L_x_16694:
[----:B------:R-:W-:Y:S01]  /*7fd0*/  IMAD.MOV.U32 R0, RZ, RZ, 0x7f ;  /* 0x0000007fff007424 */ /* 0x000fe200078e00ff */
[----:B------:R-:W-:-:S04]  /*7fe0*/  ISETP.GT.U32.AND P0, PT, R2, 0x7f800000, PT ;  /* 0x7f8000000200780c */ /* 0x000fc80003f04070 */
[----:B------:R-:W-:-:S04]  /*7ff0*/  SEL R0, R0, 0x7c, P0 ;  /* 0x0000007c00007807 */ /* 0x000fc80000000000 */
.L_x_16695:
[----:B------:R-:W-:Y:S05]  /*8000*/  BSYNC B0 ;  /* 0x0000000000007941 */ /* 0x000fea0003800000 */
.L_x_16693:
[----:B------:R-:W-:-:S04]  /*8010*/  LOP3.LUT R2, R5, 0x80000000, RZ, 0xc0, !PT ;  /* 0x8000000005027812 */ /* 0x000fc800078ec0ff */
[----:B------:R-:W-:-:S04]  /*8020*/  SHF.R.U32.HI R3, RZ, 0x18, R2 ;  /* 0x00000018ff037819 */ /* 0x000fc80000011602 */
[----:B------:R-:W-:-:S05]  /*8030*/  LOP3.LUT R3, R0, R3, RZ, 0xfc, !PT ;  /* 0x0000000300037212 */ /* 0x000fca00078efcff */
[----:B------:R0:W-:Y:S01]  /*8040*/  STG.E.U8 [R16.64], R3 ;  /* 0x0000000310007986 */ /* 0x0001e2000c101124 */
[----:B------:R-:W-:Y:S05]  /*8050*/  BRA `(.L_x_16679) ;  /* 0x0000073000007947 */ /* 0x000fea0003800000 */
.L_x_16689:
[----:B------:R-:W0:Y:S02]  /*8060*/  I2F.S8 R0, R5 ;  /* 0x0000000500007306 */ /* 0x000e240000001400 */
[----:B0-----:R-:W-:-:S05]  /*8070*/  F2FP.BF16.PACK_AB R0, RZ, R0 ;  /* 0x00000000ff00723e */ /* 0x001fca00000010ff */
[----:B------:R0:W-:Y:S01]  /*8080*/  STG.E.U16 [R16.64], R0 ;  /* 0x0000000010007986 */ /* 0x0001e2000c101524 */
[----:B------:R-:W-:Y:S05]  /*8090*/  BRA `(.L_x_16679) ;  /* 0x000006f000007947 */ /* 0x000fea0003800000 */
.L_x_16686:
        /* <DEDUP_REMOVED lines=12> */
.L_x_16698:
        /* <DEDUP_REMOVED lines=17> */
.L_x_16701:
[----:B------:R-:W-:-:S04]  /*8270*/  LOP3.LUT R2, R5, 0x80000000, RZ, 0xc0, !PT ;  /* 0x8000000005027812 */ /* 0x000fc800078ec0ff */
[----:B------:R-:W-:-:S04]  /*8280*/  SHF.R.U32.HI R3, RZ, 0x18, R2 ;  /* 0x00000018ff037819 */ /* 0x000fc80000011602 */
[----:B------:R-:W-:-:S04]  /*8290*/  LOP3.LUT R0, R0, R3, RZ, 0xfc, !PT ;  /* 0x0000000300007212 */ /* 0x000fc800078efcff */
[----:B------:R-:W-:Y:S02]  /*82a0*/  PRMT R8, R0, 0x7610, R8 ;  /* 0x0000761000087816 */ /* 0x000fe40000000008 */
.L_x_16700:
[----:B------:R-:W-:Y:S05]  /*82b0*/  BSYNC B0 ;  /* 0x0000000000007941 */ /* 0x000fea0003800000 */
.L_x_16699:
[----:B------:R0:W-:Y:S01]  /*82c0*/  STG.E.U8 [R16.64], R8 ;  /* 0x0000000810007986 */ /* 0x0001e2000c101124 */
[----:B------:R-:W-:Y:S05]  /*82d0*/  BRA `(.L_x_16679) ;  /* 0x000004b000007947 */ /* 0x000fea0003800000 */
.L_x_16697:
        /* <DEDUP_REMOVED lines=17> */
.L_x_16704:
[----:B------:R-:W-:-:S04]  /*83f0*/  LOP3.LUT R2, R5, 0x80000000, RZ, 0xc0, !PT ;  /* 0x8000000005027812 */ /* 0x000fc800078ec0ff */
[----:B------:R-:W-:-:S04]  /*8400*/  SHF.R.U32.HI R3, RZ, 0x18, R2 ;  /* 0x00000018ff037819 */ /* 0x000fc80000011602 */
[----:B------:R-:W-:-:S04]  /*8410*/  LOP3.LUT R0, R0, R3, RZ, 0xfc, !PT ;  /* 0x0000000300007212 */ /* 0x000fc800078efcff */
[----:B------:R-:W-:Y:S02]  /*8420*/  PRMT R8, R0, 0x7610, R8 ;  /* 0x0000761000087816 */ /* 0x000fe40000000008 */
.L_x_16703:
[----:B------:R-:W-:Y:S05]  /*8430*/  BSYNC B0 ;  /* 0x0000000000007941 */ /* 0x000fea0003800000 */
.L_x_16702:
[----:B------:R0:W-:Y:S01]  /*8440*/  STG.E.U8 [R16.64], R8 ;  /* 0x0000000810007986 */ /* 0x0001e2000c101124 */
[----:B------:R-:W-:Y:S05]  /*8450*/  BRA `(.L_x_16679) ;  /* 0x0000033000007947 */ /* 0x000fea0003800000 */
.L_x_16696:
        /* <DEDUP_REMOVED lines=22> */
.L_x_16678:
        /* <DEDUP_REMOVED lines=20> */
.L_x_16706:
[----:B------:R-:W-:-:S04]  /*8700*/  LOP3.LUT R5, R5, 0xffff, RZ, 0xc0, !PT ;  /* 0x0000ffff05057812 */ /* 0x000fc800078ec0ff */
[----:B------:R-:W-:-:S05]  /*8710*/  PRMT R5, R5, 0x8880, RZ ;  /* 0x0000888005057816 */ /* 0x000fca00000000ff */
[----:B------:R-:W-:-:S05]  /*8720*/  IMAD.MOV.U32 R2, RZ, RZ, R5 ;  /* 0x000000ffff027224 */ /* 0x000fca00078e0005 */
[----:B------:R-:W-:-:S05]  /*8730*/  SHF.R.S32.HI R3, RZ, 0x1f, R2 ;  /* 0x0000001fff037819 */ /* 0x000fca0000011402 */
[----:B------:R0:W-:Y:S01]  /*8740*/  STG.E.64 [R16.64], R2 ;  /* 0x0000000210007986 */ /* 0x0001e2000c101b24 */
[----:B------:R-:W-:Y:S05]  /*8750*/  BRA `(.L_x_16679) ;  /* 0x0000003000007947 */ /* 0x000fea0003800000 */
.L_x_16705:
[----:B------:R-:W-:-:S04]  /*8760*/  LOP3.LUT R5, R5, 0xffff, RZ, 0xc0, !PT ;  /* 0x0000ffff05057812 */ /* 0x000fc800078ec0ff */
[----:B------:R-:W-:-:S05]  /*8770*/  PRMT R3, R5, 0x8880, RZ ;  /* 0x0000888005037816 */ /* 0x000fca00000000ff */
[----:B------:R0:W-:Y:S02]  /*8780*/  STG.E [R16.64], R3 ;  /* 0x0000000310007986 */ /* 0x0001e4000c101924 */
.L_x_16679:
[----:B------:R-:W-:Y:S02]  /*8790*/  IADD3 R19, R19, 0x80, RZ ;  /* 0x0000008013137810 */ /* 0x000fe40007ffe0ff */
.L_x_16574:
[----:B------:R-:W-:Y:S05]  /*87a0*/  BSYNC B6 ;  /* 0x0000000000067941 */ /* 0x000fea0003800000 */
.L_x_16573:
        /* <DEDUP_REMOVED lines=230> */
.L_x_16707:
        /* <DEDUP_REMOVED lines=18> */
.L_x_16711:
[----:B------:R0:W5:Y:S01]  /*9730*/  LDG.E.U8 R0, [R2.64] ;  /* 0x0000002402007981 */ /* 0x000162000c1e1100 */
[----:B------:R-:W-:Y:S05]  /*9740*/  BRA `(.L_x_16713) ;  /* 0x00000d7000007947 */ /* 0x000fea0003800000 */
.L_x_16710:
        /* <DEDUP_REMOVED lines=8> */
.L_x_16715:
[----:B------:R0:W5:Y:S01]  /*97d0*/  LDG.E.U8 R0, [R2.64] ;  /* 0x0000002402007981 */ /* 0x000162000c1e1100 */
[----:B------:R-:W-:Y:S05]  /*97e0*/  BRA `(.L_x_16713) ;  /* 0x00000cd000007947 */ /* 0x000fea0003800000 */
.L_x_16714:
[----:B------:R0:W5:Y:S01]  /*97f0*/  LDG.E.U16 R0, [R2.64] ;  /* 0x0000002402007981 */ /* 0x000162000c1e1500 */
[----:B------:R-:W-:Y:S05]  /*9800*/  BRA `(.L_x_16713) ;  /* 0x00000cb000007947 */ /* 0x000fea0003800000 */
.L_x_16709:
        /* <DEDUP_REMOVED lines=9> */
.L_x_16717:
[----:B------:R-:W2:Y:S02]  /*98a0*/  LDG.E.U16 R4, [R2.64] ;  /* 0x0000002402047981 */ /* 0x000ea4000c1e1500 */
[----:B--2---:R-:W-:-:S06]  /*98b0*/  HADD2.F32 R4, -RZ, R4.H0_H0 ;  /* 0x20000004ff047230 */ /* 0x004fcc0000004100 */
[----:B------:R-:W0:Y:S02]  /*98c0*/  F2I.FTZ.TRUNC.NTZ R4, R4 ;  /* 0x0000000400047305 */ /* 0x000e24000021f100 */
[----:B0-----:R-:W-:Y:S01]  /*98d0*/  PRMT R0, R4, 0x7610, R0 ;  /* 0x0000761004007816 */ /* 0x001fe20000000000 */
[----:B------:R-:W-:Y:S05]  /*98e0*/  BRA `(.L_x_16713) ;  /* 0x00000bd000007947 */ /* 0x000fea0003800000 */
.L_x_16716:
        /* <DEDUP_REMOVED lines=9> */
.L_x_16719:
[----:B------:R-:W2:Y:S02]  /*9980*/  LDG.E.U16 R2, [R2.64] ;  /* 0x0000002402027981 */ /* 0x000ea4000c1e1500 */
[----:B--2---:R-:W-:-:S06]  /*9990*/  HADD2.F32 R4, -RZ, R2.H0_H0 ;  /* 0x20000002ff047230 */ /* 0x004fcc0000004100 */
[----:B------:R-:W0:Y:S02]  /*99a0*/  F2I.FTZ.TRUNC.NTZ R4, R4 ;  /* 0x0000000400047305 */ /* 0x000e24000021f100 */
[----:B0-----:R-:W-:Y:S01]  /*99b0*/  PRMT R0, R4, 0x7610, R0 ;  /* 0x0000761004007816 */ /* 0x001fe20000000000 */
[----:B------:R-:W-:Y:S05]  /*99c0*/  BRA `(.L_x_16713) ;  /* 0x00000af000007947 */ /* 0x000fea0003800000 */
.L_x_16718:
[----:B------:R-:W2:Y:S02]  /*99d0*/  LDG.E.64 R2, [R2.64] ;  /* 0x0000002402027981 */ /* 0x000ea4000c1e1b00 */
[----:B--2---:R0:W1:Y:S01]  /*99e0*/  F2I.F64.TRUNC R0, R2 ;  /* 0x0000000200007311 */ /* 0x004062000030d100 */
[----:B------:R-:W-:Y:S05]  /*99f0*/  BRA `(.L_x_16713) ;  /* 0x00000ac000007947 */ /* 0x000fea0003800000 */
.L_x_16708:
        /* <DEDUP_REMOVED lines=12> */
.L_x_16722:
[----:B------:R-:W2:Y:S02]  /*9ac0*/  LDG.E.64 R2, [R2.64] ;  /* 0x0000002402027981 */ /* 0x000ea4000c1e1b00 */
[----:B--2---:R0:W1:Y:S01]  /*9ad0*/  F2I.F64.TRUNC R0, R2 ;  /* 0x0000000200007311 */ /* 0x004062000030d100 */
[----:B------:R-:W-:Y:S05]  /*9ae0*/  BRA `(.L_x_16713) ;  /* 0x000009d000007947 */ /* 0x000fea0003800000 */
.L_x_16721:
        /* <DEDUP_REMOVED lines=28> */
.L_x_16724:
        /* <DEDUP_REMOVED lines=15> */
.L_x_16723:
[----:B------:R-:W2:Y:S02]  /*9da0*/  LDG.E.U16 R2, [R2.64] ;  /* 0x0000002402027981 */ /* 0x000ea4000c1e1500 */
[----:B--2---:R-:W-:-:S04]  /*9db0*/  PRMT R2, RZ, 0x5410, R2 ;  /* 0x00005410ff027816 */ /* 0x004fc80000000002 */
[----:B------:R0:W1:Y:S01]  /*9dc0*/  F2I.FTZ.TRUNC.NTZ R0, R2 ;  /* 0x0000000200007305 */ /* 0x000062000021f100 */
[----:B------:R-:W-:Y:S05]  /*9dd0*/  BRA `(.L_x_16713) ;  /* 0x000006e000007947 */ /* 0x000fea0003800000 */
.L_x_16720:
        /* <DEDUP_REMOVED lines=10> */
.L_x_16727:
        /* <DEDUP_REMOVED lines=21> */
.L_x_16731:
[----:B------:R-:W-:Y:S05]  /*9fd0*/  BSYNC B1 ;  /* 0x0000000000017941 */ /* 0x000fea0003800000 */
.L_x_16730:
[----:B------:R-:W-:Y:S01]  /*9fe0*/  IMAD.SHL.U32 R2, R2, 0x100000, RZ ;  /* 0x0010000002027824 */ /* 0x000fe200078e00ff */
[----:B------:R-:W-:-:S04]  /*9ff0*/  LEA R3, R0, 0x3b800000, 0x17 ;  /* 0x3b80000000037811 */ /* 0x000fc800078eb8ff */
[----:B------:R-:W-:Y:S02]  /*a000*/  LOP3.LUT R4, R3, R2, R4, 0xfe, !PT ;  /* 0x0000000203047212 */ /* 0x000fe400078efe04 */
.L_x_16729:
[----:B------:R-:W-:Y:S05]  /*a010*/  BSYNC B0 ;  /* 0x0000000000007941 */ /* 0x000fea0003800000 */
.L_x_16728:
[----:B------:R-:W0:Y:S02]  /*a020*/  F2I.FTZ.TRUNC.NTZ R4, R4 ;  /* 0x0000000400047305 */ /* 0x000e24000021f100 */
[----:B0-----:R-:W-:Y:S01]  /*a030*/  PRMT R0, R4, 0x7610, R0 ;  /* 0x0000761004007816 */ /* 0x001fe20000000000 */
[----:B------:R-:W-:Y:S05]  /*a040*/  BRA `(.L_x_16713) ;  /* 0x0000047000007947 */ /* 0x000fea0003800000 */
.L_x_16726:
        /* <DEDUP_REMOVED lines=21> */
.L_x_16735:
[----:B------:R-:W-:Y:S05]  /*a1a0*/  BSYNC B1 ;  /* 0x0000000000017941 */ /* 0x000fea0003800000 */
.L_x_16734:
[----:B------:R-:W-:Y:S01]  /*a1b0*/  IMAD.SHL.U32 R2, R2, 0x200000, RZ ;  /* 0x0020000002027824 */ /* 0x000fe200078e00ff */
[----:B------:R-:W-:-:S04]  /*a1c0*/  LEA R3, R0, 0x37800000, 0x17 ;  /* 0x3780000000037811 */ /* 0x000fc800078eb8ff */
[----:B------:R-:W-:Y:S02]  /*a1d0*/  LOP3.LUT R4, R3, R2, R4, 0xfe, !PT ;  /* 0x0000000203047212 */ /* 0x000fe400078efe04 */
.L_x_16733:
[----:B------:R-:W-:Y:S05]  /*a1e0*/  BSYNC B0 ;  /* 0x0000000000007941 */ /* 0x000fea0003800000 */
.L_x_16732:
[----:B------:R-:W0:Y:S02]  /*a1f0*/  F2I.FTZ.TRUNC.NTZ R4, R4 ;  /* 0x0000000400047305 */ /* 0x000e24000021f100 */
[----:B0-----:R-:W-:Y:S01]  /*a200*/  PRMT R0, R4, 0x7610, R0 ;  /* 0x0000761004007816 */ /* 0x001fe20000000000 */
[----:B------:R-:W-:Y:S05]  /*a210*/  BRA `(.L_x_16713) ;  /* 0x000002a000007947 */ /* 0x000fea0003800000 */
.L_x_16725:
        /* <DEDUP_REMOVED lines=14> */
.L_x_16739:
[----:B------:R-:W-:Y:S05]  /*a300*/  BSYNC B0 ;  /* 0x0000000000007941 */ /* 0x000fea0003800000 */
.L_x_16738:
[----:B------:R-:W0:Y:S02]  /*a310*/  F2I.FTZ.TRUNC.NTZ R4, R4 ;  /* 0x0000000400047305 */ /* 0x000e24000021f100 */
[----:B0-----:R-:W-:Y:S01]  /*a320*/  PRMT R0, R4, 0x7610, R0 ;  /* 0x0000761004007816 */ /* 0x001fe20000000000 */
[----:B------:R-:W-:Y:S05]  /*a330*/  BRA `(.L_x_16713) ;  /* 0x0000018000007947 */ /* 0x000fea0003800000 */
.L_x_16712:
        /* <DEDUP_REMOVED lines=21> */
.L_x_16737:
[----:B------:R0:W5:Y:S01]  /*a490*/  LDG.E.U8 R0, [R2.64] ;  /* 0x0000002402007981 */ /* 0x000162000c1e1100 */
[----:B------:R-:W-:Y:S05]  /*a4a0*/  BRA `(.L_x_16713) ;  /* 0x0000001000007947 */ /* 0x000fea0003800000 */
.L_x_16736:
[----:B------:R0:W5:Y:S02]  /*a4b0*/  LDG.E.U8 R0, [R2.64] ;  /* 0x0000002402007981 */ /* 0x000164000c1e1100 */
.L_x_16713:
        /* <DEDUP_REMOVED lines=19> */
.L_x_16743:
[----:B------:R-:W-:Y:S01]  /*a5f0*/  STG.E.U8 [R16.64], R5 ;  /* 0x0000000510007986 */ /* 0x000fe2000c101124 */
[----:B------:R-:W-:Y:S05]  /*a600*/  EXIT ;  /* 0x000000000000794d */ /* 0x000fea0003800000 */
.L_x_16742:
        /* <DEDUP_REMOVED lines=12> */
.L_x_16746:
[----:B------:R-:W-:-:S04]  /*a6d0*/  LOP3.LUT R5, R5, 0xffff, RZ, 0xc0, !PT ;  /* 0x0000ffff05057812 */ /* 0x000fc800078ec0ff */
[----:B------:R-:W-:-:S05]  /*a6e0*/  PRMT R3, R5, 0x8880, RZ ;  /* 0x0000888005037816 */ /* 0x000fca00000000ff */
[----:B------:R-:W-:Y:S01]  /*a6f0*/  STG.E [R16.64], R3 ;  /* 0x0000000310007986 */ /* 0x000fe2000c101924 */
[----:B------:R-:W-:Y:S05]  /*a700*/  EXIT ;  /* 0x000000000000794d */ /* 0x000fea0003800000 */
.L_x_16745:
[----:B------:R-:W-:-:S04]  /*a710*/  PRMT R3, R5, 0x8880, RZ ;  /* 0x0000888005037816 */ /* 0x000fc800000000ff */
[----:B------:R-:W-:-:S05]  /*a720*/  PRMT R3, R3, 0x7710, RZ ;  /* 0x0000771003037816 */ /* 0x000fca00000000ff */
[----:B------:R-:W-:Y:S01]  /*a730*/  STG.E.U16 [R16.64], R3 ;  /* 0x0000000310007986 */ /* 0x000fe2000c101524 */
[----:B------:R-:W-:Y:S05]  /*a740*/  EXIT ;  /* 0x000000000000794d */ /* 0x000fea0003800000 */
.L_x_16741:
        /* <DEDUP_REMOVED lines=9> */
.L_x_16748:
[----:B------:R-:W0:Y:S02]  /*a7e0*/  I2F.S8 R0, R5 ;  /* 0x0000000500007306 */ /* 0x000e240000001400 */
[----:B0-----:R-:W-:-:S05]  /*a7f0*/  F2FP.PACK_AB R0, RZ, R0 ;  /* 0x00000000ff00723e */ /* 0x001fca00000000ff */
[----:B------:R-:W-:Y:S01]  /*a800*/  STG.E.U16 [R16.64], R0 ;  /* 0x0000000010007986 */ /* 0x000fe2000c101524 */
[----:B------:R-:W-:Y:S05]  /*a810*/  EXIT ;  /* 0x000000000000794d */ /* 0x000fea0003800000 */
.L_x_16747:
        /* <DEDUP_REMOVED lines=10> */
.L_x_16750:
[----:B------:R-:W0:Y:S02]  /*a8c0*/  I2F.S8 R5, R5 ;  /* 0x0000000500057306 */ /* 0x000e240000001400 */
[----:B0-----:R-:W-:-:S04]  /*a8d0*/  F2FP.PACK_AB R3, RZ, R5 ;  /* 0x00000005ff03723e */ /* 0x001fc800000000ff */
[----:B------:R-:W-:-:S05]  /*a8e0*/  PRMT R3, R3, 0x5410, RZ ;  /* 0x0000541003037816 */ /* 0x000fca00000000ff */
[----:B------:R-:W-:Y:S01]  /*a8f0*/  STG.E [R16.64], R3 ;  /* 0x0000000310007986 */ /* 0x000fe2000c101924 */
[----:B------:R-:W-:Y:S05]  /*a900*/  EXIT ;  /* 0x000000000000794d */ /* 0x000fea0003800000 */
.L_x_16749:
[----:B------:R-:W-:-:S04]  /*a910*/  PRMT R2, R5, 0x8880, RZ ;  /* 0x0000888005027816 */ /* 0x000fc800000000ff */
[----:B------:R-:W-:-:S06]  /*a920*/  PRMT R2, R2, 0x7710, RZ ;  /* 0x0000771002027816 */ /* 0x000fcc00000000ff */
[----:B------:R-:W0:Y:S02]  /*a930*/  I2F.F64.S16 R2, R2 ;  /* 0x0000000200027312 */ /* 0x000e240000101c00 */
[----:B0-----:R-:W-:Y:S01]  /*a940*/  STG.E.64 [R16.64], R2 ;  /* 0x0000000210007986 */ /* 0x001fe2000c101b24 */
[----:B------:R-:W-:Y:S05]  /*a950*/  EXIT ;  /* 0x000000000000794d */ /* 0x000fea0003800000 */
.L_x_16740:
        /* <DEDUP_REMOVED lines=12> */
.L_x_16753:
[----:B------:R-:W-:Y:S01]  /*aa20*/  PRMT R4, R5, 0x8880, RZ ;  /* 0x0000888005047816 */ /* 0x000fe200000000ff */
[----:B------:R-:W-:-:S03]  /*aa30*/  CS2R R6, SRZ ;  /* 0x0000000000067805 */ /* 0x000fc6000001ff00 */
[----:B------:R-:W-:-:S06]  /*aa40*/  PRMT R4, R4, 0x7710, RZ ;  /* 0x0000771004047816 */ /* 0x000fcc00000000ff */
[----:B------:R-:W0:Y:S02]  /*aa50*/  I2F.F64.S16 R4, R4 ;  /* 0x0000000400047312 */ /* 0x000e240000101c00 */
[----:B0-----:R-:W-:Y:S01]  /*aa60*/  STG.E.128 [R16.64], R4 ;  /* 0x0000000410007986 */ /* 0x001fe2000c101d24 */
[----:B------:R-:W-:Y:S05]  /*aa70*/  EXIT ;  /* 0x000000000000794d */ /* 0x000fea0003800000 */
.L_x_16752:
        /* <DEDUP_REMOVED lines=21> */
.L_x_16757:
[----:B------:R-:W-:Y:S05]  /*abd0*/  BSYNC B0 ;  /* 0x0000000000007941 */ /* 0x000fea0003800000 */
.L_x_16756:
[----:B------:R-:W-:-:S05]  /*abe0*/  LOP3.LUT R3, R0, R3, RZ, 0xfc, !PT ;  /* 0x0000000300037212 */ /* 0x000fca00078efcff */
[----:B------:R-:W-:Y:S01]  /*abf0*/  STG.E.U8 [R16.64], R3 ;  /* 0x0000000310007986 */ /* 0x000fe2000c101124 */
[----:B------:R-:W-:Y:S05]  /*ac00*/  EXIT ;  /* 0x000000000000794d */ /* 0x000fea0003800000 */
.L_x_16755:
        /* <DEDUP_REMOVED lines=13> */
.L_x_16759:
[----:B------:R-:W-:Y:S01]  /*ace0*/  IMAD.MOV.U32 R0, RZ, RZ, 0x7f ;  /* 0x0000007fff007424 */ /* 0x000fe200078e00ff */
[----:B------:R-:W-:-:S04]  /*acf0*/  ISETP.GT.U32.AND P0, PT, R2, 0x7f800000, PT ;  /* 0x7f8000000200780c */ /* 0x000fc80003f04070 */
[----:B------:R-:W-:-:S04]  /*ad00*/  SEL R0, R0, 0x7c, P0 ;  /* 0x0000007c00007807 */ /* 0x000fc80000000000 */
.L_x_16760:
[----:B------:R-:W-:Y:S05]  /*ad10*/  BSYNC B0 ;  /* 0x0000000000007941 */ /* 0x000fea0003800000 */
.L_x_16758:
[----:B------:R-:W-:-:S04]  /*ad20*/  LOP3.LUT R2, R5, 0x80000000, RZ, 0xc0, !PT ;  /* 0x8000000005027812 */ /* 0x000fc800078ec0ff */
[----:B------:R-:W-:-:S04]  /*ad30*/  SHF.R.U32.HI R3, RZ, 0x18, R2 ;  /* 0x00000018ff037819 */ /* 0x000fc80000011602 */
[----:B------:R-:W-:-:S05]  /*ad40*/  LOP3.LUT R3, R0, R3, RZ, 0xfc, !PT ;  /* 0x0000000300037212 */ /* 0x000fca00078efcff */
[----:B------:R-:W-:Y:S01]  /*ad50*/  STG.E.U8 [R16.64], R3 ;  /* 0x0000000310007986 */ /* 0x000fe2000c101124 */
[----:B------:R-:W-:Y:S05]  /*ad60*/  EXIT ;  /* 0x000000000000794d */ /* 0x000fea0003800000 */
.L_x_16754:
[----:B------:R-:W0:Y:S02]  /*ad70*/  I2F.S8 R0, R5 ;  /* 0x0000000500007306 */ /* 0x000e240000001400 */
[----:B0-----:R-:W-:-:S05]  /*ad80*/  F2FP.BF16.PACK_AB R0, RZ, R0 ;  /* 0x00000000ff00723e */ /* 0x001fca00000010ff */
[----:B------:R-:W-:Y:S01]  /*ad90*/  STG.E.U16 [R16.64], R0 ;  /* 0x0000000010007986 */ /* 0x000fe2000c101524 */
[----:B------:R-:W-:Y:S05]  /*ada0*/  EXIT ;  /* 0x000000000000794d */ /* 0x000fea0003800000 */
.L_x_16751:
        /* <DEDUP_REMOVED lines=12> */
.L_x_16763:
        /* <DEDUP_REMOVED lines=17> */
.L_x_16766:
[----:B------:R-:W-:-:S04]  /*af80*/  LOP3.LUT R2, R5, 0x80000000, RZ, 0xc0, !PT ;  /* 0x8000000005027812 */ /* 0x000fc800078ec0ff */
[----:B------:R-:W-:-:S04]  /*af90*/  SHF.R.U32.HI R3, RZ, 0x18, R2 ;  /* 0x00000018ff037819 */ /* 0x000fc80000011602 */
[----:B------:R-:W-:-:S04]  /*afa0*/  LOP3.LUT R0, R0, R3, RZ, 0xfc, !PT ;  /* 0x0000000300007212 */ /* 0x000fc800078efcff */
[----:B------:R-:W-:Y:S02]  /*afb0*/  PRMT R8, R0, 0x7610, R8 ;  /* 0x0000761000087816 */ /* 0x000fe40000000008 */
.L_x_16765:
[----:B------:R-:W-:Y:S05]  /*afc0*/  BSYNC B0 ;  /* 0x0000000000007941 */ /* 0x000fea0003800000 */
.L_x_16764:
[----:B------:R-:W-:Y:S01]  /*afd0*/  STG.E.U8 [R16.64], R8 ;  /* 0x0000000810007986 */ /* 0x000fe2000c101124 */
[----:B------:R-:W-:Y:S05]  /*afe0*/  EXIT ;  /* 0x000000000000794d */ /* 0x000fea0003800000 */
.L_x_16762:
        /* <DEDUP_REMOVED lines=17> */
.L_x_16769:
[----:B------:R-:W-:-:S04]  /*b100*/  LOP3.LUT R2, R5, 0x80000000, RZ, 0xc0, !PT ;  /* 0x8000000005027812 */ /* 0x000fc800078ec0ff */
[----:B------:R-:W-:-:S04]  /*b110*/  SHF.R.U32.HI R3, RZ, 0x18, R2 ;  /* 0x00000018ff037819 */ /* 0x000fc80000011602 */
[----:B------:R-:W-:-:S04]  /*b120*/  LOP3.LUT R0, R0, R3, RZ, 0xfc, !PT ;  /* 0x0000000300007212 */ /* 0x000fc800078efcff */
[----:B------:R-:W-:Y:S02]  /*b130*/  PRMT R8, R0, 0x7610, R8 ;  /* 0x0000761000087816 */ /* 0x000fe40000000008 */
.L_x_16768:
[----:B------:R-:W-:Y:S05]  /*b140*/  BSYNC B0 ;  /* 0x0000000000007941 */ /* 0x000fea0003800000 */
.L_x_16767:
[----:B------:R-:W-:Y:S01]  /*b150*/  STG.E.U8 [R16.64], R8 ;  /* 0x0000000810007986 */ /* 0x000fe2000c101124 */
[----:B------:R-:W-:Y:S05]  /*b160*/  EXIT ;  /* 0x000000000000794d */ /* 0x000fea0003800000 */
.L_x_16761:
        /* <DEDUP_REMOVED lines=22> */
.L_x_16744:
        /* <DEDUP_REMOVED lines=20> */
.L_x_16771:
[----:B------:R-:W-:-:S04]  /*b410*/  LOP3.LUT R5, R5, 0xffff, RZ, 0xc0, !PT ;  /* 0x0000ffff05057812 */ /* 0x000fc800078ec0ff */
[----:B------:R-:W-:-:S05]  /*b420*/  PRMT R5, R5, 0x8880, RZ ;  /* 0x0000888005057816 */ /* 0x000fca00000000ff */
[----:B------:R-:W-:-:S05]  /*b430*/  IMAD.MOV.U32 R2, RZ, RZ, R5 ;  /* 0x000000ffff027224 */ /* 0x000fca00078e0005 */
[----:B------:R-:W-:-:S05]  /*b440*/  SHF.R.S32.HI R3, RZ, 0x1f, R2 ;  /* 0x0000001fff037819 */ /* 0x000fca0000011402 */
[----:B------:R-:W-:Y:S01]  /*b450*/  STG.E.64 [R16.64], R2 ;  /* 0x0000000210007986 */ /* 0x000fe2000c101b24 */
[----:B------:R-:W-:Y:S05]  /*b460*/  EXIT ;  /* 0x000000000000794d */ /* 0x000fea0003800000 */
.L_x_16770:
[----:B------:R-:W-:-:S04]  /*b470*/  LOP3.LUT R5, R5, 0xffff, RZ, 0xc0, !PT ;  /* 0x0000ffff05057812 */ /* 0x000fc800078ec0ff */
[----:B------:R-:W-:-:S05]  /*b480*/  PRMT R3, R5, 0x8880, RZ ;  /* 0x0000888005037816 */ /* 0x000fca00000000ff */
[----:B------:R-:W-:Y:S01]  /*b490*/  STG.E [R16.64], R3 ;  /* 0x0000000310007986 */ /* 0x000fe2000c101924 */
[----:B------:R-:W-:Y:S05]  /*b4a0*/  EXIT ;  /* 0x000000000000794d */ /* 0x000fea0003800000 */
.L_x_16772:
        /* <DEDUP_REMOVED lines=13> */
.L_x_19795:


//--------------------- .text._ZN2at6native27unrolled_elementwise_kernelINS0_13BUnaryFunctorIaaaZZZNS0_18lshift_kernel_cudaERNS_18TensorIteratorBaseEENKUlvE_clEvENKUlvE0_clEvEUlaaE_EESt5arrayIPcLm2EELi4E23TrivialOffsetCalculatorILi1EjESD_NS0_6memory12LoadWithCastILi1EEENSE_13StoreWithCastILi1EEEEEviT_T0_T2_T3_T4_T5_ --------------------------
	.section	.text._ZN2at6native27unrolled_elementwise_kernelINS0_13BUnaryFunctorIaaaZZZNS0_18lshift_kernel_cudaERNS_18TensorIteratorBaseEENKUlvE_clEvENKUlvE0_clEvEUlaaE_EESt5arrayIPcLm2EELi4E23TrivialOffsetCalculatorILi1EjESD_NS0_6memory12LoadWithCastILi1EEENSE_13StoreWithCastILi1EEEEEviT_T0_T2_T3_T4_T5_,"ax",@progbits
	.sectioninfo	@"SHI_REGISTERS=31"
	.align	128
        .global         _ZN2at6native27unrolled_elementwise_kernelINS0_13BUnaryFunctorIaaaZZZNS0_18lshift_kernel_cudaERNS_18TensorIteratorBaseEENKUlvE_clEvENKUlvE0_clEvEUlaaE_EESt5arrayIPcLm2EELi4E23TrivialOffsetCalculatorILi1EjESD_NS0_6memory12LoadWithCastILi1EEENSE_13StoreWithCastILi1EEEEEviT_T0_T2_T3_T4_T5_
        .type           _ZN2at6native27unrolled_elementwise_kernelINS0_13BUnaryFunctorIaaaZZZNS0_18lshift_kernel_cudaERNS_18TensorIteratorBaseEENKUlvE_clEvENKUlvE0_clEvEUlaaE_EESt5arrayIPcLm2EELi4E23TrivialOffsetCalculatorILi1EjESD_NS0_6memory12LoadWithCastILi1EEENSE_13StoreWithCastILi1EEEEEviT_T0_T2_T3_T4_T5_,@function
        .size           _ZN2at6native27unrolled_elementwise_kernelINS0_13BUnaryFunctorIaaaZZZNS0_18lshift_kernel_cudaERNS_18TensorIteratorBaseEENKUlvE_clEvENKUlvE0_clEvEUlaaE_EESt5arrayIPcLm2EELi4E23TrivialOffsetCalculatorILi1EjESD_NS0_6memory12LoadWithCastILi1EEENSE_13StoreWithCastILi1EEEEEviT_T0_T2_T3_T4_T5_,(.L_x_19796 - _ZN2at6native27unrolled_elementwise_kernelINS0_13BUnaryFunctorIaaaZZZNS0_18lshift_kernel_cudaERNS_18TensorIteratorBaseEENKUlvE_clEvENKUlvE0_clEvEUlaaE_EESt5arrayIPcLm2EELi4E23TrivialOffsetCalculatorILi1EjESD_NS0_6memory12LoadWithCastILi1EEENSE_13StoreWithCastILi1EEEEEviT_T0_T2_T3_T4_T5_)
        .other          _ZN2at6native27unrolled_elementwise_kernelINS0_13BUnaryFunctorIaaaZZZNS0_18lshift_kernel_cudaERNS_18TensorIteratorBaseEENKUlvE_clEvENKUlvE0_clEvEUlaaE_EESt5arrayIPcLm2EELi4E23TrivialOffsetCalculatorILi1EjESD_NS0_6memory12LoadWithCastILi1EEENSE_13StoreWithCastILi1EEEEEviT_T0_T2_T3_T4_T5_,@"STO_CUDA_ENTRY STV_DEFAULT"
_ZN2at6native27unrolled_elementwise_kernelINS0_13BUnaryFunctorIaaaZZZNS0_18lshift_kernel_cudaERNS_18TensorIteratorBaseEENKUlvE_clEvENKUlvE0_clEvEUlaaE_EESt5arrayIPcLm2EELi4E23TrivialOffsetCalculatorILi1EjESD_NS0_6memory12LoadWithCastILi1EEENSE_13StoreWithCastILi1EEEEEviT_T0_T2_T3_T4_T5_:
.text._ZN2at6native27unrolled_elementwise_kernelINS0_13BUnaryFunctorIaaaZZZNS0_18lshift_kernel_cudaERNS_18TensorIteratorBaseEENKUlvE_clEvENKUlvE0_clEvEUlaaE_EESt5arrayIPcLm2EELi4E23TrivialOffsetCalculatorILi1EjESD_NS0_6memory12LoadWithCastILi1EEENSE_13StoreWithCastILi1EEEEEviT_T0_T2_T3_T4_T5_:
        /* <DEDUP_REMOVED lines=29> */
.L_x_16778:
[----:B------:R0:W5:Y:S01]  /*01d0*/  LDG.E.U8 R27, [R2.64] ;  /* 0x00000024021b7981 */ /* 0x000162000c1e1100 */
[----:B------:R-:W-:Y:S05]  /*01e0*/  BRA `(.L_x_16780) ;  /* 0x00000d9000007947 */ /* 0x000fea0003800000 */
.L_x_16777:
        /* <DEDUP_REMOVED lines=8> */
.L_x_16782:
[----:B------:R0:W5:Y:S01]  /*0270*/  LDG.E.U8 R27, [R2.64] ;  /* 0x00000024021b7981 */ /* 0x000162000c1e1100 */
[----:B------:R-:W-:Y:S05]  /*0280*/  BRA `(.L_x_16780) ;  /* 0x00000cf000007947 */ /* 0x000fea0003800000 */
.L_x_16781:
[----:B------:R0:W5:Y:S01]  /*0290*/  LDG.E.U16 R27, [R2.64] ;  /* 0x00000024021b7981 */ /* 0x000162000c1e1500 */
[----:B------:R-:W-:Y:S05]  /*02a0*/  BRA `(.L_x_16780) ;  /* 0x00000cd000007947 */ /* 0x000fea0003800000 */
.L_x_16776:
        /* <DEDUP_REMOVED lines=9> */
.L_x_16784:
[----:B------:R-:W2:Y:S02]  /*0340*/  LDG.E.U16 R0, [R2.64] ;  /* 0x0000002402007981 */ /* 0x000ea4000c1e1500 */
[----:B--2---:R-:W-:-:S06]  /*0350*/  HADD2.F32 R0, -RZ, R0.H0_H0 ;  /* 0x20000000ff007230 */ /* 0x004fcc0000004100 */
[----:B------:R-:W0:Y:S02]  /*0360*/  F2I.FTZ.TRUNC.NTZ R0, R0 ;  /* 0x0000000000007305 */ /* 0x000e24000021f100 */
[----:B0-----:R-:W-:Y:S01]  /*0370*/  PRMT R27, R0, 0x7610, R27 ;  /* 0x00007610001b7816 */ /* 0x001fe2000000001b */
[----:B------:R-:W-:Y:S05]  /*0380*/  BRA `(.L_x_16780) ;  /* 0x00000bf000007947 */ /* 0x000fea0003800000 */
.L_x_16783:
        /* <DEDUP_REMOVED lines=9> */
.L_x_16786:
[----:B------:R-:W2:Y:S02]  /*0420*/  LDG.E.U16 R2, [R2.64] ;  /* 0x0000002402027981 */ /* 0x000ea4000c1e1500 */
[----:B--2---:R-:W-:-:S06]  /*0430*/  HADD2.F32 R0, -RZ, R2.H0_H0 ;  /* 0x20000002ff007230 */ /* 0x004fcc0000004100 */
[----:B------:R-:W0:Y:S02]  /*0440*/  F2I.FTZ.TRUNC.NTZ R0, R0 ;  /* 0x0000000000007305 */ /* 0x000e24000021f100 */
[----:B0-----:R-:W-:Y:S01]  /*0450*/  PRMT R27, R0, 0x7610, R27 ;  /* 0x00007610001b7816 */ /* 0x001fe2000000001b */
[----:B------:R-:W-:Y:S05]  /*0460*/  BRA `(.L_x_16780) ;  /* 0x00000b1000007947 */ /* 0x000fea0003800000 */
.L_x_16785:
[----:B------:R-:W2:Y:S02]  /*0470*/  LDG.E.64 R2, [R2.64] ;  /* 0x0000002402027981 */ /* 0x000ea4000c1e1b00 */
[----:B--2---:R0:W1:Y:S01]  /*0480*/  F2I.F64.TRUNC R27, R2 ;  /* 0x00000002001b7311 */ /* 0x004062000030d100 */
[----:B------:R-:W-:Y:S05]  /*0490*/  BRA `(.L_x_16780) ;  /* 0x00000ae000007947 */ /* 0x000fea0003800000 */
.L_x_16775:
        /* <DEDUP_REMOVED lines=12> */
.L_x_16789:
[----:B------:R-:W2:Y:S02]  /*0560*/  LDG.E.64 R2, [R2.64] ;  /* 0x0000002402027981 */ /* 0x000ea4000c1e1b00 */
[----:B--2---:R0:W1:Y:S01]  /*0570*/  F2I.F64.TRUNC R27, R2 ;  /* 0x00000002001b7311 */ /* 0x004062000030d100 */
[----:B------:R-:W-:Y:S05]  /*0580*/  BRA `(.L_x_16780) ;  /* 0x000009f000007947 */ /* 0x000fea0003800000 */
.L_x_16788:
        /* <DEDUP_REMOVED lines=28> */
.L_x_16791:
        /* <DEDUP_REMOVED lines=16> */
.L_x_16790:
[----:B------:R-:W2:Y:S02]  /*0850*/  LDG.E.U16 R0, [R2.64] ;  /* 0x0000002402007981 */ /* 0x000ea4000c1e1500 */
[----:B--2---:R-:W-:-:S06]  /*0860*/  PRMT R0, RZ, 0x5410, R0 ;  /* 0x00005410ff007816 */ /* 0x004fcc0000000000 */
[----:B------:R-:W0:Y:S02]  /*0870*/  F2I.FTZ.TRUNC.NTZ R0, R0 ;  /* 0x0000000000007305 */ /* 0x000e24000021f100 */
[----:B0-----:R-:W-:Y:S01]  /*0880*/  PRMT R27, R0, 0x7610, R27 ;  /* 0x00007610001b7816 */ /* 0x001fe2000000001b */
[----:B------:R-:W-:Y:S05]  /*0890*/  BRA `(.L_x_16780) ;  /* 0x000006e000007947 */ /* 0x000fea0003800000 */
.L_x_16787:
        /* <DEDUP_REMOVED lines=10> */
.L_x_16794:
        /* <DEDUP_REMOVED lines=21> */
.L_x_16798:
[----:B------:R-:W-:Y:S05]  /*0a90*/  BSYNC B1 ;  /* 0x0000000000017941 */ /* 0x000fea0003800000 */
.L_x_16797:
[----:B------:R-:W-:Y:S01]  /*0aa0*/  LEA R3, R0, 0x3b800000, 0x17 ;  /* 0x3b80000000037811 */ /* 0x000fe200078eb8ff */
[----:B------:R-:W-:-:S05]  /*0ab0*/  IMAD.SHL.U32 R0, R2, 0x100000, RZ ;  /* 0x0010000002007824 */ /* 0x000fca00078e00ff */
[----:B------:R-:W-:Y:S02]  /*0ac0*/  LOP3.LUT R0, R3, R0, R4, 0xfe, !PT ;  /* 0x0000000003007212 */ /* 0x000fe400078efe04 */
.L_x_16796:
[----:B------:R-:W-:Y:S05]  /*0ad0*/  BSYNC B0 ;  /* 0x0000000000007941 */ /* 0x000fea0003800000 */
.L_x_16795:
[----:B------:R-:W0:Y:S02]  /*0ae0*/  F2I.FTZ.TRUNC.NTZ R0, R0 ;  /* 0x0000000000007305 */ /* 0x000e24000021f100 */
[----:B0-----:R-:W-:Y:S01]  /*0af0*/  PRMT R27, R0, 0x7610, R27 ;  /* 0x00007610001b7816 */ /* 0x001fe2000000001b */
[----:B------:R-:W-:Y:S05]  /*0b00*/  BRA `(.L_x_16780) ;  /* 0x0000047000007947 */ /* 0x000fea0003800000 */
.L_x_16793:
        /* <DEDUP_REMOVED lines=21> */
.L_x_16802:
[----:B------:R-:W-:Y:S05]  /*0c60*/  BSYNC B1 ;  /* 0x0000000000017941 */ /* 0x000fea0003800000 */
.L_x_16801:
[----:B------:R-:W-:Y:S01]  /*0c70*/  LEA R3, R0, 0x37800000, 0x17 ;  /* 0x3780000000037811 */ /* 0x000fe200078eb8ff */
[----:B------:R-:W-:-:S05]  /*0c80*/  IMAD.SHL.U32 R0, R2, 0x200000, RZ ;  /* 0x0020000002007824 */ /* 0x000fca00078e00ff */
[----:B------:R-:W-:Y:S02]  /*0c90*/  LOP3.LUT R0, R3, R0, R4, 0xfe, !PT ;  /* 0x0000000003007212 */ /* 0x000fe400078efe04 */
.L_x_16800:
[----:B------:R-:W-:Y:S05]  /*0ca0*/  BSYNC B0 ;  /* 0x0000000000007941 */ /* 0x000fea0003800000 */
.L_x_16799:
[----:B------:R-:W0:Y:S02]  /*0cb0*/  F2I.FTZ.TRUNC.NTZ R0, R0 ;  /* 0x0000000000007305 */ /* 0x000e24000021f100 */
[----:B0-----:R-:W-:Y:S01]  /*0cc0*/  PRMT R27, R0, 0x7610, R27 ;  /* 0x00007610001b7816 */ /* 0x001fe2000000001b */
[----:B------:R-:W-:Y:S05]  /*0cd0*/  BRA `(.L_x_16780) ;  /* 0x000002a000007947 */ /* 0x000fea0003800000 */
.L_x_16792:
        /* <DEDUP_REMOVED lines=14> */
.L_x_16806:
[----:B------:R-:W-:Y:S05]  /*0dc0*/  BSYNC B0 ;  /* 0x0000000000007941 */ /* 0x000fea0003800000 */
.L_x_16805:
[----:B------:R-:W0:Y:S02]  /*0dd0*/  F2I.FTZ.TRUNC.NTZ R0, R0 ;  /* 0x0000000000007305 */ /* 0x000e24000021f100 */
[----:B0-----:R-:W-:Y:S01]  /*0de0*/  PRMT R27, R0, 0x7610, R27 ;  /* 0x00007610001b7816 */ /* 0x001fe2000000001b */
[----:B------:R-:W-:Y:S05]  /*0df0*/  BRA `(.L_x_16780) ;  /* 0x0000018000007947 */ /* 0x000fea0003800000 */
.L_x_16779:
        /* <DEDUP_REMOVED lines=21> */
.L_x_16804:
[----:B------:R0:W5:Y:S01]  /*0f50*/  LDG.E.U8 R27, [R2.64] ;  /* 0x00000024021b7981 */ /* 0x000162000c1e1100 */
[----:B------:R-:W-:Y:S05]  /*0f60*/  BRA `(.L_x_16780) ;  /* 0x0000001000007947 */ /* 0x000fea0003800000 */
.L_x_16803:
[----:B------:R0:W5:Y:S02]  /*0f70*/  LDG.E.U8 R27, [R2.64] ;  /* 0x00000024021b7981 */ /* 0x000164000c1e1100 */
.L_x_16780:
[----:B------:R-:W2:Y:S02]  /*0f80*/  S2R R18, SR_TID.X ;  /* 0x0000000000127919 */ /* 0x000ea40000002100 */
[----:B--2---:R-:W-:Y:S02]  /*0f90*/  IADD3 R18, R18, 0x80, RZ ;  /* 0x0000008012127810 */ /* 0x004fe40007ffe0ff */
.L_x_16774:
[----:B-1----:R-:W-:Y:S05]  /*0fa0*/  BSYNC B6 ;  /* 0x0000000000067941 */ /* 0x002fea0003800000 */
.L_x_16773:
        /* <DEDUP_REMOVED lines=21> */
.L_x_16812:
[----:B------:R0:W5:Y:S01]  /*1100*/  LDG.E.U8 R28, [R2.64] ;  /* 0x00000024021c7981 */ /* 0x000162000c1e1100 */
[----:B------:R-:W-:Y:S05]  /*1110*/  BRA `(.L_x_16814) ;  /* 0x00000d8000007947 */ /* 0x000fea0003800000 */
.L_x_16811:
        /* <DEDUP_REMOVED lines=8> */
.L_x_16816:
[----:B------:R0:W5:Y:S01]  /*11a0*/  LDG.E.U8 R28, [R2.64] ;  /* 0x00000024021c7981 */ /* 0x000162000c1e1100 */
[----:B------:R-:W-:Y:S05]  /*11b0*/  BRA `(.L_x_16814) ;  /* 0x00000ce000007947 */ /* 0x000fea0003800000 */
.L_x_16815:
[----:B------:R0:W5:Y:S01]  /*11c0*/  LDG.E.U16 R28, [R2.64] ;  /* 0x00000024021c7981 */ /* 0x000162000c1e1500 */
[----:B------:R-:W-:Y:S05]  /*11d0*/  BRA `(.L_x_16814) ;  /* 0x00000cc000007947 */ /* 0x000fea0003800000 */
.L_x_16810:
        /* <DEDUP_REMOVED lines=9> */
.L_x_16818:
[----:B------:R-:W2:Y:S02]  /*1270*/  LDG.E.U16 R0, [R2.64] ;  /* 0x0000002402007981 */ /* 0x000ea4000c1e1500 */
[----:B--2---:R-:W-:-:S06]  /*1280*/  HADD2.F32 R0, -RZ, R0.H0_H0 ;  /* 0x20000000ff007230 */ /* 0x004fcc0000004100 */
[----:B------:R-:W0:Y:S02]  /*1290*/  F2I.FTZ.TRUNC.NTZ R0, R0 ;  /* 0x0000000000007305 */ /* 0x000e24000021f100 */
[----:B0-----:R-:W-:Y:S01]  /*12a0*/  PRMT R28, R0, 0x7610, R28 ;  /* 0x00007610001c7816 */ /* 0x001fe2000000001c */
[----:B------:R-:W-:Y:S05]  /*12b0*/  BRA `(.L_x_16814) ;  /* 0x00000be000007947 */ /* 0x000fea0003800000 */
.L_x_16817:
        /* <DEDUP_REMOVED lines=9> */
.L_x_16820:
[----:B------:R-:W2:Y:S02]  /*1350*/  LDG.E.U16 R2, [R2.64] ;  /* 0x0000002402027981 */ /* 0x000ea4000c1e1500 */
[----:B--2---:R-:W-:-:S06]  /*1360*/  HADD2.F32 R0, -RZ, R2.H0_H0 ;  /* 0x20000002ff007230 */ /* 0x004fcc0000004100 */
[----:B------:R-:W0:Y:S02]  /*1370*/  F2I.FTZ.TRUNC.NTZ R0, R0 ;  /* 0x0000000000007305 */ /* 0x000e24000021f100 */
[----:B0-----:R-:W-:Y:S01]  /*1380*/  PRMT R28, R0, 0x7610, R28 ;  /* 0x00007610001c7816 */ /* 0x001fe2000000001c */
[----:B------:R-:W-:Y:S05]  /*1390*/  BRA `(.L_x_16814) ;  /* 0x00000b0000007947 */ /* 0x000fea0003800000 */
.L_x_16819:
[----:B------:R-:W2:Y:S02]  /*13a0*/  LDG.E.64 R2, [R2.64] ;  /* 0x0000002402027981 */ /* 0x000ea4000c1e1b00 */
[----:B--2---:R0:W1:Y:S01]  /*13b0*/  F2I.F64.TRUNC R28, R2 ;  /* 0x00000002001c7311 */ /* 0x004062000030d100 */
[----:B------:R-:W-:Y:S05]  /*13c0*/  BRA `(.L_x_16814) ;  /* 0x00000ad000007947 */ /* 0x000fea0003800000 */
.L_x_16809:
        /* <DEDUP_REMOVED lines=12> */
.L_x_16823:
[----:B------:R-:W2:Y:S02]  /*1490*/  LDG.E.64 R2, [R2.64] ;  /* 0x0000002402027981 */ /* 0x000ea4000c1e1b00 */
[----:B--2---:R0:W1:Y:S01]  /*14a0*/  F2I.F64.TRUNC R28, R2 ;  /* 0x00000002001c7311 */ /* 0x004062000030d100 */
[----:B------:R-:W-:Y:S05]  /*14b0*/  BRA `(.L_x_16814) ;  /* 0x000009e000007947 */ /* 0x000fea0003800000 */
.L_x_16822:
        /* <DEDUP_REMOVED lines=28> */
.L_x_16825:
        /* <DEDUP_REMOVED lines=15> */
.L_x_16824:
[----:B------:R-:W2:Y:S02]  /*1770*/  LDG.E.U16 R0, [R2.64] ;  /* 0x0000002402007981 */ /* 0x000ea4000c1e1500 */
[----:B--2---:R-:W-:-:S06]  /*1780*/  PRMT R0, RZ, 0x5410, R0 ;  /* 0x00005410ff007816 */ /* 0x004fcc0000000000 */
[----:B------:R-:W0:Y:S02]  /*1790*/  F2I.FTZ.TRUNC.NTZ R0, R0 ;  /* 0x0000000000007305 */ /* 0x000e24000021f100 */
[----:B0-----:R-:W-:Y:S01]  /*17a0*/  PRMT R28, R0, 0x7610, R28 ;  /* 0x00007610001c7816 */ /* 0x001fe2000000001c */
[----:B------:R-:W-:Y:S05]  /*17b0*/  BRA `(.L_x_16814) ;  /* 0x000006e000007947 */ /* 0x000fea0003800000 */
.L_x_16821:
        /* <DEDUP_REMOVED lines=10> */
.L_x_16828:
        /* <DEDUP_REMOVED lines=21> */
.L_x_16832:
[----:B------:R-:W-:Y:S05]  /*19b0*/  BSYNC B1 ;  /* 0x0000000000017941 */ /* 0x000fea0003800000 */
.L_x_16831:
[----:B------:R-:W-:Y:S01]  /*19c0*/  LEA R3, R0, 0x3b800000, 0x17 ;  /* 0x3b80000000037811 */ /* 0x000fe200078eb8ff */
[----:B------:R-:W-:-:S05]  /*19d0*/  IMAD.SHL.U32 R0, R2, 0x100000, RZ ;  /* 0x0010000002007824 */ /* 0x000fca00078e00ff */
[----:B------:R-:W-:Y:S02]  /*19e0*/  LOP3.LUT R0, R3, R0, R4, 0xfe, !PT ;  /* 0x0000000003007212 */ /* 0x000fe400078efe04 */
.L_x_16830:
[----:B------:R-:W-:Y:S05]  /*19f0*/  BSYNC B0 ;  /* 0x0000000000007941 */ /* 0x000fea0003800000 */
.L_x_16829:
[----:B------:R-:W0:Y:S02]  /*1a00*/  F2I.FTZ.TRUNC.NTZ R0, R0 ;  /* 0x0000000000007305 */ /* 0x000e24000021f100 */
[----:B0-----:R-:W-:Y:S01]  /*1a10*/  PRMT R28, R0, 0x7610, R28 ;  /* 0x00007610001c7816 */ /* 0x001fe2000000001c */
[----:B------:R-:W-:Y:S05]  /*1a20*/  BRA `(.L_x_16814) ;  /* 0x0000047000007947 */ /* 0x000fea0003800000 */
.L_x_16827:
        /* <DEDUP_REMOVED lines=21> */
.L_x_16836:
[----:B------:R-:W-:Y:S05]  /*1b80*/  BSYNC B1 ;  /* 0x0000000000017941 */ /* 0x000fea0003800000 */
.L_x_16835:
[----:B------:R-:W-:Y:S01]  /*1b90*/  LEA R3, R0, 0x37800000, 0x17 ;  /* 0x3780000000037811 */ /* 0x000fe200078eb8ff */
[----:B------:R-:W-:-:S05]  /*1ba0*/  IMAD.SHL.U32 R0, R2, 0x200000, RZ ;  /* 0x0020000002007824 */ /* 0x000fca00078e00ff */
[----:B------:R-:W-:Y:S02]  /*1bb0*/  LOP3.LUT R0, R3, R0, R4, 0xfe, !PT ;  /* 0x0000000003007212 */ /* 0x000fe400078efe04 */
.L_x_16834:
[----:B------:R-:W-:Y:S05]  /*1bc0*/  BSYNC B0 ;  /* 0x0000000000007941 */ /* 0x000fea0003800000 */
.L_x_16833:
[----:B------:R-:W0:Y:S02]  /*1bd0*/  F2I.FTZ.TRUNC.NTZ R0, R0 ;  /* 0x0000000000007305 */ /* 0x000e24000021f100 */
[----:B0-----:R-:W-:Y:S01]  /*1be0*/  PRMT R28, R0, 0x7610, R28 ;  /* 0x00007610001c7816 */ /* 0x001fe2000000001c */
[----:B------:R-:W-:Y:S05]  /*1bf0*/  BRA `(.L_x_16814) ;  /* 0x000002a000007947 */ /* 0x000fea0003800000 */
.L_x_16826:
        /* <DEDUP_REMOVED lines=14> */
.L_x_16840:
[----:B------:R-:W-:Y:S05]  /*1ce0*/  BSYNC B0 ;  /* 0x0000000000007941 */ /* 0x000fea0003800000 */
.L_x_16839:
[----:B------:R-:W0:Y:S02]  /*1cf0*/  F2I.FTZ.TRUNC.NTZ R0, R0 ;  /* 0x0000000000007305 */ /* 0x000e24000021f100 */
[----:B0-----:R-:W-:Y:S01]  /*1d00*/  PRMT R28, R0, 0x7610, R28 ;  /* 0x00007610001c7816 */ /* 0x001fe2000000001c */
[----:B------:R-:W-:Y:S05]  /*1d10*/  BRA `(.L_x_16814) ;  /* 0x0000018000007947 */ /* 0x000fea0003800000 */
.L_x_16813:
        /* <DEDUP_REMOVED lines=21> */
.L_x_16838:
[----:B------:R0:W5:Y:S01]  /*1e70*/  LDG.E.U8 R28, [R2.64] ;  /* 0x00000024021c7981 */ /* 0x000162000c1e1100 */
[----:B------:R-:W-:Y:S05]  /*1e80*/  BRA `(.L_x_16814) ;  /* 0x0000001000007947 */ /* 0x000fea0003800000 */
.L_x_16837:
[----:B------:R0:W5:Y:S02]  /*1e90*/  LDG.E.U8 R28, [R2.64] ;  /* 0x00000024021c7981 */ /* 0x000164000c1e1100 */
.L_x_16814:
[----:B------:R-:W-:-:S03]  /*1ea0*/  IADD3 R18, R18, 0x80, RZ ;  /* 0x0000008012127810 */ /* 0x000fc60007ffe0ff */
.L_x_16808:
[----:B------:R-:W-:Y:S05]  /*1eb0*/  BSYNC B6 ;  /* 0x0000000000067941 */ /* 0x000fea0003800000 */
.L_x_16807:
        /* <DEDUP_REMOVED lines=23> */
.L_x_16846:
[----:B------:R0:W5:Y:S01]  /*2030*/  LDG.E.U8 R25, [R2.64] ;  /* 0x0000002402197981 */ /* 0x000162000c1e1100 */
[----:B------:R-:W-:Y:S05]  /*2040*/  BRA `(.L_x_16848) ;  /* 0x00000d8000007947 */ /* 0x000fea0003800000 */
.L_x_16845:
        /* <DEDUP_REMOVED lines=8> */
.L_x_16850:
[----:B------:R0:W5:Y:S01]  /*20d0*/  LDG.E.U8 R25, [R2.64] ;  /* 0x0000002402197981 */ /* 0x000162000c1e1100 */
[----:B------:R-:W-:Y:S05]  /*20e0*/  BRA `(.L_x_16848) ;  /* 0x00000ce000007947 */ /* 0x000fea0003800000 */
.L_x_16849:
[----:B------:R0:W5:Y:S01]  /*20f0*/  LDG.E.U16 R25, [R2.64] ;  /* 0x0000002402197981 */ /* 0x000162000c1e1500 */
[----:B------:R-:W-:Y:S05]  /*2100*/  BRA `(.L_x_16848) ;  /* 0x00000cc000007947 */ /* 0x000fea0003800000 */
.L_x_16844:
        /* <DEDUP_REMOVED lines=9> */
.L_x_16852:
[----:B------:R-:W2:Y:S02]  /*21a0*/  LDG.E.U16 R0, [R2.64] ;  /* 0x0000002402007981 */ /* 0x000ea4000c1e1500 */
[----:B--2---:R-:W-:-:S06]  /*21b0*/  HADD2.F32 R0, -RZ, R0.H0_H0 ;  /* 0x20000000ff007230 */ /* 0x004fcc0000004100 */
[----:B------:R-:W0:Y:S02]  /*21c0*/  F2I.FTZ.TRUNC.NTZ R0, R0 ;  /* 0x0000000000007305 */ /* 0x000e24000021f100 */
[----:B0-----:R-:W-:Y:S01]  /*21d0*/  PRMT R25, R0, 0x7610, R25 ;  /* 0x0000761000197816 */ /* 0x001fe20000000019 */
[----:B------:R-:W-:Y:S05]  /*21e0*/  BRA `(.L_x_16848) ;  /* 0x00000be000007947 */ /* 0x000fea0003800000 */
.L_x_16851:
        /* <DEDUP_REMOVED lines=9> */
.L_x_16854:
[----:B------:R-:W2:Y:S02]  /*2280*/  LDG.E.U16 R2, [R2.64] ;  /* 0x0000002402027981 */ /* 0x000ea4000c1e1500 */
[----:B--2---:R-:W-:-:S06]  /*2290*/  HADD2.F32 R0, -RZ, R2.H0_H0 ;  /* 0x20000002ff007230 */ /* 0x004fcc0000004100 */
[----:B------:R-:W0:Y:S02]  /*22a0*/  F2I.FTZ.TRUNC.NTZ R0, R0 ;  /* 0x0000000000007305 */ /* 0x000e24000021f100 */
[----:B0-----:R-:W-:Y:S01]  /*22b0*/  PRMT R25, R0, 0x7610, R25 ;  /* 0x0000761000197816 */ /* 0x001fe20000000019 */
[----:B------:R-:W-:Y:S05]  /*22c0*/  BRA `(.L_x_16848) ;  /* 0x00000b0000007947 */ /* 0x000fea0003800000 */
.L_x_16853:
[----:B------:R-:W2:Y:S02]  /*22d0*/  LDG.E.64 R2, [R2.64] ;  /* 0x0000002402027981 */ /* 0x000ea4000c1e1b00 */
[----:B--2---:R0:W2:Y:S01]  /*22e0*/  F2I.F64.TRUNC R25, R2 ;  /* 0x0000000200197311 */ /* 0x0040a2000030d100 */
[----:B------:R-:W-:Y:S05]  /*22f0*/  BRA `(.L_x_16848) ;  /* 0x00000ad000007947 */ /* 0x000fea0003800000 */
.L_x_16843:
        /* <DEDUP_REMOVED lines=12> */
.L_x_16857:
[----:B------:R-:W2:Y:S02]  /*23c0*/  LDG.E.64 R2, [R2.64] ;  /* 0x0000002402027981 */ /* 0x000ea4000c1e1b00 */
[----:B--2---:R0:W2:Y:S01]  /*23d0*/  F2I.F64.TRUNC R25, R2 ;  /* 0x0000000200197311 */ /* 0x0040a2000030d100 */
[----:B------:R-:W-:Y:S05]  /*23e0*/  BRA `(.L_x_16848) ;  /* 0x000009e000007947 */ /* 0x000fea0003800000 */
.L_x_16856:
        /* <DEDUP_REMOVED lines=28> */
.L_x_16859:
        /* <DEDUP_REMOVED lines=15> */
.L_x_16858:
[----:B------:R-:W2:Y:S02]  /*26a0*/  LDG.E.U16 R0, [R2.64] ;  /* 0x0000002402007981 */ /* 0x000ea4000c1e1500 */
[----:B--2---:R-:W-:-:S06]  /*26b0*/  PRMT R0, RZ, 0x5410, R0 ;  /* 0x00005410ff007816 */ /* 0x004fcc0000000000 */
[----:B------:R-:W0:Y:S02]  /*26c0*/  F2I.FTZ.TRUNC.NTZ R0, R0 ;  /* 0x0000000000007305 */ /* 0x000e24000021f100 */
[----:B0-----:R-:W-:Y:S01]  /*26d0*/  PRMT R25, R0, 0x7610, R25 ;  /* 0x0000761000197816 */ /* 0x001fe20000000019 */
[----:B------:R-:W-:Y:S05]  /*26e0*/  BRA `(.L_x_16848) ;  /* 0x000006e000007947 */ /* 0x000fea0003800000 */
.L_x_16855:
        /* <DEDUP_REMOVED lines=10> */
.L_x_16862:
        /* <DEDUP_REMOVED lines=21> */
.L_x_16866:
[----:B------:R-:W-:Y:S05]  /*28e0*/  BSYNC B1 ;  /* 0x0000000000017941 */ /* 0x000fea0003800000 */
.L_x_16865:
[----:B------:R-:W-:Y:S01]  /*28f0*/  LEA R3, R0, 0x3b800000, 0x17 ;  /* 0x3b80000000037811 */ /* 0x000fe200078eb8ff */
[----:B------:R-:W-:-:S05]  /*2900*/  IMAD.SHL.U32 R0, R2, 0x100000, RZ ;  /* 0x0010000002007824 */ /* 0x000fca00078e00ff */
[----:B------:R-:W-:Y:S02]  /*2910*/  LOP3.LUT R0, R3, R0, R4, 0xfe, !PT ;  /* 0x0000000003007212 */ /* 0x000fe400078efe04 */
.L_x_16864:
[----:B------:R-:W-:Y:S05]  /*2920*/  BSYNC B0 ;  /* 0x0000000000007941 */ /* 0x000fea0003800000 */
.L_x_16863:
[----:B------:R-:W0:Y:S02]  /*2930*/  F2I.FTZ.TRUNC.NTZ R0, R0 ;  /* 0x0000000000007305 */ /* 0x000e24000021f100 */
[----:B0-----:R-:W-:Y:S01]  /*2940*/  PRMT R25, R0, 0x7610, R25 ;  /* 0x0000761000197816 */ /* 0x001fe20000000019 */
[----:B------:R-:W-:Y:S05]  /*2950*/  BRA `(.L_x_16848) ;  /* 0x0000047000007947 */ /* 0x000fea0003800000 */
.L_x_16861:
        /* <DEDUP_REMOVED lines=21> */
.L_x_16870:
[----:B------:R-:W-:Y:S05]  /*2ab0*/  BSYNC B1 ;  /* 0x0000000000017941 */ /* 0x000fea0003800000 */
.L_x_16869:
[----:B------:R-:W-:Y:S01]  /*2ac0*/  LEA R3, R0, 0x37800000, 0x17 ;  /* 0x3780000000037811 */ /* 0x000fe200078eb8ff */
[----:B------:R-:W-:-:S05]  /*2ad0*/  IMAD.SHL.U32 R0, R2, 0x200000, RZ ;  /* 0x0020000002007824 */ /* 0x000fca00078e00ff */
[----:B------:R-:W-:Y:S02]  /*2ae0*/  LOP3.LUT R0, R3, R0, R4, 0xfe, !PT ;  /* 0x0000000003007212 */ /* 0x000fe400078efe04 */
.L_x_16868:
[----:B------:R-:W-:Y:S05]  /*2af0*/  BSYNC B0 ;  /* 0x0000000000007941 */ /* 0x000fea0003800000 */
.L_x_16867:
[----:B------:R-:W0:Y:S02]  /*2b00*/  F2I.FTZ.TRUNC.NTZ R0, R0 ;  /* 0x0000000000007305 */ /* 0x000e24000021f100 */
[----:B0-----:R-:W-:Y:S01]  /*2b10*/  PRMT R25, R0, 0x7610, R25 ;  /* 0x0000761000197816 */ /* 0x001fe20000000019 */
[----:B------:R-:W-:Y:S05]  /*2b20*/  BRA `(.L_x_16848) ;  /* 0x000002a000007947 */ /* 0x000fea0003800000 */
.L_x_16860:
        /* <DEDUP_REMOVED lines=14> */
.L_x_16874:
[----:B------:R-:W-:Y:S05]  /*2c10*/  BSYNC B0 ;  /* 0x0000000000007941 */ /* 0x000fea0003800000 */
.L_x_16873:
[----:B------:R-:W0:Y:S02]  /*2c20*/  F2I.FTZ.TRUNC.NTZ R0, R0 ;  /* 0x0000000000007305 */ /* 0x000e24000021f100 */
[----:B0-----:R-:W-:Y:S01]  /*2c30*/  PRMT R25, R0, 0x7610, R25 ;  /* 0x0000761000197816 */ /* 0x001fe20000000019 */
[----:B------:R-:W-:Y:S05]  /*2c40*/  BRA `(.L_x_16848) ;  /* 0x0000018000007947 */ /* 0x000fea0003800000 */
.L_x_16847:
        /* <DEDUP_REMOVED lines=21> */
.L_x_16872:
[----:B------:R0:W5:Y:S01]  /*2da0*/  LDG.E.U8 R25, [R2.64] ;  /* 0x0000002402197981 */ /* 0x000162000c1e1100 */
[----:B------:R-:W-:Y:S05]  /*2db0*/  BRA `(.L_x_16848) ;  /* 0x0000001000007947 */ /* 0x000fea0003800000 */
.L_x_16871:
[----:B------:R0:W5:Y:S02]  /*2dc0*/  LDG.E.U8 R25, [R2.64] ;  /* 0x0000002402197981 */ /* 0x000164000c1e1100 */
.L_x_16848:
[----:B------:R-:W-:-:S03]  /*2dd0*/  IADD3 R18, R18, 0x80, RZ ;  /* 0x0000008012127810 */ /* 0x000fc60007ffe0ff */
.L_x_16842:
[----:B------:R-:W-:Y:S05]  /*2de0*/  BSYNC B6 ;  /* 0x0000000000067941 */ /* 0x000fea0003800000 */
.L_x_16841:
[----:B0-----:R-:W0:Y:S01]  /*2df0*/  LDC.U8 R2, c[0x0][0x165] ;  /* 0x00005940ff027b82 */ /* 0x001e220000000000 */
        /* <DEDUP_REMOVED lines=20> */
.L_x_16880:
[----:B------:R3:W5:Y:S01]  /*2f40*/  LDG.E.U8 R26, [R4.64] ;  /* 0x00000024041a7981 */ /* 0x000762000c1e1100 */
[----:B------:R-:W-:Y:S05]  /*2f50*/  BRA `(.L_x_16876) ;  /* 0x00000d7000007947 */ /* 0x000fea0003800000 */
.L_x_16879:
        /* <DEDUP_REMOVED lines=8> */
.L_x_16883:
[----:B------:R3:W5:Y:S01]  /*2fe0*/  LDG.E.U8 R26, [R4.64] ;  /* 0x00000024041a7981 */ /* 0x000762000c1e1100 */
[----:B------:R-:W-:Y:S05]  /*2ff0*/  BRA `(.L_x_16876) ;  /* 0x00000cd000007947 */ /* 0x000fea0003800000 */
.L_x_16882:
[----:B------:R3:W5:Y:S01]  /*3000*/  LDG.E.U16 R26, [R4.64] ;  /* 0x00000024041a7981 */ /* 0x000762000c1e1500 */
[----:B------:R-:W-:Y:S05]  /*3010*/  BRA `(.L_x_16876) ;  /* 0x00000cb000007947 */ /* 0x000fea0003800000 */
.L_x_16878:
[----:B------:R-:W-:-:S13]  /*3020*/  ISETP.GT.AND P0, PT, R0, 0x6, PT ;  /* 0x000000060000780c */ /* 0x000fda0003f04270 */
[----:B------:R-:W-:Y:S05]  /*3030*/  @P0 BRA `(.L_x_16884) ;  /* 0x000000c000000947 */ /* 0x000fea0003800000 */
[----:B------:R-:W-:-:S13]  /*3040*/  ISETP.NE.AND P0, PT, R0, 0x5, PT ;  /* 0x000000050000780c */ /* 0x000fda0003f05270 */
[----:B------:R-:W-:Y:S05]  /*3050*/  @!P0 BRA `(.L_x_16885) ;  /* 0x0000005000008947 */ /* 0x000fea0003800000 */
[----:B------:R-:W-:-:S13]  /*3060*/  ISETP.NE.AND P0, PT, R0, 0x6, PT ;  /* 0x000000060000780c */ /* 0x000fda0003f05270 */
[----:B------:R-:W-:Y:S05]  /*3070*/  @P0 BRA `(.L_x_16881) ;  /* 0x00000ae000000947 */ /* 0x000fea0003800000 */
[----:B------:R-:W3:Y:S02]  /*3080*/  LDG.E R4, [R4.64] ;  /* 0x0000002404047981 */ /* 0x000ee4000c1e1900 */
[----:B---3--:R3:W4:Y:S01]  /*3090*/  F2I.FTZ.TRUNC.NTZ R26, R4 ;  /* 0x00000004001a7305 */ /* 0x008722000021f100 */
[----:B------:R-:W-:Y:S05]  /*30a0*/  BRA `(.L_x_16876) ;  /* 0x00000c2000007947 */ /* 0x000fea0003800000 */
.L_x_16885:
[----:B------:R-:W3:Y:S02]  /*30b0*/  LDG.E.U16 R0, [R4.64] ;  /* 0x0000002404007981 */ /* 0x000ee4000c1e1500 */
[----:B---3--:R-:W-:-:S06]  /*30c0*/  HADD2.F32 R0, -RZ, R0.H0_H0 ;  /* 0x20000000ff007230 */ /* 0x008fcc0000004100 */
[----:B------:R-:W3:Y:S02]  /*30d0*/  F2I.FTZ.TRUNC.NTZ R0, R0 ;  /* 0x0000000000007305 */ /* 0x000ee4000021f100 */
[----:B---3--:R-:W-:Y:S01]  /*30e0*/  PRMT R26, R0, 0x7610, R26 ;  /* 0x00007610001a7816 */ /* 0x008fe2000000001a */
[----:B------:R-:W-:Y:S05]  /*30f0*/  BRA `(.L_x_16876) ;  /* 0x00000bd000007947 */ /* 0x000fea0003800000 */
.L_x_16884:
[----:B------:R-:W-:-:S13]  /*3100*/  ISETP.NE.AND P0, PT, R0, 0x7, PT ;  /* 0x000000070000780c */ /* 0x000fda0003f05270 */
[----:B------:R-:W-:Y:S05]  /*3110*/  @!P0 BRA `(.L_x_16886) ;  /* 0x000000c000008947 */ /* 0x000fea0003800000 */
[----:B------:R-:W-:-:S13]  /*3120*/  ISETP.NE.AND P0, PT, R0, 0x8, PT ;  /* 0x000000080000780c */ /* 0x000fda0003f05270 */
[----:B------:R-:W-:Y:S05]  /*3130*/  @!P0 BRA `(.L_x_16887) ;  /* 0x0000005000008947 */ /* 0x000fea0003800000 */
[----:B------:R-:W-:-:S13]  /*3140*/  ISETP.NE.AND P0, PT, R0, 0x9, PT ;  /* 0x000000090000780c */ /* 0x000fda0003f05270 */
[----:B------:R-:W-:Y:S05]  /*3150*/  @P0 BRA `(.L_x_16881) ;  /* 0x00000a0000000947 */ /* 0x000fea0003800000 */
[----:B------:R-:W3:Y:S02]  /*3160*/  LDG.E R4, [R4.64] ;  /* 0x0000002404047981 */ /* 0x000ee4000c1e1900 */
[----:B---3--:R3:W4:Y:S01]  /*3170*/  F2I.FTZ.TRUNC.NTZ R26, R4 ;  /* 0x00000004001a7305 */ /* 0x008722000021f100 */
[----:B------:R-:W-:Y:S05]  /*3180*/  BRA `(.L_x_16876) ;  /* 0x00000b4000007947 */ /* 0x000fea0003800000 */
.L_x_16887:
[----:B------:R-:W3:Y:S02]  /*3190*/  LDG.E.U16 R4, [R4.64] ;  /* 0x0000002404047981 */ /* 0x000ee4000c1e1500 */
[----:B---3--:R-:W-:-:S06]  /*31a0*/  HADD2.F32 R0, -RZ, R4.H0_H0 ;  /* 0x20000004ff007230 */ /* 0x008fcc0000004100 */
[----:B------:R-:W3:Y:S02]  /*31b0*/  F2I.FTZ.TRUNC.NTZ R0, R0 ;  /* 0x0000000000007305 */ /* 0x000ee4000021f100 */
[----:B---3--:R-:W-:Y:S01]  /*31c0*/  PRMT R26, R0, 0x7610, R26 ;  /* 0x00007610001a7816 */ /* 0x008fe2000000001a */
[----:B------:R-:W-:Y:S05]  /*31d0*/  BRA `(.L_x_16876) ;  /* 0x00000af000007947 */ /* 0x000fea0003800000 */
.L_x_16886:
[----:B------:R-:W3:Y:S02]  /*31e0*/  LDG.E.64 R4, [R4.64] ;  /* 0x0000002404047981 */ /* 0x000ee4000c1e1b00 */
[----:B---3--:R3:W4:Y:S01]  /*31f0*/  F2I.F64.TRUNC R26, R4 ;  /* 0x00000004001a7311 */ /* 0x008722000030d100 */
[----:B------:R-:W-:Y:S05]  /*3200*/  BRA `(.L_x_16876) ;  /* 0x00000ac000007947 */ /* 0x000fea0003800000 */
.L_x_16877:
        /* <DEDUP_REMOVED lines=12> */
.L_x_16890:
[----:B------:R-:W3:Y:S02]  /*32d0*/  LDG.E.64 R4, [R4.64] ;  /* 0x0000002404047981 */ /* 0x000ee4000c1e1b00 */
[----:B---3--:R3:W4:Y:S01]  /*32e0*/  F2I.F64.TRUNC R26, R4 ;  /* 0x00000004001a7311 */ /* 0x008722000030d100 */
[----:B------:R-:W-:Y:S05]  /*32f0*/  BRA `(.L_x_16876) ;  /* 0x000009d000007947 */ /* 0x000fea0003800000 */
.L_x_16889:
        /* <DEDUP_REMOVED lines=10> */
[----:B------:R-:W3:Y:S01]  /*33a0*/  FLO.U32 R6, R3 ;  /* 0x0000000300067300 */ /* 0x000ee200000e0000 */
[C---:B------:R-:W-:Y:S02]  /*33b0*/  IADD3 R7, R3.reuse, 0x1000000, RZ ;  /* 0x0100000003077810 */ /* 0x040fe40007ffe0ff */
[----:B------:R-:W-:Y:S02]  /*33c0*/  IADD3 R4, R3, -0x1, RZ ;  /* 0xffffffff03047810 */ /* 0x000fe40007ffe0ff */
[----:B------:R-:W-:Y:S02]  /*33d0*/  SHF.R.S32.HI R7, RZ, 0x8, R7 ;  /* 0x00000008ff077819 */ /* 0x000fe40000011407 */
[----:B------:R-:W-:Y:S02]  /*33e0*/  SHF.R.S32.HI R4, RZ, 0x1f, R4 ;  /* 0x0000001fff047819 */ /* 0x000fe40000011404 */
[----:B---3--:R-:W-:-:S04]  /*33f0*/  IADD3 R6, -R6, 0x1f, RZ ;  /* 0x0000001f06067810 */ /* 0x008fc80007ffe1ff */
        /* <DEDUP_REMOVED lines=9> */
[----:B------:R-:W3:Y:S02]  /*3490*/  F2I.FTZ.TRUNC.NTZ R7, R7 ;  /* 0x0000000700077305 */ /* 0x000ee4000021f100 */
[----:B---3--:R-:W-:Y:S01]  /*34a0*/  PRMT R26, R7, 0x7610, R26 ;  /* 0x00007610071a7816 */ /* 0x008fe2000000001a */
[----:B------:R-:W-:Y:S05]  /*34b0*/  BRA `(.L_x_16876) ;  /* 0x0000081000007947 */ /* 0x000fea0003800000 */
.L_x_16892:
        /* <DEDUP_REMOVED lines=12> */
[----:B------:R-:W3:Y:S02]  /*3580*/  F2I.FTZ.TRUNC.NTZ R0, R0 ;  /* 0x0000000000007305 */ /* 0x000ee4000021f100 */
[----:B---3--:R-:W-:Y:S01]  /*3590*/  PRMT R26, R0, 0x7610, R26 ;  /* 0x00007610001a7816 */ /* 0x008fe2000000001a */
[----:B------:R-:W-:Y:S05]  /*35a0*/  BRA `(.L_x_16876) ;  /* 0x0000072000007947 */ /* 0x000fea0003800000 */
.L_x_16891:
[----:B------:R-:W3:Y:S02]  /*35b0*/  LDG.E.U16 R0, [R4.64] ;  /* 0x0000002404007981 */ /* 0x000ee4000c1e1500 */
[----:B---3--:R-:W-:-:S06]  /*35c0*/  PRMT R0, RZ, 0x5410, R0 ;  /* 0x00005410ff007816 */ /* 0x008fcc0000000000 */
[----:B------:R-:W3:Y:S02]  /*35d0*/  F2I.FTZ.TRUNC.NTZ R0, R0 ;  /* 0x0000000000007305 */ /* 0x000ee4000021f100 */
[----:B---3--:R-:W-:Y:S01]  /*35e0*/  PRMT R26, R0, 0x7610, R26 ;  /* 0x00007610001a7816 */ /* 0x008fe2000000001a */
[----:B------:R-:W-:Y:S05]  /*35f0*/  BRA `(.L_x_16876) ;  /* 0x000006d000007947 */ /* 0x000fea0003800000 */
.L_x_16888:
        /* <DEDUP_REMOVED lines=10> */
.L_x_16895:
        /* <DEDUP_REMOVED lines=15> */
[----:B------:R-:W3:Y:S02]  /*3790*/  FLO.U32 R4, R3 ;  /* 0x0000000300047300 */ /* 0x000ee400000e0000 */
[----:B---3--:R-:W-:-:S04]  /*37a0*/  IADD3 R5, -R4, 0x1f, RZ ;  /* 0x0000001f04057810 */ /* 0x008fc80007ffe1ff */
[----:B------:R-:W-:Y:S02]  /*37b0*/  IADD3 R4, R5, -0x1c, RZ ;  /* 0xffffffe405047810 */ /* 0x000fe40007ffe0ff */
[----:B------:R-:W-:Y:S02]  /*37c0*/  IADD3 R0, R0, 0x1d, -R5 ;  /* 0x0000001d00007810 */ /* 0x000fe40007ffe805 */
[----:B------:R-:W-:-:S04]  /*37d0*/  SHF.L.U32 R4, R3, R4, RZ ;  /* 0x0000000403047219 */ /* 0x000fc800000006ff */
[----:B------:R-:W-:Y:S02]  /*37e0*/  LOP3.LUT R3, R4, 0x7, RZ, 0xc0, !PT ;  /* 0x0000000704037812 */ /* 0x000fe400078ec0ff */
.L_x_16899:
[----:B------:R-:W-:Y:S05]  /*37f0*/  BSYNC B1 ;  /* 0x0000000000017941 */ /* 0x000fea0003800000 */
.L_x_16898:
[----:B------:R-:W-:Y:S01]  /*3800*/  LEA R5, R0, 0x3b800000, 0x17 ;  /* 0x3b80000000057811 */ /* 0x000fe200078eb8ff */
[----:B------:R-:W-:-:S05]  /*3810*/  IMAD.SHL.U32 R0, R3, 0x100000, RZ ;  /* 0x0010000003007824 */ /* 0x000fca00078e00ff */
[----:B------:R-:W-:Y:S02]  /*3820*/  LOP3.LUT R0, R5, R0, R6, 0xfe, !PT ;  /* 0x0000000005007212 */ /* 0x000fe400078efe06 */
.L_x_16897:
[----:B------:R-:W-:Y:S05]  /*3830*/  BSYNC B0 ;  /* 0x0000000000007941 */ /* 0x000fea0003800000 */
.L_x_16896:
[----:B------:R-:W3:Y:S02]  /*3840*/  F2I.FTZ.TRUNC.NTZ R0, R0 ;  /* 0x0000000000007305 */ /* 0x000ee4000021f100 */
[----:B---3--:R-:W-:Y:S01]  /*3850*/  PRMT R26, R0, 0x7610, R26 ;  /* 0x00007610001a7816 */ /* 0x008fe2000000001a */
[----:B------:R-:W-:Y:S05]  /*3860*/  BRA `(.L_x_16876) ;  /* 0x0000046000007947 */ /* 0x000fea0003800000 */
.L_x_16894:
        /* <DEDUP_REMOVED lines=21> */
.L_x_16903:
[----:B------:R-:W-:Y:S05]  /*39c0*/  BSYNC B1 ;  /* 0x0000000000017941 */ /* 0x000fea0003800000 */
.L_x_16902:
[----:B------:R-:W-:Y:S01]  /*39d0*/  LEA R5, R0, 0x37800000, 0x17 ;  /* 0x3780000000057811 */ /* 0x000fe200078eb8ff */
[----:B------:R-:W-:-:S05]  /*39e0*/  IMAD.SHL.U32 R0, R3, 0x200000, RZ ;  /* 0x0020000003007824 */ /* 0x000fca00078e00ff */
[----:B------:R-:W-:Y:S02]  /*39f0*/  LOP3.LUT R0, R5, R0, R6, 0xfe, !PT ;  /* 0x0000000005007212 */ /* 0x000fe400078efe06 */
.L_x_16901:
[----:B------:R-:W-:Y:S05]  /*3a00*/  BSYNC B0 ;  /* 0x0000000000007941 */ /* 0x000fea0003800000 */
.L_x_16900:
[----:B------:R-:W3:Y:S02]  /*3a10*/  F2I.FTZ.TRUNC.NTZ R0, R0 ;  /* 0x0000000000007305 */ /* 0x000ee4000021f100 */
[----:B---3--:R-:W-:Y:S01]  /*3a20*/  PRMT R26, R0, 0x7610, R26 ;  /* 0x00007610001a7816 */ /* 0x008fe2000000001a */
[----:B------:R-:W-:Y:S05]  /*3a30*/  BRA `(.L_x_16876) ;  /* 0x0000029000007947 */ /* 0x000fea0003800000 */
.L_x_16893:
        /* <DEDUP_REMOVED lines=14> */
.L_x_16907:
[----:B------:R-:W-:Y:S05]  /*3b20*/  BSYNC B0 ;  /* 0x0000000000007941 */ /* 0x000fea0003800000 */
.L_x_16906:
[----:B------:R-:W3:Y:S02]  /*3b30*/  F2I.FTZ.TRUNC.NTZ R0, R0 ;  /* 0x0000000000007305 */ /* 0x000ee4000021f100 */
[----:B---3--:R-:W-:Y:S01]  /*3b40*/  PRMT R26, R0, 0x7610, R26 ;  /* 0x00007610001a7816 */ /* 0x008fe2000000001a */
[----:B------:R-:W-:Y:S05]  /*3b50*/  BRA `(.L_x_16876) ;  /* 0x0000017000007947 */ /* 0x000fea0003800000 */
.L_x_16881:
[----:B------:R-:W-:Y:S01]  /*3b60*/  MOV R14, 0x0 ;  /* 0x00000000000e7802 */ /* 0x000fe20000000f00 */
[----:B------:R-:W-:Y:S02]  /*3b70*/  IMAD.MOV.U32 R4, RZ, RZ, c[0x4][0x138] ;  /* 0x01004e00ff047624 */ /* 0x000fe400078e00ff */
[----:B------:R-:W-:Y:S02]  /*3b80*/  IMAD.MOV.U32 R5, RZ, RZ, c[0x4][0x13c] ;  /* 0x01004f00ff057624 */ /* 0x000fe400078e00ff */
[----:B------:R-:W-:Y:S01]  /*3b90*/  IMAD.MOV.U32 R6, RZ, RZ, c[0x4][0x140] ;  /* 0x01005000ff067624 */ /* 0x000fe200078e00ff */
[----:B------:R-:W3:Y:S01]  /*3ba0*/  LDC.64 R14, c[0x4][R14] ;  /* 0x010000000e0e7b82 */ /* 0x000ee20000000a00 */
        /* <DEDUP_REMOVED lines=15> */
.L_x_16905:
[----:B------:R3:W5:Y:S01]  /*3ca0*/  LDG.E.U8 R26, [R4.64] ;  /* 0x00000024041a7981 */ /* 0x000762000c1e1100 */
[----:B------:R-:W-:Y:S05]  /*3cb0*/  BRA `(.L_x_16876) ;  /* 0x0000001000007947 */ /* 0x000fea0003800000 */
.L_x_16904:
[----:B------:R3:W5:Y:S02]  /*3cc0*/  LDG.E.U8 R26, [R4.64] ;  /* 0x00000024041a7981 */ /* 0x000764000c1e1100 */
.L_x_16876:
[----:B------:R-:W-:Y:S05]  /*3cd0*/  BSYNC B6 ;  /* 0x0000000000067941 */ /* 0x000fea0003800000 */
.L_x_16875:
[----:B------:R-:W3:Y:S01]  /*3ce0*/  S2R R18, SR_TID.X ;  /* 0x0000000000127919 */ /* 0x000ee20000002100 */
[----:B------:R-:W4:Y:S01]  /*3cf0*/  LDC.U8 R19, c[0x0][0x184] ;  /* 0x00006100ff137b82 */ /* 0x000f220000000000 */
[----:B0-----:R-:W-:Y:S02]  /*3d00*/  ISETP.GT.U32.AND P0, PT, R2, 0x7, PT ;  /* 0x000000070200780c */ /* 0x001fe40003f04070 */
[----:B------:R-:W-:Y:S02]  /*3d10*/  PRMT R22, RZ, 0x7610, R22 ;  /* 0x00007610ff167816 */ /* 0x000fe40000000016 */
[----:B------:R-:W-:Y:S02]  /*3d20*/  PRMT R23, RZ, 0x7610, R23 ;  /* 0x00007610ff177816 */ /* 0x000fe40000000017 */
[----:B------:R-:W-:Y:S02]  /*3d30*/  PRMT R24, RZ, 0x7610, R24 ;  /* 0x00007610ff187816 */ /* 0x000fe40000000018 */
[----:B---3--:R-:W-:-:S02]  /*3d40*/  PRMT R5, RZ, 0x7610, R5 ;  /* 0x00007610ff057816 */ /* 0x008fc40000000005 */
[----:B------:R-:W-:-:S03]  /*3d50*/  ISETP.GE.AND P1, PT, R18, R17, PT ;  /* 0x000000111200720c */ /* 0x000fc60003f26270 */
[----:B------:R-:W-:Y:S09]  /*3d60*/  @P0 BRA `(.L_x_16908) ;  /* 0x0000010000000947 */ /* 0x000ff20003800000 */
[----:B----4-:R-:W0:Y:S01]  /*3d70*/  S2R R0, SR_TID.X ;  /* 0x0000000000007919 */ /* 0x010e220000002100 */
[----:B-----5:R-:W-:Y:S02]  /*3d80*/  LOP3.LUT R27, R27, 0xff, RZ, 0xc0, !PT ;  /* 0x000000ff1b1b7812 */ /* 0x020fe400078ec0ff */
[----:B-1----:R-:W-:Y:S02]  /*3d90*/  LOP3.LUT R3, R28, 0xff, RZ, 0xc0, !PT ;  /* 0x000000ff1c037812 */ /* 0x002fe400078ec0ff */
[----:B--2---:R-:W-:Y:S02]  /*3da0*/  LOP3.LUT R25, R25, 0xff, RZ, 0xc0, !PT ;  /* 0x000000ff19197812 */ /* 0x004fe400078ec0ff */
[----:B0-----:R-:W-:-:S04]  /*3db0*/  IADD3 R0, R0, 0x180, RZ ;  /* 0x0000018000007810 */ /* 0x001fc80007ffe0ff */
[----:B------:R-:W-:Y:S02]  /*3dc0*/  ISETP.GE.AND P0, PT, R0, R17, PT ;  /* 0x000000110000720c */ /* 0x000fe40003f06270 */
[----:B------:R-:W-:-:S04]  /*3dd0*/  PRMT R0, R2, 0x8880, RZ ;  /* 0x0000888002007816 */ /* 0x000fc800000000ff */
[-C--:B------:R-:W-:Y:S02]  /*3de0*/  SHF.L.U32 R27, R27, R0.reuse, RZ ;  /* 0x000000001b1b7219 */ /* 0x080fe400000006ff */
[-C--:B------:R-:W-:Y:S02]  /*3df0*/  SHF.L.U32 R3, R3, R0.reuse, RZ ;  /* 0x0000000003037219 */ /* 0x080fe400000006ff */
[----:B------:R-:W-:Y:S02]  /*3e00*/  SHF.L.U32 R25, R25, R0, RZ ;  /* 0x0000000019197219 */ /* 0x000fe400000006ff */
[----:B------:R-:W-:Y:S02]  /*3e10*/  PRMT R24, R3, 0x7610, R24 ;  /* 0x0000761003187816 */ /* 0x000fe40000000018 */
[----:B------:R-:W-:Y:S02]  /*3e20*/  @!P0 LOP3.LUT R5, R26, 0xff, RZ, 0xc0, !PT ;  /* 0x000000ff1a058812 */ /* 0x000fe400078ec0ff */
[----:B------:R-:W-:-:S02]  /*3e30*/  PRMT R23, R25, 0x7610, R23 ;  /* 0x0000761019177816 */ /* 0x000fc40000000017 */
[----:B------:R-:W-:-:S04]  /*3e40*/  @!P0 SHF.L.U32 R5, R5, R0, RZ ;  /* 0x0000000005058219 */ /* 0x000fc800000006ff */
[----:B------:R-:W-:Y:S02]  /*3e50*/  @!P0 PRMT R22, R5, 0x7610, R22 ;  /* 0x0000761005168816 */ /* 0x000fe40000000016 */
[----:B------:R-:W-:Y:S02]  /*3e60*/  PRMT R5, R27, 0x7610, R5 ;  /* 0x000076101b057816 */ /* 0x000fe40000000005 */
.L_x_16908:
        /* <DEDUP_REMOVED lines=20> */
.L_x_16914:
[----:B------:R0:W-:Y:S01]  /*3fb0*/  STG.E.U8 [R2.64], R5 ;  /* 0x0000000502007986 */ /* 0x0001e2000c101124 */
[----:B------:R-:W-:Y:S05]  /*3fc0*/  BRA `(.L_x_16916) ;  /* 0x00000ea000007947 */ /* 0x000fea0003800000 */
.L_x_16913:
        /* <DEDUP_REMOVED lines=12> */
.L_x_16918:
[----:B------:R-:W-:-:S04]  /*4090*/  LOP3.LUT R5, R5, 0xffff, RZ, 0xc0, !PT ;  /* 0x0000ffff05057812 */ /* 0x000fc800078ec0ff */
[----:B------:R-:W-:-:S05]  /*40a0*/  PRMT R5, R5, 0x8880, RZ ;  /* 0x0000888005057816 */ /* 0x000fca00000000ff */
[----:B------:R0:W-:Y:S01]  /*40b0*/  STG.E [R2.64], R5 ;  /* 0x0000000502007986 */ /* 0x0001e2000c101924 */
[----:B------:R-:W-:Y:S05]  /*40c0*/  BRA `(.L_x_16916) ;  /* 0x00000da000007947 */ /* 0x000fea0003800000 */
.L_x_16917:
[----:B------:R-:W-:-:S04]  /*40d0*/  PRMT R5, R5, 0x8880, RZ ;  /* 0x0000888005057816 */ /* 0x000fc800000000ff */
[----:B------:R-:W-:-:S05]  /*40e0*/  PRMT R5, R5, 0x7710, RZ ;  /* 0x0000771005057816 */ /* 0x000fca00000000ff */
[----:B------:R0:W-:Y:S01]  /*40f0*/  STG.E.U16 [R2.64], R5 ;  /* 0x0000000502007986 */ /* 0x0001e2000c101524 */
[----:B------:R-:W-:Y:S05]  /*4100*/  BRA `(.L_x_16916) ;  /* 0x00000d6000007947 */ /* 0x000fea0003800000 */
.L_x_16912:
        /* <DEDUP_REMOVED lines=9> */
.L_x_16920:
[----:B------:R-:W0:Y:S02]  /*41a0*/  I2F.S8 R0, R5 ;  /* 0x0000000500007306 */ /* 0x000e240000001400 */
[----:B0-----:R-:W-:-:S05]  /*41b0*/  F2FP.PACK_AB R0, RZ, R0 ;  /* 0x00000000ff00723e */ /* 0x001fca00000000ff */
[----:B------:R0:W-:Y:S01]  /*41c0*/  STG.E.U16 [R2.64], R0 ;  /* 0x0000000002007986 */ /* 0x0001e2000c101524 */
[----:B------:R-:W-:Y:S05]  /*41d0*/  BRA `(.L_x_16916) ;  /* 0x00000c9000007947 */ /* 0x000fea0003800000 */
.L_x_16919:
        /* <DEDUP_REMOVED lines=10> */
.L_x_16922:
[----:B------:R-:W0:Y:S02]  /*4280*/  I2F.S8 R5, R5 ;  /* 0x0000000500057306 */ /* 0x000e240000001400 */
[----:B0-----:R-:W-:-:S04]  /*4290*/  F2FP.PACK_AB R5, RZ, R5 ;  /* 0x00000005ff05723e */ /* 0x001fc800000000ff */
[----:B------:R-:W-:-:S05]  /*42a0*/  PRMT R5, R5, 0x5410, RZ ;  /* 0x0000541005057816 */ /* 0x000fca00000000ff */
[----:B------:R0:W-:Y:S01]  /*42b0*/  STG.E [R2.64], R5 ;  /* 0x0000000502007986 */ /* 0x0001e2000c101924 */
[----:B------:R-:W-:Y:S05]  /*42c0*/  BRA `(.L_x_16916) ;  /* 0x00000ba000007947 */ /* 0x000fea0003800000 */
.L_x_16921:
[----:B------:R-:W-:-:S04]  /*42d0*/  PRMT R4, R5, 0x8880, RZ ;  /* 0x0000888005047816 */ /* 0x000fc800000000ff */
[----:B------:R-:W-:-:S06]  /*42e0*/  PRMT R4, R4, 0x7710, RZ ;  /* 0x0000771004047816 */ /* 0x000fcc00000000ff */
[----:B------:R-:W0:Y:S02]  /*42f0*/  I2F.F64.S16 R4, R4 ;  /* 0x0000000400047312 */ /* 0x000e240000101c00 */
[----:B0-----:R0:W-:Y:S01]  /*4300*/  STG.E.64 [R2.64], R4 ;  /* 0x0000000402007986 */ /* 0x0011e2000c101b24 */
[----:B------:R-:W-:Y:S05]  /*4310*/  BRA `(.L_x_16916) ;  /* 0x00000b5000007947 */ /* 0x000fea0003800000 */
.L_x_16911:
        /* <DEDUP_REMOVED lines=12> */
.L_x_16925:
[----:B------:R-:W-:Y:S01]  /*43e0*/  PRMT R4, R5, 0x8880, RZ ;  /* 0x0000888005047816 */ /* 0x000fe200000000ff */
[----:B------:R-:W-:-:S03]  /*43f0*/  CS2R R6, SRZ ;  /* 0x0000000000067805 */ /* 0x000fc6000001ff00 */
[----:B------:R-:W-:-:S06]  /*4400*/  PRMT R4, R4, 0x7710, RZ ;  /* 0x0000771004047816 */ /* 0x000fcc00000000ff */
[----:B------:R-:W0:Y:S02]  /*4410*/  I2F.F64.S16 R4, R4 ;  /* 0x0000000400047312 */ /* 0x000e240000101c00 */
[----:B0-----:R0:W-:Y:S01]  /*4420*/  STG.E.128 [R2.64], R4 ;  /* 0x0000000402007986 */ /* 0x0011e2000c101d24 */
[----:B------:R-:W-:Y:S05]  /*4430*/  BRA `(.L_x_16916) ;  /* 0x00000a3000007947 */ /* 0x000fea0003800000 */
.L_x_16924:
        /* <DEDUP_REMOVED lines=21> */
.L_x_16929:
[----:B------:R-:W-:Y:S05]  /*4590*/  BSYNC B0 ;  /* 0x0000000000007941 */ /* 0x000fea0003800000 */
.L_x_16928:
[----:B------:R-:W-:-:S05]  /*45a0*/  LOP3.LUT R7, R0, R7, RZ, 0xfc, !PT ;  /* 0x0000000700077212 */ /* 0x000fca00078efcff */
[----:B------:R0:W-:Y:S01]  /*45b0*/  STG.E.U8 [R2.64], R7 ;  /* 0x0000000702007986 */ /* 0x0001e2000c101124 */
[----:B------:R-:W-:Y:S05]  /*45c0*/  BRA `(.L_x_16916) ;  /* 0x000008a000007947 */ /* 0x000fea0003800000 */
.L_x_16927:
        /* <DEDUP_REMOVED lines=13> */
.L_x_16931:
[----:B------:R-:W-:Y:S01]  /*46a0*/  IMAD.MOV.U32 R0, RZ, RZ, 0x7f ;  /* 0x0000007fff007424 */ /* 0x000fe200078e00ff */
[----:B------:R-:W-:-:S04]  /*46b0*/  ISETP.GT.U32.AND P0, PT, R4, 0x7f800000, PT ;  /* 0x7f8000000400780c */ /* 0x000fc80003f04070 */
[----:B------:R-:W-:-:S04]  /*46c0*/  SEL R0, R0, 0x7c, P0 ;  /* 0x0000007c00007807 */ /* 0x000fc80000000000 */
.L_x_16932:
[----:B------:R-:W-:Y:S05]  /*46d0*/  BSYNC B0 ;  /* 0x0000000000007941 */ /* 0x000fea0003800000 */
.L_x_16930:
[----:B------:R-:W-:-:S04]  /*46e0*/  LOP3.LUT R4, R5, 0x80000000, RZ, 0xc0, !PT ;  /* 0x8000000005047812 */ /* 0x000fc800078ec0ff */
[----:B------:R-:W-:-:S04]  /*46f0*/  SHF.R.U32.HI R5, RZ, 0x18, R4 ;  /* 0x00000018ff057819 */ /* 0x000fc80000011604 */
[----:B------:R-:W-:-:S05]  /*4700*/  LOP3.LUT R5, R0, R5, RZ, 0xfc, !PT ;  /* 0x0000000500057212 */ /* 0x000fca00078efcff */
[----:B------:R0:W-:Y:S01]  /*4710*/  STG.E.U8 [R2.64], R5 ;  /* 0x0000000502007986 */ /* 0x0001e2000c101124 */
[----:B------:R-:W-:Y:S05]  /*4720*/  BRA `(.L_x_16916) ;  /* 0x0000074000007947 */ /* 0x000fea0003800000 */
.L_x_16926:
[----:B------:R-:W0:Y:S02]  /*4730*/  I2F.S8 R0, R5 ;  /* 0x0000000500007306 */ /* 0x000e240000001400 */
[----:B0-----:R-:W-:-:S05]  /*4740*/  F2FP.BF16.PACK_AB R0, RZ, R0 ;  /* 0x00000000ff00723e */ /* 0x001fca00000010ff */
[----:B------:R0:W-:Y:S01]  /*4750*/  STG.E.U16 [R2.64], R0 ;  /* 0x0000000002007986 */ /* 0x0001e2000c101524 */
[----:B------:R-:W-:Y:S05]  /*4760*/  BRA `(.L_x_16916) ;  /* 0x0000070000007947 */ /* 0x000fea0003800000 */
.L_x_16923:
        /* <DEDUP_REMOVED lines=12> */
.L_x_16935:
        /* <DEDUP_REMOVED lines=17> */
.L_x_16938:
[----:B------:R-:W-:-:S04]  /*4940*/  LOP3.LUT R0, R5, 0x80000000, RZ, 0xc0, !PT ;  /* 0x8000000005007812 */ /* 0x000fc800078ec0ff */
[----:B------:R-:W-:-:S04]  /*4950*/  SHF.R.U32.HI R5, RZ, 0x18, R0 ;  /* 0x00000018ff057819 */ /* 0x000fc80000011600 */
[----:B------:R-:W-:-:S04]  /*4960*/  LOP3.LUT R4, R4, R5, RZ, 0xfc, !PT ;  /* 0x0000000504047212 */ /* 0x000fc800078efcff */
[----:B------:R-:W-:Y:S02]  /*4970*/  PRMT R0, R4, 0x7610, R0 ;  /* 0x0000761004007816 */ /* 0x000fe40000000000 */
.L_x_16937:
[----:B------:R-:W-:Y:S05]  /*4980*/  BSYNC B0 ;  /* 0x0000000000007941 */ /* 0x000fea0003800000 */
.L_x_16936:
[----:B------:R0:W-:Y:S01]  /*4990*/  STG.E.U8 [R2.64], R0 ;  /* 0x0000000002007986 */ /* 0x0001e2000c101124 */
[----:B------:R-:W-:Y:S05]  /*49a0*/  BRA `(.L_x_16916) ;  /* 0x000004c000007947 */ /* 0x000fea0003800000 */
.L_x_16934:
        /* <DEDUP_REMOVED lines=17> */
.L_x_16941:
[----:B------:R-:W-:-:S04]  /*4ac0*/  LOP3.LUT R0, R5, 0x80000000, RZ, 0xc0, !PT ;  /* 0x8000000005007812 */ /* 0x000fc800078ec0ff */
[----:B------:R-:W-:-:S04]  /*4ad0*/  SHF.R.U32.HI R5, RZ, 0x18, R0 ;  /* 0x00000018ff057819 */ /* 0x000fc80000011600 */
[----:B------:R-:W-:-:S04]  /*4ae0*/  LOP3.LUT R4, R4, R5, RZ, 0xfc, !PT ;  /* 0x0000000504047212 */ /* 0x000fc800078efcff */
[----:B------:R-:W-:Y:S02]  /*4af0*/  PRMT R0, R4, 0x7610, R0 ;  /* 0x0000761004007816 */ /* 0x000fe40000000000 */
.L_x_16940:
[----:B------:R-:W-:Y:S05]  /*4b00*/  BSYNC B0 ;  /* 0x0000000000007941 */ /* 0x000fea0003800000 */
.L_x_16939:
[----:B------:R0:W-:Y:S01]  /*4b10*/  STG.E.U8 [R2.64], R0 ;  /* 0x0000000002007986 */ /* 0x0001e2000c101124 */
[----:B------:R-:W-:Y:S05]  /*4b20*/  BRA `(.L_x_16916) ;  /* 0x0000034000007947 */ /* 0x000fea0003800000 */
.L_x_16933:
        /* <DEDUP_REMOVED lines=23> */
.L_x_16915:
        /* <DEDUP_REMOVED lines=18> */
[----:B012--5:R-:W-:Y:S05]  /*4dc0*/  CALL.ABS.NOINC R2 ;  /* 0x0000000002007343 */ /* 0x027fea0003c00000 */
[----:B------:R-:W-:Y:S05]  /*4dd0*/  BRA `(.L_x_16916) ;  /* 0x0000009000007947 */ /* 0x000fea0003800000 */
.L_x_16943:
[----:B------:R-:W-:-:S04]  /*4de0*/  LOP3.LUT R5, R5, 0xffff, RZ, 0xc0, !PT ;  /* 0x0000ffff05057812 */ /* 0x000fc800078ec0ff */
[----:B------:R-:W-:-:S05]  /*4df0*/  PRMT R5, R5, 0x8880, RZ ;  /* 0x0000888005057816 */ /* 0x000fca00000000ff */
[----:B------:R-:W-:-:S05]  /*4e00*/  IMAD.MOV.U32 R4, RZ, RZ, R5 ;  /* 0x000000ffff047224 */ /* 0x000fca00078e0005 */
[----:B------:R-:W-:-:S05]  /*4e10*/  SHF.R.S32.HI R5, RZ, 0x1f, R4 ;  /* 0x0000001fff057819 */ /* 0x000fca0000011404 */
[----:B------:R0:W-:Y:S01]  /*4e20*/  STG.E.64 [R2.64], R4 ;  /* 0x0000000402007986 */ /* 0x0001e2000c101b24 */
[----:B------:R-:W-:Y:S05]  /*4e30*/  BRA `(.L_x_16916) ;  /* 0x0000003000007947 */ /* 0x000fea0003800000 */
.L_x_16942:
[----:B------:R-:W-:-:S04]  /*4e40*/  LOP3.LUT R5, R5, 0xffff, RZ, 0xc0, !PT ;  /* 0x0000ffff05057812 */ /* 0x000fc800078ec0ff */
[----:B------:R-:W-:-:S05]  /*4e50*/  PRMT R5, R5, 0x8880, RZ ;  /* 0x0000888005057816 */ /* 0x000fca00000000ff */
[----:B------:R0:W-:Y:S02]  /*4e60*/  STG.E [R2.64], R5 ;  /* 0x0000000502007986 */ /* 0x0001e4000c101924 */
.L_x_16916:
[----:B------:R-:W-:Y:S02]  /*4e70*/  IADD3 R18, R18, 0x80, RZ ;  /* 0x0000008012127810 */ /* 0x000fe40007ffe0ff */
.L_x_16910:
[----:B------:R-:W-:Y:S05]  /*4e80*/  BSYNC B6 ;  /* 0x0000000000067941 */ /* 0x000fea0003800000 */
.L_x_16909:
        /* <DEDUP_REMOVED lines=21> */
.L_x_16949:
[----:B------:R0:W-:Y:S01]  /*4fe0*/  STG.E.U8 [R2.64], R24 ;  /* 0x0000001802007986 */ /* 0x0001e2000c101124 */
[----:B------:R-:W-:Y:S05]  /*4ff0*/  BRA `(.L_x_16951) ;  /* 0x00000e9000007947 */ /* 0x000fea0003800000 */
.L_x_16948:
        /* <DEDUP_REMOVED lines=12> */
.L_x_16953:
[----:B------:R-:W-:-:S04]  /*50c0*/  LOP3.LUT R24, R24, 0xffff, RZ, 0xc0, !PT ;  /* 0x0000ffff18187812 */ /* 0x000fc800078ec0ff */
[----:B------:R-:W-:-:S05]  /*50d0*/  PRMT R5, R24, 0x8880, RZ ;  /* 0x0000888018057816 */ /* 0x000fca00000000ff */
[----:B------:R0:W-:Y:S01]  /*50e0*/  STG.E [R2.64], R5 ;  /* 0x0000000502007986 */ /* 0x0001e2000c101924 */
[----:B------:R-:W-:Y:S05]  /*50f0*/  BRA `(.L_x_16951) ;  /* 0x00000d9000007947 */ /* 0x000fea0003800000 */
.L_x_16952:
[----:B------:R-:W-:-:S04]  /*5100*/  PRMT R5, R24, 0x8880, RZ ;  /* 0x0000888018057816 */ /* 0x000fc800000000ff */
[----:B------:R-:W-:-:S05]  /*5110*/  PRMT R5, R5, 0x7710, RZ ;  /* 0x0000771005057816 */ /* 0x000fca00000000ff */
[----:B------:R0:W-:Y:S01]  /*5120*/  STG.E.U16 [R2.64], R5 ;  /* 0x0000000502007986 */ /* 0x0001e2000c101524 */
[----:B------:R-:W-:Y:S05]  /*5130*/  BRA `(.L_x_16951) ;  /* 0x00000d5000007947 */ /* 0x000fea0003800000 */
.L_x_16947:
        /* <DEDUP_REMOVED lines=9> */
.L_x_16955:
[----:B------:R-:W0:Y:S02]  /*51d0*/  I2F.S8 R0, R24 ;  /* 0x0000001800007306 */ /* 0x000e240000001400 */
[----:B0-----:R-:W-:-:S05]  /*51e0*/  F2FP.PACK_AB R0, RZ, R0 ;  /* 0x00000000ff00723e */ /* 0x001fca00000000ff */
[----:B------:R0:W-:Y:S01]  /*51f0*/  STG.E.U16 [R2.64], R0 ;  /* 0x0000000002007986 */ /* 0x0001e2000c101524 */
[----:B------:R-:W-:Y:S05]  /*5200*/  BRA `(.L_x_16951) ;  /* 0x00000c8000007947 */ /* 0x000fea0003800000 */
.L_x_16954:
[----:B------:R-:W-:-:S13]  /*5210*/  ISETP.NE.AND P0, PT, R0, 0x7, PT ;  /* 0x000000070000780c */ /* 0x000fda0003f05270 */
[----:B------:R-:W-:Y:S05]  /*5220*/  @!P0 BRA `(.L_x_16956) ;  /* 0x000000d000008947 */ /* 0x000fea0003800000 */
[----:B------:R-:W-:-:S13]  /*5230*/  ISETP.NE.AND P0, PT, R0, 0x8, PT ;  /* 0x000000080000780c */ /* 0x000fda0003f05270 */
[----:B------:R-:W-:Y:S05]  /*5240*/  @!P0 BRA `(.L_x_16957) ;  /* 0x0000006000008947 */ /* 0x000fea0003800000 */
[----:B------:R-:W-:-:S13]  /*5250*/  ISETP.NE.AND P0, PT, R0, 0x9, PT ;  /* 0x000000090000780c */ /* 0x000fda0003f05270 */
[----:B------:R-:W-:Y:S05]  /*5260*/  @P0 BRA `(.L_x_16950) ;  /* 0x00000a5000000947 */ /* 0x000fea0003800000 */
[----:B------:R-:W0:Y:S01]  /*5270*/  I2F.S8 R24, R24 ;  /* 0x0000001800187306 */ /* 0x000e220000001400 */
[----:B--2--5:R-:W-:-:S05]  /*5280*/  IMAD.MOV.U32 R25, RZ, RZ, RZ ;  /* 0x000000ffff197224 */ /* 0x024fca00078e00ff */
[----:B0-----:R0:W-:Y:S01]  /*5290*/  STG.E.64 [R2.64], R24 ;  /* 0x0000001802007986 */ /* 0x0011e2000c101b24 */
[----:B------:R-:W-:Y:S05]  /*52a0*/  BRA `(.L_x_16951) ;  /* 0x00000be000007947 */ /* 0x000fea0003800000 */
.L_x_16957:
[----:B------:R-:W0:Y:S02]  /*52b0*/  I2F.S8 R24, R24 ;  /* 0x0000001800187306 */ /* 0x000e240000001400 */
[----:B0-----:R-:W-:-:S04]  /*52c0*/  F2FP.PACK_AB R5, RZ, R24 ;  /* 0x00000018ff05723e */ /* 0x001fc800000000ff */
[----:B------:R-:W-:-:S05]  /*52d0*/  PRMT R5, R5, 0x5410, RZ ;  /* 0x0000541005057816 */ /* 0x000fca00000000ff */
[----:B------:R0:W-:Y:S01]  /*52e0*/  STG.E [R2.64], R5 ;  /* 0x0000000502007986 */ /* 0x0001e2000c101924 */
[----:B------:R-:W-:Y:S05]  /*52f0*/  BRA `(.L_x_16951) ;  /* 0x00000b9000007947 */ /* 0x000fea0003800000 */
.L_x_16956:
[----:B------:R-:W-:-:S04]  /*5300*/  PRMT R4, R24, 0x8880, RZ ;  /* 0x0000888018047816 */ /* 0x000fc800000000ff */
[----:B------:R-:W-:-:S06]  /*5310*/  PRMT R4, R4, 0x7710, RZ ;  /* 0x0000771004047816 */ /* 0x000fcc00000000ff */
[----:B------:R-:W0:Y:S02]  /*5320*/  I2F.F64.S16 R4, R4 ;  /* 0x0000000400047312 */ /* 0x000e240000101c00 */
[----:B0-----:R0:W-:Y:S01]  /*5330*/  STG.E.64 [R2.64], R4 ;  /* 0x0000000402007986 */ /* 0x0011e2000c101b24 */
[----:B------:R-:W-:Y:S05]  /*5340*/  BRA `(.L_x_16951) ;  /* 0x00000b4000007947 */ /* 0x000fea0003800000 */
.L_x_16946:
        /* <DEDUP_REMOVED lines=12> */
.L_x_16960:
[----:B------:R-:W-:Y:S01]  /*5410*/  PRMT R4, R24, 0x8880, RZ ;  /* 0x0000888018047816 */ /* 0x000fe200000000ff */
[----:B------:R-:W-:-:S03]  /*5420*/  CS2R R6, SRZ ;  /* 0x0000000000067805 */ /* 0x000fc6000001ff00 */
[----:B------:R-:W-:-:S06]  /*5430*/  PRMT R4, R4, 0x7710, RZ ;  /* 0x0000771004047816 */ /* 0x000fcc00000000ff */
[----:B------:R-:W0:Y:S02]  /*5440*/  I2F.F64.S16 R4, R4 ;  /* 0x0000000400047312 */ /* 0x000e240000101c00 */
[----:B0-----:R0:W-:Y:S01]  /*5450*/  STG.E.128 [R2.64], R4 ;  /* 0x0000000402007986 */ /* 0x0011e2000c101d24 */
[----:B------:R-:W-:Y:S05]  /*5460*/  BRA `(.L_x_16951) ;  /* 0x00000a2000007947 */ /* 0x000fea0003800000 */
.L_x_16959:
        /* <DEDUP_REMOVED lines=21> */
.L_x_16964:
[----:B------:R-:W-:Y:S05]  /*55c0*/  BSYNC B0 ;  /* 0x0000000000007941 */ /* 0x000fea0003800000 */
.L_x_16963:
[----:B------:R-:W-:-:S05]  /*55d0*/  LOP3.LUT R5, R0, R5, RZ, 0xfc, !PT ;  /* 0x0000000500057212 */ /* 0x000fca00078efcff */
[----:B------:R0:W-:Y:S01]  /*55e0*/  STG.E.U8 [R2.64], R5 ;  /* 0x0000000502007986 */ /* 0x0001e2000c101124 */
[----:B------:R-:W-:Y:S05]  /*55f0*/  BRA `(.L_x_16951) ;  /* 0x0000089000007947 */ /* 0x000fea0003800000 */
.L_x_16962:
        /* <DEDUP_REMOVED lines=13> */
.L_x_16966:
[----:B------:R-:W-:Y:S01]  /*56d0*/  IMAD.MOV.U32 R0, RZ, RZ, 0x7f ;  /* 0x0000007fff007424 */ /* 0x000fe200078e00ff */
[----:B------:R-:W-:-:S04]  /*56e0*/  ISETP.GT.U32.AND P0, PT, R4, 0x7f800000, PT ;  /* 0x7f8000000400780c */ /* 0x000fc80003f04070 */
[----:B------:R-:W-:-:S04]  /*56f0*/  SEL R0, R0, 0x7c, P0 ;  /* 0x0000007c00007807 */ /* 0x000fc80000000000 */
.L_x_16967:
[----:B------:R-:W-:Y:S05]  /*5700*/  BSYNC B0 ;  /* 0x0000000000007941 */ /* 0x000fea0003800000 */
.L_x_16965:
[----:B------:R-:W-:-:S04]  /*5710*/  LOP3.LUT R4, R5, 0x80000000, RZ, 0xc0, !PT ;  /* 0x8000000005047812 */ /* 0x000fc800078ec0ff */
[----:B------:R-:W-:-:S04]  /*5720*/  SHF.R.U32.HI R5, RZ, 0x18, R4 ;  /* 0x00000018ff057819 */ /* 0x000fc80000011604 */
[----:B------:R-:W-:-:S05]  /*5730*/  LOP3.LUT R5, R0, R5, RZ, 0xfc, !PT ;  /* 0x0000000500057212 */ /* 0x000fca00078efcff */
[----:B------:R0:W-:Y:S01]  /*5740*/  STG.E.U8 [R2.64], R5 ;  /* 0x0000000502007986 */ /* 0x0001e2000c101124 */
[----:B------:R-:W-:Y:S05]  /*5750*/  BRA `(.L_x_16951) ;  /* 0x0000073000007947 */ /* 0x000fea0003800000 */
.L_x_16961:
[----:B------:R-:W0:Y:S02]  /*5760*/  I2F.S8 R0, R24 ;  /* 0x0000001800007306 */ /* 0x000e240000001400 */
[----:B0-----:R-:W-:-:S05]  /*5770*/  F2FP.BF16.PACK_AB R0, RZ, R0 ;  /* 0x00000000ff00723e */ /* 0x001fca00000010ff */
[----:B------:R0:W-:Y:S01]  /*5780*/  STG.E.U16 [R2.64], R0 ;  /* 0x0000000002007986 */ /* 0x0001e2000c101524 */
[----:B------:R-:W-:Y:S05]  /*5790*/  BRA `(.L_x_16951) ;  /* 0x000006f000007947 */ /* 0x000fea0003800000 */
.L_x_16958:
        /* <DEDUP_REMOVED lines=12> */
.L_x_16970:
        /* <DEDUP_REMOVED lines=17> */
.L_x_16973:
[----:B------:R-:W-:-:S04]  /*5970*/  LOP3.LUT R0, R7, 0x80000000, RZ, 0xc0, !PT ;  /* 0x8000000007007812 */ /* 0x000fc800078ec0ff */
[----:B------:R-:W-:-:S04]  /*5980*/  SHF.R.U32.HI R5, RZ, 0x18, R0 ;  /* 0x00000018ff057819 */ /* 0x000fc80000011600 */
[----:B------:R-:W-:-:S04]  /*5990*/  LOP3.LUT R4, R4, R5, RZ, 0xfc, !PT ;  /* 0x0000000504047212 */ /* 0x000fc800078efcff */
[----:B------:R-:W-:Y:S02]  /*59a0*/  PRMT R0, R4, 0x7610, R0 ;  /* 0x0000761004007816 */ /* 0x000fe40000000000 */
.L_x_16972:
[----:B------:R-:W-:Y:S05]  /*59b0*/  BSYNC B0 ;  /* 0x0000000000007941 */ /* 0x000fea0003800000 */
.L_x_16971:
[----:B------:R0:W-:Y:S01]  /*59c0*/  STG.E.U8 [R2.64], R0 ;  /* 0x0000000002007986 */ /* 0x0001e2000c101124 */
[----:B------:R-:W-:Y:S05]  /*59d0*/  BRA `(.L_x_16951) ;  /* 0x000004b000007947 */ /* 0x000fea0003800000 */
.L_x_16969:
        /* <DEDUP_REMOVED lines=17> */
.L_x_16976:
[----:B------:R-:W-:-:S04]  /*5af0*/  LOP3.LUT R0, R7, 0x80000000, RZ, 0xc0, !PT ;  /* 0x8000000007007812 */ /* 0x000fc800078ec0ff */
[----:B------:R-:W-:-:S04]  /*5b00*/  SHF.R.U32.HI R5, RZ, 0x18, R0 ;  /* 0x00000018ff057819 */ /* 0x000fc80000011600 */
[----:B------:R-:W-:-:S04]  /*5b10*/  LOP3.LUT R4, R4, R5, RZ, 0xfc, !PT ;  /* 0x0000000504047212 */ /* 0x000fc800078efcff */
[----:B------:R-:W-:Y:S02]  /*5b20*/  PRMT R0, R4, 0x7610, R0 ;  /* 0x0000761004007816 */ /* 0x000fe40000000000 */
.L_x_16975:
[----:B------:R-:W-:Y:S05]  /*5b30*/  BSYNC B0 ;  /* 0x0000000000007941 */ /* 0x000fea0003800000 */
.L_x_16974:
[----:B------:R0:W-:Y:S01]  /*5b40*/  STG.E.U8 [R2.64], R0 ;  /* 0x0000000002007986 */ /* 0x0001e2000c101124 */
[----:B------:R-:W-:Y:S05]  /*5b50*/  BRA `(.L_x_16951) ;  /* 0x0000033000007947 */ /* 0x000fea0003800000 */
.L_x_16968:
        /* <DEDUP_REMOVED lines=22> */
.L_x_16950:
        /* <DEDUP_REMOVED lines=20> */
.L_x_16978:
[----:B------:R-:W-:-:S04]  /*5e00*/  LOP3.LUT R24, R24, 0xffff, RZ, 0xc0, !PT ;  /* 0x0000ffff18187812 */ /* 0x000fc800078ec0ff */
[----:B------:R-:W-:-:S05]  /*5e10*/  PRMT R24, R24, 0x8880, RZ ;  /* 0x0000888018187816 */ /* 0x000fca00000000ff */
[----:B------:R-:W-:-:S05]  /*5e20*/  IMAD.MOV.U32 R4, RZ, RZ, R24 ;  /* 0x000000ffff047224 */ /* 0x000fca00078e0018 */
[----:B------:R-:W-:-:S05]  /*5e30*/  SHF.R.S32.HI R5, RZ, 0x1f, R4 ;  /* 0x0000001fff057819 */ /* 0x000fca0000011404 */
[----:B------:R0:W-:Y:S01]  /*5e40*/  STG.E.64 [R2.64], R4 ;  /* 0x0000000402007986 */ /* 0x0001e2000c101b24 */
[----:B------:R-:W-:Y:S05]  /*5e50*/  BRA `(.L_x_16951) ;  /* 0x0000003000007947 */ /* 0x000fea0003800000 */
.L_x_16977:
[----:B------:R-:W-:-:S04]  /*5e60*/  LOP3.LUT R24, R24, 0xffff, RZ, 0xc0, !PT ;  /* 0x0000ffff18187812 */ /* 0x000fc800078ec0ff */
[----:B------:R-:W-:-:S05]  /*5e70*/  PRMT R5, R24, 0x8880, RZ ;  /* 0x0000888018057816 */ /* 0x000fca00000000ff */
[----:B------:R0:W-:Y:S02]  /*5e80*/  STG.E [R2.64], R5 ;  /* 0x0000000502007986 */ /* 0x0001e4000c101924 */
.L_x_16951:
        /* <DEDUP_REMOVED lines=21> */
.L_x_16982:
[----:B------:R0:W-:Y:S01]  /*5fe0*/  STG.E.U8 [R2.64], R23 ;  /* 0x0000001702007986 */ /* 0x0001e2000c101124 */
[----:B------:R-:W-:Y:S05]  /*5ff0*/  BRA `(.L_x_16984) ;  /* 0x00000e9000007947 */ /* 0x000fea0003800000 */
.L_x_16981:
        /* <DEDUP_REMOVED lines=12> */
.L_x_16986:
[----:B------:R-:W-:-:S04]  /*60c0*/  LOP3.LUT R23, R23, 0xffff, RZ, 0xc0, !PT ;  /* 0x0000ffff17177812 */ /* 0x000fc800078ec0ff */
[----:B------:R-:W-:-:S05]  /*60d0*/  PRMT R5, R23, 0x8880, RZ ;  /* 0x0000888017057816 */ /* 0x000fca00000000ff */
[----:B------:R0:W-:Y:S01]  /*60e0*/  STG.E [R2.64], R5 ;  /* 0x0000000502007986 */ /* 0x0001e2000c101924 */
[----:B------:R-:W-:Y:S05]  /*60f0*/  BRA `(.L_x_16984) ;  /* 0x00000d9000007947 */ /* 0x000fea0003800000 */
.L_x_16985:
[----:B------:R-:W-:-:S04]  /*6100*/  PRMT R5, R23, 0x8880, RZ ;  /* 0x0000888017057816 */ /* 0x000fc800000000ff */
[----:B------:R-:W-:-:S05]  /*6110*/  PRMT R5, R5, 0x7710, RZ ;  /* 0x0000771005057816 */ /* 0x000fca00000000ff */
[----:B------:R0:W-:Y:S01]  /*6120*/  STG.E.U16 [R2.64], R5 ;  /* 0x0000000502007986 */ /* 0x0001e2000c101524 */
[----:B------:R-:W-:Y:S05]  /*6130*/  BRA `(.L_x_16984) ;  /* 0x00000d5000007947 */ /* 0x000fea0003800000 */
.L_x_16980:
        /* <DEDUP_REMOVED lines=9> */
.L_x_16988:
[----:B------:R-:W0:Y:S02]  /*61d0*/  I2F.S8 R0, R23 ;  /* 0x0000001700007306 */ /* 0x000e240000001400 */
[----:B0-----:R-:W-:-:S05]  /*61e0*/  F2FP.PACK_AB R0, RZ, R0 ;  /* 0x00000000ff00723e */ /* 0x001fca00000000ff */
[----:B------:R0:W-:Y:S01]  /*61f0*/  STG.E.U16 [R2.64], R0 ;  /* 0x0000000002007986 */ /* 0x0001e2000c101524 */
[----:B------:R-:W-:Y:S05]  /*6200*/  BRA `(.L_x_16984) ;  /* 0x00000c8000007947 */ /* 0x000fea0003800000 */
.L_x_16987:
        /* <DEDUP_REMOVED lines=10> */
.L_x_16990:
[----:B------:R-:W0:Y:S02]  /*62b0*/  I2F.S8 R23, R23 ;  /* 0x0000001700177306 */ /* 0x000e240000001400 */
[----:B0-----:R-:W-:-:S04]  /*62c0*/  F2FP.PACK_AB R5, RZ, R23 ;  /* 0x00000017ff05723e */ /* 0x001fc800000000ff */
[----:B------:R-:W-:-:S05]  /*62d0*/  PRMT R5, R5, 0x5410, RZ ;  /* 0x0000541005057816 */ /* 0x000fca00000000ff */
[----:B------:R0:W-:Y:S01]  /*62e0*/  STG.E [R2.64], R5 ;  /* 0x0000000502007986 */ /* 0x0001e2000c101924 */
[----:B------:R-:W-:Y:S05]  /*62f0*/  BRA `(.L_x_16984) ;  /* 0x00000b9000007947 */ /* 0x000fea0003800000 */
.L_x_16989:
[----:B------:R-:W-:-:S04]  /*6300*/  PRMT R4, R23, 0x8880, RZ ;  /* 0x0000888017047816 */ /* 0x000fc800000000ff */
[----:B------:R-:W-:-:S06]  /*6310*/  PRMT R4, R4, 0x7710, RZ ;  /* 0x0000771004047816 */ /* 0x000fcc00000000ff */
[----:B------:R-:W0:Y:S02]  /*6320*/  I2F.F64.S16 R4, R4 ;  /* 0x0000000400047312 */ /* 0x000e240000101c00 */
[----:B0-----:R0:W-:Y:S01]  /*6330*/  STG.E.64 [R2.64], R4 ;  /* 0x0000000402007986 */ /* 0x0011e2000c101b24 */
[----:B------:R-:W-:Y:S05]  /*6340*/  BRA `(.L_x_16984) ;  /* 0x00000b4000007947 */ /* 0x000fea0003800000 */
.L_x_16979:
        /* <DEDUP_REMOVED lines=12> */
.L_x_16993:
[----:B------:R-:W-:Y:S01]  /*6410*/  PRMT R4, R23, 0x8880, RZ ;  /* 0x0000888017047816 */ /* 0x000fe200000000ff */
[----:B------:R-:W-:-:S03]  /*6420*/  CS2R R6, SRZ ;  /* 0x0000000000067805 */ /* 0x000fc6000001ff00 */
[----:B------:R-:W-:-:S06]  /*6430*/  PRMT R4, R4, 0x7710, RZ ;  /* 0x0000771004047816 */ /* 0x000fcc00000000ff */
[----:B------:R-:W0:Y:S02]  /*6440*/  I2F.F64.S16 R4, R4 ;  /* 0x0000000400047312 */ /* 0x000e240000101c00 */
[----:B0-----:R0:W-:Y:S01]  /*6450*/  STG.E.128 [R2.64], R4 ;  /* 0x0000000402007986 */ /* 0x0011e2000c101d24 */
[----:B------:R-:W-:Y:S05]  /*6460*/  BRA `(.L_x_16984) ;  /* 0x00000a2000007947 */ /* 0x000fea0003800000 */
.L_x_16992:
        /* <DEDUP_REMOVED lines=21> */
.L_x_16997:
[----:B------:R-:W-:Y:S05]  /*65c0*/  BSYNC B0 ;  /* 0x0000000000007941 */ /* 0x000fea0003800000 */
.L_x_16996:
[----:B------:R-:W-:-:S05]  /*65d0*/  LOP3.LUT R5, R0, R5, RZ, 0xfc, !PT ;  /* 0x0000000500057212 */ /* 0x000fca00078efcff */
[----:B------:R0:W-:Y:S01]  /*65e0*/  STG.E.U8 [R2.64], R5 ;  /* 0x0000000502007986 */ /* 0x0001e2000c101124 */
[----:B------:R-:W-:Y:S05]  /*65f0*/  BRA `(.L_x_16984) ;  /* 0x0000089000007947 */ /* 0x000fea0003800000 */
.L_x_16995:
        /* <DEDUP_REMOVED lines=13> */
.L_x_16999:
[----:B------:R-:W-:Y:S01]  /*66d0*/  IMAD.MOV.U32 R0, RZ, RZ, 0x7f ;  /* 0x0000007fff007424 */ /* 0x000fe200078e00ff */
[----:B------:R-:W-:-:S04]  /*66e0*/  ISETP.GT.U32.AND P0, PT, R4, 0x7f800000, PT ;  /* 0x7f8000000400780c */ /* 0x000fc80003f04070 */
[----:B------:R-:W-:-:S04]  /*66f0*/  SEL R0, R0, 0x7c, P0 ;  /* 0x0000007c00007807 */ /* 0x000fc80000000000 */
.L_x_17000:
[----:B------:R-:W-:Y:S05]  /*6700*/  BSYNC B0 ;  /* 0x0000000000007941 */ /* 0x000fea0003800000 */
.L_x_16998:
[----:B------:R-:W-:-:S04]  /*6710*/  LOP3.LUT R4, R23, 0x80000000, RZ, 0xc0, !PT ;  /* 0x8000000017047812 */ /* 0x000fc800078ec0ff */
[----:B------:R-:W-:-:S04]  /*6720*/  SHF.R.U32.HI R5, RZ, 0x18, R4 ;  /* 0x00000018ff057819 */ /* 0x000fc80000011604 */
[----:B------:R-:W-:-:S05]  /*6730*/  LOP3.LUT R5, R0, R5, RZ, 0xfc, !PT ;  /* 0x0000000500057212 */ /* 0x000fca00078efcff */
[----:B------:R0:W-:Y:S01]  /*6740*/  STG.E.U8 [R2.64], R5 ;  /* 0x0000000502007986 */ /* 0x0001e2000c101124 */
[----:B------:R-:W-:Y:S05]  /*6750*/  BRA `(.L_x_16984) ;  /* 0x0000073000007947 */ /* 0x000fea0003800000 */
.L_x_16994:
[----:B------:R-:W0:Y:S02]  /*6760*/  I2F.S8 R0, R23 ;  /* 0x0000001700007306 */ /* 0x000e240000001400 */
[----:B0-----:R-:W-:-:S05]  /*6770*/  F2FP.BF16.PACK_AB R0, RZ, R0 ;  /* 0x00000000ff00723e */ /* 0x001fca00000010ff */
[----:B------:R0:W-:Y:S01]  /*6780*/  STG.E.U16 [R2.64], R0 ;  /* 0x0000000002007986 */ /* 0x0001e2000c101524 */
[----:B------:R-:W-:Y:S05]  /*6790*/  BRA `(.L_x_16984) ;  /* 0x000006f000007947 */ /* 0x000fea0003800000 */
.L_x_16991:
        /* <DEDUP_REMOVED lines=12> */
.L_x_17003:
        /* <DEDUP_REMOVED lines=17> */
.L_x_17006:
[----:B------:R-:W-:-:S04]  /*6970*/  LOP3.LUT R0, R23, 0x80000000, RZ, 0xc0, !PT ;  /* 0x8000000017007812 */ /* 0x000fc800078ec0ff */
[----:B------:R-:W-:-:S04]  /*6980*/  SHF.R.U32.HI R5, RZ, 0x18, R0 ;  /* 0x00000018ff057819 */ /* 0x000fc80000011600 */
[----:B------:R-:W-:-:S04]  /*6990*/  LOP3.LUT R4, R4, R5, RZ, 0xfc, !PT ;  /* 0x0000000504047212 */ /* 0x000fc800078efcff */
[----:B------:R-:W-:Y:S02]  /*69a0*/  PRMT R0, R4, 0x7610, R0 ;  /* 0x0000761004007816 */ /* 0x000fe40000000000 */
.L_x_17005:
[----:B------:R-:W-:Y:S05]  /*69b0*/  BSYNC B0 ;  /* 0x0000000000007941 */ /* 0x000fea0003800000 */
.L_x_17004:
[----:B------:R0:W-:Y:S01]  /*69c0*/  STG.E.U8 [R2.64], R0 ;  /* 0x0000000002007986 */ /* 0x0001e2000c101124 */
[----:B------:R-:W-:Y:S05]  /*69d0*/  BRA `(.L_x_16984) ;  /* 0x000004b000007947 */ /* 0x000fea0003800000 */
.L_x_17002:
        /* <DEDUP_REMOVED lines=17> */
.L_x_17009:
[----:B------:R-:W-:-:S04]  /*6af0*/  LOP3.LUT R0, R23, 0x80000000, RZ, 0xc0, !PT ;  /* 0x8000000017007812 */ /* 0x000fc800078ec0ff */
[----:B------:R-:W-:-:S04]  /*6b00*/  SHF.R.U32.HI R5, RZ, 0x18, R0 ;  /* 0x00000018ff057819 */ /* 0x000fc80000011600 */
[----:B------:R-:W-:-:S04]  /*6b10*/  LOP3.LUT R4, R4, R5, RZ, 0xfc, !PT ;  /* 0x0000000504047212 */ /* 0x000fc800078efcff */
[----:B------:R-:W-:Y:S02]  /*6b20*/  PRMT R0, R4, 0x7610, R0 ;  /* 0x0000761004007816 */ /* 0x000fe40000000000 */
.L_x_17008:
[----:B------:R-:W-:Y:S05]  /*6b30*/  BSYNC B0 ;  /* 0x0000000000007941 */ /* 0x000fea0003800000 */
.L_x_17007:
[----:B------:R0:W-:Y:S01]  /*6b40*/  STG.E.U8 [R2.64], R0 ;  /* 0x0000000002007986 */ /* 0x0001e2000c101124 */
[----:B------:R-:W-:Y:S05]  /*6b50*/  BRA `(.L_x_16984) ;  /* 0x0000033000007947 */ /* 0x000fea0003800000 */
.L_x_17001:
        /* <DEDUP_REMOVED lines=22> */
.L_x_16983:
        /* <DEDUP_REMOVED lines=20> */
.L_x_17011:
[----:B------:R-:W-:-:S04]  /*6e00*/  LOP3.LUT R23, R23, 0xffff, RZ, 0xc0, !PT ;  /* 0x0000ffff17177812 */ /* 0x000fc800078ec0ff */
[----:B------:R-:W-:-:S05]  /*6e10*/  PRMT R23, R23, 0x8880, RZ ;  /* 0x0000888017177816 */ /* 0x000fca00000000ff */
[----:B------:R-:W-:-:S05]  /*6e20*/  IMAD.MOV.U32 R4, RZ, RZ, R23 ;  /* 0x000000ffff047224 */ /* 0x000fca00078e0017 */
[----:B------:R-:W-:-:S05]  /*6e30*/  SHF.R.S32.HI R5, RZ, 0x1f, R4 ;  /* 0x0000001fff057819 */ /* 0x000fca0000011404 */
[----:B------:R0:W-:Y:S01]  /*6e40*/  STG.E.64 [R2.64], R4 ;  /* 0x0000000402007986 */ /* 0x0001e2000c101b24 */
[----:B------:R-:W-:Y:S05]  /*6e50*/  BRA `(.L_x_16984) ;  /* 0x0000003000007947 */ /* 0x000fea0003800000 */
.L_x_17010:
[----:B------:R-:W-:-:S04]  /*6e60*/  LOP3.LUT R23, R23, 0xffff, RZ, 0xc0, !PT ;  /* 0x0000ffff17177812 */ /* 0x000fc800078ec0ff */
[----:B------:R-:W-:-:S05]  /*6e70*/  PRMT R5, R23, 0x8880, RZ ;  /* 0x0000888017057816 */ /* 0x000fca00000000ff */
[----:B------:R0:W-:Y:S02]  /*6e80*/  STG.E [R2.64], R5 ;  /* 0x0000000502007986 */ /* 0x0001e4000c101924 */
.L_x_16984:
[----:B------:R-:W-:Y:S02]  /*6e90*/  IADD3 R18, R18, 0x80, RZ ;  /* 0x0000008012127810 */ /* 0x000fe40007ffe0ff */
.L_x_16945:
[----:B------:R-:W-:Y:S05]  /*6ea0*/  BSYNC B6 ;  /* 0x0000000000067941 */ /* 0x000fea0003800000 */
.L_x_16944:
        /* <DEDUP_REMOVED lines=19> */
.L_x_17015:
[----:B------:R-:W-:Y:S01]  /*6fe0*/  STG.E.U8 [R2.64], R22 ;  /* 0x0000001602007986 */ /* 0x000fe2000c101124 */
[----:B------:R-:W-:Y:S05]  /*6ff0*/  EXIT ;  /* 0x000000000000794d */ /* 0x000fea0003800000 */
.L_x_17014:
        /* <DEDUP_REMOVED lines=12> */
.L_x_17018:
[----:B------:R-:W-:-:S04]  /*70c0*/  LOP3.LUT R22, R22, 0xffff, RZ, 0xc0, !PT ;  /* 0x0000ffff16167812 */ /* 0x000fc800078ec0ff */
[----:B------:R-:W-:-:S05]  /*70d0*/  PRMT R5, R22, 0x8880, RZ ;  /* 0x0000888016057816 */ /* 0x000fca00000000ff */
[----:B------:R-:W-:Y:S01]  /*70e0*/  STG.E [R2.64], R5 ;  /* 0x0000000502007986 */ /* 0x000fe2000c101924 */
[----:B------:R-:W-:Y:S05]  /*70f0*/  EXIT ;  /* 0x000000000000794d */ /* 0x000fea0003800000 */
.L_x_17017:
[----:B------:R-:W-:-:S04]  /*7100*/  PRMT R5, R22, 0x8880, RZ ;  /* 0x0000888016057816 */ /* 0x000fc800000000ff */
[----:B------:R-:W-:-:S05]  /*7110*/  PRMT R5, R5, 0x7710, RZ ;  /* 0x0000771005057816 */ /* 0x000fca00000000ff */
[----:B------:R-:W-:Y:S01]  /*7120*/  STG.E.U16 [R2.64], R5 ;  /* 0x0000000502007986 */ /* 0x000fe2000c101524 */
[----:B------:R-:W-:Y:S05]  /*7130*/  EXIT ;  /* 0x000000000000794d */ /* 0x000fea0003800000 */
.L_x_17013:
        /* <DEDUP_REMOVED lines=9> */
.L_x_17020:
[----:B------:R-:W0:Y:S02]  /*71d0*/  I2F.S8 R0, R22 ;  /* 0x0000001600007306 */ /* 0x000e240000001400 */
[----:B0-----:R-:W-:-:S05]  /*71e0*/  F2FP.PACK_AB R0, RZ, R0 ;  /* 0x00000000ff00723e */ /* 0x001fca00000000ff */
[----:B------:R-:W-:Y:S01]  /*71f0*/  STG.E.U16 [R2.64], R0 ;  /* 0x0000000002007986 */ /* 0x000fe2000c101524 */
[----:B------:R-:W-:Y:S05]  /*7200*/  EXIT ;  /* 0x000000000000794d */ /* 0x000fea0003800000 */
.L_x_17019:
        /* <DEDUP_REMOVED lines=10> */
.L_x_17022:
[----:B------:R-:W0:Y:S02]  /*72b0*/  I2F.S8 R22, R22 ;  /* 0x0000001600167306 */ /* 0x000e240000001400 */
[----:B0-----:R-:W-:-:S04]  /*72c0*/  F2FP.PACK_AB R5, RZ, R22 ;  /* 0x00000016ff05723e */ /* 0x001fc800000000ff */
[----:B------:R-:W-:-:S05]  /*72d0*/  PRMT R5, R5, 0x5410, RZ ;  /* 0x0000541005057816 */ /* 0x000fca00000000ff */
[----:B------:R-:W-:Y:S01]  /*72e0*/  STG.E [R2.64], R5 ;  /* 0x0000000502007986 */ /* 0x000fe2000c101924 */
[----:B------:R-:W-:Y:S05]  /*72f0*/  EXIT ;  /* 0x000000000000794d */ /* 0x000fea0003800000 */
.L_x_17021:
[----:B------:R-:W-:-:S04]  /*7300*/  PRMT R4, R22, 0x8880, RZ ;  /* 0x0000888016047816 */ /* 0x000fc800000000ff */
[----:B------:R-:W-:-:S06]  /*7310*/  PRMT R4, R4, 0x7710, RZ ;  /* 0x0000771004047816 */ /* 0x000fcc00000000ff */
[----:B------:R-:W0:Y:S02]  /*7320*/  I2F.F64.S16 R4, R4 ;  /* 0x0000000400047312 */ /* 0x000e240000101c00 */
[----:B0-----:R-:W-:Y:S01]  /*7330*/  STG.E.64 [R2.64], R4 ;  /* 0x0000000402007986 */ /* 0x001fe2000c101b24 */
[----:B------:R-:W-:Y:S05]  /*7340*/  EXIT ;  /* 0x000000000000794d */ /* 0x000fea0003800000 */
.L_x_17012:
        /* <DEDUP_REMOVED lines=12> */
.L_x_17025:
[----:B------:R-:W-:Y:S01]  /*7410*/  PRMT R4, R22, 0x8880, RZ ;  /* 0x0000888016047816 */ /* 0x000fe200000000ff */
[----:B------:R-:W-:-:S03]  /*7420*/  CS2R R6, SRZ ;  /* 0x0000000000067805 */ /* 0x000fc6000001ff00 */
[----:B------:R-:W-:-:S06]  /*7430*/  PRMT R4, R4, 0x7710, RZ ;  /* 0x0000771004047816 */ /* 0x000fcc00000000ff */
[----:B------:R-:W0:Y:S02]  /*7440*/  I2F.F64.S16 R4, R4 ;  /* 0x0000000400047312 */ /* 0x000e240000101c00 */
[----:B0-----:R-:W-:Y:S01]  /*7450*/  STG.E.128 [R2.64], R4 ;  /* 0x0000000402007986 */ /* 0x001fe2000c101d24 */
[----:B------:R-:W-:Y:S05]  /*7460*/  EXIT ;  /* 0x000000000000794d */ /* 0x000fea0003800000 */
.L_x_17024:
        /* <DEDUP_REMOVED lines=21> */
.L_x_17029:
[----:B------:R-:W-:Y:S05]  /*75c0*/  BSYNC B0 ;  /* 0x0000000000007941 */ /* 0x000fea0003800000 */
.L_x_17028:
[----:B------:R-:W-:-:S05]  /*75d0*/  LOP3.LUT R5, R0, R5, RZ, 0xfc, !PT ;  /* 0x0000000500057212 */ /* 0x000fca00078efcff */
[----:B------:R-:W-:Y:S01]  /*75e0*/  STG.E.U8 [R2.64], R5 ;  /* 0x0000000502007986 */ /* 0x000fe2000c101124 */
[----:B------:R-:W-:Y:S05]  /*75f0*/  EXIT ;  /* 0x000000000000794d */ /* 0x000fea0003800000 */
.L_x_17027:
        /* <DEDUP_REMOVED lines=13> */
.L_x_17031:
[----:B------:R-:W-:Y:S01]  /*76d0*/  IMAD.MOV.U32 R0, RZ, RZ, 0x7f ;  /* 0x0000007fff007424 */ /* 0x000fe200078e00ff */
[----:B------:R-:W-:-:S04]  /*76e0*/  ISETP.GT.U32.AND P0, PT, R4, 0x7f800000, PT ;  /* 0x7f8000000400780c */ /* 0x000fc80003f04070 */
[----:B------:R-:W-:-:S04]  /*76f0*/  SEL R0, R0, 0x7c, P0 ;  /* 0x0000007c00007807 */ /* 0x000fc80000000000 */
.L_x_17032:
[----:B------:R-:W-:Y:S05]  /*7700*/  BSYNC B0 ;  /* 0x0000000000007941 */ /* 0x000fea0003800000 */
.L_x_17030:
[----:B------:R-:W-:-:S04]  /*7710*/  LOP3.LUT R4, R5, 0x80000000, RZ, 0xc0, !PT ;  /* 0x8000000005047812 */ /* 0x000fc800078ec0ff */
[----:B------:R-:W-:-:S04]  /*7720*/  SHF.R.U32.HI R5, RZ, 0x18, R4 ;  /* 0x00000018ff057819 */ /* 0x000fc80000011604 */
[----:B------:R-:W-:-:S05]  /*7730*/  LOP3.LUT R5, R0, R5, RZ, 0xfc, !PT ;  /* 0x0000000500057212 */ /* 0x000fca00078efcff */
[----:B------:R-:W-:Y:S01]  /*7740*/  STG.E.U8 [R2.64], R5 ;  /* 0x0000000502007986 */ /* 0x000fe2000c101124 */
[----:B------:R-:W-:Y:S05]  /*7750*/  EXIT ;  /* 0x000000000000794d */ /* 0x000fea0003800000 */
.L_x_17026:
[----:B------:R-:W0:Y:S02]  /*7760*/  I2F.S8 R0, R22 ;  /* 0x0000001600007306 */ /* 0x000e240000001400 */
[----:B0-----:R-:W-:-:S05]  /*7770*/  F2FP.BF16.PACK_AB R0, RZ, R0 ;  /* 0x00000000ff00723e */ /* 0x001fca00000010ff */
[----:B------:R-:W-:Y:S01]  /*7780*/  STG.E.U16 [R2.64], R0 ;  /* 0x0000000002007986 */ /* 0x000fe2000c101524 */
[----:B------:R-:W-:Y:S05]  /*7790*/  EXIT ;  /* 0x000000000000794d */ /* 0x000fea0003800000 */
.L_x_17023:
        /* <DEDUP_REMOVED lines=12> */
.L_x_17035:
        /* <DEDUP_REMOVED lines=17> */
.L_x_17038:
[----:B------:R-:W-:-:S04]  /*7970*/  LOP3.LUT R0, R7, 0x80000000, RZ, 0xc0, !PT ;  /* 0x8000000007007812 */ /* 0x000fc800078ec0ff */
[----:B------:R-:W-:-:S04]  /*7980*/  SHF.R.U32.HI R5, RZ, 0x18, R0 ;  /* 0x00000018ff057819 */ /* 0x000fc80000011600 */
[----:B------:R-:W-:-:S04]  /*7990*/  LOP3.LUT R4, R4, R5, RZ, 0xfc, !PT ;  /* 0x0000000504047212 */ /* 0x000fc800078efcff */
[----:B------:R-:W-:Y:S02]  /*79a0*/  PRMT R0, R4, 0x7610, R0 ;  /* 0x0000761004007816 */ /* 0x000fe40000000000 */
.L_x_17037:
[----:B------:R-:W-:Y:S05]  /*79b0*/  BSYNC B0 ;  /* 0x0000000000007941 */ /* 0x000fea0003800000 */
.L_x_17036:
[----:B------:R-:W-:Y:S01]  /*79c0*/  STG.E.U8 [R2.64], R0 ;  /* 0x0000000002007986 */ /* 0x000fe2000c101124 */
[----:B------:R-:W-:Y:S05]  /*79d0*/  EXIT ;  /* 0x000000000000794d */ /* 0x000fea0003800000 */
.L_x_17034:
        /* <DEDUP_REMOVED lines=17> */
.L_x_17041:
[----:B------:R-:W-:-:S04]  /*7af0*/  LOP3.LUT R0, R7, 0x80000000, RZ, 0xc0, !PT ;  /* 0x8000000007007812 */ /* 0x000fc800078ec0ff */
[----:B------:R-:W-:-:S04]  /*7b00*/  SHF.R.U32.HI R5, RZ, 0x18, R0 ;  /* 0x00000018ff057819 */ /* 0x000fc80000011600 */
[----:B------:R-:W-:-:S04]  /*7b10*/  LOP3.LUT R4, R4, R5, RZ, 0xfc, !PT ;  /* 0x0000000504047212 */ /* 0x000fc800078efcff */
[----:B------:R-:W-:Y:S02]  /*7b20*/  PRMT R0, R4, 0x7610, R0 ;  /* 0x0000761004007816 */ /* 0x000fe40000000000 */
.L_x_17040:
[----:B------:R-:W-:Y:S05]  /*7b30*/  BSYNC B0 ;  /* 0x0000000000007941 */ /* 0x000fea0003800000 */
.L_x_17039:
[----:B------:R-:W-:Y:S01]  /*7b40*/  STG.E.U8 [R2.64], R0 ;  /* 0x0000000002007986 */ /* 0x000fe2000c101124 */
[----:B------:R-:W-:Y:S05]  /*7b50*/  EXIT ;  /* 0x000000000000794d */ /* 0x000fea0003800000 */
.L_x_17033:
        /* <DEDUP_REMOVED lines=22> */
.L_x_17016:
        /* <DEDUP_REMOVED lines=19> */
[----:B------:R-:W-:Y:S05]  /*7df0*/  EXIT ;  /* 0x000000000000794d */ /* 0x000fea0003800000 */
.L_x_17043:
[----:B------:R-:W-:-:S04]  /*7e00*/  LOP3.LUT R22, R22, 0xffff, RZ, 0xc0, !PT ;  /* 0x0000ffff16167812 */ /* 0x000fc800078ec0ff */
[----:B------:R-:W-:-:S05]  /*7e10*/  PRMT R22, R22, 0x8880, RZ ;  /* 0x0000888016167816 */ /* 0x000fca00000000ff */
[----:B------:R-:W-:-:S05]  /*7e20*/  IMAD.MOV.U32 R4, RZ, RZ, R22 ;  /* 0x000000ffff047224 */ /* 0x000fca00078e0016 */
[----:B------:R-:W-:-:S05]  /*7e30*/  SHF.R.S32.HI R5, RZ, 0x1f, R4 ;  /* 0x0000001fff057819 */ /* 0x000fca0000011404 */
[----:B------:R-:W-:Y:S01]  /*7e40*/  STG.E.64 [R2.64], R4 ;  /* 0x0000000402007986 */ /* 0x000fe2000c101b24 */
[----:B------:R-:W-:Y:S05]  /*7e50*/  EXIT ;  /* 0x000000000000794d */ /* 0x000fea0003800000 */
.L_x_17042:
[----:B------:R-:W-:-:S04]  /*7e60*/  LOP3.LUT R22, R22, 0xffff, RZ, 0xc0, !PT ;  /* 0x0000ffff16167812 */ /* 0x000fc800078ec0ff */
[----:B------:R-:W-:-:S05]  /*7e70*/  PRMT R5, R22, 0x8880, RZ ;  /* 0x0000888016057816 */ /* 0x000fca00000000ff */
[----:B------:R-:W-:Y:S01]  /*7e80*/  STG.E [R2.64], R5 ;  /* 0x0000000502007986 */ /* 0x000fe2000c101924 */
[----:B------:R-:W-:Y:S05]  /*7e90*/  EXIT ;  /* 0x000000000000794d */ /* 0x000fea0003800000 */
.L_x_17044:
        /* <DEDUP_REMOVED lines=14> */
.L_x_19796:


//--------------------- .text._ZN2at6native18elementwise_kernelILi128ELi4EZNS0_22gpu_kernel_impl_nocastINS0_13BUnaryFunctorIaaaZZZNS0_18lshift_kernel_cudaERNS_18TensorIteratorBaseEENKUlvE_clEvENKUlvE0_clEvEUlaaE_EEEEvS5_RKT_EUliE_EEviT1_ --------------------------
	.section	.text._ZN2at6native18elementwise_kernelILi128ELi4EZNS0_22gpu_kernel_impl_nocastINS0_13BUnaryFunctorIaaaZZZNS0_18lshift_kernel_cudaERNS_18TensorIteratorBaseEENKUlvE_clEvENKUlvE0_clEvEUlaaE_EEEEvS5_RKT_EUliE_EEviT1_,"ax",@progbits
	.sectioninfo	@"SHI_REGISTERS=14"
	.align	128
        .global         _ZN2at6native18elementwise_kernelILi128ELi4EZNS0_22gpu_kernel_impl_nocastINS0_13BUnaryFunctorIaaaZZZNS0_18lshift_kernel_cudaERNS_18TensorIteratorBaseEENKUlvE_clEvENKUlvE0_clEvEUlaaE_EEEEvS5_RKT_EUliE_EEviT1_
        .type           _ZN2at6native18elementwise_kernelILi128ELi4EZNS0_22gpu_kernel_impl_nocastINS0_13BUnaryFunctorIaaaZZZNS0_18lshift_kernel_cudaERNS_18TensorIteratorBaseEENKUlvE_clEvENKUlvE0_clEvEUlaaE_EEEEvS5_RKT_EUliE_EEviT1_,@function
        .size           _ZN2at6native18elementwise_kernelILi128ELi4EZNS0_22gpu_kernel_impl_nocastINS0_13BUnaryFunctorIaaaZZZNS0_18lshift_kernel_cudaERNS_18TensorIteratorBaseEENKUlvE_clEvENKUlvE0_clEvEUlaaE_EEEEvS5_RKT_EUliE_EEviT1_,(.L_x_19797 - _ZN2at6native18elementwise_kernelILi128ELi4EZNS0_22gpu_kernel_impl_nocastINS0_13BUnaryFunctorIaaaZZZNS0_18lshift_kernel_cudaERNS_18TensorIteratorBaseEENKUlvE_clEvENKUlvE0_clEvEUlaaE_EEEEvS5_RKT_EUliE_EEviT1_)
        .other          _ZN2at6native18elementwise_kernelILi128ELi4EZNS0_22gpu_kernel_impl_nocastINS0_13BUnaryFunctorIaaaZZZNS0_18lshift_kernel_cudaERNS_18TensorIteratorBaseEENKUlvE_clEvENKUlvE0_clEvEUlaaE_EEEEvS5_RKT_EUliE_EEviT1_,@"STO_CUDA_ENTRY STV_DEFAULT"
_ZN2at6native18elementwise_kernelILi128ELi4EZNS0_22gpu_kernel_impl_nocastINS0_13BUnaryFunctorIaaaZZZNS0_18lshift_kernel_cudaERNS_18TensorIteratorBaseEENKUlvE_clEvENKUlvE0_clEvEUlaaE_EEEEvS5_RKT_EUliE_EEviT1_:
.text._ZN2at6native18elementwise_kernelILi128ELi4EZNS0_22gpu_kernel_impl_nocastINS0_13BUnaryFunctorIaaaZZZNS0_18lshift_kernel_cudaERNS_18TensorIteratorBaseEENKUlvE_clEvENKUlvE0_clEvEUlaaE_EEEEvS5_RKT_EUliE_EEviT1_:
        /* <DEDUP_REMOVED lines=236> */
.L_x_17047:
[----:B------:R-:W-:-:S04]  /*0ec0*/  IADD3 R4, P0, R3, c[0x0][0x368], RZ ;  /* 0x0000da0003047a10 */ /* 0x000fc80007f1e0ff */
[----:B------:R-:W-:-:S05]  /*0ed0*/  IADD3.X R5, RZ, c[0x0][0x36c], RZ, P0, !PT ;  /* 0x0000db00ff057a10 */ /* 0x000fca00007fe4ff */
[----:B------:R-:W2:Y:S01]  /*0ee0*/  LDG.E.U8 R4, [R4.64] ;  /* 0x0000000404047981 */ /* 0x000ea2000c1e1100 */
[----:B------:R-:W-:Y:S02]  /*0ef0*/  PRMT R3, R6, 0x8880, RZ ;  /* 0x0000888006037816 */ /* 0x000fe400000000ff */
[----:B------:R-:W-:Y:S02]  /*0f00*/  IADD3 R2, P1, R2, c[0x0][0x360], RZ ;  /* 0x0000d80002027a10 */ /* 0x000fe40007f3e0ff */
[----:B------:R-:W-:Y:S02]  /*0f10*/  ISETP.GT.U32.AND P0, PT, R6, 0x7, PT ;  /* 0x000000070600780c */ /* 0x000fe40003f04070 */
[----:B------:R-:W-:Y:S02]  /*0f20*/  IADD3 R0, R0, 0x80, RZ ;  /* 0x0000008000007810 */ /* 0x000fe40007ffe0ff */
[----:B--2---:R-:W-:Y:S02]  /*0f30*/  SHF.L.U32 R7, R4, R3, RZ ;  /* 0x0000000304077219 */ /* 0x004fe400000006ff */
[----:B------:R-:W-:-:S02]  /*0f40*/  IADD3.X R3, RZ, c[0x0][0x364], RZ, P1, !PT ;  /* 0x0000d900ff037a10 */ /* 0x000fc40000ffe4ff */
[----:B------:R-:W-:-:S05]  /*0f50*/  SEL R7, R7, RZ, !P0 ;  /* 0x000000ff07077207 */ /* 0x000fca0004000000 */
[----:B------:R0:W-:Y:S02]  /*0f60*/  STG.E.U8 [R2.64], R7 ;  /* 0x0000000702007986 */ /* 0x0001e4000c101104 */
.L_x_17046:
[----:B-1----:R-:W-:Y:S05]  /*0f70*/  BSYNC B0 ;  /* 0x0000000000007941 */ /* 0x002fea0003800000 */
.L_x_17045:
        /* <DEDUP_REMOVED lines=230> */
.L_x_17050:
[----:B------:R-:W-:-:S04]  /*1de0*/  IADD3 R4, P0, R3, c[0x0][0x368], RZ ;  /* 0x0000da0003047a10 */ /* 0x000fc80007f1e0ff */
[----:B------:R-:W-:-:S05]  /*1df0*/  IADD3.X R5, RZ, c[0x0][0x36c], RZ, P0, !PT ;  /* 0x0000db00ff057a10 */ /* 0x000fca00007fe4ff */
[----:B------:R-:W2:Y:S01]  /*1e00*/  LDG.E.U8 R4, [R4.64] ;  /* 0x0000000404047981 */ /* 0x000ea2000c1e1100 */
[----:B------:R-:W-:Y:S02]  /*1e10*/  PRMT R7, R6, 0x8880, RZ ;  /* 0x0000888006077816 */ /* 0x000fe400000000ff */
[----:B------:R-:W-:Y:S02]  /*1e20*/  IADD3 R2, P0, R2, c[0x0][0x360], RZ ;  /* 0x0000d80002027a10 */ /* 0x000fe40007f1e0ff */
[----:B------:R-:W-:Y:S02]  /*1e30*/  ISETP.GT.U32.AND P1, PT, R6, 0x7, PT ;  /* 0x000000070600780c */ /* 0x000fe40003f24070 */
[----:B------:R-:W-:Y:S02]  /*1e40*/  IADD3.X R3, RZ, c[0x0][0x364], RZ, P0, !PT ;  /* 0x0000d900ff037a10 */ /* 0x000fe400007fe4ff */
[----:B------:R-:W-:-:S04]  /*1e50*/  IADD3 R0, R0, 0x80, RZ ;  /* 0x0000008000007810 */ /* 0x000fc80007ffe0ff */
[----:B------:R-:W-:Y:S02]  /*1e60*/  ISETP.GE.AND P0, PT, R0, c[0x0][0x160], PT ;  /* 0x0000580000007a0c */ /* 0x000fe40003f06270 */
[----:B--2---:R-:W-:-:S04]  /*1e70*/  SHF.L.U32 R7, R4, R7, RZ ;  /* 0x0000000704077219 */ /* 0x004fc800000006ff */
[----:B------:R-:W-:-:S05]  /*1e80*/  SEL R7, R7, RZ, !P1 ;  /* 0x000000ff07077207 */ /* 0x000fca0004800000 */
[----:B------:R0:W-:Y:S02]  /*1e90*/  STG.E.U8 [R2.64], R7 ;  /* 0x0000000702007986 */ /* 0x0001e4000c101104 */
        /* <DEDUP_REMOVED lines=228> */
.L_x_17051:
[----:B------:R-:W-:-:S04]  /*2ce0*/  IADD3 R4, P0, R3, c[0x0][0x368], RZ ;  /* 0x0000da0003047a10 */ /* 0x000fc80007f1e0ff */
[----:B------:R-:W-:-:S05]  /*2cf0*/  IADD3.X R5, RZ, c[0x0][0x36c], RZ, P0, !PT ;  /* 0x0000db00ff057a10 */ /* 0x000fca00007fe4ff */
[----:B------:R-:W2:Y:S01]  /*2d00*/  LDG.E.U8 R4, [R4.64] ;  /* 0x0000000404047981 */ /* 0x000ea2000c1e1100 */
[----:B------:R-:W-:Y:S02]  /*2d10*/  PRMT R7, R6, 0x8880, RZ ;  /* 0x0000888006077816 */ /* 0x000fe400000000ff */
[----:B------:R-:W-:Y:S02]  /*2d20*/  IADD3 R2, P0, R2, c[0x0][0x360], RZ ;  /* 0x0000d80002027a10 */ /* 0x000fe40007f1e0ff */
[----:B------:R-:W-:Y:S02]  /*2d30*/  ISETP.GT.U32.AND P1, PT, R6, 0x7, PT ;  /* 0x000000070600780c */ /* 0x000fe40003f24070 */
[----:B------:R-:W-:Y:S02]  /*2d40*/  IADD3.X R3, RZ, c[0x0][0x364], RZ, P0, !PT ;  /* 0x0000d900ff037a10 */ /* 0x000fe400007fe4ff */
[----:B------:R-:W-:Y:S02]  /*2d50*/  IADD3 R0, R0, 0x80, RZ ;  /* 0x0000008000007810 */ /* 0x000fe40007ffe0ff */
[----:B--2---:R-:W-:-:S04]  /*2d60*/  SHF.L.U32 R7, R4, R7, RZ ;  /* 0x0000000704077219 */ /* 0x004fc800000006ff */
[----:B------:R-:W-:-:S05]  /*2d70*/  SEL R7, R7, RZ, !P1 ;  /* 0x000000ff07077207 */ /* 0x000fca0004800000 */
[----:B------:R0:W-:Y:S02]  /*2d80*/  STG.E.U8 [R2.64], R7 ;  /* 0x0000000702007986 */ /* 0x0001e4000c101104 */
.L_x_17049:
[----:B------:R-:W-:Y:S05]  /*2d90*/  BSYNC B0 ;  /* 0x0000000000007941 */ /* 0x000fea0003800000 */
.L_x_17048:
        /* <DEDUP_REMOVED lines=229> */
.L_x_17052:
[----:B------:R-:W-:-:S04]  /*3bf0*/  IADD3 R4, P0, R3, c[0x0][0x368], RZ ;  /* 0x0000da0003047a10 */ /* 0x000fc80007f1e0ff */
[----:B------:R-:W-:-:S05]  /*3c00*/  IADD3.X R5, RZ, c[0x0][0x36c], RZ, P0, !PT ;  /* 0x0000db00ff057a10 */ /* 0x000fca00007fe4ff */
[----:B------:R-:W2:Y:S01]  /*3c10*/  LDG.E.U8 R4, [R4.64] ;  /* 0x0000000404047981 */ /* 0x000ea2000c1e1100 */
[C---:B------:R-:W-:Y:S02]  /*3c20*/  PRMT R3, R6.reuse, 0x8880, RZ ;  /* 0x0000888006037816 */ /* 0x040fe400000000ff */
[----:B------:R-:W-:Y:S02]  /*3c30*/  ISETP.GT.U32.AND P1, PT, R6, 0x7, PT ;  /* 0x000000070600780c */ /* 0x000fe40003f24070 */
[----:B------:R-:W-:Y:S02]  /*3c40*/  IADD3 R2, P0, R2, c[0x0][0x360], RZ ;  /* 0x0000d80002027a10 */ /* 0x000fe40007f1e0ff */
[----:B--2---:R-:W-:Y:S02]  /*3c50*/  SHF.L.U32 R0, R4, R3, RZ ;  /* 0x0000000304007219 */ /* 0x004fe400000006ff */
[----:B------:R-:W-:Y:S02]  /*3c60*/  IADD3.X R3, RZ, c[0x0][0x364], RZ, P0, !PT ;  /* 0x0000d900ff037a10 */ /* 0x000fe400007fe4ff */
[----:B------:R-:W-:-:S05]  /*3c70*/  SEL R7, R0, RZ, !P1 ;  /* 0x000000ff00077207 */ /* 0x000fca0004800000 */
[----:B------:R-:W-:Y:S01]  /*3c80*/  STG.E.U8 [R2.64], R7 ;  /* 0x0000000702007986 */ /* 0x000fe2000c101104 */
[----:B------:R-:W-:Y:S05]  /*3c90*/  EXIT ;  /* 0x000000000000794d */ /* 0x000fea0003800000 */
.L_x_17053:
        /* <DEDUP_REMOVED lines=14> */
.L_x_19797:


//--------------------- .text._ZN2at6native27unrolled_elementwise_kernelINS0_13BUnaryFunctorIaaaZZZNS0_18lshift_kernel_cudaERNS_18TensorIteratorBaseEENKUlvE_clEvENKUlvE0_clEvEUlaaE_EESt5arrayIPcLm2EELi4E23TrivialOffsetCalculatorILi1EjESD_NS0_6memory15LoadWithoutCastENSE_16StoreWithoutCastEEEviT_T0_T2_T3_T4_T5_ --------------------------
	.section	.text._ZN2at6native27unrolled_elementwise_kernelINS0_13BUnaryFunctorIaaaZZZNS0_18lshift_kernel_cudaERNS_18TensorIteratorBaseEENKUlvE_clEvENKUlvE0_clEvEUlaaE_EESt5arrayIPcLm2EELi4E23TrivialOffsetCalculatorILi1EjESD_NS0_6memory15LoadWithoutCastENSE_16StoreWithoutCastEEEviT_T0_T2_T3_T4_T5_,"ax",@progbits
	.sectioninfo	@"SHI_REGISTERS=21"
	.align	128
        .global         _ZN2at6native27unrolled_elementwise_kernelINS0_13BUnaryFunctorIaaaZZZNS0_18lshift_kernel_cudaERNS_18TensorIteratorBaseEENKUlvE_clEvENKUlvE0_clEvEUlaaE_EESt5arrayIPcLm2EELi4E23TrivialOffsetCalculatorILi1EjESD_NS0_6memory15LoadWithoutCastENSE_16StoreWithoutCastEEEviT_T0_T2_T3_T4_T5_
        .type           _ZN2at6native27unrolled_elementwise_kernelINS0_13BUnaryFunctorIaaaZZZNS0_18lshift_kernel_cudaERNS_18TensorIteratorBaseEENKUlvE_clEvENKUlvE0_clEvEUlaaE_EESt5arrayIPcLm2EELi4E23TrivialOffsetCalculatorILi1EjESD_NS0_6memory15LoadWithoutCastENSE_16StoreWithoutCastEEEviT_T0_T2_T3_T4_T5_,@function
        .size           _ZN2at6native27unrolled_elementwise_kernelINS0_13BUnaryFunctorIaaaZZZNS0_18lshift_kernel_cudaERNS_18TensorIteratorBaseEENKUlvE_clEvENKUlvE0_clEvEUlaaE_EESt5arrayIPcLm2EELi4E23TrivialOffsetCalculatorILi1EjESD_NS0_6memory15LoadWithoutCastENSE_16StoreWithoutCastEEEviT_T0_T2_T3_T4_T5_,(.L_x_19798 - _ZN2at6native27unrolled_elementwise_kernelINS0_13BUnaryFunctorIaaaZZZNS0_18lshift_kernel_cudaERNS_18TensorIteratorBaseEENKUlvE_clEvENKUlvE0_clEvEUlaaE_EESt5arrayIPcLm2EELi4E23TrivialOffsetCalculatorILi1EjESD_NS0_6memory15LoadWithoutCastENSE_16StoreWithoutCastEEEviT_T0_T2_T3_T4_T5_)
        .other          _ZN2at6native27unrolled_elementwise_kernelINS0_13BUnaryFunctorIaaaZZZNS0_18lshift_kernel_cudaERNS_18TensorIteratorBaseEENKUlvE_clEvENKUlvE0_clEvEUlaaE_EESt5arrayIPcLm2EELi4E23TrivialOffsetCalculatorILi1EjESD_NS0_6memory15LoadWithoutCastENSE_16StoreWithoutCastEEEviT_T0_T2_T3_T4_T5_,@"STO_CUDA_ENTRY STV_DEFAULT"
_ZN2at6native27unrolled_elementwise_kernelINS0_13BUnaryFunctorIaaaZZZNS0_18lshift_kernel_cudaERNS_18TensorIteratorBaseEENKUlvE_clEvENKUlvE0_clEvEUlaaE_EESt5arrayIPcLm2EELi4E23TrivialOffsetCalculatorILi1EjESD_NS0_6memory15LoadWithoutCastENSE_16StoreWithoutCastEEEviT_T0_T2_T3_T4_T5_:
.text._ZN2at6native27unrolled_elementwise_kernelINS0_13BUnaryFunctorIaaaZZZNS0_18lshift_kernel_cudaERNS_18TensorIteratorBaseEENKUlvE_clEvENKUlvE0_clEvEUlaaE_EESt5arrayIPcLm2EELi4E23TrivialOffsetCalculatorILi1EjESD_NS0_6memory15LoadWithoutCastENSE_16StoreWithoutCastEEEviT_T0_T2_T3_T4_T5_:
[----:B------:R-:W-:Y:S02]  /*0000*/  IMAD.MOV.U32 R1, RZ, RZ, c[0x0][0x28] ;  /* 0x00000a00ff017624 */ /* 0x000fe400078e00ff */
[----:B------:R-:W0:Y:S01]  /*0010*/  S2R R2, SR_CTAID.X ;  /* 0x0000000000027919 */ /* 0x000e220000002500 */
[----:B------:R-:W-:Y:S01]  /*0020*/  IMAD.MOV.U32 R3, RZ, RZ, -0x200 ;  /* 0xfffffe00ff037424 */ /* 0x000fe200078e00ff */
[----:B------:R-:W-:Y:S02]  /*0030*/  ULDC.64 UR4, c[0x0][0x118] ;  /* 0x0000460000047ab9 */ /* 0x000fe40000000a00 */
[----:B------:R-:W1:Y:S01]  /*0040*/  S2R R7, SR_TID.X ;  /* 0x0000000000077919 */ /* 0x000e620000002100 */
[----:B0-----:R-:W-:Y:S01]  /*0050*/  IMAD R0, R2, R3, c[0x0][0x160] ;  /* 0x0000580002007624 */ /* 0x001fe200078e0203 */
[----:B------:R-:W0:Y:S01]  /*0060*/  LDC.U8 R18, c[0x0][0x165] ;  /* 0x00005940ff127b82 */ /* 0x000e220000000000 */
[----:B------:R-:W-:Y:S01]  /*0070*/  CS2R R14, SRZ ;  /* 0x00000000000e7805 */ /* 0x000fe2000001ff00 */
[----:B------:R-:W-:Y:S02]  /*0080*/  IMAD.MOV.U32 R3, RZ, RZ, RZ ;  /* 0x000000ffff037224 */ /* 0x000fe400078e00ff */
[----:B-1----:R-:W-:Y:S01]  /*0090*/  ISETP.GE.AND P0, PT, R7, R0, PT ;  /* 0x000000000700720c */ /* 0x002fe20003f06270 */
[----:B------:R-:W-:-:S12]  /*00a0*/  IMAD.MOV.U32 R9, RZ, RZ, R7 ;  /* 0x000000ffff097224 */ /* 0x000fd800078e0007 */
[----:B------:R-:W-:Y:S01]  /*00b0*/  @!P0 IADD3 R9, R7, 0x80, RZ ;  /* 0x0000008007098810 */ /* 0x000fe20007ffe0ff */
[----:B------:R-:W-:-:S03]  /*00c0*/  @!P0 IMAD R4, R2, 0x200, R7 ;  /* 0x0000020002048824 */ /* 0x000fc600078e0207 */
[----:B------:R-:W-:Y:S02]  /*00d0*/  ISETP.GE.AND P3, PT, R9, R0, PT ;  /* 0x000000000900720c */ /* 0x000fe40003f66270 */
[----:B------:R-:W-:-:S05]  /*00e0*/  @!P0 IADD3 R4, P4, R4, c[0x0][0x170], RZ ;  /* 0x00005c0004048a10 */ /* 0x000fca0007f9e0ff */
[----:B------:R-:W-:-:S05]  /*00f0*/  @!P0 IMAD.X R5, RZ, RZ, c[0x0][0x174], P4 ;  /* 0x00005d00ff058624 */ /* 0x000fca00020e06ff */
[----:B------:R1:W5:Y:S01]  /*0100*/  @!P0 LDG.E.U8 R3, [R4.64] ;  /* 0x0000000404038981 */ /* 0x000362000c1e1100 */
[----:B------:R-:W-:Y:S01]  /*0110*/  @!P3 IMAD R8, R2, 0x200, R9 ;  /* 0x000002000208b824 */ /* 0x000fe200078e0209 */
[----:B------:R-:W-:-:S04]  /*0120*/  @!P3 IADD3 R9, R9, 0x80, RZ ;  /* 0x000000800909b810 */ /* 0x000fc80007ffe0ff */
        /* <DEDUP_REMOVED lines=10> */
[----:B------:R-:W-:Y:S01]  /*01d0*/  IMAD.MOV.U32 R16, RZ, RZ, RZ ;  /* 0x000000ffff107224 */ /* 0x000fe200078e00ff */
[----:B------:R1:W5:Y:S01]  /*01e0*/  @!P3 LDG.E.U8 R14, [R8.64] ;  /* 0x00000004080eb981 */ /* 0x000362000c1e1100 */
        /* <DEDUP_REMOVED lines=10> */
[----:B------:R-:W-:-:S02]  /*0290*/  PRMT R6, RZ, 0x7610, R6 ;  /* 0x00007610ff067816 */ /* 0x000fc40000000006 */
[----:B--2---:R-:W-:Y:S02]  /*02a0*/  PRMT R11, RZ, 0x7610, R11 ;  /* 0x00007610ff0b7816 */ /* 0x004fe4000000000b */
[----:B------:R-:W-:Y:S02]  /*02b0*/  PRMT R10, RZ, 0x7610, R10 ;  /* 0x00007610ff0a7816 */ /* 0x000fe4000000000a */
[----:B-1----:R-:W-:Y:S01]  /*02c0*/  PRMT R8, RZ, 0x7610, R8 ;  /* 0x00007610ff087816 */ /* 0x002fe20000000008 */
[----:B------:R-:W-:Y:S05]  /*02d0*/  @P1 BRA `(.L_x_17054) ;  /* 0x000000b000001947 */ /* 0x000fea0003800000 */
[----:B0-----:R-:W-:-:S04]  /*02e0*/  IADD3 R7, R7, 0x180, RZ ;  /* 0x0000018007077810 */ /* 0x001fc80007ffe0ff */
        /* <DEDUP_REMOVED lines=10> */
.L_x_17054:
[----:B0-----:R0:W-:Y:S01]  /*0390*/  @!P0 STG.E.U8 [R4.64], R8 ;  /* 0x0000000804008986 */ /* 0x0011e2000c101104 */
        /* <DEDUP_REMOVED lines=13> */
.L_x_17056:
[----:B------:R-:W-:Y:S05]  /*0470*/  BSYNC B0 ;  /* 0x0000000000007941 */ /* 0x000fea0003800000 */
.L_x_17055:
[----:B------:R-:W-:-:S13]  /*0480*/  ISETP.GE.AND P0, PT, R17, R0, PT ;  /* 0x000000001100720c */ /* 0x000fda0003f06270 */
[----:B------:R-:W-:Y:S05]  /*0490*/  @P0 EXIT ;  /* 0x000000000000094d */ /* 0x000fea0003800000 */
[----:B------:R-:W-:-:S05]  /*04a0*/  IMAD R2, R2, 0x200, R17 ;  /* 0x0000020002027824 */ /* 0x000fca00078e0211 */
[----:B------:R-:W-:-:S05]  /*04b0*/  IADD3 R2, P0, R2, c[0x0][0x168], RZ ;  /* 0x00005a0002027a10 */ /* 0x000fca0007f1e0ff */
[----:B-----5:R-:W-:-:S05]  /*04c0*/  IMAD.X R3, RZ, RZ, c[0x0][0x16c], P0 ;  /* 0x00005b00ff037624 */ /* 0x020fca00000e06ff */
[----:B------:R-:W-:Y:S01]  /*04d0*/  STG.E.U8 [R2.64], R6 ;  /* 0x0000000602007986 */ /* 0x000fe2000c101104 */
[----:B------:R-:W-:Y:S05]  /*04e0*/  EXIT ;  /* 0x000000000000794d */ /* 0x000fea0003800000 */
.L_x_17057:
        /* <DEDUP_REMOVED lines=9> */
.L_x_19798:


//--------------------- .text._ZN2at6native29vectorized_elementwise_kernelILi2ENS0_13BUnaryFunctorIaaaZZZNS0_18lshift_kernel_cudaERNS_18TensorIteratorBaseEENKUlvE_clEvENKUlvE0_clEvEUlaaE_EESt5arrayIPcLm2EEEEviT0_T1_ --------------------------
	.section	.text._ZN2at6native29vectorized_elementwise_kernelILi2ENS0_13BUnaryFunctorIaaaZZZNS0_18lshift_kernel_cudaERNS_18TensorIteratorBaseEENKUlvE_clEvENKUlvE0_clEvEUlaaE_EESt5arrayIPcLm2EEEEviT0_T1_,"ax",@progbits
	.sectioninfo	@"SHI_REGISTERS=28"
	.align	128
        .global         _ZN2at6native29vectorized_elementwise_kernelILi2ENS0_13BUnaryFunctorIaaaZZZNS0_18lshift_kernel_cudaERNS_18TensorIteratorBaseEENKUlvE_clEvENKUlvE0_clEvEUlaaE_EESt5arrayIPcLm2EEEEviT0_T1_
        .type           _ZN2at6native29vectorized_elementwise_kernelILi2ENS0_13BUnaryFunctorIaaaZZZNS0_18lshift_kernel_cudaERNS_18TensorIteratorBaseEENKUlvE_clEvENKUlvE0_clEvEUlaaE_EESt5arrayIPcLm2EEEEviT0_T1_,@function
        .size           _ZN2at6native29vectorized_elementwise_kernelILi2ENS0_13BUnaryFunctorIaaaZZZNS0_18lshift_kernel_cudaERNS_18TensorIteratorBaseEENKUlvE_clEvENKUlvE0_clEvEUlaaE_EESt5arrayIPcLm2EEEEviT0_T1_,(.L_x_19799 - _ZN2at6native29vectorized_elementwise_kernelILi2ENS0_13BUnaryFunctorIaaaZZZNS0_18lshift_kernel_cudaERNS_18TensorIteratorBaseEENKUlvE_clEvENKUlvE0_clEvEUlaaE_EESt5arrayIPcLm2EEEEviT0_T1_)
        .other          _ZN2at6native29vectorized_elementwise_kernelILi2ENS0_13BUnaryFunctorIaaaZZZNS0_18lshift_kernel_cudaERNS_18TensorIteratorBaseEENKUlvE_clEvENKUlvE0_clEvEUlaaE_EESt5arrayIPcLm2EEEEviT0_T1_,@"STO_CUDA_ENTRY STV_DEFAULT"
_ZN2at6native29vectorized_elementwise_kernelILi2ENS0_13BUnaryFunctorIaaaZZZNS0_18lshift_kernel_cudaERNS_18TensorIteratorBaseEENKUlvE_clEvENKUlvE0_clEvEUlaaE_EESt5arrayIPcLm2EEEEviT0_T1_:
.text._ZN2at6native29vectorized_elementwise_kernelILi2ENS0_13BUnaryFunctorIaaaZZZNS0_18lshift_kernel_cudaERNS_18TensorIteratorBaseEENKUlvE_clEvENKUlvE0_clEvEUlaaE_EESt5arrayIPcLm2EEEEviT0_T1_:
        /* <DEDUP_REMOVED lines=28> */
[----:B------:R-:W-:-:S02]  /*01c0*/  PRMT R15, R10, 0x8880, RZ ;  /* 0x000088800a0f7816 */ /* 0x000fc400000000ff */
[C---:B--2---:R-:W-:Y:S02]  /*01d0*/  PRMT R0, R4.reuse, 0x7770, RZ ;  /* 0x0000777004007816 */ /* 0x044fe400000000ff */
[----:B------:R-:W-:Y:S02]  /*01e0*/  PRMT R4, R4, 0x7771, RZ ;  /* 0x0000777104047816 */ /* 0x000fe400000000ff */
[C---:B---3--:R-:W-:Y:S02]  /*01f0*/  PRMT R8, R9.reuse, 0x7770, RZ ;  /* 0x0000777009087816 */ /* 0x048fe400000000ff */
[----:B------:R-:W-:Y:S02]  /*0200*/  PRMT R9, R9, 0x7771, RZ ;  /* 0x0000777109097816 */ /* 0x000fe400000000ff */
[C---:B----4-:R-:W-:Y:S02]  /*0210*/  PRMT R10, R11.reuse, 0x7770, RZ ;  /* 0x000077700b0a7816 */ /* 0x050fe400000000ff */
[----:B------:R-:W-:-:S02]  /*0220*/  PRMT R11, R11, 0x7771, RZ ;  /* 0x000077710b0b7816 */ /* 0x000fc400000000ff */
[C---:B-----5:R-:W-:Y:S02]  /*0230*/  PRMT R12, R13.reuse, 0x7770, RZ ;  /* 0x000077700d0c7816 */ /* 0x060fe400000000ff */
[----:B------:R-:W-:Y:S02]  /*0240*/  PRMT R13, R13, 0x7771, RZ ;  /* 0x000077710d0d7816 */ /* 0x000fe400000000ff */
[-C--:B------:R-:W-:Y:S02]  /*0250*/  SHF.L.U32 R8, R8, R15.reuse, RZ ;  /* 0x0000000f08087219 */ /* 0x080fe400000006ff */
[-C--:B------:R-:W-:Y:S02]  /*0260*/  SHF.L.U32 R0, R0, R15.reuse, RZ ;  /* 0x0000000f00007219 */ /* 0x080fe400000006ff */
[-C--:B------:R-:W-:Y:S02]  /*0270*/  SHF.L.U32 R4, R4, R15.reuse, RZ ;  /* 0x0000000f04047219 */ /* 0x080fe400000006ff */
[----:B------:R-:W-:-:S02]  /*0280*/  SHF.L.U32 R9, R9, R15, RZ ;  /* 0x0000000f09097219 */ /* 0x000fc400000006ff */
[-C--:B------:R-:W-:Y:S02]  /*0290*/  SHF.L.U32 R10, R10, R15.reuse, RZ ;  /* 0x0000000f0a0a7219 */ /* 0x080fe400000006ff */
[-C--:B------:R-:W-:Y:S02]  /*02a0*/  SHF.L.U32 R6, R11, R15.reuse, RZ ;  /* 0x0000000f0b067219 */ /* 0x080fe400000006ff */
[-C--:B------:R-:W-:Y:S02]  /*02b0*/  SHF.L.U32 R7, R12, R15.reuse, RZ ;  /* 0x0000000f0c077219 */ /* 0x080fe400000006ff */
[----:B------:R-:W-:Y:S02]  /*02c0*/  SHF.L.U32 R15, R13, R15, RZ ;  /* 0x0000000f0d0f7219 */ /* 0x000fe400000006ff */
[----:B------:R-:W-:Y:S02]  /*02d0*/  PRMT R11, R8, 0x7610, R11 ;  /* 0x00007610080b7816 */ /* 0x000fe4000000000b */
[----:B------:R-:W-:-:S02]  /*02e0*/  PRMT R12, R4, 0x7610, R12 ;  /* 0x00007610040c7816 */ /* 0x000fc4000000000c */
[----:B------:R-:W-:Y:S02]  /*02f0*/  PRMT R8, R9, 0x7610, R8 ;  /* 0x0000761009087816 */ /* 0x000fe40000000008 */
[----:B------:R-:W-:Y:S02]  /*0300*/  PRMT R13, R0, 0x7610, R13 ;  /* 0x00007610000d7816 */ /* 0x000fe4000000000d */
[----:B------:R-:W-:Y:S02]  /*0310*/  PRMT R9, R10, 0x7610, R9 ;  /* 0x000076100a097816 */ /* 0x000fe40000000009 */
[----:B------:R-:W-:Y:S02]  /*0320*/  PRMT R4, R15, 0x7610, R4 ;  /* 0x000076100f047816 */ /* 0x000fe40000000004 */
.L_x_17059:
[----:B0-----:R-:W-:Y:S01]  /*0330*/  IMAD.WIDE R2, R5, 0x2, R2 ;  /* 0x0000000205027825 */ /* 0x001fe200078e0202 */
        /* <DEDUP_REMOVED lines=9> */
.L_x_17058:
[----:B-1----:R-:W0:Y:S01]  /*03d0*/  S2R R15, SR_TID.X ;  /* 0x00000000000f7919 */ /* 0x002e220000002100 */
[----:B------:R-:W-:Y:S01]  /*03e0*/  CS2R R16, SRZ ;  /* 0x0000000000107805 */ /* 0x000fe2000001ff00 */
        /* <DEDUP_REMOVED lines=8> */
[----:B------:R-:W-:Y:S02]  /*0470*/  @!P1 IMAD.X R5, RZ, RZ, c[0x0][0x174], P6 ;  /* 0x00005d00ff059624 */ /* 0x000fe400030e06ff */
[C---:B------:R-:W-:Y:S01]  /*0480*/  @!P0 IMAD.IADD R24, R0.reuse, 0x1, R15 ;  /* 0x0000000100188824 */ /* 0x040fe200078e020f */
[----:B------:R-:W-:Y:S02]  /*0490*/  CS2R R12, SRZ ;  /* 0x00000000000c7805 */ /* 0x000fe4000001ff00 */
[----:B------:R0:W5:Y:S01]  /*04a0*/  @!P1 LDG.E.U8 R16, [R4.64] ;  /* 0x0000000404109981 */ /* 0x000162000c1e1100 */
        /* <DEDUP_REMOVED lines=8> */
[----:B------:R-:W-:Y:S02]  /*0530*/  @!P4 IADD3 R2, P6, R2, c[0x0][0x170], RZ ;  /* 0x00005c000202ca10 */ /* 0x000fe40007fde0ff */
[----:B------:R-:W-:-:S03]  /*0540*/  ISETP.GE.AND P3, PT, R9, R14, PT ;  /* 0x0000000e0900720c */ /* 0x000fc60003f66270 */
[----:B------:R-:W-:Y:S01]  /*0550*/  @!P4 IMAD.X R3, RZ, RZ, c[0x0][0x174], P6 ;  /* 0x00005d00ff03c624 */ /* 0x000fe200030e06ff */
[----:B------:R-:W-:-:S05]  /*0560*/  @!P0 IADD3 R24, P6, R24, c[0x0][0x170], RZ ;  /* 0x00005c0018188a10 */ /* 0x000fca0007fde0ff */
[----:B------:R-:W-:-:S04]  /*0570*/  @!P0 IMAD.X R25, RZ, RZ, c[0x0][0x174], P6 ;  /* 0x00005d00ff198624 */ /* 0x000fc800030e06ff */
[----:B------:R-:W-:Y:S01]  /*0580*/  @!P3 IMAD.IADD R22, R0, 0x1, R9 ;  /* 0x000000010016b824 */ /* 0x000fe200078e0209 */
[----:B------:R2:W5:Y:S01]  /*0590*/  @!P0 LDG.E.U8 R12, [R24.64] ;  /* 0x00000004180c8981 */ /* 0x000562000c1e1100 */
        /* <DEDUP_REMOVED lines=10> */
[----:B------:R-:W-:Y:S02]  /*0640*/  ISETP.GE.AND P5, PT, R9, R14, PT ;  /* 0x0000000e0900720c */ /* 0x000fe40003fa6270 */
[----:B0-----:R-:W-:Y:S01]  /*0650*/  @!P2 IADD3 R4, P3, R8, c[0x0][0x170], RZ ;  /* 0x00005c000804aa10 */ /* 0x001fe20007f7e0ff */
[----:B------:R-:W-:Y:S02]  /*0660*/  IMAD.MOV.U32 R11, RZ, RZ, RZ ;  /* 0x000000ffff0b7224 */ /* 0x000fe400078e00ff */
[----:B------:R-:W-:Y:S02]  /*0670*/  IMAD.MOV.U32 R19, RZ, RZ, RZ ;  /* 0x000000ffff137224 */ /* 0x000fe400078e00ff */
[----:B------:R-:W-:Y:S02]  /*0680*/  @!P2 IMAD.X R5, RZ, RZ, c[0x0][0x174], P3 ;  /* 0x00005d00ff05a624 */ /* 0x000fe400018e06ff */
[----:B------:R0:W5:Y:S01]  /*0690*/  @!P4 LDG.E.U8 R11, [R2.64] ;  /* 0x00000004020bc981 */ /* 0x000162000c1e1100 */
[----:B-1----:R-:W-:-:S03]  /*06a0*/  @!P1 IADD3 R6, P4, R18, c[0x0][0x170], RZ ;  /* 0x00005c0012069a10 */ /* 0x002fc60007f9e0ff */
[----:B------:R-:W-:Y:S01]  /*06b0*/  @!P5 IMAD.IADD R8, R0, 0x1, R9 ;  /* 0x000000010008d824 */ /* 0x000fe200078e0209 */
[----:B------:R1:W5:Y:S01]  /*06c0*/  @!P2 LDG.E.U8 R19, [R4.64] ;  /* 0x000000040413a981 */ /* 0x000362000c1e1100 */
[----:B------:R-:W-:Y:S01]  /*06d0*/  ISETP.GT.U32.AND P2, PT, R10, 0x7, PT ;  /* 0x000000070a00780c */ /* 0x000fe20003f44070 */
[----:B------:R-:W-:Y:S01]  /*06e0*/  CS2R R20, SRZ ;  /* 0x0000000000147805 */ /* 0x000fe2000001ff00 */
[----:B------:R-:W-:Y:S01]  /*06f0*/  @!P1 IMAD.X R7, RZ, RZ, c[0x0][0x174], P4 ;  /* 0x00005d00ff079624 */ /* 0x000fe200020e06ff */
[----:B------:R-:W-:Y:S01]  /*0700*/  @!P5 IADD3 R8, P3, R8, c[0x0][0x170], RZ ;  /* 0x00005c000808da10 */ /* 0x000fe20007f7e0ff */
[----:B0-----:R-:W-:-:S03]  /*0710*/  @!P0 IMAD.IADD R2, R0, 0x1, R15 ;  /* 0x0000000100028824 */ /* 0x001fc600078e020f */
[----:B------:R0:W5:Y:S01]  /*0720*/  @!P1 LDG.E.U8 R21, [R6.64] ;  /* 0x0000000406159981 */ /* 0x000162000c1e1100 */
[----:B------:R-:W-:Y:S01]  /*0730*/  @!P5 IMAD.X R9, RZ, RZ, c[0x0][0x174], P3 ;  /* 0x00005d00ff09d624 */ /* 0x000fe200018e06ff */
[----:B------:R-:W-:Y:S02]  /*0740*/  @!P0 IADD3 R2, P1, R2, c[0x0][0x168], RZ ;  /* 0x00005a0002028a10 */ /* 0x000fe40007f3e0ff */
[----:B-1----:R-:W-:Y:S02]  /*0750*/  PRMT R5, RZ, 0x7610, R5 ;  /* 0x00007610ff057816 */ /* 0x002fe40000000005 */
[----:B------:R1:W5:Y:S01]  /*0760*/  @!P5 LDG.E.U8 R20, [R8.64] ;  /* 0x000000040814d981 */ /* 0x000362000c1e1100 */
[----:B------:R-:W-:Y:S01]  /*0770*/  PRMT R18, RZ, 0x7610, R18 ;  /* 0x00007610ff127816 */ /* 0x000fe20000000012 */
[----:B------:R-:W-:Y:S01]  /*0780*/  @!P0 IMAD.X R3, RZ, RZ, c[0x0][0x16c], P1 ;  /* 0x00005b00ff038624 */ /* 0x000fe200008e06ff */
[----:B------:R-:W-:Y:S02]  /*0790*/  PRMT R4, RZ, 0x7610, R4 ;  /* 0x00007610ff047816 */ /* 0x000fe40000000004 */
[----:B0-----:R-:W-:-:S02]  /*07a0*/  PRMT R7, RZ, 0x7610, R7 ;  /* 0x00007610ff077816 */ /* 0x001fc40000000007 */
[----:B------:R-:W-:Y:S02]  /*07b0*/  PRMT R6, RZ, 0x7610, R6 ;  /* 0x00007610ff067816 */ /* 0x000fe40000000006 */
[----:B---3--:R-:W-:Y:S02]  /*07c0*/  PRMT R22, RZ, 0x7610, R22 ;  /* 0x00007610ff167816 */ /* 0x008fe40000000016 */
[----:B-1----:R-:W-:Y:S02]  /*07d0*/  PRMT R9, RZ, 0x7610, R9 ;  /* 0x00007610ff097816 */ /* 0x002fe40000000009 */
[----:B------:R-:W-:Y:S01]  /*07e0*/  PRMT R8, RZ, 0x7610, R8 ;  /* 0x00007610ff087816 */ /* 0x000fe20000000008 */
[----:B------:R-:W-:Y:S05]  /*07f0*/  @P2 BRA `(.L_x_17060) ;  /* 0x0000013000002947 */ /* 0x000fea0003800000 */
[----:B--2---:R-:W-:Y:S02]  /*0800*/  IADD3 R7, R15, 0x380, RZ ;  /* 0x000003800f077810 */ /* 0x004fe40007ffe0ff */
[----:B------:R-:W-:Y:S02]  /*0810*/  PRMT R4, R10, 0x8880, RZ ;  /* 0x000088800a047816 */ /* 0x000fe400000000ff */
[----:B------:R-:W-:-:S02]  /*0820*/  ISETP.GE.AND P1, PT, R7, R14, PT ;  /* 0x0000000e0700720c */ /* 0x000fc40003f26270 */
[-C--:B-----5:R-:W-:Y:S02]  /*0830*/  SHF.L.U32 R12, R12, R4.reuse, RZ ;  /* 0x000000040c0c7219 */ /* 0x0a0fe400000006ff */
[-C--:B------:R-:W-:Y:S02]  /*0840*/  SHF.L.U32 R16, R16, R4.reuse, RZ ;  /* 0x0000000410107219 */ /* 0x080fe400000006ff */
[-C--:B------:R-:W-:Y:S02]  /*0850*/  SHF.L.U32 R17, R17, R4.reuse, RZ ;  /* 0x0000000411117219 */ /* 0x080fe400000006ff */
[-C--:B------:R-:W-:Y:S02]  /*0860*/  SHF.L.U32 R11, R11, R4.reuse, RZ ;  /* 0x000000040b0b7219 */ /* 0x080fe400000006ff */
[-C--:B------:R-:W-:Y:S02]  /*0870*/  SHF.L.U32 R13, R13, R4.reuse, RZ ;  /* 0x000000040d0d7219 */ /* 0x080fe400000006ff */
[----:B------:R-:W-:-:S02]  /*0880*/  SHF.L.U32 R19, R19, R4, RZ ;  /* 0x0000000413137219 */ /* 0x000fc400000006ff */
[-C--:B------:R-:W-:Y:S02]  /*0890*/  @!P1 SHF.L.U32 R20, R20, R4.reuse, RZ ;  /* 0x0000000414149219 */ /* 0x080fe400000006ff */
[----:B------:R-:W-:Y:S02]  /*08a0*/  SHF.L.U32 R21, R21, R4, RZ ;  /* 0x0000000415157219 */ /* 0x000fe400000006ff */
[----:B------:R-:W-:Y:S02]  /*08b0*/  @!P1 PRMT R5, R20, 0x7610, R5 ;  /* 0x0000761014059816 */ /* 0x000fe40000000005 */
[----:B------:R-:W-:Y:S02]  /*08c0*/  PRMT R22, R12, 0x7610, R22 ;  /* 0x000076100c167816 */ /* 0x000fe40000000016 */
[----:B------:R-:W-:Y:S02]  /*08d0*/  PRMT R8, R16, 0x7610, R8 ;  /* 0x0000761010087816 */ /* 0x000fe40000000008 */
[----:B------:R-:W-:-:S02]  /*08e0*/  PRMT R6, R17, 0x7610, R6 ;  /* 0x0000761011067816 */ /* 0x000fc40000000006 */
[----:B------:R-:W-:Y:S02]  /*08f0*/  PRMT R4, R11, 0x7610, R4 ;  /* 0x000076100b047816 */ /* 0x000fe40000000004 */
[----:B------:R-:W-:Y:S02]  /*0900*/  PRMT R18, R13, 0x7610, R18 ;  /* 0x000076100d127816 */ /* 0x000fe40000000012 */
[----:B------:R-:W-:Y:S02]  /*0910*/  PRMT R9, R19, 0x7610, R9 ;  /* 0x0000761013097816 */ /* 0x000fe40000000009 */
[----:B------:R-:W-:Y:S02]  /*0920*/  PRMT R7, R21, 0x7610, R7 ;  /* 0x0000761015077816 */ /* 0x000fe40000000007 */
.L_x_17060:
        /* <DEDUP_REMOVED lines=18> */
.L_x_17063:
[----:B0-----:R-:W-:-:S13]  /*0a50*/  ISETP.GE.AND P0, PT, R15, R14, PT ;  /* 0x0000000e0f00720c */ /* 0x001fda0003f06270 */
[----:B------:R-:W-:Y:S05]  /*0a60*/  @P0 BRA `(.L_x_17065) ;  /* 0x000000c000000947 */ /* 0x000fea0003800000 */
[----:B------:R-:W-:Y:S01]  /*0a70*/  IMAD.IADD R2, R0, 0x1, R15 ;  /* 0x0000000100027824 */ /* 0x000fe200078e020f */
[----:B------:R-:W-:-:S04]  /*0a80*/  IADD3 R15, R15, 0x80, RZ ;  /* 0x000000800f0f7810 */ /* 0x000fc80007ffe0ff */
[----:B------:R-:W-:-:S05]  /*0a90*/  IADD3 R2, P0, R2, c[0x0][0x168], RZ ;  /* 0x00005a0002027a10 */ /* 0x000fca0007f1e0ff */
[----:B------:R-:W-:-:S05]  /*0aa0*/  IMAD.X R3, RZ, RZ, c[0x0][0x16c], P0 ;  /* 0x00005b00ff037624 */ /* 0x000fca00000e06ff */
[----:B------:R0:W-:Y:S03]  /*0ab0*/  STG.E.U8 [R2.64], R4 ;  /* 0x0000000402007986 */ /* 0x0001e6000c101104 */
.L_x_17064:
[----:B------:R-:W-:-:S13]  /*0ac0*/  ISETP.GE.AND P0, PT, R15, R14, PT ;  /* 0x0000000e0f00720c */ /* 0x000fda0003f06270 */
[----:B------:R-:W-:Y:S05]  /*0ad0*/  @P0 BRA `(.L_x_17066) ;  /* 0x000000d000000947 */ /* 0x000fea0003800000 */
[----:B0-----:R-:W-:Y:S01]  /*0ae0*/  IMAD.IADD R2, R0, 0x1, R15 ;  /* 0x0000000100027824 */ /* 0x001fe200078e020f */
[----:B------:R-:W-:-:S04]  /*0af0*/  IADD3 R15, R15, 0x80, RZ ;  /* 0x000000800f0f7810 */ /* 0x000fc80007ffe0ff */
[----:B------:R-:W-:-:S05]  /*0b00*/  IADD3 R2, P0, R2, c[0x0][0x168], RZ ;  /* 0x00005a0002027a10 */ /* 0x000fca0007f1e0ff */
[----:B------:R-:W-:-:S05]  /*0b10*/  IMAD.X R3, RZ, RZ, c[0x0][0x16c], P0 ;  /* 0x00005b00ff037624 */ /* 0x000fca00000e06ff */
[----:B------:R0:W-:Y:S03]  /*0b20*/  STG.E.U8 [R2.64], R18 ;  /* 0x0000001202007986 */ /* 0x0001e6000c101104 */
.L_x_17065:
        /* <DEDUP_REMOVED lines=8> */
.L_x_17066:
[----:B------:R-:W-:Y:S05]  /*0bb0*/  BSYNC B1 ;  /* 0x0000000000017941 */ /* 0x000fea0003800000 */
.L_x_17062:
[----:B------:R-:W-:-:S13]  /*0bc0*/  ISETP.GE.AND P0, PT, R15, R14, PT ;  /* 0x0000000e0f00720c */ /* 0x000fda0003f06270 */
[----:B0-----:R-:W-:Y:S01]  /*0bd0*/  @!P0 IMAD.IADD R2, R0, 0x1, R15 ;  /* 0x0000000100028824 */ /* 0x001fe200078e020f */
[----:B------:R-:W-:-:S04]  /*0be0*/  @!P0 IADD3 R15, R15, 0x80, RZ ;  /* 0x000000800f0f8810 */ /* 0x000fc80007ffe0ff */
[----:B------:R-:W-:-:S05]  /*0bf0*/  @!P0 IADD3 R2, P1, R2, c[0x0][0x168], RZ ;  /* 0x00005a0002028a10 */ /* 0x000fca0007f3e0ff */
[----:B------:R-:W-:-:S05]  /*0c00*/  @!P0 IMAD.X R3, RZ, RZ, c[0x0][0x16c], P1 ;  /* 0x00005b00ff038624 */ /* 0x000fca00008e06ff */
[----:B------:R0:W-:Y:S03]  /*0c10*/  @!P0 STG.E.U8 [R2.64], R7 ;  /* 0x0000000702008986 */ /* 0x0001e6000c101104 */
.L_x_17067:
[----:B------:R-:W-:Y:S05]  /*0c20*/  BSYNC B0 ;  /* 0x0000000000007941 */ /* 0x000fea0003800000 */
.L_x_17061:
        /* <DEDUP_REMOVED lines=8> */
.L_x_17068:
        /* <DEDUP_REMOVED lines=13> */
.L_x_19799:


//--------------------- .text._ZN2at6native29vectorized_elementwise_kernelILi4ENS0_13BUnaryFunctorIaaaZZZNS0_18lshift_kernel_cudaERNS_18TensorIteratorBaseEENKUlvE_clEvENKUlvE0_clEvEUlaaE_EESt5arrayIPcLm2EEEEviT0_T1_ --------------------------
	.section	.text._ZN2at6native29vectorized_elementwise_kernelILi4ENS0_13BUnaryFunctorIaaaZZZNS0_18lshift_kernel_cudaERNS_18TensorIteratorBaseEENKUlvE_clEvENKUlvE0_clEvEUlaaE_EESt5arrayIPcLm2EEEEviT0_T1_,"ax",@progbits
	.sectioninfo	@"SHI_REGISTERS=28"
	.align	128
        .global         _ZN2at6native29vectorized_elementwise_kernelILi4ENS0_13BUnaryFunctorIaaaZZZNS0_18lshift_kernel_cudaERNS_18TensorIteratorBaseEENKUlvE_clEvENKUlvE0_clEvEUlaaE_EESt5arrayIPcLm2EEEEviT0_T1_
        .type           _ZN2at6native29vectorized_elementwise_kernelILi4ENS0_13BUnaryFunctorIaaaZZZNS0_18lshift_kernel_cudaERNS_18TensorIteratorBaseEENKUlvE_clEvENKUlvE0_clEvEUlaaE_EESt5arrayIPcLm2EEEEviT0_T1_,@function
        .size           _ZN2at6native29vectorized_elementwise_kernelILi4ENS0_13BUnaryFunctorIaaaZZZNS0_18lshift_kernel_cudaERNS_18TensorIteratorBaseEENKUlvE_clEvENKUlvE0_clEvEUlaaE_EESt5arrayIPcLm2EEEEviT0_T1_,(.L_x_19800 - _ZN2at6native29vectorized_elementwise_kernelILi4ENS0_13BUnaryFunctorIaaaZZZNS0_18lshift_kernel_cudaERNS_18TensorIteratorBaseEENKUlvE_clEvENKUlvE0_clEvEUlaaE_EESt5arrayIPcLm2EEEEviT0_T1_)
        .other          _ZN2at6native29vectorized_elementwise_kernelILi4ENS0_13BUnaryFunctorIaaaZZZNS0_18lshift_kernel_cudaERNS_18TensorIteratorBaseEENKUlvE_clEvENKUlvE0_clEvEUlaaE_EESt5arrayIPcLm2EEEEviT0_T1_,@"STO_CUDA_ENTRY STV_DEFAULT"
_ZN2at6native29vectorized_elementwise_kernelILi4ENS0_13BUnaryFunctorIaaaZZZNS0_18lshift_kernel_cudaERNS_18TensorIteratorBaseEENKUlvE_clEvENKUlvE0_clEvEUlaaE_EESt5arrayIPcLm2EEEEviT0_T1_:
.text._ZN2at6native29vectorized_elementwise_kernelILi4ENS0_13BUnaryFunctorIaaaZZZNS0_18lshift_kernel_cudaERNS_18TensorIteratorBaseEENKUlvE_clEvENKUlvE0_clEvEUlaaE_EESt5arrayIPcLm2EEEEviT0_T1_:
        /* <DEDUP_REMOVED lines=26> */
[----:B------:R-:W-:Y:S02]  /*01a0*/  PRMT R15, R10, 0x8880, RZ ;  /* 0x000088800a0f7816 */ /* 0x000fe400000000ff */
[C---:B--2---:R-:W-:Y:S02]  /*01b0*/  PRMT R0, R9.reuse, 0x7770, RZ ;  /* 0x0000777009007816 */ /* 0x044fe400000000ff */
[C---:B------:R-:W-:Y:S02]  /*01c0*/  PRMT R4, R9.reuse, 0x7771, RZ ;  /* 0x0000777109047816 */ /* 0x040fe400000000ff */
[----:B------:R-:W-:-:S02]  /*01d0*/  PRMT R8, R9, 0x7772, RZ ;  /* 0x0000777209087816 */ /* 0x000fc400000000ff */
[----:B------:R-:W-:Y:S02]  /*01e0*/  PRMT R9, R9, 0x7773, RZ ;  /* 0x0000777309097816 */ /* 0x000fe400000000ff */
[C---:B---3--:R-:W-:Y:S02]  /*01f0*/  PRMT R10, R13.reuse, 0x7770, RZ ;  /* 0x000077700d0a7816 */ /* 0x048fe400000000ff */
[C---:B------:R-:W-:Y:S02]  /*0200*/  PRMT R11, R13.reuse, 0x7771, RZ ;  /* 0x000077710d0b7816 */ /* 0x040fe400000000ff */
[C---:B------:R-:W-:Y:S02]  /*0210*/  PRMT R12, R13.reuse, 0x7772, RZ ;  /* 0x000077720d0c7816 */ /* 0x040fe400000000ff */
[----:B------:R-:W-:Y:S02]  /*0220*/  PRMT R13, R13, 0x7773, RZ ;  /* 0x000077730d0d7816 */ /* 0x000fe400000000ff */
[----:B------:R-:W-:-:S02]  /*0230*/  SHF.L.U32 R0, R0, R15, RZ ;  /* 0x0000000f00007219 */ /* 0x000fc400000006ff */
[-C--:B------:R-:W-:Y:S02]  /*0240*/  SHF.L.U32 R4, R4, R15.reuse, RZ ;  /* 0x0000000f04047219 */ /* 0x080fe400000006ff */
[-C--:B------:R-:W-:Y:S02]  /*0250*/  SHF.L.U32 R8, R8, R15.reuse, RZ ;  /* 0x0000000f08087219 */ /* 0x080fe400000006ff */
[-C--:B------:R-:W-:Y:S02]  /*0260*/  SHF.L.U32 R9, R9, R15.reuse, RZ ;  /* 0x0000000f09097219 */ /* 0x080fe400000006ff */
[-C--:B------:R-:W-:Y:S02]  /*0270*/  SHF.L.U32 R10, R10, R15.reuse, RZ ;  /* 0x0000000f0a0a7219 */ /* 0x080fe400000006ff */
[-C--:B------:R-:W-:Y:S02]  /*0280*/  SHF.L.U32 R7, R11, R15.reuse, RZ ;  /* 0x0000000f0b077219 */ /* 0x080fe400000006ff */
[----:B------:R-:W-:-:S02]  /*0290*/  SHF.L.U32 R6, R12, R15, RZ ;  /* 0x0000000f0c067219 */ /* 0x000fc400000006ff */
[----:B------:R-:W-:Y:S02]  /*02a0*/  SHF.L.U32 R15, R13, R15, RZ ;  /* 0x0000000f0d0f7219 */ /* 0x000fe400000006ff */
[----:B------:R-:W-:Y:S02]  /*02b0*/  PRMT R12, R4, 0x7610, R12 ;  /* 0x00007610040c7816 */ /* 0x000fe4000000000c */
[----:B------:R-:W-:Y:S02]  /*02c0*/  PRMT R11, R8, 0x7610, R11 ;  /* 0x00007610080b7816 */ /* 0x000fe4000000000b */
[----:B------:R-:W-:Y:S02]  /*02d0*/  PRMT R13, R0, 0x7610, R13 ;  /* 0x00007610000d7816 */ /* 0x000fe4000000000d */
[----:B------:R-:W-:Y:S02]  /*02e0*/  PRMT R8, R10, 0x7610, R8 ;  /* 0x000076100a087816 */ /* 0x000fe40000000008 */
[----:B------:R-:W-:-:S02]  /*02f0*/  PRMT R4, R15, 0x7610, R4 ;  /* 0x000076100f047816 */ /* 0x000fc40000000004 */
.L_x_17070:
[----:B------:R-:W-:Y:S01]  /*0300*/  PRMT R12, R12, 0x7604, R13 ;  /* 0x000076040c0c7816 */ /* 0x000fe2000000000d */
[----:B0-----:R-:W-:Y:S01]  /*0310*/  IMAD.WIDE R2, R5, 0x4, R2 ;  /* 0x0000000405027825 */ /* 0x001fe200078e0202 */
[----:B------:R-:W-:-:S02]  /*0320*/  PRMT R7, R7, 0x7604, R8 ;  /* 0x0000760407077816 */ /* 0x000fc40000000008 */
[----:B------:R-:W-:Y:S02]  /*0330*/  PRMT R12, R11, 0x7054, R12 ;  /* 0x000070540b0c7816 */ /* 0x000fe4000000000c */
[----:B------:R-:W-:Y:S02]  /*0340*/  PRMT R7, R6, 0x7054, R7 ;  /* 0x0000705406077816 */ /* 0x000fe40000000007 */
[----:B------:R-:W-:Y:S02]  /*0350*/  PRMT R9, R9, 0x654, R12 ;  /* 0x0000065409097816 */ /* 0x000fe4000000000c */
[----:B------:R-:W-:-:S03]  /*0360*/  PRMT R7, R4, 0x654, R7 ;  /* 0x0000065404077816 */ /* 0x000fc60000000007 */
[----:B------:R-:W-:Y:S04]  /*0370*/  STG.E [R2.64], R9 ;  /* 0x0000000902007986 */ /* 0x000fe8000c101904 */
[----:B------:R-:W-:Y:S01]  /*0380*/  STG.E [R2.64+0x200], R7 ;  /* 0x0002000702007986 */ /* 0x000fe2000c101904 */
[----:B------:R-:W-:Y:S05]  /*0390*/  EXIT ;  /* 0x000000000000794d */ /* 0x000fea0003800000 */
.L_x_17069:
        /* <DEDUP_REMOVED lines=86> */
.L_x_17071:
        /* <DEDUP_REMOVED lines=18> */
.L_x_17074:
[----:B0-----:R-:W-:-:S13]  /*0a20*/  ISETP.GE.AND P0, PT, R15, R14, PT ;  /* 0x0000000e0f00720c */ /* 0x001fda0003f06270 */
[----:B------:R-:W-:Y:S05]  /*0a30*/  @P0 BRA `(.L_x_17076) ;  /* 0x000000c000000947 */ /* 0x000fea0003800000 */
[----:B------:R-:W-:Y:S01]  /*0a40*/  IMAD.IADD R2, R0, 0x1, R15 ;  /* 0x0000000100027824 */ /* 0x000fe200078e020f */
[----:B------:R-:W-:-:S04]  /*0a50*/  IADD3 R15, R15, 0x80, RZ ;  /* 0x000000800f0f7810 */ /* 0x000fc80007ffe0ff */
[----:B------:R-:W-:-:S05]  /*0a60*/  IADD3 R2, P0, R2, c[0x0][0x168], RZ ;  /* 0x00005a0002027a10 */ /* 0x000fca0007f1e0ff */
[----:B------:R-:W-:-:S05]  /*0a70*/  IMAD.X R3, RZ, RZ, c[0x0][0x16c], P0 ;  /* 0x00005b00ff037624 */ /* 0x000fca00000e06ff */
[----:B------:R0:W-:Y:S03]  /*0a80*/  STG.E.U8 [R2.64], R4 ;  /* 0x0000000402007986 */ /* 0x0001e6000c101104 */
.L_x_17075:
[----:B------:R-:W-:-:S13]  /*0a90*/  ISETP.GE.AND P0, PT, R15, R14, PT ;  /* 0x0000000e0f00720c */ /* 0x000fda0003f06270 */
[----:B------:R-:W-:Y:S05]  /*0aa0*/  @P0 BRA `(.L_x_17077) ;  /* 0x000000d000000947 */ /* 0x000fea0003800000 */
[----:B0-----:R-:W-:Y:S01]  /*0ab0*/  IMAD.IADD R2, R0, 0x1, R15 ;  /* 0x0000000100027824 */ /* 0x001fe200078e020f */
[----:B------:R-:W-:-:S04]  /*0ac0*/  IADD3 R15, R15, 0x80, RZ ;  /* 0x000000800f0f7810 */ /* 0x000fc80007ffe0ff */
[----:B------:R-:W-:-:S05]  /*0ad0*/  IADD3 R2, P0, R2, c[0x0][0x168], RZ ;  /* 0x00005a0002027a10 */ /* 0x000fca0007f1e0ff */
[----:B------:R-:W-:-:S05]  /*0ae0*/  IMAD.X R3, RZ, RZ, c[0x0][0x16c], P0 ;  /* 0x00005b00ff037624 */ /* 0x000fca00000e06ff */
[----:B------:R0:W-:Y:S03]  /*0af0*/  STG.E.U8 [R2.64], R18 ;  /* 0x0000001202007986 */ /* 0x0001e6000c101104 */
.L_x_17076:
        /* <DEDUP_REMOVED lines=8> */
.L_x_17077:
[----:B------:R-:W-:Y:S05]  /*0b80*/  BSYNC B1 ;  /* 0x0000000000017941 */ /* 0x000fea0003800000 */
.L_x_17073:
[----:B------:R-:W-:-:S13]  /*0b90*/  ISETP.GE.AND P0, PT, R15, R14, PT ;  /* 0x0000000e0f00720c */ /* 0x000fda0003f06270 */
[----:B0-----:R-:W-:Y:S01]  /*0ba0*/  @!P0 IMAD.IADD R2, R0, 0x1, R15 ;  /* 0x0000000100028824 */ /* 0x001fe200078e020f */
[----:B------:R-:W-:-:S04]  /*0bb0*/  @!P0 IADD3 R15, R15, 0x80, RZ ;  /* 0x000000800f0f8810 */ /* 0x000fc80007ffe0ff */
[----:B------:R-:W-:-:S05]  /*0bc0*/  @!P0 IADD3 R2, P1, R2, c[0x0][0x168], RZ ;  /* 0x00005a0002028a10 */ /* 0x000fca0007f3e0ff */
[----:B------:R-:W-:-:S05]  /*0bd0*/  @!P0 IMAD.X R3, RZ, RZ, c[0x0][0x16c], P1 ;  /* 0x00005b00ff038624 */ /* 0x000fca00008e06ff */
[----:B------:R0:W-:Y:S03]  /*0be0*/  @!P0 STG.E.U8 [R2.64], R7 ;  /* 0x0000000702008986 */ /* 0x0001e6000c101104 */
.L_x_17078:
[----:B------:R-:W-:Y:S05]  /*0bf0*/  BSYNC B0 ;  /* 0x0000000000007941 */ /* 0x000fea0003800000 */
.L_x_17072:
        /* <DEDUP_REMOVED lines=8> */
.L_x_17079:
        /* <DEDUP_REMOVED lines=16> */
.L_x_19800:


//--------------------- .text._ZN2at6native29vectorized_elementwise_kernelILi8ENS0_13BUnaryFunctorIaaaZZZNS0_18lshift_kernel_cudaERNS_18TensorIteratorBaseEENKUlvE_clEvENKUlvE0_clEvEUlaaE_EESt5arrayIPcLm2EEEEviT0_T1_ --------------------------
	.section	.text._ZN2at6native29vectorized_elementwise_kernelILi8ENS0_13BUnaryFunctorIaaaZZZNS0_18lshift_kernel_cudaERNS_18TensorIteratorBaseEENKUlvE_clEvENKUlvE0_clEvEUlaaE_EESt5arrayIPcLm2EEEEviT0_T1_,"ax",@progbits
	.sectioninfo	@"SHI_REGISTERS=4"
	.align	128
        .global         _ZN2at6native29vectorized_elementwise_kernelILi8ENS0_13BUnaryFunctorIaaaZZZNS0_18lshift_kernel_cudaERNS_18TensorIteratorBaseEENKUlvE_clEvENKUlvE0_clEvEUlaaE_EESt5arrayIPcLm2EEEEviT0_T1_
        .type           _ZN2at6native29vectorized_elementwise_kernelILi8ENS0_13BUnaryFunctorIaaaZZZNS0_18lshift_kernel_cudaERNS_18TensorIteratorBaseEENKUlvE_clEvENKUlvE0_clEvEUlaaE_EESt5arrayIPcLm2EEEEviT0_T1_,@function
        .size           _ZN2at6native29vectorized_elementwise_kernelILi8ENS0_13BUnaryFunctorIaaaZZZNS0_18lshift_kernel_cudaERNS_18TensorIteratorBaseEENKUlvE_clEvENKUlvE0_clEvEUlaaE_EESt5arrayIPcLm2EEEEviT0_T1_,(.L_x_19801 - _ZN2at6native29vectorized_elementwise_kernelILi8ENS0_13BUnaryFunctorIaaaZZZNS0_18lshift_kernel_cudaERNS_18TensorIteratorBaseEENKUlvE_clEvENKUlvE0_clEvEUlaaE_EESt5arrayIPcLm2EEEEviT0_T1_)
        .other          _ZN2at6native29vectorized_elementwise_kernelILi8ENS0_13BUnaryFunctorIaaaZZZNS0_18lshift_kernel_cudaERNS_18TensorIteratorBaseEENKUlvE_clEvENKUlvE0_clEvEUlaaE_EESt5arrayIPcLm2EEEEviT0_T1_,@"STO_CUDA_ENTRY STV_DEFAULT"
_ZN2at6native29vectorized_elementwise_kernelILi8ENS0_13BUnaryFunctorIaaaZZZNS0_18lshift_kernel_cudaERNS_18TensorIteratorBaseEENKUlvE_clEvENKUlvE0_clEvEUlaaE_EESt5arrayIPcLm2EEEEviT0_T1_:
.text._ZN2at6native29vectorized_elementwise_kernelILi8ENS0_13BUnaryFunctorIaaaZZZNS0_18lshift_kernel_cudaERNS_18TensorIteratorBaseEENKUlvE_clEvENKUlvE0_clEvEUlaaE_EESt5arrayIPcLm2EEEEviT0_T1_:
[----:B------:R-:W-:Y:S02]  /*0000*/  MOV R1, c[0x0][0x28] ;  /* 0x00000a0000017a02 */ /* 0x000fe40000000f00 */
[----:B------:R-:W-:Y:S05]  /*0010*/  EXIT ;  /* 0x000000000000794d */ /* 0x000fea0003800000 */
.L_x_17080:
        /* <DEDUP_REMOVED lines=14> */
.L_x_19801:


//--------------------- .text._ZN2at6native18elementwise_kernelILi128ELi4EZNS0_15gpu_kernel_implINS0_13AUnaryFunctorIaaaZZZNS0_18lshift_kernel_cudaERNS_18TensorIteratorBaseEENKUlvE_clEvENKUlvE0_clEvEUlaaE_EEEEvS5_RKT_EUliE_EEviT1_ --------------------------
	.section	.text._ZN2at6native18elementwise_kernelILi128ELi4EZNS0_15gpu_kernel_implINS0_13AUnaryFunctorIaaaZZZNS0_18lshift_kernel_cudaERNS_18TensorIteratorBaseEENKUlvE_clEvENKUlvE0_clEvEUlaaE_EEEEvS5_RKT_EUliE_EEviT1_,"ax",@progbits
	.sectioninfo	@"SHI_REGISTERS=26"
	.align	128
        .global         _ZN2at6native18elementwise_kernelILi128ELi4EZNS0_15gpu_kernel_implINS0_13AUnaryFunctorIaaaZZZNS0_18lshift_kernel_cudaERNS_18TensorIteratorBaseEENKUlvE_clEvENKUlvE0_clEvEUlaaE_EEEEvS5_RKT_EUliE_EEviT1_
        .type           _ZN2at6native18elementwise_kernelILi128ELi4EZNS0_15gpu_kernel_implINS0_13AUnaryFunctorIaaaZZZNS0_18lshift_kernel_cudaERNS_18TensorIteratorBaseEENKUlvE_clEvENKUlvE0_clEvEUlaaE_EEEEvS5_RKT_EUliE_EEviT1_,@function
        .size           _ZN2at6native18elementwise_kernelILi128ELi4EZNS0_15gpu_kernel_implINS0_13AUnaryFunctorIaaaZZZNS0_18lshift_kernel_cudaERNS_18TensorIteratorBaseEENKUlvE_clEvENKUlvE0_clEvEUlaaE_EEEEvS5_RKT_EUliE_EEviT1_,(.L_x_19802 - _ZN2at6native18elementwise_kernelILi128ELi4EZNS0_15gpu_kernel_implINS0_13AUnaryFunctorIaaaZZZNS0_18lshift_kernel_cudaERNS_18TensorIteratorBaseEENKUlvE_clEvENKUlvE0_clEvEUlaaE_EEEEvS5_RKT_EUliE_EEviT1_)
        .other          _ZN2at6native18elementwise_kernelILi128ELi4EZNS0_15gpu_kernel_implINS0_13AUnaryFunctorIaaaZZZNS0_18lshift_kernel_cudaERNS_18TensorIteratorBaseEENKUlvE_clEvENKUlvE0_clEvEUlaaE_EEEEvS5_RKT_EUliE_EEviT1_,@"STO_CUDA_ENTRY STV_DEFAULT"
_ZN2at6native18elementwise_kernelILi128ELi4EZNS0_15gpu_kernel_implINS0_13AUnaryFunctorIaaaZZZNS0_18lshift_kernel_cudaERNS_18TensorIteratorBaseEENKUlvE_clEvENKUlvE0_clEvEUlaaE_EEEEvS5_RKT_EUliE_EEviT1_:
.text._ZN2at6native18elementwise_kernelILi128ELi4EZNS0_15gpu_kernel_implINS0_13AUnaryFunctorIaaaZZZNS0_18lshift_kernel_cudaERNS_18TensorIteratorBaseEENKUlvE_clEvENKUlvE0_clEvEUlaaE_EEEEvS5_RKT_EUliE_EEviT1_:
        /* <DEDUP_REMOVED lines=237> */
.L_x_17083:
        /* <DEDUP_REMOVED lines=18> */
.L_x_17087:
[----:B------:R0:W5:Y:S01]  /*0ff0*/  LDG.E.U8 R0, [R2.64] ;  /* 0x0000002402007981 */ /* 0x000162000c1e1100 */
[----:B------:R-:W-:Y:S05]  /*1000*/  BRA `(.L_x_17089) ;  /* 0x00000d7000007947 */ /* 0x000fea0003800000 */
.L_x_17086:
        /* <DEDUP_REMOVED lines=8> */
.L_x_17091:
[----:B------:R0:W5:Y:S01]  /*1090*/  LDG.E.U8 R0, [R2.64] ;  /* 0x0000002402007981 */ /* 0x000162000c1e1100 */
[----:B------:R-:W-:Y:S05]  /*10a0*/  BRA `(.L_x_17089) ;  /* 0x00000cd000007947 */ /* 0x000fea0003800000 */
.L_x_17090:
[----:B------:R0:W5:Y:S01]  /*10b0*/  LDG.E.U16 R0, [R2.64] ;  /* 0x0000002402007981 */ /* 0x000162000c1e1500 */
[----:B------:R-:W-:Y:S05]  /*10c0*/  BRA `(.L_x_17089) ;  /* 0x00000cb000007947 */ /* 0x000fea0003800000 */
.L_x_17085:
        /* <DEDUP_REMOVED lines=9> */
.L_x_17093:
[----:B------:R-:W2:Y:S02]  /*1160*/  LDG.E.U16 R4, [R2.64] ;  /* 0x0000002402047981 */ /* 0x000ea4000c1e1500 */
[----:B--2---:R-:W-:-:S06]  /*1170*/  HADD2.F32 R4, -RZ, R4.H0_H0 ;  /* 0x20000004ff047230 */ /* 0x004fcc0000004100 */
[----:B------:R-:W0:Y:S02]  /*1180*/  F2I.FTZ.TRUNC.NTZ R4, R4 ;  /* 0x0000000400047305 */ /* 0x000e24000021f100 */
[----:B0-----:R-:W-:Y:S01]  /*1190*/  PRMT R0, R4, 0x7610, R0 ;  /* 0x0000761004007816 */ /* 0x001fe20000000000 */
[----:B------:R-:W-:Y:S05]  /*11a0*/  BRA `(.L_x_17089) ;  /* 0x00000bd000007947 */ /* 0x000fea0003800000 */
.L_x_17092:
        /* <DEDUP_REMOVED lines=9> */
.L_x_17095:
[----:B------:R-:W2:Y:S02]  /*1240*/  LDG.E.U16 R2, [R2.64] ;  /* 0x0000002402027981 */ /* 0x000ea4000c1e1500 */
[----:B--2---:R-:W-:-:S06]  /*1250*/  HADD2.F32 R4, -RZ, R2.H0_H0 ;  /* 0x20000002ff047230 */ /* 0x004fcc0000004100 */
[----:B------:R-:W0:Y:S02]  /*1260*/  F2I.FTZ.TRUNC.NTZ R4, R4 ;  /* 0x0000000400047305 */ /* 0x000e24000021f100 */
[----:B0-----:R-:W-:Y:S01]  /*1270*/  PRMT R0, R4, 0x7610, R0 ;  /* 0x0000761004007816 */ /* 0x001fe20000000000 */
[----:B------:R-:W-:Y:S05]  /*1280*/  BRA `(.L_x_17089) ;  /* 0x00000af000007947 */ /* 0x000fea0003800000 */
.L_x_17094:
[----:B------:R-:W2:Y:S02]  /*1290*/  LDG.E.64 R2, [R2.64] ;  /* 0x0000002402027981 */ /* 0x000ea4000c1e1b00 */
[----:B--2---:R0:W1:Y:S01]  /*12a0*/  F2I.F64.TRUNC R0, R2 ;  /* 0x0000000200007311 */ /* 0x004062000030d100 */
[----:B------:R-:W-:Y:S05]  /*12b0*/  BRA `(.L_x_17089) ;  /* 0x00000ac000007947 */ /* 0x000fea0003800000 */
.L_x_17084:
        /* <DEDUP_REMOVED lines=12> */
.L_x_17098:
[----:B------:R-:W2:Y:S02]  /*1380*/  LDG.E.64 R2, [R2.64] ;  /* 0x0000002402027981 */ /* 0x000ea4000c1e1b00 */
[----:B--2---:R0:W1:Y:S01]  /*1390*/  F2I.F64.TRUNC R0, R2 ;  /* 0x0000000200007311 */ /* 0x004062000030d100 */
[----:B------:R-:W-:Y:S05]  /*13a0*/  BRA `(.L_x_17089) ;  /* 0x000009d000007947 */ /* 0x000fea0003800000 */
.L_x_17097:
        /* <DEDUP_REMOVED lines=28> */
.L_x_17100:
        /* <DEDUP_REMOVED lines=15> */
.L_x_17099:
[----:B------:R-:W2:Y:S02]  /*1660*/  LDG.E.U16 R2, [R2.64] ;  /* 0x0000002402027981 */ /* 0x000ea4000c1e1500 */
[----:B--2---:R-:W-:-:S04]  /*1670*/  PRMT R2, RZ, 0x5410, R2 ;  /* 0x00005410ff027816 */ /* 0x004fc80000000002 */
[----:B------:R0:W1:Y:S01]  /*1680*/  F2I.FTZ.TRUNC.NTZ R0, R2 ;  /* 0x0000000200007305 */ /* 0x000062000021f100 */
[----:B------:R-:W-:Y:S05]  /*1690*/  BRA `(.L_x_17089) ;  /* 0x000006e000007947 */ /* 0x000fea0003800000 */
.L_x_17096:
        /* <DEDUP_REMOVED lines=10> */
.L_x_17103:
        /* <DEDUP_REMOVED lines=21> */
.L_x_17107:
[----:B------:R-:W-:Y:S05]  /*1890*/  BSYNC B1 ;  /* 0x0000000000017941 */ /* 0x000fea0003800000 */
.L_x_17106:
[----:B------:R-:W-:Y:S01]  /*18a0*/  IMAD.SHL.U32 R2, R2, 0x100000, RZ ;  /* 0x0010000002027824 */ /* 0x000fe200078e00ff */
[----:B------:R-:W-:-:S04]  /*18b0*/  LEA R3, R0, 0x3b800000, 0x17 ;  /* 0x3b80000000037811 */ /* 0x000fc800078eb8ff */
[----:B------:R-:W-:Y:S02]  /*18c0*/  LOP3.LUT R4, R3, R2, R4, 0xfe, !PT ;  /* 0x0000000203047212 */ /* 0x000fe400078efe04 */
.L_x_17105:
[----:B------:R-:W-:Y:S05]  /*18d0*/  BSYNC B0 ;  /* 0x0000000000007941 */ /* 0x000fea0003800000 */
.L_x_17104:
[----:B------:R-:W0:Y:S02]  /*18e0*/  F2I.FTZ.TRUNC.NTZ R4, R4 ;  /* 0x0000000400047305 */ /* 0x000e24000021f100 */
[----:B0-----:R-:W-:Y:S01]  /*18f0*/  PRMT R0, R4, 0x7610, R0 ;  /* 0x0000761004007816 */ /* 0x001fe20000000000 */
[----:B------:R-:W-:Y:S05]  /*1900*/  BRA `(.L_x_17089) ;  /* 0x0000047000007947 */ /* 0x000fea0003800000 */
.L_x_17102:
        /* <DEDUP_REMOVED lines=21> */
.L_x_17111:
[----:B------:R-:W-:Y:S05]  /*1a60*/  BSYNC B1 ;  /* 0x0000000000017941 */ /* 0x000fea0003800000 */
.L_x_17110:
[----:B------:R-:W-:Y:S01]  /*1a70*/  IMAD.SHL.U32 R2, R2, 0x200000, RZ ;  /* 0x0020000002027824 */ /* 0x000fe200078e00ff */
[----:B------:R-:W-:-:S04]  /*1a80*/  LEA R3, R0, 0x37800000, 0x17 ;  /* 0x3780000000037811 */ /* 0x000fc800078eb8ff */
[----:B------:R-:W-:Y:S02]  /*1a90*/  LOP3.LUT R4, R3, R2, R4, 0xfe, !PT ;  /* 0x0000000203047212 */ /* 0x000fe400078efe04 */
.L_x_17109:
[----:B------:R-:W-:Y:S05]  /*1aa0*/  BSYNC B0 ;  /* 0x0000000000007941 */ /* 0x000fea0003800000 */
.L_x_17108:
[----:B------:R-:W0:Y:S02]  /*1ab0*/  F2I.FTZ.TRUNC.NTZ R4, R4 ;  /* 0x0000000400047305 */ /* 0x000e24000021f100 */
[----:B0-----:R-:W-:Y:S01]  /*1ac0*/  PRMT R0, R4, 0x7610, R0 ;  /* 0x0000761004007816 */ /* 0x001fe20000000000 */
[----:B------:R-:W-:Y:S05]  /*1ad0*/  BRA `(.L_x_17089) ;  /* 0x000002a000007947 */ /* 0x000fea0003800000 */
.L_x_17101:
        /* <DEDUP_REMOVED lines=14> */
.L_x_17115:
[----:B------:R-:W-:Y:S05]  /*1bc0*/  BSYNC B0 ;  /* 0x0000000000007941 */ /* 0x000fea0003800000 */
.L_x_17114:
[----:B------:R-:W0:Y:S02]  /*1bd0*/  F2I.FTZ.TRUNC.NTZ R4, R4 ;  /* 0x0000000400047305 */ /* 0x000e24000021f100 */
[----:B0-----:R-:W-:Y:S01]  /*1be0*/  PRMT R0, R4, 0x7610, R0 ;  /* 0x0000761004007816 */ /* 0x001fe20000000000 */
[----:B------:R-:W-:Y:S05]  /*1bf0*/  BRA `(.L_x_17089) ;  /* 0x0000018000007947 */ /* 0x000fea0003800000 */
.L_x_17088:
        /* <DEDUP_REMOVED lines=21> */
.L_x_17113:
[----:B------:R0:W5:Y:S01]  /*1d50*/  LDG.E.U8 R0, [R2.64] ;  /* 0x0000002402007981 */ /* 0x000162000c1e1100 */
[----:B------:R-:W-:Y:S05]  /*1d60*/  BRA `(.L_x_17089) ;  /* 0x0000001000007947 */ /* 0x000fea0003800000 */
.L_x_17112:
[----:B------:R0:W5:Y:S02]  /*1d70*/  LDG.E.U8 R0, [R2.64] ;  /* 0x0000002402007981 */ /* 0x000164000c1e1100 */
.L_x_17089:
[----:B------:R-:W2:Y:S01]  /*1d80*/  LDC.U8 R6, c[0x0][0x372] ;  /* 0x0000dc80ff067b82 */ /* 0x000ea20000000000 */
[C---:B01---5:R-:W-:Y:S02]  /*1d90*/  LOP3.LUT R3, R0.reuse, 0xffff, RZ, 0xc0, !PT ;  /* 0x0000ffff00037812 */ /* 0x063fe400078ec0ff */
[----:B------:R-:W-:Y:S02]  /*1da0*/  LOP3.LUT R0, R0, 0xff, RZ, 0xc0, !PT ;  /* 0x000000ff00007812 */ /* 0x000fe400078ec0ff */
[----:B------:R-:W-:Y:S02]  /*1db0*/  PRMT R3, R3, 0x8880, RZ ;  /* 0x0000888003037816 */ /* 0x000fe400000000ff */
[----:B------:R-:W-:Y:S01]  /*1dc0*/  ISETP.GT.U32.AND P0, PT, R0, 0x7, PT ;  /* 0x000000070000780c */ /* 0x000fe20003f04070 */
[----:B------:R-:W0:Y:S01]  /*1dd0*/  LDC.U8 R2, c[0x0][0x371] ;  /* 0x0000dc40ff027b82 */ /* 0x000e220000000000 */
        /* <DEDUP_REMOVED lines=15> */
.L_x_17119:
[----:B------:R0:W-:Y:S01]  /*1ed0*/  STG.E.U8 [R16.64], R5 ;  /* 0x0000000510007986 */ /* 0x0001e2000c101124 */
[----:B------:R-:W-:Y:S05]  /*1ee0*/  BRA `(.L_x_17121) ;  /* 0x00000e9000007947 */ /* 0x000fea0003800000 */
.L_x_17118:
        /* <DEDUP_REMOVED lines=12> */
.L_x_17123:
[----:B------:R-:W-:-:S04]  /*1fb0*/  LOP3.LUT R5, R5, 0xffff, RZ, 0xc0, !PT ;  /* 0x0000ffff05057812 */ /* 0x000fc800078ec0ff */
[----:B------:R-:W-:-:S05]  /*1fc0*/  PRMT R3, R5, 0x8880, RZ ;  /* 0x0000888005037816 */ /* 0x000fca00000000ff */
[----:B------:R0:W-:Y:S01]  /*1fd0*/  STG.E [R16.64], R3 ;  /* 0x0000000310007986 */ /* 0x0001e2000c101924 */
[----:B------:R-:W-:Y:S05]  /*1fe0*/  BRA `(.L_x_17121) ;  /* 0x00000d9000007947 */ /* 0x000fea0003800000 */
.L_x_17122:
[----:B------:R-:W-:-:S04]  /*1ff0*/  PRMT R3, R5, 0x8880, RZ ;  /* 0x0000888005037816 */ /* 0x000fc800000000ff */
[----:B------:R-:W-:-:S05]  /*2000*/  PRMT R3, R3, 0x7710, RZ ;  /* 0x0000771003037816 */ /* 0x000fca00000000ff */
[----:B------:R0:W-:Y:S01]  /*2010*/  STG.E.U16 [R16.64], R3 ;  /* 0x0000000310007986 */ /* 0x0001e2000c101524 */
[----:B------:R-:W-:Y:S05]  /*2020*/  BRA `(.L_x_17121) ;  /* 0x00000d5000007947 */ /* 0x000fea0003800000 */
.L_x_17117:
        /* <DEDUP_REMOVED lines=9> */
.L_x_17125:
[----:B------:R-:W0:Y:S02]  /*20c0*/  I2F.S8 R0, R5 ;  /* 0x0000000500007306 */ /* 0x000e240000001400 */
[----:B0-----:R-:W-:-:S05]  /*20d0*/  F2FP.PACK_AB R0, RZ, R0 ;  /* 0x00000000ff00723e */ /* 0x001fca00000000ff */
[----:B------:R0:W-:Y:S01]  /*20e0*/  STG.E.U16 [R16.64], R0 ;  /* 0x0000000010007986 */ /* 0x0001e2000c101524 */
[----:B------:R-:W-:Y:S05]  /*20f0*/  BRA `(.L_x_17121) ;  /* 0x00000c8000007947 */ /* 0x000fea0003800000 */
.L_x_17124:
        /* <DEDUP_REMOVED lines=10> */
.L_x_17127:
[----:B------:R-:W0:Y:S02]  /*21a0*/  I2F.S8 R5, R5 ;  /* 0x0000000500057306 */ /* 0x000e240000001400 */
[----:B0-----:R-:W-:-:S04]  /*21b0*/  F2FP.PACK_AB R3, RZ, R5 ;  /* 0x00000005ff03723e */ /* 0x001fc800000000ff */
[----:B------:R-:W-:-:S05]  /*21c0*/  PRMT R3, R3, 0x5410, RZ ;  /* 0x0000541003037816 */ /* 0x000fca00000000ff */
[----:B------:R0:W-:Y:S01]  /*21d0*/  STG.E [R16.64], R3 ;  /* 0x0000000310007986 */ /* 0x0001e2000c101924 */
[----:B------:R-:W-:Y:S05]  /*21e0*/  BRA `(.L_x_17121) ;  /* 0x00000b9000007947 */ /* 0x000fea0003800000 */
.L_x_17126:
[----:B------:R-:W-:-:S04]  /*21f0*/  PRMT R2, R5, 0x8880, RZ ;  /* 0x0000888005027816 */ /* 0x000fc800000000ff */
[----:B------:R-:W-:-:S06]  /*2200*/  PRMT R2, R2, 0x7710, RZ ;  /* 0x0000771002027816 */ /* 0x000fcc00000000ff */
[----:B------:R-:W0:Y:S02]  /*2210*/  I2F.F64.S16 R2, R2 ;  /* 0x0000000200027312 */ /* 0x000e240000101c00 */
[----:B0-----:R0:W-:Y:S01]  /*2220*/  STG.E.64 [R16.64], R2 ;  /* 0x0000000210007986 */ /* 0x0011e2000c101b24 */
[----:B------:R-:W-:Y:S05]  /*2230*/  BRA `(.L_x_17121) ;  /* 0x00000b4000007947 */ /* 0x000fea0003800000 */
.L_x_17116:
        /* <DEDUP_REMOVED lines=12> */
.L_x_17130:
[----:B------:R-:W-:Y:S01]  /*2300*/  PRMT R4, R5, 0x8880, RZ ;  /* 0x0000888005047816 */ /* 0x000fe200000000ff */
[----:B------:R-:W-:-:S03]  /*2310*/  CS2R R6, SRZ ;  /* 0x0000000000067805 */ /* 0x000fc6000001ff00 */
[----:B------:R-:W-:-:S06]  /*2320*/  PRMT R4, R4, 0x7710, RZ ;  /* 0x0000771004047816 */ /* 0x000fcc00000000ff */
[----:B------:R-:W0:Y:S02]  /*2330*/  I2F.F64.S16 R4, R4 ;  /* 0x0000000400047312 */ /* 0x000e240000101c00 */
[----:B0-----:R0:W-:Y:S01]  /*2340*/  STG.E.128 [R16.64], R4 ;  /* 0x0000000410007986 */ /* 0x0011e2000c101d24 */
[----:B------:R-:W-:Y:S05]  /*2350*/  BRA `(.L_x_17121) ;  /* 0x00000a2000007947 */ /* 0x000fea0003800000 */
.L_x_17129:
        /* <DEDUP_REMOVED lines=21> */
.L_x_17134:
[----:B------:R-:W-:Y:S05]  /*24b0*/  BSYNC B0 ;  /* 0x0000000000007941 */ /* 0x000fea0003800000 */
.L_x_17133:
[----:B------:R-:W-:-:S05]  /*24c0*/  LOP3.LUT R3, R0, R3, RZ, 0xfc, !PT ;  /* 0x0000000300037212 */ /* 0x000fca00078efcff */
[----:B------:R0:W-:Y:S01]  /*24d0*/  STG.E.U8 [R16.64], R3 ;  /* 0x0000000310007986 */ /* 0x0001e2000c101124 */
[----:B------:R-:W-:Y:S05]  /*24e0*/  BRA `(.L_x_17121) ;  /* 0x0000089000007947 */ /* 0x000fea0003800000 */
.L_x_17132:
        /* <DEDUP_REMOVED lines=13> */
.L_x_17136:
[----:B------:R-:W-:Y:S01]  /*25c0*/  IMAD.MOV.U32 R0, RZ, RZ, 0x7f ;  /* 0x0000007fff007424 */ /* 0x000fe200078e00ff */
[----:B------:R-:W-:-:S04]  /*25d0*/  ISETP.GT.U32.AND P0, PT, R2, 0x7f800000, PT ;  /* 0x7f8000000200780c */ /* 0x000fc80003f04070 */
[----:B------:R-:W-:-:S04]  /*25e0*/  SEL R0, R0, 0x7c, P0 ;  /* 0x0000007c00007807 */ /* 0x000fc80000000000 */
.L_x_17137:
[----:B------:R-:W-:Y:S05]  /*25f0*/  BSYNC B0 ;  /* 0x0000000000007941 */ /* 0x000fea0003800000 */
.L_x_17135:
[----:B------:R-:W-:-:S04]  /*2600*/  LOP3.LUT R2, R5, 0x80000000, RZ, 0xc0, !PT ;  /* 0x8000000005027812 */ /* 0x000fc800078ec0ff */
[----:B------:R-:W-:-:S04]  /*2610*/  SHF.R.U32.HI R3, RZ, 0x18, R2 ;  /* 0x00000018ff037819 */ /* 0x000fc80000011602 */
[----:B------:R-:W-:-:S05]  /*2620*/  LOP3.LUT R3, R0, R3, RZ, 0xfc, !PT ;  /* 0x0000000300037212 */ /* 0x000fca00078efcff */
[----:B------:R0:W-:Y:S01]  /*2630*/  STG.E.U8 [R16.64], R3 ;  /* 0x0000000310007986 */ /* 0x0001e2000c101124 */
[----:B------:R-:W-:Y:S05]  /*2640*/  BRA `(.L_x_17121) ;  /* 0x0000073000007947 */ /* 0x000fea0003800000 */
.L_x_17131:
[----:B------:R-:W0:Y:S02]  /*2650*/  I2F.S8 R0, R5 ;  /* 0x0000000500007306 */ /* 0x000e240000001400 */
[----:B0-----:R-:W-:-:S05]  /*2660*/  F2FP.BF16.PACK_AB R0, RZ, R0 ;  /* 0x00000000ff00723e */ /* 0x001fca00000010ff */
[----:B------:R0:W-:Y:S01]  /*2670*/  STG.E.U16 [R16.64], R0 ;  /* 0x0000000010007986 */ /* 0x0001e2000c101524 */
[----:B------:R-:W-:Y:S05]  /*2680*/  BRA `(.L_x_17121) ;  /* 0x000006f000007947 */ /* 0x000fea0003800000 */
.L_x_17128:
        /* <DEDUP_REMOVED lines=12> */
.L_x_17140:
        /* <DEDUP_REMOVED lines=17> */
.L_x_17143:
[----:B------:R-:W-:-:S04]  /*2860*/  LOP3.LUT R2, R5, 0x80000000, RZ, 0xc0, !PT ;  /* 0x8000000005027812 */ /* 0x000fc800078ec0ff */
[----:B------:R-:W-:-:S04]  /*2870*/  SHF.R.U32.HI R3, RZ, 0x18, R2 ;  /* 0x00000018ff037819 */ /* 0x000fc80000011602 */
[----:B------:R-:W-:-:S04]  /*2880*/  LOP3.LUT R0, R0, R3, RZ, 0xfc, !PT ;  /* 0x0000000300007212 */ /* 0x000fc800078efcff */
[----:B------:R-:W-:Y:S02]  /*2890*/  PRMT R8, R0, 0x7610, R8 ;  /* 0x0000761000087816 */ /* 0x000fe40000000008 */
.L_x_17142:
[----:B------:R-:W-:Y:S05]  /*28a0*/  BSYNC B0 ;  /* 0x0000000000007941 */ /* 0x000fea0003800000 */
.L_x_17141:
[----:B------:R0:W-:Y:S01]  /*28b0*/  STG.E.U8 [R16.64], R8 ;  /* 0x0000000810007986 */ /* 0x0001e2000c101124 */
[----:B------:R-:W-:Y:S05]  /*28c0*/  BRA `(.L_x_17121) ;  /* 0x000004b000007947 */ /* 0x000fea0003800000 */
.L_x_17139:
        /* <DEDUP_REMOVED lines=17> */
.L_x_17146:
[----:B------:R-:W-:-:S04]  /*29e0*/  LOP3.LUT R2, R5, 0x80000000, RZ, 0xc0, !PT ;  /* 0x8000000005027812 */ /* 0x000fc800078ec0ff */
[----:B------:R-:W-:-:S04]  /*29f0*/  SHF.R.U32.HI R3, RZ, 0x18, R2 ;  /* 0x00000018ff037819 */ /* 0x000fc80000011602 */
[----:B------:R-:W-:-:S04]  /*2a00*/  LOP3.LUT R0, R0, R3, RZ, 0xfc, !PT ;  /* 0x0000000300007212 */ /* 0x000fc800078efcff */
[----:B------:R-:W-:Y:S02]  /*2a10*/  PRMT R8, R0, 0x7610, R8 ;  /* 0x0000761000087816 */ /* 0x000fe40000000008 */
.L_x_17145:
[----:B------:R-:W-:Y:S05]  /*2a20*/  BSYNC B0 ;  /* 0x0000000000007941 */ /* 0x000fea0003800000 */
.L_x_17144:
[----:B------:R0:W-:Y:S01]  /*2a30*/  STG.E.U8 [R16.64], R8 ;  /* 0x0000000810007986 */ /* 0x0001e2000c101124 */
[----:B------:R-:W-:Y:S05]  /*2a40*/  BRA `(.L_x_17121) ;  /* 0x0000033000007947 */ /* 0x000fea0003800000 */
.L_x_17138:
        /* <DEDUP_REMOVED lines=22> */
.L_x_17120:
        /* <DEDUP_REMOVED lines=20> */
.L_x_17148:
[----:B------:R-:W-:-:S04]  /*2cf0*/  LOP3.LUT R5, R5, 0xffff, RZ, 0xc0, !PT ;  /* 0x0000ffff05057812 */ /* 0x000fc800078ec0ff */
[----:B------:R-:W-:-:S05]  /*2d00*/  PRMT R5, R5, 0x8880, RZ ;  /* 0x0000888005057816 */ /* 0x000fca00000000ff */
[----:B------:R-:W-:-:S05]  /*2d10*/  IMAD.MOV.U32 R2, RZ, RZ, R5 ;  /* 0x000000ffff027224 */ /* 0x000fca00078e0005 */
[----:B------:R-:W-:-:S05]  /*2d20*/  SHF.R.S32.HI R3, RZ, 0x1f, R2 ;  /* 0x0000001fff037819 */ /* 0x000fca0000011402 */
[----:B------:R0:W-:Y:S01]  /*2d30*/  STG.E.64 [R16.64], R2 ;  /* 0x0000000210007986 */ /* 0x0001e2000c101b24 */
[----:B------:R-:W-:Y:S05]  /*2d40*/  BRA `(.L_x_17121) ;  /* 0x0000003000007947 */ /* 0x000fea0003800000 */
.L_x_17147:
[----:B------:R-:W-:-:S04]  /*2d50*/  LOP3.LUT R5, R5, 0xffff, RZ, 0xc0, !PT ;  /* 0x0000ffff05057812 */ /* 0x000fc800078ec0ff */
[----:B------:R-:W-:-:S05]  /*2d60*/  PRMT R3, R5, 0x8880, RZ ;  /* 0x0000888005037816 */ /* 0x000fca00000000ff */
[----:B------:R0:W-:Y:S02]  /*2d70*/  STG.E [R16.64], R3 ;  /* 0x0000000310007986 */ /* 0x0001e4000c101924 */
.L_x_17121:
[----:B------:R-:W-:-:S05]  /*2d80*/  IMAD R18, R18, 0x200, R23 ;  /* 0x0000020012127824 */ /* 0x000fca00078e0217 */
[----:B------:R-:W-:Y:S02]  /*2d90*/  IADD3 R19, R18, 0x80, RZ ;  /* 0x0000008012137810 */ /* 0x000fe40007ffe0ff */
.L_x_17082:
[----:B------:R-:W-:Y:S05]  /*2da0*/  BSYNC B6 ;  /* 0x0000000000067941 */ /* 0x000fea0003800000 */
.L_x_17081:
        /* <DEDUP_REMOVED lines=231> */
.L_x_17151:
        /* <DEDUP_REMOVED lines=18> */
.L_x_17155:
[----:B------:R0:W5:Y:S01]  /*3d40*/  LDG.E.U8 R0, [R2.64] ;  /* 0x0000002402007981 */ /* 0x000162000c1e1100 */
[----:B------:R-:W-:Y:S05]  /*3d50*/  BRA `(.L_x_17157) ;  /* 0x00000d7000007947 */ /* 0x000fea0003800000 */
.L_x_17154:
        /* <DEDUP_REMOVED lines=8> */
.L_x_17159:
[----:B------:R0:W5:Y:S01]  /*3de0*/  LDG.E.U8 R0, [R2.64] ;  /* 0x0000002402007981 */ /* 0x000162000c1e1100 */
[----:B------:R-:W-:Y:S05]  /*3df0*/  BRA `(.L_x_17157) ;  /* 0x00000cd000007947 */ /* 0x000fea0003800000 */
.L_x_17158:
[----:B------:R0:W5:Y:S01]  /*3e00*/  LDG.E.U16 R0, [R2.64] ;  /* 0x0000002402007981 */ /* 0x000162000c1e1500 */
[----:B------:R-:W-:Y:S05]  /*3e10*/  BRA `(.L_x_17157) ;  /* 0x00000cb000007947 */ /* 0x000fea0003800000 */
.L_x_17153:
        /* <DEDUP_REMOVED lines=9> */
.L_x_17161:
[----:B------:R-:W2:Y:S02]  /*3eb0*/  LDG.E.U16 R4, [R2.64] ;  /* 0x0000002402047981 */ /* 0x000ea4000c1e1500 */
[----:B--2---:R-:W-:-:S06]  /*3ec0*/  HADD2.F32 R4, -RZ, R4.H0_H0 ;  /* 0x20000004ff047230 */ /* 0x004fcc0000004100 */
[----:B------:R-:W0:Y:S02]  /*3ed0*/  F2I.FTZ.TRUNC.NTZ R4, R4 ;  /* 0x0000000400047305 */ /* 0x000e24000021f100 */
[----:B0-----:R-:W-:Y:S01]  /*3ee0*/  PRMT R0, R4, 0x7610, R0 ;  /* 0x0000761004007816 */ /* 0x001fe20000000000 */
[----:B------:R-:W-:Y:S05]  /*3ef0*/  BRA `(.L_x_17157) ;  /* 0x00000bd000007947 */ /* 0x000fea0003800000 */
.L_x_17160:
        /* <DEDUP_REMOVED lines=9> */
.L_x_17163:
[----:B------:R-:W2:Y:S02]  /*3f90*/  LDG.E.U16 R2, [R2.64] ;  /* 0x0000002402027981 */ /* 0x000ea4000c1e1500 */
[----:B--2---:R-:W-:-:S06]  /*3fa0*/  HADD2.F32 R4, -RZ, R2.H0_H0 ;  /* 0x20000002ff047230 */ /* 0x004fcc0000004100 */
[----:B------:R-:W0:Y:S02]  /*3fb0*/  F2I.FTZ.TRUNC.NTZ R4, R4 ;  /* 0x0000000400047305 */ /* 0x000e24000021f100 */
[----:B0-----:R-:W-:Y:S01]  /*3fc0*/  PRMT R0, R4, 0x7610, R0 ;  /* 0x0000761004007816 */ /* 0x001fe20000000000 */
[----:B------:R-:W-:Y:S05]  /*3fd0*/  BRA `(.L_x_17157) ;  /* 0x00000af000007947 */ /* 0x000fea0003800000 */
.L_x_17162:
[----:B------:R-:W2:Y:S02]  /*3fe0*/  LDG.E.64 R2, [R2.64] ;  /* 0x0000002402027981 */ /* 0x000ea4000c1e1b00 */
[----:B--2---:R0:W1:Y:S01]  /*3ff0*/  F2I.F64.TRUNC R0, R2 ;  /* 0x0000000200007311 */ /* 0x004062000030d100 */
[----:B------:R-:W-:Y:S05]  /*4000*/  BRA `(.L_x_17157) ;  /* 0x00000ac000007947 */ /* 0x000fea0003800000 */
.L_x_17152:
        /* <DEDUP_REMOVED lines=12> */
.L_x_17166:
[----:B------:R-:W2:Y:S02]  /*40d0*/  LDG.E.64 R2, [R2.64] ;  /* 0x0000002402027981 */ /* 0x000ea4000c1e1b00 */
[----:B--2---:R0:W1:Y:S01]  /*40e0*/  F2I.F64.TRUNC R0, R2 ;  /* 0x0000000200007311 */ /* 0x004062000030d100 */
[----:B------:R-:W-:Y:S05]  /*40f0*/  BRA `(.L_x_17157) ;  /* 0x000009d000007947 */ /* 0x000fea0003800000 */
.L_x_17165:
        /* <DEDUP_REMOVED lines=28> */
.L_x_17168:
        /* <DEDUP_REMOVED lines=15> */
.L_x_17167:
[----:B------:R-:W2:Y:S02]  /*43b0*/  LDG.E.U16 R2, [R2.64] ;  /* 0x0000002402027981 */ /* 0x000ea4000c1e1500 */
[----:B--2---:R-:W-:-:S04]  /*43c0*/  PRMT R2, RZ, 0x5410, R2 ;  /* 0x00005410ff027816 */ /* 0x004fc80000000002 */
[----:B------:R0:W1:Y:S01]  /*43d0*/  F2I.FTZ.TRUNC.NTZ R0, R2 ;  /* 0x0000000200007305 */ /* 0x000062000021f100 */
[----:B------:R-:W-:Y:S05]  /*43e0*/  BRA `(.L_x_17157) ;  /* 0x000006e000007947 */ /* 0x000fea0003800000 */
.L_x_17164:
        /* <DEDUP_REMOVED lines=10> */
.L_x_17171:
        /* <DEDUP_REMOVED lines=21> */
.L_x_17175:
[----:B------:R-:W-:Y:S05]  /*45e0*/  BSYNC B1 ;  /* 0x0000000000017941 */ /* 0x000fea0003800000 */
.L_x_17174:
[----:B------:R-:W-:Y:S01]  /*45f0*/  IMAD.SHL.U32 R2, R2, 0x100000, RZ ;  /* 0x0010000002027824 */ /* 0x000fe200078e00ff */
[----:B------:R-:W-:-:S04]  /*4600*/  LEA R3, R0, 0x3b800000, 0x17 ;  /* 0x3b80000000037811 */ /* 0x000fc800078eb8ff */
[----:B------:R-:W-:Y:S02]  /*4610*/  LOP3.LUT R4, R3, R2, R4, 0xfe, !PT ;  /* 0x0000000203047212 */ /* 0x000fe400078efe04 */
.L_x_17173:
[----:B------:R-:W-:Y:S05]  /*4620*/  BSYNC B0 ;  /* 0x0000000000007941 */ /* 0x000fea0003800000 */
.L_x_17172:
[----:B------:R-:W0:Y:S02]  /*4630*/  F2I.FTZ.TRUNC.NTZ R4, R4 ;  /* 0x0000000400047305 */ /* 0x000e24000021f100 */
[----:B0-----:R-:W-:Y:S01]  /*4640*/  PRMT R0, R4, 0x7610, R0 ;  /* 0x0000761004007816 */ /* 0x001fe20000000000 */
[----:B------:R-:W-:Y:S05]  /*4650*/  BRA `(.L_x_17157) ;  /* 0x0000047000007947 */ /* 0x000fea0003800000 */
.L_x_17170:
        /* <DEDUP_REMOVED lines=21> */
.L_x_17179:
[----:B------:R-:W-:Y:S05]  /*47b0*/  BSYNC B1 ;  /* 0x0000000000017941 */ /* 0x000fea0003800000 */
.L_x_17178:
[----:B------:R-:W-:Y:S01]  /*47c0*/  IMAD.SHL.U32 R2, R2, 0x200000, RZ ;  /* 0x0020000002027824 */ /* 0x000fe200078e00ff */
[----:B------:R-:W-:-:S04]  /*47d0*/  LEA R3, R0, 0x37800000, 0x17 ;  /* 0x3780000000037811 */ /* 0x000fc800078eb8ff */
[----:B------:R-:W-:Y:S02]  /*47e0*/  LOP3.LUT R4, R3, R2, R4, 0xfe, !PT ;  /* 0x0000000203047212 */ /* 0x000fe400078efe04 */
.L_x_17177:
[----:B------:R-:W-:Y:S05]  /*47f0*/  BSYNC B0 ;  /* 0x0000000000007941 */ /* 0x000fea0003800000 */
.L_x_17176:
[----:B------:R-:W0:Y:S02]  /*4800*/  F2I.FTZ.TRUNC.NTZ R4, R4 ;  /* 0x0000000400047305 */ /* 0x000e24000021f100 */
[----:B0-----:R-:W-:Y:S01]  /*4810*/  PRMT R0, R4, 0x7610, R0 ;  /* 0x0000761004007816 */ /* 0x001fe20000000000 */
[----:B------:R-:W-:Y:S05]  /*4820*/  BRA `(.L_x_17157) ;  /* 0x000002a000007947 */ /* 0x000fea0003800000 */
.L_x_17169:
        /* <DEDUP_REMOVED lines=14> */
.L_x_17183:
[----:B------:R-:W-:Y:S05]  /*4910*/  BSYNC B0 ;  /* 0x0000000000007941 */ /* 0x000fea0003800000 */
.L_x_17182:
[----:B------:R-:W0:Y:S02]  /*4920*/  F2I.FTZ.TRUNC.NTZ R4, R4 ;  /* 0x0000000400047305 */ /* 0x000e24000021f100 */
[----:B0-----:R-:W-:Y:S01]  /*4930*/  PRMT R0, R4, 0x7610, R0 ;  /* 0x0000761004007816 */ /* 0x001fe20000000000 */
[----:B------:R-:W-:Y:S05]  /*4940*/  BRA `(.L_x_17157) ;  /* 0x0000018000007947 */ /* 0x000fea0003800000 */
.L_x_17156:
        /* <DEDUP_REMOVED lines=21> */
.L_x_17181:
[----:B------:R0:W5:Y:S01]  /*4aa0*/  LDG.E.U8 R0, [R2.64] ;  /* 0x0000002402007981 */ /* 0x000162000c1e1100 */
[----:B------:R-:W-:Y:S05]  /*4ab0*/  BRA `(.L_x_17157) ;  /* 0x0000001000007947 */ /* 0x000fea0003800000 */
.L_x_17180:
[----:B------:R0:W5:Y:S02]  /*4ac0*/  LDG.E.U8 R0, [R2.64] ;  /* 0x0000002402007981 */ /* 0x000164000c1e1100 */
.L_x_17157:
        /* <DEDUP_REMOVED lines=21> */
.L_x_17187:
[----:B------:R0:W-:Y:S01]  /*4c20*/  STG.E.U8 [R16.64], R5 ;  /* 0x0000000510007986 */ /* 0x0001e2000c101124 */
[----:B------:R-:W-:Y:S05]  /*4c30*/  BRA `(.L_x_17189) ;  /* 0x00000e9000007947 */ /* 0x000fea0003800000 */
.L_x_17186:
        /* <DEDUP_REMOVED lines=12> */
.L_x_17191:
[----:B------:R-:W-:-:S04]  /*4d00*/  LOP3.LUT R5, R5, 0xffff, RZ, 0xc0, !PT ;  /* 0x0000ffff05057812 */ /* 0x000fc800078ec0ff */
[----:B------:R-:W-:-:S05]  /*4d10*/  PRMT R3, R5, 0x8880, RZ ;  /* 0x0000888005037816 */ /* 0x000fca00000000ff */
[----:B------:R0:W-:Y:S01]  /*4d20*/  STG.E [R16.64], R3 ;  /* 0x0000000310007986 */ /* 0x0001e2000c101924 */
[----:B------:R-:W-:Y:S05]  /*4d30*/  BRA `(.L_x_17189) ;  /* 0x00000d9000007947 */ /* 0x000fea0003800000 */
.L_x_17190:
[----:B------:R-:W-:-:S04]  /*4d40*/  PRMT R3, R5, 0x8880, RZ ;  /* 0x0000888005037816 */ /* 0x000fc800000000ff */
[----:B------:R-:W-:-:S05]  /*4d50*/  PRMT R3, R3, 0x7710, RZ ;  /* 0x0000771003037816 */ /* 0x000fca00000000ff */
[----:B------:R0:W-:Y:S01]  /*4d60*/  STG.E.U16 [R16.64], R3 ;  /* 0x0000000310007986 */ /* 0x0001e2000c101524 */
[----:B------:R-:W-:Y:S05]  /*4d70*/  BRA `(.L_x_17189) ;  /* 0x00000d5000007947 */ /* 0x000fea0003800000 */
.L_x_17185:
        /* <DEDUP_REMOVED lines=9> */
.L_x_17193:
[----:B------:R-:W0:Y:S02]  /*4e10*/  I2F.S8 R0, R5 ;  /* 0x0000000500007306 */ /* 0x000e240000001400 */
[----:B0-----:R-:W-:-:S05]  /*4e20*/  F2FP.PACK_AB R0, RZ, R0 ;  /* 0x00000000ff00723e */ /* 0x001fca00000000ff */
[----:B------:R0:W-:Y:S01]  /*4e30*/  STG.E.U16 [R16.64], R0 ;  /* 0x0000000010007986 */ /* 0x0001e2000c101524 */
[----:B------:R-:W-:Y:S05]  /*4e40*/  BRA `(.L_x_17189) ;  /* 0x00000c8000007947 */ /* 0x000fea0003800000 */
.L_x_17192:
        /* <DEDUP_REMOVED lines=10> */
.L_x_17195:
[----:B------:R-:W0:Y:S02]  /*4ef0*/  I2F.S8 R5, R5 ;  /* 0x0000000500057306 */ /* 0x000e240000001400 */
[----:B0-----:R-:W-:-:S04]  /*4f00*/  F2FP.PACK_AB R3, RZ, R5 ;  /* 0x00000005ff03723e */ /* 0x001fc800000000ff */
[----:B------:R-:W-:-:S05]  /*4f10*/  PRMT R3, R3, 0x5410, RZ ;  /* 0x0000541003037816 */ /* 0x000fca00000000ff */
[----:B------:R0:W-:Y:S01]  /*4f20*/  STG.E [R16.64], R3 ;  /* 0x0000000310007986 */ /* 0x0001e2000c101924 */
[----:B------:R-:W-:Y:S05]  /*4f30*/  BRA `(.L_x_17189) ;  /* 0x00000b9000007947 */ /* 0x000fea0003800000 */
.L_x_17194:
[----:B------:R-:W-:-:S04]  /*4f40*/  PRMT R2, R5, 0x8880, RZ ;  /* 0x0000888005027816 */ /* 0x000fc800000000ff */
[----:B------:R-:W-:-:S06]  /*4f50*/  PRMT R2, R2, 0x7710, RZ ;  /* 0x0000771002027816 */ /* 0x000fcc00000000ff */
[----:B------:R-:W0:Y:S02]  /*4f60*/  I2F.F64.S16 R2, R2 ;  /* 0x0000000200027312 */ /* 0x000e240000101c00 */
[----:B0-----:R0:W-:Y:S01]  /*4f70*/  STG.E.64 [R16.64], R2 ;  /* 0x0000000210007986 */ /* 0x0011e2000c101b24 */
[----:B------:R-:W-:Y:S05]  /*4f80*/  BRA `(.L_x_17189) ;  /* 0x00000b4000007947 */ /* 0x000fea0003800000 */
.L_x_17184:
        /* <DEDUP_REMOVED lines=12> */
.L_x_17198:
[----:B------:R-:W-:Y:S01]  /*5050*/  PRMT R4, R5, 0x8880, RZ ;  /* 0x0000888005047816 */ /* 0x000fe200000000ff */
[----:B------:R-:W-:-:S03]  /*5060*/  CS2R R6, SRZ ;  /* 0x0000000000067805 */ /* 0x000fc6000001ff00 */
[----:B------:R-:W-:-:S06]  /*5070*/  PRMT R4, R4, 0x7710, RZ ;  /* 0x0000771004047816 */ /* 0x000fcc00000000ff */
[----:B------:R-:W0:Y:S02]  /*5080*/  I2F.F64.S16 R4, R4 ;  /* 0x0000000400047312 */ /* 0x000e240000101c00 */
[----:B0-----:R0:W-:Y:S01]  /*5090*/  STG.E.128 [R16.64], R4 ;  /* 0x0000000410007986 */ /* 0x0011e2000c101d24 */
[----:B------:R-:W-:Y:S05]  /*50a0*/  BRA `(.L_x_17189) ;  /* 0x00000a2000007947 */ /* 0x000fea0003800000 */
.L_x_17197:
        /* <DEDUP_REMOVED lines=21> */
.L_x_17202:
[----:B------:R-:W-:Y:S05]  /*5200*/  BSYNC B0 ;  /* 0x0000000000007941 */ /* 0x000fea0003800000 */
.L_x_17201:
[----:B------:R-:W-:-:S05]  /*5210*/  LOP3.LUT R3, R0, R3, RZ, 0xfc, !PT ;  /* 0x0000000300037212 */ /* 0x000fca00078efcff */
[----:B------:R0:W-:Y:S01]  /*5220*/  STG.E.U8 [R16.64], R3 ;  /* 0x0000000310007986 */ /* 0x0001e2000c101124 */
[----:B------:R-:W-:Y:S05]  /*5230*/  BRA `(.L_x_17189) ;  /* 0x0000089000007947 */ /* 0x000fea0003800000 */
.L_x_17200:
        /* <DEDUP_REMOVED lines=13> */
.L_x_17204:
[----:B------:R-:W-:Y:S01]  /*5310*/  IMAD.MOV.U32 R0, RZ, RZ, 0x7f ;  /* 0x0000007fff007424 */ /* 0x000fe200078e00ff */
[----:B------:R-:W-:-:S04]  /*5320*/  ISETP.GT.U32.AND P0, PT, R2, 0x7f800000, PT ;  /* 0x7f8000000200780c */ /* 0x000fc80003f04070 */
[----:B------:R-:W-:-:S04]  /*5330*/  SEL R0, R0, 0x7c, P0 ;  /* 0x0000007c00007807 */ /* 0x000fc80000000000 */
.L_x_17205:
[----:B------:R-:W-:Y:S05]  /*5340*/  BSYNC B0 ;  /* 0x0000000000007941 */ /* 0x000fea0003800000 */
.L_x_17203:
[----:B------:R-:W-:-:S04]  /*5350*/  LOP3.LUT R2, R5, 0x80000000, RZ, 0xc0, !PT ;  /* 0x8000000005027812 */ /* 0x000fc800078ec0ff */
[----:B------:R-:W-:-:S04]  /*5360*/  SHF.R.U32.HI R3, RZ, 0x18, R2 ;  /* 0x00000018ff037819 */ /* 0x000fc80000011602 */
[----:B------:R-:W-:-:S05]  /*5370*/  LOP3.LUT R3, R0, R3, RZ, 0xfc, !PT ;  /* 0x0000000300037212 */ /* 0x000fca00078efcff */
[----:B------:R0:W-:Y:S01]  /*5380*/  STG.E.U8 [R16.64], R3 ;  /* 0x0000000310007986 */ /* 0x0001e2000c101124 */
[----:B------:R-:W-:Y:S05]  /*5390*/  BRA `(.L_x_17189) ;  /* 0x0000073000007947 */ /* 0x000fea0003800000 */
.L_x_17199:
[----:B------:R-:W0:Y:S02]  /*53a0*/  I2F.S8 R0, R5 ;  /* 0x0000000500007306 */ /* 0x000e240000001400 */
[----:B0-----:R-:W-:-:S05]  /*53b0*/  F2FP.BF16.PACK_AB R0, RZ, R0 ;  /* 0x00000000ff00723e */ /* 0x001fca00000010ff */
[----:B------:R0:W-:Y:S01]  /*53c0*/  STG.E.U16 [R16.64], R0 ;  /* 0x0000000010007986 */ /* 0x0001e2000c101524 */
[----:B------:R-:W-:Y:S05]  /*53d0*/  BRA `(.L_x_17189) ;  /* 0x000006f000007947 */ /* 0x000fea0003800000 */
.L_x_17196:
        /* <DEDUP_REMOVED lines=12> */
.L_x_17208:
        /* <DEDUP_REMOVED lines=17> */
.L_x_17211:
[----:B------:R-:W-:-:S04]  /*55b0*/  LOP3.LUT R2, R5, 0x80000000, RZ, 0xc0, !PT ;  /* 0x8000000005027812 */ /* 0x000fc800078ec0ff */
[----:B------:R-:W-:-:S04]  /*55c0*/  SHF.R.U32.HI R3, RZ, 0x18, R2 ;  /* 0x00000018ff037819 */ /* 0x000fc80000011602 */
[----:B------:R-:W-:-:S04]  /*55d0*/  LOP3.LUT R0, R0, R3, RZ, 0xfc, !PT ;  /* 0x0000000300007212 */ /* 0x000fc800078efcff */
[----:B------:R-:W-:Y:S02]  /*55e0*/  PRMT R8, R0, 0x7610, R8 ;  /* 0x0000761000087816 */ /* 0x000fe40000000008 */
.L_x_17210:
[----:B------:R-:W-:Y:S05]  /*55f0*/  BSYNC B0 ;  /* 0x0000000000007941 */ /* 0x000fea0003800000 */
.L_x_17209:
[----:B------:R0:W-:Y:S01]  /*5600*/  STG.E.U8 [R16.64], R8 ;  /* 0x0000000810007986 */ /* 0x0001e2000c101124 */
[----:B------:R-:W-:Y:S05]  /*5610*/  BRA `(.L_x_17189) ;  /* 0x000004b000007947 */ /* 0x000fea0003800000 */
.L_x_17207:
        /* <DEDUP_REMOVED lines=17> */
.L_x_17214:
[----:B------:R-:W-:-:S04]  /*5730*/  LOP3.LUT R2, R5, 0x80000000, RZ, 0xc0, !PT ;  /* 0x8000000005027812 */ /* 0x000fc800078ec0ff */
[----:B------:R-:W-:-:S04]  /*5740*/  SHF.R.U32.HI R3, RZ, 0x18, R2 ;  /* 0x00000018ff037819 */ /* 0x000fc80000011602 */
[----:B------:R-:W-:-:S04]  /*5750*/  LOP3.LUT R0, R0, R3, RZ, 0xfc, !PT ;  /* 0x0000000300007212 */ /* 0x000fc800078efcff */
[----:B------:R-:W-:Y:S02]  /*5760*/  PRMT R8, R0, 0x7610, R8 ;  /* 0x0000761000087816 */ /* 0x000fe40000000008 */
.L_x_17213:
[----:B------:R-:W-:Y:S05]  /*5770*/  BSYNC B0 ;  /* 0x0000000000007941 */ /* 0x000fea0003800000 */
.L_x_17212:
[----:B------:R0:W-:Y:S01]  /*5780*/  STG.E.U8 [R16.64], R8 ;  /* 0x0000000810007986 */ /* 0x0001e2000c101124 */
[----:B------:R-:W-:Y:S05]  /*5790*/  BRA `(.L_x_17189) ;  /* 0x0000033000007947 */ /* 0x000fea0003800000 */
.L_x_17206:
        /* <DEDUP_REMOVED lines=22> */
.L_x_17188:
        /* <DEDUP_REMOVED lines=20> */
.L_x_17216:
[----:B------:R-:W-:-:S04]  /*5a40*/  LOP3.LUT R5, R5, 0xffff, RZ, 0xc0, !PT ;  /* 0x0000ffff05057812 */ /* 0x000fc800078ec0ff */
[----:B------:R-:W-:-:S05]  /*5a50*/  PRMT R5, R5, 0x8880, RZ ;  /* 0x0000888005057816 */ /* 0x000fca00000000ff */
[----:B------:R-:W-:-:S05]  /*5a60*/  IMAD.MOV.U32 R2, RZ, RZ, R5 ;  /* 0x000000ffff027224 */ /* 0x000fca00078e0005 */
[----:B------:R-:W-:-:S05]  /*5a70*/  SHF.R.S32.HI R3, RZ, 0x1f, R2 ;  /* 0x0000001fff037819 */ /* 0x000fca0000011402 */
[----:B------:R0:W-:Y:S01]  /*5a80*/  STG.E.64 [R16.64], R2 ;  /* 0x0000000210007986 */ /* 0x0001e2000c101b24 */
[----:B------:R-:W-:Y:S05]  /*5a90*/  BRA `(.L_x_17189) ;  /* 0x0000003000007947 */ /* 0x000fea0003800000 */
.L_x_17215:
[----:B------:R-:W-:-:S04]  /*5aa0*/  LOP3.LUT R5, R5, 0xffff, RZ, 0xc0, !PT ;  /* 0x0000ffff05057812 */ /* 0x000fc800078ec0ff */
[----:B------:R-:W-:-:S05]  /*5ab0*/  PRMT R3, R5, 0x8880, RZ ;  /* 0x0000888005037816 */ /* 0x000fca00000000ff */
[----:B------:R0:W-:Y:S02]  /*5ac0*/  STG.E [R16.64], R3 ;  /* 0x0000000310007986 */ /* 0x0001e4000c101924 */
.L_x_17189:
        /* <DEDUP_REMOVED lines=231> */
.L_x_17217:
        /* <DEDUP_REMOVED lines=18> */
.L_x_17221:
[----:B------:R0:W5:Y:S01]  /*6a60*/  LDG.E.U8 R0, [R2.64] ;  /* 0x0000002402007981 */ /* 0x000162000c1e1100 */
[----:B------:R-:W-:Y:S05]  /*6a70*/  BRA `(.L_x_17223) ;  /* 0x00000d7000007947 */ /* 0x000fea0003800000 */
.L_x_17220:
        /* <DEDUP_REMOVED lines=8> */
.L_x_17225:
[----:B------:R0:W5:Y:S01]  /*6b00*/  LDG.E.U8 R0, [R2.64] ;  /* 0x0000002402007981 */ /* 0x000162000c1e1100 */
[----:B------:R-:W-:Y:S05]  /*6b10*/  BRA `(.L_x_17223) ;  /* 0x00000cd000007947 */ /* 0x000fea0003800000 */
.L_x_17224:
[----:B------:R0:W5:Y:S01]  /*6b20*/  LDG.E.U16 R0, [R2.64] ;  /* 0x0000002402007981 */ /* 0x000162000c1e1500 */
[----:B------:R-:W-:Y:S05]  /*6b30*/  BRA `(.L_x_17223) ;  /* 0x00000cb000007947 */ /* 0x000fea0003800000 */
.L_x_17219:
        /* <DEDUP_REMOVED lines=9> */
.L_x_17227:
[----:B------:R-:W2:Y:S02]  /*6bd0*/  LDG.E.U16 R4, [R2.64] ;  /* 0x0000002402047981 */ /* 0x000ea4000c1e1500 */
[----:B--2---:R-:W-:-:S06]  /*6be0*/  HADD2.F32 R4, -RZ, R4.H0_H0 ;  /* 0x20000004ff047230 */ /* 0x004fcc0000004100 */
[----:B------:R-:W0:Y:S02]  /*6bf0*/  F2I.FTZ.TRUNC.NTZ R4, R4 ;  /* 0x0000000400047305 */ /* 0x000e24000021f100 */
[----:B0-----:R-:W-:Y:S01]  /*6c00*/  PRMT R0, R4, 0x7610, R0 ;  /* 0x0000761004007816 */ /* 0x001fe20000000000 */
[----:B------:R-:W-:Y:S05]  /*6c10*/  BRA `(.L_x_17223) ;  /* 0x00000bd000007947 */ /* 0x000fea0003800000 */
.L_x_17226:
        /* <DEDUP_REMOVED lines=9> */
.L_x_17229:
[----:B------:R-:W2:Y:S02]  /*6cb0*/  LDG.E.U16 R2, [R2.64] ;  /* 0x0000002402027981 */ /* 0x000ea4000c1e1500 */
[----:B--2---:R-:W-:-:S06]  /*6cc0*/  HADD2.F32 R4, -RZ, R2.H0_H0 ;  /* 0x20000002ff047230 */ /* 0x004fcc0000004100 */
[----:B------:R-:W0:Y:S02]  /*6cd0*/  F2I.FTZ.TRUNC.NTZ R4, R4 ;  /* 0x0000000400047305 */ /* 0x000e24000021f100 */
[----:B0-----:R-:W-:Y:S01]  /*6ce0*/  PRMT R0, R4, 0x7610, R0 ;  /* 0x0000761004007816 */ /* 0x001fe20000000000 */
[----:B------:R-:W-:Y:S05]  /*6cf0*/  BRA `(.L_x_17223) ;  /* 0x00000af000007947 */ /* 0x000fea0003800000 */
.L_x_17228:
[----:B------:R-:W2:Y:S02]  /*6d00*/  LDG.E.64 R2, [R2.64] ;  /* 0x0000002402027981 */ /* 0x000ea4000c1e1b00 */
[----:B--2---:R0:W1:Y:S01]  /*6d10*/  F2I.F64.TRUNC R0, R2 ;  /* 0x0000000200007311 */ /* 0x004062000030d100 */
[----:B------:R-:W-:Y:S05]  /*6d20*/  BRA `(.L_x_17223) ;  /* 0x00000ac000007947 */ /* 0x000fea0003800000 */
.L_x_17218:
        /* <DEDUP_REMOVED lines=12> */
.L_x_17232:
[----:B------:R-:W2:Y:S02]  /*6df0*/  LDG.E.64 R2, [R2.64] ;  /* 0x0000002402027981 */ /* 0x000ea4000c1e1b00 */
[----:B--2---:R0:W1:Y:S01]  /*6e00*/  F2I.F64.TRUNC R0, R2 ;  /* 0x0000000200007311 */ /* 0x004062000030d100 */
[----:B------:R-:W-:Y:S05]  /*6e10*/  BRA `(.L_x_17223) ;  /* 0x000009d000007947 */ /* 0x000fea0003800000 */
.L_x_17231:
        /* <DEDUP_REMOVED lines=28> */
.L_x_17234:
        /* <DEDUP_REMOVED lines=15> */
.L_x_17233:
[----:B------:R-:W2:Y:S02]  /*70d0*/  LDG.E.U16 R2, [R2.64] ;  /* 0x0000002402027981 */ /* 0x000ea4000c1e1500 */
[----:B--2---:R-:W-:-:S04]  /*70e0*/  PRMT R2, RZ, 0x5410, R2 ;  /* 0x00005410ff027816 */ /* 0x004fc80000000002 */
[----:B------:R0:W1:Y:S01]  /*70f0*/  F2I.FTZ.TRUNC.NTZ R0, R2 ;  /* 0x0000000200007305 */ /* 0x000062000021f100 */
[----:B------:R-:W-:Y:S05]  /*7100*/  BRA `(.L_x_17223) ;  /* 0x000006e000007947 */ /* 0x000fea0003800000 */
.L_x_17230:
        /* <DEDUP_REMOVED lines=10> */
.L_x_17237:
        /* <DEDUP_REMOVED lines=21> */
.L_x_17241:
[----:B------:R-:W-:Y:S05]  /*7300*/  BSYNC B1 ;  /* 0x0000000000017941 */ /* 0x000fea0003800000 */
.L_x_17240:
[----:B------:R-:W-:Y:S01]  /*7310*/  IMAD.SHL.U32 R2, R2, 0x100000, RZ ;  /* 0x0010000002027824 */ /* 0x000fe200078e00ff */
[----:B------:R-:W-:-:S04]  /*7320*/  LEA R3, R0, 0x3b800000, 0x17 ;  /* 0x3b80000000037811 */ /* 0x000fc800078eb8ff */
[----:B------:R-:W-:Y:S02]  /*7330*/  LOP3.LUT R4, R3, R2, R4, 0xfe, !PT ;  /* 0x0000000203047212 */ /* 0x000fe400078efe04 */
.L_x_17239:
[----:B------:R-:W-:Y:S05]  /*7340*/  BSYNC B0 ;  /* 0x0000000000007941 */ /* 0x000fea0003800000 */
.L_x_17238:
[----:B------:R-:W0:Y:S02]  /*7350*/  F2I.FTZ.TRUNC.NTZ R4, R4 ;  /* 0x0000000400047305 */ /* 0x000e24000021f100 */
[----:B0-----:R-:W-:Y:S01]  /*7360*/  PRMT R0, R4, 0x7610, R0 ;  /* 0x0000761004007816 */ /* 0x001fe20000000000 */
[----:B------:R-:W-:Y:S05]  /*7370*/  BRA `(.L_x_17223) ;  /* 0x0000047000007947 */ /* 0x000fea0003800000 */
.L_x_17236:
        /* <DEDUP_REMOVED lines=21> */
.L_x_17245:
[----:B------:R-:W-:Y:S05]  /*74d0*/  BSYNC B1 ;  /* 0x0000000000017941 */ /* 0x000fea0003800000 */
.L_x_17244:
[----:B------:R-:W-:Y:S01]  /*74e0*/  IMAD.SHL.U32 R2, R2, 0x200000, RZ ;  /* 0x0020000002027824 */ /* 0x000fe200078e00ff */
[----:B------:R-:W-:-:S04]  /*74f0*/  LEA R3, R0, 0x37800000, 0x17 ;  /* 0x3780000000037811 */ /* 0x000fc800078eb8ff */
[----:B------:R-:W-:Y:S02]  /*7500*/  LOP3.LUT R4, R3, R2, R4, 0xfe, !PT ;  /* 0x0000000203047212 */ /* 0x000fe400078efe04 */
.L_x_17243:
[----:B------:R-:W-:Y:S05]  /*7510*/  BSYNC B0 ;  /* 0x0000000000007941 */ /* 0x000fea0003800000 */
.L_x_17242:
[----:B------:R-:W0:Y:S02]  /*7520*/  F2I.FTZ.TRUNC.NTZ R4, R4 ;  /* 0x0000000400047305 */ /* 0x000e24000021f100 */
[----:B0-----:R-:W-:Y:S01]  /*7530*/  PRMT R0, R4, 0x7610, R0 ;  /* 0x0000761004007816 */ /* 0x001fe20000000000 */
[----:B------:R-:W-:Y:S05]  /*7540*/  BRA `(.L_x_17223) ;  /* 0x000002a000007947 */ /* 0x000fea0003800000 */
.L_x_17235:
        /* <DEDUP_REMOVED lines=14> */
.L_x_17249:
[----:B------:R-:W-:Y:S05]  /*7630*/  BSYNC B0 ;  /* 0x0000000000007941 */ /* 0x000fea0003800000 */
.L_x_17248:
[----:B------:R-:W0:Y:S02]  /*7640*/  F2I.FTZ.TRUNC.NTZ R4, R4 ;  /* 0x0000000400047305 */ /* 0x000e24000021f100 */
[----:B0-----:R-:W-:Y:S01]  /*7650*/  PRMT R0, R4, 0x7610, R0 ;  /* 0x0000761004007816 */ /* 0x001fe20000000000 */
[----:B------:R-:W-:Y:S05]  /*7660*/  BRA `(.L_x_17223) ;  /* 0x0000018000007947 */ /* 0x000fea0003800000 */
.L_x_17222:
        /* <DEDUP_REMOVED lines=21> */
.L_x_17247:
[----:B------:R0:W5:Y:S01]  /*77c0*/  LDG.E.U8 R0, [R2.64] ;  /* 0x0000002402007981 */ /* 0x000162000c1e1100 */
[----:B------:R-:W-:Y:S05]  /*77d0*/  BRA `(.L_x_17223) ;  /* 0x0000001000007947 */ /* 0x000fea0003800000 */
.L_x_17246:
[----:B------:R0:W5:Y:S02]  /*77e0*/  LDG.E.U8 R0, [R2.64] ;  /* 0x0000002402007981 */ /* 0x000164000c1e1100 */
.L_x_17223:
        /* <DEDUP_REMOVED lines=21> */
.L_x_17253:
[----:B------:R0:W-:Y:S01]  /*7940*/  STG.E.U8 [R16.64], R5 ;  /* 0x0000000510007986 */ /* 0x0001e2000c101124 */
[----:B------:R-:W-:Y:S05]  /*7950*/  BRA `(.L_x_17255) ;  /* 0x00000e9000007947 */ /* 0x000fea0003800000 */
.L_x_17252:
        /* <DEDUP_REMOVED lines=12> */
.L_x_17257:
[----:B------:R-:W-:-:S04]  /*7a20*/  LOP3.LUT R5, R5, 0xffff, RZ, 0xc0, !PT ;  /* 0x0000ffff05057812 */ /* 0x000fc800078ec0ff */
[----:B------:R-:W-:-:S05]  /*7a30*/  PRMT R3, R5, 0x8880, RZ ;  /* 0x0000888005037816 */ /* 0x000fca00000000ff */
[----:B------:R0:W-:Y:S01]  /*7a40*/  STG.E [R16.64], R3 ;  /* 0x0000000310007986 */ /* 0x0001e2000c101924 */
[----:B------:R-:W-:Y:S05]  /*7a50*/  BRA `(.L_x_17255) ;  /* 0x00000d9000007947 */ /* 0x000fea0003800000 */
.L_x_17256:
[----:B------:R-:W-:-:S04]  /*7a60*/  PRMT R3, R5, 0x8880, RZ ;  /* 0x0000888005037816 */ /* 0x000fc800000000ff */
[----:B------:R-:W-:-:S05]  /*7a70*/  PRMT R3, R3, 0x7710, RZ ;  /* 0x0000771003037816 */ /* 0x000fca00000000ff */
[----:B------:R0:W-:Y:S01]  /*7a80*/  STG.E.U16 [R16.64], R3 ;  /* 0x0000000310007986 */ /* 0x0001e2000c101524 */
[----:B------:R-:W-:Y:S05]  /*7a90*/  BRA `(.L_x_17255) ;  /* 0x00000d5000007947 */ /* 0x000fea0003800000 */
.L_x_17251:
        /* <DEDUP_REMOVED lines=9> */
.L_x_17259:
[----:B------:R-:W0:Y:S02]  /*7b30*/  I2F.S8 R0, R5 ;  /* 0x0000000500007306 */ /* 0x000e240000001400 */
[----:B0-----:R-:W-:-:S05]  /*7b40*/  F2FP.PACK_AB R0, RZ, R0 ;  /* 0x00000000ff00723e */ /* 0x001fca00000000ff */
[----:B------:R0:W-:Y:S01]  /*7b50*/  STG.E.U16 [R16.64], R0 ;  /* 0x0000000010007986 */ /* 0x0001e2000c101524 */
[----:B------:R-:W-:Y:S05]  /*7b60*/  BRA `(.L_x_17255) ;  /* 0x00000c8000007947 */ /* 0x000fea0003800000 */
.L_x_17258:
        /* <DEDUP_REMOVED lines=10> */
.L_x_17261:
[----:B------:R-:W0:Y:S02]  /*7c10*/  I2F.S8 R5, R5 ;  /* 0x0000000500057306 */ /* 0x000e240000001400 */
[----:B0-----:R-:W-:-:S04]  /*7c20*/  F2FP.PACK_AB R3, RZ, R5 ;  /* 0x00000005ff03723e */ /* 0x001fc800000000ff */
[----:B------:R-:W-:-:S05]  /*7c30*/  PRMT R3, R3, 0x5410, RZ ;  /* 0x0000541003037816 */ /* 0x000fca00000000ff */
[----:B------:R0:W-:Y:S01]  /*7c40*/  STG.E [R16.64], R3 ;  /* 0x0000000310007986 */ /* 0x0001e2000c101924 */
[----:B------:R-:W-:Y:S05]  /*7c50*/  BRA `(.L_x_17255) ;  /* 0x00000b9000007947 */ /* 0x000fea0003800000 */
.L_x_17260:
[----:B------:R-:W-:-:S04]  /*7c60*/  PRMT R2, R5, 0x8880, RZ ;  /* 0x0000888005027816 */ /* 0x000fc800000000ff */
[----:B------:R-:W-:-:S06]  /*7c70*/  PRMT R2, R2, 0x7710, RZ ;  /* 0x0000771002027816 */ /* 0x000fcc00000000ff */
[----:B------:R-:W0:Y:S02]  /*7c80*/  I2F.F64.S16 R2, R2 ;  /* 0x0000000200027312 */ /* 0x000e240000101c00 */
[----:B0-----:R0:W-:Y:S01]  /*7c90*/  STG.E.64 [R16.64], R2 ;  /* 0x0000000210007986 */ /* 0x0011e2000c101b24 */
[----:B------:R-:W-:Y:S05]  /*7ca0*/  BRA `(.L_x_17255) ;  /* 0x00000b4000007947 */ /* 0x000fea0003800000 */
.L_x_17250:
        /* <DEDUP_REMOVED lines=12> */
.L_x_17264:
[----:B------:R-:W-:Y:S01]  /*7d70*/  PRMT R4, R5, 0x8880, RZ ;  /* 0x0000888005047816 */ /* 0x000fe200000000ff */
[----:B------:R-:W-:-:S03]  /*7d80*/  CS2R R6, SRZ ;  /* 0x0000000000067805 */ /* 0x000fc6000001ff00 */
[----:B------:R-:W-:-:S06]  /*7d90*/  PRMT R4, R4, 0x7710, RZ ;  /* 0x0000771004047816 */ /* 0x000fcc00000000ff */
[----:B------:R-:W0:Y:S02]  /*7da0*/  I2F.F64.S16 R4, R4 ;  /* 0x0000000400047312 */ /* 0x000e240000101c00 */
[----:B0-----:R0:W-:Y:S01]  /*7db0*/  STG.E.128 [R16.64], R4 ;  /* 0x0000000410007986 */ /* 0x0011e2000c101d24 */
[----:B------:R-:W-:Y:S05]  /*7dc0*/  BRA `(.L_x_17255) ;  /* 0x00000a2000007947 */ /* 0x000fea0003800000 */
.L_x_17263:
        /* <DEDUP_REMOVED lines=21> */
.L_x_17268:
[----:B------:R-:W-:Y:S05]  /*7f20*/  BSYNC B0 ;  /* 0x0000000000007941 */ /* 0x000fea0003800000 */
.L_x_17267:
[----:B------:R-:W-:-:S05]  /*7f30*/  LOP3.LUT R3, R0, R3, RZ, 0xfc, !PT ;  /* 0x0000000300037212 */ /* 0x000fca00078efcff */
[----:B------:R0:W-:Y:S01]  /*7f40*/  STG.E.U8 [R16.64], R3 ;  /* 0x0000000310007986 */ /* 0x0001e2000c101124 */
[----:B------:R-:W-:Y:S05]  /*7f50*/  BRA `(.L_x_17255) ;  /* 0x0000089000007947 */ /* 0x000fea0003800000 */
.L_x_17266:
        /* <DEDUP_REMOVED lines=13> */
.L_x_17270:
[----:B------:R-:W-:Y:S01]  /*8030*/  IMAD.MOV.U32 R0, RZ, RZ, 0x7f ;  /* 0x0000007fff007424 */ /* 0x000fe200078e00ff */
[----:B------:R-:W-:-:S04]  /*8040*/  ISETP.GT.U32.AND P0, PT, R2, 0x7f800000, PT ;  /* 0x7f8000000200780c */ /* 0x000fc80003f04070 */
[----:B------:R-:W-:-:S04]  /*8050*/  SEL R0, R0, 0x7c, P0 ;  /* 0x0000007c00007807 */ /* 0x000fc80000000000 */
.L_x_17271:
[----:B------:R-:W-:Y:S05]  /*8060*/  BSYNC B0 ;  /* 0x0000000000007941 */ /* 0x000fea0003800000 */
.L_x_17269:
[----:B------:R-:W-:-:S04]  /*8070*/  LOP3.LUT R2, R5, 0x80000000, RZ, 0xc0, !PT ;  /* 0x8000000005027812 */ /* 0x000fc800078ec0ff */
[----:B------:R-:W-:-:S04]  /*8080*/  SHF.R.U32.HI R3, RZ, 0x18, R2 ;  /* 0x00000018ff037819 */ /* 0x000fc80000011602 */
[----:B------:R-:W-:-:S05]  /*8090*/  LOP3.LUT R3, R0, R3, RZ, 0xfc, !PT ;  /* 0x0000000300037212 */ /* 0x000fca00078efcff */
[----:B------:R0:W-:Y:S01]  /*80a0*/  STG.E.U8 [R16.64], R3 ;  /* 0x0000000310007986 */ /* 0x0001e2000c101124 */
[----:B------:R-:W-:Y:S05]  /*80b0*/  BRA `(.L_x_17255) ;  /* 0x0000073000007947 */ /* 0x000fea0003800000 */
.L_x_17265:
[----:B------:R-:W0:Y:S02]  /*80c0*/  I2F.S8 R0, R5 ;  /* 0x0000000500007306 */ /* 0x000e240000001400 */
[----:B0-----:R-:W-:-:S05]  /*80d0*/  F2FP.BF16.PACK_AB R0, RZ, R0 ;  /* 0x00000000ff00723e */ /* 0x001fca00000010ff */
[----:B------:R0:W-:Y:S01]  /*80e0*/  STG.E.U16 [R16.64], R0 ;  /* 0x0000000010007986 */ /* 0x0001e2000c101524 */
[----:B------:R-:W-:Y:S05]  /*80f0*/  BRA `(.L_x_17255) ;  /* 0x000006f000007947 */ /* 0x000fea0003800000 */
.L_x_17262:
        /* <DEDUP_REMOVED lines=12> */
.L_x_17274:
        /* <DEDUP_REMOVED lines=17> */
.L_x_17277:
[----:B------:R-:W-:-:S04]  /*82d0*/  LOP3.LUT R2, R5, 0x80000000, RZ, 0xc0, !PT ;  /* 0x8000000005027812 */ /* 0x000fc800078ec0ff */
[----:B------:R-:W-:-:S04]  /*82e0*/  SHF.R.U32.HI R3, RZ, 0x18, R2 ;  /* 0x00000018ff037819 */ /* 0x000fc80000011602 */
[----:B------:R-:W-:-:S04]  /*82f0*/  LOP3.LUT R0, R0, R3, RZ, 0xfc, !PT ;  /* 0x0000000300007212 */ /* 0x000fc800078efcff */
[----:B------:R-:W-:Y:S02]  /*8300*/  PRMT R8, R0, 0x7610, R8 ;  /* 0x0000761000087816 */ /* 0x000fe40000000008 */
.L_x_17276:
[----:B------:R-:W-:Y:S05]  /*8310*/  BSYNC B0 ;  /* 0x0000000000007941 */ /* 0x000fea0003800000 */
.L_x_17275:
[----:B------:R0:W-:Y:S01]  /*8320*/  STG.E.U8 [R16.64], R8 ;  /* 0x0000000810007986 */ /* 0x0001e2000c101124 */
[----:B------:R-:W-:Y:S05]  /*8330*/  BRA `(.L_x_17255) ;  /* 0x000004b000007947 */ /* 0x000fea0003800000 */
.L_x_17273:
        /* <DEDUP_REMOVED lines=17> */
.L_x_17280:
[----:B------:R-:W-:-:S04]  /*8450*/  LOP3.LUT R2, R5, 0x80000000, RZ, 0xc0, !PT ;  /* 0x8000000005027812 */ /* 0x000fc800078ec0ff */
[----:B------:R-:W-:-:S04]  /*8460*/  SHF.R.U32.HI R3, RZ, 0x18, R2 ;  /* 0x00000018ff037819 */ /* 0x000fc80000011602 */
[----:B------:R-:W-:-:S04]  /*8470*/  LOP3.LUT R0, R0, R3, RZ, 0xfc, !PT ;  /* 0x0000000300007212 */ /* 0x000fc800078efcff */
[----:B------:R-:W-:Y:S02]  /*8480*/  PRMT R8, R0, 0x7610, R8 ;  /* 0x0000761000087816 */ /* 0x000fe40000000008 */
.L_x_17279:
[----:B------:R-:W-:Y:S05]  /*8490*/  BSYNC B0 ;  /* 0x0000000000007941 */ /* 0x000fea0003800000 */
.L_x_17278:
[----:B------:R0:W-:Y:S01]  /*84a0*/  STG.E.U8 [R16.64], R8 ;  /* 0x0000000810007986 */ /* 0x0001e2000c101124 */
[----:B------:R-:W-:Y:S05]  /*84b0*/  BRA `(.L_x_17255) ;  /* 0x0000033000007947 */ /* 0x000fea0003800000 */
.L_x_17272:
        /* <DEDUP_REMOVED lines=22> */
.L_x_17254:
        /* <DEDUP_REMOVED lines=20> */
.L_x_17282:
[----:B------:R-:W-:-:S04]  /*8760*/  LOP3.LUT R5, R5, 0xffff, RZ, 0xc0, !PT ;  /* 0x0000ffff05057812 */ /* 0x000fc800078ec0ff */
[----:B------:R-:W-:-:S05]  /*8770*/  PRMT R5, R5, 0x8880, RZ ;  /* 0x0000888005057816 */ /* 0x000fca00000000ff */
[----:B------:R-:W-:-:S05]  /*8780*/  IMAD.MOV.U32 R2, RZ, RZ, R5 ;  /* 0x000000ffff027224 */ /* 0x000fca00078e0005 */
[----:B------:R-:W-:-:S05]  /*8790*/  SHF.R.S32.HI R3, RZ, 0x1f, R2 ;  /* 0x0000001fff037819 */ /* 0x000fca0000011402 */
[----:B------:R0:W-:Y:S01]  /*87a0*/  STG.E.64 [R16.64], R2 ;  /* 0x0000000210007986 */ /* 0x0001e2000c101b24 */
[----:B------:R-:W-:Y:S05]  /*87b0*/  BRA `(.L_x_17255) ;  /* 0x0000003000007947 */ /* 0x000fea0003800000 */
.L_x_17281:
[----:B------:R-:W-:-:S04]  /*87c0*/  LOP3.LUT R5, R5, 0xffff, RZ, 0xc0, !PT ;  /* 0x0000ffff05057812 */ /* 0x000fc800078ec0ff */
[----:B------:R-:W-:-:S05]  /*87d0*/  PRMT R3, R5, 0x8880, RZ ;  /* 0x0000888005037816 */ /* 0x000fca00000000ff */
[----:B------:R0:W-:Y:S02]  /*87e0*/  STG.E [R16.64], R3 ;  /* 0x0000000310007986 */ /* 0x0001e4000c101924 */
.L_x_17255:
[----:B------:R-:W-:Y:S02]  /*87f0*/  IADD3 R19, R19, 0x80, RZ ;  /* 0x0000008013137810 */ /* 0x000fe40007ffe0ff */
.L_x_17150:
[----:B------:R-:W-:Y:S05]  /*8800*/  BSYNC B6 ;  /* 0x0000000000067941 */ /* 0x000fea0003800000 */
.L_x_17149:
        /* <DEDUP_REMOVED lines=230> */
.L_x_17283:
        /* <DEDUP_REMOVED lines=18> */
.L_x_17287:
[----:B------:R0:W5:Y:S01]  /*9790*/  LDG.E.U8 R0, [R2.64] ;  /* 0x0000002402007981 */ /* 0x000162000c1e1100 */
[----:B------:R-:W-:Y:S05]  /*97a0*/  BRA `(.L_x_17289) ;  /* 0x00000d7000007947 */ /* 0x000fea0003800000 */
.L_x_17286:
        /* <DEDUP_REMOVED lines=8> */
.L_x_17291:
[----:B------:R0:W5:Y:S01]  /*9830*/  LDG.E.U8 R0, [R2.64] ;  /* 0x0000002402007981 */ /* 0x000162000c1e1100 */
[----:B------:R-:W-:Y:S05]  /*9840*/  BRA `(.L_x_17289) ;  /* 0x00000cd000007947 */ /* 0x000fea0003800000 */
.L_x_17290:
[----:B------:R0:W5:Y:S01]  /*9850*/  LDG.E.U16 R0, [R2.64] ;  /* 0x0000002402007981 */ /* 0x000162000c1e1500 */
[----:B------:R-:W-:Y:S05]  /*9860*/  BRA `(.L_x_17289) ;  /* 0x00000cb000007947 */ /* 0x000fea0003800000 */
.L_x_17285:
        /* <DEDUP_REMOVED lines=9> */
.L_x_17293:
[----:B------:R-:W2:Y:S02]  /*9900*/  LDG.E.U16 R4, [R2.64] ;  /* 0x0000002402047981 */ /* 0x000ea4000c1e1500 */
[----:B--2---:R-:W-:-:S06]  /*9910*/  HADD2.F32 R4, -RZ, R4.H0_H0 ;  /* 0x20000004ff047230 */ /* 0x004fcc0000004100 */
[----:B------:R-:W0:Y:S02]  /*9920*/  F2I.FTZ.TRUNC.NTZ R4, R4 ;  /* 0x0000000400047305 */ /* 0x000e24000021f100 */
[----:B0-----:R-:W-:Y:S01]  /*9930*/  PRMT R0, R4, 0x7610, R0 ;  /* 0x0000761004007816 */ /* 0x001fe20000000000 */
[----:B------:R-:W-:Y:S05]  /*9940*/  BRA `(.L_x_17289) ;  /* 0x00000bd000007947 */ /* 0x000fea0003800000 */
.L_x_17292:
        /* <DEDUP_REMOVED lines=9> */
.L_x_17295:
[----:B------:R-:W2:Y:S02]  /*99e0*/  LDG.E.U16 R2, [R2.64] ;  /* 0x0000002402027981 */ /* 0x000ea4000c1e1500 */
[----:B--2---:R-:W-:-:S06]  /*99f0*/  HADD2.F32 R4, -RZ, R2.H0_H0 ;  /* 0x20000002ff047230 */ /* 0x004fcc0000004100 */
[----:B------:R-:W0:Y:S02]  /*9a00*/  F2I.FTZ.TRUNC.NTZ R4, R4 ;  /* 0x0000000400047305 */ /* 0x000e24000021f100 */
[----:B0-----:R-:W-:Y:S01]  /*9a10*/  PRMT R0, R4, 0x7610, R0 ;  /* 0x0000761004007816 */ /* 0x001fe20000000000 */
[----:B------:R-:W-:Y:S05]  /*9a20*/  BRA `(.L_x_17289) ;  /* 0x00000af000007947 */ /* 0x000fea0003800000 */
.L_x_17294:
[----:B------:R-:W2:Y:S02]  /*9a30*/  LDG.E.64 R2, [R2.64] ;  /* 0x0000002402027981 */ /* 0x000ea4000c1e1b00 */
[----:B--2---:R0:W1:Y:S01]  /*9a40*/  F2I.F64.TRUNC R0, R2 ;  /* 0x0000000200007311 */ /* 0x004062000030d100 */
[----:B------:R-:W-:Y:S05]  /*9a50*/  BRA `(.L_x_17289) ;  /* 0x00000ac000007947 */ /* 0x000fea0003800000 */
.L_x_17284:
        /* <DEDUP_REMOVED lines=12> */
.L_x_17298:
[----:B------:R-:W2:Y:S02]  /*9b20*/  LDG.E.64 R2, [R2.64] ;  /* 0x0000002402027981 */ /* 0x000ea4000c1e1b00 */
[----:B--2---:R0:W1:Y:S01]  /*9b30*/  F2I.F64.TRUNC R0, R2 ;  /* 0x0000000200007311 */ /* 0x004062000030d100 */
[----:B------:R-:W-:Y:S05]  /*9b40*/  BRA `(.L_x_17289) ;  /* 0x000009d000007947 */ /* 0x000fea0003800000 */
.L_x_17297:
        /* <DEDUP_REMOVED lines=28> */
.L_x_17300:
        /* <DEDUP_REMOVED lines=15> */
.L_x_17299:
[----:B------:R-:W2:Y:S02]  /*9e00*/  LDG.E.U16 R2, [R2.64] ;  /* 0x0000002402027981 */ /* 0x000ea4000c1e1500 */
[----:B--2---:R-:W-:-:S04]  /*9e10*/  PRMT R2, RZ, 0x5410, R2 ;  /* 0x00005410ff027816 */ /* 0x004fc80000000002 */
[----:B------:R0:W1:Y:S01]  /*9e20*/  F2I.FTZ.TRUNC.NTZ R0, R2 ;  /* 0x0000000200007305 */ /* 0x000062000021f100 */
[----:B------:R-:W-:Y:S05]  /*9e30*/  BRA `(.L_x_17289) ;  /* 0x000006e000007947 */ /* 0x000fea0003800000 */
.L_x_17296:
        /* <DEDUP_REMOVED lines=10> */
.L_x_17303:
        /* <DEDUP_REMOVED lines=21> */
.L_x_17307:
[----:B------:R-:W-:Y:S05]  /*a030*/  BSYNC B1 ;  /* 0x0000000000017941 */ /* 0x000fea0003800000 */
.L_x_17306:
[----:B------:R-:W-:Y:S01]  /*a040*/  IMAD.SHL.U32 R2, R2, 0x100000, RZ ;  /* 0x0010000002027824 */ /* 0x000fe200078e00ff */
[----:B------:R-:W-:-:S04]  /*a050*/  LEA R3, R0, 0x3b800000, 0x17 ;  /* 0x3b80000000037811 */ /* 0x000fc800078eb8ff */
[----:B------:R-:W-:Y:S02]  /*a060*/  LOP3.LUT R4, R3, R2, R4, 0xfe, !PT ;  /* 0x0000000203047212 */ /* 0x000fe400078efe04 */
.L_x_17305:
[----:B------:R-:W-:Y:S05]  /*a070*/  BSYNC B0 ;  /* 0x0000000000007941 */ /* 0x000fea0003800000 */
.L_x_17304:
[----:B------:R-:W0:Y:S02]  /*a080*/  F2I.FTZ.TRUNC.NTZ R4, R4 ;  /* 0x0000000400047305 */ /* 0x000e24000021f100 */
[----:B0-----:R-:W-:Y:S01]  /*a090*/  PRMT R0, R4, 0x7610, R0 ;  /* 0x0000761004007816 */ /* 0x001fe20000000000 */
[----:B------:R-:W-:Y:S05]  /*a0a0*/  BRA `(.L_x_17289) ;  /* 0x0000047000007947 */ /* 0x000fea0003800000 */
.L_x_17302:
        /* <DEDUP_REMOVED lines=21> */
.L_x_17311:
[----:B------:R-:W-:Y:S05]  /*a200*/  BSYNC B1 ;  /* 0x0000000000017941 */ /* 0x000fea0003800000 */
.L_x_17310:
[----:B------:R-:W-:Y:S01]  /*a210*/  IMAD.SHL.U32 R2, R2, 0x200000, RZ ;  /* 0x0020000002027824 */ /* 0x000fe200078e00ff */
[----:B------:R-:W-:-:S04]  /*a220*/  LEA R3, R0, 0x37800000, 0x17 ;  /* 0x3780000000037811 */ /* 0x000fc800078eb8ff */
[----:B------:R-:W-:Y:S02]  /*a230*/  LOP3.LUT R4, R3, R2, R4, 0xfe, !PT ;  /* 0x0000000203047212 */ /* 0x000fe400078efe04 */
.L_x_17309:
[----:B------:R-:W-:Y:S05]  /*a240*/  BSYNC B0 ;  /* 0x0000000000007941 */ /* 0x000fea0003800000 */
.L_x_17308:
[----:B------:R-:W0:Y:S02]  /*a250*/  F2I.FTZ.TRUNC.NTZ R4, R4 ;  /* 0x0000000400047305 */ /* 0x000e24000021f100 */
[----:B0-----:R-:W-:Y:S01]  /*a260*/  PRMT R0, R4, 0x7610, R0 ;  /* 0x0000761004007816 */ /* 0x001fe20000000000 */
[----:B------:R-:W-:Y:S05]  /*a270*/  BRA `(.L_x_17289) ;  /* 0x000002a000007947 */ /* 0x000fea0003800000 */
.L_x_17301:
        /* <DEDUP_REMOVED lines=14> */
.L_x_17315:
[----:B------:R-:W-:Y:S05]  /*a360*/  BSYNC B0 ;  /* 0x0000000000007941 */ /* 0x000fea0003800000 */
.L_x_17314:
[----:B------:R-:W0:Y:S02]  /*a370*/  F2I.FTZ.TRUNC.NTZ R4, R4 ;  /* 0x0000000400047305 */ /* 0x000e24000021f100 */
[----:B0-----:R-:W-:Y:S01]  /*a380*/  PRMT R0, R4, 0x7610, R0 ;  /* 0x0000761004007816 */ /* 0x001fe20000000000 */
[----:B------:R-:W-:Y:S05]  /*a390*/  BRA `(.L_x_17289) ;  /* 0x0000018000007947 */ /* 0x000fea0003800000 */
.L_x_17288:
        /* <DEDUP_REMOVED lines=21> */
.L_x_17313:
[----:B------:R0:W5:Y:S01]  /*a4f0*/  LDG.E.U8 R0, [R2.64] ;  /* 0x0000002402007981 */ /* 0x000162000c1e1100 */
[----:B------:R-:W-:Y:S05]  /*a500*/  BRA `(.L_x_17289) ;  /* 0x0000001000007947 */ /* 0x000fea0003800000 */
.L_x_17312:
[----:B------:R0:W5:Y:S02]  /*a510*/  LDG.E.U8 R0, [R2.64] ;  /* 0x0000002402007981 */ /* 0x000164000c1e1100 */
.L_x_17289:
        /* <DEDUP_REMOVED lines=21> */
.L_x_17319:
[----:B------:R-:W-:Y:S01]  /*a670*/  STG.E.U8 [R16.64], R5 ;  /* 0x0000000510007986 */ /* 0x000fe2000c101124 */
[----:B------:R-:W-:Y:S05]  /*a680*/  EXIT ;  /* 0x000000000000794d */ /* 0x000fea0003800000 */
.L_x_17318:
        /* <DEDUP_REMOVED lines=12> */
.L_x_17322:
[----:B------:R-:W-:-:S04]  /*a750*/  LOP3.LUT R5, R5, 0xffff, RZ, 0xc0, !PT ;  /* 0x0000ffff05057812 */ /* 0x000fc800078ec0ff */
[----:B------:R-:W-:-:S05]  /*a760*/  PRMT R3, R5, 0x8880, RZ ;  /* 0x0000888005037816 */ /* 0x000fca00000000ff */
[----:B------:R-:W-:Y:S01]  /*a770*/  STG.E [R16.64], R3 ;  /* 0x0000000310007986 */ /* 0x000fe2000c101924 */
[----:B------:R-:W-:Y:S05]  /*a780*/  EXIT ;  /* 0x000000000000794d */ /* 0x000fea0003800000 */
.L_x_17321:
[----:B------:R-:W-:-:S04]  /*a790*/  PRMT R3, R5, 0x8880, RZ ;  /* 0x0000888005037816 */ /* 0x000fc800000000ff */
[----:B------:R-:W-:-:S05]  /*a7a0*/  PRMT R3, R3, 0x7710, RZ ;  /* 0x0000771003037816 */ /* 0x000fca00000000ff */
[----:B------:R-:W-:Y:S01]  /*a7b0*/  STG.E.U16 [R16.64], R3 ;  /* 0x0000000310007986 */ /* 0x000fe2000c101524 */
[----:B------:R-:W-:Y:S05]  /*a7c0*/  EXIT ;  /* 0x000000000000794d */ /* 0x000fea0003800000 */
.L_x_17317:
        /* <DEDUP_REMOVED lines=9> */
.L_x_17324:
[----:B------:R-:W0:Y:S02]  /*a860*/  I2F.S8 R0, R5 ;  /* 0x0000000500007306 */ /* 0x000e240000001400 */
[----:B0-----:R-:W-:-:S05]  /*a870*/  F2FP.PACK_AB R0, RZ, R0 ;  /* 0x00000000ff00723e */ /* 0x001fca00000000ff */
[----:B------:R-:W-:Y:S01]  /*a880*/  STG.E.U16 [R16.64], R0 ;  /* 0x0000000010007986 */ /* 0x000fe2000c101524 */
[----:B------:R-:W-:Y:S05]  /*a890*/  EXIT ;  /* 0x000000000000794d */ /* 0x000fea0003800000 */
.L_x_17323:
        /* <DEDUP_REMOVED lines=10> */
.L_x_17326:
[----:B------:R-:W0:Y:S02]  /*a940*/  I2F.S8 R5, R5 ;  /* 0x0000000500057306 */ /* 0x000e240000001400 */
[----:B0-----:R-:W-:-:S04]  /*a950*/  F2FP.PACK_AB R3, RZ, R5 ;  /* 0x00000005ff03723e */ /* 0x001fc800000000ff */
[----:B------:R-:W-:-:S05]  /*a960*/  PRMT R3, R3, 0x5410, RZ ;  /* 0x0000541003037816 */ /* 0x000fca00000000ff */
[----:B------:R-:W-:Y:S01]  /*a970*/  STG.E [R16.64], R3 ;  /* 0x0000000310007986 */ /* 0x000fe2000c101924 */
[----:B------:R-:W-:Y:S05]  /*a980*/  EXIT ;  /* 0x000000000000794d */ /* 0x000fea0003800000 */
.L_x_17325:
[----:B------:R-:W-:-:S04]  /*a990*/  PRMT R2, R5, 0x8880, RZ ;  /* 0x0000888005027816 */ /* 0x000fc800000000ff */
[----:B------:R-:W-:-:S06]  /*a9a0*/  PRMT R2, R2, 0x7710, RZ ;  /* 0x0000771002027816 */ /* 0x000fcc00000000ff */
[----:B------:R-:W0:Y:S02]  /*a9b0*/  I2F.F64.S16 R2, R2 ;  /* 0x0000000200027312 */ /* 0x000e240000101c00 */
[----:B0-----:R-:W-:Y:S01]  /*a9c0*/  STG.E.64 [R16.64], R2 ;  /* 0x0000000210007986 */ /* 0x001fe2000c101b24 */
[----:B------:R-:W-:Y:S05]  /*a9d0*/  EXIT ;  /* 0x000000000000794d */ /* 0x000fea0003800000 */
.L_x_17316:
        /* <DEDUP_REMOVED lines=12> */
.L_x_17329:
[----:B------:R-:W-:Y:S01]  /*aaa0*/  PRMT R4, R5, 0x8880, RZ ;  /* 0x0000888005047816 */ /* 0x000fe200000000ff */
[----:B------:R-:W-:-:S03]  /*aab0*/  CS2R R6, SRZ ;  /* 0x0000000000067805 */ /* 0x000fc6000001ff00 */
[----:B------:R-:W-:-:S06]  /*aac0*/  PRMT R4, R4, 0x7710, RZ ;  /* 0x0000771004047816 */ /* 0x000fcc00000000ff */
[----:B------:R-:W0:Y:S02]  /*aad0*/  I2F.F64.S16 R4, R4 ;  /* 0x0000000400047312 */ /* 0x000e240000101c00 */
[----:B0-----:R-:W-:Y:S01]  /*aae0*/  STG.E.128 [R16.64], R4 ;  /* 0x0000000410007986 */ /* 0x001fe2000c101d24 */
[----:B------:R-:W-:Y:S05]  /*aaf0*/  EXIT ;  /* 0x000000000000794d */ /* 0x000fea0003800000 */
.L_x_17328:
        /* <DEDUP_REMOVED lines=21> */
.L_x_17333:
[----:B------:R-:W-:Y:S05]  /*ac50*/  BSYNC B0 ;  /* 0x0000000000007941 */ /* 0x000fea0003800000 */
.L_x_17332:
[----:B------:R-:W-:-:S05]  /*ac60*/  LOP3.LUT R3, R0, R3, RZ, 0xfc, !PT ;  /* 0x0000000300037212 */ /* 0x000fca00078efcff */
[----:B------:R-:W-:Y:S01]  /*ac70*/  STG.E.U8 [R16.64], R3 ;  /* 0x0000000310007986 */ /* 0x000fe2000c101124 */
[----:B------:R-:W-:Y:S05]  /*ac80*/  EXIT ;  /* 0x000000000000794d */ /* 0x000fea0003800000 */
.L_x_17331:
        /* <DEDUP_REMOVED lines=13> */
.L_x_17335:
[----:B------:R-:W-:Y:S01]  /*ad60*/  IMAD.MOV.U32 R0, RZ, RZ, 0x7f ;  /* 0x0000007fff007424 */ /* 0x000fe200078e00ff */
[----:B------:R-:W-:-:S04]  /*ad70*/  ISETP.GT.U32.AND P0, PT, R2, 0x7f800000, PT ;  /* 0x7f8000000200780c */ /* 0x000fc80003f04070 */
[----:B------:R-:W-:-:S04]  /*ad80*/  SEL R0, R0, 0x7c, P0 ;  /* 0x0000007c00007807 */ /* 0x000fc80000000000 */
.L_x_17336:
[----:B------:R-:W-:Y:S05]  /*ad90*/  BSYNC B0 ;  /* 0x0000000000007941 */ /* 0x000fea0003800000 */
.L_x_17334:
[----:B------:R-:W-:-:S04]  /*ada0*/  LOP3.LUT R2, R5, 0x80000000, RZ, 0xc0, !PT ;  /* 0x8000000005027812 */ /* 0x000fc800078ec0ff */
[----:B------:R-:W-:-:S04]  /*adb0*/  SHF.R.U32.HI R3, RZ, 0x18, R2 ;  /* 0x00000018ff037819 */ /* 0x000fc80000011602 */
[----:B------:R-:W-:-:S05]  /*adc0*/  LOP3.LUT R3, R0, R3, RZ, 0xfc, !PT ;  /* 0x0000000300037212 */ /* 0x000fca00078efcff */
[----:B------:R-:W-:Y:S01]  /*add0*/  STG.E.U8 [R16.64], R3 ;  /* 0x0000000310007986 */ /* 0x000fe2000c101124 */
[----:B------:R-:W-:Y:S05]  /*ade0*/  EXIT ;  /* 0x000000000000794d */ /* 0x000fea0003800000 */
.L_x_17330:
[----:B------:R-:W0:Y:S02]  /*adf0*/  I2F.S8 R0, R5 ;  /* 0x0000000500007306 */ /* 0x000e240000001400 */
[----:B0-----:R-:W-:-:S05]  /*ae00*/  F2FP.BF16.PACK_AB R0, RZ, R0 ;  /* 0x00000000ff00723e */ /* 0x001fca00000010ff */
[----:B------:R-:W-:Y:S01]  /*ae10*/  STG.E.U16 [R16.64], R0 ;  /* 0x0000000010007986 */ /* 0x000fe2000c101524 */
[----:B------:R-:W-:Y:S05]  /*ae20*/  EXIT ;  /* 0x000000000000794d */ /* 0x000fea0003800000 */
.L_x_17327:
        /* <DEDUP_REMOVED lines=12> */
.L_x_17339:
        /* <DEDUP_REMOVED lines=17> */
.L_x_17342:
[----:B------:R-:W-:-:S04]  /*b000*/  LOP3.LUT R2, R5, 0x80000000, RZ, 0xc0, !PT ;  /* 0x8000000005027812 */ /* 0x000fc800078ec0ff */
[----:B------:R-:W-:-:S04]  /*b010*/  SHF.R.U32.HI R3, RZ, 0x18, R2 ;  /* 0x00000018ff037819 */ /* 0x000fc80000011602 */
[----:B------:R-:W-:-:S04]  /*b020*/  LOP3.LUT R0, R0, R3, RZ, 0xfc, !PT ;  /* 0x0000000300007212 */ /* 0x000fc800078efcff */
[----:B------:R-:W-:Y:S02]  /*b030*/  PRMT R8, R0, 0x7610, R8 ;  /* 0x0000761000087816 */ /* 0x000fe40000000008 */
.L_x_17341:
[----:B------:R-:W-:Y:S05]  /*b040*/  BSYNC B0 ;  /* 0x0000000000007941 */ /* 0x000fea0003800000 */
.L_x_17340:
[----:B------:R-:W-:Y:S01]  /*b050*/  STG.E.U8 [R16.64], R8 ;  /* 0x0000000810007986 */ /* 0x000fe2000c101124 */
[----:B------:R-:W-:Y:S05]  /*b060*/  EXIT ;  /* 0x000000000000794d */ /* 0x000fea0003800000 */
.L_x_17338:
        /* <DEDUP_REMOVED lines=17> */
.L_x_17345:
[----:B------:R-:W-:-:S04]  /*b180*/  LOP3.LUT R2, R5, 0x80000000, RZ, 0xc0, !PT ;  /* 0x8000000005027812 */ /* 0x000fc800078ec0ff */
[----:B------:R-:W-:-:S04]  /*b190*/  SHF.R.U32.HI R3, RZ, 0x18, R2 ;  /* 0x00000018ff037819 */ /* 0x000fc80000011602 */
[----:B------:R-:W-:-:S04]  /*b1a0*/  LOP3.LUT R0, R0, R3, RZ, 0xfc, !PT ;  /* 0x0000000300007212 */ /* 0x000fc800078efcff */
[----:B------:R-:W-:Y:S02]  /*b1b0*/  PRMT R8, R0, 0x7610, R8 ;  /* 0x0000761000087816 */ /* 0x000fe40000000008 */
.L_x_17344:
[----:B------:R-:W-:Y:S05]  /*b1c0*/  BSYNC B0 ;  /* 0x0000000000007941 */ /* 0x000fea0003800000 */
.L_x_17343:
[----:B------:R-:W-:Y:S01]  /*b1d0*/  STG.E.U8 [R16.64], R8 ;  /* 0x0000000810007986 */ /* 0x000fe2000c101124 */
[----:B------:R-:W-:Y:S05]  /*b1e0*/  EXIT ;  /* 0x000000000000794d */ /* 0x000fea0003800000 */
.L_x_17337:
        /* <DEDUP_REMOVED lines=22> */
.L_x_17320:
        /* <DEDUP_REMOVED lines=20> */
.L_x_17347:
[----:B------:R-:W-:-:S04]  /*b490*/  LOP3.LUT R5, R5, 0xffff, RZ, 0xc0, !PT ;  /* 0x0000ffff05057812 */ /* 0x000fc800078ec0ff */
[----:B------:R-:W-:-:S05]  /*b4a0*/  PRMT R5, R5, 0x8880, RZ ;  /* 0x0000888005057816 */ /* 0x000fca00000000ff */
[----:B------:R-:W-:-:S05]  /*b4b0*/  IMAD.MOV.U32 R2, RZ, RZ, R5 ;  /* 0x000000ffff027224 */ /* 0x000fca00078e0005 */
[----:B------:R-:W-:-:S05]  /*b4c0*/  SHF.R.S32.HI R3, RZ, 0x1f, R2 ;  /* 0x0000001fff037819 */ /* 0x000fca0000011402 */
[----:B------:R-:W-:Y:S01]  /*b4d0*/  STG.E.64 [R16.64], R2 ;  /* 0x0000000210007986 */ /* 0x000fe2000c101b24 */
[----:B------:R-:W-:Y:S05]  /*b4e0*/  EXIT ;  /* 0x000000000000794d */ /* 0x000fea0003800000 */
.L_x_17346:
[----:B------:R-:W-:-:S04]  /*b4f0*/  LOP3.LUT R5, R5, 0xffff, RZ, 0xc0, !PT ;  /* 0x0000ffff05057812 */ /* 0x000fc800078ec0ff */
[----:B------:R-:W-:-:S05]  /*b500*/  PRMT R3, R5, 0x8880, RZ ;  /* 0x0000888005037816 */ /* 0x000fca00000000ff */
[----:B------:R-:W-:Y:S01]  /*b510*/  STG.E [R16.64], R3 ;  /* 0x0000000310007986 */ /* 0x000fe2000c101924 */
[----:B------:R-:W-:Y:S05]  /*b520*/  EXIT ;  /* 0x000000000000794d */ /* 0x000fea0003800000 */
.L_x_17348:
        /* <DEDUP_REMOVED lines=13> */
.L_x_19802:


//--------------------- .text._ZN2at6native27unrolled_elementwise_kernelINS0_13AUnaryFunctorIaaaZZZNS0_18lshift_kernel_cudaERNS_18TensorIteratorBaseEENKUlvE_clEvENKUlvE0_clEvEUlaaE_EESt5arrayIPcLm2EELi4E23TrivialOffsetCalculatorILi1EjESD_NS0_6memory12LoadWithCastILi1EEENSE_13StoreWithCastILi1EEEEEviT_T0_T2_T3_T4_T5_ --------------------------
	.section	.text._ZN2at6native27unrolled_elementwise_kernelINS0_13AUnaryFunctorIaaaZZZNS0_18lshift_kernel_cudaERNS_18TensorIteratorBaseEENKUlvE_clEvENKUlvE0_clEvEUlaaE_EESt5arrayIPcLm2EELi4E23TrivialOffsetCalculatorILi1EjESD_NS0_6memory12LoadWithCastILi1EEENSE_13StoreWithCastILi1EEEEEviT_T0_T2_T3_T4_T5_,"ax",@progbits
	.sectioninfo	@"SHI_REGISTERS=29"
	.align	128
        .global         _ZN2at6native27unrolled_elementwise_kernelINS0_13AUnaryFunctorIaaaZZZNS0_18lshift_kernel_cudaERNS_18TensorIteratorBaseEENKUlvE_clEvENKUlvE0_clEvEUlaaE_EESt5arrayIPcLm2EELi4E23TrivialOffsetCalculatorILi1EjESD_NS0_6memory12LoadWithCastILi1EEENSE_13StoreWithCastILi1EEEEEviT_T0_T2_T3_T4_T5_
        .type           _ZN2at6native27unrolled_elementwise_kernelINS0_13AUnaryFunctorIaaaZZZNS0_18lshift_kernel_cudaERNS_18TensorIteratorBaseEENKUlvE_clEvENKUlvE0_clEvEUlaaE_EESt5arrayIPcLm2EELi4E23TrivialOffsetCalculatorILi1EjESD_NS0_6memory12LoadWithCastILi1EEENSE_13StoreWithCastILi1EEEEEviT_T0_T2_T3_T4_T5_,@function
        .size           _ZN2at6native27unrolled_elementwise_kernelINS0_13AUnaryFunctorIaaaZZZNS0_18lshift_kernel_cudaERNS_18TensorIteratorBaseEENKUlvE_clEvENKUlvE0_clEvEUlaaE_EESt5arrayIPcLm2EELi4E23TrivialOffsetCalculatorILi1EjESD_NS0_6memory12LoadWithCastILi1EEENSE_13StoreWithCastILi1EEEEEviT_T0_T2_T3_T4_T5_,(.L_x_19803 - _ZN2at6native27unrolled_elementwise_kernelINS0_13AUnaryFunctorIaaaZZZNS0_18lshift_kernel_cudaERNS_18TensorIteratorBaseEENKUlvE_clEvENKUlvE0_clEvEUlaaE_EESt5arrayIPcLm2EELi4E23TrivialOffsetCalculatorILi1EjESD_NS0_6memory12LoadWithCastILi1EEENSE_13StoreWithCastILi1EEEEEviT_T0_T2_T3_T4_T5_)
        .other          _ZN2at6native27unrolled_elementwise_kernelINS0_13AUnaryFunctorIaaaZZZNS0_18lshift_kernel_cudaERNS_18TensorIteratorBaseEENKUlvE_clEvENKUlvE0_clEvEUlaaE_EESt5arrayIPcLm2EELi4E23TrivialOffsetCalculatorILi1EjESD_NS0_6memory12LoadWithCastILi1EEENSE_13StoreWithCastILi1EEEEEviT_T0_T2_T3_T4_T5_,@"STO_CUDA_ENTRY STV_DEFAULT"
_ZN2at6native27unrolled_elementwise_kernelINS0_13AUnaryFunctorIaaaZZZNS0_18lshift_kernel_cudaERNS_18TensorIteratorBaseEENKUlvE_clEvENKUlvE0_clEvEUlaaE_EESt5arrayIPcLm2EELi4E23TrivialOffsetCalculatorILi1EjESD_NS0_6memory12LoadWithCastILi1EEENSE_13StoreWithCastILi1EEEEEviT_T0_T2_T3_T4_T5_:
.text._ZN2at6native27unrolled_elementwise_kernelINS0_13AUnaryFunctorIaaaZZZNS0_18lshift_kernel_cudaERNS_18TensorIteratorBaseEENKUlvE_clEvENKUlvE0_clEvEUlaaE_EESt5arrayIPcLm2EELi4E23TrivialOffsetCalculatorILi1EjESD_NS0_6memory12LoadWithCastILi1EEENSE_13StoreWithCastILi1EEEEEviT_T0_T2_T3_T4_T5_:
        /* <DEDUP_REMOVED lines=29> */
.L_x_17354:
[----:B------:R0:W5:Y:S01]  /*01d0*/  LDG.E.U8 R22, [R2.64] ;  /* 0x0000002402167981 */ /* 0x000162000c1e1100 */
[----:B------:R-:W-:Y:S05]  /*01e0*/  BRA `(.L_x_17356) ;  /* 0x00000d9000007947 */ /* 0x000fea0003800000 */
.L_x_17353:
        /* <DEDUP_REMOVED lines=8> */
.L_x_17358:
[----:B------:R0:W5:Y:S01]  /*0270*/  LDG.E.U8 R22, [R2.64] ;  /* 0x0000002402167981 */ /* 0x000162000c1e1100 */
[----:B------:R-:W-:Y:S05]  /*0280*/  BRA `(.L_x_17356) ;  /* 0x00000cf000007947 */ /* 0x000fea0003800000 */
.L_x_17357:
[----:B------:R0:W5:Y:S01]  /*0290*/  LDG.E.U16 R22, [R2.64] ;  /* 0x0000002402167981 */ /* 0x000162000c1e1500 */
[----:B------:R-:W-:Y:S05]  /*02a0*/  BRA `(.L_x_17356) ;  /* 0x00000cd000007947 */ /* 0x000fea0003800000 */
.L_x_17352:
        /* <DEDUP_REMOVED lines=9> */
.L_x_17360:
[----:B------:R-:W2:Y:S02]  /*0340*/  LDG.E.U16 R0, [R2.64] ;  /* 0x0000002402007981 */ /* 0x000ea4000c1e1500 */
[----:B--2---:R-:W-:-:S06]  /*0350*/  HADD2.F32 R0, -RZ, R0.H0_H0 ;  /* 0x20000000ff007230 */ /* 0x004fcc0000004100 */
[----:B------:R-:W0:Y:S02]  /*0360*/  F2I.FTZ.TRUNC.NTZ R0, R0 ;  /* 0x0000000000007305 */ /* 0x000e24000021f100 */
[----:B0-----:R-:W-:Y:S01]  /*0370*/  PRMT R22, R0, 0x7610, R22 ;  /* 0x0000761000167816 */ /* 0x001fe20000000016 */
[----:B------:R-:W-:Y:S05]  /*0380*/  BRA `(.L_x_17356) ;  /* 0x00000bf000007947 */ /* 0x000fea0003800000 */
.L_x_17359:
        /* <DEDUP_REMOVED lines=9> */
.L_x_17362:
[----:B------:R-:W2:Y:S02]  /*0420*/  LDG.E.U16 R2, [R2.64] ;  /* 0x0000002402027981 */ /* 0x000ea4000c1e1500 */
[----:B--2---:R-:W-:-:S06]  /*0430*/  HADD2.F32 R0, -RZ, R2.H0_H0 ;  /* 0x20000002ff007230 */ /* 0x004fcc0000004100 */
[----:B------:R-:W0:Y:S02]  /*0440*/  F2I.FTZ.TRUNC.NTZ R0, R0 ;  /* 0x0000000000007305 */ /* 0x000e24000021f100 */
[----:B0-----:R-:W-:Y:S01]  /*0450*/  PRMT R22, R0, 0x7610, R22 ;  /* 0x0000761000167816 */ /* 0x001fe20000000016 */
[----:B------:R-:W-:Y:S05]  /*0460*/  BRA `(.L_x_17356) ;  /* 0x00000b1000007947 */ /* 0x000fea0003800000 */
.L_x_17361:
[----:B------:R-:W2:Y:S02]  /*0470*/  LDG.E.64 R2, [R2.64] ;  /* 0x0000002402027981 */ /* 0x000ea4000c1e1b00 */
[----:B--2---:R0:W1:Y:S01]  /*0480*/  F2I.F64.TRUNC R22, R2 ;  /* 0x0000000200167311 */ /* 0x004062000030d100 */
[----:B------:R-:W-:Y:S05]  /*0490*/  BRA `(.L_x_17356) ;  /* 0x00000ae000007947 */ /* 0x000fea0003800000 */
.L_x_17351:
        /* <DEDUP_REMOVED lines=12> */
.L_x_17365:
[----:B------:R-:W2:Y:S02]  /*0560*/  LDG.E.64 R2, [R2.64] ;  /* 0x0000002402027981 */ /* 0x000ea4000c1e1b00 */
[----:B--2---:R0:W1:Y:S01]  /*0570*/  F2I.F64.TRUNC R22, R2 ;  /* 0x0000000200167311 */ /* 0x004062000030d100 */
[----:B------:R-:W-:Y:S05]  /*0580*/  BRA `(.L_x_17356) ;  /* 0x000009f000007947 */ /* 0x000fea0003800000 */
.L_x_17364:
        /* <DEDUP_REMOVED lines=28> */
.L_x_17367:
        /* <DEDUP_REMOVED lines=16> */
.L_x_17366:
[----:B------:R-:W2:Y:S02]  /*0850*/  LDG.E.U16 R0, [R2.64] ;  /* 0x0000002402007981 */ /* 0x000ea4000c1e1500 */
[----:B--2---:R-:W-:-:S06]  /*0860*/  PRMT R0, RZ, 0x5410, R0 ;  /* 0x00005410ff007816 */ /* 0x004fcc0000000000 */
[----:B------:R-:W0:Y:S02]  /*0870*/  F2I.FTZ.TRUNC.NTZ R0, R0 ;  /* 0x0000000000007305 */ /* 0x000e24000021f100 */
[----:B0-----:R-:W-:Y:S01]  /*0880*/  PRMT R22, R0, 0x7610, R22 ;  /* 0x0000761000167816 */ /* 0x001fe20000000016 */
[----:B------:R-:W-:Y:S05]  /*0890*/  BRA `(.L_x_17356) ;  /* 0x000006e000007947 */ /* 0x000fea0003800000 */
.L_x_17363:
        /* <DEDUP_REMOVED lines=10> */
.L_x_17370:
        /* <DEDUP_REMOVED lines=21> */
.L_x_17374:
[----:B------:R-:W-:Y:S05]  /*0a90*/  BSYNC B1 ;  /* 0x0000000000017941 */ /* 0x000fea0003800000 */
.L_x_17373:
[----:B------:R-:W-:Y:S01]  /*0aa0*/  LEA R3, R0, 0x3b800000, 0x17 ;  /* 0x3b80000000037811 */ /* 0x000fe200078eb8ff */
[----:B------:R-:W-:-:S05]  /*0ab0*/  IMAD.SHL.U32 R0, R2, 0x100000, RZ ;  /* 0x0010000002007824 */ /* 0x000fca00078e00ff */
[----:B------:R-:W-:Y:S02]  /*0ac0*/  LOP3.LUT R0, R3, R0, R4, 0xfe, !PT ;  /* 0x0000000003007212 */ /* 0x000fe400078efe04 */
.L_x_17372:
[----:B------:R-:W-:Y:S05]  /*0ad0*/  BSYNC B0 ;  /* 0x0000000000007941 */ /* 0x000fea0003800000 */
.L_x_17371:
[----:B------:R-:W0:Y:S02]  /*0ae0*/  F2I.FTZ.TRUNC.NTZ R0, R0 ;  /* 0x0000000000007305 */ /* 0x000e24000021f100 */
[----:B0-----:R-:W-:Y:S01]  /*0af0*/  PRMT R22, R0, 0x7610, R22 ;  /* 0x0000761000167816 */ /* 0x001fe20000000016 */
[----:B------:R-:W-:Y:S05]  /*0b00*/  BRA `(.L_x_17356) ;  /* 0x0000047000007947 */ /* 0x000fea0003800000 */
.L_x_17369:
        /* <DEDUP_REMOVED lines=21> */
.L_x_17378:
[----:B------:R-:W-:Y:S05]  /*0c60*/  BSYNC B1 ;  /* 0x0000000000017941 */ /* 0x000fea0003800000 */
.L_x_17377:
[----:B------:R-:W-:Y:S01]  /*0c70*/  LEA R3, R0, 0x37800000, 0x17 ;  /* 0x3780000000037811 */ /* 0x000fe200078eb8ff */
[----:B------:R-:W-:-:S05]  /*0c80*/  IMAD.SHL.U32 R0, R2, 0x200000, RZ ;  /* 0x0020000002007824 */ /* 0x000fca00078e00ff */
[----:B------:R-:W-:Y:S02]  /*0c90*/  LOP3.LUT R0, R3, R0, R4, 0xfe, !PT ;  /* 0x0000000003007212 */ /* 0x000fe400078efe04 */
.L_x_17376:
[----:B------:R-:W-:Y:S05]  /*0ca0*/  BSYNC B0 ;  /* 0x0000000000007941 */ /* 0x000fea0003800000 */
.L_x_17375:
[----:B------:R-:W0:Y:S02]  /*0cb0*/  F2I.FTZ.TRUNC.NTZ R0, R0 ;  /* 0x0000000000007305 */ /* 0x000e24000021f100 */
[----:B0-----:R-:W-:Y:S01]  /*0cc0*/  PRMT R22, R0, 0x7610, R22 ;  /* 0x0000761000167816 */ /* 0x001fe20000000016 */
[----:B------:R-:W-:Y:S05]  /*0cd0*/  BRA `(.L_x_17356) ;  /* 0x000002a000007947 */ /* 0x000fea0003800000 */
.L_x_17368:
        /* <DEDUP_REMOVED lines=14> */
.L_x_17382:
[----:B------:R-:W-:Y:S05]  /*0dc0*/  BSYNC B0 ;  /* 0x0000000000007941 */ /* 0x000fea0003800000 */
.L_x_17381:
[----:B------:R-:W0:Y:S02]  /*0dd0*/  F2I.FTZ.TRUNC.NTZ R0, R0 ;  /* 0x0000000000007305 */ /* 0x000e24000021f100 */
[----:B0-----:R-:W-:Y:S01]  /*0de0*/  PRMT R22, R0, 0x7610, R22 ;  /* 0x0000761000167816 */ /* 0x001fe20000000016 */
[----:B------:R-:W-:Y:S05]  /*0df0*/  BRA `(.L_x_17356) ;  /* 0x0000018000007947 */ /* 0x000fea0003800000 */
.L_x_17355:
        /* <DEDUP_REMOVED lines=21> */
.L_x_17380:
[----:B------:R0:W5:Y:S01]  /*0f50*/  LDG.E.U8 R22, [R2.64] ;  /* 0x0000002402167981 */ /* 0x000162000c1e1100 */
[----:B------:R-:W-:Y:S05]  /*0f60*/  BRA `(.L_x_17356) ;  /* 0x0000001000007947 */ /* 0x000fea0003800000 */
.L_x_17379:
[----:B------:R0:W5:Y:S02]  /*0f70*/  LDG.E.U8 R22, [R2.64] ;  /* 0x0000002402167981 */ /* 0x000164000c1e1100 */
.L_x_17356:
[----:B------:R-:W2:Y:S02]  /*0f80*/  S2R R24, SR_TID.X ;  /* 0x0000000000187919 */ /* 0x000ea40000002100 */
[----:B--2---:R-:W-:Y:S02]  /*0f90*/  IADD3 R24, R24, 0x80, RZ ;  /* 0x0000008018187810 */ /* 0x004fe40007ffe0ff */
.L_x_17350:
[----:B-1----:R-:W-:Y:S05]  /*0fa0*/  BSYNC B6 ;  /* 0x0000000000067941 */ /* 0x002fea0003800000 */
.L_x_17349:
        /* <DEDUP_REMOVED lines=21> */
.L_x_17388:
[----:B------:R0:W5:Y:S01]  /*1100*/  LDG.E.U8 R18, [R2.64] ;  /* 0x0000002402127981 */ /* 0x000162000c1e1100 */
[----:B------:R-:W-:Y:S05]  /*1110*/  BRA `(.L_x_17390) ;  /* 0x00000d8000007947 */ /* 0x000fea0003800000 */
.L_x_17387:
        /* <DEDUP_REMOVED lines=8> */
.L_x_17392:
[----:B------:R0:W5:Y:S01]  /*11a0*/  LDG.E.U8 R18, [R2.64] ;  /* 0x0000002402127981 */ /* 0x000162000c1e1100 */
[----:B------:R-:W-:Y:S05]  /*11b0*/  BRA `(.L_x_17390) ;  /* 0x00000ce000007947 */ /* 0x000fea0003800000 */
.L_x_17391:
[----:B------:R0:W5:Y:S01]  /*11c0*/  LDG.E.U16 R18, [R2.64] ;  /* 0x0000002402127981 */ /* 0x000162000c1e1500 */
[----:B------:R-:W-:Y:S05]  /*11d0*/  BRA `(.L_x_17390) ;  /* 0x00000cc000007947 */ /* 0x000fea0003800000 */
.L_x_17386:
        /* <DEDUP_REMOVED lines=9> */
.L_x_17394:
[----:B------:R-:W2:Y:S02]  /*1270*/  LDG.E.U16 R0, [R2.64] ;  /* 0x0000002402007981 */ /* 0x000ea4000c1e1500 */
[----:B--2---:R-:W-:-:S06]  /*1280*/  HADD2.F32 R0, -RZ, R0.H0_H0 ;  /* 0x20000000ff007230 */ /* 0x004fcc0000004100 */
[----:B------:R-:W0:Y:S02]  /*1290*/  F2I.FTZ.TRUNC.NTZ R0, R0 ;  /* 0x0000000000007305 */ /* 0x000e24000021f100 */
[----:B0-----:R-:W-:Y:S01]  /*12a0*/  PRMT R18, R0, 0x7610, R18 ;  /* 0x0000761000127816 */ /* 0x001fe20000000012 */
[----:B------:R-:W-:Y:S05]  /*12b0*/  BRA `(.L_x_17390) ;  /* 0x00000be000007947 */ /* 0x000fea0003800000 */
.L_x_17393:
        /* <DEDUP_REMOVED lines=9> */
.L_x_17396:
[----:B------:R-:W2:Y:S02]  /*1350*/  LDG.E.U16 R2, [R2.64] ;  /* 0x0000002402027981 */ /* 0x000ea4000c1e1500 */
[----:B--2---:R-:W-:-:S06]  /*1360*/  HADD2.F32 R0, -RZ, R2.H0_H0 ;  /* 0x20000002ff007230 */ /* 0x004fcc0000004100 */
[----:B------:R-:W0:Y:S02]  /*1370*/  F2I.FTZ.TRUNC.NTZ R0, R0 ;  /* 0x0000000000007305 */ /* 0x000e24000021f100 */
[----:B0-----:R-:W-:Y:S01]  /*1380*/  PRMT R18, R0, 0x7610, R18 ;  /* 0x0000761000127816 */ /* 0x001fe20000000012 */
[----:B------:R-:W-:Y:S05]  /*1390*/  BRA `(.L_x_17390) ;  /* 0x00000b0000007947 */ /* 0x000fea0003800000 */
.L_x_17395:
[----:B------:R-:W2:Y:S02]  /*13a0*/  LDG.E.64 R2, [R2.64] ;  /* 0x0000002402027981 */ /* 0x000ea4000c1e1b00 */
[----:B--2---:R0:W1:Y:S01]  /*13b0*/  F2I.F64.TRUNC R18, R2 ;  /* 0x0000000200127311 */ /* 0x004062000030d100 */
[----:B------:R-:W-:Y:S05]  /*13c0*/  BRA `(.L_x_17390) ;  /* 0x00000ad000007947 */ /* 0x000fea0003800000 */
.L_x_17385:
        /* <DEDUP_REMOVED lines=12> */
.L_x_17399:
[----:B------:R-:W2:Y:S02]  /*1490*/  LDG.E.64 R2, [R2.64] ;  /* 0x0000002402027981 */ /* 0x000ea4000c1e1b00 */
[----:B--2---:R0:W1:Y:S01]  /*14a0*/  F2I.F64.TRUNC R18, R2 ;  /* 0x0000000200127311 */ /* 0x004062000030d100 */
[----:B------:R-:W-:Y:S05]  /*14b0*/  BRA `(.L_x_17390) ;  /* 0x000009e000007947 */ /* 0x000fea0003800000 */
.L_x_17398:
        /* <DEDUP_REMOVED lines=28> */
.L_x_17401:
        /* <DEDUP_REMOVED lines=15> */
.L_x_17400:
[----:B------:R-:W2:Y:S02]  /*1770*/  LDG.E.U16 R0, [R2.64] ;  /* 0x0000002402007981 */ /* 0x000ea4000c1e1500 */
[----:B--2---:R-:W-:-:S06]  /*1780*/  PRMT R0, RZ, 0x5410, R0 ;  /* 0x00005410ff007816 */ /* 0x004fcc0000000000 */
[----:B------:R-:W0:Y:S02]  /*1790*/  F2I.FTZ.TRUNC.NTZ R0, R0 ;  /* 0x0000000000007305 */ /* 0x000e24000021f100 */
[----:B0-----:R-:W-:Y:S01]  /*17a0*/  PRMT R18, R0, 0x7610, R18 ;  /* 0x0000761000127816 */ /* 0x001fe20000000012 */
[----:B------:R-:W-:Y:S05]  /*17b0*/  BRA `(.L_x_17390) ;  /* 0x000006e000007947 */ /* 0x000fea0003800000 */
.L_x_17397:
        /* <DEDUP_REMOVED lines=10> */
.L_x_17404:
        /* <DEDUP_REMOVED lines=21> */
.L_x_17408:
[----:B------:R-:W-:Y:S05]  /*19b0*/  BSYNC B1 ;  /* 0x0000000000017941 */ /* 0x000fea0003800000 */
.L_x_17407:
[----:B------:R-:W-:Y:S01]  /*19c0*/  LEA R3, R0, 0x3b800000, 0x17 ;  /* 0x3b80000000037811 */ /* 0x000fe200078eb8ff */
[----:B------:R-:W-:-:S05]  /*19d0*/  IMAD.SHL.U32 R0, R2, 0x100000, RZ ;  /* 0x0010000002007824 */ /* 0x000fca00078e00ff */
[----:B------:R-:W-:Y:S02]  /*19e0*/  LOP3.LUT R0, R3, R0, R4, 0xfe, !PT ;  /* 0x0000000003007212 */ /* 0x000fe400078efe04 */
.L_x_17406:
[----:B------:R-:W-:Y:S05]  /*19f0*/  BSYNC B0 ;  /* 0x0000000000007941 */ /* 0x000fea0003800000 */
.L_x_17405:
[----:B------:R-:W0:Y:S02]  /*1a00*/  F2I.FTZ.TRUNC.NTZ R0, R0 ;  /* 0x0000000000007305 */ /* 0x000e24000021f100 */
[----:B0-----:R-:W-:Y:S01]  /*1a10*/  PRMT R18, R0, 0x7610, R18 ;  /* 0x0000761000127816 */ /* 0x001fe20000000012 */
[----:B------:R-:W-:Y:S05]  /*1a20*/  BRA `(.L_x_17390) ;  /* 0x0000047000007947 */ /* 0x000fea0003800000 */
.L_x_17403:
        /* <DEDUP_REMOVED lines=21> */
.L_x_17412:
[----:B------:R-:W-:Y:S05]  /*1b80*/  BSYNC B1 ;  /* 0x0000000000017941 */ /* 0x000fea0003800000 */
.L_x_17411:
[----:B------:R-:W-:Y:S01]  /*1b90*/  LEA R3, R0, 0x37800000, 0x17 ;  /* 0x3780000000037811 */ /* 0x000fe200078eb8ff */
[----:B------:R-:W-:-:S05]  /*1ba0*/  IMAD.SHL.U32 R0, R2, 0x200000, RZ ;  /* 0x0020000002007824 */ /* 0x000fca00078e00ff */
[----:B------:R-:W-:Y:S02]  /*1bb0*/  LOP3.LUT R0, R3, R0, R4, 0xfe, !PT ;  /* 0x0000000003007212 */ /* 0x000fe400078efe04 */
.L_x_17410:
[----:B------:R-:W-:Y:S05]  /*1bc0*/  BSYNC B0 ;  /* 0x0000000000007941 */ /* 0x000fea0003800000 */
.L_x_17409:
[----:B------:R-:W0:Y:S02]  /*1bd0*/  F2I.FTZ.TRUNC.NTZ R0, R0 ;  /* 0x0000000000007305 */ /* 0x000e24000021f100 */
[----:B0-----:R-:W-:Y:S01]  /*1be0*/  PRMT R18, R0, 0x7610, R18 ;  /* 0x0000761000127816 */ /* 0x001fe20000000012 */
[----:B------:R-:W-:Y:S05]  /*1bf0*/  BRA `(.L_x_17390) ;  /* 0x000002a000007947 */ /* 0x000fea0003800000 */
.L_x_17402:
        /* <DEDUP_REMOVED lines=14> */
.L_x_17416:
[----:B------:R-:W-:Y:S05]  /*1ce0*/  BSYNC B0 ;  /* 0x0000000000007941 */ /* 0x000fea0003800000 */
.L_x_17415:
[----:B------:R-:W0:Y:S02]  /*1cf0*/  F2I.FTZ.TRUNC.NTZ R0, R0 ;  /* 0x0000000000007305 */ /* 0x000e24000021f100 */
[----:B0-----:R-:W-:Y:S01]  /*1d00*/  PRMT R18, R0, 0x7610, R18 ;  /* 0x0000761000127816 */ /* 0x001fe20000000012 */
[----:B------:R-:W-:Y:S05]  /*1d10*/  BRA `(.L_x_17390) ;  /* 0x0000018000007947 */ /* 0x000fea0003800000 */
.L_x_17389:
        /* <DEDUP_REMOVED lines=21> */
.L_x_17414:
[----:B------:R0:W5:Y:S01]  /*1e70*/  LDG.E.U8 R18, [R2.64] ;  /* 0x0000002402127981 */ /* 0x000162000c1e1100 */
[----:B------:R-:W-:Y:S05]  /*1e80*/  BRA `(.L_x_17390) ;  /* 0x0000001000007947 */ /* 0x000fea0003800000 */
.L_x_17413:
[----:B------:R0:W5:Y:S02]  /*1e90*/  LDG.E.U8 R18, [R2.64] ;  /* 0x0000002402127981 */ /* 0x000164000c1e1100 */
.L_x_17390:
[----:B------:R-:W-:-:S03]  /*1ea0*/  IADD3 R24, R24, 0x80, RZ ;  /* 0x0000008018187810 */ /* 0x000fc60007ffe0ff */
.L_x_17384:
[----:B------:R-:W-:Y:S05]  /*1eb0*/  BSYNC B6 ;  /* 0x0000000000067941 */ /* 0x000fea0003800000 */
.L_x_17383:
        /* <DEDUP_REMOVED lines=23> */
.L_x_17422:
[----:B------:R0:W5:Y:S01]  /*2030*/  LDG.E.U8 R25, [R2.64] ;  /* 0x0000002402197981 */ /* 0x000162000c1e1100 */
[----:B------:R-:W-:Y:S05]  /*2040*/  BRA `(.L_x_17424) ;  /* 0x00000d8000007947 */ /* 0x000fea0003800000 */
.L_x_17421:
        /* <DEDUP_REMOVED lines=8> */
.L_x_17426:
[----:B------:R0:W5:Y:S01]  /*20d0*/  LDG.E.U8 R25, [R2.64] ;  /* 0x0000002402197981 */ /* 0x000162000c1e1100 */
[----:B------:R-:W-:Y:S05]  /*20e0*/  BRA `(.L_x_17424) ;  /* 0x00000ce000007947 */ /* 0x000fea0003800000 */
.L_x_17425:
[----:B------:R0:W5:Y:S01]  /*20f0*/  LDG.E.U16 R25, [R2.64] ;  /* 0x0000002402197981 */ /* 0x000162000c1e1500 */
[----:B------:R-:W-:Y:S05]  /*2100*/  BRA `(.L_x_17424) ;  /* 0x00000cc000007947 */ /* 0x000fea0003800000 */
.L_x_17420:
        /* <DEDUP_REMOVED lines=9> */
.L_x_17428:
[----:B------:R-:W2:Y:S02]  /*21a0*/  LDG.E.U16 R0, [R2.64] ;  /* 0x0000002402007981 */ /* 0x000ea4000c1e1500 */
[----:B--2---:R-:W-:-:S06]  /*21b0*/  HADD2.F32 R0, -RZ, R0.H0_H0 ;  /* 0x20000000ff007230 */ /* 0x004fcc0000004100 */
[----:B------:R-:W0:Y:S02]  /*21c0*/  F2I.FTZ.TRUNC.NTZ R0, R0 ;  /* 0x0000000000007305 */ /* 0x000e24000021f100 */
[----:B0-----:R-:W-:Y:S01]  /*21d0*/  PRMT R25, R0, 0x7610, R25 ;  /* 0x0000761000197816 */ /* 0x001fe20000000019 */
[----:B------:R-:W-:Y:S05]  /*21e0*/  BRA `(.L_x_17424) ;  /* 0x00000be000007947 */ /* 0x000fea0003800000 */
.L_x_17427:
        /* <DEDUP_REMOVED lines=9> */
.L_x_17430:
[----:B------:R-:W2:Y:S02]  /*2280*/  LDG.E.U16 R2, [R2.64] ;  /* 0x0000002402027981 */ /* 0x000ea4000c1e1500 */
[----:B--2---:R-:W-:-:S06]  /*2290*/  HADD2.F32 R0, -RZ, R2.H0_H0 ;  /* 0x20000002ff007230 */ /* 0x004fcc0000004100 */
[----:B------:R-:W0:Y:S02]  /*22a0*/  F2I.FTZ.TRUNC.NTZ R0, R0 ;  /* 0x0000000000007305 */ /* 0x000e24000021f100 */
[----:B0-----:R-:W-:Y:S01]  /*22b0*/  PRMT R25, R0, 0x7610, R25 ;  /* 0x0000761000197816 */ /* 0x001fe20000000019 */
[----:B------:R-:W-:Y:S05]  /*22c0*/  BRA `(.L_x_17424) ;  /* 0x00000b0000007947 */ /* 0x000fea0003800000 */
.L_x_17429:
[----:B------:R-:W2:Y:S02]  /*22d0*/  LDG.E.64 R2, [R2.64] ;  /* 0x0000002402027981 */ /* 0x000ea4000c1e1b00 */
[----:B--2---:R0:W2:Y:S01]  /*22e0*/  F2I.F64.TRUNC R25, R2 ;  /* 0x0000000200197311 */ /* 0x0040a2000030d100 */
[----:B------:R-:W-:Y:S05]  /*22f0*/  BRA `(.L_x_17424) ;  /* 0x00000ad000007947 */ /* 0x000fea0003800000 */
.L_x_17419:
        /* <DEDUP_REMOVED lines=12> */
.L_x_17433:
[----:B------:R-:W2:Y:S02]  /*23c0*/  LDG.E.64 R2, [R2.64] ;  /* 0x0000002402027981 */ /* 0x000ea4000c1e1b00 */
[----:B--2---:R0:W2:Y:S01]  /*23d0*/  F2I.F64.TRUNC R25, R2 ;  /* 0x0000000200197311 */ /* 0x0040a2000030d100 */
[----:B------:R-:W-:Y:S05]  /*23e0*/  BRA `(.L_x_17424) ;  /* 0x000009e000007947 */ /* 0x000fea0003800000 */
.L_x_17432:
        /* <DEDUP_REMOVED lines=28> */
.L_x_17435:
        /* <DEDUP_REMOVED lines=15> */
.L_x_17434:
[----:B------:R-:W2:Y:S02]  /*26a0*/  LDG.E.U16 R0, [R2.64] ;  /* 0x0000002402007981 */ /* 0x000ea4000c1e1500 */
[----:B--2---:R-:W-:-:S06]  /*26b0*/  PRMT R0, RZ, 0x5410, R0 ;  /* 0x00005410ff007816 */ /* 0x004fcc0000000000 */
[----:B------:R-:W0:Y:S02]  /*26c0*/  F2I.FTZ.TRUNC.NTZ R0, R0 ;  /* 0x0000000000007305 */ /* 0x000e24000021f100 */
[----:B0-----:R-:W-:Y:S01]  /*26d0*/  PRMT R25, R0, 0x7610, R25 ;  /* 0x0000761000197816 */ /* 0x001fe20000000019 */
[----:B------:R-:W-:Y:S05]  /*26e0*/  BRA `(.L_x_17424) ;  /* 0x000006e000007947 */ /* 0x000fea0003800000 */
.L_x_17431:
        /* <DEDUP_REMOVED lines=10> */
.L_x_17438:
        /* <DEDUP_REMOVED lines=21> */
.L_x_17442:
[----:B------:R-:W-:Y:S05]  /*28e0*/  BSYNC B1 ;  /* 0x0000000000017941 */ /* 0x000fea0003800000 */
.L_x_17441:
[----:B------:R-:W-:Y:S01]  /*28f0*/  LEA R3, R0, 0x3b800000, 0x17 ;  /* 0x3b80000000037811 */ /* 0x000fe200078eb8ff */
[----:B------:R-:W-:-:S05]  /*2900*/  IMAD.SHL.U32 R0, R2, 0x100000, RZ ;  /* 0x0010000002007824 */ /* 0x000fca00078e00ff */
[----:B------:R-:W-:Y:S02]  /*2910*/  LOP3.LUT R0, R3, R0, R4, 0xfe, !PT ;  /* 0x0000000003007212 */ /* 0x000fe400078efe04 */
.L_x_17440:
[----:B------:R-:W-:Y:S05]  /*2920*/  BSYNC B0 ;  /* 0x0000000000007941 */ /* 0x000fea0003800000 */
.L_x_17439:
[----:B------:R-:W0:Y:S02]  /*2930*/  F2I.FTZ.TRUNC.NTZ R0, R0 ;  /* 0x0000000000007305 */ /* 0x000e24000021f100 */
[----:B0-----:R-:W-:Y:S01]  /*2940*/  PRMT R25, R0, 0x7610, R25 ;  /* 0x0000761000197816 */ /* 0x001fe20000000019 */
[----:B------:R-:W-:Y:S05]  /*2950*/  BRA `(.L_x_17424) ;  /* 0x0000047000007947 */ /* 0x000fea0003800000 */
.L_x_17437:
        /* <DEDUP_REMOVED lines=21> */
.L_x_17446:
[----:B------:R-:W-:Y:S05]  /*2ab0*/  BSYNC B1 ;  /* 0x0000000000017941 */ /* 0x000fea0003800000 */
.L_x_17445:
[----:B------:R-:W-:Y:S01]  /*2ac0*/  LEA R3, R0, 0x37800000, 0x17 ;  /* 0x3780000000037811 */ /* 0x000fe200078eb8ff */
[----:B------:R-:W-:-:S05]  /*2ad0*/  IMAD.SHL.U32 R0, R2, 0x200000, RZ ;  /* 0x0020000002007824 */ /* 0x000fca00078e00ff */
[----:B------:R-:W-:Y:S02]  /*2ae0*/  LOP3.LUT R0, R3, R0, R4, 0xfe, !PT ;  /* 0x0000000003007212 */ /* 0x000fe400078efe04 */
.L_x_17444:
[----:B------:R-:W-:Y:S05]  /*2af0*/  BSYNC B0 ;  /* 0x0000000000007941 */ /* 0x000fea0003800000 */
.L_x_17443:
[----:B------:R-:W0:Y:S02]  /*2b00*/  F2I.FTZ.TRUNC.NTZ R0, R0 ;  /* 0x0000000000007305 */ /* 0x000e24000021f100 */
[----:B0-----:R-:W-:Y:S01]  /*2b10*/  PRMT R25, R0, 0x7610, R25 ;  /* 0x0000761000197816 */ /* 0x001fe20000000019 */
[----:B------:R-:W-:Y:S05]  /*2b20*/  BRA `(.L_x_17424) ;  /* 0x000002a000007947 */ /* 0x000fea0003800000 */
.L_x_17436:
        /* <DEDUP_REMOVED lines=14> */
.L_x_17450:
[----:B------:R-:W-:Y:S05]  /*2c10*/  BSYNC B0 ;  /* 0x0000000000007941 */ /* 0x000fea0003800000 */
.L_x_17449:
[----:B------:R-:W0:Y:S02]  /*2c20*/  F2I.FTZ.TRUNC.NTZ R0, R0 ;  /* 0x0000000000007305 */ /* 0x000e24000021f100 */
[----:B0-----:R-:W-:Y:S01]  /*2c30*/  PRMT R25, R0, 0x7610, R25 ;  /* 0x0000761000197816 */ /* 0x001fe20000000019 */
[----:B------:R-:W-:Y:S05]  /*2c40*/  BRA `(.L_x_17424) ;  /* 0x0000018000007947 */ /* 0x000fea0003800000 */
.L_x_17423:
        /* <DEDUP_REMOVED lines=21> */
.L_x_17448:
[----:B------:R0:W5:Y:S01]  /*2da0*/  LDG.E.U8 R25, [R2.64] ;  /* 0x0000002402197981 */ /* 0x000162000c1e1100 */
[----:B------:R-:W-:Y:S05]  /*2db0*/  BRA `(.L_x_17424) ;  /* 0x0000001000007947 */ /* 0x000fea0003800000 */
.L_x_17447:
[----:B------:R0:W5:Y:S02]  /*2dc0*/  LDG.E.U8 R25, [R2.64] ;  /* 0x0000002402197981 */ /* 0x000164000c1e1100 */
.L_x_17424:
[----:B------:R-:W-:-:S03]  /*2dd0*/  IADD3 R24, R24, 0x80, RZ ;  /* 0x0000008018187810 */ /* 0x000fc60007ffe0ff */
.L_x_17418:
[----:B------:R-:W-:Y:S05]  /*2de0*/  BSYNC B6 ;  /* 0x0000000000067941 */ /* 0x000fea0003800000 */
.L_x_17417:
[----:B------:R-:W3:Y:S01]  /*2df0*/  LDC.U8 R19, c[0x0][0x165] ;  /* 0x00005940ff137b82 */ /* 0x000ee20000000000 */
        /* <DEDUP_REMOVED lines=20> */
.L_x_17456:
[----:B------:R0:W5:Y:S01]  /*2f40*/  LDG.E.U8 R23, [R2.64] ;  /* 0x0000002402177981 */ /* 0x000162000c1e1100 */
[----:B------:R-:W-:Y:S05]  /*2f50*/  BRA `(.L_x_17452) ;  /* 0x00000d7000007947 */ /* 0x000fea0003800000 */
.L_x_17455:
        /* <DEDUP_REMOVED lines=8> */
.L_x_17459:
[----:B------:R0:W5:Y:S01]  /*2fe0*/  LDG.E.U8 R23, [R2.64] ;  /* 0x0000002402177981 */ /* 0x000162000c1e1100 */
[----:B------:R-:W-:Y:S05]  /*2ff0*/  BRA `(.L_x_17452) ;  /* 0x00000cd000007947 */ /* 0x000fea0003800000 */
.L_x_17458:
[----:B------:R0:W5:Y:S01]  /*3000*/  LDG.E.U16 R23, [R2.64] ;  /* 0x0000002402177981 */ /* 0x000162000c1e1500 */
[----:B------:R-:W-:Y:S05]  /*3010*/  BRA `(.L_x_17452) ;  /* 0x00000cb000007947 */ /* 0x000fea0003800000 */
.L_x_17454:
        /* <DEDUP_REMOVED lines=9> */
.L_x_17461:
[----:B------:R-:W4:Y:S02]  /*30b0*/  LDG.E.U16 R0, [R2.64] ;  /* 0x0000002402007981 */ /* 0x000f24000c1e1500 */
[----:B----4-:R-:W-:-:S06]  /*30c0*/  HADD2.F32 R0, -RZ, R0.H0_H0 ;  /* 0x20000000ff007230 */ /* 0x010fcc0000004100 */
[----:B------:R-:W0:Y:S02]  /*30d0*/  F2I.FTZ.TRUNC.NTZ R0, R0 ;  /* 0x0000000000007305 */ /* 0x000e24000021f100 */
[----:B0-----:R-:W-:Y:S01]  /*30e0*/  PRMT R23, R0, 0x7610, R23 ;  /* 0x0000761000177816 */ /* 0x001fe20000000017 */
[----:B------:R-:W-:Y:S05]  /*30f0*/  BRA `(.L_x_17452) ;  /* 0x00000bd000007947 */ /* 0x000fea0003800000 */
.L_x_17460:
        /* <DEDUP_REMOVED lines=9> */
.L_x_17463:
[----:B------:R-:W4:Y:S02]  /*3190*/  LDG.E.U16 R2, [R2.64] ;  /* 0x0000002402027981 */ /* 0x000f24000c1e1500 */
[----:B----4-:R-:W-:-:S06]  /*31a0*/  HADD2.F32 R0, -RZ, R2.H0_H0 ;  /* 0x20000002ff007230 */ /* 0x010fcc0000004100 */
[----:B------:R-:W0:Y:S02]  /*31b0*/  F2I.FTZ.TRUNC.NTZ R0, R0 ;  /* 0x0000000000007305 */ /* 0x000e24000021f100 */
[----:B0-----:R-:W-:Y:S01]  /*31c0*/  PRMT R23, R0, 0x7610, R23 ;  /* 0x0000761000177816 */ /* 0x001fe20000000017 */
[----:B------:R-:W-:Y:S05]  /*31d0*/  BRA `(.L_x_17452) ;  /* 0x00000af000007947 */ /* 0x000fea0003800000 */
.L_x_17462:
[----:B------:R-:W4:Y:S02]  /*31e0*/  LDG.E.64 R2, [R2.64] ;  /* 0x0000002402027981 */ /* 0x000f24000c1e1b00 */
[----:B----4-:R0:W4:Y:S01]  /*31f0*/  F2I.F64.TRUNC R23, R2 ;  /* 0x0000000200177311 */ /* 0x010122000030d100 */
[----:B------:R-:W-:Y:S05]  /*3200*/  BRA `(.L_x_17452) ;  /* 0x00000ac000007947 */ /* 0x000fea0003800000 */
.L_x_17453:
        /* <DEDUP_REMOVED lines=12> */
.L_x_17466:
[----:B------:R-:W4:Y:S02]  /*32d0*/  LDG.E.64 R2, [R2.64] ;  /* 0x0000002402027981 */ /* 0x000f24000c1e1b00 */
[----:B----4-:R0:W4:Y:S01]  /*32e0*/  F2I.F64.TRUNC R23, R2 ;  /* 0x0000000200177311 */ /* 0x010122000030d100 */
[----:B------:R-:W-:Y:S05]  /*32f0*/  BRA `(.L_x_17452) ;  /* 0x000009d000007947 */ /* 0x000fea0003800000 */
.L_x_17465:
        /* <DEDUP_REMOVED lines=28> */
.L_x_17468:
        /* <DEDUP_REMOVED lines=15> */
.L_x_17467:
[----:B------:R-:W4:Y:S02]  /*35b0*/  LDG.E.U16 R0, [R2.64] ;  /* 0x0000002402007981 */ /* 0x000f24000c1e1500 */
[----:B----4-:R-:W-:-:S06]  /*35c0*/  PRMT R0, RZ, 0x5410, R0 ;  /* 0x00005410ff007816 */ /* 0x010fcc0000000000 */
[----:B------:R-:W0:Y:S02]  /*35d0*/  F2I.FTZ.TRUNC.NTZ R0, R0 ;  /* 0x0000000000007305 */ /* 0x000e24000021f100 */
[----:B0-----:R-:W-:Y:S01]  /*35e0*/  PRMT R23, R0, 0x7610, R23 ;  /* 0x0000761000177816 */ /* 0x001fe20000000017 */
[----:B------:R-:W-:Y:S05]  /*35f0*/  BRA `(.L_x_17452) ;  /* 0x000006d000007947 */ /* 0x000fea0003800000 */
.L_x_17464:
        /* <DEDUP_REMOVED lines=10> */
.L_x_17471:
        /* <DEDUP_REMOVED lines=21> */
.L_x_17475:
[----:B------:R-:W-:Y:S05]  /*37f0*/  BSYNC B1 ;  /* 0x0000000000017941 */ /* 0x000fea0003800000 */
.L_x_17474:
[----:B------:R-:W-:Y:S01]  /*3800*/  LEA R3, R0, 0x3b800000, 0x17 ;  /* 0x3b80000000037811 */ /* 0x000fe200078eb8ff */
[----:B------:R-:W-:-:S05]  /*3810*/  IMAD.SHL.U32 R0, R2, 0x100000, RZ ;  /* 0x0010000002007824 */ /* 0x000fca00078e00ff */
[----:B------:R-:W-:Y:S02]  /*3820*/  LOP3.LUT R0, R3, R0, R4, 0xfe, !PT ;  /* 0x0000000003007212 */ /* 0x000fe400078efe04 */
.L_x_17473:
[----:B------:R-:W-:Y:S05]  /*3830*/  BSYNC B0 ;  /* 0x0000000000007941 */ /* 0x000fea0003800000 */
.L_x_17472:
[----:B------:R-:W0:Y:S02]  /*3840*/  F2I.FTZ.TRUNC.NTZ R0, R0 ;  /* 0x0000000000007305 */ /* 0x000e24000021f100 */
[----:B0-----:R-:W-:Y:S01]  /*3850*/  PRMT R23, R0, 0x7610, R23 ;  /* 0x0000761000177816 */ /* 0x001fe20000000017 */
[----:B------:R-:W-:Y:S05]  /*3860*/  BRA `(.L_x_17452) ;  /* 0x0000046000007947 */ /* 0x000fea0003800000 */
.L_x_17470:
        /* <DEDUP_REMOVED lines=21> */
.L_x_17479:
[----:B------:R-:W-:Y:S05]  /*39c0*/  BSYNC B1 ;  /* 0x0000000000017941 */ /* 0x000fea0003800000 */
.L_x_17478:
[----:B------:R-:W-:Y:S01]  /*39d0*/  LEA R3, R0, 0x37800000, 0x17 ;  /* 0x3780000000037811 */ /* 0x000fe200078eb8ff */
[----:B------:R-:W-:-:S05]  /*39e0*/  IMAD.SHL.U32 R0, R2, 0x200000, RZ ;  /* 0x0020000002007824 */ /* 0x000fca00078e00ff */
[----:B------:R-:W-:Y:S02]  /*39f0*/  LOP3.LUT R0, R3, R0, R4, 0xfe, !PT ;  /* 0x0000000003007212 */ /* 0x000fe400078efe04 */
.L_x_17477:
[----:B------:R-:W-:Y:S05]  /*3a00*/  BSYNC B0 ;  /* 0x0000000000007941 */ /* 0x000fea0003800000 */
.L_x_17476:
[----:B------:R-:W0:Y:S02]  /*3a10*/  F2I.FTZ.TRUNC.NTZ R0, R0 ;  /* 0x0000000000007305 */ /* 0x000e24000021f100 */
[----:B0-----:R-:W-:Y:S01]  /*3a20*/  PRMT R23, R0, 0x7610, R23 ;  /* 0x0000761000177816 */ /* 0x001fe20000000017 */
[----:B------:R-:W-:Y:S05]  /*3a30*/  BRA `(.L_x_17452) ;  /* 0x0000029000007947 */ /* 0x000fea0003800000 */
.L_x_17469:
        /* <DEDUP_REMOVED lines=14> */
.L_x_17483:
[----:B------:R-:W-:Y:S05]  /*3b20*/  BSYNC B0 ;  /* 0x0000000000007941 */ /* 0x000fea0003800000 */
.L_x_17482:
[----:B------:R-:W0:Y:S02]  /*3b30*/  F2I.FTZ.TRUNC.NTZ R0, R0 ;  /* 0x0000000000007305 */ /* 0x000e24000021f100 */
[----:B0-----:R-:W-:Y:S01]  /*3b40*/  PRMT R23, R0, 0x7610, R23 ;  /* 0x0000761000177816 */ /* 0x001fe20000000017 */
[----:B------:R-:W-:Y:S05]  /*3b50*/  BRA `(.L_x_17452) ;  /* 0x0000017000007947 */ /* 0x000fea0003800000 */
.L_x_17457:
        /* <DEDUP_REMOVED lines=20> */
.L_x_17481:
[----:B------:R0:W5:Y:S01]  /*3ca0*/  LDG.E.U8 R23, [R2.64] ;  /* 0x0000002402177981 */ /* 0x000162000c1e1100 */
[----:B------:R-:W-:Y:S05]  /*3cb0*/  BRA `(.L_x_17452) ;  /* 0x0000001000007947 */ /* 0x000fea0003800000 */
.L_x_17480:
[----:B------:R0:W5:Y:S02]  /*3cc0*/  LDG.E.U8 R23, [R2.64] ;  /* 0x0000002402177981 */ /* 0x000164000c1e1100 */
.L_x_17452:
[----:B------:R-:W-:Y:S05]  /*3cd0*/  BSYNC B6 ;  /* 0x0000000000067941 */ /* 0x000fea0003800000 */
.L_x_17451:
[----:B------:R-:W0:Y:S01]  /*3ce0*/  S2R R24, SR_TID.X ;  /* 0x0000000000187919 */ /* 0x000e220000002100 */
[----:B-----5:R-:W-:Y:S01]  /*3cf0*/  LOP3.LUT R0, R22, 0xff, RZ, 0xc0, !PT ;  /* 0x000000ff16007812 */ /* 0x020fe200078ec0ff */
[----:B------:R-:W-:Y:S01]  /*3d00*/  BSSY B6, `(.L_x_17484) ;  /* 0x000011a000067945 */ /* 0x000fe20003800000 */
[----:B01----:R-:W-:Y:S02]  /*3d10*/  LOP3.LUT R2, R18, 0xff, RZ, 0xc0, !PT ;  /* 0x000000ff12027812 */ /* 0x003fe400078ec0ff */
[----:B------:R-:W-:Y:S02]  /*3d20*/  ISETP.GT.U32.AND P0, PT, R0, 0x7, PT ;  /* 0x000000070000780c */ /* 0x000fe40003f04070 */
[----:B------:R-:W-:Y:S02]  /*3d30*/  LOP3.LUT R0, R18, 0xffff, RZ, 0xc0, !PT ;  /* 0x0000ffff12007812 */ /* 0x000fe400078ec0ff */
[----:B------:R-:W0:Y:S01]  /*3d40*/  LDC.U8 R18, c[0x0][0x184] ;  /* 0x00006100ff127b82 */ /* 0x000e220000000000 */
[----:B------:R-:W-:-:S02]  /*3d50*/  LOP3.LUT R22, R22, 0xffff, RZ, 0xc0, !PT ;  /* 0x0000ffff16167812 */ /* 0x000fc400078ec0ff */
[----:B--2---:R-:W-:Y:S02]  /*3d60*/  LOP3.LUT R3, R25, 0xff, RZ, 0xc0, !PT ;  /* 0x000000ff19037812 */ /* 0x004fe400078ec0ff */
[----:B------:R-:W-:Y:S02]  /*3d70*/  PRMT R22, R22, 0x8880, RZ ;  /* 0x0000888016167816 */ /* 0x000fe400000000ff */
[----:B----4-:R-:W-:Y:S02]  /*3d80*/  LOP3.LUT R4, R23, 0xff, RZ, 0xc0, !PT ;  /* 0x000000ff17047812 */ /* 0x010fe400078ec0ff */
[----:B------:R-:W-:Y:S02]  /*3d90*/  LOP3.LUT R25, R25, 0xffff, RZ, 0xc0, !PT ;  /* 0x0000ffff19197812 */ /* 0x000fe400078ec0ff */
[----:B------:R-:W-:Y:S02]  /*3da0*/  LOP3.LUT R23, R23, 0xffff, RZ, 0xc0, !PT ;  /* 0x0000ffff17177812 */ /* 0x000fe400078ec0ff */
[----:B------:R-:W-:-:S02]  /*3db0*/  ISETP.GT.U32.AND P1, PT, R2, 0x7, PT ;  /* 0x000000070200780c */ /* 0x000fc40003f24070 */
[----:B------:R-:W-:Y:S02]  /*3dc0*/  ISETP.GE.AND P4, PT, R24, R17, PT ;  /* 0x000000111800720c */ /* 0x000fe40003f86270 */
[----:B------:R-:W-:Y:S01]  /*3dd0*/  PRMT R2, R0, 0x8880, RZ ;  /* 0x0000888000027816 */ /* 0x000fe200000000ff */
[----:B------:R-:W-:Y:S01]  /*3de0*/  IMAD.MOV.U32 R0, RZ, RZ, R22 ;  /* 0x000000ffff007224 */ /* 0x000fe200078e0016 */
[----:B------:R-:W-:Y:S02]  /*3df0*/  ISETP.GT.U32.AND P3, PT, R4, 0x7, PT ;  /* 0x000000070400780c */ /* 0x000fe40003f64070 */
[----:B------:R-:W-:Y:S02]  /*3e00*/  PRMT R4, R25, 0x8880, RZ ;  /* 0x0000888019047816 */ /* 0x000fe400000000ff */
[----:B------:R-:W-:Y:S02]  /*3e10*/  PRMT R6, R23, 0x8880, RZ ;  /* 0x0000888017067816 */ /* 0x000fe400000000ff */
[----:B------:R-:W-:-:S02]  /*3e20*/  ISETP.GT.U32.AND P2, PT, R3, 0x7, PT ;  /* 0x000000070300780c */ /* 0x000fc40003f44070 */
[C---:B---3--:R-:W-:Y:S02]  /*3e30*/  SHF.L.U32 R0, R19.reuse, R0, RZ ;  /* 0x0000000013007219 */ /* 0x048fe400000006ff */
[C---:B------:R-:W-:Y:S02]  /*3e40*/  SHF.L.U32 R2, R19.reuse, R2, RZ ;  /* 0x0000000213027219 */ /* 0x040fe400000006ff */
[C---:B------:R-:W-:Y:S02]  /*3e50*/  SHF.L.U32 R4, R19.reuse, R4, RZ ;  /* 0x0000000413047219 */ /* 0x040fe400000006ff */
[----:B------:R-:W-:Y:S02]  /*3e60*/  SHF.L.U32 R6, R19, R6, RZ ;  /* 0x0000000613067219 */ /* 0x000fe400000006ff */
[----:B------:R-:W-:Y:S02]  /*3e70*/  SEL R7, R0, RZ, !P0 ;  /* 0x000000ff00077207 */ /* 0x000fe40004000000 */
[----:B------:R-:W-:-:S02]  /*3e80*/  SEL R19, R2, RZ, !P1 ;  /* 0x000000ff02137207 */ /* 0x000fc40004800000 */
[----:B------:R-:W-:Y:S02]  /*3e90*/  SEL R22, R4, RZ, !P2 ;  /* 0x000000ff04167207 */ /* 0x000fe40005000000 */
[----:B------:R-:W-:Y:S01]  /*3ea0*/  SEL R23, R6, RZ, !P3 ;  /* 0x000000ff06177207 */ /* 0x000fe20005800000 */
        /* <DEDUP_REMOVED lines=20> */
.L_x_17489:
[----:B------:R0:W-:Y:S01]  /*3ff0*/  STG.E.U8 [R2.64], R7 ;  /* 0x0000000702007986 */ /* 0x0001e2000c101124 */
[----:B------:R-:W-:Y:S05]  /*4000*/  BRA `(.L_x_17485) ;  /* 0x00000e9000007947 */ /* 0x000fea0003800000 */
.L_x_17488:
        /* <DEDUP_REMOVED lines=12> */
.L_x_17492:
[----:B------:R-:W-:-:S04]  /*40d0*/  LOP3.LUT R7, R7, 0xffff, RZ, 0xc0, !PT ;  /* 0x0000ffff07077812 */ /* 0x000fc800078ec0ff */
[----:B------:R-:W-:-:S05]  /*40e0*/  PRMT R5, R7, 0x8880, RZ ;  /* 0x0000888007057816 */ /* 0x000fca00000000ff */
[----:B------:R0:W-:Y:S01]  /*40f0*/  STG.E [R2.64], R5 ;  /* 0x0000000502007986 */ /* 0x0001e2000c101924 */
[----:B------:R-:W-:Y:S05]  /*4100*/  BRA `(.L_x_17485) ;  /* 0x00000d9000007947 */ /* 0x000fea0003800000 */
.L_x_17491:
[----:B------:R-:W-:-:S04]  /*4110*/  PRMT R5, R7, 0x8880, RZ ;  /* 0x0000888007057816 */ /* 0x000fc800000000ff */
[----:B------:R-:W-:-:S05]  /*4120*/  PRMT R5, R5, 0x7710, RZ ;  /* 0x0000771005057816 */ /* 0x000fca00000000ff */
[----:B------:R0:W-:Y:S01]  /*4130*/  STG.E.U16 [R2.64], R5 ;  /* 0x0000000502007986 */ /* 0x0001e2000c101524 */
[----:B------:R-:W-:Y:S05]  /*4140*/  BRA `(.L_x_17485) ;  /* 0x00000d5000007947 */ /* 0x000fea0003800000 */
.L_x_17487:
        /* <DEDUP_REMOVED lines=9> */
.L_x_17494:
[----:B------:R-:W0:Y:S02]  /*41e0*/  I2F.S8 R0, R7 ;  /* 0x0000000700007306 */ /* 0x000e240000001400 */
[----:B0-----:R-:W-:-:S05]  /*41f0*/  F2FP.PACK_AB R0, RZ, R0 ;  /* 0x00000000ff00723e */ /* 0x001fca00000000ff */
[----:B------:R0:W-:Y:S01]  /*4200*/  STG.E.U16 [R2.64], R0 ;  /* 0x0000000002007986 */ /* 0x0001e2000c101524 */
[----:B------:R-:W-:Y:S05]  /*4210*/  BRA `(.L_x_17485) ;  /* 0x00000c8000007947 */ /* 0x000fea0003800000 */
.L_x_17493:
        /* <DEDUP_REMOVED lines=10> */
.L_x_17496:
[----:B------:R-:W0:Y:S02]  /*42c0*/  I2F.S8 R7, R7 ;  /* 0x0000000700077306 */ /* 0x000e240000001400 */
[----:B0-----:R-:W-:-:S04]  /*42d0*/  F2FP.PACK_AB R5, RZ, R7 ;  /* 0x00000007ff05723e */ /* 0x001fc800000000ff */
[----:B------:R-:W-:-:S05]  /*42e0*/  PRMT R5, R5, 0x5410, RZ ;  /* 0x0000541005057816 */ /* 0x000fca00000000ff */
[----:B------:R0:W-:Y:S01]  /*42f0*/  STG.E [R2.64], R5 ;  /* 0x0000000502007986 */ /* 0x0001e2000c101924 */
[----:B------:R-:W-:Y:S05]  /*4300*/  BRA `(.L_x_17485) ;  /* 0x00000b9000007947 */ /* 0x000fea0003800000 */
.L_x_17495:
[----:B------:R-:W-:-:S04]  /*4310*/  PRMT R4, R7, 0x8880, RZ ;  /* 0x0000888007047816 */ /* 0x000fc800000000ff */
[----:B------:R-:W-:-:S06]  /*4320*/  PRMT R4, R4, 0x7710, RZ ;  /* 0x0000771004047816 */ /* 0x000fcc00000000ff */
[----:B------:R-:W0:Y:S02]  /*4330*/  I2F.F64.S16 R4, R4 ;  /* 0x0000000400047312 */ /* 0x000e240000101c00 */
[----:B0-----:R0:W-:Y:S01]  /*4340*/  STG.E.64 [R2.64], R4 ;  /* 0x0000000402007986 */ /* 0x0011e2000c101b24 */
[----:B------:R-:W-:Y:S05]  /*4350*/  BRA `(.L_x_17485) ;  /* 0x00000b4000007947 */ /* 0x000fea0003800000 */
.L_x_17486:
        /* <DEDUP_REMOVED lines=12> */
.L_x_17499:
[----:B------:R-:W-:Y:S02]  /*4420*/  PRMT R4, R7, 0x8880, RZ ;  /* 0x0000888007047816 */ /* 0x000fe400000000ff */
[----:B------:R-:W-:Y:S02]  /*4430*/  CS2R R6, SRZ ;  /* 0x0000000000067805 */ /* 0x000fe4000001ff00 */
[----:B------:R-:W-:-:S06]  /*4440*/  PRMT R4, R4, 0x7710, RZ ;  /* 0x0000771004047816 */ /* 0x000fcc00000000ff */
[----:B------:R-:W0:Y:S02]  /*4450*/  I2F.F64.S16 R4, R4 ;  /* 0x0000000400047312 */ /* 0x000e240000101c00 */
[----:B0-----:R0:W-:Y:S01]  /*4460*/  STG.E.128 [R2.64], R4 ;  /* 0x0000000402007986 */ /* 0x0011e2000c101d24 */
[----:B------:R-:W-:Y:S05]  /*4470*/  BRA `(.L_x_17485) ;  /* 0x00000a2000007947 */ /* 0x000fea0003800000 */
.L_x_17498:
        /* <DEDUP_REMOVED lines=21> */
.L_x_17503:
[----:B------:R-:W-:Y:S05]  /*45d0*/  BSYNC B0 ;  /* 0x0000000000007941 */ /* 0x000fea0003800000 */
.L_x_17502:
[----:B------:R-:W-:-:S05]  /*45e0*/  LOP3.LUT R5, R0, R5, RZ, 0xfc, !PT ;  /* 0x0000000500057212 */ /* 0x000fca00078efcff */
[----:B------:R0:W-:Y:S01]  /*45f0*/  STG.E.U8 [R2.64], R5 ;  /* 0x0000000502007986 */ /* 0x0001e2000c101124 */
[----:B------:R-:W-:Y:S05]  /*4600*/  BRA `(.L_x_17485) ;  /* 0x0000089000007947 */ /* 0x000fea0003800000 */
.L_x_17501:
        /* <DEDUP_REMOVED lines=13> */
.L_x_17505:
[----:B------:R-:W-:Y:S01]  /*46e0*/  IMAD.MOV.U32 R0, RZ, RZ, 0x7f ;  /* 0x0000007fff007424 */ /* 0x000fe200078e00ff */
[----:B------:R-:W-:-:S04]  /*46f0*/  ISETP.GT.U32.AND P0, PT, R4, 0x7f800000, PT ;  /* 0x7f8000000400780c */ /* 0x000fc80003f04070 */
[----:B------:R-:W-:-:S04]  /*4700*/  SEL R0, R0, 0x7c, P0 ;  /* 0x0000007c00007807 */ /* 0x000fc80000000000 */
.L_x_17506:
[----:B------:R-:W-:Y:S05]  /*4710*/  BSYNC B0 ;  /* 0x0000000000007941 */ /* 0x000fea0003800000 */
.L_x_17504:
[----:B------:R-:W-:-:S04]  /*4720*/  LOP3.LUT R4, R7, 0x80000000, RZ, 0xc0, !PT ;  /* 0x8000000007047812 */ /* 0x000fc800078ec0ff */
[----:B------:R-:W-:-:S04]  /*4730*/  SHF.R.U32.HI R5, RZ, 0x18, R4 ;  /* 0x00000018ff057819 */ /* 0x000fc80000011604 */
[----:B------:R-:W-:-:S05]  /*4740*/  LOP3.LUT R5, R0, R5, RZ, 0xfc, !PT ;  /* 0x0000000500057212 */ /* 0x000fca00078efcff */
[----:B------:R0:W-:Y:S01]  /*4750*/  STG.E.U8 [R2.64], R5 ;  /* 0x0000000502007986 */ /* 0x0001e2000c101124 */
[----:B------:R-:W-:Y:S05]  /*4760*/  BRA `(.L_x_17485) ;  /* 0x0000073000007947 */ /* 0x000fea0003800000 */
.L_x_17500:
[----:B------:R-:W0:Y:S02]  /*4770*/  I2F.S8 R0, R7 ;  /* 0x0000000700007306 */ /* 0x000e240000001400 */
[----:B0-----:R-:W-:-:S05]  /*4780*/  F2FP.BF16.PACK_AB R0, RZ, R0 ;  /* 0x00000000ff00723e */ /* 0x001fca00000010ff */
[----:B------:R0:W-:Y:S01]  /*4790*/  STG.E.U16 [R2.64], R0 ;  /* 0x0000000002007986 */ /* 0x0001e2000c101524 */
[----:B------:R-:W-:Y:S05]  /*47a0*/  BRA `(.L_x_17485) ;  /* 0x000006f000007947 */ /* 0x000fea0003800000 */
.L_x_17497:
        /* <DEDUP_REMOVED lines=12> */
.L_x_17509:
        /* <DEDUP_REMOVED lines=17> */
.L_x_17512:
[----:B------:R-:W-:-:S04]  /*4980*/  LOP3.LUT R0, R7, 0x80000000, RZ, 0xc0, !PT ;  /* 0x8000000007007812 */ /* 0x000fc800078ec0ff */
[----:B------:R-:W-:-:S04]  /*4990*/  SHF.R.U32.HI R5, RZ, 0x18, R0 ;  /* 0x00000018ff057819 */ /* 0x000fc80000011600 */
[----:B------:R-:W-:-:S04]  /*49a0*/  LOP3.LUT R4, R4, R5, RZ, 0xfc, !PT ;  /* 0x0000000504047212 */ /* 0x000fc800078efcff */
[----:B------:R-:W-:Y:S02]  /*49b0*/  PRMT R0, R4, 0x7610, R0 ;  /* 0x0000761004007816 */ /* 0x000fe40000000000 */
.L_x_17511:
[----:B------:R-:W-:Y:S05]  /*49c0*/  BSYNC B0 ;  /* 0x0000000000007941 */ /* 0x000fea0003800000 */
.L_x_17510:
[----:B------:R0:W-:Y:S01]  /*49d0*/  STG.E.U8 [R2.64], R0 ;  /* 0x0000000002007986 */ /* 0x0001e2000c101124 */
[----:B------:R-:W-:Y:S05]  /*49e0*/  BRA `(.L_x_17485) ;  /* 0x000004b000007947 */ /* 0x000fea0003800000 */
.L_x_17508:
        /* <DEDUP_REMOVED lines=17> */
.L_x_17515:
[----:B------:R-:W-:-:S04]  /*4b00*/  LOP3.LUT R0, R7, 0x80000000, RZ, 0xc0, !PT ;  /* 0x8000000007007812 */ /* 0x000fc800078ec0ff */
[----:B------:R-:W-:-:S04]  /*4b10*/  SHF.R.U32.HI R5, RZ, 0x18, R0 ;  /* 0x00000018ff057819 */ /* 0x000fc80000011600 */
[----:B------:R-:W-:-:S04]  /*4b20*/  LOP3.LUT R4, R4, R5, RZ, 0xfc, !PT ;  /* 0x0000000504047212 */ /* 0x000fc800078efcff */
[----:B------:R-:W-:Y:S02]  /*4b30*/  PRMT R0, R4, 0x7610, R0 ;  /* 0x0000761004007816 */ /* 0x000fe40000000000 */
.L_x_17514:
[----:B------:R-:W-:Y:S05]  /*4b40*/  BSYNC B0 ;  /* 0x0000000000007941 */ /* 0x000fea0003800000 */
.L_x_17513:
[----:B------:R0:W-:Y:S01]  /*4b50*/  STG.E.U8 [R2.64], R0 ;  /* 0x0000000002007986 */ /* 0x0001e2000c101124 */
[----:B------:R-:W-:Y:S05]  /*4b60*/  BRA `(.L_x_17485) ;  /* 0x0000033000007947 */ /* 0x000fea0003800000 */
.L_x_17507:
        /* <DEDUP_REMOVED lines=22> */
.L_x_17490:
        /* <DEDUP_REMOVED lines=20> */
.L_x_17517:
[----:B------:R-:W-:-:S04]  /*4e10*/  LOP3.LUT R7, R7, 0xffff, RZ, 0xc0, !PT ;  /* 0x0000ffff07077812 */ /* 0x000fc800078ec0ff */
[----:B------:R-:W-:-:S05]  /*4e20*/  PRMT R7, R7, 0x8880, RZ ;  /* 0x0000888007077816 */ /* 0x000fca00000000ff */
[----:B------:R-:W-:-:S05]  /*4e30*/  IMAD.MOV.U32 R4, RZ, RZ, R7 ;  /* 0x000000ffff047224 */ /* 0x000fca00078e0007 */
[----:B------:R-:W-:-:S05]  /*4e40*/  SHF.R.S32.HI R5, RZ, 0x1f, R4 ;  /* 0x0000001fff057819 */ /* 0x000fca0000011404 */
[----:B------:R0:W-:Y:S01]  /*4e50*/  STG.E.64 [R2.64], R4 ;  /* 0x0000000402007986 */ /* 0x0001e2000c101b24 */
[----:B------:R-:W-:Y:S05]  /*4e60*/  BRA `(.L_x_17485) ;  /* 0x0000003000007947 */ /* 0x000fea0003800000 */
.L_x_17516:
[----:B------:R-:W-:-:S04]  /*4e70*/  LOP3.LUT R7, R7, 0xffff, RZ, 0xc0, !PT ;  /* 0x0000ffff07077812 */ /* 0x000fc800078ec0ff */
[----:B------:R-:W-:-:S05]  /*4e80*/  PRMT R5, R7, 0x8880, RZ ;  /* 0x0000888007057816 */ /* 0x000fca00000000ff */
[----:B------:R0:W-:Y:S02]  /*4e90*/  STG.E [R2.64], R5 ;  /* 0x0000000502007986 */ /* 0x0001e4000c101924 */
.L_x_17485:
[----:B0-----:R-:W-:Y:S05]  /*4ea0*/  BSYNC B6 ;  /* 0x0000000000067941 */ /* 0x001fea0003800000 */
.L_x_17484:
        /* <DEDUP_REMOVED lines=21> */
.L_x_17523:
[----:B------:R0:W-:Y:S01]  /*5000*/  STG.E.U8 [R2.64], R19 ;  /* 0x0000001302007986 */ /* 0x0001e2000c101124 */
[----:B------:R-:W-:Y:S05]  /*5010*/  BRA `(.L_x_17525) ;  /* 0x00000e9000007947 */ /* 0x000fea0003800000 */
.L_x_17522:
        /* <DEDUP_REMOVED lines=12> */
.L_x_17527:
[----:B------:R-:W-:-:S04]  /*50e0*/  LOP3.LUT R19, R19, 0xffff, RZ, 0xc0, !PT ;  /* 0x0000ffff13137812 */ /* 0x000fc800078ec0ff */
[----:B------:R-:W-:-:S05]  /*50f0*/  PRMT R5, R19, 0x8880, RZ ;  /* 0x0000888013057816 */ /* 0x000fca00000000ff */
[----:B------:R0:W-:Y:S01]  /*5100*/  STG.E [R2.64], R5 ;  /* 0x0000000502007986 */ /* 0x0001e2000c101924 */
[----:B------:R-:W-:Y:S05]  /*5110*/  BRA `(.L_x_17525) ;  /* 0x00000d9000007947 */ /* 0x000fea0003800000 */
.L_x_17526:
[----:B------:R-:W-:-:S04]  /*5120*/  PRMT R5, R19, 0x8880, RZ ;  /* 0x0000888013057816 */ /* 0x000fc800000000ff */
[----:B------:R-:W-:-:S05]  /*5130*/  PRMT R5, R5, 0x7710, RZ ;  /* 0x0000771005057816 */ /* 0x000fca00000000ff */
[----:B------:R0:W-:Y:S01]  /*5140*/  STG.E.U16 [R2.64], R5 ;  /* 0x0000000502007986 */ /* 0x0001e2000c101524 */
[----:B------:R-:W-:Y:S05]  /*5150*/  BRA `(.L_x_17525) ;  /* 0x00000d5000007947 */ /* 0x000fea0003800000 */
.L_x_17521:
        /* <DEDUP_REMOVED lines=9> */
.L_x_17529:
[----:B------:R-:W0:Y:S02]  /*51f0*/  I2F.S8 R0, R19 ;  /* 0x0000001300007306 */ /* 0x000e240000001400 */
[----:B0-----:R-:W-:-:S05]  /*5200*/  F2FP.PACK_AB R0, RZ, R0 ;  /* 0x00000000ff00723e */ /* 0x001fca00000000ff */
[----:B------:R0:W-:Y:S01]  /*5210*/  STG.E.U16 [R2.64], R0 ;  /* 0x0000000002007986 */ /* 0x0001e2000c101524 */
[----:B------:R-:W-:Y:S05]  /*5220*/  BRA `(.L_x_17525) ;  /* 0x00000c8000007947 */ /* 0x000fea0003800000 */
.L_x_17528:
        /* <DEDUP_REMOVED lines=10> */
.L_x_17531:
[----:B------:R-:W0:Y:S02]  /*52d0*/  I2F.S8 R19, R19 ;  /* 0x0000001300137306 */ /* 0x000e240000001400 */
[----:B0-----:R-:W-:-:S04]  /*52e0*/  F2FP.PACK_AB R5, RZ, R19 ;  /* 0x00000013ff05723e */ /* 0x001fc800000000ff */
[----:B------:R-:W-:-:S05]  /*52f0*/  PRMT R5, R5, 0x5410, RZ ;  /* 0x0000541005057816 */ /* 0x000fca00000000ff */
[----:B------:R0:W-:Y:S01]  /*5300*/  STG.E [R2.64], R5 ;  /* 0x0000000502007986 */ /* 0x0001e2000c101924 */
[----:B------:R-:W-:Y:S05]  /*5310*/  BRA `(.L_x_17525) ;  /* 0x00000b9000007947 */ /* 0x000fea0003800000 */
.L_x_17530:
[----:B------:R-:W-:-:S04]  /*5320*/  PRMT R4, R19, 0x8880, RZ ;  /* 0x0000888013047816 */ /* 0x000fc800000000ff */
[----:B------:R-:W-:-:S06]  /*5330*/  PRMT R4, R4, 0x7710, RZ ;  /* 0x0000771004047816 */ /* 0x000fcc00000000ff */
[----:B------:R-:W0:Y:S02]  /*5340*/  I2F.F64.S16 R4, R4 ;  /* 0x0000000400047312 */ /* 0x000e240000101c00 */
[----:B0-----:R0:W-:Y:S01]  /*5350*/  STG.E.64 [R2.64], R4 ;  /* 0x0000000402007986 */ /* 0x0011e2000c101b24 */
[----:B------:R-:W-:Y:S05]  /*5360*/  BRA `(.L_x_17525) ;  /* 0x00000b4000007947 */ /* 0x000fea0003800000 */
.L_x_17520:
        /* <DEDUP_REMOVED lines=12> */
.L_x_17534:
[----:B------:R-:W-:Y:S01]  /*5430*/  PRMT R4, R19, 0x8880, RZ ;  /* 0x0000888013047816 */ /* 0x000fe200000000ff */
[----:B------:R-:W-:-:S03]  /*5440*/  CS2R R6, SRZ ;  /* 0x0000000000067805 */ /* 0x000fc6000001ff00 */
[----:B------:R-:W-:-:S06]  /*5450*/  PRMT R4, R4, 0x7710, RZ ;  /* 0x0000771004047816 */ /* 0x000fcc00000000ff */
[----:B------:R-:W0:Y:S02]  /*5460*/  I2F.F64.S16 R4, R4 ;  /* 0x0000000400047312 */ /* 0x000e240000101c00 */
[----:B0-----:R0:W-:Y:S01]  /*5470*/  STG.E.128 [R2.64], R4 ;  /* 0x0000000402007986 */ /* 0x0011e2000c101d24 */
[----:B------:R-:W-:Y:S05]  /*5480*/  BRA `(.L_x_17525) ;  /* 0x00000a2000007947 */ /* 0x000fea0003800000 */
.L_x_17533:
        /* <DEDUP_REMOVED lines=21> */
.L_x_17538:
[----:B------:R-:W-:Y:S05]  /*55e0*/  BSYNC B0 ;  /* 0x0000000000007941 */ /* 0x000fea0003800000 */
.L_x_17537:
[----:B------:R-:W-:-:S05]  /*55f0*/  LOP3.LUT R5, R0, R5, RZ, 0xfc, !PT ;  /* 0x0000000500057212 */ /* 0x000fca00078efcff */
[----:B------:R0:W-:Y:S01]  /*5600*/  STG.E.U8 [R2.64], R5 ;  /* 0x0000000502007986 */ /* 0x0001e2000c101124 */
[----:B------:R-:W-:Y:S05]  /*5610*/  BRA `(.L_x_17525) ;  /* 0x0000089000007947 */ /* 0x000fea0003800000 */
.L_x_17536:
        /* <DEDUP_REMOVED lines=13> */
.L_x_17540:
[----:B------:R-:W-:Y:S01]  /*56f0*/  IMAD.MOV.U32 R0, RZ, RZ, 0x7f ;  /* 0x0000007fff007424 */ /* 0x000fe200078e00ff */
[----:B------:R-:W-:-:S04]  /*5700*/  ISETP.GT.U32.AND P0, PT, R4, 0x7f800000, PT ;  /* 0x7f8000000400780c */ /* 0x000fc80003f04070 */
[----:B------:R-:W-:-:S04]  /*5710*/  SEL R0, R0, 0x7c, P0 ;  /* 0x0000007c00007807 */ /* 0x000fc80000000000 */
.L_x_17541:
[----:B------:R-:W-:Y:S05]  /*5720*/  BSYNC B0 ;  /* 0x0000000000007941 */ /* 0x000fea0003800000 */
.L_x_17539:
[----:B------:R-:W-:-:S04]  /*5730*/  LOP3.LUT R4, R19, 0x80000000, RZ, 0xc0, !PT ;  /* 0x8000000013047812 */ /* 0x000fc800078ec0ff */
[----:B------:R-:W-:-:S04]  /*5740*/  SHF.R.U32.HI R5, RZ, 0x18, R4 ;  /* 0x00000018ff057819 */ /* 0x000fc80000011604 */
[----:B------:R-:W-:-:S05]  /*5750*/  LOP3.LUT R5, R0, R5, RZ, 0xfc, !PT ;  /* 0x0000000500057212 */ /* 0x000fca00078efcff */
[----:B------:R0:W-:Y:S01]  /*5760*/  STG.E.U8 [R2.64], R5 ;  /* 0x0000000502007986 */ /* 0x0001e2000c101124 */
[----:B------:R-:W-:Y:S05]  /*5770*/  BRA `(.L_x_17525) ;  /* 0x0000073000007947 */ /* 0x000fea0003800000 */
.L_x_17535:
[----:B------:R-:W0:Y:S02]  /*5780*/  I2F.S8 R0, R19 ;  /* 0x0000001300007306 */ /* 0x000e240000001400 */
[----:B0-----:R-:W-:-:S05]  /*5790*/  F2FP.BF16.PACK_AB R0, RZ, R0 ;  /* 0x00000000ff00723e */ /* 0x001fca00000010ff */
[----:B------:R0:W-:Y:S01]  /*57a0*/  STG.E.U16 [R2.64], R0 ;  /* 0x0000000002007986 */ /* 0x0001e2000c101524 */
[----:B------:R-:W-:Y:S05]  /*57b0*/  BRA `(.L_x_17525) ;  /* 0x000006f000007947 */ /* 0x000fea0003800000 */
.L_x_17532:
        /* <DEDUP_REMOVED lines=12> */
.L_x_17544:
        /* <DEDUP_REMOVED lines=17> */
.L_x_17547:
[----:B------:R-:W-:-:S04]  /*5990*/  LOP3.LUT R0, R19, 0x80000000, RZ, 0xc0, !PT ;  /* 0x8000000013007812 */ /* 0x000fc800078ec0ff */
[----:B------:R-:W-:-:S04]  /*59a0*/  SHF.R.U32.HI R5, RZ, 0x18, R0 ;  /* 0x00000018ff057819 */ /* 0x000fc80000011600 */
[----:B------:R-:W-:-:S04]  /*59b0*/  LOP3.LUT R4, R4, R5, RZ, 0xfc, !PT ;  /* 0x0000000504047212 */ /* 0x000fc800078efcff */
[----:B------:R-:W-:Y:S02]  /*59c0*/  PRMT R0, R4, 0x7610, R0 ;  /* 0x0000761004007816 */ /* 0x000fe40000000000 */
.L_x_17546:
[----:B------:R-:W-:Y:S05]  /*59d0*/  BSYNC B0 ;  /* 0x0000000000007941 */ /* 0x000fea0003800000 */
.L_x_17545:
[----:B------:R0:W-:Y:S01]  /*59e0*/  STG.E.U8 [R2.64], R0 ;  /* 0x0000000002007986 */ /* 0x0001e2000c101124 */
[----:B------:R-:W-:Y:S05]  /*59f0*/  BRA `(.L_x_17525) ;  /* 0x000004b000007947 */ /* 0x000fea0003800000 */
.L_x_17543:
        /* <DEDUP_REMOVED lines=17> */
.L_x_17550:
[----:B------:R-:W-:-:S04]  /*5b10*/  LOP3.LUT R0, R19, 0x80000000, RZ, 0xc0, !PT ;  /* 0x8000000013007812 */ /* 0x000fc800078ec0ff */
[----:B------:R-:W-:-:S04]  /*5b20*/  SHF.R.U32.HI R5, RZ, 0x18, R0 ;  /* 0x00000018ff057819 */ /* 0x000fc80000011600 */
[----:B------:R-:W-:-:S04]  /*5b30*/  LOP3.LUT R4, R4, R5, RZ, 0xfc, !PT ;  /* 0x0000000504047212 */ /* 0x000fc800078efcff */
[----:B------:R-:W-:Y:S02]  /*5b40*/  PRMT R0, R4, 0x7610, R0 ;  /* 0x0000761004007816 */ /* 0x000fe40000000000 */
.L_x_17549:
[----:B------:R-:W-:Y:S05]  /*5b50*/  BSYNC B0 ;  /* 0x0000000000007941 */ /* 0x000fea0003800000 */
.L_x_17548:
[----:B------:R0:W-:Y:S01]  /*5b60*/  STG.E.U8 [R2.64], R0 ;  /* 0x0000000002007986 */ /* 0x0001e2000c101124 */
[----:B------:R-:W-:Y:S05]  /*5b70*/  BRA `(.L_x_17525) ;  /* 0x0000033000007947 */ /* 0x000fea0003800000 */
.L_x_17542:
        /* <DEDUP_REMOVED lines=22> */
.L_x_17524:
        /* <DEDUP_REMOVED lines=20> */
.L_x_17552:
[----:B------:R-:W-:-:S04]  /*5e20*/  LOP3.LUT R19, R19, 0xffff, RZ, 0xc0, !PT ;  /* 0x0000ffff13137812 */ /* 0x000fc800078ec0ff */
[----:B------:R-:W-:-:S05]  /*5e30*/  PRMT R19, R19, 0x8880, RZ ;  /* 0x0000888013137816 */ /* 0x000fca00000000ff */
[----:B------:R-:W-:-:S05]  /*5e40*/  IMAD.MOV.U32 R4, RZ, RZ, R19 ;  /* 0x000000ffff047224 */ /* 0x000fca00078e0013 */
[----:B------:R-:W-:-:S05]  /*5e50*/  SHF.R.S32.HI R5, RZ, 0x1f, R4 ;  /* 0x0000001fff057819 */ /* 0x000fca0000011404 */
[----:B------:R0:W-:Y:S01]  /*5e60*/  STG.E.64 [R2.64], R4 ;  /* 0x0000000402007986 */ /* 0x0001e2000c101b24 */
[----:B------:R-:W-:Y:S05]  /*5e70*/  BRA `(.L_x_17525) ;  /* 0x0000003000007947 */ /* 0x000fea0003800000 */
.L_x_17551:
[----:B------:R-:W-:-:S04]  /*5e80*/  LOP3.LUT R19, R19, 0xffff, RZ, 0xc0, !PT ;  /* 0x0000ffff13137812 */ /* 0x000fc800078ec0ff */
[----:B------:R-:W-:-:S05]  /*5e90*/  PRMT R5, R19, 0x8880, RZ ;  /* 0x0000888013057816 */ /* 0x000fca00000000ff */
[----:B------:R0:W-:Y:S02]  /*5ea0*/  STG.E [R2.64], R5 ;  /* 0x0000000502007986 */ /* 0x0001e4000c101924 */
.L_x_17525:
        /* <DEDUP_REMOVED lines=21> */
.L_x_17556:
[----:B------:R0:W-:Y:S01]  /*6000*/  STG.E.U8 [R2.64], R22 ;  /* 0x0000001602007986 */ /* 0x0001e2000c101124 */
[----:B------:R-:W-:Y:S05]  /*6010*/  BRA `(.L_x_17558) ;  /* 0x00000e9000007947 */ /* 0x000fea0003800000 */
.L_x_17555:
        /* <DEDUP_REMOVED lines=12> */
.L_x_17560:
[----:B------:R-:W-:-:S04]  /*60e0*/  LOP3.LUT R22, R22, 0xffff, RZ, 0xc0, !PT ;  /* 0x0000ffff16167812 */ /* 0x000fc800078ec0ff */
[----:B------:R-:W-:-:S05]  /*60f0*/  PRMT R5, R22, 0x8880, RZ ;  /* 0x0000888016057816 */ /* 0x000fca00000000ff */
[----:B------:R0:W-:Y:S01]  /*6100*/  STG.E [R2.64], R5 ;  /* 0x0000000502007986 */ /* 0x0001e2000c101924 */
[----:B------:R-:W-:Y:S05]  /*6110*/  BRA `(.L_x_17558) ;  /* 0x00000d9000007947 */ /* 0x000fea0003800000 */
.L_x_17559:
[----:B------:R-:W-:-:S04]  /*6120*/  PRMT R5, R22, 0x8880, RZ ;  /* 0x0000888016057816 */ /* 0x000fc800000000ff */
[----:B------:R-:W-:-:S05]  /*6130*/  PRMT R5, R5, 0x7710, RZ ;  /* 0x0000771005057816 */ /* 0x000fca00000000ff */
[----:B------:R0:W-:Y:S01]  /*6140*/  STG.E.U16 [R2.64], R5 ;  /* 0x0000000502007986 */ /* 0x0001e2000c101524 */
[----:B------:R-:W-:Y:S05]  /*6150*/  BRA `(.L_x_17558) ;  /* 0x00000d5000007947 */ /* 0x000fea0003800000 */
.L_x_17554:
        /* <DEDUP_REMOVED lines=9> */
.L_x_17562:
[----:B------:R-:W0:Y:S02]  /*61f0*/  I2F.S8 R0, R22 ;  /* 0x0000001600007306 */ /* 0x000e240000001400 */
[----:B0-----:R-:W-:-:S05]  /*6200*/  F2FP.PACK_AB R0, RZ, R0 ;  /* 0x00000000ff00723e */ /* 0x001fca00000000ff */
[----:B------:R0:W-:Y:S01]  /*6210*/  STG.E.U16 [R2.64], R0 ;  /* 0x0000000002007986 */ /* 0x0001e2000c101524 */
[----:B------:R-:W-:Y:S05]  /*6220*/  BRA `(.L_x_17558) ;  /* 0x00000c8000007947 */ /* 0x000fea0003800000 */
.L_x_17561:
        /* <DEDUP_REMOVED lines=10> */
.L_x_17564:
[----:B------:R-:W0:Y:S02]  /*62d0*/  I2F.S8 R22, R22 ;  /* 0x0000001600167306 */ /* 0x000e240000001400 */
[----:B0-----:R-:W-:-:S04]  /*62e0*/  F2FP.PACK_AB R5, RZ, R22 ;  /* 0x00000016ff05723e */ /* 0x001fc800000000ff */
[----:B------:R-:W-:-:S05]  /*62f0*/  PRMT R5, R5, 0x5410, RZ ;  /* 0x0000541005057816 */ /* 0x000fca00000000ff */
[----:B------:R0:W-:Y:S01]  /*6300*/  STG.E [R2.64], R5 ;  /* 0x0000000502007986 */ /* 0x0001e2000c101924 */
[----:B------:R-:W-:Y:S05]  /*6310*/  BRA `(.L_x_17558) ;  /* 0x00000b9000007947 */ /* 0x000fea0003800000 */
.L_x_17563:
[----:B------:R-:W-:-:S04]  /*6320*/  PRMT R4, R22, 0x8880, RZ ;  /* 0x0000888016047816 */ /* 0x000fc800000000ff */
[----:B------:R-:W-:-:S06]  /*6330*/  PRMT R4, R4, 0x7710, RZ ;  /* 0x0000771004047816 */ /* 0x000fcc00000000ff */
[----:B------:R-:W0:Y:S02]  /*6340*/  I2F.F64.S16 R4, R4 ;  /* 0x0000000400047312 */ /* 0x000e240000101c00 */
[----:B0-----:R0:W-:Y:S01]  /*6350*/  STG.E.64 [R2.64], R4 ;  /* 0x0000000402007986 */ /* 0x0011e2000c101b24 */
[----:B------:R-:W-:Y:S05]  /*6360*/  BRA `(.L_x_17558) ;  /* 0x00000b4000007947 */ /* 0x000fea0003800000 */
.L_x_17553:
        /* <DEDUP_REMOVED lines=12> */
.L_x_17567:
[----:B------:R-:W-:Y:S01]  /*6430*/  PRMT R4, R22, 0x8880, RZ ;  /* 0x0000888016047816 */ /* 0x000fe200000000ff */
[----:B------:R-:W-:-:S03]  /*6440*/  CS2R R6, SRZ ;  /* 0x0000000000067805 */ /* 0x000fc6000001ff00 */
[----:B------:R-:W-:-:S06]  /*6450*/  PRMT R4, R4, 0x7710, RZ ;  /* 0x0000771004047816 */ /* 0x000fcc00000000ff */
[----:B------:R-:W0:Y:S02]  /*6460*/  I2F.F64.S16 R4, R4 ;  /* 0x0000000400047312 */ /* 0x000e240000101c00 */
[----:B0-----:R0:W-:Y:S01]  /*6470*/  STG.E.128 [R2.64], R4 ;  /* 0x0000000402007986 */ /* 0x0011e2000c101d24 */
[----:B------:R-:W-:Y:S05]  /*6480*/  BRA `(.L_x_17558) ;  /* 0x00000a2000007947 */ /* 0x000fea0003800000 */
.L_x_17566:
        /* <DEDUP_REMOVED lines=21> */
.L_x_17571:
[----:B------:R-:W-:Y:S05]  /*65e0*/  BSYNC B0 ;  /* 0x0000000000007941 */ /* 0x000fea0003800000 */
.L_x_17570:
[----:B------:R-:W-:-:S05]  /*65f0*/  LOP3.LUT R5, R0, R5, RZ, 0xfc, !PT ;  /* 0x0000000500057212 */ /* 0x000fca00078efcff */
[----:B------:R0:W-:Y:S01]  /*6600*/  STG.E.U8 [R2.64], R5 ;  /* 0x0000000502007986 */ /* 0x0001e2000c101124 */
[----:B------:R-:W-:Y:S05]  /*6610*/  BRA `(.L_x_17558) ;  /* 0x0000089000007947 */ /* 0x000fea0003800000 */
.L_x_17569:
        /* <DEDUP_REMOVED lines=13> */
.L_x_17573:
[----:B------:R-:W-:Y:S01]  /*66f0*/  IMAD.MOV.U32 R0, RZ, RZ, 0x7f ;  /* 0x0000007fff007424 */ /* 0x000fe200078e00ff */
[----:B------:R-:W-:-:S04]  /*6700*/  ISETP.GT.U32.AND P0, PT, R4, 0x7f800000, PT ;  /* 0x7f8000000400780c */ /* 0x000fc80003f04070 */
[----:B------:R-:W-:-:S04]  /*6710*/  SEL R0, R0, 0x7c, P0 ;  /* 0x0000007c00007807 */ /* 0x000fc80000000000 */
.L_x_17574:
[----:B------:R-:W-:Y:S05]  /*6720*/  BSYNC B0 ;  /* 0x0000000000007941 */ /* 0x000fea0003800000 */
.L_x_17572:
[----:B------:R-:W-:-:S04]  /*6730*/  LOP3.LUT R4, R5, 0x80000000, RZ, 0xc0, !PT ;  /* 0x8000000005047812 */ /* 0x000fc800078ec0ff */
[----:B------:R-:W-:-:S04]  /*6740*/  SHF.R.U32.HI R5, RZ, 0x18, R4 ;  /* 0x00000018ff057819 */ /* 0x000fc80000011604 */
[----:B------:R-:W-:-:S05]  /*6750*/  LOP3.LUT R5, R0, R5, RZ, 0xfc, !PT ;  /* 0x0000000500057212 */ /* 0x000fca00078efcff */
[----:B------:R0:W-:Y:S01]  /*6760*/  STG.E.U8 [R2.64], R5 ;  /* 0x0000000502007986 */ /* 0x0001e2000c101124 */
[----:B------:R-:W-:Y:S05]  /*6770*/  BRA `(.L_x_17558) ;  /* 0x0000073000007947 */ /* 0x000fea0003800000 */
.L_x_17568:
[----:B------:R-:W0:Y:S02]  /*6780*/  I2F.S8 R0, R22 ;  /* 0x0000001600007306 */ /* 0x000e240000001400 */
[----:B0-----:R-:W-:-:S05]  /*6790*/  F2FP.BF16.PACK_AB R0, RZ, R0 ;  /* 0x00000000ff00723e */ /* 0x001fca00000010ff */
[----:B------:R0:W-:Y:S01]  /*67a0*/  STG.E.U16 [R2.64], R0 ;  /* 0x0000000002007986 */ /* 0x0001e2000c101524 */
[----:B------:R-:W-:Y:S05]  /*67b0*/  BRA `(.L_x_17558) ;  /* 0x000006f000007947 */ /* 0x000fea0003800000 */
.L_x_17565:
        /* <DEDUP_REMOVED lines=12> */
.L_x_17577:
        /* <DEDUP_REMOVED lines=17> */
.L_x_17580:
[----:B------:R-:W-:-:S04]  /*6990*/  LOP3.LUT R0, R7, 0x80000000, RZ, 0xc0, !PT ;  /* 0x8000000007007812 */ /* 0x000fc800078ec0ff */
[----:B------:R-:W-:-:S04]  /*69a0*/  SHF.R.U32.HI R5, RZ, 0x18, R0 ;  /* 0x00000018ff057819 */ /* 0x000fc80000011600 */
[----:B------:R-:W-:-:S04]  /*69b0*/  LOP3.LUT R4, R4, R5, RZ, 0xfc, !PT ;  /* 0x0000000504047212 */ /* 0x000fc800078efcff */
[----:B------:R-:W-:Y:S02]  /*69c0*/  PRMT R0, R4, 0x7610, R0 ;  /* 0x0000761004007816 */ /* 0x000fe40000000000 */
.L_x_17579:
[----:B------:R-:W-:Y:S05]  /*69d0*/  BSYNC B0 ;  /* 0x0000000000007941 */ /* 0x000fea0003800000 */
.L_x_17578:
[----:B------:R0:W-:Y:S01]  /*69e0*/  STG.E.U8 [R2.64], R0 ;  /* 0x0000000002007986 */ /* 0x0001e2000c101124 */
[----:B------:R-:W-:Y:S05]  /*69f0*/  BRA `(.L_x_17558) ;  /* 0x000004b000007947 */ /* 0x000fea0003800000 */
.L_x_17576:
        /* <DEDUP_REMOVED lines=17> */
.L_x_17583:
[----:B------:R-:W-:-:S04]  /*6b10*/  LOP3.LUT R0, R7, 0x80000000, RZ, 0xc0, !PT ;  /* 0x8000000007007812 */ /* 0x000fc800078ec0ff */
[----:B------:R-:W-:-:S04]  /*6b20*/  SHF.R.U32.HI R5, RZ, 0x18, R0 ;  /* 0x00000018ff057819 */ /* 0x000fc80000011600 */
[----:B------:R-:W-:-:S04]  /*6b30*/  LOP3.LUT R4, R4, R5, RZ, 0xfc, !PT ;  /* 0x0000000504047212 */ /* 0x000fc800078efcff */
[----:B------:R-:W-:Y:S02]  /*6b40*/  PRMT R0, R4, 0x7610, R0 ;  /* 0x0000761004007816 */ /* 0x000fe40000000000 */
.L_x_17582:
[----:B------:R-:W-:Y:S05]  /*6b50*/  BSYNC B0 ;  /* 0x0000000000007941 */ /* 0x000fea0003800000 */
.L_x_17581:
[----:B------:R0:W-:Y:S01]  /*6b60*/  STG.E.U8 [R2.64], R0 ;  /* 0x0000000002007986 */ /* 0x0001e2000c101124 */
[----:B------:R-:W-:Y:S05]  /*6b70*/  BRA `(.L_x_17558) ;  /* 0x0000033000007947 */ /* 0x000fea0003800000 */
.L_x_17575:
        /* <DEDUP_REMOVED lines=22> */
.L_x_17557:
        /* <DEDUP_REMOVED lines=20> */
.L_x_17585:
[----:B------:R-:W-:-:S04]  /*6e20*/  LOP3.LUT R22, R22, 0xffff, RZ, 0xc0, !PT ;  /* 0x0000ffff16167812 */ /* 0x000fc800078ec0ff */
[----:B------:R-:W-:-:S05]  /*6e30*/  PRMT R22, R22, 0x8880, RZ ;  /* 0x0000888016167816 */ /* 0x000fca00000000ff */
[----:B------:R-:W-:-:S05]  /*6e40*/  IMAD.MOV.U32 R4, RZ, RZ, R22 ;  /* 0x000000ffff047224 */ /* 0x000fca00078e0016 */
[----:B------:R-:W-:-:S05]  /*6e50*/  SHF.R.S32.HI R5, RZ, 0x1f, R4 ;  /* 0x0000001fff057819 */ /* 0x000fca0000011404 */
[----:B------:R0:W-:Y:S01]  /*6e60*/  STG.E.64 [R2.64], R4 ;  /* 0x0000000402007986 */ /* 0x0001e2000c101b24 */
[----:B------:R-:W-:Y:S05]  /*6e70*/  BRA `(.L_x_17558) ;  /* 0x0000003000007947 */ /* 0x000fea0003800000 */
.L_x_17584:
[----:B------:R-:W-:-:S04]  /*6e80*/  LOP3.LUT R22, R22, 0xffff, RZ, 0xc0, !PT ;  /* 0x0000ffff16167812 */ /* 0x000fc800078ec0ff */
[----:B------:R-:W-:-:S05]  /*6e90*/  PRMT R5, R22, 0x8880, RZ ;  /* 0x0000888016057816 */ /* 0x000fca00000000ff */
[----:B------:R0:W-:Y:S02]  /*6ea0*/  STG.E [R2.64], R5 ;  /* 0x0000000502007986 */ /* 0x0001e4000c101924 */
.L_x_17558:
[----:B------:R-:W-:Y:S02]  /*6eb0*/  IADD3 R24, R24, 0x80, RZ ;  /* 0x0000008018187810 */ /* 0x000fe40007ffe0ff */
.L_x_17519:
[----:B------:R-:W-:Y:S05]  /*6ec0*/  BSYNC B6 ;  /* 0x0000000000067941 */ /* 0x000fea0003800000 */
.L_x_17518:
        /* <DEDUP_REMOVED lines=19> */
.L_x_17589:
[----:B------:R-:W-:Y:S01]  /*7000*/  STG.E.U8 [R2.64], R23 ;  /* 0x0000001702007986 */ /* 0x000fe2000c101124 */
[----:B------:R-:W-:Y:S05]  /*7010*/  EXIT ;  /* 0x000000000000794d */ /* 0x000fea0003800000 */
.L_x_17588:
        /* <DEDUP_REMOVED lines=12> */
.L_x_17592:
[----:B------:R-:W-:-:S04]  /*70e0*/  LOP3.LUT R23, R23, 0xffff, RZ, 0xc0, !PT ;  /* 0x0000ffff17177812 */ /* 0x000fc800078ec0ff */
[----:B------:R-:W-:-:S05]  /*70f0*/  PRMT R5, R23, 0x8880, RZ ;  /* 0x0000888017057816 */ /* 0x000fca00000000ff */
[----:B------:R-:W-:Y:S01]  /*7100*/  STG.E [R2.64], R5 ;  /* 0x0000000502007986 */ /* 0x000fe2000c101924 */
[----:B------:R-:W-:Y:S05]  /*7110*/  EXIT ;  /* 0x000000000000794d */ /* 0x000fea0003800000 */
.L_x_17591:
[----:B------:R-:W-:-:S04]  /*7120*/  PRMT R5, R23, 0x8880, RZ ;  /* 0x0000888017057816 */ /* 0x000fc800000000ff */
[----:B------:R-:W-:-:S05]  /*7130*/  PRMT R5, R5, 0x7710, RZ ;  /* 0x0000771005057816 */ /* 0x000fca00000000ff */
[----:B------:R-:W-:Y:S01]  /*7140*/  STG.E.U16 [R2.64], R5 ;  /* 0x0000000502007986 */ /* 0x000fe2000c101524 */
[----:B------:R-:W-:Y:S05]  /*7150*/  EXIT ;  /* 0x000000000000794d */ /* 0x000fea0003800000 */
.L_x_17587:
        /* <DEDUP_REMOVED lines=9> */
.L_x_17594:
[----:B------:R-:W0:Y:S02]  /*71f0*/  I2F.S8 R0, R23 ;  /* 0x0000001700007306 */ /* 0x000e240000001400 */
[----:B0-----:R-:W-:-:S05]  /*7200*/  F2FP.PACK_AB R0, RZ, R0 ;  /* 0x00000000ff00723e */ /* 0x001fca00000000ff */
[----:B------:R-:W-:Y:S01]  /*7210*/  STG.E.U16 [R2.64], R0 ;  /* 0x0000000002007986 */ /* 0x000fe2000c101524 */
[----:B------:R-:W-:Y:S05]  /*7220*/  EXIT ;  /* 0x000000000000794d */ /* 0x000fea0003800000 */
.L_x_17593:
        /* <DEDUP_REMOVED lines=10> */
.L_x_17596:
[----:B------:R-:W0:Y:S02]  /*72d0*/  I2F.S8 R23, R23 ;  /* 0x0000001700177306 */ /* 0x000e240000001400 */
[----:B0-----:R-:W-:-:S04]  /*72e0*/  F2FP.PACK_AB R5, RZ, R23 ;  /* 0x00000017ff05723e */ /* 0x001fc800000000ff */
[----:B------:R-:W-:-:S05]  /*72f0*/  PRMT R5, R5, 0x5410, RZ ;  /* 0x0000541005057816 */ /* 0x000fca00000000ff */
[----:B------:R-:W-:Y:S01]  /*7300*/  STG.E [R2.64], R5 ;  /* 0x0000000502007986 */ /* 0x000fe2000c101924 */
[----:B------:R-:W-:Y:S05]  /*7310*/  EXIT ;  /* 0x000000000000794d */ /* 0x000fea0003800000 */
.L_x_17595:
[----:B------:R-:W-:-:S04]  /*7320*/  PRMT R4, R23, 0x8880, RZ ;  /* 0x0000888017047816 */ /* 0x000fc800000000ff */
[----:B------:R-:W-:-:S06]  /*7330*/  PRMT R4, R4, 0x7710, RZ ;  /* 0x0000771004047816 */ /* 0x000fcc00000000ff */
[----:B------:R-:W0:Y:S02]  /*7340*/  I2F.F64.S16 R4, R4 ;  /* 0x0000000400047312 */ /* 0x000e240000101c00 */
[----:B0-----:R-:W-:Y:S01]  /*7350*/  STG.E.64 [R2.64], R4 ;  /* 0x0000000402007986 */ /* 0x001fe2000c101b24 */
[----:B------:R-:W-:Y:S05]  /*7360*/  EXIT ;  /* 0x000000000000794d */ /* 0x000fea0003800000 */
.L_x_17586:
        /* <DEDUP_REMOVED lines=12> */
.L_x_17599:
[----:B------:R-:W-:Y:S01]  /*7430*/  PRMT R4, R23, 0x8880, RZ ;  /* 0x0000888017047816 */ /* 0x000fe200000000ff */
[----:B------:R-:W-:-:S03]  /*7440*/  CS2R R6, SRZ ;  /* 0x0000000000067805 */ /* 0x000fc6000001ff00 */
[----:B------:R-:W-:-:S06]  /*7450*/  PRMT R4, R4, 0x7710, RZ ;  /* 0x0000771004047816 */ /* 0x000fcc00000000ff */
[----:B------:R-:W0:Y:S02]  /*7460*/  I2F.F64.S16 R4, R4 ;  /* 0x0000000400047312 */ /* 0x000e240000101c00 */
[----:B0-----:R-:W-:Y:S01]  /*7470*/  STG.E.128 [R2.64], R4 ;  /* 0x0000000402007986 */ /* 0x001fe2000c101d24 */
[----:B------:R-:W-:Y:S05]  /*7480*/  EXIT ;  /* 0x000000000000794d */ /* 0x000fea0003800000 */
.L_x_17598:
        /* <DEDUP_REMOVED lines=21> */
.L_x_17603:
[----:B------:R-:W-:Y:S05]  /*75e0*/  BSYNC B0 ;  /* 0x0000000000007941 */ /* 0x000fea0003800000 */
.L_x_17602:
[----:B------:R-:W-:-:S05]  /*75f0*/  LOP3.LUT R5, R0, R5, RZ, 0xfc, !PT ;  /* 0x0000000500057212 */ /* 0x000fca00078efcff */
[----:B------:R-:W-:Y:S01]  /*7600*/  STG.E.U8 [R2.64], R5 ;  /* 0x0000000502007986 */ /* 0x000fe2000c101124 */
[----:B------:R-:W-:Y:S05]  /*7610*/  EXIT ;  /* 0x000000000000794d */ /* 0x000fea0003800000 */
.L_x_17601:
        /* <DEDUP_REMOVED lines=13> */
.L_x_17605:
[----:B------:R-:W-:Y:S01]  /*76f0*/  IMAD.MOV.U32 R0, RZ, RZ, 0x7f ;  /* 0x0000007fff007424 */ /* 0x000fe200078e00ff */
[----:B------:R-:W-:-:S04]  /*7700*/  ISETP.GT.U32.AND P0, PT, R4, 0x7f800000, PT ;  /* 0x7f8000000400780c */ /* 0x000fc80003f04070 */
[----:B------:R-:W-:-:S04]  /*7710*/  SEL R0, R0, 0x7c, P0 ;  /* 0x0000007c00007807 */ /* 0x000fc80000000000 */
.L_x_17606:
[----:B------:R-:W-:Y:S05]  /*7720*/  BSYNC B0 ;  /* 0x0000000000007941 */ /* 0x000fea0003800000 */
.L_x_17604:
[----:B------:R-:W-:-:S04]  /*7730*/  LOP3.LUT R4, R23, 0x80000000, RZ, 0xc0, !PT ;  /* 0x8000000017047812 */ /* 0x000fc800078ec0ff */
[----:B------:R-:W-:-:S04]  /*7740*/  SHF.R.U32.HI R5, RZ, 0x18, R4 ;  /* 0x00000018ff057819 */ /* 0x000fc80000011604 */
[----:B------:R-:W-:-:S05]  /*7750*/  LOP3.LUT R5, R0, R5, RZ, 0xfc, !PT ;  /* 0x0000000500057212 */ /* 0x000fca00078efcff */
[----:B------:R-:W-:Y:S01]  /*7760*/  STG.E.U8 [R2.64], R5 ;  /* 0x0000000502007986 */ /* 0x000fe2000c101124 */
[----:B------:R-:W-:Y:S05]  /*7770*/  EXIT ;  /* 0x000000000000794d */ /* 0x000fea0003800000 */
.L_x_17600:
[----:B------:R-:W0:Y:S02]  /*7780*/  I2F.S8 R0, R23 ;  /* 0x0000001700007306 */ /* 0x000e240000001400 */
[----:B0-----:R-:W-:-:S05]  /*7790*/  F2FP.BF16.PACK_AB R0, RZ, R0 ;  /* 0x00000000ff00723e */ /* 0x001fca00000010ff */
[----:B------:R-:W-:Y:S01]  /*77a0*/  STG.E.U16 [R2.64], R0 ;  /* 0x0000000002007986 */ /* 0x000fe2000c101524 */
[----:B------:R-:W-:Y:S05]  /*77b0*/  EXIT ;  /* 0x000000000000794d */ /* 0x000fea0003800000 */
.L_x_17597:
        /* <DEDUP_REMOVED lines=12> */
.L_x_17609:
        /* <DEDUP_REMOVED lines=17> */
.L_x_17612:
[----:B------:R-:W-:-:S04]  /*7990*/  LOP3.LUT R0, R23, 0x80000000, RZ, 0xc0, !PT ;  /* 0x8000000017007812 */ /* 0x000fc800078ec0ff */
[----:B------:R-:W-:-:S04]  /*79a0*/  SHF.R.U32.HI R5, RZ, 0x18, R0 ;  /* 0x00000018ff057819 */ /* 0x000fc80000011600 */
[----:B------:R-:W-:-:S04]  /*79b0*/  LOP3.LUT R4, R4, R5, RZ, 0xfc, !PT ;  /* 0x0000000504047212 */ /* 0x000fc800078efcff */
[----:B------:R-:W-:Y:S02]  /*79c0*/  PRMT R0, R4, 0x7610, R0 ;  /* 0x0000761004007816 */ /* 0x000fe40000000000 */
.L_x_17611:
[----:B------:R-:W-:Y:S05]  /*79d0*/  BSYNC B0 ;  /* 0x0000000000007941 */ /* 0x000fea0003800000 */
.L_x_17610:
[----:B------:R-:W-:Y:S01]  /*79e0*/  STG.E.U8 [R2.64], R0 ;  /* 0x0000000002007986 */ /* 0x000fe2000c101124 */
[----:B------:R-:W-:Y:S05]  /*79f0*/  EXIT ;  /* 0x000000000000794d */ /* 0x000fea0003800000 */
.L_x_17608:
        /* <DEDUP_REMOVED lines=17> */
.L_x_17615:
[----:B------:R-:W-:-:S04]  /*7b10*/  LOP3.LUT R0, R23, 0x80000000, RZ, 0xc0, !PT ;  /* 0x8000000017007812 */ /* 0x000fc800078ec0ff */
[----:B------:R-:W-:-:S04]  /*7b20*/  SHF.R.U32.HI R5, RZ, 0x18, R0 ;  /* 0x00000018ff057819 */ /* 0x000fc80000011600 */
[----:B------:R-:W-:-:S04]  /*7b30*/  LOP3.LUT R4, R4, R5, RZ, 0xfc, !PT ;  /* 0x0000000504047212 */ /* 0x000fc800078efcff */
[----:B------:R-:W-:Y:S02]  /*7b40*/  PRMT R0, R4, 0x7610, R0 ;  /* 0x0000761004007816 */ /* 0x000fe40000000000 */
.L_x_17614:
[----:B------:R-:W-:Y:S05]  /*7b50*/  BSYNC B0 ;  /* 0x0000000000007941 */ /* 0x000fea0003800000 */
.L_x_17613:
[----:B------:R-:W-:Y:S01]  /*7b60*/  STG.E.U8 [R2.64], R0 ;  /* 0x0000000002007986 */ /* 0x000fe2000c101124 */
[----:B------:R-:W-:Y:S05]  /*7b70*/  EXIT ;  /* 0x000000000000794d */ /* 0x000fea0003800000 */
.L_x_17607:
        /* <DEDUP_REMOVED lines=22> */
.L_x_17590:
        /* <DEDUP_REMOVED lines=20> */
.L_x_17617:
[----:B------:R-:W-:-:S04]  /*7e20*/  LOP3.LUT R23, R23, 0xffff, RZ, 0xc0, !PT ;  /* 0x0000ffff17177812 */ /* 0x000fc800078ec0ff */
[----:B------:R-:W-:-:S05]  /*7e30*/  PRMT R23, R23, 0x8880, RZ ;  /* 0x0000888017177816 */ /* 0x000fca00000000ff */
[----:B------:R-:W-:-:S05]  /*7e40*/  IMAD.MOV.U32 R4, RZ, RZ, R23 ;  /* 0x000000ffff047224 */ /* 0x000fca00078e0017 */
[----:B------:R-:W-:-:S05]  /*7e50*/  SHF.R.S32.HI R5, RZ, 0x1f, R4 ;  /* 0x0000001fff057819 */ /* 0x000fca0000011404 */
[----:B------:R-:W-:Y:S01]  /*7e60*/  STG.E.64 [R2.64], R4 ;  /* 0x0000000402007986 */ /* 0x000fe2000c101b24 */
[----:B------:R-:W-:Y:S05]  /*7e70*/  EXIT ;  /* 0x000000000000794d */ /* 0x000fea0003800000 */
.L_x_17616:
[----:B------:R-:W-:-:S04]  /*7e80*/  LOP3.LUT R23, R23, 0xffff, RZ, 0xc0, !PT ;  /* 0x0000ffff17177812 */ /* 0x000fc800078ec0ff */
[----:B------:R-:W-:-:S05]  /*7e90*/  PRMT R5, R23, 0x8880, RZ ;  /* 0x0000888017057816 */ /* 0x000fca00000000ff */
[----:B------:R-:W-:Y:S01]  /*7ea0*/  STG.E [R2.64], R5 ;  /* 0x0000000502007986 */ /* 0x000fe2000c101924 */
[----:B------:R-:W-:Y:S05]  /*7eb0*/  EXIT ;  /* 0x000000000000794d */ /* 0x000fea0003800000 */
.L_x_17618:
        /* <DEDUP_REMOVED lines=12> */
.L_x_19803:


//--------------------- .text._ZN2at6native18elementwise_kernelILi128ELi4EZNS0_22gpu_kernel_impl_nocastINS0_13AUnaryFunctorIaaaZZZNS0_18lshift_kernel_cudaERNS_18TensorIteratorBaseEENKUlvE_clEvENKUlvE0_clEvEUlaaE_EEEEvS5_RKT_EUliE_EEviT1_ --------------------------
	.section	.text._ZN2at6native18elementwise_kernelILi128ELi4EZNS0_22gpu_kernel_impl_nocastINS0_13AUnaryFunctorIaaaZZZNS0_18lshift_kernel_cudaERNS_18TensorIteratorBaseEENKUlvE_clEvENKUlvE0_clEvEUlaaE_EEEEvS5_RKT_EUliE_EEviT1_,"ax",@progbits
	.sectioninfo	@"SHI_REGISTERS=12"
	.align	128
        .global         _ZN2at6native18elementwise_kernelILi128ELi4EZNS0_22gpu_kernel_impl_nocastINS0_13AUnaryFunctorIaaaZZZNS0_18lshift_kernel_cudaERNS_18TensorIteratorBaseEENKUlvE_clEvENKUlvE0_clEvEUlaaE_EEEEvS5_RKT_EUliE_EEviT1_
        .type           _ZN2at6native18elementwise_kernelILi128ELi4EZNS0_22gpu_kernel_impl_nocastINS0_13AUnaryFunctorIaaaZZZNS0_18lshift_kernel_cudaERNS_18TensorIteratorBaseEENKUlvE_clEvENKUlvE0_clEvEUlaaE_EEEEvS5_RKT_EUliE_EEviT1_,@function
        .size           _ZN2at6native18elementwise_kernelILi128ELi4EZNS0_22gpu_kernel_impl_nocastINS0_13AUnaryFunctorIaaaZZZNS0_18lshift_kernel_cudaERNS_18TensorIteratorBaseEENKUlvE_clEvENKUlvE0_clEvEUlaaE_EEEEvS5_RKT_EUliE_EEviT1_,(.L_x_19804 - _ZN2at6native18elementwise_kernelILi128ELi4EZNS0_22gpu_kernel_impl_nocastINS0_13AUnaryFunctorIaaaZZZNS0_18lshift_kernel_cudaERNS_18TensorIteratorBaseEENKUlvE_clEvENKUlvE0_clEvEUlaaE_EEEEvS5_RKT_EUliE_EEviT1_)
        .other          _ZN2at6native18elementwise_kernelILi128ELi4EZNS0_22gpu_kernel_impl_nocastINS0_13AUnaryFunctorIaaaZZZNS0_18lshift_kernel_cudaERNS_18TensorIteratorBaseEENKUlvE_clEvENKUlvE0_clEvEUlaaE_EEEEvS5_RKT_EUliE_EEviT1_,@"STO_CUDA_ENTRY STV_DEFAULT"
_ZN2at6native18elementwise_kernelILi128ELi4EZNS0_22gpu_kernel_impl_nocastINS0_13AUnaryFunctorIaaaZZZNS0_18lshift_kernel_cudaERNS_18TensorIteratorBaseEENKUlvE_clEvENKUlvE0_clEvEUlaaE_EEEEvS5_RKT_EUliE_EEviT1_:
.text._ZN2at6native18elementwise_kernelILi128ELi4EZNS0_22gpu_kernel_impl_nocastINS0_13AUnaryFunctorIaaaZZZNS0_18lshift_kernel_cudaERNS_18TensorIteratorBaseEENKUlvE_clEvENKUlvE0_clEvEUlaaE_EEEEvS5_RKT_EUliE_EEviT1_:
        /* <DEDUP_REMOVED lines=237> */
.L_x_17621:
[----:B------:R-:W-:-:S04]  /*0ed0*/  IADD3 R4, P0, R4, c[0x0][0x368], RZ ;  /* 0x0000da0004047a10 */ /* 0x000fc80007f1e0ff */
[----:B------:R-:W-:-:S06]  /*0ee0*/  IADD3.X R5, RZ, c[0x0][0x36c], RZ, P0, !PT ;  /* 0x0000db00ff057a10 */ /* 0x000fcc00007fe4ff */
[----:B------:R-:W2:Y:S01]  /*0ef0*/  LDG.E.S8 R5, [R4.64] ;  /* 0x0000000404057981 */ /* 0x000ea2000c1e1300 */
[----:B------:R-:W-:Y:S02]  /*0f00*/  IADD3 R6, P1, R3, c[0x0][0x360], RZ ;  /* 0x0000d80003067a10 */ /* 0x000fe40007f3e0ff */
[----:B------:R-:W-:Y:S02]  /*0f10*/  IADD3 R2, R2, 0x80, RZ ;  /* 0x0000008002027810 */ /* 0x000fe40007ffe0ff */
[----:B------:R-:W-:Y:S02]  /*0f20*/  IADD3.X R7, RZ, c[0x0][0x364], RZ, P1, !PT ;  /* 0x0000d900ff077a10 */ /* 0x000fe40000ffe4ff */
[----:B--2---:R-:W-:Y:S02]  /*0f30*/  ISETP.GT.U32.AND P0, PT, R5, 0x7, PT ;  /* 0x000000070500780c */ /* 0x004fe40003f04070 */
[----:B------:R-:W-:-:S04]  /*0f40*/  SHF.L.U32 R3, R0, R5, RZ ;  /* 0x0000000500037219 */ /* 0x000fc800000006ff */
[----:B------:R-:W-:-:S05]  /*0f50*/  SEL R3, R3, RZ, !P0 ;  /* 0x000000ff03037207 */ /* 0x000fca0004000000 */
[----:B------:R0:W-:Y:S02]  /*0f60*/  STG.E.U8 [R6.64], R3 ;  /* 0x0000000306007986 */ /* 0x0001e4000c101104 */
.L_x_17620:
[----:B-1----:R-:W-:Y:S05]  /*0f70*/  BSYNC B0 ;  /* 0x0000000000007941 */ /* 0x002fea0003800000 */
.L_x_17619:
        /* <DEDUP_REMOVED lines=231> */
.L_x_17624:
        /* <DEDUP_REMOVED lines=240> */
.L_x_17625:
        /* <DEDUP_REMOVED lines=10> */
.L_x_17623:
[----:B------:R-:W-:Y:S05]  /*2d90*/  BSYNC B0 ;  /* 0x0000000000007941 */ /* 0x000fea0003800000 */
.L_x_17622:
        /* <DEDUP_REMOVED lines=230> */
.L_x_17626:
[----:B------:R-:W-:-:S04]  /*3c00*/  IADD3 R4, P0, R4, c[0x0][0x368], RZ ;  /* 0x0000da0004047a10 */ /* 0x000fc80007f1e0ff */
[----:B------:R-:W-:-:S06]  /*3c10*/  IADD3.X R5, RZ, c[0x0][0x36c], RZ, P0, !PT ;  /* 0x0000db00ff057a10 */ /* 0x000fcc00007fe4ff */
[----:B------:R-:W2:Y:S01]  /*3c20*/  LDG.E.S8 R5, [R4.64] ;  /* 0x0000000404057981 */ /* 0x000ea2000c1e1300 */
[----:B------:R-:W-:-:S04]  /*3c30*/  IADD3 R2, P1, R3, c[0x0][0x360], RZ ;  /* 0x0000d80003027a10 */ /* 0x000fc80007f3e0ff */
[----:B------:R-:W-:Y:S02]  /*3c40*/  IADD3.X R3, RZ, c[0x0][0x364], RZ, P1, !PT ;  /* 0x0000d900ff037a10 */ /* 0x000fe40000ffe4ff */
[----:B--2---:R-:W-:Y:S02]  /*3c50*/  ISETP.GT.U32.AND P0, PT, R5, 0x7, PT ;  /* 0x000000070500780c */ /* 0x004fe40003f04070 */
[----:B------:R-:W-:-:S04]  /*3c60*/  SHF.L.U32 R0, R0, R5, RZ ;  /* 0x0000000500007219 */ /* 0x000fc800000006ff */
[----:B------:R-:W-:-:S05]  /*3c70*/  SEL R7, R0, RZ, !P0 ;  /* 0x000000ff00077207 */ /* 0x000fca0004000000 */
[----:B------:R-:W-:Y:S01]  /*3c80*/  STG.E.U8 [R2.64], R7 ;  /* 0x0000000702007986 */ /* 0x000fe2000c101104 */
[----:B------:R-:W-:Y:S05]  /*3c90*/  EXIT ;  /* 0x000000000000794d */ /* 0x000fea0003800000 */
.L_x_17627:
        /* <DEDUP_REMOVED lines=14> */
.L_x_19804:


//--------------------- .text._ZN2at6native27unrolled_elementwise_kernelINS0_13AUnaryFunctorIaaaZZZNS0_18lshift_kernel_cudaERNS_18TensorIteratorBaseEENKUlvE_clEvENKUlvE0_clEvEUlaaE_EESt5arrayIPcLm2EELi4E23TrivialOffsetCalculatorILi1EjESD_NS0_6memory15LoadWithoutCastENSE_16StoreWithoutCastEEEviT_T0_T2_T3_T4_T5_ --------------------------
	.section	.text._ZN2at6native27unrolled_elementwise_kernelINS0_13AUnaryFunctorIaaaZZZNS0_18lshift_kernel_cudaERNS_18TensorIteratorBaseEENKUlvE_clEvENKUlvE0_clEvEUlaaE_EESt5arrayIPcLm2EELi4E23TrivialOffsetCalculatorILi1EjESD_NS0_6memory15LoadWithoutCastENSE_16StoreWithoutCastEEEviT_T0_T2_T3_T4_T5_,"ax",@progbits
	.sectioninfo	@"SHI_REGISTERS=19"
	.align	128
        .global         _ZN2at6native27unrolled_elementwise_kernelINS0_13AUnaryFunctorIaaaZZZNS0_18lshift_kernel_cudaERNS_18TensorIteratorBaseEENKUlvE_clEvENKUlvE0_clEvEUlaaE_EESt5arrayIPcLm2EELi4E23TrivialOffsetCalculatorILi1EjESD_NS0_6memory15LoadWithoutCastENSE_16StoreWithoutCastEEEviT_T0_T2_T3_T4_T5_
        .type           _ZN2at6native27unrolled_elementwise_kernelINS0_13AUnaryFunctorIaaaZZZNS0_18lshift_kernel_cudaERNS_18TensorIteratorBaseEENKUlvE_clEvENKUlvE0_clEvEUlaaE_EESt5arrayIPcLm2EELi4E23TrivialOffsetCalculatorILi1EjESD_NS0_6memory15LoadWithoutCastENSE_16StoreWithoutCastEEEviT_T0_T2_T3_T4_T5_,@function
        .size           _ZN2at6native27unrolled_elementwise_kernelINS0_13AUnaryFunctorIaaaZZZNS0_18lshift_kernel_cudaERNS_18TensorIteratorBaseEENKUlvE_clEvENKUlvE0_clEvEUlaaE_EESt5arrayIPcLm2EELi4E23TrivialOffsetCalculatorILi1EjESD_NS0_6memory15LoadWithoutCastENSE_16StoreWithoutCastEEEviT_T0_T2_T3_T4_T5_,(.L_x_19805 - _ZN2at6native27unrolled_elementwise_kernelINS0_13AUnaryFunctorIaaaZZZNS0_18lshift_kernel_cudaERNS_18TensorIteratorBaseEENKUlvE_clEvENKUlvE0_clEvEUlaaE_EESt5arrayIPcLm2EELi4E23TrivialOffsetCalculatorILi1EjESD_NS0_6memory15LoadWithoutCastENSE_16StoreWithoutCastEEEviT_T0_T2_T3_T4_T5_)
        .other          _ZN2at6native27unrolled_elementwise_kernelINS0_13AUnaryFunctorIaaaZZZNS0_18lshift_kernel_cudaERNS_18TensorIteratorBaseEENKUlvE_clEvENKUlvE0_clEvEUlaaE_EESt5arrayIPcLm2EELi4E23TrivialOffsetCalculatorILi1EjESD_NS0_6memory15LoadWithoutCastENSE_16StoreWithoutCastEEEviT_T0_T2_T3_T4_T5_,@"STO_CUDA_ENTRY STV_DEFAULT"
_ZN2at6native27unrolled_elementwise_kernelINS0_13AUnaryFunctorIaaaZZZNS0_18lshift_kernel_cudaERNS_18TensorIteratorBaseEENKUlvE_clEvENKUlvE0_clEvEUlaaE_EESt5arrayIPcLm2EELi4E23TrivialOffsetCalculatorILi1EjESD_NS0_6memory15LoadWithoutCastENSE_16StoreWithoutCastEEEviT_T0_T2_T3_T4_T5_:
.text._ZN2at6native27unrolled_elementwise_kernelINS0_13AUnaryFunctorIaaaZZZNS0_18lshift_kernel_cudaERNS_18TensorIteratorBaseEENKUlvE_clEvENKUlvE0_clEvEUlaaE_EESt5arrayIPcLm2EELi4E23TrivialOffsetCalculatorILi1EjESD_NS0_6memory15LoadWithoutCastENSE_16StoreWithoutCastEEEviT_T0_T2_T3_T4_T5_:
        /* <DEDUP_REMOVED lines=15> */
[----:B------:R-:W-:Y:S01]  /*00f0*/  @!P0 IMAD.X R5, RZ, RZ, c[0x0][0x174], P3 ;  /* 0x00005d00ff058624 */ /* 0x000fe200018e06ff */
[----:B------:R-:W-:-:S04]  /*0100*/  PRMT R14, RZ, 0x7610, R14 ;  /* 0x00007610ff0e7816 */ /* 0x000fc8000000000e */
[----:B------:R-:W2:Y:S01]  /*0110*/  @!P0 LDG.E.U8 R13, [R4.64] ;  /* 0x00000004040d8981 */ /* 0x000ea2000c1e1100 */
[----:B------:R-:W-:Y:S01]  /*0120*/  @!P2 IMAD R6, R0, 0x200, R3 ;  /* 0x000002000006a824 */ /* 0x000fe200078e0203 */
[----:B------:R-:W-:-:S04]  /*0130*/  @!P2 IADD3 R3, R3, 0x80, RZ ;  /* 0x000000800303a810 */ /* 0x000fc80007ffe0ff */
[----:B------:R-:W-:Y:S02]  /*0140*/  ISETP.GE.AND P1, PT, R3, R2, PT ;  /* 0x000000020300720c */ /* 0x000fe40003f26270 */
[----:B------:R-:W-:-:S05]  /*0150*/  @!P2 IADD3 R6, P4, R6, c[0x0][0x170], RZ ;  /* 0x00005c000606aa10 */ /* 0x000fca0007f9e0ff */
[----:B------:R-:W-:-:S05]  /*0160*/  @!P2 IMAD.X R7, RZ, RZ, c[0x0][0x174], P4 ;  /* 0x00005d00ff07a624 */ /* 0x000fca00020e06ff */
[----:B------:R0:W3:Y:S01]  /*0170*/  @!P2 LDG.E.U8 R12, [R6.64] ;  /* 0x00000004060ca981 */ /* 0x0000e2000c1e1100 */
[----:B------:R-:W-:-:S05]  /*0180*/  @!P1 IMAD R10, R0, 0x200, R3 ;  /* 0x00000200000a9824 */ /* 0x000fca00078e0203 */
[----:B------:R-:W-:-:S05]  /*0190*/  @!P1 IADD3 R10, P2, R10, c[0x0][0x170], RZ ;  /* 0x00005c000a0a9a10 */ /* 0x000fca0007f5e0ff */
[----:B------:R-:W-:-:S05]  /*01a0*/  @!P1 IMAD.X R11, RZ, RZ, c[0x0][0x174], P2 ;  /* 0x00005d00ff0b9624 */ /* 0x000fca00010e06ff */
[----:B------:R1:W4:Y:S01]  /*01b0*/  @!P1 LDG.E.U8 R14, [R10.64] ;  /* 0x000000040a0e9981 */ /* 0x000322000c1e1100 */
[----:B------:R-:W-:-:S04]  /*01c0*/  @!P1 IADD3 R3, R3, 0x80, RZ ;  /* 0x0000008003039810 */ /* 0x000fc80007ffe0ff */
[----:B------:R-:W-:-:S13]  /*01d0*/  ISETP.GE.AND P2, PT, R3, R2, PT ;  /* 0x000000020300720c */ /* 0x000fda0003f46270 */
[----:B------:R-:W-:Y:S02]  /*01e0*/  @!P2 IMAD R8, R0, 0x200, R3 ;  /* 0x000002000008a824 */ /* 0x000fe400078e0203 */
[----:B------:R-:W2:Y:S03]  /*01f0*/  LDC.U8 R3, c[0x0][0x165] ;  /* 0x00005940ff037b82 */ /* 0x000ea60000000000 */
[----:B------:R-:W-:Y:S02]  /*0200*/  @!P2 IADD3 R8, P1, R8, c[0x0][0x170], RZ ;  /* 0x00005c000808aa10 */ /* 0x000fe40007f3e0ff */
[----:B0-----:R-:W-:-:S03]  /*0210*/  PRMT R6, RZ, 0x7610, R6 ;  /* 0x00007610ff067816 */ /* 0x001fc60000000006 */
[----:B------:R-:W-:Y:S02]  /*0220*/  @!P2 IMAD.X R9, RZ, RZ, c[0x0][0x174], P1 ;  /* 0x00005d00ff09a624 */ /* 0x000fe400008e06ff */
[----:B-1----:R-:W-:-:S03]  /*0230*/  @!P0 IMAD R10, R0, 0x200, R15 ;  /* 0x00000200000a8824 */ /* 0x002fc600078e020f */
[----:B------:R0:W5:Y:S01]  /*0240*/  @!P2 LDG.E.U8 R6, [R8.64] ;  /* 0x000000040806a981 */ /* 0x000162000c1e1100 */
[----:B------:R-:W-:Y:S02]  /*0250*/  IMAD.MOV.U32 R7, RZ, RZ, R15 ;  /* 0x000000ffff077224 */ /* 0x000fe400078e000f */
[----:B------:R-:W-:-:S05]  /*0260*/  @!P0 IMAD.MOV.U32 R7, RZ, RZ, R16 ;  /* 0x000000ffff078224 */ /* 0x000fca00078e0010 */
[----:B------:R-:W-:Y:S01]  /*0270*/  ISETP.GE.AND P2, PT, R7, R2, PT ;  /* 0x000000020700720c */ /* 0x000fe20003f46270 */
[----:B------:R-:W-:Y:S01]  /*0280*/  BSSY B0, `(.L_x_17628) ;  /* 0x0000022000007945 */ /* 0x000fe20003800000 */
[C---:B--2---:R-:W-:Y:S02]  /*0290*/  LOP3.LUT R4, R13.reuse, 0xff, RZ, 0xc0, !PT ;  /* 0x000000ff0d047812 */ /* 0x044fe400078ec0ff */
[----:B------:R-:W-:Y:S02]  /*02a0*/  LOP3.LUT R13, R13, 0xffff, RZ, 0xc0, !PT ;  /* 0x0000ffff0d0d7812 */ /* 0x000fe400078ec0ff */
[----:B------:R-:W-:Y:S02]  /*02b0*/  ISETP.GT.U32.AND P3, PT, R4, 0x7, PT ;  /* 0x000000070400780c */ /* 0x000fe40003f64070 */
[----:B0-----:R-:W-:Y:S02]  /*02c0*/  PRMT R8, R13, 0x8880, RZ ;  /* 0x000088800d087816 */ /* 0x001fe400000000ff */
[----:B------:R-:W-:-:S02]  /*02d0*/  @!P0 IADD3 R4, P4, R10, c[0x0][0x168], RZ ;  /* 0x00005a000a048a10 */ /* 0x000fc40007f9e0ff */
[----:B------:R-:W-:Y:S02]  /*02e0*/  SHF.L.U32 R8, R3, R8, RZ ;  /* 0x0000000803087219 */ /* 0x000fe400000006ff */
[C---:B---3--:R-:W-:Y:S02]  /*02f0*/  LOP3.LUT R5, R12.reuse, 0xff, RZ, 0xc0, !PT ;  /* 0x000000ff0c057812 */ /* 0x048fe400078ec0ff */
[----:B------:R-:W-:Y:S02]  /*0300*/  LOP3.LUT R12, R12, 0xffff, RZ, 0xc0, !PT ;  /* 0x0000ffff0c0c7812 */ /* 0x000fe400078ec0ff */
[----:B------:R-:W-:Y:S02]  /*0310*/  ISETP.GT.U32.AND P1, PT, R5, 0x7, PT ;  /* 0x000000070500780c */ /* 0x000fe40003f24070 */
[----:B------:R-:W-:Y:S01]  /*0320*/  PRMT R10, R12, 0x8880, RZ ;  /* 0x000088800c0a7816 */ /* 0x000fe200000000ff */
[----:B------:R-:W-:Y:S01]  /*0330*/  @!P0 IMAD.X R5, RZ, RZ, c[0x0][0x16c], P4 ;  /* 0x00005b00ff058624 */ /* 0x000fe200020e06ff */
[----:B----4-:R-:W-:-:S04]  /*0340*/  LOP3.LUT R9, R14, 0xffff, RZ, 0xc0, !PT ;  /* 0x0000ffff0e097812 */ /* 0x010fc800078ec0ff */
[----:B------:R-:W-:Y:S02]  /*0350*/  PRMT R12, R9, 0x8880, RZ ;  /* 0x00008880090c7816 */ /* 0x000fe400000000ff */
[----:B------:R-:W-:-:S05]  /*0360*/  SEL R9, R8, RZ, !P3 ;  /* 0x000000ff08097207 */ /* 0x000fca0005800000 */
[----:B------:R0:W-:Y:S01]  /*0370*/  @!P0 STG.E.U8 [R4.64], R9 ;  /* 0x0000000904008986 */ /* 0x0001e2000c101104 */
[----:B------:R-:W-:Y:S02]  /*0380*/  LOP3.LUT R14, R14, 0xff, RZ, 0xc0, !PT ;  /* 0x000000ff0e0e7812 */ /* 0x000fe400078ec0ff */
[C---:B------:R-:W-:Y:S02]  /*0390*/  SHF.L.U32 R10, R3.reuse, R10, RZ ;  /* 0x0000000a030a7219 */ /* 0x040fe400000006ff */
[----:B------:R-:W-:Y:S02]  /*03a0*/  ISETP.GT.U32.AND P3, PT, R14, 0x7, PT ;  /* 0x000000070e00780c */ /* 0x000fe40003f64070 */
[----:B------:R-:W-:Y:S02]  /*03b0*/  SHF.L.U32 R12, R3, R12, RZ ;  /* 0x0000000c030c7219 */ /* 0x000fe400000006ff */
        /* <DEDUP_REMOVED lines=14> */
.L_x_17629:
[----:B0-----:R-:W-:Y:S05]  /*04a0*/  BSYNC B0 ;  /* 0x0000000000007941 */ /* 0x001fea0003800000 */
.L_x_17628:
        /* <DEDUP_REMOVED lines=14> */
.L_x_17630:
        /* <DEDUP_REMOVED lines=15> */
.L_x_19805:


//--------------------- .text._ZN2at6native29vectorized_elementwise_kernelILi2ENS0_13AUnaryFunctorIaaaZZZNS0_18lshift_kernel_cudaERNS_18TensorIteratorBaseEENKUlvE_clEvENKUlvE0_clEvEUlaaE_EESt5arrayIPcLm2EEEEviT0_T1_ --------------------------
	.section	.text._ZN2at6native29vectorized_elementwise_kernelILi2ENS0_13AUnaryFunctorIaaaZZZNS0_18lshift_kernel_cudaERNS_18TensorIteratorBaseEENKUlvE_clEvENKUlvE0_clEvEUlaaE_EESt5arrayIPcLm2EEEEviT0_T1_,"ax",@progbits
	.sectioninfo	@"SHI_REGISTERS=25"
	.align	128
        .global         _ZN2at6native29vectorized_elementwise_kernelILi2ENS0_13AUnaryFunctorIaaaZZZNS0_18lshift_kernel_cudaERNS_18TensorIteratorBaseEENKUlvE_clEvENKUlvE0_clEvEUlaaE_EESt5arrayIPcLm2EEEEviT0_T1_
        .type           _ZN2at6native29vectorized_elementwise_kernelILi2ENS0_13AUnaryFunctorIaaaZZZNS0_18lshift_kernel_cudaERNS_18TensorIteratorBaseEENKUlvE_clEvENKUlvE0_clEvEUlaaE_EESt5arrayIPcLm2EEEEviT0_T1_,@function
        .size           _ZN2at6native29vectorized_elementwise_kernelILi2ENS0_13AUnaryFunctorIaaaZZZNS0_18lshift_kernel_cudaERNS_18TensorIteratorBaseEENKUlvE_clEvENKUlvE0_clEvEUlaaE_EESt5arrayIPcLm2EEEEviT0_T1_,(.L_x_19806 - _ZN2at6native29vectorized_elementwise_kernelILi2ENS0_13AUnaryFunctorIaaaZZZNS0_18lshift_kernel_cudaERNS_18TensorIteratorBaseEENKUlvE_clEvENKUlvE0_clEvEUlaaE_EESt5arrayIPcLm2EEEEviT0_T1_)
        .other          _ZN2at6native29vectorized_elementwise_kernelILi2ENS0_13AUnaryFunctorIaaaZZZNS0_18lshift_kernel_cudaERNS_18TensorIteratorBaseEENKUlvE_clEvENKUlvE0_clEvEUlaaE_EESt5arrayIPcLm2EEEEviT0_T1_,@"STO_CUDA_ENTRY STV_DEFAULT"
_ZN2at6native29vectorized_elementwise_kernelILi2ENS0_13AUnaryFunctorIaaaZZZNS0_18lshift_kernel_cudaERNS_18TensorIteratorBaseEENKUlvE_clEvENKUlvE0_clEvEUlaaE_EESt5arrayIPcLm2EEEEviT0_T1_:
.text._ZN2at6native29vectorized_elementwise_kernelILi2ENS0_13AUnaryFunctorIaaaZZZNS0_18lshift_kernel_cudaERNS_18TensorIteratorBaseEENKUlvE_clEvENKUlvE0_clEvEUlaaE_EESt5arrayIPcLm2EEEEviT0_T1_:
        /* <DEDUP_REMOVED lines=15> */
[----:B------:R4:W5:Y:S01]  /*00f0*/  LDG.E.U16 R11, [R4.64+0x300] ;  /* 0x00030004040b7981 */ /* 0x000962000c1e1500 */
[----:B------:R-:W-:-:S05]  /*0100*/  IADD3 R2, P0, R6, c[0x0][0x168], RZ ;  /* 0x00005a0006027a10 */ /* 0x000fca0007f1e0ff */
[----:B------:R-:W-:-:S04]  /*0110*/  IMAD.X R3, RZ, RZ, c[0x0][0x16c], P0 ;  /* 0x00005b00ff037624 */ /* 0x000fc800000e06ff */
[----:B------:R-:W-:Y:S01]  /*0120*/  IMAD.WIDE R2, R13, 0x2, R2 ;  /* 0x000000020d027825 */ /* 0x000fe200078e0202 */
[C---:B--2---:R-:W-:Y:S02]  /*0130*/  PRMT R6, R8.reuse, 0x7770, RZ ;  /* 0x0000777008067816 */ /* 0x044fe400000000ff */
[----:B------:R-:W-:Y:S02]  /*0140*/  PRMT R7, R8, 0x7771, RZ ;  /* 0x0000777108077816 */ /* 0x000fe400000000ff */
[----:B------:R-:W-:Y:S02]  /*0150*/  ISETP.GT.U32.AND P6, PT, R6, 0x7, PT ;  /* 0x000000070600780c */ /* 0x000fe40003fc4070 */
[----:B---3--:R-:W-:Y:S02]  /*0160*/  PRMT R6, R9, 0x7770, RZ ;  /* 0x0000777009067816 */ /* 0x008fe400000000ff */
[----:B------:R-:W-:Y:S02]  /*0170*/  ISETP.GT.U32.AND P5, PT, R7, 0x7, PT ;  /* 0x000000070700780c */ /* 0x000fe40003fa4070 */
[----:B------:R-:W-:-:S02]  /*0180*/  ISETP.GT.U32.AND P4, PT, R6, 0x7, PT ;  /* 0x000000070600780c */ /* 0x000fc40003f84070 */
[----:B------:R-:W-:Y:S02]  /*0190*/  PRMT R7, R9, 0x7771, RZ ;  /* 0x0000777109077816 */ /* 0x000fe400000000ff */
[C---:B----4-:R-:W-:Y:S02]  /*01a0*/  PRMT R4, R10.reuse, 0x7770, RZ ;  /* 0x000077700a047816 */ /* 0x050fe400000000ff */
[----:B------:R-:W-:Y:S02]  /*01b0*/  PRMT R6, R10, 0x7771, RZ ;  /* 0x000077710a067816 */ /* 0x000fe400000000ff */
[----:B------:R-:W-:Y:S02]  /*01c0*/  PRMT R5, R8, 0x8880, RZ ;  /* 0x0000888008057816 */ /* 0x000fe400000000ff */
[----:B------:R-:W-:Y:S02]  /*01d0*/  ISETP.GT.U32.AND P3, PT, R7, 0x7, PT ;  /* 0x000000070700780c */ /* 0x000fe40003f64070 */
[----:B------:R-:W-:-:S02]  /*01e0*/  ISETP.GT.U32.AND P2, PT, R4, 0x7, PT ;  /* 0x000000070400780c */ /* 0x000fc40003f44070 */
[----:B------:R-:W-:Y:S02]  /*01f0*/  ISETP.GT.U32.AND P1, PT, R6, 0x7, PT ;  /* 0x000000070600780c */ /* 0x000fe40003f24070 */
[C---:B-----5:R-:W-:Y:S02]  /*0200*/  PRMT R7, R11.reuse, 0x7770, RZ ;  /* 0x000077700b077816 */ /* 0x060fe400000000ff */
[----:B------:R-:W-:Y:S02]  /*0210*/  SHF.L.U32 R4, R0, R5, RZ ;  /* 0x0000000500047219 */ /* 0x000fe400000006ff */
[----:B------:R-:W-:Y:S02]  /*0220*/  PRMT R6, R10, 0x8880, RZ ;  /* 0x000088800a067816 */ /* 0x000fe400000000ff */
[----:B------:R-:W-:Y:S02]  /*0230*/  PRMT R5, R11, 0x7771, RZ ;  /* 0x000077710b057816 */ /* 0x000fe400000000ff */
[----:B------:R-:W-:-:S02]  /*0240*/  ISETP.GT.U32.AND P0, PT, R7, 0x7, PT ;  /* 0x000000070700780c */ /* 0x000fc40003f04070 */
[----:B------:R-:W-:Y:S02]  /*0250*/  SEL R4, R4, RZ, !P6 ;  /* 0x000000ff04047207 */ /* 0x000fe40007000000 */
[C---:B------:R-:W-:Y:S02]  /*0260*/  PRMT R15, R11.reuse, 0x8880, RZ ;  /* 0x000088800b0f7816 */ /* 0x040fe400000000ff */
[----:B------:R-:W-:Y:S01]  /*0270*/  PRMT R17, R11, 0x9991, RZ ;  /* 0x000099910b117816 */ /* 0x000fe200000000ff */
[----:B------:R-:W-:Y:S01]  /*0280*/  IMAD.MOV.U32 R11, RZ, RZ, R6 ;  /* 0x000000ffff0b7224 */ /* 0x000fe200078e0006 */
[----:B------:R-:W-:Y:S02]  /*0290*/  ISETP.GT.U32.AND P6, PT, R5, 0x7, PT ;  /* 0x000000070500780c */ /* 0x000fe40003fc4070 */
[----:B------:R-:W-:Y:S02]  /*02a0*/  PRMT R7, R9, 0x8880, RZ ;  /* 0x0000888009077816 */ /* 0x000fe400000000ff */
[----:B------:R-:W-:-:S02]  /*02b0*/  PRMT R5, R8, 0x9991, RZ ;  /* 0x0000999108057816 */ /* 0x000fc400000000ff */
[----:B------:R-:W-:Y:S02]  /*02c0*/  PRMT R9, R9, 0x9991, RZ ;  /* 0x0000999109097816 */ /* 0x000fe400000000ff */
[----:B------:R-:W-:Y:S02]  /*02d0*/  PRMT R13, R10, 0x9991, RZ ;  /* 0x000099910a0d7816 */ /* 0x000fe400000000ff */
[C---:B------:R-:W-:Y:S02]  /*02e0*/  SHF.L.U32 R5, R0.reuse, R5, RZ ;  /* 0x0000000500057219 */ /* 0x040fe400000006ff */
[C---:B------:R-:W-:Y:S02]  /*02f0*/  SHF.L.U32 R7, R0.reuse, R7, RZ ;  /* 0x0000000700077219 */ /* 0x040fe400000006ff */
[C---:B------:R-:W-:Y:S02]  /*0300*/  SHF.L.U32 R9, R0.reuse, R9, RZ ;  /* 0x0000000900097219 */ /* 0x040fe400000006ff */
[----:B------:R-:W-:-:S02]  /*0310*/  SHF.L.U32 R11, R0, R11, RZ ;  /* 0x0000000b000b7219 */ /* 0x000fc400000006ff */
[C---:B------:R-:W-:Y:S02]  /*0320*/  SHF.L.U32 R13, R0.reuse, R13, RZ ;  /* 0x0000000d000d7219 */ /* 0x040fe400000006ff */
[C---:B------:R-:W-:Y:S02]  /*0330*/  SHF.L.U32 R15, R0.reuse, R15, RZ ;  /* 0x0000000f000f7219 */ /* 0x040fe400000006ff */
[----:B------:R-:W-:Y:S02]  /*0340*/  SHF.L.U32 R17, R0, R17, RZ ;  /* 0x0000001100117219 */ /* 0x000fe400000006ff */
        /* <DEDUP_REMOVED lines=16> */
.L_x_17631:
[----:B-1----:R-:W0:Y:S01]  /*0450*/  S2R R15, SR_TID.X ;  /* 0x00000000000f7919 */ /* 0x002e220000002100 */
[----:B------:R-:W-:-:S02]  /*0460*/  PRMT R8, RZ, 0x7610, R8 ;  /* 0x00007610ff087816 */ /* 0x000fc40000000008 */
[C---:B0-----:R-:W-:Y:S01]  /*0470*/  ISETP.GE.AND P0, PT, R15.reuse, R7, PT ;  /* 0x000000070f00720c */ /* 0x041fe20003f06270 */
[----:B------:R-:W-:Y:S01]  /*0480*/  IMAD.MOV.U32 R12, RZ, RZ, R15 ;  /* 0x000000ffff0c7224 */ /* 0x000fe200078e000f */
[----:B------:R-:W-:-:S11]  /*0490*/  IADD3 R22, R15, 0x80, RZ ;  /* 0x000000800f167810 */ /* 0x000fd60007ffe0ff */
[----:B------:R-:W-:Y:S02]  /*04a0*/  @!P0 IMAD.MOV.U32 R12, RZ, RZ, R22 ;  /* 0x000000ffff0c8224 */ /* 0x000fe400078e0016 */
[----:B------:R-:W-:-:S03]  /*04b0*/  @!P0 IMAD.IADD R18, R6, 0x1, R15 ;  /* 0x0000000106128824 */ /* 0x000fc600078e020f */
[----:B------:R-:W-:-:S13]  /*04c0*/  ISETP.GE.AND P5, PT, R12, R7, PT ;  /* 0x000000070c00720c */ /* 0x000fda0003fa6270 */
[----:B------:R-:W-:Y:S01]  /*04d0*/  @!P5 IMAD.IADD R4, R6, 0x1, R12 ;  /* 0x000000010604d824 */ /* 0x000fe200078e020c */
[----:B------:R-:W-:-:S04]  /*04e0*/  @!P5 IADD3 R12, R12, 0x80, RZ ;  /* 0x000000800c0cd810 */ /* 0x000fc80007ffe0ff */
[----:B------:R-:W-:Y:S02]  /*04f0*/  ISETP.GE.AND P4, PT, R12, R7, PT ;  /* 0x000000070c00720c */ /* 0x000fe40003f86270 */
[----:B------:R-:W-:-:S05]  /*0500*/  @!P5 IADD3 R4, P6, R4, c[0x0][0x170], RZ ;  /* 0x00005c000404da10 */ /* 0x000fca0007fde0ff */
[----:B------:R-:W-:-:S05]  /*0510*/  @!P5 IMAD.X R5, RZ, RZ, c[0x0][0x174], P6 ;  /* 0x00005d00ff05d624 */ /* 0x000fca00030e06ff */
[----:B------:R0:W2:Y:S01]  /*0520*/  @!P5 LDG.E.U8 R8, [R4.64] ;  /* 0x000000040408d981 */ /* 0x0000a2000c1e1100 */
[----:B------:R-:W-:Y:S01]  /*0530*/  @!P4 IMAD.IADD R2, R6, 0x1, R12 ;  /* 0x000000010602c824 */ /* 0x000fe200078e020c */
[----:B------:R-:W-:-:S04]  /*0540*/  @!P4 IADD3 R12, R12, 0x80, RZ ;  /* 0x000000800c0cc810 */ /* 0x000fc80007ffe0ff */
[----:B------:R-:W-:Y:S02]  /*0550*/  ISETP.GE.AND P1, PT, R12, R7, PT ;  /* 0x000000070c00720c */ /* 0x000fe40003f26270 */
[----:B------:R-:W-:-:S11]  /*0560*/  @!P4 IADD3 R2, P6, R2, c[0x0][0x170], RZ ;  /* 0x00005c000202ca10 */ /* 0x000fd60007fde0ff */
[----:B------:R-:W-:Y:S01]  /*0570*/  @!P1 IMAD.IADD R20, R6, 0x1, R12 ;  /* 0x0000000106149824 */ /* 0x000fe200078e020c */
[----:B------:R-:W-:-:S04]  /*0580*/  @!P1 IADD3 R12, R12, 0x80, RZ ;  /* 0x000000800c0c9810 */ /* 0x000fc80007ffe0ff */
[----:B------:R-:W-:-:S13]  /*0590*/  ISETP.GE.AND P2, PT, R12, R7, PT ;  /* 0x000000070c00720c */ /* 0x000fda0003f46270 */
[----:B------:R-:W-:Y:S01]  /*05a0*/  @!P2 IMAD.IADD R10, R6, 0x1, R12 ;  /* 0x00000001060aa824 */ /* 0x000fe200078e020c */
[----:B------:R-:W-:-:S04]  /*05b0*/  @!P2 IADD3 R12, R12, 0x80, RZ ;  /* 0x000000800c0ca810 */ /* 0x000fc80007ffe0ff */
[----:B------:R-:W-:Y:S01]  /*05c0*/  ISETP.GE.AND P3, PT, R12, R7, PT ;  /* 0x000000070c00720c */ /* 0x000fe20003f66270 */
[----:B------:R-:W-:Y:S01]  /*05d0*/  @!P4 IMAD.X R3, RZ, RZ, c[0x0][0x174], P6 ;  /* 0x00005d00ff03c624 */ /* 0x000fe200030e06ff */
[----:B------:R-:W-:-:S11]  /*05e0*/  @!P0 IADD3 R18, P5, R18, c[0x0][0x170], RZ ;  /* 0x00005c0012128a10 */ /* 0x000fd60007fbe0ff */
[----:B------:R-:W-:Y:S01]  /*05f0*/  @!P3 IMAD.IADD R11, R6, 0x1, R12 ;  /* 0x00000001060bb824 */ /* 0x000fe200078e020c */
[----:B------:R-:W-:-:S04]  /*0600*/  @!P3 IADD3 R12, R12, 0x80, RZ ;  /* 0x000000800c0cb810 */ /* 0x000fc80007ffe0ff */
[-C--:B------:R-:W-:Y:S01]  /*0610*/  ISETP.GE.AND P6, PT, R12, R7.reuse, PT ;  /* 0x000000070c00720c */ /* 0x080fe20003fc6270 */
[----:B------:R-:W-:Y:S01]  /*0620*/  @!P0 IMAD.X R19, RZ, RZ, c[0x0][0x174], P5 ;  /* 0x00005d00ff138624 */ /* 0x000fe200028e06ff */
[----:B------:R-:W-:Y:S02]  /*0630*/  @!P1 IADD3 R20, P5, R20, c[0x0][0x170], RZ ;  /* 0x00005c0014149a10 */ /* 0x000fe40007fbe0ff */
[----:B------:R-:W-:Y:S02]  /*0640*/  PRMT R14, RZ, 0x7610, R14 ;  /* 0x00007610ff0e7816 */ /* 0x000fe4000000000e */
[----:B------:R-:W-:Y:S01]  /*0650*/  PRMT R17, RZ, 0x7610, R17 ;  /* 0x00007610ff117816 */ /* 0x000fe20000000011 */
[----:B------:R-:W-:Y:S01]  /*0660*/  @!P1 IMAD.X R21, RZ, RZ, c[0x0][0x174], P5 ;  /* 0x00005d00ff159624 */ /* 0x000fe200028e06ff */
[----:B------:R-:W-:Y:S02]  /*0670*/  PRMT R9, RZ, 0x7610, R9 ;  /* 0x00007610ff097816 */ /* 0x000fe40000000009 */
[----:B------:R1:W3:Y:S03]  /*0680*/  @!P0 LDG.E.U8 R14, [R18.64] ;  /* 0x00000004120e8981 */ /* 0x0002e6000c1e1100 */
[----:B------:R-:W-:Y:S01]  /*0690*/  @!P6 IMAD.IADD R13, R6, 0x1, R12 ;  /* 0x00000001060de824 */ /* 0x000fe200078e020c */
[----:B------:R-:W-:Y:S01]  /*06a0*/  @!P6 IADD3 R12, R12, 0x80, RZ ;  /* 0x000000800c0ce810 */ /* 0x000fe20007ffe0ff */
[----:B------:R4:W5:Y:S03]  /*06b0*/  @!P1 LDG.E.U8 R17, [R20.64] ;  /* 0x0000000414119981 */ /* 0x000966000c1e1100 */
[----:B------:R-:W-:Y:S01]  /*06c0*/  ISETP.GE.AND P1, PT, R12, R7, PT ;  /* 0x000000070c00720c */ /* 0x000fe20003f26270 */
[----:B------:R4:W5:Y:S01]  /*06d0*/  @!P4 LDG.E.U8 R9, [R2.64] ;  /* 0x000000040209c981 */ /* 0x000962000c1e1100 */
[----:B0-----:R-:W-:-:S02]  /*06e0*/  @!P2 IADD3 R4, P4, R10, c[0x0][0x170], RZ ;  /* 0x00005c000a04aa10 */ /* 0x001fc40007f9e0ff */
[----:B-1----:R-:W-:-:S03]  /*06f0*/  PRMT R18, RZ, 0x7610, R18 ;  /* 0x00007610ff127816 */ /* 0x002fc60000000012 */
[----:B------:R-:W-:Y:S01]  /*0700*/  @!P2 IMAD.X R5, RZ, RZ, c[0x0][0x174], P4 ;  /* 0x00005d00ff05a624 */ /* 0x000fe200020e06ff */
[----:B----4-:R-:W-:-:S04]  /*0710*/  @!P6 IADD3 R2, P4, R13, c[0x0][0x170], RZ ;  /* 0x00005c000d02ea10 */ /* 0x010fc80007f9e0ff */
[----:B------:R2:W4:Y:S01]  /*0720*/  @!P2 LDG.E.U8 R18, [R4.64] ;  /* 0x000000040412a981 */ /* 0x000522000c1e1100 */
[----:B------:R-:W-:Y:S01]  /*0730*/  @!P1 IMAD.IADD R12, R6, 0x1, R12 ;  /* 0x00000001060c9824 */ /* 0x000fe200078e020c */
[----:B------:R-:W-:Y:S02]  /*0740*/  @!P3 IADD3 R10, P5, R11, c[0x0][0x170], RZ ;  /* 0x00005c000b0aba10 */ /* 0x000fe40007fbe0ff */
[----:B------:R-:W-:Y:S01]  /*0750*/  PRMT R20, RZ, 0x7610, R20 ;  /* 0x00007610ff147816 */ /* 0x000fe20000000014 */
[----:B------:R-:W-:Y:S01]  /*0760*/  @!P6 IMAD.X R3, RZ, RZ, c[0x0][0x174], P4 ;  /* 0x00005d00ff03e624 */ /* 0x000fe200020e06ff */
[----:B------:R-:W-:Y:S01]  /*0770*/  @!P1 IADD3 R12, P2, R12, c[0x0][0x170], RZ ;  /* 0x00005c000c0c9a10 */ /* 0x000fe20007f5e0ff */
[----:B------:R-:W-:Y:S01]  /*0780*/  @!P3 IMAD.X R11, RZ, RZ, c[0x0][0x174], P5 ;  /* 0x00005d00ff0bb624 */ /* 0x000fe200028e06ff */
[----:B------:R-:W-:Y:S02]  /*0790*/  PRMT R19, RZ, 0x7610, R19 ;  /* 0x00007610ff137816 */ /* 0x000fe40000000013 */
[----:B------:R-:W-:Y:S01]  /*07a0*/  PRMT R21, RZ, 0x7610, R21 ;  /* 0x00007610ff157816 */ /* 0x000fe20000000015 */
[----:B------:R0:W4:Y:S01]  /*07b0*/  @!P6 LDG.E.U8 R20, [R2.64] ;  /* 0x000000040214e981 */ /* 0x000122000c1e1100 */
[----:B------:R-:W-:-:S03]  /*07c0*/  @!P1 IMAD.X R13, RZ, RZ, c[0x0][0x174], P2 ;  /* 0x00005d00ff0d9624 */ /* 0x000fc600010e06ff */
[----:B------:R1:W4:Y:S04]  /*07d0*/  @!P3 LDG.E.U8 R19, [R10.64] ;  /* 0x000000040a13b981 */ /* 0x000328000c1e1100 */
[----:B------:R0:W4:Y:S01]  /*07e0*/  @!P1 LDG.E.U8 R21, [R12.64] ;  /* 0x000000040c159981 */ /* 0x000122000c1e1100 */
[----:B------:R-:W-:Y:S02]  /*07f0*/  IMAD.MOV.U32 R16, RZ, RZ, R15 ;  /* 0x000000ffff107224 */ /* 0x000fe400078e000f */
[----:B------:R-:W-:Y:S01]  /*0800*/  @!P0 IMAD.MOV.U32 R16, RZ, RZ, R22 ;  /* 0x000000ffff108224 */ /* 0x000fe200078e0016 */
[----:B------:R-:W-:Y:S01]  /*0810*/  BSSY B0, `(.L_x_17632) ;  /* 0x0000064000007945 */ /* 0x000fe20003800000 */
[----:B------:R-:W-:Y:S01]  /*0820*/  BSSY B1, `(.L_x_17633) ;  /* 0x000005c000017945 */ /* 0x000fe20003800000 */
[----:B--2---:R-:W-:-:S04]  /*0830*/  LOP3.LUT R5, R8, 0xff, RZ, 0xc0, !PT ;  /* 0x000000ff08057812 */ /* 0x004fc800078ec0ff */
[----:B------:R-:W-:Y:S01]  /*0840*/  ISETP.GT.U32.AND P2, PT, R5, 0x7, PT ;  /* 0x000000070500780c */ /* 0x000fe20003f44070 */
[----:B------:R-:W-:-:S05]  /*0850*/  @!P0 IMAD.IADD R5, R6, 0x1, R15 ;  /* 0x0000000106058824 */ /* 0x000fca00078e020f */
[----:B0-----:R-:W-:Y:S02]  /*0860*/  @!P0 IADD3 R2, P4, R5, c[0x0][0x168], RZ ;  /* 0x00005a0005028a10 */ /* 0x001fe40007f9e0ff */
[----:B------:R-:W-:Y:S02]  /*0870*/  LOP3.LUT R8, R8, 0xffff, RZ, 0xc0, !PT ;  /* 0x0000ffff08087812 */ /* 0x000fe400078ec0ff */
[----:B---3--:R-:W-:-:S04]  /*0880*/  LOP3.LUT R4, R14, 0xffff, RZ, 0xc0, !PT ;  /* 0x0000ffff0e047812 */ /* 0x008fc800078ec0ff */
[----:B------:R-:W-:Y:S02]  /*0890*/  PRMT R4, R4, 0x8880, RZ ;  /* 0x0000888004047816 */ /* 0x000fe400000000ff */
[----:B------:R-:W-:-:S03]  /*08a0*/  LOP3.LUT R14, R14, 0xff, RZ, 0xc0, !PT ;  /* 0x000000ff0e0e7812 */ /* 0x000fc600078ec0ff */
[----:B------:R-:W-:Y:S01]  /*08b0*/  IMAD.MOV.U32 R5, RZ, RZ, R4 ;  /* 0x000000ffff057224 */ /* 0x000fe200078e0004 */
[----:B------:R-:W-:-:S04]  /*08c0*/  ISETP.GT.U32.AND P3, PT, R14, 0x7, PT ;  /* 0x000000070e00780c */ /* 0x000fc80003f64070 */
[----:B------:R-:W-:Y:S02]  /*08d0*/  SHF.L.U32 R5, R0, R5, RZ ;  /* 0x0000000500057219 */ /* 0x000fe400000006ff */
[----:B-----5:R-:W-:Y:S02]  /*08e0*/  LOP3.LUT R4, R17, 0xff, RZ, 0xc0, !PT ;  /* 0x000000ff11047812 */ /* 0x020fe400078ec0ff */
[----:B-1----:R-:W-:Y:S02]  /*08f0*/  SEL R11, R5, RZ, !P3 ;  /* 0x000000ff050b7207 */ /* 0x002fe40005800000 */
[----:B------:R-:W-:Y:S02]  /*0900*/  PRMT R5, R8, 0x8880, RZ ;  /* 0x0000888008057816 */ /* 0x000fe400000000ff */
[C---:B------:R-:W-:Y:S02]  /*0910*/  LOP3.LUT R3, R9.reuse, 0xff, RZ, 0xc0, !PT ;  /* 0x000000ff09037812 */ /* 0x040fe400078ec0ff */
[----:B------:R-:W-:-:S02]  /*0920*/  LOP3.LUT R9, R9, 0xffff, RZ, 0xc0, !PT ;  /* 0x0000ffff09097812 */ /* 0x000fc400078ec0ff */
[----:B------:R-:W-:Y:S02]  /*0930*/  SHF.L.U32 R5, R0, R5, RZ ;  /* 0x0000000500057219 */ /* 0x000fe400000006ff */
[----:B------:R-:W-:Y:S02]  /*0940*/  ISETP.GT.U32.AND P5, PT, R4, 0x7, PT ;  /* 0x000000070400780c */ /* 0x000fe40003fa4070 */
[----:B------:R-:W-:Y:S02]  /*0950*/  LOP3.LUT R17, R17, 0xffff, RZ, 0xc0, !PT ;  /* 0x0000ffff11117812 */ /* 0x000fe400078ec0ff */
[----:B------:R-:W-:Y:S01]  /*0960*/  ISETP.GT.U32.AND P1, PT, R3, 0x7, PT ;  /* 0x000000070300780c */ /* 0x000fe20003f24070 */
[----:B------:R-:W-:Y:S01]  /*0970*/  @!P0 IMAD.X R3, RZ, RZ, c[0x0][0x16c], P4 ;  /* 0x00005b00ff038624 */ /* 0x000fe200020e06ff */
[----:B----4-:R-:W-:Y:S02]  /*0980*/  LOP3.LUT R4, R20, 0xff, RZ, 0xc0, !PT ;  /* 0x000000ff14047812 */ /* 0x010fe400078ec0ff */
[----:B------:R-:W-:-:S02]  /*0990*/  PRMT R9, R9, 0x8880, RZ ;  /* 0x0000888009097816 */ /* 0x000fc400000000ff */
[----:B------:R-:W-:Y:S02]  /*09a0*/  SEL R5, R5, RZ, !P2 ;  /* 0x000000ff05057207 */ /* 0x000fe40005000000 */
[----:B------:R-:W-:Y:S02]  /*09b0*/  PRMT R17, R17, 0x8880, RZ ;  /* 0x0000888011117816 */ /* 0x000fe400000000ff */
[----:B------:R-:W-:Y:S02]  /*09c0*/  ISETP.GE.AND P2, PT, R16, R7, PT ;  /* 0x000000071000720c */ /* 0x000fe40003f46270 */
[----:B------:R-:W-:Y:S02]  /*09d0*/  LOP3.LUT R10, R18, 0xff, RZ, 0xc0, !PT ;  /* 0x000000ff120a7812 */ /* 0x000fe400078ec0ff */
[----:B------:R-:W-:Y:S02]  /*09e0*/  LOP3.LUT R12, R19, 0xff, RZ, 0xc0, !PT ;  /* 0x000000ff130c7812 */ /* 0x000fe400078ec0ff */
[----:B------:R-:W-:Y:S01]  /*09f0*/  ISETP.GT.U32.AND P6, PT, R4, 0x7, PT ;  /* 0x000000070400780c */ /* 0x000fe20003fc4070 */
[----:B------:R0:W-:Y:S01]  /*0a00*/  @!P0 STG.E.U8 [R2.64], R11 ;  /* 0x0000000b02008986 */ /* 0x0001e2000c101104 */
[----:B------:R-:W-:-:S02]  /*0a10*/  LOP3.LUT R4, R21, 0xff, RZ, 0xc0, !PT ;  /* 0x000000ff15047812 */ /* 0x000fc400078ec0ff */
[----:B------:R-:W-:Y:S02]  /*0a20*/  LOP3.LUT R18, R18, 0xffff, RZ, 0xc0, !PT ;  /* 0x0000ffff12127812 */ /* 0x000fe400078ec0ff */
[----:B------:R-:W-:Y:S02]  /*0a30*/  LOP3.LUT R19, R19, 0xffff, RZ, 0xc0, !PT ;  /* 0x0000ffff13137812 */ /* 0x000fe400078ec0ff */
[----:B------:R-:W-:Y:S02]  /*0a40*/  LOP3.LUT R20, R20, 0xffff, RZ, 0xc0, !PT ;  /* 0x0000ffff14147812 */ /* 0x000fe400078ec0ff */
[----:B------:R-:W-:Y:S01]  /*0a50*/  LOP3.LUT R21, R21, 0xffff, RZ, 0xc0, !PT ;  /* 0x0000ffff15157812 */ /* 0x000fe200078ec0ff */
[----:B0-----:R-:W-:Y:S01]  /*0a60*/  IMAD.MOV.U32 R3, RZ, RZ, R9 ;  /* 0x000000ffff037224 */ /* 0x001fe200078e0009 */
[----:B------:R-:W-:Y:S01]  /*0a70*/  PRMT R11, R18, 0x8880, RZ ;  /* 0x00008880120b7816 */ /* 0x000fe200000000ff */
[----:B------:R-:W-:Y:S01]  /*0a80*/  IMAD.MOV.U32 R9, RZ, RZ, R17 ;  /* 0x000000ffff097224 */ /* 0x000fe200078e0011 */
[----:B------:R-:W-:-:S02]  /*0a90*/  PRMT R13, R19, 0x8880, RZ ;  /* 0x00008880130d7816 */ /* 0x000fc400000000ff */
[----:B------:R-:W-:Y:S02]  /*0aa0*/  PRMT R15, R20, 0x8880, RZ ;  /* 0x00008880140f7816 */ /* 0x000fe400000000ff */
[----:B------:R-:W-:Y:S02]  /*0ab0*/  PRMT R17, R21, 0x8880, RZ ;  /* 0x0000888015117816 */ /* 0x000fe400000000ff */
[C---:B------:R-:W-:Y:S02]  /*0ac0*/  SHF.L.U32 R3, R0.reuse, R3, RZ ;  /* 0x0000000300037219 */ /* 0x040fe400000006ff */
[C---:B------:R-:W-:Y:S02]  /*0ad0*/  SHF.L.U32 R9, R0.reuse, R9, RZ ;  /* 0x0000000900097219 */ /* 0x040fe400000006ff */
[C---:B------:R-:W-:Y:S02]  /*0ae0*/  SHF.L.U32 R11, R0.reuse, R11, RZ ;  /* 0x0000000b000b7219 */ /* 0x040fe400000006ff */
[----:B------:R-:W-:-:S02]  /*0af0*/  SHF.L.U32 R13, R0, R13, RZ ;  /* 0x0000000d000d7219 */ /* 0x000fc400000006ff */
[----:B------:R-:W-:Y:S02]  /*0b00*/  SHF.L.U32 R15, R0, R15, RZ ;  /* 0x0000000f000f7219 */ /* 0x000fe400000006ff */
[----:B------:R-:W-:Y:S02]  /*0b10*/  ISETP.GT.U32.AND P4, PT, R10, 0x7, PT ;  /* 0x000000070a00780c */ /* 0x000fe40003f84070 */
[----:B------:R-:W-:Y:S02]  /*0b20*/  ISETP.GT.U32.AND P3, PT, R12, 0x7, PT ;  /* 0x000000070c00780c */ /* 0x000fe40003f64070 */
[----:B------:R-:W-:Y:S02]  /*0b30*/  ISETP.GT.U32.AND P0, PT, R4, 0x7, PT ;  /* 0x000000070400780c */ /* 0x000fe40003f04070 */
[----:B------:R-:W-:Y:S02]  /*0b40*/  SHF.L.U32 R0, R0, R17, RZ ;  /* 0x0000001100007219 */ /* 0x000fe400000006ff */
        /* <DEDUP_REMOVED lines=19> */
.L_x_17634:
[----:B------:R-:W-:-:S13]  /*0c80*/  ISETP.GE.AND P0, PT, R16, R7, PT ;  /* 0x000000071000720c */ /* 0x000fda0003f06270 */
[----:B------:R-:W-:Y:S05]  /*0c90*/  @P0 BRA `(.L_x_17636) ;  /* 0x000000c000000947 */ /* 0x000fea0003800000 */
[----:B0-----:R-:W-:Y:S01]  /*0ca0*/  IMAD.IADD R2, R6, 0x1, R16 ;  /* 0x0000000106027824 */ /* 0x001fe200078e0210 */
[----:B------:R-:W-:-:S04]  /*0cb0*/  IADD3 R16, R16, 0x80, RZ ;  /* 0x0000008010107810 */ /* 0x000fc80007ffe0ff */
[----:B------:R-:W-:-:S05]  /*0cc0*/  IADD3 R2, P0, R2, c[0x0][0x168], RZ ;  /* 0x00005a0002027a10 */ /* 0x000fca0007f1e0ff */
[----:B------:R-:W-:-:S05]  /*0cd0*/  IMAD.X R3, RZ, RZ, c[0x0][0x16c], P0 ;  /* 0x00005b00ff037624 */ /* 0x000fca00000e06ff */
[----:B------:R0:W-:Y:S03]  /*0ce0*/  STG.E.U8 [R2.64], R9 ;  /* 0x0000000902007986 */ /* 0x0001e6000c101104 */
.L_x_17635:
[----:B------:R-:W-:-:S13]  /*0cf0*/  ISETP.GE.AND P0, PT, R16, R7, PT ;  /* 0x000000071000720c */ /* 0x000fda0003f06270 */
[----:B------:R-:W-:Y:S05]  /*0d00*/  @P0 BRA `(.L_x_17637) ;  /* 0x000000d000000947 */ /* 0x000fea0003800000 */
[----:B0-----:R-:W-:Y:S01]  /*0d10*/  IMAD.IADD R2, R6, 0x1, R16 ;  /* 0x0000000106027824 */ /* 0x001fe200078e0210 */
[----:B------:R-:W-:-:S04]  /*0d20*/  IADD3 R16, R16, 0x80, RZ ;  /* 0x0000008010107810 */ /* 0x000fc80007ffe0ff */
[----:B------:R-:W-:-:S05]  /*0d30*/  IADD3 R2, P0, R2, c[0x0][0x168], RZ ;  /* 0x00005a0002027a10 */ /* 0x000fca0007f1e0ff */
[----:B------:R-:W-:-:S05]  /*0d40*/  IMAD.X R3, RZ, RZ, c[0x0][0x16c], P0 ;  /* 0x00005b00ff037624 */ /* 0x000fca00000e06ff */
[----:B------:R0:W-:Y:S03]  /*0d50*/  STG.E.U8 [R2.64], R11 ;  /* 0x0000000b02007986 */ /* 0x0001e6000c101104 */
.L_x_17636:
        /* <DEDUP_REMOVED lines=8> */
.L_x_17637:
[----:B------:R-:W-:Y:S05]  /*0de0*/  BSYNC B1 ;  /* 0x0000000000017941 */ /* 0x000fea0003800000 */
.L_x_17633:
[----:B------:R-:W-:-:S13]  /*0df0*/  ISETP.GE.AND P0, PT, R16, R7, PT ;  /* 0x000000071000720c */ /* 0x000fda0003f06270 */
[----:B0-----:R-:W-:Y:S01]  /*0e00*/  @!P0 IMAD.IADD R2, R6, 0x1, R16 ;  /* 0x0000000106028824 */ /* 0x001fe200078e0210 */
[----:B------:R-:W-:-:S04]  /*0e10*/  @!P0 IADD3 R16, R16, 0x80, RZ ;  /* 0x0000008010108810 */ /* 0x000fc80007ffe0ff */
[----:B------:R-:W-:-:S05]  /*0e20*/  @!P0 IADD3 R2, P1, R2, c[0x0][0x168], RZ ;  /* 0x00005a0002028a10 */ /* 0x000fca0007f3e0ff */
[----:B------:R-:W-:-:S05]  /*0e30*/  @!P0 IMAD.X R3, RZ, RZ, c[0x0][0x16c], P1 ;  /* 0x00005b00ff038624 */ /* 0x000fca00008e06ff */
[----:B------:R0:W-:Y:S03]  /*0e40*/  @!P0 STG.E.U8 [R2.64], R15 ;  /* 0x0000000f02008986 */ /* 0x0001e6000c101104 */
.L_x_17638:
[----:B------:R-:W-:Y:S05]  /*0e50*/  BSYNC B0 ;  /* 0x0000000000007941 */ /* 0x000fea0003800000 */
.L_x_17632:
        /* <DEDUP_REMOVED lines=8> */
.L_x_17639:
        /* <DEDUP_REMOVED lines=10> */
.L_x_19806:


//--------------------- .text._ZN2at6native29vectorized_elementwise_kernelILi4ENS0_13AUnaryFunctorIaaaZZZNS0_18lshift_kernel_cudaERNS_18TensorIteratorBaseEENKUlvE_clEvENKUlvE0_clEvEUlaaE_EESt5arrayIPcLm2EEEEviT0_T1_ --------------------------
	.section	.text._ZN2at6native29vectorized_elementwise_kernelILi4ENS0_13AUnaryFunctorIaaaZZZNS0_18lshift_kernel_cudaERNS_18TensorIteratorBaseEENKUlvE_clEvENKUlvE0_clEvEUlaaE_EESt5arrayIPcLm2EEEEviT0_T1_,"ax",@progbits
	.sectioninfo	@"SHI_REGISTERS=25"
	.align	128
        .global         _ZN2at6native29vectorized_elementwise_kernelILi4ENS0_13AUnaryFunctorIaaaZZZNS0_18lshift_kernel_cudaERNS_18TensorIteratorBaseEENKUlvE_clEvENKUlvE0_clEvEUlaaE_EESt5arrayIPcLm2EEEEviT0_T1_
        .type           _ZN2at6native29vectorized_elementwise_kernelILi4ENS0_13AUnaryFunctorIaaaZZZNS0_18lshift_kernel_cudaERNS_18TensorIteratorBaseEENKUlvE_clEvENKUlvE0_clEvEUlaaE_EESt5arrayIPcLm2EEEEviT0_T1_,@function
        .size           _ZN2at6native29vectorized_elementwise_kernelILi4ENS0_13AUnaryFunctorIaaaZZZNS0_18lshift_kernel_cudaERNS_18TensorIteratorBaseEENKUlvE_clEvENKUlvE0_clEvEUlaaE_EESt5arrayIPcLm2EEEEviT0_T1_,(.L_x_19807 - _ZN2at6native29vectorized_elementwise_kernelILi4ENS0_13AUnaryFunctorIaaaZZZNS0_18lshift_kernel_cudaERNS_18TensorIteratorBaseEENKUlvE_clEvENKUlvE0_clEvEUlaaE_EESt5arrayIPcLm2EEEEviT0_T1_)
        .other          _ZN2at6native29vectorized_elementwise_kernelILi4ENS0_13AUnaryFunctorIaaaZZZNS0_18lshift_kernel_cudaERNS_18TensorIteratorBaseEENKUlvE_clEvENKUlvE0_clEvEUlaaE_EESt5arrayIPcLm2EEEEviT0_T1_,@"STO_CUDA_ENTRY STV_DEFAULT"
_ZN2at6native29vectorized_elementwise_kernelILi4ENS0_13AUnaryFunctorIaaaZZZNS0_18lshift_kernel_cudaERNS_18TensorIteratorBaseEENKUlvE_clEvENKUlvE0_clEvEUlaaE_EESt5arrayIPcLm2EEEEviT0_T1_:
.text._ZN2at6native29vectorized_elementwise_kernelILi4ENS0_13AUnaryFunctorIaaaZZZNS0_18lshift_kernel_cudaERNS_18TensorIteratorBaseEENKUlvE_clEvENKUlvE0_clEvEUlaaE_EESt5arrayIPcLm2EEEEviT0_T1_:
        /* <DEDUP_REMOVED lines=14> */
[C---:B--2---:R-:W-:Y:S02]  /*00e0*/  PRMT R5, R4.reuse, 0x7770, RZ ;  /* 0x0000777004057816 */ /* 0x044fe400000000ff */
[C---:B------:R-:W-:Y:S02]  /*00f0*/  PRMT R7, R4.reuse, 0x7771, RZ ;  /* 0x0000777104077816 */ /* 0x040fe400000000ff */
[----:B------:R-:W-:Y:S02]  /*0100*/  ISETP.GT.U32.AND P2, PT, R5, 0x7, PT ;  /* 0x000000070500780c */ /* 0x000fe40003f44070 */
[----:B------:R-:W-:-:S02]  /*0110*/  PRMT R5, R4, 0x7772, RZ ;  /* 0x0000777204057816 */ /* 0x000fc400000000ff */
[----:B------:R-:W-:Y:S02]  /*0120*/  ISETP.GT.U32.AND P3, PT, R7, 0x7, PT ;  /* 0x000000070700780c */ /* 0x000fe40003f64070 */
[C---:B------:R-:W-:Y:S02]  /*0130*/  PRMT R7, R4.reuse, 0x7773, RZ ;  /* 0x0000777304077816 */ /* 0x040fe400000000ff */
[----:B------:R-:W-:Y:S02]  /*0140*/  ISETP.GT.U32.AND P1, PT, R5, 0x7, PT ;  /* 0x000000070500780c */ /* 0x000fe40003f24070 */
[C---:B------:R-:W-:Y:S02]  /*0150*/  PRMT R5, R4.reuse, 0x8880, RZ ;  /* 0x0000888004057816 */ /* 0x040fe400000000ff */
[----:B------:R-:W-:Y:S02]  /*0160*/  ISETP.GT.U32.AND P0, PT, R7, 0x7, PT ;  /* 0x000000070700780c */ /* 0x000fe40003f04070 */
[----:B------:R-:W-:-:S02]  /*0170*/  PRMT R7, R4, 0x9991, RZ ;  /* 0x0000999104077816 */ /* 0x000fc400000000ff */
[C---:B------:R-:W-:Y:S02]  /*0180*/  SHF.L.U32 R5, R0.reuse, R5, RZ ;  /* 0x0000000500057219 */ /* 0x040fe400000006ff */
[----:B---3--:R-:W-:Y:S02]  /*0190*/  PRMT R11, R3, 0x7771, RZ ;  /* 0x00007771030b7816 */ /* 0x008fe400000000ff */
[----:B------:R-:W-:Y:S02]  /*01a0*/  SHF.L.U32 R7, R0, R7, RZ ;  /* 0x0000000700077219 */ /* 0x000fe400000006ff */
[----:B------:R-:W-:Y:S02]  /*01b0*/  SEL R8, R5, RZ, !P2 ;  /* 0x000000ff05087207 */ /* 0x000fe40005000000 */
[C---:B------:R-:W-:Y:S02]  /*01c0*/  PRMT R5, R3.reuse, 0x7773, RZ ;  /* 0x0000777303057816 */ /* 0x040fe400000000ff */
[----:B------:R-:W-:-:S02]  /*01d0*/  PRMT R10, R3, 0x7770, RZ ;  /* 0x00007770030a7816 */ /* 0x000fc400000000ff */
[----:B------:R-:W-:Y:S02]  /*01e0*/  PRMT R9, R3, 0x8880, RZ ;  /* 0x0000888003097816 */ /* 0x000fe400000000ff */
[----:B------:R-:W-:Y:S02]  /*01f0*/  ISETP.GT.U32.AND P5, PT, R11, 0x7, PT ;  /* 0x000000070b00780c */ /* 0x000fe40003fa4070 */
[----:B------:R-:W-:Y:S02]  /*0200*/  SEL R7, R7, RZ, !P3 ;  /* 0x000000ff07077207 */ /* 0x000fe40005800000 */
[----:B------:R-:W-:Y:S02]  /*0210*/  PRMT R11, R3, 0x9991, RZ ;  /* 0x00009991030b7816 */ /* 0x000fe400000000ff */
[----:B------:R-:W-:Y:S02]  /*0220*/  ISETP.GT.U32.AND P3, PT, R5, 0x7, PT ;  /* 0x000000070500780c */ /* 0x000fe40003f64070 */
[----:B------:R-:W-:-:S02]  /*0230*/  ISETP.GT.U32.AND P4, PT, R10, 0x7, PT ;  /* 0x000000070a00780c */ /* 0x000fc40003f84070 */
[----:B------:R-:W-:Y:S02]  /*0240*/  SHF.L.U32 R9, R0, R9, RZ ;  /* 0x0000000900097219 */ /* 0x000fe400000006ff */
[C---:B------:R-:W-:Y:S02]  /*0250*/  PRMT R5, R4.reuse, 0xaaa2, RZ ;  /* 0x0000aaa204057816 */ /* 0x040fe400000000ff */
[----:B------:R-:W-:Y:S02]  /*0260*/  PRMT R4, R4, 0xbbb3, RZ ;  /* 0x0000bbb304047816 */ /* 0x000fe400000000ff */
[----:B------:R-:W-:Y:S02]  /*0270*/  PRMT R8, R7, 0x7604, R8 ;  /* 0x0000760407087816 */ /* 0x000fe40000000008 */
[----:B------:R-:W-:Y:S02]  /*0280*/  PRMT R12, R3, 0x7772, RZ ;  /* 0x00007772030c7816 */ /* 0x000fe400000000ff */
[----:B------:R-:W-:-:S02]  /*0290*/  SHF.L.U32 R11, R0, R11, RZ ;  /* 0x0000000b000b7219 */ /* 0x000fc400000006ff */
[----:B------:R-:W-:Y:S02]  /*02a0*/  PRMT R7, R3, 0xaaa2, RZ ;  /* 0x0000aaa203077816 */ /* 0x000fe400000000ff */
[----:B------:R-:W-:Y:S02]  /*02b0*/  SEL R10, R9, RZ, !P4 ;  /* 0x000000ff090a7207 */ /* 0x000fe40006000000 */
[----:B------:R-:W-:Y:S01]  /*02c0*/  PRMT R9, R3, 0xbbb3, RZ ;  /* 0x0000bbb303097816 */ /* 0x000fe200000000ff */
[----:B------:R-:W-:Y:S01]  /*02d0*/  IMAD.MOV.U32 R3, RZ, RZ, R4 ;  /* 0x000000ffff037224 */ /* 0x000fe200078e0004 */
[----:B------:R-:W-:Y:S02]  /*02e0*/  SEL R11, R11, RZ, !P5 ;  /* 0x000000ff0b0b7207 */ /* 0x000fe40006800000 */
[----:B------:R-:W-:Y:S02]  /*02f0*/  ISETP.GT.U32.AND P2, PT, R12, 0x7, PT ;  /* 0x000000070c00780c */ /* 0x000fe40003f44070 */
[----:B------:R-:W-:-:S02]  /*0300*/  SHF.L.U32 R5, R0, R5, RZ ;  /* 0x0000000500057219 */ /* 0x000fc400000006ff */
[----:B------:R-:W-:Y:S02]  /*0310*/  SHF.L.U32 R7, R0, R7, RZ ;  /* 0x0000000700077219 */ /* 0x000fe400000006ff */
[----:B------:R-:W-:Y:S02]  /*0320*/  IADD3 R6, P4, R6, c[0x0][0x168], RZ ;  /* 0x00005a0006067a10 */ /* 0x000fe40007f9e0ff */
[----:B------:R-:W-:Y:S02]  /*0330*/  PRMT R11, R11, 0x7604, R10 ;  /* 0x000076040b0b7816 */ /* 0x000fe4000000000a */
[C---:B------:R-:W-:Y:S02]  /*0340*/  SHF.L.U32 R3, R0.reuse, R3, RZ ;  /* 0x0000000300037219 */ /* 0x040fe400000006ff */
[----:B------:R-:W-:Y:S02]  /*0350*/  SEL R5, R5, RZ, !P1 ;  /* 0x000000ff05057207 */ /* 0x000fe40004800000 */
[----:B------:R-:W-:Y:S01]  /*0360*/  SEL R4, R7, RZ, !P2 ;  /* 0x000000ff07047207 */ /* 0x000fe20005000000 */
[----:B------:R-:W-:Y:S01]  /*0370*/  IMAD.X R7, RZ, RZ, c[0x0][0x16c], P4 ;  /* 0x00005b00ff077624 */ /* 0x000fe200020e06ff */
[----:B------:R-:W-:-:S02]  /*0380*/  SHF.L.U32 R9, R0, R9, RZ ;  /* 0x0000000900097219 */ /* 0x000fc400000006ff */
[----:B------:R-:W-:Y:S01]  /*0390*/  PRMT R8, R5, 0x7054, R8 ;  /* 0x0000705405087816 */ /* 0x000fe20000000008 */
[----:B------:R-:W-:Y:S01]  /*03a0*/  IMAD.WIDE R6, R2, 0x4, R6 ;  /* 0x0000000402067825 */ /* 0x000fe200078e0206 */
        /* <DEDUP_REMOVED lines=8> */
.L_x_17640:
[----:B-1----:R-:W0:Y:S01]  /*0430*/  S2R R15, SR_TID.X ;  /* 0x00000000000f7919 */ /* 0x002e220000002100 */
[----:B------:R-:W-:Y:S02]  /*0440*/  PRMT R8, RZ, 0x7610, R8 ;  /* 0x00007610ff087816 */ /* 0x000fe40000000008 */
        /* <DEDUP_REMOVED lines=129> */
.L_x_17643:
[----:B------:R-:W-:-:S13]  /*0c60*/  ISETP.GE.AND P0, PT, R16, R7, PT ;  /* 0x000000071000720c */ /* 0x000fda0003f06270 */
[----:B------:R-:W-:Y:S05]  /*0c70*/  @P0 BRA `(.L_x_17645) ;  /* 0x000000c000000947 */ /* 0x000fea0003800000 */
[----:B0-----:R-:W-:Y:S01]  /*0c80*/  IMAD.IADD R2, R6, 0x1, R16 ;  /* 0x0000000106027824 */ /* 0x001fe200078e0210 */
[----:B------:R-:W-:-:S04]  /*0c90*/  IADD3 R16, R16, 0x80, RZ ;  /* 0x0000008010107810 */ /* 0x000fc80007ffe0ff */
[----:B------:R-:W-:-:S05]  /*0ca0*/  IADD3 R2, P0, R2, c[0x0][0x168], RZ ;  /* 0x00005a0002027a10 */ /* 0x000fca0007f1e0ff */
[----:B------:R-:W-:-:S05]  /*0cb0*/  IMAD.X R3, RZ, RZ, c[0x0][0x16c], P0 ;  /* 0x00005b00ff037624 */ /* 0x000fca00000e06ff */
[----:B------:R0:W-:Y:S03]  /*0cc0*/  STG.E.U8 [R2.64], R9 ;  /* 0x0000000902007986 */ /* 0x0001e6000c101104 */
.L_x_17644:
[----:B------:R-:W-:-:S13]  /*0cd0*/  ISETP.GE.AND P0, PT, R16, R7, PT ;  /* 0x000000071000720c */ /* 0x000fda0003f06270 */
[----:B------:R-:W-:Y:S05]  /*0ce0*/  @P0 BRA `(.L_x_17646) ;  /* 0x000000d000000947 */ /* 0x000fea0003800000 */
[----:B0-----:R-:W-:Y:S01]  /*0cf0*/  IMAD.IADD R2, R6, 0x1, R16 ;  /* 0x0000000106027824 */ /* 0x001fe200078e0210 */
[----:B------:R-:W-:-:S04]  /*0d00*/  IADD3 R16, R16, 0x80, RZ ;  /* 0x0000008010107810 */ /* 0x000fc80007ffe0ff */
[----:B------:R-:W-:-:S05]  /*0d10*/  IADD3 R2, P0, R2, c[0x0][0x168], RZ ;  /* 0x00005a0002027a10 */ /* 0x000fca0007f1e0ff */
[----:B------:R-:W-:-:S05]  /*0d20*/  IMAD.X R3, RZ, RZ, c[0x0][0x16c], P0 ;  /* 0x00005b00ff037624 */ /* 0x000fca00000e06ff */
[----:B------:R0:W-:Y:S03]  /*0d30*/  STG.E.U8 [R2.64], R11 ;  /* 0x0000000b02007986 */ /* 0x0001e6000c101104 */
.L_x_17645:
        /* <DEDUP_REMOVED lines=8> */
.L_x_17646:
[----:B------:R-:W-:Y:S05]  /*0dc0*/  BSYNC B1 ;  /* 0x0000000000017941 */ /* 0x000fea0003800000 */
.L_x_17642:
[----:B------:R-:W-:-:S13]  /*0dd0*/  ISETP.GE.AND P0, PT, R16, R7, PT ;  /* 0x000000071000720c */ /* 0x000fda0003f06270 */
[----:B0-----:R-:W-:Y:S01]  /*0de0*/  @!P0 IMAD.IADD R2, R6, 0x1, R16 ;  /* 0x0000000106028824 */ /* 0x001fe200078e0210 */
[----:B------:R-:W-:-:S04]  /*0df0*/  @!P0 IADD3 R16, R16, 0x80, RZ ;  /* 0x0000008010108810 */ /* 0x000fc80007ffe0ff */
[----:B------:R-:W-:-:S05]  /*0e00*/  @!P0 IADD3 R2, P1, R2, c[0x0][0x168], RZ ;  /* 0x00005a0002028a10 */ /* 0x000fca0007f3e0ff */
[----:B------:R-:W-:-:S05]  /*0e10*/  @!P0 IMAD.X R3, RZ, RZ, c[0x0][0x16c], P1 ;  /* 0x00005b00ff038624 */ /* 0x000fca00008e06ff */
[----:B------:R0:W-:Y:S03]  /*0e20*/  @!P0 STG.E.U8 [R2.64], R15 ;  /* 0x0000000f02008986 */ /* 0x0001e6000c101104 */
.L_x_17647:
[----:B------:R-:W-:Y:S05]  /*0e30*/  BSYNC B0 ;  /* 0x0000000000007941 */ /* 0x000fea0003800000 */
.L_x_17641:
        /* <DEDUP_REMOVED lines=8> */
.L_x_17648:
        /* <DEDUP_REMOVED lines=12> */
.L_x_19807:


//--------------------- .text._ZN2at6native29vectorized_elementwise_kernelILi8ENS0_13AUnaryFunctorIaaaZZZNS0_18lshift_kernel_cudaERNS_18TensorIteratorBaseEENKUlvE_clEvENKUlvE0_clEvEUlaaE_EESt5arrayIPcLm2EEEEviT0_T1_ --------------------------
	.section	.text._ZN2at6native29vectorized_elementwise_kernelILi8ENS0_13AUnaryFunctorIaaaZZZNS0_18lshift_kernel_cudaERNS_18TensorIteratorBaseEENKUlvE_clEvENKUlvE0_clEvEUlaaE_EESt5arrayIPcLm2EEEEviT0_T1_,"ax",@progbits
	.sectioninfo	@"SHI_REGISTERS=4"
	.align	128
        .global         _ZN2at6native29vectorized_elementwise_kernelILi8ENS0_13AUnaryFunctorIaaaZZZNS0_18lshift_kernel_cudaERNS_18TensorIteratorBaseEENKUlvE_clEvENKUlvE0_clEvEUlaaE_EESt5arrayIPcLm2EEEEviT0_T1_
        .type           _ZN2at6native29vectorized_elementwise_kernelILi8ENS0_13AUnaryFunctorIaaaZZZNS0_18lshift_kernel_cudaERNS_18TensorIteratorBaseEENKUlvE_clEvENKUlvE0_clEvEUlaaE_EESt5arrayIPcLm2EEEEviT0_T1_,@function
        .size           _ZN2at6native29vectorized_elementwise_kernelILi8ENS0_13AUnaryFunctorIaaaZZZNS0_18lshift_kernel_cudaERNS_18TensorIteratorBaseEENKUlvE_clEvENKUlvE0_clEvEUlaaE_EESt5arrayIPcLm2EEEEviT0_T1_,(.L_x_19808 - _ZN2at6native29vectorized_elementwise_kernelILi8ENS0_13AUnaryFunctorIaaaZZZNS0_18lshift_kernel_cudaERNS_18TensorIteratorBaseEENKUlvE_clEvENKUlvE0_clEvEUlaaE_EESt5arrayIPcLm2EEEEviT0_T1_)
        .other          _ZN2at6native29vectorized_elementwise_kernelILi8ENS0_13AUnaryFunctorIaaaZZZNS0_18lshift_kernel_cudaERNS_18TensorIteratorBaseEENKUlvE_clEvENKUlvE0_clEvEUlaaE_EESt5arrayIPcLm2EEEEviT0_T1_,@"STO_CUDA_ENTRY STV_DEFAULT"
_ZN2at6native29vectorized_elementwise_kernelILi8ENS0_13AUnaryFunctorIaaaZZZNS0_18lshift_kernel_cudaERNS_18TensorIteratorBaseEENKUlvE_clEvENKUlvE0_clEvEUlaaE_EESt5arrayIPcLm2EEEEviT0_T1_:
.text._ZN2at6native29vectorized_elementwise_kernelILi8ENS0_13AUnaryFunctorIaaaZZZNS0_18lshift_kernel_cudaERNS_18TensorIteratorBaseEENKUlvE_clEvENKUlvE0_clEvEUlaaE_EESt5arrayIPcLm2EEEEviT0_T1_:
[----:B------:R-:W-:Y:S02]  /*0000*/  MOV R1, c[0x0][0x28] ;  /* 0x00000a0000017a02 */ /* 0x000fe40000000f00 */
[----:B------:R-:W-:Y:S05]  /*0010*/  EXIT ;  /* 0x000000000000794d */ /* 0x000fea0003800000 */
.L_x_17649:
        /* <DEDUP_REMOVED lines=14> */
.L_x_19808:


//--------------------- .text._ZN2at6native18elementwise_kernelILi128ELi4EZNS0_15gpu_kernel_implINS0_13BinaryFunctorIhhhZZZNS0_18lshift_kernel_cudaERNS_18TensorIteratorBaseEENKUlvE_clEvENKUlvE_clEvEUlhhE_EEEEvS5_RKT_EUliE_EEviT1_ --------------------------
	.section	.text._ZN2at6native18elementwise_kernelILi128ELi4EZNS0_15gpu_kernel_implINS0_13BinaryFunctorIhhhZZZNS0_18lshift_kernel_cudaERNS_18TensorIteratorBaseEENKUlvE_clEvENKUlvE_clEvEUlhhE_EEEEvS5_RKT_EUliE_EEviT1_,"ax",@progbits
	.sectioninfo	@"SHI_REGISTERS=26"
	.align	128
        .global         _ZN2at6native18elementwise_kernelILi128ELi4EZNS0_15gpu_kernel_implINS0_13BinaryFunctorIhhhZZZNS0_18lshift_kernel_cudaERNS_18TensorIteratorBaseEENKUlvE_clEvENKUlvE_clEvEUlhhE_EEEEvS5_RKT_EUliE_EEviT1_
        .type           _ZN2at6native18elementwise_kernelILi128ELi4EZNS0_15gpu_kernel_implINS0_13BinaryFunctorIhhhZZZNS0_18lshift_kernel_cudaERNS_18TensorIteratorBaseEENKUlvE_clEvENKUlvE_clEvEUlhhE_EEEEvS5_RKT_EUliE_EEviT1_,@function
        .size           _ZN2at6native18elementwise_kernelILi128ELi4EZNS0_15gpu_kernel_implINS0_13BinaryFunctorIhhhZZZNS0_18lshift_kernel_cudaERNS_18TensorIteratorBaseEENKUlvE_clEvENKUlvE_clEvEUlhhE_EEEEvS5_RKT_EUliE_EEviT1_,(.L_x_19809 - _ZN2at6native18elementwise_kernelILi128ELi4EZNS0_15gpu_kernel_implINS0_13BinaryFunctorIhhhZZZNS0_18lshift_kernel_cudaERNS_18TensorIteratorBaseEENKUlvE_clEvENKUlvE_clEvEUlhhE_EEEEvS5_RKT_EUliE_EEviT1_)
        .other          _ZN2at6native18elementwise_kernelILi128ELi4EZNS0_15gpu_kernel_implINS0_13BinaryFunctorIhhhZZZNS0_18lshift_kernel_cudaERNS_18TensorIteratorBaseEENKUlvE_clEvENKUlvE_clEvEUlhhE_EEEEvS5_RKT_EUliE_EEviT1_,@"STO_CUDA_ENTRY STV_DEFAULT"
_ZN2at6native18elementwise_kernelILi128ELi4EZNS0_15gpu_kernel_implINS0_13BinaryFunctorIhhhZZZNS0_18lshift_kernel_cudaERNS_18TensorIteratorBaseEENKUlvE_clEvENKUlvE_clEvEUlhhE_EEEEvS5_RKT_EUliE_EEviT1_:
.text._ZN2at6native18elementwise_kernelILi128ELi4EZNS0_15gpu_kernel_implINS0_13BinaryFunctorIhhhZZZNS0_18lshift_kernel_cudaERNS_18TensorIteratorBaseEENKUlvE_clEvENKUlvE_clEvEUlhhE_EEEEvS5_RKT_EUliE_EEviT1_:
        /* <DEDUP_REMOVED lines=263> */
.L_x_17652:
        /* <DEDUP_REMOVED lines=18> */
.L_x_17656:
[----:B------:R0:W5:Y:S01]  /*1190*/  LDG.E.U8 R23, [R4.64] ;  /* 0x0000002404177981 */ /* 0x000162000c1e1100 */
[----:B------:R-:W-:Y:S05]  /*11a0*/  BRA `(.L_x_17658) ;  /* 0x00000dc000007947 */ /* 0x000fea0003800000 */
.L_x_17655:
        /* <DEDUP_REMOVED lines=8> */
.L_x_17660:
[----:B------:R0:W5:Y:S01]  /*1230*/  LDG.E.U8 R23, [R4.64] ;  /* 0x0000002404177981 */ /* 0x000162000c1e1100 */
[----:B------:R-:W-:Y:S05]  /*1240*/  BRA `(.L_x_17658) ;  /* 0x00000d2000007947 */ /* 0x000fea0003800000 */
.L_x_17659:
[----:B------:R0:W5:Y:S01]  /*1250*/  LDG.E.U16 R23, [R4.64] ;  /* 0x0000002404177981 */ /* 0x000162000c1e1500 */
[----:B------:R-:W-:Y:S05]  /*1260*/  BRA `(.L_x_17658) ;  /* 0x00000d0000007947 */ /* 0x000fea0003800000 */
.L_x_17654:
        /* <DEDUP_REMOVED lines=10> */
.L_x_17662:
[----:B------:R-:W2:Y:S02]  /*1310*/  LDG.E.U16 R2, [R4.64] ;  /* 0x0000002404027981 */ /* 0x000ea4000c1e1500 */
[----:B--2---:R-:W-:-:S06]  /*1320*/  HADD2.F32 R2, -RZ, R2.H0_H0 ;  /* 0x20000002ff027230 */ /* 0x004fcc0000004100 */
[----:B------:R-:W0:Y:S02]  /*1330*/  F2I.S64.TRUNC R2, R2 ;  /* 0x0000000200027311 */ /* 0x000e24000020d900 */
[----:B0-----:R-:W-:Y:S01]  /*1340*/  PRMT R23, R2, 0x7610, R23 ;  /* 0x0000761002177816 */ /* 0x001fe20000000017 */
[----:B------:R-:W-:Y:S05]  /*1350*/  BRA `(.L_x_17658) ;  /* 0x00000c1000007947 */ /* 0x000fea0003800000 */
.L_x_17661:
        /* <DEDUP_REMOVED lines=10> */
.L_x_17664:
[----:B------:R-:W2:Y:S02]  /*1400*/  LDG.E.U16 R4, [R4.64] ;  /* 0x0000002404047981 */ /* 0x000ea4000c1e1500 */
[----:B--2---:R-:W-:-:S06]  /*1410*/  HADD2.F32 R2, -RZ, R4.H0_H0 ;  /* 0x20000004ff027230 */ /* 0x004fcc0000004100 */
[----:B------:R-:W0:Y:S02]  /*1420*/  F2I.S64.TRUNC R2, R2 ;  /* 0x0000000200027311 */ /* 0x000e24000020d900 */
[----:B0-----:R-:W-:Y:S01]  /*1430*/  PRMT R23, R2, 0x7610, R23 ;  /* 0x0000761002177816 */ /* 0x001fe20000000017 */
[----:B------:R-:W-:Y:S05]  /*1440*/  BRA `(.L_x_17658) ;  /* 0x00000b2000007947 */ /* 0x000fea0003800000 */
.L_x_17663:
[----:B------:R-:W2:Y:S02]  /*1450*/  LDG.E.64 R2, [R4.64] ;  /* 0x0000002404027981 */ /* 0x000ea4000c1e1b00 */
[----:B--2---:R-:W0:Y:S02]  /*1460*/  F2I.S64.F64.TRUNC R2, R2 ;  /* 0x0000000200027311 */ /* 0x004e24000030d900 */
[----:B0-----:R-:W-:Y:S01]  /*1470*/  PRMT R23, R2, 0x7610, R23 ;  /* 0x0000761002177816 */ /* 0x001fe20000000017 */
[----:B------:R-:W-:Y:S05]  /*1480*/  BRA `(.L_x_17658) ;  /* 0x00000ae000007947 */ /* 0x000fea0003800000 */
.L_x_17653:
        /* <DEDUP_REMOVED lines=12> */
.L_x_17667:
[----:B------:R-:W2:Y:S02]  /*1550*/  LDG.E.64 R4, [R4.64] ;  /* 0x0000002404047981 */ /* 0x000ea4000c1e1b00 */
[----:B--2---:R-:W0:Y:S02]  /*1560*/  F2I.S64.F64.TRUNC R2, R4 ;  /* 0x0000000400027311 */ /* 0x004e24000030d900 */
[----:B0-----:R-:W-:Y:S01]  /*1570*/  PRMT R23, R2, 0x7610, R23 ;  /* 0x0000761002177816 */ /* 0x001fe20000000017 */
[----:B------:R-:W-:Y:S05]  /*1580*/  BRA `(.L_x_17658) ;  /* 0x000009e000007947 */ /* 0x000fea0003800000 */
.L_x_17666:
        /* <DEDUP_REMOVED lines=28> */
.L_x_17669:
        /* <DEDUP_REMOVED lines=15> */
.L_x_17668:
[----:B------:R-:W2:Y:S02]  /*1840*/  LDG.E.U16 R2, [R4.64] ;  /* 0x0000002404027981 */ /* 0x000ea4000c1e1500 */
[----:B--2---:R-:W-:-:S06]  /*1850*/  PRMT R2, RZ, 0x5410, R2 ;  /* 0x00005410ff027816 */ /* 0x004fcc0000000002 */
[----:B------:R-:W0:Y:S02]  /*1860*/  F2I.S64.TRUNC R2, R2 ;  /* 0x0000000200027311 */ /* 0x000e24000020d900 */
[----:B0-----:R-:W-:Y:S01]  /*1870*/  PRMT R23, R2, 0x7610, R23 ;  /* 0x0000761002177816 */ /* 0x001fe20000000017 */
[----:B------:R-:W-:Y:S05]  /*1880*/  BRA `(.L_x_17658) ;  /* 0x000006e000007947 */ /* 0x000fea0003800000 */
.L_x_17665:
        /* <DEDUP_REMOVED lines=10> */
.L_x_17672:
        /* <DEDUP_REMOVED lines=21> */
.L_x_17676:
[----:B------:R-:W-:Y:S05]  /*1a80*/  BSYNC B1 ;  /* 0x0000000000017941 */ /* 0x000fea0003800000 */
.L_x_17675:
[----:B------:R-:W-:Y:S01]  /*1a90*/  IMAD.SHL.U32 R2, R2, 0x100000, RZ ;  /* 0x0010000002027824 */ /* 0x000fe200078e00ff */
[----:B------:R-:W-:-:S04]  /*1aa0*/  LEA R3, R0, 0x3b800000, 0x17 ;  /* 0x3b80000000037811 */ /* 0x000fc800078eb8ff */
[----:B------:R-:W-:Y:S02]  /*1ab0*/  LOP3.LUT R2, R3, R2, R4, 0xfe, !PT ;  /* 0x0000000203027212 */ /* 0x000fe400078efe04 */
.L_x_17674:
[----:B------:R-:W-:Y:S05]  /*1ac0*/  BSYNC B0 ;  /* 0x0000000000007941 */ /* 0x000fea0003800000 */
.L_x_17673:
[----:B------:R-:W0:Y:S02]  /*1ad0*/  F2I.S64.TRUNC R2, R2 ;  /* 0x0000000200027311 */ /* 0x000e24000020d900 */
[----:B0-----:R-:W-:Y:S01]  /*1ae0*/  PRMT R23, R2, 0x7610, R23 ;  /* 0x0000761002177816 */ /* 0x001fe20000000017 */
[----:B------:R-:W-:Y:S05]  /*1af0*/  BRA `(.L_x_17658) ;  /* 0x0000047000007947 */ /* 0x000fea0003800000 */
.L_x_17671:
        /* <DEDUP_REMOVED lines=21> */
.L_x_17680:
[----:B------:R-:W-:Y:S05]  /*1c50*/  BSYNC B1 ;  /* 0x0000000000017941 */ /* 0x000fea0003800000 */
.L_x_17679:
[----:B------:R-:W-:Y:S01]  /*1c60*/  IMAD.SHL.U32 R2, R2, 0x200000, RZ ;  /* 0x0020000002027824 */ /* 0x000fe200078e00ff */
[----:B------:R-:W-:-:S04]  /*1c70*/  LEA R3, R0, 0x37800000, 0x17 ;  /* 0x3780000000037811 */ /* 0x000fc800078eb8ff */
[----:B------:R-:W-:Y:S02]  /*1c80*/  LOP3.LUT R2, R3, R2, R4, 0xfe, !PT ;  /* 0x0000000203027212 */ /* 0x000fe400078efe04 */
.L_x_17678:
[----:B------:R-:W-:Y:S05]  /*1c90*/  BSYNC B0 ;  /* 0x0000000000007941 */ /* 0x000fea0003800000 */
.L_x_17677:
[----:B------:R-:W0:Y:S02]  /*1ca0*/  F2I.S64.TRUNC R2, R2 ;  /* 0x0000000200027311 */ /* 0x000e24000020d900 */
[----:B0-----:R-:W-:Y:S01]  /*1cb0*/  PRMT R23, R2, 0x7610, R23 ;  /* 0x0000761002177816 */ /* 0x001fe20000000017 */
[----:B------:R-:W-:Y:S05]  /*1cc0*/  BRA `(.L_x_17658) ;  /* 0x000002a000007947 */ /* 0x000fea0003800000 */
.L_x_17670:
        /* <DEDUP_REMOVED lines=14> */
.L_x_17684:
[----:B------:R-:W-:Y:S05]  /*1db0*/  BSYNC B0 ;  /* 0x0000000000007941 */ /* 0x000fea0003800000 */
.L_x_17683:
[----:B------:R-:W0:Y:S02]  /*1dc0*/  F2I.S64.TRUNC R2, R2 ;  /* 0x0000000200027311 */ /* 0x000e24000020d900 */
[----:B0-----:R-:W-:Y:S01]  /*1dd0*/  PRMT R23, R2, 0x7610, R23 ;  /* 0x0000761002177816 */ /* 0x001fe20000000017 */
[----:B------:R-:W-:Y:S05]  /*1de0*/  BRA `(.L_x_17658) ;  /* 0x0000018000007947 */ /* 0x000fea0003800000 */
.L_x_17657:
        /* <DEDUP_REMOVED lines=21> */
.L_x_17682:
[----:B------:R0:W5:Y:S01]  /*1f40*/  LDG.E.U8 R23, [R4.64] ;  /* 0x0000002404177981 */ /* 0x000162000c1e1100 */
[----:B------:R-:W-:Y:S05]  /*1f50*/  BRA `(.L_x_17658) ;  /* 0x0000001000007947 */ /* 0x000fea0003800000 */
.L_x_17681:
[----:B------:R0:W5:Y:S02]  /*1f60*/  LDG.E.U8 R23, [R4.64] ;  /* 0x0000002404177981 */ /* 0x000164000c1e1100 */
.L_x_17658:
        /* <DEDUP_REMOVED lines=16> */
.L_x_17688:
[----:B------:R0:W5:Y:S01]  /*2070*/  LDG.E.U8 R0, [R4.64] ;  /* 0x0000002404007981 */ /* 0x000162000c1e1100 */
[----:B------:R-:W-:Y:S05]  /*2080*/  BRA `(.L_x_17690) ;  /* 0x00000dc000007947 */ /* 0x000fea0003800000 */
.L_x_17687:
        /* <DEDUP_REMOVED lines=8> */
.L_x_17692:
[----:B------:R0:W5:Y:S01]  /*2110*/  LDG.E.U8 R0, [R4.64] ;  /* 0x0000002404007981 */ /* 0x000162000c1e1100 */
[----:B------:R-:W-:Y:S05]  /*2120*/  BRA `(.L_x_17690) ;  /* 0x00000d2000007947 */ /* 0x000fea0003800000 */
.L_x_17691:
[----:B------:R0:W5:Y:S01]  /*2130*/  LDG.E.U16 R0, [R4.64] ;  /* 0x0000002404007981 */ /* 0x000162000c1e1500 */
[----:B------:R-:W-:Y:S05]  /*2140*/  BRA `(.L_x_17690) ;  /* 0x00000d0000007947 */ /* 0x000fea0003800000 */
.L_x_17686:
        /* <DEDUP_REMOVED lines=10> */
.L_x_17694:
[----:B------:R-:W2:Y:S02]  /*21f0*/  LDG.E.U16 R2, [R4.64] ;  /* 0x0000002404027981 */ /* 0x000ea4000c1e1500 */
[----:B--2---:R-:W-:-:S06]  /*2200*/  HADD2.F32 R2, -RZ, R2.H0_H0 ;  /* 0x20000002ff027230 */ /* 0x004fcc0000004100 */
[----:B------:R-:W0:Y:S02]  /*2210*/  F2I.S64.TRUNC R2, R2 ;  /* 0x0000000200027311 */ /* 0x000e24000020d900 */
[----:B0-----:R-:W-:Y:S01]  /*2220*/  PRMT R0, R2, 0x7610, R0 ;  /* 0x0000761002007816 */ /* 0x001fe20000000000 */
[----:B------:R-:W-:Y:S05]  /*2230*/  BRA `(.L_x_17690) ;  /* 0x00000c1000007947 */ /* 0x000fea0003800000 */
.L_x_17693:
        /* <DEDUP_REMOVED lines=10> */
.L_x_17696:
[----:B------:R-:W2:Y:S02]  /*22e0*/  LDG.E.U16 R4, [R4.64] ;  /* 0x0000002404047981 */ /* 0x000ea4000c1e1500 */
[----:B--2---:R-:W-:-:S06]  /*22f0*/  HADD2.F32 R2, -RZ, R4.H0_H0 ;  /* 0x20000004ff027230 */ /* 0x004fcc0000004100 */
[----:B------:R-:W0:Y:S02]  /*2300*/  F2I.S64.TRUNC R2, R2 ;  /* 0x0000000200027311 */ /* 0x000e24000020d900 */
[----:B0-----:R-:W-:Y:S01]  /*2310*/  PRMT R0, R2, 0x7610, R0 ;  /* 0x0000761002007816 */ /* 0x001fe20000000000 */
[----:B------:R-:W-:Y:S05]  /*2320*/  BRA `(.L_x_17690) ;  /* 0x00000b2000007947 */ /* 0x000fea0003800000 */
.L_x_17695:
[----:B------:R-:W2:Y:S02]  /*2330*/  LDG.E.64 R2, [R4.64] ;  /* 0x0000002404027981 */ /* 0x000ea4000c1e1b00 */
[----:B--2---:R-:W0:Y:S02]  /*2340*/  F2I.S64.F64.TRUNC R2, R2 ;  /* 0x0000000200027311 */ /* 0x004e24000030d900 */
[----:B0-----:R-:W-:Y:S01]  /*2350*/  PRMT R0, R2, 0x7610, R0 ;  /* 0x0000761002007816 */ /* 0x001fe20000000000 */
[----:B------:R-:W-:Y:S05]  /*2360*/  BRA `(.L_x_17690) ;  /* 0x00000ae000007947 */ /* 0x000fea0003800000 */
.L_x_17685:
        /* <DEDUP_REMOVED lines=12> */
.L_x_17699:
[----:B------:R-:W2:Y:S02]  /*2430*/  LDG.E.64 R4, [R4.64] ;  /* 0x0000002404047981 */ /* 0x000ea4000c1e1b00 */
[----:B--2---:R-:W0:Y:S02]  /*2440*/  F2I.S64.F64.TRUNC R2, R4 ;  /* 0x0000000400027311 */ /* 0x004e24000030d900 */
[----:B0-----:R-:W-:Y:S01]  /*2450*/  PRMT R0, R2, 0x7610, R0 ;  /* 0x0000761002007816 */ /* 0x001fe20000000000 */
[----:B------:R-:W-:Y:S05]  /*2460*/  BRA `(.L_x_17690) ;  /* 0x000009e000007947 */ /* 0x000fea0003800000 */
.L_x_17698:
        /* <DEDUP_REMOVED lines=28> */
.L_x_17701:
        /* <DEDUP_REMOVED lines=15> */
.L_x_17700:
[----:B------:R-:W2:Y:S02]  /*2720*/  LDG.E.U16 R2, [R4.64] ;  /* 0x0000002404027981 */ /* 0x000ea4000c1e1500 */
[----:B--2---:R-:W-:-:S06]  /*2730*/  PRMT R2, RZ, 0x5410, R2 ;  /* 0x00005410ff027816 */ /* 0x004fcc0000000002 */
[----:B------:R-:W0:Y:S02]  /*2740*/  F2I.S64.TRUNC R2, R2 ;  /* 0x0000000200027311 */ /* 0x000e24000020d900 */
[----:B0-----:R-:W-:Y:S01]  /*2750*/  PRMT R0, R2, 0x7610, R0 ;  /* 0x0000761002007816 */ /* 0x001fe20000000000 */
[----:B------:R-:W-:Y:S05]  /*2760*/  BRA `(.L_x_17690) ;  /* 0x000006e000007947 */ /* 0x000fea0003800000 */
.L_x_17697:
        /* <DEDUP_REMOVED lines=10> */
.L_x_17704:
        /* <DEDUP_REMOVED lines=21> */
.L_x_17708:
[----:B------:R-:W-:Y:S05]  /*2960*/  BSYNC B1 ;  /* 0x0000000000017941 */ /* 0x000fea0003800000 */
.L_x_17707:
[----:B------:R-:W-:Y:S01]  /*2970*/  IMAD.SHL.U32 R2, R2, 0x100000, RZ ;  /* 0x0010000002027824 */ /* 0x000fe200078e00ff */
[----:B------:R-:W-:-:S04]  /*2980*/  LEA R3, R0, 0x3b800000, 0x17 ;  /* 0x3b80000000037811 */ /* 0x000fc800078eb8ff */
[----:B------:R-:W-:Y:S02]  /*2990*/  LOP3.LUT R2, R3, R2, R4, 0xfe, !PT ;  /* 0x0000000203027212 */ /* 0x000fe400078efe04 */
.L_x_17706:
[----:B------:R-:W-:Y:S05]  /*29a0*/  BSYNC B0 ;  /* 0x0000000000007941 */ /* 0x000fea0003800000 */
.L_x_17705:
[----:B------:R-:W0:Y:S02]  /*29b0*/  F2I.S64.TRUNC R2, R2 ;  /* 0x0000000200027311 */ /* 0x000e24000020d900 */
[----:B0-----:R-:W-:Y:S01]  /*29c0*/  PRMT R0, R2, 0x7610, R0 ;  /* 0x0000761002007816 */ /* 0x001fe20000000000 */
[----:B------:R-:W-:Y:S05]  /*29d0*/  BRA `(.L_x_17690) ;  /* 0x0000047000007947 */ /* 0x000fea0003800000 */
.L_x_17703:
        /* <DEDUP_REMOVED lines=21> */
.L_x_17712:
[----:B------:R-:W-:Y:S05]  /*2b30*/  BSYNC B1 ;  /* 0x0000000000017941 */ /* 0x000fea0003800000 */
.L_x_17711:
[----:B------:R-:W-:Y:S01]  /*2b40*/  IMAD.SHL.U32 R2, R2, 0x200000, RZ ;  /* 0x0020000002027824 */ /* 0x000fe200078e00ff */
[----:B------:R-:W-:-:S04]  /*2b50*/  LEA R3, R0, 0x37800000, 0x17 ;  /* 0x3780000000037811 */ /* 0x000fc800078eb8ff */
[----:B------:R-:W-:Y:S02]  /*2b60*/  LOP3.LUT R2, R3, R2, R4, 0xfe, !PT ;  /* 0x0000000203027212 */ /* 0x000fe400078efe04 */
.L_x_17710:
[----:B------:R-:W-:Y:S05]  /*2b70*/  BSYNC B0 ;  /* 0x0000000000007941 */ /* 0x000fea0003800000 */
.L_x_17709:
[----:B------:R-:W0:Y:S02]  /*2b80*/  F2I.S64.TRUNC R2, R2 ;  /* 0x0000000200027311 */ /* 0x000e24000020d900 */
[----:B0-----:R-:W-:Y:S01]  /*2b90*/  PRMT R0, R2, 0x7610, R0 ;  /* 0x0000761002007816 */ /* 0x001fe20000000000 */
[----:B------:R-:W-:Y:S05]  /*2ba0*/  BRA `(.L_x_17690) ;  /* 0x000002a000007947 */ /* 0x000fea0003800000 */
.L_x_17702:
        /* <DEDUP_REMOVED lines=14> */
.L_x_17716:
[----:B------:R-:W-:Y:S05]  /*2c90*/  BSYNC B0 ;  /* 0x0000000000007941 */ /* 0x000fea0003800000 */
.L_x_17715:
[----:B------:R-:W0:Y:S02]  /*2ca0*/  F2I.S64.TRUNC R2, R2 ;  /* 0x0000000200027311 */ /* 0x000e24000020d900 */
[----:B0-----:R-:W-:Y:S01]  /*2cb0*/  PRMT R0, R2, 0x7610, R0 ;  /* 0x0000761002007816 */ /* 0x001fe20000000000 */
[----:B------:R-:W-:Y:S05]  /*2cc0*/  BRA `(.L_x_17690) ;  /* 0x0000018000007947 */ /* 0x000fea0003800000 */
.L_x_17689:
        /* <DEDUP_REMOVED lines=21> */
.L_x_17714:
[----:B------:R0:W5:Y:S01]  /*2e20*/  LDG.E.U8 R0, [R4.64] ;  /* 0x0000002404007981 */ /* 0x000162000c1e1100 */
[----:B------:R-:W-:Y:S05]  /*2e30*/  BRA `(.L_x_17690) ;  /* 0x0000001000007947 */ /* 0x000fea0003800000 */
.L_x_17713:
[----:B------:R0:W5:Y:S02]  /*2e40*/  LDG.E.U8 R0, [R4.64] ;  /* 0x0000002404007981 */ /* 0x000164000c1e1100 */
.L_x_17690:
[----:B0-----:R-:W0:Y:S01]  /*2e50*/  LDC.U8 R4, c[0x0][0x3e1] ;  /* 0x0000f840ff047b82 */ /* 0x001e220000000000 */
[C---:B-----5:R-:W-:Y:S02]  /*2e60*/  LOP3.LUT R3, R0.reuse, 0xff, RZ, 0xc0, !PT ;  /* 0x000000ff00037812 */ /* 0x060fe400078ec0ff */
[----:B------:R-:W-:Y:S02]  /*2e70*/  LOP3.LUT R23, R23, 0xff, RZ, 0xc0, !PT ;  /* 0x000000ff17177812 */ /* 0x000fe400078ec0ff */
[----:B------:R-:W-:Y:S02]  /*2e80*/  LOP3.LUT R0, R0, 0xff, RZ, 0xc0, !PT ;  /* 0x000000ff00007812 */ /* 0x000fe400078ec0ff */
[----:B------:R-:W-:Y:S02]  /*2e90*/  ISETP.GT.U32.AND P0, PT, R3, 0x7, PT ;  /* 0x000000070300780c */ /* 0x000fe40003f04070 */
        /* <DEDUP_REMOVED lines=15> */
.L_x_17720:
[----:B------:R0:W-:Y:S01]  /*2f90*/  STG.E.U8 [R16.64], R3 ;  /* 0x0000000310007986 */ /* 0x0001e2000c101124 */
[----:B------:R-:W-:Y:S05]  /*2fa0*/  BRA `(.L_x_17722) ;  /* 0x00000e9000007947 */ /* 0x000fea0003800000 */
.L_x_17719:
        /* <DEDUP_REMOVED lines=10> */
.L_x_17724:
[----:B------:R-:W-:-:S05]  /*3050*/  LOP3.LUT R3, R3, 0xff, RZ, 0xc0, !PT ;  /* 0x000000ff03037812 */ /* 0x000fca00078ec0ff */
[----:B------:R0:W-:Y:S01]  /*3060*/  STG.E [R16.64], R3 ;  /* 0x0000000310007986 */ /* 0x0001e2000c101924 */
[----:B------:R-:W-:Y:S05]  /*3070*/  BRA `(.L_x_17722) ;  /* 0x00000dc000007947 */ /* 0x000fea0003800000 */
.L_x_17723:
[----:B------:R-:W-:-:S05]  /*3080*/  LOP3.LUT R3, R3, 0xff, RZ, 0xc0, !PT ;  /* 0x000000ff03037812 */ /* 0x000fca00078ec0ff */
[----:B------:R0:W-:Y:S01]  /*3090*/  STG.E.U16 [R16.64], R3 ;  /* 0x0000000310007986 */ /* 0x0001e2000c101524 */
[----:B------:R-:W-:Y:S05]  /*30a0*/  BRA `(.L_x_17722) ;  /* 0x00000d9000007947 */ /* 0x000fea0003800000 */
.L_x_17718:
        /* <DEDUP_REMOVED lines=10> */
.L_x_17726:
[----:B------:R-:W-:-:S04]  /*3150*/  LOP3.LUT R3, R3, 0xff, RZ, 0xc0, !PT ;  /* 0x000000ff03037812 */ /* 0x000fc800078ec0ff */
[----:B------:R-:W0:Y:S02]  /*3160*/  I2F.U16 R0, R3 ;  /* 0x0000000300007306 */ /* 0x000e240000101000 */
[----:B0-----:R-:W-:-:S05]  /*3170*/  F2FP.PACK_AB R0, RZ, R0 ;  /* 0x00000000ff00723e */ /* 0x001fca00000000ff */
[----:B------:R0:W-:Y:S01]  /*3180*/  STG.E.U16 [R16.64], R0 ;  /* 0x0000000010007986 */ /* 0x0001e2000c101524 */
[----:B------:R-:W-:Y:S05]  /*3190*/  BRA `(.L_x_17722) ;  /* 0x00000ca000007947 */ /* 0x000fea0003800000 */
.L_x_17725:
        /* <DEDUP_REMOVED lines=11> */
.L_x_17728:
[----:B------:R-:W-:-:S06]  /*3250*/  LOP3.LUT R3, R3, 0xff, RZ, 0xc0, !PT ;  /* 0x000000ff03037812 */ /* 0x000fcc00078ec0ff */
[----:B------:R-:W0:Y:S02]  /*3260*/  I2F.U16 R3, R3 ;  /* 0x0000000300037306 */ /* 0x000e240000101000 */
[----:B0-----:R-:W-:-:S04]  /*3270*/  F2FP.PACK_AB R3, RZ, R3 ;  /* 0x00000003ff03723e */ /* 0x001fc800000000ff */
[----:B------:R-:W-:-:S05]  /*3280*/  PRMT R3, R3, 0x5410, RZ ;  /* 0x0000541003037816 */ /* 0x000fca00000000ff */
[----:B------:R0:W-:Y:S01]  /*3290*/  STG.E [R16.64], R3 ;  /* 0x0000000310007986 */ /* 0x0001e2000c101924 */
[----:B------:R-:W-:Y:S05]  /*32a0*/  BRA `(.L_x_17722) ;  /* 0x00000b9000007947 */ /* 0x000fea0003800000 */
.L_x_17727:
[----:B------:R-:W-:-:S06]  /*32b0*/  LOP3.LUT R3, R3, 0xff, RZ, 0xc0, !PT ;  /* 0x000000ff03037812 */ /* 0x000fcc00078ec0ff */
[----:B------:R-:W0:Y:S02]  /*32c0*/  I2F.F64.U16 R2, R3 ;  /* 0x0000000300027312 */ /* 0x000e240000101800 */
[----:B0-----:R0:W-:Y:S01]  /*32d0*/  STG.E.64 [R16.64], R2 ;  /* 0x0000000210007986 */ /* 0x0011e2000c101b24 */
[----:B------:R-:W-:Y:S05]  /*32e0*/  BRA `(.L_x_17722) ;  /* 0x00000b5000007947 */ /* 0x000fea0003800000 */
.L_x_17717:
        /* <DEDUP_REMOVED lines=12> */
.L_x_17731:
[----:B------:R-:W-:Y:S01]  /*33b0*/  LOP3.LUT R4, R3, 0xff, RZ, 0xc0, !PT ;  /* 0x000000ff03047812 */ /* 0x000fe200078ec0ff */
[----:B------:R-:W-:-:S05]  /*33c0*/  CS2R R6, SRZ ;  /* 0x0000000000067805 */ /* 0x000fca000001ff00 */
[----:B------:R-:W0:Y:S02]  /*33d0*/  I2F.F64.U16 R4, R4 ;  /* 0x0000000400047312 */ /* 0x000e240000101800 */
[----:B0-----:R0:W-:Y:S01]  /*33e0*/  STG.E.128 [R16.64], R4 ;  /* 0x0000000410007986 */ /* 0x0011e2000c101d24 */
[----:B------:R-:W-:Y:S05]  /*33f0*/  BRA `(.L_x_17722) ;  /* 0x00000a4000007947 */ /* 0x000fea0003800000 */
.L_x_17730:
        /* <DEDUP_REMOVED lines=22> */
.L_x_17735:
[----:B------:R-:W-:Y:S05]  /*3560*/  BSYNC B0 ;  /* 0x0000000000007941 */ /* 0x000fea0003800000 */
.L_x_17734:
[----:B------:R-:W-:-:S05]  /*3570*/  LOP3.LUT R3, R0, R3, RZ, 0xfc, !PT ;  /* 0x0000000300037212 */ /* 0x000fca00078efcff */
[----:B------:R0:W-:Y:S01]  /*3580*/  STG.E.U8 [R16.64], R3 ;  /* 0x0000000310007986 */ /* 0x0001e2000c101124 */
[----:B------:R-:W-:Y:S05]  /*3590*/  BRA `(.L_x_17722) ;  /* 0x000008a000007947 */ /* 0x000fea0003800000 */
.L_x_17733:
        /* <DEDUP_REMOVED lines=14> */
.L_x_17737:
[----:B------:R-:W-:Y:S01]  /*3680*/  IMAD.MOV.U32 R0, RZ, RZ, 0x7f ;  /* 0x0000007fff007424 */ /* 0x000fe200078e00ff */
[----:B------:R-:W-:-:S04]  /*3690*/  ISETP.GT.U32.AND P0, PT, R2, 0x7f800000, PT ;  /* 0x7f8000000200780c */ /* 0x000fc80003f04070 */
[----:B------:R-:W-:-:S04]  /*36a0*/  SEL R0, R0, 0x7c, P0 ;  /* 0x0000007c00007807 */ /* 0x000fc80000000000 */
.L_x_17738:
[----:B------:R-:W-:Y:S05]  /*36b0*/  BSYNC B0 ;  /* 0x0000000000007941 */ /* 0x000fea0003800000 */
.L_x_17736:
[----:B------:R-:W-:-:S04]  /*36c0*/  LOP3.LUT R2, R3, 0x80000000, RZ, 0xc0, !PT ;  /* 0x8000000003027812 */ /* 0x000fc800078ec0ff */
[----:B------:R-:W-:-:S04]  /*36d0*/  SHF.R.U32.HI R3, RZ, 0x18, R2 ;  /* 0x00000018ff037819 */ /* 0x000fc80000011602 */
[----:B------:R-:W-:-:S05]  /*36e0*/  LOP3.LUT R3, R0, R3, RZ, 0xfc, !PT ;  /* 0x0000000300037212 */ /* 0x000fca00078efcff */
[----:B------:R0:W-:Y:S01]  /*36f0*/  STG.E.U8 [R16.64], R3 ;  /* 0x0000000310007986 */ /* 0x0001e2000c101124 */
[----:B------:R-:W-:Y:S05]  /*3700*/  BRA `(.L_x_17722) ;  /* 0x0000073000007947 */ /* 0x000fea0003800000 */
.L_x_17732:
[----:B------:R-:W-:-:S04]  /*3710*/  LOP3.LUT R3, R3, 0xff, RZ, 0xc0, !PT ;  /* 0x000000ff03037812 */ /* 0x000fc800078ec0ff */
[----:B------:R-:W0:Y:S02]  /*3720*/  I2F.U16 R0, R3 ;  /* 0x0000000300007306 */ /* 0x000e240000101000 */
[----:B0-----:R-:W-:-:S05]  /*3730*/  F2FP.BF16.PACK_AB R0, RZ, R0 ;  /* 0x00000000ff00723e */ /* 0x001fca00000010ff */
[----:B------:R0:W-:Y:S01]  /*3740*/  STG.E.U16 [R16.64], R0 ;  /* 0x0000000010007986 */ /* 0x0001e2000c101524 */
[----:B------:R-:W-:Y:S05]  /*3750*/  BRA `(.L_x_17722) ;  /* 0x000006e000007947 */ /* 0x000fea0003800000 */
.L_x_17729:
        /* <DEDUP_REMOVED lines=11> */
.L_x_17741:
        /* <DEDUP_REMOVED lines=18> */
.L_x_17744:
[----:B------:R-:W-:-:S04]  /*3930*/  LOP3.LUT R2, R3, 0x80000000, RZ, 0xc0, !PT ;  /* 0x8000000003027812 */ /* 0x000fc800078ec0ff */
[----:B------:R-:W-:-:S04]  /*3940*/  SHF.R.U32.HI R3, RZ, 0x18, R2 ;  /* 0x00000018ff037819 */ /* 0x000fc80000011602 */
[----:B------:R-:W-:-:S04]  /*3950*/  LOP3.LUT R0, R0, R3, RZ, 0xfc, !PT ;  /* 0x0000000300007212 */ /* 0x000fc800078efcff */
[----:B------:R-:W-:Y:S02]  /*3960*/  PRMT R8, R0, 0x7610, R8 ;  /* 0x0000761000087816 */ /* 0x000fe40000000008 */
.L_x_17743:
[----:B------:R-:W-:Y:S05]  /*3970*/  BSYNC B0 ;  /* 0x0000000000007941 */ /* 0x000fea0003800000 */
.L_x_17742:
[----:B------:R0:W-:Y:S01]  /*3980*/  STG.E.U8 [R16.64], R8 ;  /* 0x0000000810007986 */ /* 0x0001e2000c101124 */
[----:B------:R-:W-:Y:S05]  /*3990*/  BRA `(.L_x_17722) ;  /* 0x000004a000007947 */ /* 0x000fea0003800000 */
.L_x_17740:
        /* <DEDUP_REMOVED lines=18> */
.L_x_17747:
[----:B------:R-:W-:-:S04]  /*3ac0*/  LOP3.LUT R2, R3, 0x80000000, RZ, 0xc0, !PT ;  /* 0x8000000003027812 */ /* 0x000fc800078ec0ff */
[----:B------:R-:W-:-:S04]  /*3ad0*/  SHF.R.U32.HI R3, RZ, 0x18, R2 ;  /* 0x00000018ff037819 */ /* 0x000fc80000011602 */
[----:B------:R-:W-:-:S04]  /*3ae0*/  LOP3.LUT R0, R0, R3, RZ, 0xfc, !PT ;  /* 0x0000000300007212 */ /* 0x000fc800078efcff */
[----:B------:R-:W-:Y:S02]  /*3af0*/  PRMT R8, R0, 0x7610, R8 ;  /* 0x0000761000087816 */ /* 0x000fe40000000008 */
.L_x_17746:
[----:B------:R-:W-:Y:S05]  /*3b00*/  BSYNC B0 ;  /* 0x0000000000007941 */ /* 0x000fea0003800000 */
.L_x_17745:
[----:B------:R0:W-:Y:S01]  /*3b10*/  STG.E.U8 [R16.64], R8 ;  /* 0x0000000810007986 */ /* 0x0001e2000c101124 */
[----:B------:R-:W-:Y:S05]  /*3b20*/  BRA `(.L_x_17722) ;  /* 0x0000031000007947 */ /* 0x000fea0003800000 */
.L_x_17739:
        /* <DEDUP_REMOVED lines=23> */
.L_x_17721:
        /* <DEDUP_REMOVED lines=20> */
.L_x_17749:
[----:B------:R-:W-:Y:S01]  /*3de0*/  LOP3.LUT R2, R3, 0xff, RZ, 0xc0, !PT ;  /* 0x000000ff03027812 */ /* 0x000fe200078ec0ff */
[----:B------:R-:W-:-:S05]  /*3df0*/  IMAD.MOV.U32 R3, RZ, RZ, RZ ;  /* 0x000000ffff037224 */ /* 0x000fca00078e00ff */
[----:B------:R0:W-:Y:S01]  /*3e00*/  STG.E.64 [R16.64], R2 ;  /* 0x0000000210007986 */ /* 0x0001e2000c101b24 */
[----:B------:R-:W-:Y:S05]  /*3e10*/  BRA `(.L_x_17722) ;  /* 0x0000002000007947 */ /* 0x000fea0003800000 */
.L_x_17748:
[----:B------:R-:W-:-:S05]  /*3e20*/  LOP3.LUT R3, R3, 0xff, RZ, 0xc0, !PT ;  /* 0x000000ff03037812 */ /* 0x000fca00078ec0ff */
[----:B------:R0:W-:Y:S02]  /*3e30*/  STG.E [R16.64], R3 ;  /* 0x0000000310007986 */ /* 0x0001e4000c101924 */
.L_x_17722:
[----:B------:R-:W-:-:S05]  /*3e40*/  IMAD R18, R19, 0x200, R18 ;  /* 0x0000020013127824 */ /* 0x000fca00078e0212 */
[----:B------:R-:W-:Y:S02]  /*3e50*/  IADD3 R23, R18, 0x80, RZ ;  /* 0x0000008012177810 */ /* 0x000fe40007ffe0ff */
.L_x_17651:
[----:B------:R-:W-:Y:S05]  /*3e60*/  BSYNC B6 ;  /* 0x0000000000067941 */ /* 0x000fea0003800000 */
.L_x_17650:
        /* <DEDUP_REMOVED lines=258> */
.L_x_17752:
        /* <DEDUP_REMOVED lines=18> */
.L_x_17756:
[----:B------:R0:W5:Y:S01]  /*4fb0*/  LDG.E.U8 R19, [R4.64] ;  /* 0x0000002404137981 */ /* 0x000162000c1e1100 */
[----:B------:R-:W-:Y:S05]  /*4fc0*/  BRA `(.L_x_17758) ;  /* 0x00000dc000007947 */ /* 0x000fea0003800000 */
.L_x_17755:
        /* <DEDUP_REMOVED lines=8> */
.L_x_17760:
[----:B------:R0:W5:Y:S01]  /*5050*/  LDG.E.U8 R19, [R4.64] ;  /* 0x0000002404137981 */ /* 0x000162000c1e1100 */
[----:B------:R-:W-:Y:S05]  /*5060*/  BRA `(.L_x_17758) ;  /* 0x00000d2000007947 */ /* 0x000fea0003800000 */
.L_x_17759:
[----:B------:R0:W5:Y:S01]  /*5070*/  LDG.E.U16 R19, [R4.64] ;  /* 0x0000002404137981 */ /* 0x000162000c1e1500 */
[----:B------:R-:W-:Y:S05]  /*5080*/  BRA `(.L_x_17758) ;  /* 0x00000d0000007947 */ /* 0x000fea0003800000 */
.L_x_17754:
        /* <DEDUP_REMOVED lines=10> */
.L_x_17762:
[----:B------:R-:W2:Y:S02]  /*5130*/  LDG.E.U16 R2, [R4.64] ;  /* 0x0000002404027981 */ /* 0x000ea4000c1e1500 */
[----:B--2---:R-:W-:-:S06]  /*5140*/  HADD2.F32 R2, -RZ, R2.H0_H0 ;  /* 0x20000002ff027230 */ /* 0x004fcc0000004100 */
[----:B------:R-:W0:Y:S02]  /*5150*/  F2I.S64.TRUNC R2, R2 ;  /* 0x0000000200027311 */ /* 0x000e24000020d900 */
[----:B0-----:R-:W-:Y:S01]  /*5160*/  PRMT R19, R2, 0x7610, R19 ;  /* 0x0000761002137816 */ /* 0x001fe20000000013 */
[----:B------:R-:W-:Y:S05]  /*5170*/  BRA `(.L_x_17758) ;  /* 0x00000c1000007947 */ /* 0x000fea0003800000 */
.L_x_17761:
        /* <DEDUP_REMOVED lines=10> */
.L_x_17764:
[----:B------:R-:W2:Y:S02]  /*5220*/  LDG.E.U16 R4, [R4.64] ;  /* 0x0000002404047981 */ /* 0x000ea4000c1e1500 */
[----:B--2---:R-:W-:-:S06]  /*5230*/  HADD2.F32 R2, -RZ, R4.H0_H0 ;  /* 0x20000004ff027230 */ /* 0x004fcc0000004100 */
[----:B------:R-:W0:Y:S02]  /*5240*/  F2I.S64.TRUNC R2, R2 ;  /* 0x0000000200027311 */ /* 0x000e24000020d900 */
[----:B0-----:R-:W-:Y:S01]  /*5250*/  PRMT R19, R2, 0x7610, R19 ;  /* 0x0000761002137816 */ /* 0x001fe20000000013 */
[----:B------:R-:W-:Y:S05]  /*5260*/  BRA `(.L_x_17758) ;  /* 0x00000b2000007947 */ /* 0x000fea0003800000 */
.L_x_17763:
[----:B------:R-:W2:Y:S02]  /*5270*/  LDG.E.64 R2, [R4.64] ;  /* 0x0000002404027981 */ /* 0x000ea4000c1e1b00 */
[----:B--2---:R-:W0:Y:S02]  /*5280*/  F2I.S64.F64.TRUNC R2, R2 ;  /* 0x0000000200027311 */ /* 0x004e24000030d900 */
[----:B0-----:R-:W-:Y:S01]  /*5290*/  PRMT R19, R2, 0x7610, R19 ;  /* 0x0000761002137816 */ /* 0x001fe20000000013 */
[----:B------:R-:W-:Y:S05]  /*52a0*/  BRA `(.L_x_17758) ;  /* 0x00000ae000007947 */ /* 0x000fea0003800000 */
.L_x_17753:
        /* <DEDUP_REMOVED lines=12> */
.L_x_17767:
[----:B------:R-:W2:Y:S02]  /*5370*/  LDG.E.64 R4, [R4.64] ;  /* 0x0000002404047981 */ /* 0x000ea4000c1e1b00 */
[----:B--2---:R-:W0:Y:S02]  /*5380*/  F2I.S64.F64.TRUNC R2, R4 ;  /* 0x0000000400027311 */ /* 0x004e24000030d900 */
[----:B0-----:R-:W-:Y:S01]  /*5390*/  PRMT R19, R2, 0x7610, R19 ;  /* 0x0000761002137816 */ /* 0x001fe20000000013 */
[----:B------:R-:W-:Y:S05]  /*53a0*/  BRA `(.L_x_17758) ;  /* 0x000009e000007947 */ /* 0x000fea0003800000 */
.L_x_17766:
        /* <DEDUP_REMOVED lines=28> */
.L_x_17769:
        /* <DEDUP_REMOVED lines=15> */
.L_x_17768:
[----:B------:R-:W2:Y:S02]  /*5660*/  LDG.E.U16 R2, [R4.64] ;  /* 0x0000002404027981 */ /* 0x000ea4000c1e1500 */
[----:B--2---:R-:W-:-:S06]  /*5670*/  PRMT R2, RZ, 0x5410, R2 ;  /* 0x00005410ff027816 */ /* 0x004fcc0000000002 */
[----:B------:R-:W0:Y:S02]  /*5680*/  F2I.S64.TRUNC R2, R2 ;  /* 0x0000000200027311 */ /* 0x000e24000020d900 */
[----:B0-----:R-:W-:Y:S01]  /*5690*/  PRMT R19, R2, 0x7610, R19 ;  /* 0x0000761002137816 */ /* 0x001fe20000000013 */
[----:B------:R-:W-:Y:S05]  /*56a0*/  BRA `(.L_x_17758) ;  /* 0x000006e000007947 */ /* 0x000fea0003800000 */
.L_x_17765:
        /* <DEDUP_REMOVED lines=10> */
.L_x_17772:
        /* <DEDUP_REMOVED lines=21> */
.L_x_17776:
[----:B------:R-:W-:Y:S05]  /*58a0*/  BSYNC B1 ;  /* 0x0000000000017941 */ /* 0x000fea0003800000 */
.L_x_17775:
[----:B------:R-:W-:Y:S01]  /*58b0*/  IMAD.SHL.U32 R2, R2, 0x100000, RZ ;  /* 0x0010000002027824 */ /* 0x000fe200078e00ff */
[----:B------:R-:W-:-:S04]  /*58c0*/  LEA R3, R0, 0x3b800000, 0x17 ;  /* 0x3b80000000037811 */ /* 0x000fc800078eb8ff */
[----:B------:R-:W-:Y:S02]  /*58d0*/  LOP3.LUT R2, R3, R2, R4, 0xfe, !PT ;  /* 0x0000000203027212 */ /* 0x000fe400078efe04 */
.L_x_17774:
[----:B------:R-:W-:Y:S05]  /*58e0*/  BSYNC B0 ;  /* 0x0000000000007941 */ /* 0x000fea0003800000 */
.L_x_17773:
[----:B------:R-:W0:Y:S02]  /*58f0*/  F2I.S64.TRUNC R2, R2 ;  /* 0x0000000200027311 */ /* 0x000e24000020d900 */
[----:B0-----:R-:W-:Y:S01]  /*5900*/  PRMT R19, R2, 0x7610, R19 ;  /* 0x0000761002137816 */ /* 0x001fe20000000013 */
[----:B------:R-:W-:Y:S05]  /*5910*/  BRA `(.L_x_17758) ;  /* 0x0000047000007947 */ /* 0x000fea0003800000 */
.L_x_17771:
        /* <DEDUP_REMOVED lines=21> */
.L_x_17780:
[----:B------:R-:W-:Y:S05]  /*5a70*/  BSYNC B1 ;  /* 0x0000000000017941 */ /* 0x000fea0003800000 */
.L_x_17779:
[----:B------:R-:W-:Y:S01]  /*5a80*/  IMAD.SHL.U32 R2, R2, 0x200000, RZ ;  /* 0x0020000002027824 */ /* 0x000fe200078e00ff */
[----:B------:R-:W-:-:S04]  /*5a90*/  LEA R3, R0, 0x37800000, 0x17 ;  /* 0x3780000000037811 */ /* 0x000fc800078eb8ff */
[----:B------:R-:W-:Y:S02]  /*5aa0*/  LOP3.LUT R2, R3, R2, R4, 0xfe, !PT ;  /* 0x0000000203027212 */ /* 0x000fe400078efe04 */
.L_x_17778:
[----:B------:R-:W-:Y:S05]  /*5ab0*/  BSYNC B0 ;  /* 0x0000000000007941 */ /* 0x000fea0003800000 */
.L_x_17777:
[----:B------:R-:W0:Y:S02]  /*5ac0*/  F2I.S64.TRUNC R2, R2 ;  /* 0x0000000200027311 */ /* 0x000e24000020d900 */
[----:B0-----:R-:W-:Y:S01]  /*5ad0*/  PRMT R19, R2, 0x7610, R19 ;  /* 0x0000761002137816 */ /* 0x001fe20000000013 */
[----:B------:R-:W-:Y:S05]  /*5ae0*/  BRA `(.L_x_17758) ;  /* 0x000002a000007947 */ /* 0x000fea0003800000 */
.L_x_17770:
        /* <DEDUP_REMOVED lines=14> */
.L_x_17784:
[----:B------:R-:W-:Y:S05]  /*5bd0*/  BSYNC B0 ;  /* 0x0000000000007941 */ /* 0x000fea0003800000 */
.L_x_17783:
[----:B------:R-:W0:Y:S02]  /*5be0*/  F2I.S64.TRUNC R2, R2 ;  /* 0x0000000200027311 */ /* 0x000e24000020d900 */
[----:B0-----:R-:W-:Y:S01]  /*5bf0*/  PRMT R19, R2, 0x7610, R19 ;  /* 0x0000761002137816 */ /* 0x001fe20000000013 */
[----:B------:R-:W-:Y:S05]  /*5c00*/  BRA `(.L_x_17758) ;  /* 0x0000018000007947 */ /* 0x000fea0003800000 */
.L_x_17757:
        /* <DEDUP_REMOVED lines=21> */
.L_x_17782:
[----:B------:R0:W5:Y:S01]  /*5d60*/  LDG.E.U8 R19, [R4.64] ;  /* 0x0000002404137981 */ /* 0x000162000c1e1100 */
[----:B------:R-:W-:Y:S05]  /*5d70*/  BRA `(.L_x_17758) ;  /* 0x0000001000007947 */ /* 0x000fea0003800000 */
.L_x_17781:
[----:B------:R0:W5:Y:S02]  /*5d80*/  LDG.E.U8 R19, [R4.64] ;  /* 0x0000002404137981 */ /* 0x000164000c1e1100 */
.L_x_17758:
        /* <DEDUP_REMOVED lines=16> */
.L_x_17788:
[----:B------:R0:W5:Y:S01]  /*5e90*/  LDG.E.U8 R0, [R4.64] ;  /* 0x0000002404007981 */ /* 0x000162000c1e1100 */
[----:B------:R-:W-:Y:S05]  /*5ea0*/  BRA `(.L_x_17790) ;  /* 0x00000dc000007947 */ /* 0x000fea0003800000 */
.L_x_17787:
        /* <DEDUP_REMOVED lines=8> */
.L_x_17792:
[----:B------:R0:W5:Y:S01]  /*5f30*/  LDG.E.U8 R0, [R4.64] ;  /* 0x0000002404007981 */ /* 0x000162000c1e1100 */
[----:B------:R-:W-:Y:S05]  /*5f40*/  BRA `(.L_x_17790) ;  /* 0x00000d2000007947 */ /* 0x000fea0003800000 */
.L_x_17791:
[----:B------:R0:W5:Y:S01]  /*5f50*/  LDG.E.U16 R0, [R4.64] ;  /* 0x0000002404007981 */ /* 0x000162000c1e1500 */
[----:B------:R-:W-:Y:S05]  /*5f60*/  BRA `(.L_x_17790) ;  /* 0x00000d0000007947 */ /* 0x000fea0003800000 */
.L_x_17786:
        /* <DEDUP_REMOVED lines=10> */
.L_x_17794:
[----:B------:R-:W2:Y:S02]  /*6010*/  LDG.E.U16 R2, [R4.64] ;  /* 0x0000002404027981 */ /* 0x000ea4000c1e1500 */
[----:B--2---:R-:W-:-:S06]  /*6020*/  HADD2.F32 R2, -RZ, R2.H0_H0 ;  /* 0x20000002ff027230 */ /* 0x004fcc0000004100 */
[----:B------:R-:W0:Y:S02]  /*6030*/  F2I.S64.TRUNC R2, R2 ;  /* 0x0000000200027311 */ /* 0x000e24000020d900 */
[----:B0-----:R-:W-:Y:S01]  /*6040*/  PRMT R0, R2, 0x7610, R0 ;  /* 0x0000761002007816 */ /* 0x001fe20000000000 */
[----:B------:R-:W-:Y:S05]  /*6050*/  BRA `(.L_x_17790) ;  /* 0x00000c1000007947 */ /* 0x000fea0003800000 */
.L_x_17793:
        /* <DEDUP_REMOVED lines=10> */
.L_x_17796:
[----:B------:R-:W2:Y:S02]  /*6100*/  LDG.E.U16 R4, [R4.64] ;  /* 0x0000002404047981 */ /* 0x000ea4000c1e1500 */
[----:B--2---:R-:W-:-:S06]  /*6110*/  HADD2.F32 R2, -RZ, R4.H0_H0 ;  /* 0x20000004ff027230 */ /* 0x004fcc0000004100 */
[----:B------:R-:W0:Y:S02]  /*6120*/  F2I.S64.TRUNC R2, R2 ;  /* 0x0000000200027311 */ /* 0x000e24000020d900 */
[----:B0-----:R-:W-:Y:S01]  /*6130*/  PRMT R0, R2, 0x7610, R0 ;  /* 0x0000761002007816 */ /* 0x001fe20000000000 */
[----:B------:R-:W-:Y:S05]  /*6140*/  BRA `(.L_x_17790) ;  /* 0x00000b2000007947 */ /* 0x000fea0003800000 */
.L_x_17795:
[----:B------:R-:W2:Y:S02]  /*6150*/  LDG.E.64 R2, [R4.64] ;  /* 0x0000002404027981 */ /* 0x000ea4000c1e1b00 */
[----:B--2---:R-:W0:Y:S02]  /*6160*/  F2I.S64.F64.TRUNC R2, R2 ;  /* 0x0000000200027311 */ /* 0x004e24000030d900 */
[----:B0-----:R-:W-:Y:S01]  /*6170*/  PRMT R0, R2, 0x7610, R0 ;  /* 0x0000761002007816 */ /* 0x001fe20000000000 */
[----:B------:R-:W-:Y:S05]  /*6180*/  BRA `(.L_x_17790) ;  /* 0x00000ae000007947 */ /* 0x000fea0003800000 */
.L_x_17785:
        /* <DEDUP_REMOVED lines=12> */
.L_x_17799:
[----:B------:R-:W2:Y:S02]  /*6250*/  LDG.E.64 R4, [R4.64] ;  /* 0x0000002404047981 */ /* 0x000ea4000c1e1b00 */
[----:B--2---:R-:W0:Y:S02]  /*6260*/  F2I.S64.F64.TRUNC R2, R4 ;  /* 0x0000000400027311 */ /* 0x004e24000030d900 */
[----:B0-----:R-:W-:Y:S01]  /*6270*/  PRMT R0, R2, 0x7610, R0 ;  /* 0x0000761002007816 */ /* 0x001fe20000000000 */
[----:B------:R-:W-:Y:S05]  /*6280*/  BRA `(.L_x_17790) ;  /* 0x000009e000007947 */ /* 0x000fea0003800000 */
.L_x_17798:
        /* <DEDUP_REMOVED lines=28> */
.L_x_17801:
        /* <DEDUP_REMOVED lines=15> */
.L_x_17800:
[----:B------:R-:W2:Y:S02]  /*6540*/  LDG.E.U16 R2, [R4.64] ;  /* 0x0000002404027981 */ /* 0x000ea4000c1e1500 */
[----:B--2---:R-:W-:-:S06]  /*6550*/  PRMT R2, RZ, 0x5410, R2 ;  /* 0x00005410ff027816 */ /* 0x004fcc0000000002 */
[----:B------:R-:W0:Y:S02]  /*6560*/  F2I.S64.TRUNC R2, R2 ;  /* 0x0000000200027311 */ /* 0x000e24000020d900 */
[----:B0-----:R-:W-:Y:S01]  /*6570*/  PRMT R0, R2, 0x7610, R0 ;  /* 0x0000761002007816 */ /* 0x001fe20000000000 */
[----:B------:R-:W-:Y:S05]  /*6580*/  BRA `(.L_x_17790) ;  /* 0x000006e000007947 */ /* 0x000fea0003800000 */
.L_x_17797:
        /* <DEDUP_REMOVED lines=10> */
.L_x_17804:
        /* <DEDUP_REMOVED lines=21> */
.L_x_17808:
[----:B------:R-:W-:Y:S05]  /*6780*/  BSYNC B1 ;  /* 0x0000000000017941 */ /* 0x000fea0003800000 */
.L_x_17807:
[----:B------:R-:W-:Y:S01]  /*6790*/  IMAD.SHL.U32 R2, R2, 0x100000, RZ ;  /* 0x0010000002027824 */ /* 0x000fe200078e00ff */
[----:B------:R-:W-:-:S04]  /*67a0*/  LEA R3, R0, 0x3b800000, 0x17 ;  /* 0x3b80000000037811 */ /* 0x000fc800078eb8ff */
[----:B------:R-:W-:Y:S02]  /*67b0*/  LOP3.LUT R2, R3, R2, R4, 0xfe, !PT ;  /* 0x0000000203027212 */ /* 0x000fe400078efe04 */
.L_x_17806:
[----:B------:R-:W-:Y:S05]  /*67c0*/  BSYNC B0 ;  /* 0x0000000000007941 */ /* 0x000fea0003800000 */
.L_x_17805:
[----:B------:R-:W0:Y:S02]  /*67d0*/  F2I.S64.TRUNC R2, R2 ;  /* 0x0000000200027311 */ /* 0x000e24000020d900 */
[----:B0-----:R-:W-:Y:S01]  /*67e0*/  PRMT R0, R2, 0x7610, R0 ;  /* 0x0000761002007816 */ /* 0x001fe20000000000 */
[----:B------:R-:W-:Y:S05]  /*67f0*/  BRA `(.L_x_17790) ;  /* 0x0000047000007947 */ /* 0x000fea0003800000 */
.L_x_17803:
        /* <DEDUP_REMOVED lines=21> */
.L_x_17812:
[----:B------:R-:W-:Y:S05]  /*6950*/  BSYNC B1 ;  /* 0x0000000000017941 */ /* 0x000fea0003800000 */
.L_x_17811:
[----:B------:R-:W-:Y:S01]  /*6960*/  IMAD.SHL.U32 R2, R2, 0x200000, RZ ;  /* 0x0020000002027824 */ /* 0x000fe200078e00ff */
[----:B------:R-:W-:-:S04]  /*6970*/  LEA R3, R0, 0x37800000, 0x17 ;  /* 0x3780000000037811 */ /* 0x000fc800078eb8ff */
[----:B------:R-:W-:Y:S02]  /*6980*/  LOP3.LUT R2, R3, R2, R4, 0xfe, !PT ;  /* 0x0000000203027212 */ /* 0x000fe400078efe04 */
.L_x_17810:
[----:B------:R-:W-:Y:S05]  /*6990*/  BSYNC B0 ;  /* 0x0000000000007941 */ /* 0x000fea0003800000 */
.L_x_17809:
[----:B------:R-:W0:Y:S02]  /*69a0*/  F2I.S64.TRUNC R2, R2 ;  /* 0x0000000200027311 */ /* 0x000e24000020d900 */
[----:B0-----:R-:W-:Y:S01]  /*69b0*/  PRMT R0, R2, 0x7610, R0 ;  /* 0x0000761002007816 */ /* 0x001fe20000000000 */
[----:B------:R-:W-:Y:S05]  /*69c0*/  BRA `(.L_x_17790) ;  /* 0x000002a000007947 */ /* 0x000fea0003800000 */
.L_x_17802:
        /* <DEDUP_REMOVED lines=14> */
.L_x_17816:
[----:B------:R-:W-:Y:S05]  /*6ab0*/  BSYNC B0 ;  /* 0x0000000000007941 */ /* 0x000fea0003800000 */
.L_x_17815:
[----:B------:R-:W0:Y:S02]  /*6ac0*/  F2I.S64.TRUNC R2, R2 ;  /* 0x0000000200027311 */ /* 0x000e24000020d900 */
[----:B0-----:R-:W-:Y:S01]  /*6ad0*/  PRMT R0, R2, 0x7610, R0 ;  /* 0x0000761002007816 */ /* 0x001fe20000000000 */
[----:B------:R-:W-:Y:S05]  /*6ae0*/  BRA `(.L_x_17790) ;  /* 0x0000018000007947 */ /* 0x000fea0003800000 */
.L_x_17789:
        /* <DEDUP_REMOVED lines=21> */
.L_x_17814:
[----:B------:R0:W5:Y:S01]  /*6c40*/  LDG.E.U8 R0, [R4.64] ;  /* 0x0000002404007981 */ /* 0x000162000c1e1100 */
[----:B------:R-:W-:Y:S05]  /*6c50*/  BRA `(.L_x_17790) ;  /* 0x0000001000007947 */ /* 0x000fea0003800000 */
.L_x_17813:
[----:B------:R0:W5:Y:S02]  /*6c60*/  LDG.E.U8 R0, [R4.64] ;  /* 0x0000002404007981 */ /* 0x000164000c1e1100 */
.L_x_17790:
        /* <DEDUP_REMOVED lines=20> */
.L_x_17820:
[----:B------:R0:W-:Y:S01]  /*6db0*/  STG.E.U8 [R16.64], R3 ;  /* 0x0000000310007986 */ /* 0x0001e2000c101124 */
[----:B------:R-:W-:Y:S05]  /*6dc0*/  BRA `(.L_x_17822) ;  /* 0x00000e9000007947 */ /* 0x000fea0003800000 */
.L_x_17819:
        /* <DEDUP_REMOVED lines=10> */
.L_x_17824:
[----:B------:R-:W-:-:S05]  /*6e70*/  LOP3.LUT R3, R3, 0xff, RZ, 0xc0, !PT ;  /* 0x000000ff03037812 */ /* 0x000fca00078ec0ff */
[----:B------:R0:W-:Y:S01]  /*6e80*/  STG.E [R16.64], R3 ;  /* 0x0000000310007986 */ /* 0x0001e2000c101924 */
[----:B------:R-:W-:Y:S05]  /*6e90*/  BRA `(.L_x_17822) ;  /* 0x00000dc000007947 */ /* 0x000fea0003800000 */
.L_x_17823:
[----:B------:R-:W-:-:S05]  /*6ea0*/  LOP3.LUT R3, R3, 0xff, RZ, 0xc0, !PT ;  /* 0x000000ff03037812 */ /* 0x000fca00078ec0ff */
[----:B------:R0:W-:Y:S01]  /*6eb0*/  STG.E.U16 [R16.64], R3 ;  /* 0x0000000310007986 */ /* 0x0001e2000c101524 */
[----:B------:R-:W-:Y:S05]  /*6ec0*/  BRA `(.L_x_17822) ;  /* 0x00000d9000007947 */ /* 0x000fea0003800000 */
.L_x_17818:
        /* <DEDUP_REMOVED lines=10> */
.L_x_17826:
[----:B------:R-:W-:-:S04]  /*6f70*/  LOP3.LUT R3, R3, 0xff, RZ, 0xc0, !PT ;  /* 0x000000ff03037812 */ /* 0x000fc800078ec0ff */
[----:B------:R-:W0:Y:S02]  /*6f80*/  I2F.U16 R0, R3 ;  /* 0x0000000300007306 */ /* 0x000e240000101000 */
[----:B0-----:R-:W-:-:S05]  /*6f90*/  F2FP.PACK_AB R0, RZ, R0 ;  /* 0x00000000ff00723e */ /* 0x001fca00000000ff */
[----:B------:R0:W-:Y:S01]  /*6fa0*/  STG.E.U16 [R16.64], R0 ;  /* 0x0000000010007986 */ /* 0x0001e2000c101524 */
[----:B------:R-:W-:Y:S05]  /*6fb0*/  BRA `(.L_x_17822) ;  /* 0x00000ca000007947 */ /* 0x000fea0003800000 */
.L_x_17825:
        /* <DEDUP_REMOVED lines=11> */
.L_x_17828:
[----:B------:R-:W-:-:S06]  /*7070*/  LOP3.LUT R3, R3, 0xff, RZ, 0xc0, !PT ;  /* 0x000000ff03037812 */ /* 0x000fcc00078ec0ff */
[----:B------:R-:W0:Y:S02]  /*7080*/  I2F.U16 R3, R3 ;  /* 0x0000000300037306 */ /* 0x000e240000101000 */
[----:B0-----:R-:W-:-:S04]  /*7090*/  F2FP.PACK_AB R3, RZ, R3 ;  /* 0x00000003ff03723e */ /* 0x001fc800000000ff */
[----:B------:R-:W-:-:S05]  /*70a0*/  PRMT R3, R3, 0x5410, RZ ;  /* 0x0000541003037816 */ /* 0x000fca00000000ff */
[----:B------:R0:W-:Y:S01]  /*70b0*/  STG.E [R16.64], R3 ;  /* 0x0000000310007986 */ /* 0x0001e2000c101924 */
[----:B------:R-:W-:Y:S05]  /*70c0*/  BRA `(.L_x_17822) ;  /* 0x00000b9000007947 */ /* 0x000fea0003800000 */
.L_x_17827:
[----:B------:R-:W-:-:S06]  /*70d0*/  LOP3.LUT R3, R3, 0xff, RZ, 0xc0, !PT ;  /* 0x000000ff03037812 */ /* 0x000fcc00078ec0ff */
[----:B------:R-:W0:Y:S02]  /*70e0*/  I2F.F64.U16 R2, R3 ;  /* 0x0000000300027312 */ /* 0x000e240000101800 */
[----:B0-----:R0:W-:Y:S01]  /*70f0*/  STG.E.64 [R16.64], R2 ;  /* 0x0000000210007986 */ /* 0x0011e2000c101b24 */
[----:B------:R-:W-:Y:S05]  /*7100*/  BRA `(.L_x_17822) ;  /* 0x00000b5000007947 */ /* 0x000fea0003800000 */
.L_x_17817:
        /* <DEDUP_REMOVED lines=12> */
.L_x_17831:
[----:B------:R-:W-:Y:S01]  /*71d0*/  LOP3.LUT R4, R3, 0xff, RZ, 0xc0, !PT ;  /* 0x000000ff03047812 */ /* 0x000fe200078ec0ff */
[----:B------:R-:W-:-:S05]  /*71e0*/  CS2R R6, SRZ ;  /* 0x0000000000067805 */ /* 0x000fca000001ff00 */
[----:B------:R-:W0:Y:S02]  /*71f0*/  I2F.F64.U16 R4, R4 ;  /* 0x0000000400047312 */ /* 0x000e240000101800 */
[----:B0-----:R0:W-:Y:S01]  /*7200*/  STG.E.128 [R16.64], R4 ;  /* 0x0000000410007986 */ /* 0x0011e2000c101d24 */
[----:B------:R-:W-:Y:S05]  /*7210*/  BRA `(.L_x_17822) ;  /* 0x00000a4000007947 */ /* 0x000fea0003800000 */
.L_x_17830:
        /* <DEDUP_REMOVED lines=22> */
.L_x_17835:
[----:B------:R-:W-:Y:S05]  /*7380*/  BSYNC B0 ;  /* 0x0000000000007941 */ /* 0x000fea0003800000 */
.L_x_17834:
[----:B------:R-:W-:-:S05]  /*7390*/  LOP3.LUT R3, R0, R3, RZ, 0xfc, !PT ;  /* 0x0000000300037212 */ /* 0x000fca00078efcff */
[----:B------:R0:W-:Y:S01]  /*73a0*/  STG.E.U8 [R16.64], R3 ;  /* 0x0000000310007986 */ /* 0x0001e2000c101124 */
[----:B------:R-:W-:Y:S05]  /*73b0*/  BRA `(.L_x_17822) ;  /* 0x000008a000007947 */ /* 0x000fea0003800000 */
.L_x_17833:
        /* <DEDUP_REMOVED lines=14> */
.L_x_17837:
[----:B------:R-:W-:Y:S01]  /*74a0*/  IMAD.MOV.U32 R0, RZ, RZ, 0x7f ;  /* 0x0000007fff007424 */ /* 0x000fe200078e00ff */
[----:B------:R-:W-:-:S04]  /*74b0*/  ISETP.GT.U32.AND P0, PT, R2, 0x7f800000, PT ;  /* 0x7f8000000200780c */ /* 0x000fc80003f04070 */
[----:B------:R-:W-:-:S04]  /*74c0*/  SEL R0, R0, 0x7c, P0 ;  /* 0x0000007c00007807 */ /* 0x000fc80000000000 */
.L_x_17838:
[----:B------:R-:W-:Y:S05]  /*74d0*/  BSYNC B0 ;  /* 0x0000000000007941 */ /* 0x000fea0003800000 */
.L_x_17836:
[----:B------:R-:W-:-:S04]  /*74e0*/  LOP3.LUT R2, R3, 0x80000000, RZ, 0xc0, !PT ;  /* 0x8000000003027812 */ /* 0x000fc800078ec0ff */
[----:B------:R-:W-:-:S04]  /*74f0*/  SHF.R.U32.HI R3, RZ, 0x18, R2 ;  /* 0x00000018ff037819 */ /* 0x000fc80000011602 */
[----:B------:R-:W-:-:S05]  /*7500*/  LOP3.LUT R3, R0, R3, RZ, 0xfc, !PT ;  /* 0x0000000300037212 */ /* 0x000fca00078efcff */
[----:B------:R0:W-:Y:S01]  /*7510*/  STG.E.U8 [R16.64], R3 ;  /* 0x0000000310007986 */ /* 0x0001e2000c101124 */
[----:B------:R-:W-:Y:S05]  /*7520*/  BRA `(.L_x_17822) ;  /* 0x0000073000007947 */ /* 0x000fea0003800000 */
.L_x_17832:
[----:B------:R-:W-:-:S04]  /*7530*/  LOP3.LUT R3, R3, 0xff, RZ, 0xc0, !PT ;  /* 0x000000ff03037812 */ /* 0x000fc800078ec0ff */
[----:B------:R-:W0:Y:S02]  /*7540*/  I2F.U16 R0, R3 ;  /* 0x0000000300007306 */ /* 0x000e240000101000 */
[----:B0-----:R-:W-:-:S05]  /*7550*/  F2FP.BF16.PACK_AB R0, RZ, R0 ;  /* 0x00000000ff00723e */ /* 0x001fca00000010ff */
[----:B------:R0:W-:Y:S01]  /*7560*/  STG.E.U16 [R16.64], R0 ;  /* 0x0000000010007986 */ /* 0x0001e2000c101524 */
[----:B------:R-:W-:Y:S05]  /*7570*/  BRA `(.L_x_17822) ;  /* 0x000006e000007947 */ /* 0x000fea0003800000 */
.L_x_17829:
        /* <DEDUP_REMOVED lines=11> */
.L_x_17841:
        /* <DEDUP_REMOVED lines=18> */
.L_x_17844:
[----:B------:R-:W-:-:S04]  /*7750*/  LOP3.LUT R2, R3, 0x80000000, RZ, 0xc0, !PT ;  /* 0x8000000003027812 */ /* 0x000fc800078ec0ff */
[----:B------:R-:W-:-:S04]  /*7760*/  SHF.R.U32.HI R3, RZ, 0x18, R2 ;  /* 0x00000018ff037819 */ /* 0x000fc80000011602 */
[----:B------:R-:W-:-:S04]  /*7770*/  LOP3.LUT R0, R0, R3, RZ, 0xfc, !PT ;  /* 0x0000000300007212 */ /* 0x000fc800078efcff */
[----:B------:R-:W-:Y:S02]  /*7780*/  PRMT R8, R0, 0x7610, R8 ;  /* 0x0000761000087816 */ /* 0x000fe40000000008 */
.L_x_17843:
[----:B------:R-:W-:Y:S05]  /*7790*/  BSYNC B0 ;  /* 0x0000000000007941 */ /* 0x000fea0003800000 */
.L_x_17842:
[----:B------:R0:W-:Y:S01]  /*77a0*/  STG.E.U8 [R16.64], R8 ;  /* 0x0000000810007986 */ /* 0x0001e2000c101124 */
[----:B------:R-:W-:Y:S05]  /*77b0*/  BRA `(.L_x_17822) ;  /* 0x000004a000007947 */ /* 0x000fea0003800000 */
.L_x_17840:
        /* <DEDUP_REMOVED lines=18> */
.L_x_17847:
[----:B------:R-:W-:-:S04]  /*78e0*/  LOP3.LUT R2, R3, 0x80000000, RZ, 0xc0, !PT ;  /* 0x8000000003027812 */ /* 0x000fc800078ec0ff */
[----:B------:R-:W-:-:S04]  /*78f0*/  SHF.R.U32.HI R3, RZ, 0x18, R2 ;  /* 0x00000018ff037819 */ /* 0x000fc80000011602 */
[----:B------:R-:W-:-:S04]  /*7900*/  LOP3.LUT R0, R0, R3, RZ, 0xfc, !PT ;  /* 0x0000000300007212 */ /* 0x000fc800078efcff */
[----:B------:R-:W-:Y:S02]  /*7910*/  PRMT R8, R0, 0x7610, R8 ;  /* 0x0000761000087816 */ /* 0x000fe40000000008 */
.L_x_17846:
[----:B------:R-:W-:Y:S05]  /*7920*/  BSYNC B0 ;  /* 0x0000000000007941 */ /* 0x000fea0003800000 */
.L_x_17845:
[----:B------:R0:W-:Y:S01]  /*7930*/  STG.E.U8 [R16.64], R8 ;  /* 0x0000000810007986 */ /* 0x0001e2000c101124 */
[----:B------:R-:W-:Y:S05]  /*7940*/  BRA `(.L_x_17822) ;  /* 0x0000031000007947 */ /* 0x000fea0003800000 */
.L_x_17839:
        /* <DEDUP_REMOVED lines=23> */
.L_x_17821:
        /* <DEDUP_REMOVED lines=20> */
.L_x_17849:
[----:B------:R-:W-:Y:S01]  /*7c00*/  LOP3.LUT R2, R3, 0xff, RZ, 0xc0, !PT ;  /* 0x000000ff03027812 */ /* 0x000fe200078ec0ff */
[----:B------:R-:W-:-:S05]  /*7c10*/  IMAD.MOV.U32 R3, RZ, RZ, RZ ;  /* 0x000000ffff037224 */ /* 0x000fca00078e00ff */
[----:B------:R0:W-:Y:S01]  /*7c20*/  STG.E.64 [R16.64], R2 ;  /* 0x0000000210007986 */ /* 0x0001e2000c101b24 */
[----:B------:R-:W-:Y:S05]  /*7c30*/  BRA `(.L_x_17822) ;  /* 0x0000002000007947 */ /* 0x000fea0003800000 */
.L_x_17848:
[----:B------:R-:W-:-:S05]  /*7c40*/  LOP3.LUT R3, R3, 0xff, RZ, 0xc0, !PT ;  /* 0x000000ff03037812 */ /* 0x000fca00078ec0ff */
[----:B------:R0:W-:Y:S02]  /*7c50*/  STG.E [R16.64], R3 ;  /* 0x0000000310007986 */ /* 0x0001e4000c101924 */
.L_x_17822:
        /* <DEDUP_REMOVED lines=258> */
.L_x_17850:
        /* <DEDUP_REMOVED lines=18> */
.L_x_17854:
[----:B------:R0:W5:Y:S01]  /*8da0*/  LDG.E.U8 R19, [R4.64] ;  /* 0x0000002404137981 */ /* 0x000162000c1e1100 */
[----:B------:R-:W-:Y:S05]  /*8db0*/  BRA `(.L_x_17856) ;  /* 0x00000dc000007947 */ /* 0x000fea0003800000 */
.L_x_17853:
        /* <DEDUP_REMOVED lines=8> */
.L_x_17858:
[----:B------:R0:W5:Y:S01]  /*8e40*/  LDG.E.U8 R19, [R4.64] ;  /* 0x0000002404137981 */ /* 0x000162000c1e1100 */
[----:B------:R-:W-:Y:S05]  /*8e50*/  BRA `(.L_x_17856) ;  /* 0x00000d2000007947 */ /* 0x000fea0003800000 */
.L_x_17857:
[----:B------:R0:W5:Y:S01]  /*8e60*/  LDG.E.U16 R19, [R4.64] ;  /* 0x0000002404137981 */ /* 0x000162000c1e1500 */
[----:B------:R-:W-:Y:S05]  /*8e70*/  BRA `(.L_x_17856) ;  /* 0x00000d0000007947 */ /* 0x000fea0003800000 */
.L_x_17852:
        /* <DEDUP_REMOVED lines=10> */
.L_x_17860:
[----:B------:R-:W2:Y:S02]  /*8f20*/  LDG.E.U16 R2, [R4.64] ;  /* 0x0000002404027981 */ /* 0x000ea4000c1e1500 */
[----:B--2---:R-:W-:-:S06]  /*8f30*/  HADD2.F32 R2, -RZ, R2.H0_H0 ;  /* 0x20000002ff027230 */ /* 0x004fcc0000004100 */
[----:B------:R-:W0:Y:S02]  /*8f40*/  F2I.S64.TRUNC R2, R2 ;  /* 0x0000000200027311 */ /* 0x000e24000020d900 */
[----:B0-----:R-:W-:Y:S01]  /*8f50*/  PRMT R19, R2, 0x7610, R19 ;  /* 0x0000761002137816 */ /* 0x001fe20000000013 */
[----:B------:R-:W-:Y:S05]  /*8f60*/  BRA `(.L_x_17856) ;  /* 0x00000c1000007947 */ /* 0x000fea0003800000 */
.L_x_17859:
        /* <DEDUP_REMOVED lines=10> */
.L_x_17862:
[----:B------:R-:W2:Y:S02]  /*9010*/  LDG.E.U16 R4, [R4.64] ;  /* 0x0000002404047981 */ /* 0x000ea4000c1e1500 */
[----:B--2---:R-:W-:-:S06]  /*9020*/  HADD2.F32 R2, -RZ, R4.H0_H0 ;  /* 0x20000004ff027230 */ /* 0x004fcc0000004100 */
[----:B------:R-:W0:Y:S02]  /*9030*/  F2I.S64.TRUNC R2, R2 ;  /* 0x0000000200027311 */ /* 0x000e24000020d900 */
[----:B0-----:R-:W-:Y:S01]  /*9040*/  PRMT R19, R2, 0x7610, R19 ;  /* 0x0000761002137816 */ /* 0x001fe20000000013 */
[----:B------:R-:W-:Y:S05]  /*9050*/  BRA `(.L_x_17856) ;  /* 0x00000b2000007947 */ /* 0x000fea0003800000 */
.L_x_17861:
[----:B------:R-:W2:Y:S02]  /*9060*/  LDG.E.64 R2, [R4.64] ;  /* 0x0000002404027981 */ /* 0x000ea4000c1e1b00 */
[----:B--2---:R-:W0:Y:S02]  /*9070*/  F2I.S64.F64.TRUNC R2, R2 ;  /* 0x0000000200027311 */ /* 0x004e24000030d900 */
[----:B0-----:R-:W-:Y:S01]  /*9080*/  PRMT R19, R2, 0x7610, R19 ;  /* 0x0000761002137816 */ /* 0x001fe20000000013 */
[----:B------:R-:W-:Y:S05]  /*9090*/  BRA `(.L_x_17856) ;  /* 0x00000ae000007947 */ /* 0x000fea0003800000 */
.L_x_17851:
        /* <DEDUP_REMOVED lines=12> */
.L_x_17865:
[----:B------:R-:W2:Y:S02]  /*9160*/  LDG.E.64 R4, [R4.64] ;  /* 0x0000002404047981 */ /* 0x000ea4000c1e1b00 */
[----:B--2---:R-:W0:Y:S02]  /*9170*/  F2I.S64.F64.TRUNC R2, R4 ;  /* 0x0000000400027311 */ /* 0x004e24000030d900 */
[----:B0-----:R-:W-:Y:S01]  /*9180*/  PRMT R19, R2, 0x7610, R19 ;  /* 0x0000761002137816 */ /* 0x001fe20000000013 */
[----:B------:R-:W-:Y:S05]  /*9190*/  BRA `(.L_x_17856) ;  /* 0x000009e000007947 */ /* 0x000fea0003800000 */
.L_x_17864:
        /* <DEDUP_REMOVED lines=28> */
.L_x_17867:
        /* <DEDUP_REMOVED lines=15> */
.L_x_17866:
[----:B------:R-:W2:Y:S02]  /*9450*/  LDG.E.U16 R2, [R4.64] ;  /* 0x0000002404027981 */ /* 0x000ea4000c1e1500 */
[----:B--2---:R-:W-:-:S06]  /*9460*/  PRMT R2, RZ, 0x5410, R2 ;  /* 0x00005410ff027816 */ /* 0x004fcc0000000002 */
[----:B------:R-:W0:Y:S02]  /*9470*/  F2I.S64.TRUNC R2, R2 ;  /* 0x0000000200027311 */ /* 0x000e24000020d900 */
[----:B0-----:R-:W-:Y:S01]  /*9480*/  PRMT R19, R2, 0x7610, R19 ;  /* 0x0000761002137816 */ /* 0x001fe20000000013 */
[----:B------:R-:W-:Y:S05]  /*9490*/  BRA `(.L_x_17856) ;  /* 0x000006e000007947 */ /* 0x000fea0003800000 */
.L_x_17863:
        /* <DEDUP_REMOVED lines=10> */
.L_x_17870:
        /* <DEDUP_REMOVED lines=21> */
.L_x_17874:
[----:B------:R-:W-:Y:S05]  /*9690*/  BSYNC B1 ;  /* 0x0000000000017941 */ /* 0x000fea0003800000 */
.L_x_17873:
[----:B------:R-:W-:Y:S01]  /*96a0*/  IMAD.SHL.U32 R2, R2, 0x100000, RZ ;  /* 0x0010000002027824 */ /* 0x000fe200078e00ff */
[----:B------:R-:W-:-:S04]  /*96b0*/  LEA R3, R0, 0x3b800000, 0x17 ;  /* 0x3b80000000037811 */ /* 0x000fc800078eb8ff */
[----:B------:R-:W-:Y:S02]  /*96c0*/  LOP3.LUT R2, R3, R2, R4, 0xfe, !PT ;  /* 0x0000000203027212 */ /* 0x000fe400078efe04 */
.L_x_17872:
[----:B------:R-:W-:Y:S05]  /*96d0*/  BSYNC B0 ;  /* 0x0000000000007941 */ /* 0x000fea0003800000 */
.L_x_17871:
[----:B------:R-:W0:Y:S02]  /*96e0*/  F2I.S64.TRUNC R2, R2 ;  /* 0x0000000200027311 */ /* 0x000e24000020d900 */
[----:B0-----:R-:W-:Y:S01]  /*96f0*/  PRMT R19, R2, 0x7610, R19 ;  /* 0x0000761002137816 */ /* 0x001fe20000000013 */
[----:B------:R-:W-:Y:S05]  /*9700*/  BRA `(.L_x_17856) ;  /* 0x0000047000007947 */ /* 0x000fea0003800000 */
.L_x_17869:
        /* <DEDUP_REMOVED lines=21> */
.L_x_17878:
[----:B------:R-:W-:Y:S05]  /*9860*/  BSYNC B1 ;  /* 0x0000000000017941 */ /* 0x000fea0003800000 */
.L_x_17877:
[----:B------:R-:W-:Y:S01]  /*9870*/  IMAD.SHL.U32 R2, R2, 0x200000, RZ ;  /* 0x0020000002027824 */ /* 0x000fe200078e00ff */
[----:B------:R-:W-:-:S04]  /*9880*/  LEA R3, R0, 0x37800000, 0x17 ;  /* 0x3780000000037811 */ /* 0x000fc800078eb8ff */
[----:B------:R-:W-:Y:S02]  /*9890*/  LOP3.LUT R2, R3, R2, R4, 0xfe, !PT ;  /* 0x0000000203027212 */ /* 0x000fe400078efe04 */
.L_x_17876:
[----:B------:R-:W-:Y:S05]  /*98a0*/  BSYNC B0 ;  /* 0x0000000000007941 */ /* 0x000fea0003800000 */
.L_x_17875:
[----:B------:R-:W0:Y:S02]  /*98b0*/  F2I.S64.TRUNC R2, R2 ;  /* 0x0000000200027311 */ /* 0x000e24000020d900 */
[----:B0-----:R-:W-:Y:S01]  /*98c0*/  PRMT R19, R2, 0x7610, R19 ;  /* 0x0000761002137816 */ /* 0x001fe20000000013 */
[----:B------:R-:W-:Y:S05]  /*98d0*/  BRA `(.L_x_17856) ;  /* 0x000002a000007947 */ /* 0x000fea0003800000 */
.L_x_17868:
        /* <DEDUP_REMOVED lines=14> */
.L_x_17882:
[----:B------:R-:W-:Y:S05]  /*99c0*/  BSYNC B0 ;  /* 0x0000000000007941 */ /* 0x000fea0003800000 */
.L_x_17881:
[----:B------:R-:W0:Y:S02]  /*99d0*/  F2I.S64.TRUNC R2, R2 ;  /* 0x0000000200027311 */ /* 0x000e24000020d900 */
[----:B0-----:R-:W-:Y:S01]  /*99e0*/  PRMT R19, R2, 0x7610, R19 ;  /* 0x0000761002137816 */ /* 0x001fe20000000013 */
[----:B------:R-:W-:Y:S05]  /*99f0*/  BRA `(.L_x_17856) ;  /* 0x0000018000007947 */ /* 0x000fea0003800000 */
.L_x_17855:
        /* <DEDUP_REMOVED lines=21> */
.L_x_17880:
[----:B------:R0:W5:Y:S01]  /*9b50*/  LDG.E.U8 R19, [R4.64] ;  /* 0x0000002404137981 */ /* 0x000162000c1e1100 */
[----:B------:R-:W-:Y:S05]  /*9b60*/  BRA `(.L_x_17856) ;  /* 0x0000001000007947 */ /* 0x000fea0003800000 */
.L_x_17879:
[----:B------:R0:W5:Y:S02]  /*9b70*/  LDG.E.U8 R19, [R4.64] ;  /* 0x0000002404137981 */ /* 0x000164000c1e1100 */
.L_x_17856:
        /* <DEDUP_REMOVED lines=16> */
.L_x_17886:
[----:B------:R0:W5:Y:S01]  /*9c80*/  LDG.E.U8 R0, [R4.64] ;  /* 0x0000002404007981 */ /* 0x000162000c1e1100 */
[----:B------:R-:W-:Y:S05]  /*9c90*/  BRA `(.L_x_17888) ;  /* 0x00000dc000007947 */ /* 0x000fea0003800000 */
.L_x_17885:
        /* <DEDUP_REMOVED lines=8> */
.L_x_17890:
[----:B------:R0:W5:Y:S01]  /*9d20*/  LDG.E.U8 R0, [R4.64] ;  /* 0x0000002404007981 */ /* 0x000162000c1e1100 */
[----:B------:R-:W-:Y:S05]  /*9d30*/  BRA `(.L_x_17888) ;  /* 0x00000d2000007947 */ /* 0x000fea0003800000 */
.L_x_17889:
[----:B------:R0:W5:Y:S01]  /*9d40*/  LDG.E.U16 R0, [R4.64] ;  /* 0x0000002404007981 */ /* 0x000162000c1e1500 */
[----:B------:R-:W-:Y:S05]  /*9d50*/  BRA `(.L_x_17888) ;  /* 0x00000d0000007947 */ /* 0x000fea0003800000 */
.L_x_17884:
        /* <DEDUP_REMOVED lines=10> */
.L_x_17892:
[----:B------:R-:W2:Y:S02]  /*9e00*/  LDG.E.U16 R2, [R4.64] ;  /* 0x0000002404027981 */ /* 0x000ea4000c1e1500 */
[----:B--2---:R-:W-:-:S06]  /*9e10*/  HADD2.F32 R2, -RZ, R2.H0_H0 ;  /* 0x20000002ff027230 */ /* 0x004fcc0000004100 */
[----:B------:R-:W0:Y:S02]  /*9e20*/  F2I.S64.TRUNC R2, R2 ;  /* 0x0000000200027311 */ /* 0x000e24000020d900 */
[----:B0-----:R-:W-:Y:S01]  /*9e30*/  PRMT R0, R2, 0x7610, R0 ;  /* 0x0000761002007816 */ /* 0x001fe20000000000 */
[----:B------:R-:W-:Y:S05]  /*9e40*/  BRA `(.L_x_17888) ;  /* 0x00000c1000007947 */ /* 0x000fea0003800000 */
.L_x_17891:
        /* <DEDUP_REMOVED lines=10> */
.L_x_17894:
[----:B------:R-:W2:Y:S02]  /*9ef0*/  LDG.E.U16 R4, [R4.64] ;  /* 0x0000002404047981 */ /* 0x000ea4000c1e1500 */
[----:B--2---:R-:W-:-:S06]  /*9f00*/  HADD2.F32 R2, -RZ, R4.H0_H0 ;  /* 0x20000004ff027230 */ /* 0x004fcc0000004100 */
[----:B------:R-:W0:Y:S02]  /*9f10*/  F2I.S64.TRUNC R2, R2 ;  /* 0x0000000200027311 */ /* 0x000e24000020d900 */
[----:B0-----:R-:W-:Y:S01]  /*9f20*/  PRMT R0, R2, 0x7610, R0 ;  /* 0x0000761002007816 */ /* 0x001fe20000000000 */
[----:B------:R-:W-:Y:S05]  /*9f30*/  BRA `(.L_x_17888) ;  /* 0x00000b2000007947 */ /* 0x000fea0003800000 */
.L_x_17893:
[----:B------:R-:W2:Y:S02]  /*9f40*/  LDG.E.64 R2, [R4.64] ;  /* 0x0000002404027981 */ /* 0x000ea4000c1e1b00 */
[----:B--2---:R-:W0:Y:S02]  /*9f50*/  F2I.S64.F64.TRUNC R2, R2 ;  /* 0x0000000200027311 */ /* 0x004e24000030d900 */
[----:B0-----:R-:W-:Y:S01]  /*9f60*/  PRMT R0, R2, 0x7610, R0 ;  /* 0x0000761002007816 */ /* 0x001fe20000000000 */
[----:B------:R-:W-:Y:S05]  /*9f70*/  BRA `(.L_x_17888) ;  /* 0x00000ae000007947 */ /* 0x000fea0003800000 */
.L_x_17883:
        /* <DEDUP_REMOVED lines=12> */
.L_x_17897:
[----:B------:R-:W2:Y:S02]  /*a040*/  LDG.E.64 R4, [R4.64] ;  /* 0x0000002404047981 */ /* 0x000ea4000c1e1b00 */
[----:B--2---:R-:W0:Y:S02]  /*a050*/  F2I.S64.F64.TRUNC R2, R4 ;  /* 0x0000000400027311 */ /* 0x004e24000030d900 */
[----:B0-----:R-:W-:Y:S01]  /*a060*/  PRMT R0, R2, 0x7610, R0 ;  /* 0x0000761002007816 */ /* 0x001fe20000000000 */
[----:B------:R-:W-:Y:S05]  /*a070*/  BRA `(.L_x_17888) ;  /* 0x000009e000007947 */ /* 0x000fea0003800000 */
.L_x_17896:
        /* <DEDUP_REMOVED lines=28> */
.L_x_17899:
        /* <DEDUP_REMOVED lines=15> */
.L_x_17898:
[----:B------:R-:W2:Y:S02]  /*a330*/  LDG.E.U16 R2, [R4.64] ;  /* 0x0000002404027981 */ /* 0x000ea4000c1e1500 */
[----:B--2---:R-:W-:-:S06]  /*a340*/  PRMT R2, RZ, 0x5410, R2 ;  /* 0x00005410ff027816 */ /* 0x004fcc0000000002 */
[----:B------:R-:W0:Y:S02]  /*a350*/  F2I.S64.TRUNC R2, R2 ;  /* 0x0000000200027311 */ /* 0x000e24000020d900 */
[----:B0-----:R-:W-:Y:S01]  /*a360*/  PRMT R0, R2, 0x7610, R0 ;  /* 0x0000761002007816 */ /* 0x001fe20000000000 */
[----:B------:R-:W-:Y:S05]  /*a370*/  BRA `(.L_x_17888) ;  /* 0x000006e000007947 */ /* 0x000fea0003800000 */
.L_x_17895:
        /* <DEDUP_REMOVED lines=10> */
.L_x_17902:
        /* <DEDUP_REMOVED lines=21> */
.L_x_17906:
[----:B------:R-:W-:Y:S05]  /*a570*/  BSYNC B1 ;  /* 0x0000000000017941 */ /* 0x000fea0003800000 */
.L_x_17905:
[----:B------:R-:W-:Y:S01]  /*a580*/  IMAD.SHL.U32 R2, R2, 0x100000, RZ ;  /* 0x0010000002027824 */ /* 0x000fe200078e00ff */
[----:B------:R-:W-:-:S04]  /*a590*/  LEA R3, R0, 0x3b800000, 0x17 ;  /* 0x3b80000000037811 */ /* 0x000fc800078eb8ff */
[----:B------:R-:W-:Y:S02]  /*a5a0*/  LOP3.LUT R2, R3, R2, R4, 0xfe, !PT ;  /* 0x0000000203027212 */ /* 0x000fe400078efe04 */
.L_x_17904:
[----:B------:R-:W-:Y:S05]  /*a5b0*/  BSYNC B0 ;  /* 0x0000000000007941 */ /* 0x000fea0003800000 */
.L_x_17903:
[----:B------:R-:W0:Y:S02]  /*a5c0*/  F2I.S64.TRUNC R2, R2 ;  /* 0x0000000200027311 */ /* 0x000e24000020d900 */
[----:B0-----:R-:W-:Y:S01]  /*a5d0*/  PRMT R0, R2, 0x7610, R0 ;  /* 0x0000761002007816 */ /* 0x001fe20000000000 */
[----:B------:R-:W-:Y:S05]  /*a5e0*/  BRA `(.L_x_17888) ;  /* 0x0000047000007947 */ /* 0x000fea0003800000 */
.L_x_17901:
        /* <DEDUP_REMOVED lines=21> */
.L_x_17910:
[----:B------:R-:W-:Y:S05]  /*a740*/  BSYNC B1 ;  /* 0x0000000000017941 */ /* 0x000fea0003800000 */
.L_x_17909:
[----:B------:R-:W-:Y:S01]  /*a750*/  IMAD.SHL.U32 R2, R2, 0x200000, RZ ;  /* 0x0020000002027824 */ /* 0x000fe200078e00ff */
[----:B------:R-:W-:-:S04]  /*a760*/  LEA R3, R0, 0x37800000, 0x17 ;  /* 0x3780000000037811 */ /* 0x000fc800078eb8ff */
[----:B------:R-:W-:Y:S02]  /*a770*/  LOP3.LUT R2, R3, R2, R4, 0xfe, !PT ;  /* 0x0000000203027212 */ /* 0x000fe400078efe04 */
.L_x_17908:
[----:B------:R-:W-:Y:S05]  /*a780*/  BSYNC B0 ;  /* 0x0000000000007941 */ /* 0x000fea0003800000 */
.L_x_17907:
[----:B------:R-:W0:Y:S02]  /*a790*/  F2I.S64.TRUNC R2, R2 ;  /* 0x0000000200027311 */ /* 0x000e24000020d900 */
[----:B0-----:R-:W-:Y:S01]  /*a7a0*/  PRMT R0, R2, 0x7610, R0 ;  /* 0x0000761002007816 */ /* 0x001fe20000000000 */
[----:B------:R-:W-:Y:S05]  /*a7b0*/  BRA `(.L_x_17888) ;  /* 0x000002a000007947 */ /* 0x000fea0003800000 */
.L_x_17900:
        /* <DEDUP_REMOVED lines=14> */
.L_x_17914:
[----:B------:R-:W-:Y:S05]  /*a8a0*/  BSYNC B0 ;  /* 0x0000000000007941 */ /* 0x000fea0003800000 */
.L_x_17913:
[----:B------:R-:W0:Y:S02]  /*a8b0*/  F2I.S64.TRUNC R2, R2 ;  /* 0x0000000200027311 */ /* 0x000e24000020d900 */
[----:B0-----:R-:W-:Y:S01]  /*a8c0*/  PRMT R0, R2, 0x7610, R0 ;  /* 0x0000761002007816 */ /* 0x001fe20000000000 */
[----:B------:R-:W-:Y:S05]  /*a8d0*/  BRA `(.L_x_17888) ;  /* 0x0000018000007947 */ /* 0x000fea0003800000 */
.L_x_17887:
        /* <DEDUP_REMOVED lines=21> */
.L_x_17912:
[----:B------:R0:W5:Y:S01]  /*aa30*/  LDG.E.U8 R0, [R4.64] ;  /* 0x0000002404007981 */ /* 0x000162000c1e1100 */
[----:B------:R-:W-:Y:S05]  /*aa40*/  BRA `(.L_x_17888) ;  /* 0x0000001000007947 */ /* 0x000fea0003800000 */
.L_x_17911:
[----:B------:R0:W5:Y:S02]  /*aa50*/  LDG.E.U8 R0, [R4.64] ;  /* 0x0000002404007981 */ /* 0x000164000c1e1100 */
.L_x_17888:
        /* <DEDUP_REMOVED lines=20> */
.L_x_17918:
[----:B------:R0:W-:Y:S01]  /*aba0*/  STG.E.U8 [R16.64], R3 ;  /* 0x0000000310007986 */ /* 0x0001e2000c101124 */
[----:B------:R-:W-:Y:S05]  /*abb0*/  BRA `(.L_x_17920) ;  /* 0x00000e9000007947 */ /* 0x000fea0003800000 */
.L_x_17917:
        /* <DEDUP_REMOVED lines=10> */
.L_x_17922:
[----:B------:R-:W-:-:S05]  /*ac60*/  LOP3.LUT R3, R3, 0xff, RZ, 0xc0, !PT ;  /* 0x000000ff03037812 */ /* 0x000fca00078ec0ff */
[----:B------:R0:W-:Y:S01]  /*ac70*/  STG.E [R16.64], R3 ;  /* 0x0000000310007986 */ /* 0x0001e2000c101924 */
[----:B------:R-:W-:Y:S05]  /*ac80*/  BRA `(.L_x_17920) ;  /* 0x00000dc000007947 */ /* 0x000fea0003800000 */
.L_x_17921:
[----:B------:R-:W-:-:S05]  /*ac90*/  LOP3.LUT R3, R3, 0xff, RZ, 0xc0, !PT ;  /* 0x000000ff03037812 */ /* 0x000fca00078ec0ff */
[----:B------:R0:W-:Y:S01]  /*aca0*/  STG.E.U16 [R16.64], R3 ;  /* 0x0000000310007986 */ /* 0x0001e2000c101524 */
[----:B------:R-:W-:Y:S05]  /*acb0*/  BRA `(.L_x_17920) ;  /* 0x00000d9000007947 */ /* 0x000fea0003800000 */
.L_x_17916:
        /* <DEDUP_REMOVED lines=10> */
.L_x_17924:
[----:B------:R-:W-:-:S04]  /*ad60*/  LOP3.LUT R3, R3, 0xff, RZ, 0xc0, !PT ;  /* 0x000000ff03037812 */ /* 0x000fc800078ec0ff */
[----:B------:R-:W0:Y:S02]  /*ad70*/  I2F.U16 R0, R3 ;  /* 0x0000000300007306 */ /* 0x000e240000101000 */
[----:B0-----:R-:W-:-:S05]  /*ad80*/  F2FP.PACK_AB R0, RZ, R0 ;  /* 0x00000000ff00723e */ /* 0x001fca00000000ff */
[----:B------:R0:W-:Y:S01]  /*ad90*/  STG.E.U16 [R16.64], R0 ;  /* 0x0000000010007986 */ /* 0x0001e2000c101524 */
[----:B------:R-:W-:Y:S05]  /*ada0*/  BRA `(.L_x_17920) ;  /* 0x00000ca000007947 */ /* 0x000fea0003800000 */
.L_x_17923:
        /* <DEDUP_REMOVED lines=11> */
.L_x_17926:
[----:B------:R-:W-:-:S06]  /*ae60*/  LOP3.LUT R3, R3, 0xff, RZ, 0xc0, !PT ;  /* 0x000000ff03037812 */ /* 0x000fcc00078ec0ff */
[----:B------:R-:W0:Y:S02]  /*ae70*/  I2F.U16 R3, R3 ;  /* 0x0000000300037306 */ /* 0x000e240000101000 */
[----:B0-----:R-:W-:-:S04]  /*ae80*/  F2FP.PACK_AB R3, RZ, R3 ;  /* 0x00000003ff03723e */ /* 0x001fc800000000ff */
[----:B------:R-:W-:-:S05]  /*ae90*/  PRMT R3, R3, 0x5410, RZ ;  /* 0x0000541003037816 */ /* 0x000fca00000000ff */
[----:B------:R0:W-:Y:S01]  /*aea0*/  STG.E [R16.64], R3 ;  /* 0x0000000310007986 */ /* 0x0001e2000c101924 */
[----:B------:R-:W-:Y:S05]  /*aeb0*/  BRA `(.L_x_17920) ;  /* 0x00000b9000007947 */ /* 0x000fea0003800000 */
.L_x_17925:
[----:B------:R-:W-:-:S06]  /*aec0*/  LOP3.LUT R3, R3, 0xff, RZ, 0xc0, !PT ;  /* 0x000000ff03037812 */ /* 0x000fcc00078ec0ff */
[----:B------:R-:W0:Y:S02]  /*aed0*/  I2F.F64.U16 R2, R3 ;  /* 0x0000000300027312 */ /* 0x000e240000101800 */
[----:B0-----:R0:W-:Y:S01]  /*aee0*/  STG.E.64 [R16.64], R2 ;  /* 0x0000000210007986 */ /* 0x0011e2000c101b24 */
[----:B------:R-:W-:Y:S05]  /*aef0*/  BRA `(.L_x_17920) ;  /* 0x00000b5000007947 */ /* 0x000fea0003800000 */
.L_x_17915:
        /* <DEDUP_REMOVED lines=12> */
.L_x_17929:
[----:B------:R-:W-:Y:S01]  /*afc0*/  LOP3.LUT R4, R3, 0xff, RZ, 0xc0, !PT ;  /* 0x000000ff03047812 */ /* 0x000fe200078ec0ff */
[----:B------:R-:W-:-:S05]  /*afd0*/  CS2R R6, SRZ ;  /* 0x0000000000067805 */ /* 0x000fca000001ff00 */
[----:B------:R-:W0:Y:S02]  /*afe0*/  I2F.F64.U16 R4, R4 ;  /* 0x0000000400047312 */ /* 0x000e240000101800 */
[----:B0-----:R0:W-:Y:S01]  /*aff0*/  STG.E.128 [R16.64], R4 ;  /* 0x0000000410007986 */ /* 0x0011e2000c101d24 */
[----:B------:R-:W-:Y:S05]  /*b000*/  BRA `(.L_x_17920) ;  /* 0x00000a4000007947 */ /* 0x000fea0003800000 */
.L_x_17928:
        /* <DEDUP_REMOVED lines=22> */
.L_x_17933:
[----:B------:R-:W-:Y:S05]  /*b170*/  BSYNC B0 ;  /* 0x0000000000007941 */ /* 0x000fea0003800000 */
.L_x_17932:
[----:B------:R-:W-:-:S05]  /*b180*/  LOP3.LUT R3, R0, R3, RZ, 0xfc, !PT ;  /* 0x0000000300037212 */ /* 0x000fca00078efcff */
[----:B------:R0:W-:Y:S01]  /*b190*/  STG.E.U8 [R16.64], R3 ;  /* 0x0000000310007986 */ /* 0x0001e2000c101124 */
[----:B------:R-:W-:Y:S05]  /*b1a0*/  BRA `(.L_x_17920) ;  /* 0x000008a000007947 */ /* 0x000fea0003800000 */
.L_x_17931:
        /* <DEDUP_REMOVED lines=14> */
.L_x_17935:
[----:B------:R-:W-:Y:S01]  /*b290*/  IMAD.MOV.U32 R0, RZ, RZ, 0x7f ;  /* 0x0000007fff007424 */ /* 0x000fe200078e00ff */
[----:B------:R-:W-:-:S04]  /*b2a0*/  ISETP.GT.U32.AND P0, PT, R2, 0x7f800000, PT ;  /* 0x7f8000000200780c */ /* 0x000fc80003f04070 */
[----:B------:R-:W-:-:S04]  /*b2b0*/  SEL R0, R0, 0x7c, P0 ;  /* 0x0000007c00007807 */ /* 0x000fc80000000000 */
.L_x_17936:
[----:B------:R-:W-:Y:S05]  /*b2c0*/  BSYNC B0 ;  /* 0x0000000000007941 */ /* 0x000fea0003800000 */
.L_x_17934:
[----:B------:R-:W-:-:S04]  /*b2d0*/  LOP3.LUT R2, R3, 0x80000000, RZ, 0xc0, !PT ;  /* 0x8000000003027812 */ /* 0x000fc800078ec0ff */
[----:B------:R-:W-:-:S04]  /*b2e0*/  SHF.R.U32.HI R3, RZ, 0x18, R2 ;  /* 0x00000018ff037819 */ /* 0x000fc80000011602 */
[----:B------:R-:W-:-:S05]  /*b2f0*/  LOP3.LUT R3, R0, R3, RZ, 0xfc, !PT ;  /* 0x0000000300037212 */ /* 0x000fca00078efcff */
[----:B------:R0:W-:Y:S01]  /*b300*/  STG.E.U8 [R16.64], R3 ;  /* 0x0000000310007986 */ /* 0x0001e2000c101124 */
[----:B------:R-:W-:Y:S05]  /*b310*/  BRA `(.L_x_17920) ;  /* 0x0000073000007947 */ /* 0x000fea0003800000 */
.L_x_17930:
[----:B------:R-:W-:-:S04]  /*b320*/  LOP3.LUT R3, R3, 0xff, RZ, 0xc0, !PT ;  /* 0x000000ff03037812 */ /* 0x000fc800078ec0ff */
[----:B------:R-:W0:Y:S02]  /*b330*/  I2F.U16 R0, R3 ;  /* 0x0000000300007306 */ /* 0x000e240000101000 */
[----:B0-----:R-:W-:-:S05]  /*b340*/  F2FP.BF16.PACK_AB R0, RZ, R0 ;  /* 0x00000000ff00723e */ /* 0x001fca00000010ff */
[----:B------:R0:W-:Y:S01]  /*b350*/  STG.E.U16 [R16.64], R0 ;  /* 0x0000000010007986 */ /* 0x0001e2000c101524 */
[----:B------:R-:W-:Y:S05]  /*b360*/  BRA `(.L_x_17920) ;  /* 0x000006e000007947 */ /* 0x000fea0003800000 */
.L_x_17927:
        /* <DEDUP_REMOVED lines=11> */
.L_x_17939:
        /* <DEDUP_REMOVED lines=18> */
.L_x_17942:
[----:B------:R-:W-:-:S04]  /*b540*/  LOP3.LUT R2, R3, 0x80000000, RZ, 0xc0, !PT ;  /* 0x8000000003027812 */ /* 0x000fc800078ec0ff */
[----:B------:R-:W-:-:S04]  /*b550*/  SHF.R.U32.HI R3, RZ, 0x18, R2 ;  /* 0x00000018ff037819 */ /* 0x000fc80000011602 */
[----:B------:R-:W-:-:S04]  /*b560*/  LOP3.LUT R0, R0, R3, RZ, 0xfc, !PT ;  /* 0x0000000300007212 */ /* 0x000fc800078efcff */
[----:B------:R-:W-:Y:S02]  /*b570*/  PRMT R8, R0, 0x7610, R8 ;  /* 0x0000761000087816 */ /* 0x000fe40000000008 */
.L_x_17941:
[----:B------:R-:W-:Y:S05]  /*b580*/  BSYNC B0 ;  /* 0x0000000000007941 */ /* 0x000fea0003800000 */
.L_x_17940:
[----:B------:R0:W-:Y:S01]  /*b590*/  STG.E.U8 [R16.64], R8 ;  /* 0x0000000810007986 */ /* 0x0001e2000c101124 */
[----:B------:R-:W-:Y:S05]  /*b5a0*/  BRA `(.L_x_17920) ;  /* 0x000004a000007947 */ /* 0x000fea0003800000 */
.L_x_17938:
        /* <DEDUP_REMOVED lines=18> */
.L_x_17945:
[----:B------:R-:W-:-:S04]  /*b6d0*/  LOP3.LUT R2, R3, 0x80000000, RZ, 0xc0, !PT ;  /* 0x8000000003027812 */ /* 0x000fc800078ec0ff */
[----:B------:R-:W-:-:S04]  /*b6e0*/  SHF.R.U32.HI R3, RZ, 0x18, R2 ;  /* 0x00000018ff037819 */ /* 0x000fc80000011602 */
[----:B------:R-:W-:-:S04]  /*b6f0*/  LOP3.LUT R0, R0, R3, RZ, 0xfc, !PT ;  /* 0x0000000300007212 */ /* 0x000fc800078efcff */
[----:B------:R-:W-:Y:S02]  /*b700*/  PRMT R8, R0, 0x7610, R8 ;  /* 0x0000761000087816 */ /* 0x000fe40000000008 */
.L_x_17944:
[----:B------:R-:W-:Y:S05]  /*b710*/  BSYNC B0 ;  /* 0x0000000000007941 */ /* 0x000fea0003800000 */
.L_x_17943:
[----:B------:R0:W-:Y:S01]  /*b720*/  STG.E.U8 [R16.64], R8 ;  /* 0x0000000810007986 */ /* 0x0001e2000c101124 */
[----:B------:R-:W-:Y:S05]  /*b730*/  BRA `(.L_x_17920) ;  /* 0x0000031000007947 */ /* 0x000fea0003800000 */
.L_x_17937:
        /* <DEDUP_REMOVED lines=23> */
.L_x_17919:
        /* <DEDUP_REMOVED lines=20> */
.L_x_17947:
[----:B------:R-:W-:Y:S01]  /*b9f0*/  LOP3.LUT R2, R3, 0xff, RZ, 0xc0, !PT ;  /* 0x000000ff03027812 */ /* 0x000fe200078ec0ff */
[----:B------:R-:W-:-:S05]  /*ba00*/  IMAD.MOV.U32 R3, RZ, RZ, RZ ;  /* 0x000000ffff037224 */ /* 0x000fca00078e00ff */
[----:B------:R0:W-:Y:S01]  /*ba10*/  STG.E.64 [R16.64], R2 ;  /* 0x0000000210007986 */ /* 0x0001e2000c101b24 */
[----:B------:R-:W-:Y:S05]  /*ba20*/  BRA `(.L_x_17920) ;  /* 0x0000002000007947 */ /* 0x000fea0003800000 */
.L_x_17946:
[----:B------:R-:W-:-:S05]  /*ba30*/  LOP3.LUT R3, R3, 0xff, RZ, 0xc0, !PT ;  /* 0x000000ff03037812 */ /* 0x000fca00078ec0ff */
[----:B------:R0:W-:Y:S02]  /*ba40*/  STG.E [R16.64], R3 ;  /* 0x0000000310007986 */ /* 0x0001e4000c101924 */
.L_x_17920:
[----:B------:R-:W-:Y:S02]  /*ba50*/  IADD3 R23, R23, 0x80, RZ ;  /* 0x0000008017177810 */ /* 0x000fe40007ffe0ff */
.L_x_17751:
[----:B------:R-:W-:Y:S05]  /*ba60*/  BSYNC B6 ;  /* 0x0000000000067941 */ /* 0x000fea0003800000 */
.L_x_17750:
        /* <DEDUP_REMOVED lines=257> */
.L_x_17948:
        /* <DEDUP_REMOVED lines=18> */
.L_x_17952:
[----:B------:R0:W5:Y:S01]  /*cba0*/  LDG.E.U8 R19, [R4.64] ;  /* 0x0000002404137981 */ /* 0x000162000c1e1100 */
[----:B------:R-:W-:Y:S05]  /*cbb0*/  BRA `(.L_x_17954) ;  /* 0x00000dc000007947 */ /* 0x000fea0003800000 */
.L_x_17951:
        /* <DEDUP_REMOVED lines=8> */
.L_x_17956:
[----:B------:R0:W5:Y:S01]  /*cc40*/  LDG.E.U8 R19, [R4.64] ;  /* 0x0000002404137981 */ /* 0x000162000c1e1100 */
[----:B------:R-:W-:Y:S05]  /*cc50*/  BRA `(.L_x_17954) ;  /* 0x00000d2000007947 */ /* 0x000fea0003800000 */
.L_x_17955:
[----:B------:R0:W5:Y:S01]  /*cc60*/  LDG.E.U16 R19, [R4.64] ;  /* 0x0000002404137981 */ /* 0x000162000c1e1500 */
[----:B------:R-:W-:Y:S05]  /*cc70*/  BRA `(.L_x_17954) ;  /* 0x00000d0000007947 */ /* 0x000fea0003800000 */
.L_x_17950:
        /* <DEDUP_REMOVED lines=10> */
.L_x_17958:
[----:B------:R-:W2:Y:S02]  /*cd20*/  LDG.E.U16 R2, [R4.64] ;  /* 0x0000002404027981 */ /* 0x000ea4000c1e1500 */
[----:B--2---:R-:W-:-:S06]  /*cd30*/  HADD2.F32 R2, -RZ, R2.H0_H0 ;  /* 0x20000002ff027230 */ /* 0x004fcc0000004100 */
[----:B------:R-:W0:Y:S02]  /*cd40*/  F2I.S64.TRUNC R2, R2 ;  /* 0x0000000200027311 */ /* 0x000e24000020d900 */
[----:B0-----:R-:W-:Y:S01]  /*cd50*/  PRMT R19, R2, 0x7610, R19 ;  /* 0x0000761002137816 */ /* 0x001fe20000000013 */
[----:B------:R-:W-:Y:S05]  /*cd60*/  BRA `(.L_x_17954) ;  /* 0x00000c1000007947 */ /* 0x000fea0003800000 */
.L_x_17957:
        /* <DEDUP_REMOVED lines=10> */
.L_x_17960:
[----:B------:R-:W2:Y:S02]  /*ce10*/  LDG.E.U16 R4, [R4.64] ;  /* 0x0000002404047981 */ /* 0x000ea4000c1e1500 */
[----:B--2---:R-:W-:-:S06]  /*ce20*/  HADD2.F32 R2, -RZ, R4.H0_H0 ;  /* 0x20000004ff027230 */ /* 0x004fcc0000004100 */
[----:B------:R-:W0:Y:S02]  /*ce30*/  F2I.S64.TRUNC R2, R2 ;  /* 0x0000000200027311 */ /* 0x000e24000020d900 */
[----:B0-----:R-:W-:Y:S01]  /*ce40*/  PRMT R19, R2, 0x7610, R19 ;  /* 0x0000761002137816 */ /* 0x001fe20000000013 */
[----:B------:R-:W-:Y:S05]  /*ce50*/  BRA `(.L_x_17954) ;  /* 0x00000b2000007947 */ /* 0x000fea0003800000 */
.L_x_17959:
[----:B------:R-:W2:Y:S02]  /*ce60*/  LDG.E.64 R2, [R4.64] ;  /* 0x0000002404027981 */ /* 0x000ea4000c1e1b00 */
[----:B--2---:R-:W0:Y:S02]  /*ce70*/  F2I.S64.F64.TRUNC R2, R2 ;  /* 0x0000000200027311 */ /* 0x004e24000030d900 */
[----:B0-----:R-:W-:Y:S01]  /*ce80*/  PRMT R19, R2, 0x7610, R19 ;  /* 0x0000761002137816 */ /* 0x001fe20000000013 */
[----:B------:R-:W-:Y:S05]  /*ce90*/  BRA `(.L_x_17954) ;  /* 0x00000ae000007947 */ /* 0x000fea0003800000 */
.L_x_17949:
        /* <DEDUP_REMOVED lines=12> */
.L_x_17963:
[----:B------:R-:W2:Y:S02]  /*cf60*/  LDG.E.64 R4, [R4.64] ;  /* 0x0000002404047981 */ /* 0x000ea4000c1e1b00 */
[----:B--2---:R-:W0:Y:S02]  /*cf70*/  F2I.S64.F64.TRUNC R2, R4 ;  /* 0x0000000400027311 */ /* 0x004e24000030d900 */
[----:B0-----:R-:W-:Y:S01]  /*cf80*/  PRMT R19, R2, 0x7610, R19 ;  /* 0x0000761002137816 */ /* 0x001fe20000000013 */
[----:B------:R-:W-:Y:S05]  /*cf90*/  BRA `(.L_x_17954) ;  /* 0x000009e000007947 */ /* 0x000fea0003800000 */
.L_x_17962:
        /* <DEDUP_REMOVED lines=28> */
.L_x_17965:
        /* <DEDUP_REMOVED lines=15> */
.L_x_17964:
[----:B------:R-:W2:Y:S02]  /*d250*/  LDG.E.U16 R2, [R4.64] ;  /* 0x0000002404027981 */ /* 0x000ea4000c1e1500 */
[----:B--2---:R-:W-:-:S06]  /*d260*/  PRMT R2, RZ, 0x5410, R2 ;  /* 0x00005410ff027816 */ /* 0x004fcc0000000002 */
[----:B------:R-:W0:Y:S02]  /*d270*/  F2I.S64.TRUNC R2, R2 ;  /* 0x0000000200027311 */ /* 0x000e24000020d900 */
[----:B0-----:R-:W-:Y:S01]  /*d280*/  PRMT R19, R2, 0x7610, R19 ;  /* 0x0000761002137816 */ /* 0x001fe20000000013 */
[----:B------:R-:W-:Y:S05]  /*d290*/  BRA `(.L_x_17954) ;  /* 0x000006e000007947 */ /* 0x000fea0003800000 */
.L_x_17961:
        /* <DEDUP_REMOVED lines=10> */
.L_x_17968:
        /* <DEDUP_REMOVED lines=21> */
.L_x_17972:
[----:B------:R-:W-:Y:S05]  /*d490*/  BSYNC B1 ;  /* 0x0000000000017941 */ /* 0x000fea0003800000 */
.L_x_17971:
[----:B------:R-:W-:Y:S01]  /*d4a0*/  IMAD.SHL.U32 R2, R2, 0x100000, RZ ;  /* 0x0010000002027824 */ /* 0x000fe200078e00ff */
[----:B------:R-:W-:-:S04]  /*d4b0*/  LEA R3, R0, 0x3b800000, 0x17 ;  /* 0x3b80000000037811 */ /* 0x000fc800078eb8ff */
[----:B------:R-:W-:Y:S02]  /*d4c0*/  LOP3.LUT R2, R3, R2, R4, 0xfe, !PT ;  /* 0x0000000203027212 */ /* 0x000fe400078efe04 */
.L_x_17970:
[----:B------:R-:W-:Y:S05]  /*d4d0*/  BSYNC B0 ;  /* 0x0000000000007941 */ /* 0x000fea0003800000 */
.L_x_17969:
[----:B------:R-:W0:Y:S02]  /*d4e0*/  F2I.S64.TRUNC R2, R2 ;  /* 0x0000000200027311 */ /* 0x000e24000020d900 */
[----:B0-----:R-:W-:Y:S01]  /*d4f0*/  PRMT R19, R2, 0x7610, R19 ;  /* 0x0000761002137816 */ /* 0x001fe20000000013 */
[----:B------:R-:W-:Y:S05]  /*d500*/  BRA `(.L_x_17954) ;  /* 0x0000047000007947 */ /* 0x000fea0003800000 */
.L_x_17967:
        /* <DEDUP_REMOVED lines=21> */
.L_x_17976:
[----:B------:R-:W-:Y:S05]  /*d660*/  BSYNC B1 ;  /* 0x0000000000017941 */ /* 0x000fea0003800000 */
.L_x_17975:
[----:B------:R-:W-:Y:S01]  /*d670*/  IMAD.SHL.U32 R2, R2, 0x200000, RZ ;  /* 0x0020000002027824 */ /* 0x000fe200078e00ff */
[----:B------:R-:W-:-:S04]  /*d680*/  LEA R3, R0, 0x37800000, 0x17 ;  /* 0x3780000000037811 */ /* 0x000fc800078eb8ff */
[----:B------:R-:W-:Y:S02]  /*d690*/  LOP3.LUT R2, R3, R2, R4, 0xfe, !PT ;  /* 0x0000000203027212 */ /* 0x000fe400078efe04 */
.L_x_17974:
[----:B------:R-:W-:Y:S05]  /*d6a0*/  BSYNC B0 ;  /* 0x0000000000007941 */ /* 0x000fea0003800000 */
.L_x_17973:
[----:B------:R-:W0:Y:S02]  /*d6b0*/  F2I.S64.TRUNC R2, R2 ;  /* 0x0000000200027311 */ /* 0x000e24000020d900 */
[----:B0-----:R-:W-:Y:S01]  /*d6c0*/  PRMT R19, R2, 0x7610, R19 ;  /* 0x0000761002137816 */ /* 0x001fe20000000013 */
[----:B------:R-:W-:Y:S05]  /*d6d0*/  BRA `(.L_x_17954) ;  /* 0x000002a000007947 */ /* 0x000fea0003800000 */
.L_x_17966:
        /* <DEDUP_REMOVED lines=14> */
.L_x_17980:
[----:B------:R-:W-:Y:S05]  /*d7c0*/  BSYNC B0 ;  /* 0x0000000000007941 */ /* 0x000fea0003800000 */
.L_x_17979:
[----:B------:R-:W0:Y:S02]  /*d7d0*/  F2I.S64.TRUNC R2, R2 ;  /* 0x0000000200027311 */ /* 0x000e24000020d900 */
[----:B0-----:R-:W-:Y:S01]  /*d7e0*/  PRMT R19, R2, 0x7610, R19 ;  /* 0x0000761002137816 */ /* 0x001fe20000000013 */
[----:B------:R-:W-:Y:S05]  /*d7f0*/  BRA `(.L_x_17954) ;  /* 0x0000018000007947 */ /* 0x000fea0003800000 */
.L_x_17953:
        /* <DEDUP_REMOVED lines=21> */
.L_x_17978:
[----:B------:R0:W5:Y:S01]  /*d950*/  LDG.E.U8 R19, [R4.64] ;  /* 0x0000002404137981 */ /* 0x000162000c1e1100 */
[----:B------:R-:W-:Y:S05]  /*d960*/  BRA `(.L_x_17954) ;  /* 0x0000001000007947 */ /* 0x000fea0003800000 */
.L_x_17977:
[----:B------:R0:W5:Y:S02]  /*d970*/  LDG.E.U8 R19, [R4.64] ;  /* 0x0000002404137981 */ /* 0x000164000c1e1100 */
.L_x_17954:
        /* <DEDUP_REMOVED lines=16> */
.L_x_17984:
[----:B------:R0:W5:Y:S01]  /*da80*/  LDG.E.U8 R0, [R4.64] ;  /* 0x0000002404007981 */ /* 0x000162000c1e1100 */
[----:B------:R-:W-:Y:S05]  /*da90*/  BRA `(.L_x_17986) ;  /* 0x00000dc000007947 */ /* 0x000fea0003800000 */
.L_x_17983:
        /* <DEDUP_REMOVED lines=8> */
.L_x_17988:
[----:B------:R0:W5:Y:S01]  /*db20*/  LDG.E.U8 R0, [R4.64] ;  /* 0x0000002404007981 */ /* 0x000162000c1e1100 */
[----:B------:R-:W-:Y:S05]  /*db30*/  BRA `(.L_x_17986) ;  /* 0x00000d2000007947 */ /* 0x000fea0003800000 */
.L_x_17987:
[----:B------:R0:W5:Y:S01]  /*db40*/  LDG.E.U16 R0, [R4.64] ;  /* 0x0000002404007981 */ /* 0x000162000c1e1500 */
[----:B------:R-:W-:Y:S05]  /*db50*/  BRA `(.L_x_17986) ;  /* 0x00000d0000007947 */ /* 0x000fea0003800000 */
.L_x_17982:
        /* <DEDUP_REMOVED lines=10> */
.L_x_17990:
[----:B------:R-:W2:Y:S02]  /*dc00*/  LDG.E.U16 R2, [R4.64] ;  /* 0x0000002404027981 */ /* 0x000ea4000c1e1500 */
[----:B--2---:R-:W-:-:S06]  /*dc10*/  HADD2.F32 R2, -RZ, R2.H0_H0 ;  /* 0x20000002ff027230 */ /* 0x004fcc0000004100 */
[----:B------:R-:W0:Y:S02]  /*dc20*/  F2I.S64.TRUNC R2, R2 ;  /* 0x0000000200027311 */ /* 0x000e24000020d900 */
[----:B0-----:R-:W-:Y:S01]  /*dc30*/  PRMT R0, R2, 0x7610, R0 ;  /* 0x0000761002007816 */ /* 0x001fe20000000000 */
[----:B------:R-:W-:Y:S05]  /*dc40*/  BRA `(.L_x_17986) ;  /* 0x00000c1000007947 */ /* 0x000fea0003800000 */
.L_x_17989:
        /* <DEDUP_REMOVED lines=10> */
.L_x_17992:
[----:B------:R-:W2:Y:S02]  /*dcf0*/  LDG.E.U16 R4, [R4.64] ;  /* 0x0000002404047981 */ /* 0x000ea4000c1e1500 */
[----:B--2---:R-:W-:-:S06]  /*dd00*/  HADD2.F32 R2, -RZ, R4.H0_H0 ;  /* 0x20000004ff027230 */ /* 0x004fcc0000004100 */
[----:B------:R-:W0:Y:S02]  /*dd10*/  F2I.S64.TRUNC R2, R2 ;  /* 0x0000000200027311 */ /* 0x000e24000020d900 */
[----:B0-----:R-:W-:Y:S01]  /*dd20*/  PRMT R0, R2, 0x7610, R0 ;  /* 0x0000761002007816 */ /* 0x001fe20000000000 */
[----:B------:R-:W-:Y:S05]  /*dd30*/  BRA `(.L_x_17986) ;  /* 0x00000b2000007947 */ /* 0x000fea0003800000 */
.L_x_17991:
[----:B------:R-:W2:Y:S02]  /*dd40*/  LDG.E.64 R2, [R4.64] ;  /* 0x0000002404027981 */ /* 0x000ea4000c1e1b00 */
[----:B--2---:R-:W0:Y:S02]  /*dd50*/  F2I.S64.F64.TRUNC R2, R2 ;  /* 0x0000000200027311 */ /* 0x004e24000030d900 */
[----:B0-----:R-:W-:Y:S01]  /*dd60*/  PRMT R0, R2, 0x7610, R0 ;  /* 0x0000761002007816 */ /* 0x001fe20000000000 */
[----:B------:R-:W-:Y:S05]  /*dd70*/  BRA `(.L_x_17986) ;  /* 0x00000ae000007947 */ /* 0x000fea0003800000 */
.L_x_17981:
        /* <DEDUP_REMOVED lines=12> */
.L_x_17995:
[----:B------:R-:W2:Y:S02]  /*de40*/  LDG.E.64 R4, [R4.64] ;  /* 0x0000002404047981 */ /* 0x000ea4000c1e1b00 */
[----:B--2---:R-:W0:Y:S02]  /*de50*/  F2I.S64.F64.TRUNC R2, R4 ;  /* 0x0000000400027311 */ /* 0x004e24000030d900 */
[----:B0-----:R-:W-:Y:S01]  /*de60*/  PRMT R0, R2, 0x7610, R0 ;  /* 0x0000761002007816 */ /* 0x001fe20000000000 */
[----:B------:R-:W-:Y:S05]  /*de70*/  BRA `(.L_x_17986) ;  /* 0x000009e000007947 */ /* 0x000fea0003800000 */
.L_x_17994:
        /* <DEDUP_REMOVED lines=28> */
.L_x_17997:
        /* <DEDUP_REMOVED lines=15> */
.L_x_17996:
[----:B------:R-:W2:Y:S02]  /*e130*/  LDG.E.U16 R2, [R4.64] ;  /* 0x0000002404027981 */ /* 0x000ea4000c1e1500 */
[----:B--2---:R-:W-:-:S06]  /*e140*/  PRMT R2, RZ, 0x5410, R2 ;  /* 0x00005410ff027816 */ /* 0x004fcc0000000002 */
[----:B------:R-:W0:Y:S02]  /*e150*/  F2I.S64.TRUNC R2, R2 ;  /* 0x0000000200027311 */ /* 0x000e24000020d900 */
[----:B0-----:R-:W-:Y:S01]  /*e160*/  PRMT R0, R2, 0x7610, R0 ;  /* 0x0000761002007816 */ /* 0x001fe20000000000 */
[----:B------:R-:W-:Y:S05]  /*e170*/  BRA `(.L_x_17986) ;  /* 0x000006e000007947 */ /* 0x000fea0003800000 */
.L_x_17993:
        /* <DEDUP_REMOVED lines=10> */
.L_x_18000:
        /* <DEDUP_REMOVED lines=21> */
.L_x_18004:
[----:B------:R-:W-:Y:S05]  /*e370*/  BSYNC B1 ;  /* 0x0000000000017941 */ /* 0x000fea0003800000 */
.L_x_18003:
[----:B------:R-:W-:Y:S01]  /*e380*/  IMAD.SHL.U32 R2, R2, 0x100000, RZ ;  /* 0x0010000002027824 */ /* 0x000fe200078e00ff */
[----:B------:R-:W-:-:S04]  /*e390*/  LEA R3, R0, 0x3b800000, 0x17 ;  /* 0x3b80000000037811 */ /* 0x000fc800078eb8ff */
[----:B------:R-:W-:Y:S02]  /*e3a0*/  LOP3.LUT R2, R3, R2, R4, 0xfe, !PT ;  /* 0x0000000203027212 */ /* 0x000fe400078efe04 */
.L_x_18002:
[----:B------:R-:W-:Y:S05]  /*e3b0*/  BSYNC B0 ;  /* 0x0000000000007941 */ /* 0x000fea0003800000 */
.L_x_18001:
[----:B------:R-:W0:Y:S02]  /*e3c0*/  F2I.S64.TRUNC R2, R2 ;  /* 0x0000000200027311 */ /* 0x000e24000020d900 */
[----:B0-----:R-:W-:Y:S01]  /*e3d0*/  PRMT R0, R2, 0x7610, R0 ;  /* 0x0000761002007816 */ /* 0x001fe20000000000 */
[----:B------:R-:W-:Y:S05]  /*e3e0*/  BRA `(.L_x_17986) ;  /* 0x0000047000007947 */ /* 0x000fea0003800000 */
.L_x_17999:
        /* <DEDUP_REMOVED lines=21> */
.L_x_18008:
[----:B------:R-:W-:Y:S05]  /*e540*/  BSYNC B1 ;  /* 0x0000000000017941 */ /* 0x000fea0003800000 */
.L_x_18007:
[----:B------:R-:W-:Y:S01]  /*e550*/  IMAD.SHL.U32 R2, R2, 0x200000, RZ ;  /* 0x0020000002027824 */ /* 0x000fe200078e00ff */
[----:B------:R-:W-:-:S04]  /*e560*/  LEA R3, R0, 0x37800000, 0x17 ;  /* 0x3780000000037811 */ /* 0x000fc800078eb8ff */
[----:B------:R-:W-:Y:S02]  /*e570*/  LOP3.LUT R2, R3, R2, R4, 0xfe, !PT ;  /* 0x0000000203027212 */ /* 0x000fe400078efe04 */
.L_x_18006:
[----:B------:R-:W-:Y:S05]  /*e580*/  BSYNC B0 ;  /* 0x0000000000007941 */ /* 0x000fea0003800000 */
.L_x_18005:
[----:B------:R-:W0:Y:S02]  /*e590*/  F2I.S64.TRUNC R2, R2 ;  /* 0x0000000200027311 */ /* 0x000e24000020d900 */
[----:B0-----:R-:W-:Y:S01]  /*e5a0*/  PRMT R0, R2, 0x7610, R0 ;  /* 0x0000761002007816 */ /* 0x001fe20000000000 */
[----:B------:R-:W-:Y:S05]  /*e5b0*/  BRA `(.L_x_17986) ;  /* 0x000002a000007947 */ /* 0x000fea0003800000 */
.L_x_17998:
        /* <DEDUP_REMOVED lines=14> */
.L_x_18012:
[----:B------:R-:W-:Y:S05]  /*e6a0*/  BSYNC B0 ;  /* 0x0000000000007941 */ /* 0x000fea0003800000 */
.L_x_18011:
[----:B------:R-:W0:Y:S02]  /*e6b0*/  F2I.S64.TRUNC R2, R2 ;  /* 0x0000000200027311 */ /* 0x000e24000020d900 */
[----:B0-----:R-:W-:Y:S01]  /*e6c0*/  PRMT R0, R2, 0x7610, R0 ;  /* 0x0000761002007816 */ /* 0x001fe20000000000 */
[----:B------:R-:W-:Y:S05]  /*e6d0*/  BRA `(.L_x_17986) ;  /* 0x0000018000007947 */ /* 0x000fea0003800000 */
.L_x_17985:
        /* <DEDUP_REMOVED lines=21> */
.L_x_18010:
[----:B------:R0:W5:Y:S01]  /*e830*/  LDG.E.U8 R0, [R4.64] ;  /* 0x0000002404007981 */ /* 0x000162000c1e1100 */
[----:B------:R-:W-:Y:S05]  /*e840*/  BRA `(.L_x_17986) ;  /* 0x0000001000007947 */ /* 0x000fea0003800000 */
.L_x_18009:
[----:B------:R0:W5:Y:S02]  /*e850*/  LDG.E.U8 R0, [R4.64] ;  /* 0x0000002404007981 */ /* 0x000164000c1e1100 */
.L_x_17986:
        /* <DEDUP_REMOVED lines=20> */
.L_x_18016:
[----:B------:R-:W-:Y:S01]  /*e9a0*/  STG.E.U8 [R16.64], R3 ;  /* 0x0000000310007986 */ /* 0x000fe2000c101124 */
[----:B------:R-:W-:Y:S05]  /*e9b0*/  EXIT ;  /* 0x000000000000794d */ /* 0x000fea0003800000 */
.L_x_18015:
        /* <DEDUP_REMOVED lines=10> */
.L_x_18019:
[----:B------:R-:W-:-:S05]  /*ea60*/  LOP3.LUT R3, R3, 0xff, RZ, 0xc0, !PT ;  /* 0x000000ff03037812 */ /* 0x000fca00078ec0ff */
[----:B------:R-:W-:Y:S01]  /*ea70*/  STG.E [R16.64], R3 ;  /* 0x0000000310007986 */ /* 0x000fe2000c101924 */
[----:B------:R-:W-:Y:S05]  /*ea80*/  EXIT ;  /* 0x000000000000794d */ /* 0x000fea0003800000 */
.L_x_18018:
[----:B------:R-:W-:-:S05]  /*ea90*/  LOP3.LUT R3, R3, 0xff, RZ, 0xc0, !PT ;  /* 0x000000ff03037812 */ /* 0x000fca00078ec0ff */
[----:B------:R-:W-:Y:S01]  /*eaa0*/  STG.E.U16 [R16.64], R3 ;  /* 0x0000000310007986 */ /* 0x000fe2000c101524 */
[----:B------:R-:W-:Y:S05]  /*eab0*/  EXIT ;  /* 0x000000000000794d */ /* 0x000fea0003800000 */
.L_x_18014:
        /* <DEDUP_REMOVED lines=10> */
.L_x_18021:
[----:B------:R-:W-:-:S04]  /*eb60*/  LOP3.LUT R3, R3, 0xff, RZ, 0xc0, !PT ;  /* 0x000000ff03037812 */ /* 0x000fc800078ec0ff */
[----:B------:R-:W0:Y:S02]  /*eb70*/  I2F.U16 R0, R3 ;  /* 0x0000000300007306 */ /* 0x000e240000101000 */
[----:B0-----:R-:W-:-:S05]  /*eb80*/  F2FP.PACK_AB R0, RZ, R0 ;  /* 0x00000000ff00723e */ /* 0x001fca00000000ff */
[----:B------:R-:W-:Y:S01]  /*eb90*/  STG.E.U16 [R16.64], R0 ;  /* 0x0000000010007986 */ /* 0x000fe2000c101524 */
[----:B------:R-:W-:Y:S05]  /*eba0*/  EXIT ;  /* 0x000000000000794d */ /* 0x000fea0003800000 */
.L_x_18020:
        /* <DEDUP_REMOVED lines=11> */
.L_x_18023:
[----:B------:R-:W-:-:S06]  /*ec60*/  LOP3.LUT R3, R3, 0xff, RZ, 0xc0, !PT ;  /* 0x000000ff03037812 */ /* 0x000fcc00078ec0ff */
[----:B------:R-:W0:Y:S02]  /*ec70*/  I2F.U16 R3, R3 ;  /* 0x0000000300037306 */ /* 0x000e240000101000 */
[----:B0-----:R-:W-:-:S04]  /*ec80*/  F2FP.PACK_AB R3, RZ, R3 ;  /* 0x00000003ff03723e */ /* 0x001fc800000000ff */
[----:B------:R-:W-:-:S05]  /*ec90*/  PRMT R3, R3, 0x5410, RZ ;  /* 0x0000541003037816 */ /* 0x000fca00000000ff */
[----:B------:R-:W-:Y:S01]  /*eca0*/  STG.E [R16.64], R3 ;  /* 0x0000000310007986 */ /* 0x000fe2000c101924 */
[----:B------:R-:W-:Y:S05]  /*ecb0*/  EXIT ;  /* 0x000000000000794d */ /* 0x000fea0003800000 */
.L_x_18022:
[----:B------:R-:W-:-:S06]  /*ecc0*/  LOP3.LUT R3, R3, 0xff, RZ, 0xc0, !PT ;  /* 0x000000ff03037812 */ /* 0x000fcc00078ec0ff */
[----:B------:R-:W0:Y:S02]  /*ecd0*/  I2F.F64.U16 R2, R3 ;  /* 0x0000000300027312 */ /* 0x000e240000101800 */
[----:B0-----:R-:W-:Y:S01]  /*ece0*/  STG.E.64 [R16.64], R2 ;  /* 0x0000000210007986 */ /* 0x001fe2000c101b24 */
[----:B------:R-:W-:Y:S05]  /*ecf0*/  EXIT ;  /* 0x000000000000794d */ /* 0x000fea0003800000 */
.L_x_18013:
        /* <DEDUP_REMOVED lines=12> */
.L_x_18026:
[----:B------:R-:W-:Y:S01]  /*edc0*/  LOP3.LUT R4, R3, 0xff, RZ, 0xc0, !PT ;  /* 0x000000ff03047812 */ /* 0x000fe200078ec0ff */
[----:B------:R-:W-:-:S05]  /*edd0*/  CS2R R6, SRZ ;  /* 0x0000000000067805 */ /* 0x000fca000001ff00 */
[----:B------:R-:W0:Y:S02]  /*ede0*/  I2F.F64.U16 R4, R4 ;  /* 0x0000000400047312 */ /* 0x000e240000101800 */
[----:B0-----:R-:W-:Y:S01]  /*edf0*/  STG.E.128 [R16.64], R4 ;  /* 0x0000000410007986 */ /* 0x001fe2000c101d24 */
[----:B------:R-:W-:Y:S05]  /*ee00*/  EXIT ;  /* 0x000000000000794d */ /* 0x000fea0003800000 */
.L_x_18025:
        /* <DEDUP_REMOVED lines=22> */
.L_x_18030:
[----:B------:R-:W-:Y:S05]  /*ef70*/  BSYNC B0 ;  /* 0x0000000000007941 */ /* 0x000fea0003800000 */
.L_x_18029:
[----:B------:R-:W-:-:S05]  /*ef80*/  LOP3.LUT R3, R0, R3, RZ, 0xfc, !PT ;  /* 0x0000000300037212 */ /* 0x000fca00078efcff */
[----:B------:R-:W-:Y:S01]  /*ef90*/  STG.E.U8 [R16.64], R3 ;  /* 0x0000000310007986 */ /* 0x000fe2000c101124 */
[----:B------:R-:W-:Y:S05]  /*efa0*/  EXIT ;  /* 0x000000000000794d */ /* 0x000fea0003800000 */
.L_x_18028:
        /* <DEDUP_REMOVED lines=14> */
.L_x_18032:
[----:B------:R-:W-:Y:S01]  /*f090*/  IMAD.MOV.U32 R0, RZ, RZ, 0x7f ;  /* 0x0000007fff007424 */ /* 0x000fe200078e00ff */
[----:B------:R-:W-:-:S04]  /*f0a0*/  ISETP.GT.U32.AND P0, PT, R2, 0x7f800000, PT ;  /* 0x7f8000000200780c */ /* 0x000fc80003f04070 */
[----:B------:R-:W-:-:S04]  /*f0b0*/  SEL R0, R0, 0x7c, P0 ;  /* 0x0000007c00007807 */ /* 0x000fc80000000000 */
.L_x_18033:
[----:B------:R-:W-:Y:S05]  /*f0c0*/  BSYNC B0 ;  /* 0x0000000000007941 */ /* 0x000fea0003800000 */
.L_x_18031:
[----:B------:R-:W-:-:S04]  /*f0d0*/  LOP3.LUT R2, R3, 0x80000000, RZ, 0xc0, !PT ;  /* 0x8000000003027812 */ /* 0x000fc800078ec0ff */
[----:B------:R-:W-:-:S04]  /*f0e0*/  SHF.R.U32.HI R3, RZ, 0x18, R2 ;  /* 0x00000018ff037819 */ /* 0x000fc80000011602 */
[----:B------:R-:W-:-:S05]  /*f0f0*/  LOP3.LUT R3, R0, R3, RZ, 0xfc, !PT ;  /* 0x0000000300037212 */ /* 0x000fca00078efcff */
[----:B------:R-:W-:Y:S01]  /*f100*/  STG.E.U8 [R16.64], R3 ;  /* 0x0000000310007986 */ /* 0x000fe2000c101124 */
[----:B------:R-:W-:Y:S05]  /*f110*/  EXIT ;  /* 0x000000000000794d */ /* 0x000fea0003800000 */
.L_x_18027:
[----:B------:R-:W-:-:S04]  /*f120*/  LOP3.LUT R3, R3, 0xff, RZ, 0xc0, !PT ;  /* 0x000000ff03037812 */ /* 0x000fc800078ec0ff */
[----:B------:R-:W0:Y:S02]  /*f130*/  I2F.U16 R0, R3 ;  /* 0x0000000300007306 */ /* 0x000e240000101000 */
[----:B0-----:R-:W-:-:S05]  /*f140*/  F2FP.BF16.PACK_AB R0, RZ, R0 ;  /* 0x00000000ff00723e */ /* 0x001fca00000010ff */
[----:B------:R-:W-:Y:S01]  /*f150*/  STG.E.U16 [R16.64], R0 ;  /* 0x0000000010007986 */ /* 0x000fe2000c101524 */
[----:B------:R-:W-:Y:S05]  /*f160*/  EXIT ;  /* 0x000000000000794d */ /* 0x000fea0003800000 */
.L_x_18024:
        /* <DEDUP_REMOVED lines=11> */
.L_x_18036:
        /* <DEDUP_REMOVED lines=18> */
.L_x_18039:
[----:B------:R-:W-:-:S04]  /*f340*/  LOP3.LUT R2, R3, 0x80000000, RZ, 0xc0, !PT ;  /* 0x8000000003027812 */ /* 0x000fc800078ec0ff */
[----:B------:R-:W-:-:S04]  /*f350*/  SHF.R.U32.HI R3, RZ, 0x18, R2 ;  /* 0x00000018ff037819 */ /* 0x000fc80000011602 */
[----:B------:R-:W-:-:S04]  /*f360*/  LOP3.LUT R0, R0, R3, RZ, 0xfc, !PT ;  /* 0x0000000300007212 */ /* 0x000fc800078efcff */
[----:B------:R-:W-:Y:S02]  /*f370*/  PRMT R8, R0, 0x7610, R8 ;  /* 0x0000761000087816 */ /* 0x000fe40000000008 */
.L_x_18038:
[----:B------:R-:W-:Y:S05]  /*f380*/  BSYNC B0 ;  /* 0x0000000000007941 */ /* 0x000fea0003800000 */
.L_x_18037:
[----:B------:R-:W-:Y:S01]  /*f390*/  STG.E.U8 [R16.64], R8 ;  /* 0x0000000810007986 */ /* 0x000fe2000c101124 */
[----:B------:R-:W-:Y:S05]  /*f3a0*/  EXIT ;  /* 0x000000000000794d */ /* 0x000fea0003800000 */
.L_x_18035:
        /* <DEDUP_REMOVED lines=18> */
.L_x_18042:
[----:B------:R-:W-:-:S04]  /*f4d0*/  LOP3.LUT R2, R3, 0x80000000, RZ, 0xc0, !PT ;  /* 0x8000000003027812 */ /* 0x000fc800078ec0ff */
[----:B------:R-:W-:-:S04]  /*f4e0*/  SHF.R.U32.HI R3, RZ, 0x18, R2 ;  /* 0x00000018ff037819 */ /* 0x000fc80000011602 */
[----:B------:R-:W-:-:S04]  /*f4f0*/  LOP3.LUT R0, R0, R3, RZ, 0xfc, !PT ;  /* 0x0000000300007212 */ /* 0x000fc800078efcff */
[----:B------:R-:W-:Y:S02]  /*f500*/  PRMT R8, R0, 0x7610, R8 ;  /* 0x0000761000087816 */ /* 0x000fe40000000008 */
.L_x_18041:
[----:B------:R-:W-:Y:S05]  /*f510*/  BSYNC B0 ;  /* 0x0000000000007941 */ /* 0x000fea0003800000 */
.L_x_18040:
[----:B------:R-:W-:Y:S01]  /*f520*/  STG.E.U8 [R16.64], R8 ;  /* 0x0000000810007986 */ /* 0x000fe2000c101124 */
[----:B------:R-:W-:Y:S05]  /*f530*/  EXIT ;  /* 0x000000000000794d */ /* 0x000fea0003800000 */
.L_x_18034:
        /* <DEDUP_REMOVED lines=23> */
.L_x_18017:
        /* <DEDUP_REMOVED lines=20> */
.L_x_18044:
[----:B------:R-:W-:Y:S01]  /*f7f0*/  LOP3.LUT R2, R3, 0xff, RZ, 0xc0, !PT ;  /* 0x000000ff03027812 */ /* 0x000fe200078ec0ff */
[----:B------:R-:W-:-:S05]  /*f800*/  IMAD.MOV.U32 R3, RZ, RZ, RZ ;  /* 0x000000ffff037224 */ /* 0x000fca00078e00ff */
[----:B------:R-:W-:Y:S01]  /*f810*/  STG.E.64 [R16.64], R2 ;  /* 0x0000000210007986 */ /* 0x000fe2000c101b24 */
[----:B------:R-:W-:Y:S05]  /*f820*/  EXIT ;  /* 0x000000000000794d */ /* 0x000fea0003800000 */
.L_x_18043:
[----:B------:R-:W-:-:S05]  /*f830*/  LOP3.LUT R3, R3, 0xff, RZ, 0xc0, !PT ;  /* 0x000000ff03037812 */ /* 0x000fca00078ec0ff */
[----:B------:R-:W-:Y:S01]  /*f840*/  STG.E [R16.64], R3 ;  /* 0x0000000310007986 */ /* 0x000fe2000c101924 */
[----:B------:R-:W-:Y:S05]  /*f850*/  EXIT ;  /* 0x000000000000794d */ /* 0x000fea0003800000 */
.L_x_18045:
        /* <DEDUP_REMOVED lines=10> */
.L_x_19809:


//--------------------- .text._ZN2at6native27unrolled_elementwise_kernelINS0_13BinaryFunctorIhhhZZZNS0_18lshift_kernel_cudaERNS_18TensorIteratorBaseEENKUlvE_clEvENKUlvE_clEvEUlhhE_EESt5arrayIPcLm3EELi4E23TrivialOffsetCalculatorILi2EjESC_ILi1EjENS0_6memory12LoadWithCastILi2EEENSF_13StoreWithCastILi1EEEEEviT_T0_T2_T3_T4_T5_ --------------------------
	.section	.text._ZN2at6native27unrolled_elementwise_kernelINS0_13BinaryFunctorIhhhZZZNS0_18lshift_kernel_cudaERNS_18TensorIteratorBaseEENKUlvE_clEvENKUlvE_clEvEUlhhE_EESt5arrayIPcLm3EELi4E23TrivialOffsetCalculatorILi2EjESC_ILi1EjENS0_6memory12LoadWithCastILi2EEENSF_13StoreWithCastILi1EEEEEviT_T0_T2_T3_T4_T5_,"ax",@progbits
	.sectioninfo	@"SHI_REGISTERS=32"
	.align	128
        .global         _ZN2at6native27unrolled_elementwise_kernelINS0_13BinaryFunctorIhhhZZZNS0_18lshift_kernel_cudaERNS_18TensorIteratorBaseEENKUlvE_clEvENKUlvE_clEvEUlhhE_EESt5arrayIPcLm3EELi4E23TrivialOffsetCalculatorILi2EjESC_ILi1EjENS0_6memory12LoadWithCastILi2EEENSF_13StoreWithCastILi1EEEEEviT_T0_T2_T3_T4_T5_
        .type           _ZN2at6native27unrolled_elementwise_kernelINS0_13BinaryFunctorIhhhZZZNS0_18lshift_kernel_cudaERNS_18TensorIteratorBaseEENKUlvE_clEvENKUlvE_clEvEUlhhE_EESt5arrayIPcLm3EELi4E23TrivialOffsetCalculatorILi2EjESC_ILi1EjENS0_6memory12LoadWithCastILi2EEENSF_13StoreWithCastILi1EEEEEviT_T0_T2_T3_T4_T5_,@function
        .size           _ZN2at6native27unrolled_elementwise_kernelINS0_13BinaryFunctorIhhhZZZNS0_18lshift_kernel_cudaERNS_18TensorIteratorBaseEENKUlvE_clEvENKUlvE_clEvEUlhhE_EESt5arrayIPcLm3EELi4E23TrivialOffsetCalculatorILi2EjESC_ILi1EjENS0_6memory12LoadWithCastILi2EEENSF_13StoreWithCastILi1EEEEEviT_T0_T2_T3_T4_T5_,(.L_x_19810 - _ZN2at6native27unrolled_elementwise_kernelINS0_13BinaryFunctorIhhhZZZNS0_18lshift_kernel_cudaERNS_18TensorIteratorBaseEENKUlvE_clEvENKUlvE_clEvEUlhhE_EESt5arrayIPcLm3EELi4E23TrivialOffsetCalculatorILi2EjESC_ILi1EjENS0_6memory12LoadWithCastILi2EEENSF_13StoreWithCastILi1EEEEEviT_T0_T2_T3_T4_T5_)
        .other          _ZN2at6native27unrolled_elementwise_kernelINS0_13BinaryFunctorIhhhZZZNS0_18lshift_kernel_cudaERNS_18TensorIteratorBaseEENKUlvE_clEvENKUlvE_clEvEUlhhE_EESt5arrayIPcLm3EELi4E23TrivialOffsetCalculatorILi2EjESC_ILi1EjENS0_6memory12LoadWithCastILi2EEENSF_13StoreWithCastILi1EEEEEviT_T0_T2_T3_T4_T5_,@"STO_CUDA_ENTRY STV_DEFAULT"
_ZN2at6native27unrolled_elementwise_kernelINS0_13BinaryFunctorIhhhZZZNS0_18lshift_kernel_cudaERNS_18TensorIteratorBaseEENKUlvE_clEvENKUlvE_clEvEUlhhE_EESt5arrayIPcLm3EELi4E23TrivialOffsetCalculatorILi2EjESC_ILi1EjENS0_6memory12LoadWithCastILi2EEENSF_13StoreWithCastILi1EEEEEviT_T0_T2_T3_T4_T5_:
.text._ZN2at6native27unrolled_elementwise_kernelINS0_13BinaryFunctorIhhhZZZNS0_18lshift_kernel_cudaERNS_18TensorIteratorBaseEENKUlvE_clEvENKUlvE_clEvEUlhhE_EESt5arrayIPcLm3EELi4E23TrivialOffsetCalculatorILi2EjESC_ILi1EjENS0_6memory12LoadWithCastILi2EEENSF_13StoreWithCastILi1EEEEEviT_T0_T2_T3_T4_T5_:
        /* <DEDUP_REMOVED lines=31> */
.L_x_18051:
[----:B------:R0:W5:Y:S01]  /*01f0*/  LDG.E.U8 R28, [R6.64] ;  /* 0x00000024061c7981 */ /* 0x000162000c1e1100 */
[----:B------:R-:W-:Y:S05]  /*0200*/  BRA `(.L_x_18053) ;  /* 0x00000dd000007947 */ /* 0x000fea0003800000 */
.L_x_18050:
        /* <DEDUP_REMOVED lines=8> */
.L_x_18055:
[----:B------:R0:W5:Y:S01]  /*0290*/  LDG.E.U8 R28, [R6.64] ;  /* 0x00000024061c7981 */ /* 0x000162000c1e1100 */
[----:B------:R-:W-:Y:S05]  /*02a0*/  BRA `(.L_x_18053) ;  /* 0x00000d3000007947 */ /* 0x000fea0003800000 */
.L_x_18054:
[----:B------:R0:W5:Y:S01]  /*02b0*/  LDG.E.U16 R28, [R6.64] ;  /* 0x00000024061c7981 */ /* 0x000162000c1e1500 */
[----:B------:R-:W-:Y:S05]  /*02c0*/  BRA `(.L_x_18053) ;  /* 0x00000d1000007947 */ /* 0x000fea0003800000 */
.L_x_18049:
        /* <DEDUP_REMOVED lines=10> */
.L_x_18057:
[----:B------:R-:W2:Y:S02]  /*0370*/  LDG.E.U16 R4, [R6.64] ;  /* 0x0000002406047981 */ /* 0x000ea4000c1e1500 */
[----:B--2---:R-:W-:-:S06]  /*0380*/  HADD2.F32 R4, -RZ, R4.H0_H0 ;  /* 0x20000004ff047230 */ /* 0x004fcc0000004100 */
[----:B------:R-:W0:Y:S02]  /*0390*/  F2I.S64.TRUNC R4, R4 ;  /* 0x0000000400047311 */ /* 0x000e24000020d900 */
[----:B0-----:R-:W-:Y:S01]  /*03a0*/  PRMT R28, R4, 0x7610, R28 ;  /* 0x00007610041c7816 */ /* 0x001fe2000000001c */
[----:B------:R-:W-:Y:S05]  /*03b0*/  BRA `(.L_x_18053) ;  /* 0x00000c2000007947 */ /* 0x000fea0003800000 */
.L_x_18056:
        /* <DEDUP_REMOVED lines=10> */
.L_x_18059:
[----:B------:R-:W2:Y:S02]  /*0460*/  LDG.E.U16 R6, [R6.64] ;  /* 0x0000002406067981 */ /* 0x000ea4000c1e1500 */
[----:B--2---:R-:W-:-:S06]  /*0470*/  HADD2.F32 R4, -RZ, R6.H0_H0 ;  /* 0x20000006ff047230 */ /* 0x004fcc0000004100 */
[----:B------:R-:W0:Y:S02]  /*0480*/  F2I.S64.TRUNC R4, R4 ;  /* 0x0000000400047311 */ /* 0x000e24000020d900 */
[----:B0-----:R-:W-:Y:S01]  /*0490*/  PRMT R28, R4, 0x7610, R28 ;  /* 0x00007610041c7816 */ /* 0x001fe2000000001c */
[----:B------:R-:W-:Y:S05]  /*04a0*/  BRA `(.L_x_18053) ;  /* 0x00000b3000007947 */ /* 0x000fea0003800000 */
.L_x_18058:
[----:B------:R-:W2:Y:S02]  /*04b0*/  LDG.E.64 R4, [R6.64] ;  /* 0x0000002406047981 */ /* 0x000ea4000c1e1b00 */
[----:B--2---:R-:W0:Y:S02]  /*04c0*/  F2I.S64.F64.TRUNC R4, R4 ;  /* 0x0000000400047311 */ /* 0x004e24000030d900 */
[----:B0-----:R-:W-:Y:S01]  /*04d0*/  PRMT R28, R4, 0x7610, R28 ;  /* 0x00007610041c7816 */ /* 0x001fe2000000001c */
[----:B------:R-:W-:Y:S05]  /*04e0*/  BRA `(.L_x_18053) ;  /* 0x00000af000007947 */ /* 0x000fea0003800000 */
.L_x_18048:
        /* <DEDUP_REMOVED lines=12> */
.L_x_18062:
[----:B------:R-:W2:Y:S02]  /*05b0*/  LDG.E.64 R6, [R6.64] ;  /* 0x0000002406067981 */ /* 0x000ea4000c1e1b00 */
[----:B--2---:R-:W0:Y:S02]  /*05c0*/  F2I.S64.F64.TRUNC R4, R6 ;  /* 0x0000000600047311 */ /* 0x004e24000030d900 */
[----:B0-----:R-:W-:Y:S01]  /*05d0*/  PRMT R28, R4, 0x7610, R28 ;  /* 0x00007610041c7816 */ /* 0x001fe2000000001c */
[----:B------:R-:W-:Y:S05]  /*05e0*/  BRA `(.L_x_18053) ;  /* 0x000009f000007947 */ /* 0x000fea0003800000 */
.L_x_18061:
        /* <DEDUP_REMOVED lines=28> */
.L_x_18064:
        /* <DEDUP_REMOVED lines=16> */
.L_x_18063:
[----:B------:R-:W2:Y:S02]  /*08b0*/  LDG.E.U16 R4, [R6.64] ;  /* 0x0000002406047981 */ /* 0x000ea4000c1e1500 */
[----:B--2---:R-:W-:-:S06]  /*08c0*/  PRMT R4, RZ, 0x5410, R4 ;  /* 0x00005410ff047816 */ /* 0x004fcc0000000004 */
[----:B------:R-:W0:Y:S02]  /*08d0*/  F2I.S64.TRUNC R4, R4 ;  /* 0x0000000400047311 */ /* 0x000e24000020d900 */
[----:B0-----:R-:W-:Y:S01]  /*08e0*/  PRMT R28, R4, 0x7610, R28 ;  /* 0x00007610041c7816 */ /* 0x001fe2000000001c */
[----:B------:R-:W-:Y:S05]  /*08f0*/  BRA `(.L_x_18053) ;  /* 0x000006e000007947 */ /* 0x000fea0003800000 */
.L_x_18060:
        /* <DEDUP_REMOVED lines=10> */
.L_x_18067:
        /* <DEDUP_REMOVED lines=21> */
.L_x_18071:
[----:B------:R-:W-:Y:S05]  /*0af0*/  BSYNC B1 ;  /* 0x0000000000017941 */ /* 0x000fea0003800000 */
.L_x_18070:
[----:B------:R-:W-:Y:S01]  /*0b00*/  IMAD.SHL.U32 R3, R3, 0x100000, RZ ;  /* 0x0010000003037824 */ /* 0x000fe200078e00ff */
[----:B------:R-:W-:-:S04]  /*0b10*/  LEA R5, R0, 0x3b800000, 0x17 ;  /* 0x3b80000000057811 */ /* 0x000fc800078eb8ff */
[----:B------:R-:W-:Y:S02]  /*0b20*/  LOP3.LUT R4, R5, R3, R6, 0xfe, !PT ;  /* 0x0000000305047212 */ /* 0x000fe400078efe06 */
.L_x_18069:
[----:B------:R-:W-:Y:S05]  /*0b30*/  BSYNC B0 ;  /* 0x0000000000007941 */ /* 0x000fea0003800000 */
.L_x_18068:
[----:B------:R-:W0:Y:S02]  /*0b40*/  F2I.S64.TRUNC R4, R4 ;  /* 0x0000000400047311 */ /* 0x000e24000020d900 */
[----:B0-----:R-:W-:Y:S01]  /*0b50*/  PRMT R28, R4, 0x7610, R28 ;  /* 0x00007610041c7816 */ /* 0x001fe2000000001c */
[----:B------:R-:W-:Y:S05]  /*0b60*/  BRA `(.L_x_18053) ;  /* 0x0000047000007947 */ /* 0x000fea0003800000 */
.L_x_18066:
        /* <DEDUP_REMOVED lines=21> */
.L_x_18075:
[----:B------:R-:W-:Y:S05]  /*0cc0*/  BSYNC B1 ;  /* 0x0000000000017941 */ /* 0x000fea0003800000 */
.L_x_18074:
[----:B------:R-:W-:Y:S01]  /*0cd0*/  IMAD.SHL.U32 R3, R3, 0x200000, RZ ;  /* 0x0020000003037824 */ /* 0x000fe200078e00ff */
[----:B------:R-:W-:-:S04]  /*0ce0*/  LEA R5, R0, 0x37800000, 0x17 ;  /* 0x3780000000057811 */ /* 0x000fc800078eb8ff */
[----:B------:R-:W-:Y:S02]  /*0cf0*/  LOP3.LUT R4, R5, R3, R6, 0xfe, !PT ;  /* 0x0000000305047212 */ /* 0x000fe400078efe06 */
.L_x_18073:
[----:B------:R-:W-:Y:S05]  /*0d00*/  BSYNC B0 ;  /* 0x0000000000007941 */ /* 0x000fea0003800000 */
.L_x_18072:
[----:B------:R-:W0:Y:S02]  /*0d10*/  F2I.S64.TRUNC R4, R4 ;  /* 0x0000000400047311 */ /* 0x000e24000020d900 */
[----:B0-----:R-:W-:Y:S01]  /*0d20*/  PRMT R28, R4, 0x7610, R28 ;  /* 0x00007610041c7816 */ /* 0x001fe2000000001c */
[----:B------:R-:W-:Y:S05]  /*0d30*/  BRA `(.L_x_18053) ;  /* 0x000002a000007947 */ /* 0x000fea0003800000 */
.L_x_18065:
        /* <DEDUP_REMOVED lines=14> */
.L_x_18079:
[----:B------:R-:W-:Y:S05]  /*0e20*/  BSYNC B0 ;  /* 0x0000000000007941 */ /* 0x000fea0003800000 */
.L_x_18078:
[----:B------:R-:W0:Y:S02]  /*0e30*/  F2I.S64.TRUNC R4, R4 ;  /* 0x0000000400047311 */ /* 0x000e24000020d900 */
[----:B0-----:R-:W-:Y:S01]  /*0e40*/  PRMT R28, R4, 0x7610, R28 ;  /* 0x00007610041c7816 */ /* 0x001fe2000000001c */
[----:B------:R-:W-:Y:S05]  /*0e50*/  BRA `(.L_x_18053) ;  /* 0x0000018000007947 */ /* 0x000fea0003800000 */
.L_x_18052:
        /* <DEDUP_REMOVED lines=21> */
.L_x_18077:
[----:B------:R0:W5:Y:S01]  /*0fb0*/  LDG.E.U8 R28, [R6.64] ;  /* 0x00000024061c7981 */ /* 0x000162000c1e1100 */
[----:B------:R-:W-:Y:S05]  /*0fc0*/  BRA `(.L_x_18053) ;  /* 0x0000001000007947 */ /* 0x000fea0003800000 */
.L_x_18076:
[----:B------:R0:W5:Y:S02]  /*0fd0*/  LDG.E.U8 R28, [R6.64] ;  /* 0x00000024061c7981 */ /* 0x000164000c1e1100 */
.L_x_18053:
        /* <DEDUP_REMOVED lines=16> */
.L_x_18083:
[----:B------:R0:W5:Y:S01]  /*10e0*/  LDG.E.U8 R27, [R6.64] ;  /* 0x00000024061b7981 */ /* 0x000162000c1e1100 */
[----:B------:R-:W-:Y:S05]  /*10f0*/  BRA `(.L_x_18085) ;  /* 0x00000dc000007947 */ /* 0x000fea0003800000 */
.L_x_18082:
        /* <DEDUP_REMOVED lines=8> */
.L_x_18087:
[----:B------:R0:W5:Y:S01]  /*1180*/  LDG.E.U8 R27, [R6.64] ;  /* 0x00000024061b7981 */ /* 0x000162000c1e1100 */
[----:B------:R-:W-:Y:S05]  /*1190*/  BRA `(.L_x_18085) ;  /* 0x00000d2000007947 */ /* 0x000fea0003800000 */
.L_x_18086:
[----:B------:R0:W5:Y:S01]  /*11a0*/  LDG.E.U16 R27, [R6.64] ;  /* 0x00000024061b7981 */ /* 0x000162000c1e1500 */
[----:B------:R-:W-:Y:S05]  /*11b0*/  BRA `(.L_x_18085) ;  /* 0x00000d0000007947 */ /* 0x000fea0003800000 */
.L_x_18081:
        /* <DEDUP_REMOVED lines=10> */
.L_x_18089:
[----:B------:R-:W2:Y:S02]  /*1260*/  LDG.E.U16 R4, [R6.64] ;  /* 0x0000002406047981 */ /* 0x000ea4000c1e1500 */
[----:B--2---:R-:W-:-:S06]  /*1270*/  HADD2.F32 R4, -RZ, R4.H0_H0 ;  /* 0x20000004ff047230 */ /* 0x004fcc0000004100 */
[----:B------:R-:W0:Y:S02]  /*1280*/  F2I.S64.TRUNC R4, R4 ;  /* 0x0000000400047311 */ /* 0x000e24000020d900 */
[----:B0-----:R-:W-:Y:S01]  /*1290*/  PRMT R27, R4, 0x7610, R27 ;  /* 0x00007610041b7816 */ /* 0x001fe2000000001b */
[----:B------:R-:W-:Y:S05]  /*12a0*/  BRA `(.L_x_18085) ;  /* 0x00000c1000007947 */ /* 0x000fea0003800000 */
.L_x_18088:
        /* <DEDUP_REMOVED lines=10> */
.L_x_18091:
[----:B------:R-:W2:Y:S02]  /*1350*/  LDG.E.U16 R6, [R6.64] ;  /* 0x0000002406067981 */ /* 0x000ea4000c1e1500 */
[----:B--2---:R-:W-:-:S06]  /*1360*/  HADD2.F32 R4, -RZ, R6.H0_H0 ;  /* 0x20000006ff047230 */ /* 0x004fcc0000004100 */
[----:B------:R-:W0:Y:S02]  /*1370*/  F2I.S64.TRUNC R4, R4 ;  /* 0x0000000400047311 */ /* 0x000e24000020d900 */
[----:B0-----:R-:W-:Y:S01]  /*1380*/  PRMT R27, R4, 0x7610, R27 ;  /* 0x00007610041b7816 */ /* 0x001fe2000000001b */
[----:B------:R-:W-:Y:S05]  /*1390*/  BRA `(.L_x_18085) ;  /* 0x00000b2000007947 */ /* 0x000fea0003800000 */
.L_x_18090:
[----:B------:R-:W2:Y:S02]  /*13a0*/  LDG.E.64 R4, [R6.64] ;  /* 0x0000002406047981 */ /* 0x000ea4000c1e1b00 */
[----:B--2---:R-:W0:Y:S02]  /*13b0*/  F2I.S64.F64.TRUNC R4, R4 ;  /* 0x0000000400047311 */ /* 0x004e24000030d900 */
[----:B0-----:R-:W-:Y:S01]  /*13c0*/  PRMT R27, R4, 0x7610, R27 ;  /* 0x00007610041b7816 */ /* 0x001fe2000000001b */
[----:B------:R-:W-:Y:S05]  /*13d0*/  BRA `(.L_x_18085) ;  /* 0x00000ae000007947 */ /* 0x000fea0003800000 */
.L_x_18080:
        /* <DEDUP_REMOVED lines=12> */
.L_x_18094:
[----:B------:R-:W2:Y:S02]  /*14a0*/  LDG.E.64 R6, [R6.64] ;  /* 0x0000002406067981 */ /* 0x000ea4000c1e1b00 */
[----:B--2---:R-:W0:Y:S02]  /*14b0*/  F2I.S64.F64.TRUNC R4, R6 ;  /* 0x0000000600047311 */ /* 0x004e24000030d900 */
[----:B0-----:R-:W-:Y:S01]  /*14c0*/  PRMT R27, R4, 0x7610, R27 ;  /* 0x00007610041b7816 */ /* 0x001fe2000000001b */
[----:B------:R-:W-:Y:S05]  /*14d0*/  BRA `(.L_x_18085) ;  /* 0x000009e000007947 */ /* 0x000fea0003800000 */
.L_x_18093:
        /* <DEDUP_REMOVED lines=28> */
.L_x_18096:
        /* <DEDUP_REMOVED lines=15> */
.L_x_18095:
[----:B------:R-:W2:Y:S02]  /*1790*/  LDG.E.U16 R4, [R6.64] ;  /* 0x0000002406047981 */ /* 0x000ea4000c1e1500 */
[----:B--2---:R-:W-:-:S06]  /*17a0*/  PRMT R4, RZ, 0x5410, R4 ;  /* 0x00005410ff047816 */ /* 0x004fcc0000000004 */
[----:B------:R-:W0:Y:S02]  /*17b0*/  F2I.S64.TRUNC R4, R4 ;  /* 0x0000000400047311 */ /* 0x000e24000020d900 */
[----:B0-----:R-:W-:Y:S01]  /*17c0*/  PRMT R27, R4, 0x7610, R27 ;  /* 0x00007610041b7816 */ /* 0x001fe2000000001b */
[----:B------:R-:W-:Y:S05]  /*17d0*/  BRA `(.L_x_18085) ;  /* 0x000006e000007947 */ /* 0x000fea0003800000 */
.L_x_18092:
        /* <DEDUP_REMOVED lines=10> */
.L_x_18099:
        /* <DEDUP_REMOVED lines=21> */
.L_x_18103:
[----:B------:R-:W-:Y:S05]  /*19d0*/  BSYNC B1 ;  /* 0x0000000000017941 */ /* 0x000fea0003800000 */
.L_x_18102:
[----:B------:R-:W-:Y:S01]  /*19e0*/  IMAD.SHL.U32 R3, R3, 0x100000, RZ ;  /* 0x0010000003037824 */ /* 0x000fe200078e00ff */
[----:B------:R-:W-:-:S04]  /*19f0*/  LEA R5, R0, 0x3b800000, 0x17 ;  /* 0x3b80000000057811 */ /* 0x000fc800078eb8ff */
[----:B------:R-:W-:Y:S02]  /*1a00*/  LOP3.LUT R4, R5, R3, R6, 0xfe, !PT ;  /* 0x0000000305047212 */ /* 0x000fe400078efe06 */
.L_x_18101:
[----:B------:R-:W-:Y:S05]  /*1a10*/  BSYNC B0 ;  /* 0x0000000000007941 */ /* 0x000fea0003800000 */
.L_x_18100:
[----:B------:R-:W0:Y:S02]  /*1a20*/  F2I.S64.TRUNC R4, R4 ;  /* 0x0000000400047311 */ /* 0x000e24000020d900 */
[----:B0-----:R-:W-:Y:S01]  /*1a30*/  PRMT R27, R4, 0x7610, R27 ;  /* 0x00007610041b7816 */ /* 0x001fe2000000001b */
[----:B------:R-:W-:Y:S05]  /*1a40*/  BRA `(.L_x_18085) ;  /* 0x0000047000007947 */ /* 0x000fea0003800000 */
.L_x_18098:
        /* <DEDUP_REMOVED lines=21> */
.L_x_18107:
[----:B------:R-:W-:Y:S05]  /*1ba0*/  BSYNC B1 ;  /* 0x0000000000017941 */ /* 0x000fea0003800000 */
.L_x_18106:
[----:B------:R-:W-:Y:S01]  /*1bb0*/  IMAD.SHL.U32 R3, R3, 0x200000, RZ ;  /* 0x0020000003037824 */ /* 0x000fe200078e00ff */
[----:B------:R-:W-:-:S04]  /*1bc0*/  LEA R5, R0, 0x37800000, 0x17 ;  /* 0x3780000000057811 */ /* 0x000fc800078eb8ff */
[----:B------:R-:W-:Y:S02]  /*1bd0*/  LOP3.LUT R4, R5, R3, R6, 0xfe, !PT ;  /* 0x0000000305047212 */ /* 0x000fe400078efe06 */
.L_x_18105:
[----:B------:R-:W-:Y:S05]  /*1be0*/  BSYNC B0 ;  /* 0x0000000000007941 */ /* 0x000fea0003800000 */
.L_x_18104:
[----:B------:R-:W0:Y:S02]  /*1bf0*/  F2I.S64.TRUNC R4, R4 ;  /* 0x0000000400047311 */ /* 0x000e24000020d900 */
[----:B0-----:R-:W-:Y:S01]  /*1c00*/  PRMT R27, R4, 0x7610, R27 ;  /* 0x00007610041b7816 */ /* 0x001fe2000000001b */
[----:B------:R-:W-:Y:S05]  /*1c10*/  BRA `(.L_x_18085) ;  /* 0x000002a000007947 */ /* 0x000fea0003800000 */
.L_x_18097:
        /* <DEDUP_REMOVED lines=14> */
.L_x_18111:
[----:B------:R-:W-:Y:S05]  /*1d00*/  BSYNC B0 ;  /* 0x0000000000007941 */ /* 0x000fea0003800000 */
.L_x_18110:
[----:B------:R-:W0:Y:S02]  /*1d10*/  F2I.S64.TRUNC R4, R4 ;  /* 0x0000000400047311 */ /* 0x000e24000020d900 */
[----:B0-----:R-:W-:Y:S01]  /*1d20*/  PRMT R27, R4, 0x7610, R27 ;  /* 0x00007610041b7816 */ /* 0x001fe2000000001b */
[----:B------:R-:W-:Y:S05]  /*1d30*/  BRA `(.L_x_18085) ;  /* 0x0000018000007947 */ /* 0x000fea0003800000 */
.L_x_18084:
        /* <DEDUP_REMOVED lines=21> */
.L_x_18109:
[----:B------:R0:W5:Y:S01]  /*1e90*/  LDG.E.U8 R27, [R6.64] ;  /* 0x00000024061b7981 */ /* 0x000162000c1e1100 */
[----:B------:R-:W-:Y:S05]  /*1ea0*/  BRA `(.L_x_18085) ;  /* 0x0000001000007947 */ /* 0x000fea0003800000 */
.L_x_18108:
[----:B------:R0:W5:Y:S02]  /*1eb0*/  LDG.E.U8 R27, [R6.64] ;  /* 0x00000024061b7981 */ /* 0x000164000c1e1100 */
.L_x_18085:
[----:B------:R-:W1:Y:S02]  /*1ec0*/  S2R R17, SR_TID.X ;  /* 0x0000000000117919 */ /* 0x000e640000002100 */
[----:B-1----:R-:W-:Y:S02]  /*1ed0*/  IADD3 R17, R17, 0x80, RZ ;  /* 0x0000008011117810 */ /* 0x002fe40007ffe0ff */
.L_x_18047:
[----:B-1-3--:R-:W-:Y:S05]  /*1ee0*/  BSYNC B6 ;  /* 0x0000000000067941 */ /* 0x00afea0003800000 */
.L_x_18046:
        /* <DEDUP_REMOVED lines=21> */
.L_x_18117:
[----:B------:R0:W5:Y:S01]  /*2040*/  LDG.E.U8 R29, [R6.64] ;  /* 0x00000024061d7981 */ /* 0x000162000c1e1100 */
[----:B------:R-:W-:Y:S05]  /*2050*/  BRA `(.L_x_18119) ;  /* 0x00000dc000007947 */ /* 0x000fea0003800000 */
.L_x_18116:
        /* <DEDUP_REMOVED lines=8> */
.L_x_18121:
[----:B------:R0:W5:Y:S01]  /*20e0*/  LDG.E.U8 R29, [R6.64] ;  /* 0x00000024061d7981 */ /* 0x000162000c1e1100 */
[----:B------:R-:W-:Y:S05]  /*20f0*/  BRA `(.L_x_18119) ;  /* 0x00000d2000007947 */ /* 0x000fea0003800000 */
.L_x_18120:
[----:B------:R0:W5:Y:S01]  /*2100*/  LDG.E.U16 R29, [R6.64] ;  /* 0x00000024061d7981 */ /* 0x000162000c1e1500 */
[----:B------:R-:W-:Y:S05]  /*2110*/  BRA `(.L_x_18119) ;  /* 0x00000d0000007947 */ /* 0x000fea0003800000 */
.L_x_18115:
        /* <DEDUP_REMOVED lines=10> */
.L_x_18123:
[----:B------:R-:W2:Y:S02]  /*21c0*/  LDG.E.U16 R4, [R6.64] ;  /* 0x0000002406047981 */ /* 0x000ea4000c1e1500 */
[----:B--2---:R-:W-:-:S06]  /*21d0*/  HADD2.F32 R4, -RZ, R4.H0_H0 ;  /* 0x20000004ff047230 */ /* 0x004fcc0000004100 */
[----:B------:R-:W0:Y:S02]  /*21e0*/  F2I.S64.TRUNC R4, R4 ;  /* 0x0000000400047311 */ /* 0x000e24000020d900 */
[----:B0-----:R-:W-:Y:S01]  /*21f0*/  PRMT R29, R4, 0x7610, R29 ;  /* 0x00007610041d7816 */ /* 0x001fe2000000001d */
[----:B------:R-:W-:Y:S05]  /*2200*/  BRA `(.L_x_18119) ;  /* 0x00000c1000007947 */ /* 0x000fea0003800000 */
.L_x_18122:
        /* <DEDUP_REMOVED lines=10> */
.L_x_18125:
[----:B------:R-:W2:Y:S02]  /*22b0*/  LDG.E.U16 R6, [R6.64] ;  /* 0x0000002406067981 */ /* 0x000ea4000c1e1500 */
[----:B--2---:R-:W-:-:S06]  /*22c0*/  HADD2.F32 R4, -RZ, R6.H0_H0 ;  /* 0x20000006ff047230 */ /* 0x004fcc0000004100 */
[----:B------:R-:W0:Y:S02]  /*22d0*/  F2I.S64.TRUNC R4, R4 ;  /* 0x0000000400047311 */ /* 0x000e24000020d900 */
[----:B0-----:R-:W-:Y:S01]  /*22e0*/  PRMT R29, R4, 0x7610, R29 ;  /* 0x00007610041d7816 */ /* 0x001fe2000000001d */
[----:B------:R-:W-:Y:S05]  /*22f0*/  BRA `(.L_x_18119) ;  /* 0x00000b2000007947 */ /* 0x000fea0003800000 */
.L_x_18124:
[----:B------:R-:W2:Y:S02]  /*2300*/  LDG.E.64 R4, [R6.64] ;  /* 0x0000002406047981 */ /* 0x000ea4000c1e1b00 */
[----:B--2---:R-:W0:Y:S02]  /*2310*/  F2I.S64.F64.TRUNC R4, R4 ;  /* 0x0000000400047311 */ /* 0x004e24000030d900 */
[----:B0-----:R-:W-:Y:S01]  /*2320*/  PRMT R29, R4, 0x7610, R29 ;  /* 0x00007610041d7816 */ /* 0x001fe2000000001d */
[----:B------:R-:W-:Y:S05]  /*2330*/  BRA `(.L_x_18119) ;  /* 0x00000ae000007947 */ /* 0x000fea0003800000 */
.L_x_18114:
        /* <DEDUP_REMOVED lines=12> */
.L_x_18128:
[----:B------:R-:W2:Y:S02]  /*2400*/  LDG.E.64 R6, [R6.64] ;  /* 0x0000002406067981 */ /* 0x000ea4000c1e1b00 */
[----:B--2---:R-:W0:Y:S02]  /*2410*/  F2I.S64.F64.TRUNC R4, R6 ;  /* 0x0000000600047311 */ /* 0x004e24000030d900 */
[----:B0-----:R-:W-:Y:S01]  /*2420*/  PRMT R29, R4, 0x7610, R29 ;  /* 0x00007610041d7816 */ /* 0x001fe2000000001d */
[----:B------:R-:W-:Y:S05]  /*2430*/  BRA `(.L_x_18119) ;  /* 0x000009e000007947 */ /* 0x000fea0003800000 */
.L_x_18127:
        /* <DEDUP_REMOVED lines=28> */
.L_x_18130:
        /* <DEDUP_REMOVED lines=15> */
.L_x_18129:
[----:B------:R-:W2:Y:S02]  /*26f0*/  LDG.E.U16 R4, [R6.64] ;  /* 0x0000002406047981 */ /* 0x000ea4000c1e1500 */
[----:B--2---:R-:W-:-:S06]  /*2700*/  PRMT R4, RZ, 0x5410, R4 ;  /* 0x00005410ff047816 */ /* 0x004fcc0000000004 */
[----:B------:R-:W0:Y:S02]  /*2710*/  F2I.S64.TRUNC R4, R4 ;  /* 0x0000000400047311 */ /* 0x000e24000020d900 */
[----:B0-----:R-:W-:Y:S01]  /*2720*/  PRMT R29, R4, 0x7610, R29 ;  /* 0x00007610041d7816 */ /* 0x001fe2000000001d */
[----:B------:R-:W-:Y:S05]  /*2730*/  BRA `(.L_x_18119) ;  /* 0x000006e000007947 */ /* 0x000fea0003800000 */
.L_x_18126:
        /* <DEDUP_REMOVED lines=10> */
.L_x_18133:
        /* <DEDUP_REMOVED lines=21> */
.L_x_18137:
[----:B------:R-:W-:Y:S05]  /*2930*/  BSYNC B1 ;  /* 0x0000000000017941 */ /* 0x000fea0003800000 */
.L_x_18136:
[----:B------:R-:W-:Y:S01]  /*2940*/  IMAD.SHL.U32 R3, R3, 0x100000, RZ ;  /* 0x0010000003037824 */ /* 0x000fe200078e00ff */
[----:B------:R-:W-:-:S04]  /*2950*/  LEA R5, R0, 0x3b800000, 0x17 ;  /* 0x3b80000000057811 */ /* 0x000fc800078eb8ff */
[----:B------:R-:W-:Y:S02]  /*2960*/  LOP3.LUT R4, R5, R3, R6, 0xfe, !PT ;  /* 0x0000000305047212 */ /* 0x000fe400078efe06 */
.L_x_18135:
[----:B------:R-:W-:Y:S05]  /*2970*/  BSYNC B0 ;  /* 0x0000000000007941 */ /* 0x000fea0003800000 */
.L_x_18134:
[----:B------:R-:W0:Y:S02]  /*2980*/  F2I.S64.TRUNC R4, R4 ;  /* 0x0000000400047311 */ /* 0x000e24000020d900 */
[----:B0-----:R-:W-:Y:S01]  /*2990*/  PRMT R29, R4, 0x7610, R29 ;  /* 0x00007610041d7816 */ /* 0x001fe2000000001d */
[----:B------:R-:W-:Y:S05]  /*29a0*/  BRA `(.L_x_18119) ;  /* 0x0000047000007947 */ /* 0x000fea0003800000 */
.L_x_18132:
        /* <DEDUP_REMOVED lines=21> */
.L_x_18141:
[----:B------:R-:W-:Y:S05]  /*2b00*/  BSYNC B1 ;  /* 0x0000000000017941 */ /* 0x000fea0003800000 */
.L_x_18140:
[----:B------:R-:W-:Y:S01]  /*2b10*/  IMAD.SHL.U32 R3, R3, 0x200000, RZ ;  /* 0x0020000003037824 */ /* 0x000fe200078e00ff */
[----:B------:R-:W-:-:S04]  /*2b20*/  LEA R5, R0, 0x37800000, 0x17 ;  /* 0x3780000000057811 */ /* 0x000fc800078eb8ff */
[----:B------:R-:W-:Y:S02]  /*2b30*/  LOP3.LUT R4, R5, R3, R6, 0xfe, !PT ;  /* 0x0000000305047212 */ /* 0x000fe400078efe06 */
.L_x_18139:
[----:B------:R-:W-:Y:S05]  /*2b40*/  BSYNC B0 ;  /* 0x0000000000007941 */ /* 0x000fea0003800000 */
.L_x_18138:
[----:B------:R-:W0:Y:S02]  /*2b50*/  F2I.S64.TRUNC R4, R4 ;  /* 0x0000000400047311 */ /* 0x000e24000020d900 */
[----:B0-----:R-:W-:Y:S01]  /*2b60*/  PRMT R29, R4, 0x7610, R29 ;  /* 0x00007610041d7816 */ /* 0x001fe2000000001d */
[----:B------:R-:W-:Y:S05]  /*2b70*/  BRA `(.L_x_18119) ;  /* 0x000002a000007947 */ /* 0x000fea0003800000 */
.L_x_18131:
        /* <DEDUP_REMOVED lines=14> */
.L_x_18145:
[----:B------:R-:W-:Y:S05]  /*2c60*/  BSYNC B0 ;  /* 0x0000000000007941 */ /* 0x000fea0003800000 */
.L_x_18144:
[----:B------:R-:W0:Y:S02]  /*2c70*/  F2I.S64.TRUNC R4, R4 ;  /* 0x0000000400047311 */ /* 0x000e24000020d900 */
[----:B0-----:R-:W-:Y:S01]  /*2c80*/  PRMT R29, R4, 0x7610, R29 ;  /* 0x00007610041d7816 */ /* 0x001fe2000000001d */
[----:B------:R-:W-:Y:S05]  /*2c90*/  BRA `(.L_x_18119) ;  /* 0x0000018000007947 */ /* 0x000fea0003800000 */
.L_x_18118:
        /* <DEDUP_REMOVED lines=21> */
.L_x_18143:
[----:B------:R0:W5:Y:S01]  /*2df0*/  LDG.E.U8 R29, [R6.64] ;  /* 0x00000024061d7981 */ /* 0x000162000c1e1100 */
[----:B------:R-:W-:Y:S05]  /*2e00*/  BRA `(.L_x_18119) ;  /* 0x0000001000007947 */ /* 0x000fea0003800000 */
.L_x_18142:
[----:B------:R0:W5:Y:S02]  /*2e10*/  LDG.E.U8 R29, [R6.64] ;  /* 0x00000024061d7981 */ /* 0x000164000c1e1100 */
.L_x_18119:
        /* <DEDUP_REMOVED lines=16> */
.L_x_18149:
[----:B------:R0:W5:Y:S01]  /*2f20*/  LDG.E.U8 R26, [R6.64] ;  /* 0x00000024061a7981 */ /* 0x000162000c1e1100 */
[----:B------:R-:W-:Y:S05]  /*2f30*/  BRA `(.L_x_18151) ;  /* 0x00000dc000007947 */ /* 0x000fea0003800000 */
.L_x_18148:
        /* <DEDUP_REMOVED lines=8> */
.L_x_18153:
[----:B------:R0:W5:Y:S01]  /*2fc0*/  LDG.E.U8 R26, [R6.64] ;  /* 0x00000024061a7981 */ /* 0x000162000c1e1100 */
[----:B------:R-:W-:Y:S05]  /*2fd0*/  BRA `(.L_x_18151) ;  /* 0x00000d2000007947 */ /* 0x000fea0003800000 */
.L_x_18152:
[----:B------:R0:W5:Y:S01]  /*2fe0*/  LDG.E.U16 R26, [R6.64] ;  /* 0x00000024061a7981 */ /* 0x000162000c1e1500 */
[----:B------:R-:W-:Y:S05]  /*2ff0*/  BRA `(.L_x_18151) ;  /* 0x00000d0000007947 */ /* 0x000fea0003800000 */
.L_x_18147:
        /* <DEDUP_REMOVED lines=10> */
.L_x_18155:
[----:B------:R-:W2:Y:S02]  /*30a0*/  LDG.E.U16 R4, [R6.64] ;  /* 0x0000002406047981 */ /* 0x000ea4000c1e1500 */
[----:B--2---:R-:W-:-:S06]  /*30b0*/  HADD2.F32 R4, -RZ, R4.H0_H0 ;  /* 0x20000004ff047230 */ /* 0x004fcc0000004100 */
[----:B------:R-:W0:Y:S02]  /*30c0*/  F2I.S64.TRUNC R4, R4 ;  /* 0x0000000400047311 */ /* 0x000e24000020d900 */
[----:B0-----:R-:W-:Y:S01]  /*30d0*/  PRMT R26, R4, 0x7610, R26 ;  /* 0x00007610041a7816 */ /* 0x001fe2000000001a */
[----:B------:R-:W-:Y:S05]  /*30e0*/  BRA `(.L_x_18151) ;  /* 0x00000c1000007947 */ /* 0x000fea0003800000 */
.L_x_18154:
        /* <DEDUP_REMOVED lines=10> */
.L_x_18157:
[----:B------:R-:W2:Y:S02]  /*3190*/  LDG.E.U16 R6, [R6.64] ;  /* 0x0000002406067981 */ /* 0x000ea4000c1e1500 */
[----:B--2---:R-:W-:-:S06]  /*31a0*/  HADD2.F32 R4, -RZ, R6.H0_H0 ;  /* 0x20000006ff047230 */ /* 0x004fcc0000004100 */
[----:B------:R-:W0:Y:S02]  /*31b0*/  F2I.S64.TRUNC R4, R4 ;  /* 0x0000000400047311 */ /* 0x000e24000020d900 */
[----:B0-----:R-:W-:Y:S01]  /*31c0*/  PRMT R26, R4, 0x7610, R26 ;  /* 0x00007610041a7816 */ /* 0x001fe2000000001a */
[----:B------:R-:W-:Y:S05]  /*31d0*/  BRA `(.L_x_18151) ;  /* 0x00000b2000007947 */ /* 0x000fea0003800000 */
.L_x_18156:
[----:B------:R-:W2:Y:S02]  /*31e0*/  LDG.E.64 R4, [R6.64] ;  /* 0x0000002406047981 */ /* 0x000ea4000c1e1b00 */
[----:B--2---:R-:W0:Y:S02]  /*31f0*/  F2I.S64.F64.TRUNC R4, R4 ;  /* 0x0000000400047311 */ /* 0x004e24000030d900 */
[----:B0-----:R-:W-:Y:S01]  /*3200*/  PRMT R26, R4, 0x7610, R26 ;  /* 0x00007610041a7816 */ /* 0x001fe2000000001a */
[----:B------:R-:W-:Y:S05]  /*3210*/  BRA `(.L_x_18151) ;  /* 0x00000ae000007947 */ /* 0x000fea0003800000 */
.L_x_18146:
        /* <DEDUP_REMOVED lines=12> */
.L_x_18160:
[----:B------:R-:W2:Y:S02]  /*32e0*/  LDG.E.64 R6, [R6.64] ;  /* 0x0000002406067981 */ /* 0x000ea4000c1e1b00 */
[----:B--2---:R-:W0:Y:S02]  /*32f0*/  F2I.S64.F64.TRUNC R4, R6 ;  /* 0x0000000600047311 */ /* 0x004e24000030d900 */
[----:B0-----:R-:W-:Y:S01]  /*3300*/  PRMT R26, R4, 0x7610, R26 ;  /* 0x00007610041a7816 */ /* 0x001fe2000000001a */
[----:B------:R-:W-:Y:S05]  /*3310*/  BRA `(.L_x_18151) ;  /* 0x000009e000007947 */ /* 0x000fea0003800000 */
.L_x_18159:
        /* <DEDUP_REMOVED lines=28> */
.L_x_18162:
        /* <DEDUP_REMOVED lines=15> */
.L_x_18161:
[----:B------:R-:W2:Y:S02]  /*35d0*/  LDG.E.U16 R4, [R6.64] ;  /* 0x0000002406047981 */ /* 0x000ea4000c1e1500 */
[----:B--2---:R-:W-:-:S06]  /*35e0*/  PRMT R4, RZ, 0x5410, R4 ;  /* 0x00005410ff047816 */ /* 0x004fcc0000000004 */
[----:B------:R-:W0:Y:S02]  /*35f0*/  F2I.S64.TRUNC R4, R4 ;  /* 0x0000000400047311 */ /* 0x000e24000020d900 */
[----:B0-----:R-:W-:Y:S01]  /*3600*/  PRMT R26, R4, 0x7610, R26 ;  /* 0x00007610041a7816 */ /* 0x001fe2000000001a */
[----:B------:R-:W-:Y:S05]  /*3610*/  BRA `(.L_x_18151) ;  /* 0x000006e000007947 */ /* 0x000fea0003800000 */
.L_x_18158:
        /* <DEDUP_REMOVED lines=10> */
.L_x_18165:
        /* <DEDUP_REMOVED lines=21> */
.L_x_18169:
[----:B------:R-:W-:Y:S05]  /*3810*/  BSYNC B1 ;  /* 0x0000000000017941 */ /* 0x000fea0003800000 */
.L_x_18168:
[----:B------:R-:W-:Y:S01]  /*3820*/  IMAD.SHL.U32 R3, R3, 0x100000, RZ ;  /* 0x0010000003037824 */ /* 0x000fe200078e00ff */
[----:B------:R-:W-:-:S04]  /*3830*/  LEA R5, R0, 0x3b800000, 0x17 ;  /* 0x3b80000000057811 */ /* 0x000fc800078eb8ff */
[----:B------:R-:W-:Y:S02]  /*3840*/  LOP3.LUT R4, R5, R3, R6, 0xfe, !PT ;  /* 0x0000000305047212 */ /* 0x000fe400078efe06 */
.L_x_18167:
[----:B------:R-:W-:Y:S05]  /*3850*/  BSYNC B0 ;  /* 0x0000000000007941 */ /* 0x000fea0003800000 */
.L_x_18166:
[----:B------:R-:W0:Y:S02]  /*3860*/  F2I.S64.TRUNC R4, R4 ;  /* 0x0000000400047311 */ /* 0x000e24000020d900 */
[----:B0-----:R-:W-:Y:S01]  /*3870*/  PRMT R26, R4, 0x7610, R26 ;  /* 0x00007610041a7816 */ /* 0x001fe2000000001a */
[----:B------:R-:W-:Y:S05]  /*3880*/  BRA `(.L_x_18151) ;  /* 0x0000047000007947 */ /* 0x000fea0003800000 */
.L_x_18164:
        /* <DEDUP_REMOVED lines=21> */
.L_x_18173:
[----:B------:R-:W-:Y:S05]  /*39e0*/  BSYNC B1 ;  /* 0x0000000000017941 */ /* 0x000fea0003800000 */
.L_x_18172:
[----:B------:R-:W-:Y:S01]  /*39f0*/  IMAD.SHL.U32 R3, R3, 0x200000, RZ ;  /* 0x0020000003037824 */ /* 0x000fe200078e00ff */
[----:B------:R-:W-:-:S04]  /*3a00*/  LEA R5, R0, 0x37800000, 0x17 ;  /* 0x3780000000057811 */ /* 0x000fc800078eb8ff */
[----:B------:R-:W-:Y:S02]  /*3a10*/  LOP3.LUT R4, R5, R3, R6, 0xfe, !PT ;  /* 0x0000000305047212 */ /* 0x000fe400078efe06 */
.L_x_18171:
[----:B------:R-:W-:Y:S05]  /*3a20*/  BSYNC B0 ;  /* 0x0000000000007941 */ /* 0x000fea0003800000 */
.L_x_18170:
[----:B------:R-:W0:Y:S02]  /*3a30*/  F2I.S64.TRUNC R4, R4 ;  /* 0x0000000400047311 */ /* 0x000e24000020d900 */
[----:B0-----:R-:W-:Y:S01]  /*3a40*/  PRMT R26, R4, 0x7610, R26 ;  /* 0x00007610041a7816 */ /* 0x001fe2000000001a */
[----:B------:R-:W-:Y:S05]  /*3a50*/  BRA `(.L_x_18151) ;  /* 0x000002a000007947 */ /* 0x000fea0003800000 */
.L_x_18163:
        /* <DEDUP_REMOVED lines=14> */
.L_x_18177:
[----:B------:R-:W-:Y:S05]  /*3b40*/  BSYNC B0 ;  /* 0x0000000000007941 */ /* 0x000fea0003800000 */
.L_x_18176:
[----:B------:R-:W0:Y:S02]  /*3b50*/  F2I.S64.TRUNC R4, R4 ;  /* 0x0000000400047311 */ /* 0x000e24000020d900 */
[----:B0-----:R-:W-:Y:S01]  /*3b60*/  PRMT R26, R4, 0x7610, R26 ;  /* 0x00007610041a7816 */ /* 0x001fe2000000001a */
[----:B------:R-:W-:Y:S05]  /*3b70*/  BRA `(.L_x_18151) ;  /* 0x0000018000007947 */ /* 0x000fea0003800000 */
.L_x_18150:
        /* <DEDUP_REMOVED lines=21> */
.L_x_18175:
[----:B------:R0:W5:Y:S01]  /*3cd0*/  LDG.E.U8 R26, [R6.64] ;  /* 0x00000024061a7981 */ /* 0x000162000c1e1100 */
[----:B------:R-:W-:Y:S05]  /*3ce0*/  BRA `(.L_x_18151) ;  /* 0x0000001000007947 */ /* 0x000fea0003800000 */
.L_x_18174:
[----:B------:R0:W5:Y:S02]  /*3cf0*/  LDG.E.U8 R26, [R6.64] ;  /* 0x00000024061a7981 */ /* 0x000164000c1e1100 */
.L_x_18151:
[----:B------:R-:W-:-:S03]  /*3d00*/  IADD3 R17, R17, 0x80, RZ ;  /* 0x0000008011117810 */ /* 0x000fc60007ffe0ff */
.L_x_18113:
[----:B------:R-:W-:Y:S05]  /*3d10*/  BSYNC B6 ;  /* 0x0000000000067941 */ /* 0x000fea0003800000 */
.L_x_18112:
        /* <DEDUP_REMOVED lines=23> */
.L_x_18183:
[----:B------:R0:W5:Y:S01]  /*3e90*/  LDG.E.U8 R22, [R6.64] ;  /* 0x0000002406167981 */ /* 0x000162000c1e1100 */
[----:B------:R-:W-:Y:S05]  /*3ea0*/  BRA `(.L_x_18185) ;  /* 0x00000dc000007947 */ /* 0x000fea0003800000 */
.L_x_18182:
        /* <DEDUP_REMOVED lines=8> */
.L_x_18187:
[----:B------:R0:W5:Y:S01]  /*3f30*/  LDG.E.U8 R22, [R6.64] ;  /* 0x0000002406167981 */ /* 0x000162000c1e1100 */
[----:B------:R-:W-:Y:S05]  /*3f40*/  BRA `(.L_x_18185) ;  /* 0x00000d2000007947 */ /* 0x000fea0003800000 */
.L_x_18186:
[----:B------:R0:W5:Y:S01]  /*3f50*/  LDG.E.U16 R22, [R6.64] ;  /* 0x0000002406167981 */ /* 0x000162000c1e1500 */
[----:B------:R-:W-:Y:S05]  /*3f60*/  BRA `(.L_x_18185) ;  /* 0x00000d0000007947 */ /* 0x000fea0003800000 */
.L_x_18181:
        /* <DEDUP_REMOVED lines=10> */
.L_x_18189:
[----:B------:R-:W2:Y:S02]  /*4010*/  LDG.E.U16 R4, [R6.64] ;  /* 0x0000002406047981 */ /* 0x000ea4000c1e1500 */
[----:B--2---:R-:W-:-:S06]  /*4020*/  HADD2.F32 R4, -RZ, R4.H0_H0 ;  /* 0x20000004ff047230 */ /* 0x004fcc0000004100 */
[----:B------:R-:W0:Y:S02]  /*4030*/  F2I.S64.TRUNC R4, R4 ;  /* 0x0000000400047311 */ /* 0x000e24000020d900 */
[----:B0-----:R-:W-:Y:S01]  /*4040*/  PRMT R22, R4, 0x7610, R22 ;  /* 0x0000761004167816 */ /* 0x001fe20000000016 */
[----:B------:R-:W-:Y:S05]  /*4050*/  BRA `(.L_x_18185) ;  /* 0x00000c1000007947 */ /* 0x000fea0003800000 */
.L_x_18188:
        /* <DEDUP_REMOVED lines=10> */
.L_x_18191:
[----:B------:R-:W2:Y:S02]  /*4100*/  LDG.E.U16 R6, [R6.64] ;  /* 0x0000002406067981 */ /* 0x000ea4000c1e1500 */
[----:B--2---:R-:W-:-:S06]  /*4110*/  HADD2.F32 R4, -RZ, R6.H0_H0 ;  /* 0x20000006ff047230 */ /* 0x004fcc0000004100 */
[----:B------:R-:W0:Y:S02]  /*4120*/  F2I.S64.TRUNC R4, R4 ;  /* 0x0000000400047311 */ /* 0x000e24000020d900 */
[----:B0-----:R-:W-:Y:S01]  /*4130*/  PRMT R22, R4, 0x7610, R22 ;  /* 0x0000761004167816 */ /* 0x001fe20000000016 */
[----:B------:R-:W-:Y:S05]  /*4140*/  BRA `(.L_x_18185) ;  /* 0x00000b2000007947 */ /* 0x000fea0003800000 */
.L_x_18190:
[----:B------:R-:W2:Y:S02]  /*4150*/  LDG.E.64 R4, [R6.64] ;  /* 0x0000002406047981 */ /* 0x000ea4000c1e1b00 */
[----:B--2---:R-:W0:Y:S02]  /*4160*/  F2I.S64.F64.TRUNC R4, R4 ;  /* 0x0000000400047311 */ /* 0x004e24000030d900 */
[----:B0-----:R-:W-:Y:S01]  /*4170*/  PRMT R22, R4, 0x7610, R22 ;  /* 0x0000761004167816 */ /* 0x001fe20000000016 */
[----:B------:R-:W-:Y:S05]  /*4180*/  BRA `(.L_x_18185) ;  /* 0x00000ae000007947 */ /* 0x000fea0003800000 */
.L_x_18180:
        /* <DEDUP_REMOVED lines=12> */
.L_x_18194:
[----:B------:R-:W2:Y:S02]  /*4250*/  LDG.E.64 R6, [R6.64] ;  /* 0x0000002406067981 */ /* 0x000ea4000c1e1b00 */
[----:B--2---:R-:W0:Y:S02]  /*4260*/  F2I.S64.F64.TRUNC R4, R6 ;  /* 0x0000000600047311 */ /* 0x004e24000030d900 */
[----:B0-----:R-:W-:Y:S01]  /*4270*/  PRMT R22, R4, 0x7610, R22 ;  /* 0x0000761004167816 */ /* 0x001fe20000000016 */
[----:B------:R-:W-:Y:S05]  /*4280*/  BRA `(.L_x_18185) ;  /* 0x000009e000007947 */ /* 0x000fea0003800000 */
.L_x_18193:
        /* <DEDUP_REMOVED lines=28> */
.L_x_18196:
        /* <DEDUP_REMOVED lines=15> */
.L_x_18195:
[----:B------:R-:W2:Y:S02]  /*4540*/  LDG.E.U16 R4, [R6.64] ;  /* 0x0000002406047981 */ /* 0x000ea4000c1e1500 */
[----:B--2---:R-:W-:-:S06]  /*4550*/  PRMT R4, RZ, 0x5410, R4 ;  /* 0x00005410ff047816 */ /* 0x004fcc0000000004 */
[----:B------:R-:W0:Y:S02]  /*4560*/  F2I.S64.TRUNC R4, R4 ;  /* 0x0000000400047311 */ /* 0x000e24000020d900 */
[----:B0-----:R-:W-:Y:S01]  /*4570*/  PRMT R22, R4, 0x7610, R22 ;  /* 0x0000761004167816 */ /* 0x001fe20000000016 */
[----:B------:R-:W-:Y:S05]  /*4580*/  BRA `(.L_x_18185) ;  /* 0x000006e000007947 */ /* 0x000fea0003800000 */
.L_x_18192:
        /* <DEDUP_REMOVED lines=10> */
.L_x_18199:
        /* <DEDUP_REMOVED lines=21> */
.L_x_18203:
[----:B------:R-:W-:Y:S05]  /*4780*/  BSYNC B1 ;  /* 0x0000000000017941 */ /* 0x000fea0003800000 */
.L_x_18202:
[----:B------:R-:W-:Y:S01]  /*4790*/  IMAD.SHL.U32 R3, R3, 0x100000, RZ ;  /* 0x0010000003037824 */ /* 0x000fe200078e00ff */
[----:B------:R-:W-:-:S04]  /*47a0*/  LEA R5, R0, 0x3b800000, 0x17 ;  /* 0x3b80000000057811 */ /* 0x000fc800078eb8ff */
[----:B------:R-:W-:Y:S02]  /*47b0*/  LOP3.LUT R4, R5, R3, R6, 0xfe, !PT ;  /* 0x0000000305047212 */ /* 0x000fe400078efe06 */
.L_x_18201:
[----:B------:R-:W-:Y:S05]  /*47c0*/  BSYNC B0 ;  /* 0x0000000000007941 */ /* 0x000fea0003800000 */
.L_x_18200:
[----:B------:R-:W0:Y:S02]  /*47d0*/  F2I.S64.TRUNC R4, R4 ;  /* 0x0000000400047311 */ /* 0x000e24000020d900 */
[----:B0-----:R-:W-:Y:S01]  /*47e0*/  PRMT R22, R4, 0x7610, R22 ;  /* 0x0000761004167816 */ /* 0x001fe20000000016 */
[----:B------:R-:W-:Y:S05]  /*47f0*/  BRA `(.L_x_18185) ;  /* 0x0000047000007947 */ /* 0x000fea0003800000 */
.L_x_18198:
        /* <DEDUP_REMOVED lines=21> */
.L_x_18207:
[----:B------:R-:W-:Y:S05]  /*4950*/  BSYNC B1 ;  /* 0x0000000000017941 */ /* 0x000fea0003800000 */
.L_x_18206:
[----:B------:R-:W-:Y:S01]  /*4960*/  IMAD.SHL.U32 R3, R3, 0x200000, RZ ;  /* 0x0020000003037824 */ /* 0x000fe200078e00ff */
[----:B------:R-:W-:-:S04]  /*4970*/  LEA R5, R0, 0x37800000, 0x17 ;  /* 0x3780000000057811 */ /* 0x000fc800078eb8ff */
[----:B------:R-:W-:Y:S02]  /*4980*/  LOP3.LUT R4, R5, R3, R6, 0xfe, !PT ;  /* 0x0000000305047212 */ /* 0x000fe400078efe06 */
.L_x_18205:
[----:B------:R-:W-:Y:S05]  /*4990*/  BSYNC B0 ;  /* 0x0000000000007941 */ /* 0x000fea0003800000 */
.L_x_18204:
[----:B------:R-:W0:Y:S02]  /*49a0*/  F2I.S64.TRUNC R4, R4 ;  /* 0x0000000400047311 */ /* 0x000e24000020d900 */
[----:B0-----:R-:W-:Y:S01]  /*49b0*/  PRMT R22, R4, 0x7610, R22 ;  /* 0x0000761004167816 */ /* 0x001fe20000000016 */
[----:B------:R-:W-:Y:S05]  /*49c0*/  BRA `(.L_x_18185) ;  /* 0x000002a000007947 */ /* 0x000fea0003800000 */
.L_x_18197:
        /* <DEDUP_REMOVED lines=14> */
.L_x_18211:
[----:B------:R-:W-:Y:S05]  /*4ab0*/  BSYNC B0 ;  /* 0x0000000000007941 */ /* 0x000fea0003800000 */
.L_x_18210:
[----:B------:R-:W0:Y:S02]  /*4ac0*/  F2I.S64.TRUNC R4, R4 ;  /* 0x0000000400047311 */ /* 0x000e24000020d900 */
[----:B0-----:R-:W-:Y:S01]  /*4ad0*/  PRMT R22, R4, 0x7610, R22 ;  /* 0x0000761004167816 */ /* 0x001fe20000000016 */
[----:B------:R-:W-:Y:S05]  /*4ae0*/  BRA `(.L_x_18185) ;  /* 0x0000018000007947 */ /* 0x000fea0003800000 */
.L_x_18184:
        /* <DEDUP_REMOVED lines=21> */
.L_x_18209:
[----:B------:R0:W5:Y:S01]  /*4c40*/  LDG.E.U8 R22, [R6.64] ;  /* 0x0000002406167981 */ /* 0x000162000c1e1100 */
[----:B------:R-:W-:Y:S05]  /*4c50*/  BRA `(.L_x_18185) ;  /* 0x0000001000007947 */ /* 0x000fea0003800000 */
.L_x_18208:
[----:B------:R0:W5:Y:S02]  /*4c60*/  LDG.E.U8 R22, [R6.64] ;  /* 0x0000002406167981 */ /* 0x000164000c1e1100 */
.L_x_18185:
        /* <DEDUP_REMOVED lines=16> */
.L_x_18215:
[----:B------:R0:W5:Y:S01]  /*4d70*/  LDG.E.U8 R19, [R6.64] ;  /* 0x0000002406137981 */ /* 0x000162000c1e1100 */
[----:B------:R-:W-:Y:S05]  /*4d80*/  BRA `(.L_x_18217) ;  /* 0x00000dc000007947 */ /* 0x000fea0003800000 */
.L_x_18214:
        /* <DEDUP_REMOVED lines=8> */
.L_x_18219:
[----:B------:R0:W5:Y:S01]  /*4e10*/  LDG.E.U8 R19, [R6.64] ;  /* 0x0000002406137981 */ /* 0x000162000c1e1100 */
[----:B------:R-:W-:Y:S05]  /*4e20*/  BRA `(.L_x_18217) ;  /* 0x00000d2000007947 */ /* 0x000fea0003800000 */
.L_x_18218:
[----:B------:R0:W5:Y:S01]  /*4e30*/  LDG.E.U16 R19, [R6.64] ;  /* 0x0000002406137981 */ /* 0x000162000c1e1500 */
[----:B------:R-:W-:Y:S05]  /*4e40*/  BRA `(.L_x_18217) ;  /* 0x00000d0000007947 */ /* 0x000fea0003800000 */
.L_x_18213:
        /* <DEDUP_REMOVED lines=10> */
.L_x_18221:
[----:B------:R-:W2:Y:S02]  /*4ef0*/  LDG.E.U16 R4, [R6.64] ;  /* 0x0000002406047981 */ /* 0x000ea4000c1e1500 */
[----:B--2---:R-:W-:-:S06]  /*4f00*/  HADD2.F32 R4, -RZ, R4.H0_H0 ;  /* 0x20000004ff047230 */ /* 0x004fcc0000004100 */
[----:B------:R-:W0:Y:S02]  /*4f10*/  F2I.S64.TRUNC R4, R4 ;  /* 0x0000000400047311 */ /* 0x000e24000020d900 */
[----:B0-----:R-:W-:Y:S01]  /*4f20*/  PRMT R19, R4, 0x7610, R19 ;  /* 0x0000761004137816 */ /* 0x001fe20000000013 */
[----:B------:R-:W-:Y:S05]  /*4f30*/  BRA `(.L_x_18217) ;  /* 0x00000c1000007947 */ /* 0x000fea0003800000 */
.L_x_18220:
        /* <DEDUP_REMOVED lines=10> */
.L_x_18223:
[----:B------:R-:W2:Y:S02]  /*4fe0*/  LDG.E.U16 R6, [R6.64] ;  /* 0x0000002406067981 */ /* 0x000ea4000c1e1500 */
[----:B--2---:R-:W-:-:S06]  /*4ff0*/  HADD2.F32 R4, -RZ, R6.H0_H0 ;  /* 0x20000006ff047230 */ /* 0x004fcc0000004100 */
[----:B------:R-:W0:Y:S02]  /*5000*/  F2I.S64.TRUNC R4, R4 ;  /* 0x0000000400047311 */ /* 0x000e24000020d900 */
[----:B0-----:R-:W-:Y:S01]  /*5010*/  PRMT R19, R4, 0x7610, R19 ;  /* 0x0000761004137816 */ /* 0x001fe20000000013 */
[----:B------:R-:W-:Y:S05]  /*5020*/  BRA `(.L_x_18217) ;  /* 0x00000b2000007947 */ /* 0x000fea0003800000 */
.L_x_18222:
[----:B------:R-:W2:Y:S02]  /*5030*/  LDG.E.64 R4, [R6.64] ;  /* 0x0000002406047981 */ /* 0x000ea4000c1e1b00 */
[----:B--2---:R-:W0:Y:S02]  /*5040*/  F2I.S64.F64.TRUNC R4, R4 ;  /* 0x0000000400047311 */ /* 0x004e24000030d900 */
[----:B0-----:R-:W-:Y:S01]  /*5050*/  PRMT R19, R4, 0x7610, R19 ;  /* 0x0000761004137816 */ /* 0x001fe20000000013 */
[----:B------:R-:W-:Y:S05]  /*5060*/  BRA `(.L_x_18217) ;  /* 0x00000ae000007947 */ /* 0x000fea0003800000 */
.L_x_18212:
        /* <DEDUP_REMOVED lines=12> */
.L_x_18226:
[----:B------:R-:W2:Y:S02]  /*5130*/  LDG.E.64 R6, [R6.64] ;  /* 0x0000002406067981 */ /* 0x000ea4000c1e1b00 */
[----:B--2---:R-:W0:Y:S02]  /*5140*/  F2I.S64.F64.TRUNC R4, R6 ;  /* 0x0000000600047311 */ /* 0x004e24000030d900 */
[----:B0-----:R-:W-:Y:S01]  /*5150*/  PRMT R19, R4, 0x7610, R19 ;  /* 0x0000761004137816 */ /* 0x001fe20000000013 */
[----:B------:R-:W-:Y:S05]  /*5160*/  BRA `(.L_x_18217) ;  /* 0x000009e000007947 */ /* 0x000fea0003800000 */
.L_x_18225:
        /* <DEDUP_REMOVED lines=28> */
.L_x_18228:
        /* <DEDUP_REMOVED lines=15> */
.L_x_18227:
[----:B------:R-:W2:Y:S02]  /*5420*/  LDG.E.U16 R4, [R6.64] ;  /* 0x0000002406047981 */ /* 0x000ea4000c1e1500 */
[----:B--2---:R-:W-:-:S06]  /*5430*/  PRMT R4, RZ, 0x5410, R4 ;  /* 0x00005410ff047816 */ /* 0x004fcc0000000004 */
[----:B------:R-:W0:Y:S02]  /*5440*/  F2I.S64.TRUNC R4, R4 ;  /* 0x0000000400047311 */ /* 0x000e24000020d900 */
[----:B0-----:R-:W-:Y:S01]  /*5450*/  PRMT R19, R4, 0x7610, R19 ;  /* 0x0000761004137816 */ /* 0x001fe20000000013 */
[----:B------:R-:W-:Y:S05]  /*5460*/  BRA `(.L_x_18217) ;  /* 0x000006e000007947 */ /* 0x000fea0003800000 */
.L_x_18224:
        /* <DEDUP_REMOVED lines=10> */
.L_x_18231:
        /* <DEDUP_REMOVED lines=21> */
.L_x_18235:
[----:B------:R-:W-:Y:S05]  /*5660*/  BSYNC B1 ;  /* 0x0000000000017941 */ /* 0x000fea0003800000 */
.L_x_18234:
[----:B------:R-:W-:Y:S01]  /*5670*/  IMAD.SHL.U32 R3, R3, 0x100000, RZ ;  /* 0x0010000003037824 */ /* 0x000fe200078e00ff */
[----:B------:R-:W-:-:S04]  /*5680*/  LEA R5, R0, 0x3b800000, 0x17 ;  /* 0x3b80000000057811 */ /* 0x000fc800078eb8ff */
[----:B------:R-:W-:Y:S02]  /*5690*/  LOP3.LUT R4, R5, R3, R6, 0xfe, !PT ;  /* 0x0000000305047212 */ /* 0x000fe400078efe06 */
.L_x_18233:
[----:B------:R-:W-:Y:S05]  /*56a0*/  BSYNC B0 ;  /* 0x0000000000007941 */ /* 0x000fea0003800000 */
.L_x_18232:
[----:B------:R-:W0:Y:S02]  /*56b0*/  F2I.S64.TRUNC R4, R4 ;  /* 0x0000000400047311 */ /* 0x000e24000020d900 */
[----:B0-----:R-:W-:Y:S01]  /*56c0*/  PRMT R19, R4, 0x7610, R19 ;  /* 0x0000761004137816 */ /* 0x001fe20000000013 */
[----:B------:R-:W-:Y:S05]  /*56d0*/  BRA `(.L_x_18217) ;  /* 0x0000047000007947 */ /* 0x000fea0003800000 */
.L_x_18230:
        /* <DEDUP_REMOVED lines=21> */
.L_x_18239:
[----:B------:R-:W-:Y:S05]  /*5830*/  BSYNC B1 ;  /* 0x0000000000017941 */ /* 0x000fea0003800000 */
.L_x_18238:
[----:B------:R-:W-:Y:S01]  /*5840*/  IMAD.SHL.U32 R3, R3, 0x200000, RZ ;  /* 0x0020000003037824 */ /* 0x000fe200078e00ff */
[----:B------:R-:W-:-:S04]  /*5850*/  LEA R5, R0, 0x37800000, 0x17 ;  /* 0x3780000000057811 */ /* 0x000fc800078eb8ff */
[----:B------:R-:W-:Y:S02]  /*5860*/  LOP3.LUT R4, R5, R3, R6, 0xfe, !PT ;  /* 0x0000000305047212 */ /* 0x000fe400078efe06 */
.L_x_18237:
[----:B------:R-:W-:Y:S05]  /*5870*/  BSYNC B0 ;  /* 0x0000000000007941 */ /* 0x000fea0003800000 */
.L_x_18236:
[----:B------:R-:W0:Y:S02]  /*5880*/  F2I.S64.TRUNC R4, R4 ;  /* 0x0000000400047311 */ /* 0x000e24000020d900 */
[----:B0-----:R-:W-:Y:S01]  /*5890*/  PRMT R19, R4, 0x7610, R19 ;  /* 0x0000761004137816 */ /* 0x001fe20000000013 */
[----:B------:R-:W-:Y:S05]  /*58a0*/  BRA `(.L_x_18217) ;  /* 0x000002a000007947 */ /* 0x000fea0003800000 */
.L_x_18229:
        /* <DEDUP_REMOVED lines=14> */
.L_x_18243:
[----:B------:R-:W-:Y:S05]  /*5990*/  BSYNC B0 ;  /* 0x0000000000007941 */ /* 0x000fea0003800000 */
.L_x_18242:
[----:B------:R-:W0:Y:S02]  /*59a0*/  F2I.S64.TRUNC R4, R4 ;  /* 0x0000000400047311 */ /* 0x000e24000020d900 */
[----:B0-----:R-:W-:Y:S01]  /*59b0*/  PRMT R19, R4, 0x7610, R19 ;  /* 0x0000761004137816 */ /* 0x001fe20000000013 */
[----:B------:R-:W-:Y:S05]  /*59c0*/  BRA `(.L_x_18217) ;  /* 0x0000018000007947 */ /* 0x000fea0003800000 */
.L_x_18216:
        /* <DEDUP_REMOVED lines=21> */
.L_x_18241:
[----:B------:R0:W5:Y:S01]  /*5b20*/  LDG.E.U8 R19, [R6.64] ;  /* 0x0000002406137981 */ /* 0x000162000c1e1100 */
[----:B------:R-:W-:Y:S05]  /*5b30*/  BRA `(.L_x_18217) ;  /* 0x0000001000007947 */ /* 0x000fea0003800000 */
.L_x_18240:
[----:B------:R0:W5:Y:S02]  /*5b40*/  LDG.E.U8 R19, [R6.64] ;  /* 0x0000002406137981 */ /* 0x000164000c1e1100 */
.L_x_18217:
[----:B------:R-:W-:-:S03]  /*5b50*/  IADD3 R17, R17, 0x80, RZ ;  /* 0x0000008011117810 */ /* 0x000fc60007ffe0ff */
.L_x_18179:
[----:B------:R-:W-:Y:S05]  /*5b60*/  BSYNC B6 ;  /* 0x0000000000067941 */ /* 0x000fea0003800000 */
.L_x_18178:
        /* <DEDUP_REMOVED lines=21> */
.L_x_18249:
[----:B------:R0:W5:Y:S01]  /*5cc0*/  LDG.E.U8 R18, [R6.64] ;  /* 0x0000002406127981 */ /* 0x000162000c1e1100 */
[----:B------:R-:W-:Y:S05]  /*5cd0*/  BRA `(.L_x_18251) ;  /* 0x00000dc000007947 */ /* 0x000fea0003800000 */
.L_x_18248:
        /* <DEDUP_REMOVED lines=8> */
.L_x_18253:
[----:B------:R0:W5:Y:S01]  /*5d60*/  LDG.E.U8 R18, [R6.64] ;  /* 0x0000002406127981 */ /* 0x000162000c1e1100 */
[----:B------:R-:W-:Y:S05]  /*5d70*/  BRA `(.L_x_18251) ;  /* 0x00000d2000007947 */ /* 0x000fea0003800000 */
.L_x_18252:
[----:B------:R0:W5:Y:S01]  /*5d80*/  LDG.E.U16 R18, [R6.64] ;  /* 0x0000002406127981 */ /* 0x000162000c1e1500 */
[----:B------:R-:W-:Y:S05]  /*5d90*/  BRA `(.L_x_18251) ;  /* 0x00000d0000007947 */ /* 0x000fea0003800000 */
.L_x_18247:
        /* <DEDUP_REMOVED lines=10> */
.L_x_18255:
[----:B------:R-:W2:Y:S02]  /*5e40*/  LDG.E.U16 R4, [R6.64] ;  /* 0x0000002406047981 */ /* 0x000ea4000c1e1500 */
[----:B--2---:R-:W-:-:S06]  /*5e50*/  HADD2.F32 R4, -RZ, R4.H0_H0 ;  /* 0x20000004ff047230 */ /* 0x004fcc0000004100 */
[----:B------:R-:W0:Y:S02]  /*5e60*/  F2I.S64.TRUNC R4, R4 ;  /* 0x0000000400047311 */ /* 0x000e24000020d900 */
[----:B0-----:R-:W-:Y:S01]  /*5e70*/  PRMT R18, R4, 0x7610, R18 ;  /* 0x0000761004127816 */ /* 0x001fe20000000012 */
[----:B------:R-:W-:Y:S05]  /*5e80*/  BRA `(.L_x_18251) ;  /* 0x00000c1000007947 */ /* 0x000fea0003800000 */
.L_x_18254:
        /* <DEDUP_REMOVED lines=10> */
.L_x_18257:
[----:B------:R-:W2:Y:S02]  /*5f30*/  LDG.E.U16 R6, [R6.64] ;  /* 0x0000002406067981 */ /* 0x000ea4000c1e1500 */
[----:B--2---:R-:W-:-:S06]  /*5f40*/  HADD2.F32 R4, -RZ, R6.H0_H0 ;  /* 0x20000006ff047230 */ /* 0x004fcc0000004100 */
[----:B------:R-:W0:Y:S02]  /*5f50*/  F2I.S64.TRUNC R4, R4 ;  /* 0x0000000400047311 */ /* 0x000e24000020d900 */
[----:B0-----:R-:W-:Y:S01]  /*5f60*/  PRMT R18, R4, 0x7610, R18 ;  /* 0x0000761004127816 */ /* 0x001fe20000000012 */
[----:B------:R-:W-:Y:S05]  /*5f70*/  BRA `(.L_x_18251) ;  /* 0x00000b2000007947 */ /* 0x000fea0003800000 */
.L_x_18256:
[----:B------:R-:W2:Y:S02]  /*5f80*/  LDG.E.64 R4, [R6.64] ;  /* 0x0000002406047981 */ /* 0x000ea4000c1e1b00 */
[----:B--2---:R-:W0:Y:S02]  /*5f90*/  F2I.S64.F64.TRUNC R4, R4 ;  /* 0x0000000400047311 */ /* 0x004e24000030d900 */
[----:B0-----:R-:W-:Y:S01]  /*5fa0*/  PRMT R18, R4, 0x7610, R18 ;  /* 0x0000761004127816 */ /* 0x001fe20000000012 */
[----:B------:R-:W-:Y:S05]  /*5fb0*/  BRA `(.L_x_18251) ;  /* 0x00000ae000007947 */ /* 0x000fea0003800000 */
.L_x_18246:
        /* <DEDUP_REMOVED lines=12> */
.L_x_18260:
[----:B------:R-:W2:Y:S02]  /*6080*/  LDG.E.64 R6, [R6.64] ;  /* 0x0000002406067981 */ /* 0x000ea4000c1e1b00 */
[----:B--2---:R-:W0:Y:S02]  /*6090*/  F2I.S64.F64.TRUNC R4, R6 ;  /* 0x0000000600047311 */ /* 0x004e24000030d900 */
[----:B0-----:R-:W-:Y:S01]  /*60a0*/  PRMT R18, R4, 0x7610, R18 ;  /* 0x0000761004127816 */ /* 0x001fe20000000012 */
[----:B------:R-:W-:Y:S05]  /*60b0*/  BRA `(.L_x_18251) ;  /* 0x000009e000007947 */ /* 0x000fea0003800000 */
.L_x_18259:
        /* <DEDUP_REMOVED lines=28> */
.L_x_18262:
        /* <DEDUP_REMOVED lines=15> */
.L_x_18261:
[----:B------:R-:W2:Y:S02]  /*6370*/  LDG.E.U16 R4, [R6.64] ;  /* 0x0000002406047981 */ /* 0x000ea4000c1e1500 */
[----:B--2---:R-:W-:-:S06]  /*6380*/  PRMT R4, RZ, 0x5410, R4 ;  /* 0x00005410ff047816 */ /* 0x004fcc0000000004 */
[----:B------:R-:W0:Y:S02]  /*6390*/  F2I.S64.TRUNC R4, R4 ;  /* 0x0000000400047311 */ /* 0x000e24000020d900 */
[----:B0-----:R-:W-:Y:S01]  /*63a0*/  PRMT R18, R4, 0x7610, R18 ;  /* 0x0000761004127816 */ /* 0x001fe20000000012 */
[----:B------:R-:W-:Y:S05]  /*63b0*/  BRA `(.L_x_18251) ;  /* 0x000006e000007947 */ /* 0x000fea0003800000 */
.L_x_18258:
        /* <DEDUP_REMOVED lines=10> */
.L_x_18265:
        /* <DEDUP_REMOVED lines=21> */
.L_x_18269:
[----:B------:R-:W-:Y:S05]  /*65b0*/  BSYNC B1 ;  /* 0x0000000000017941 */ /* 0x000fea0003800000 */
.L_x_18268:
[----:B------:R-:W-:Y:S01]  /*65c0*/  IMAD.SHL.U32 R3, R3, 0x100000, RZ ;  /* 0x0010000003037824 */ /* 0x000fe200078e00ff */
[----:B------:R-:W-:-:S04]  /*65d0*/  LEA R5, R0, 0x3b800000, 0x17 ;  /* 0x3b80000000057811 */ /* 0x000fc800078eb8ff */
[----:B------:R-:W-:Y:S02]  /*65e0*/  LOP3.LUT R4, R5, R3, R6, 0xfe, !PT ;  /* 0x0000000305047212 */ /* 0x000fe400078efe06 */
.L_x_18267:
[----:B------:R-:W-:Y:S05]  /*65f0*/  BSYNC B0 ;  /* 0x0000000000007941 */ /* 0x000fea0003800000 */
.L_x_18266:
[----:B------:R-:W0:Y:S02]  /*6600*/  F2I.S64.TRUNC R4, R4 ;  /* 0x0000000400047311 */ /* 0x000e24000020d900 */
[----:B0-----:R-:W-:Y:S01]  /*6610*/  PRMT R18, R4, 0x7610, R18 ;  /* 0x0000761004127816 */ /* 0x001fe20000000012 */
[----:B------:R-:W-:Y:S05]  /*6620*/  BRA `(.L_x_18251) ;  /* 0x0000047000007947 */ /* 0x000fea0003800000 */
.L_x_18264:
        /* <DEDUP_REMOVED lines=21> */
.L_x_18273:
[----:B------:R-:W-:Y:S05]  /*6780*/  BSYNC B1 ;  /* 0x0000000000017941 */ /* 0x000fea0003800000 */
.L_x_18272:
[----:B------:R-:W-:Y:S01]  /*6790*/  IMAD.SHL.U32 R3, R3, 0x200000, RZ ;  /* 0x0020000003037824 */ /* 0x000fe200078e00ff */
[----:B------:R-:W-:-:S04]  /*67a0*/  LEA R5, R0, 0x37800000, 0x17 ;  /* 0x3780000000057811 */ /* 0x000fc800078eb8ff */
[----:B------:R-:W-:Y:S02]  /*67b0*/  LOP3.LUT R4, R5, R3, R6, 0xfe, !PT ;  /* 0x0000000305047212 */ /* 0x000fe400078efe06 */
.L_x_18271:
[----:B------:R-:W-:Y:S05]  /*67c0*/  BSYNC B0 ;  /* 0x0000000000007941 */ /* 0x000fea0003800000 */
.L_x_18270:
[----:B------:R-:W0:Y:S02]  /*67d0*/  F2I.S64.TRUNC R4, R4 ;  /* 0x0000000400047311 */ /* 0x000e24000020d900 */
[----:B0-----:R-:W-:Y:S01]  /*67e0*/  PRMT R18, R4, 0x7610, R18 ;  /* 0x0000761004127816 */ /* 0x001fe20000000012 */
[----:B------:R-:W-:Y:S05]  /*67f0*/  BRA `(.L_x_18251) ;  /* 0x000002a000007947 */ /* 0x000fea0003800000 */
.L_x_18263:
        /* <DEDUP_REMOVED lines=14> */
.L_x_18277:
[----:B------:R-:W-:Y:S05]  /*68e0*/  BSYNC B0 ;  /* 0x0000000000007941 */ /* 0x000fea0003800000 */
.L_x_18276:
[----:B------:R-:W0:Y:S02]  /*68f0*/  F2I.S64.TRUNC R4, R4 ;  /* 0x0000000400047311 */ /* 0x000e24000020d900 */
[----:B0-----:R-:W-:Y:S01]  /*6900*/  PRMT R18, R4, 0x7610, R18 ;  /* 0x0000761004127816 */ /* 0x001fe20000000012 */
[----:B------:R-:W-:Y:S05]  /*6910*/  BRA `(.L_x_18251) ;  /* 0x0000018000007947 */ /* 0x000fea0003800000 */
.L_x_18250:
        /* <DEDUP_REMOVED lines=21> */
.L_x_18275:
[----:B------:R0:W5:Y:S01]  /*6a70*/  LDG.E.U8 R18, [R6.64] ;  /* 0x0000002406127981 */ /* 0x000162000c1e1100 */
[----:B------:R-:W-:Y:S05]  /*6a80*/  BRA `(.L_x_18251) ;  /* 0x0000001000007947 */ /* 0x000fea0003800000 */
.L_x_18274:
[----:B------:R0:W5:Y:S02]  /*6a90*/  LDG.E.U8 R18, [R6.64] ;  /* 0x0000002406127981 */ /* 0x000164000c1e1100 */
.L_x_18251:
        /* <DEDUP_REMOVED lines=16> */
.L_x_18281:
[----:B------:R0:W5:Y:S01]  /*6ba0*/  LDG.E.U8 R24, [R6.64] ;  /* 0x0000002406187981 */ /* 0x000162000c1e1100 */
[----:B------:R-:W-:Y:S05]  /*6bb0*/  BRA `(.L_x_18245) ;  /* 0x00000db000007947 */ /* 0x000fea0003800000 */
.L_x_18280:
        /* <DEDUP_REMOVED lines=8> */
.L_x_18284:
[----:B------:R0:W5:Y:S01]  /*6c40*/  LDG.E.U8 R24, [R6.64] ;  /* 0x0000002406187981 */ /* 0x000162000c1e1100 */
[----:B------:R-:W-:Y:S05]  /*6c50*/  BRA `(.L_x_18245) ;  /* 0x00000d1000007947 */ /* 0x000fea0003800000 */
.L_x_18283:
[----:B------:R0:W5:Y:S01]  /*6c60*/  LDG.E.U16 R24, [R6.64] ;  /* 0x0000002406187981 */ /* 0x000162000c1e1500 */
[----:B------:R-:W-:Y:S05]  /*6c70*/  BRA `(.L_x_18245) ;  /* 0x00000cf000007947 */ /* 0x000fea0003800000 */
.L_x_18279:
        /* <DEDUP_REMOVED lines=10> */
.L_x_18286:
[----:B------:R-:W2:Y:S02]  /*6d20*/  LDG.E.U16 R4, [R6.64] ;  /* 0x0000002406047981 */ /* 0x000ea4000c1e1500 */
[----:B--2---:R-:W-:-:S06]  /*6d30*/  HADD2.F32 R4, -RZ, R4.H0_H0 ;  /* 0x20000004ff047230 */ /* 0x004fcc0000004100 */
[----:B------:R-:W0:Y:S02]  /*6d40*/  F2I.S64.TRUNC R4, R4 ;  /* 0x0000000400047311 */ /* 0x000e24000020d900 */
[----:B0-----:R-:W-:Y:S01]  /*6d50*/  PRMT R24, R4, 0x7610, R24 ;  /* 0x0000761004187816 */ /* 0x001fe20000000018 */
[----:B------:R-:W-:Y:S05]  /*6d60*/  BRA `(.L_x_18245) ;  /* 0x00000c0000007947 */ /* 0x000fea0003800000 */
.L_x_18285:
        /* <DEDUP_REMOVED lines=10> */
.L_x_18288:
[----:B------:R-:W2:Y:S02]  /*6e10*/  LDG.E.U16 R6, [R6.64] ;  /* 0x0000002406067981 */ /* 0x000ea4000c1e1500 */
[----:B--2---:R-:W-:-:S06]  /*6e20*/  HADD2.F32 R4, -RZ, R6.H0_H0 ;  /* 0x20000006ff047230 */ /* 0x004fcc0000004100 */
[----:B------:R-:W0:Y:S02]  /*6e30*/  F2I.S64.TRUNC R4, R4 ;  /* 0x0000000400047311 */ /* 0x000e24000020d900 */
[----:B0-----:R-:W-:Y:S01]  /*6e40*/  PRMT R24, R4, 0x7610, R24 ;  /* 0x0000761004187816 */ /* 0x001fe20000000018 */
[----:B------:R-:W-:Y:S05]  /*6e50*/  BRA `(.L_x_18245) ;  /* 0x00000b1000007947 */ /* 0x000fea0003800000 */
.L_x_18287:
[----:B------:R-:W2:Y:S02]  /*6e60*/  LDG.E.64 R4, [R6.64] ;  /* 0x0000002406047981 */ /* 0x000ea4000c1e1b00 */
[----:B--2---:R-:W0:Y:S02]  /*6e70*/  F2I.S64.F64.TRUNC R4, R4 ;  /* 0x0000000400047311 */ /* 0x004e24000030d900 */
[----:B0-----:R-:W-:Y:S01]  /*6e80*/  PRMT R24, R4, 0x7610, R24 ;  /* 0x0000761004187816 */ /* 0x001fe20000000018 */
[----:B------:R-:W-:Y:S05]  /*6e90*/  BRA `(.L_x_18245) ;  /* 0x00000ad000007947 */ /* 0x000fea0003800000 */
.L_x_18278:
        /* <DEDUP_REMOVED lines=12> */
.L_x_18291:
[----:B------:R-:W2:Y:S02]  /*6f60*/  LDG.E.64 R6, [R6.64] ;  /* 0x0000002406067981 */ /* 0x000ea4000c1e1b00 */
[----:B--2---:R-:W0:Y:S02]  /*6f70*/  F2I.S64.F64.TRUNC R4, R6 ;  /* 0x0000000600047311 */ /* 0x004e24000030d900 */
[----:B0-----:R-:W-:Y:S01]  /*6f80*/  PRMT R24, R4, 0x7610, R24 ;  /* 0x0000761004187816 */ /* 0x001fe20000000018 */
[----:B------:R-:W-:Y:S05]  /*6f90*/  BRA `(.L_x_18245) ;  /* 0x000009d000007947 */ /* 0x000fea0003800000 */
.L_x_18290:
        /* <DEDUP_REMOVED lines=28> */
.L_x_18293:
        /* <DEDUP_REMOVED lines=15> */
.L_x_18292:
[----:B------:R-:W2:Y:S02]  /*7250*/  LDG.E.U16 R4, [R6.64] ;  /* 0x0000002406047981 */ /* 0x000ea4000c1e1500 */
[----:B--2---:R-:W-:-:S06]  /*7260*/  PRMT R4, RZ, 0x5410, R4 ;  /* 0x00005410ff047816 */ /* 0x004fcc0000000004 */
[----:B------:R-:W0:Y:S02]  /*7270*/  F2I.S64.TRUNC R4, R4 ;  /* 0x0000000400047311 */ /* 0x000e24000020d900 */
[----:B0-----:R-:W-:Y:S01]  /*7280*/  PRMT R24, R4, 0x7610, R24 ;  /* 0x0000761004187816 */ /* 0x001fe20000000018 */
[----:B------:R-:W-:Y:S05]  /*7290*/  BRA `(.L_x_18245) ;  /* 0x000006d000007947 */ /* 0x000fea0003800000 */
.L_x_18289:
        /* <DEDUP_REMOVED lines=10> */
.L_x_18296:
        /* <DEDUP_REMOVED lines=21> */
.L_x_18300:
[----:B------:R-:W-:Y:S05]  /*7490*/  BSYNC B1 ;  /* 0x0000000000017941 */ /* 0x000fea0003800000 */
.L_x_18299:
[----:B------:R-:W-:Y:S01]  /*74a0*/  IMAD.SHL.U32 R3, R3, 0x100000, RZ ;  /* 0x0010000003037824 */ /* 0x000fe200078e00ff */
[----:B------:R-:W-:-:S04]  /*74b0*/  LEA R5, R0, 0x3b800000, 0x17 ;  /* 0x3b80000000057811 */ /* 0x000fc800078eb8ff */
[----:B------:R-:W-:Y:S02]  /*74c0*/  LOP3.LUT R4, R5, R3, R6, 0xfe, !PT ;  /* 0x0000000305047212 */ /* 0x000fe400078efe06 */
.L_x_18298:
[----:B------:R-:W-:Y:S05]  /*74d0*/  BSYNC B0 ;  /* 0x0000000000007941 */ /* 0x000fea0003800000 */
.L_x_18297:
[----:B------:R-:W0:Y:S02]  /*74e0*/  F2I.S64.TRUNC R4, R4 ;  /* 0x0000000400047311 */ /* 0x000e24000020d900 */
[----:B0-----:R-:W-:Y:S01]  /*74f0*/  PRMT R24, R4, 0x7610, R24 ;  /* 0x0000761004187816 */ /* 0x001fe20000000018 */
[----:B------:R-:W-:Y:S05]  /*7500*/  BRA `(.L_x_18245) ;  /* 0x0000046000007947 */ /* 0x000fea0003800000 */
.L_x_18295:
        /* <DEDUP_REMOVED lines=21> */
.L_x_18304:
[----:B------:R-:W-:Y:S05]  /*7660*/  BSYNC B1 ;  /* 0x0000000000017941 */ /* 0x000fea0003800000 */
.L_x_18303:
[----:B------:R-:W-:Y:S01]  /*7670*/  IMAD.SHL.U32 R3, R3, 0x200000, RZ ;  /* 0x0020000003037824 */ /* 0x000fe200078e00ff */
[----:B------:R-:W-:-:S04]  /*7680*/  LEA R5, R0, 0x37800000, 0x17 ;  /* 0x3780000000057811 */ /* 0x000fc800078eb8ff */
[----:B------:R-:W-:Y:S02]  /*7690*/  LOP3.LUT R4, R5, R3, R6, 0xfe, !PT ;  /* 0x0000000305047212 */ /* 0x000fe400078efe06 */
.L_x_18302:
[----:B------:R-:W-:Y:S05]  /*76a0*/  BSYNC B0 ;  /* 0x0000000000007941 */ /* 0x000fea0003800000 */
.L_x_18301:
[----:B------:R-:W0:Y:S02]  /*76b0*/  F2I.S64.TRUNC R4, R4 ;  /* 0x0000000400047311 */ /* 0x000e24000020d900 */
[----:B0-----:R-:W-:Y:S01]  /*76c0*/  PRMT R24, R4, 0x7610, R24 ;  /* 0x0000761004187816 */ /* 0x001fe20000000018 */
[----:B------:R-:W-:Y:S05]  /*76d0*/  BRA `(.L_x_18245) ;  /* 0x0000029000007947 */ /* 0x000fea0003800000 */
.L_x_18294:
        /* <DEDUP_REMOVED lines=14> */
.L_x_18308:
[----:B------:R-:W-:Y:S05]  /*77c0*/  BSYNC B0 ;  /* 0x0000000000007941 */ /* 0x000fea0003800000 */
.L_x_18307:
[----:B------:R-:W0:Y:S02]  /*77d0*/  F2I.S64.TRUNC R4, R4 ;  /* 0x0000000400047311 */ /* 0x000e24000020d900 */
[----:B0-----:R-:W-:Y:S01]  /*77e0*/  PRMT R24, R4, 0x7610, R24 ;  /* 0x0000761004187816 */ /* 0x001fe20000000018 */
[----:B------:R-:W-:Y:S05]  /*77f0*/  BRA `(.L_x_18245) ;  /* 0x0000017000007947 */ /* 0x000fea0003800000 */
.L_x_18282:
        /* <DEDUP_REMOVED lines=20> */
.L_x_18306:
[----:B------:R0:W5:Y:S01]  /*7940*/  LDG.E.U8 R24, [R6.64] ;  /* 0x0000002406187981 */ /* 0x000162000c1e1100 */
[----:B------:R-:W-:Y:S05]  /*7950*/  BRA `(.L_x_18245) ;  /* 0x0000001000007947 */ /* 0x000fea0003800000 */
.L_x_18305:
[----:B------:R0:W5:Y:S02]  /*7960*/  LDG.E.U8 R24, [R6.64] ;  /* 0x0000002406187981 */ /* 0x000164000c1e1100 */
.L_x_18245:
[----:B------:R-:W-:Y:S05]  /*7970*/  BSYNC B6 ;  /* 0x0000000000067941 */ /* 0x000fea0003800000 */
.L_x_18244:
        /* <DEDUP_REMOVED lines=18> */
[----:B------:R-:W-:Y:S02]  /*7aa0*/  @!P0 SHF.L.U32 R27, R28, R27, RZ ;  /* 0x0000001b1c1b8219 */ /* 0x000fe400000006ff */
[----:B------:R-:W-:Y:S02]  /*7ab0*/  @!P5 SHF.L.U32 R0, R3, R0, RZ ;  /* 0x000000000300d219 */ /* 0x000fe400000006ff */
        /* <DEDUP_REMOVED lines=9> */
[----:B------:R-:W-:Y:S02]  /*7b50*/  @!P3 SHF.L.U32 R3, R3, R24, RZ ;  /* 0x000000180303b219 */ /* 0x000fe400000006ff */
[----:B------:R-:W-:Y:S02]  /*7b60*/  @!P1 SHF.L.U32 R22, R29, R26, RZ ;  /* 0x0000001a1d169219 */ /* 0x000fe400000006ff */
        /* <DEDUP_REMOVED lines=22> */
.L_x_18314:
[----:B------:R1:W-:Y:S01]  /*7cd0*/  STG.E.U8 [R8.64], R5 ;  /* 0x0000000508007986 */ /* 0x0003e2000c101124 */
[----:B------:R-:W-:Y:S01]  /*7ce0*/  IMAD.MOV.U32 R23, RZ, RZ, R25 ;  /* 0x000000ffff177224 */ /* 0x000fe200078e0019 */
[----:B------:R-:W-:Y:S05]  /*7cf0*/  BRA `(.L_x_18310) ;  /* 0x00000fd000007947 */ /* 0x000fea0003800000 */
.L_x_18313:
        /* <DEDUP_REMOVED lines=11> */
.L_x_18317:
[----:B------:R-:W-:Y:S01]  /*7db0*/  LOP3.LUT R5, R5, 0xff, RZ, 0xc0, !PT ;  /* 0x000000ff05057812 */ /* 0x000fe200078ec0ff */
[----:B------:R-:W-:-:S04]  /*7dc0*/  IMAD.MOV.U32 R23, RZ, RZ, R25 ;  /* 0x000000ffff177224 */ /* 0x000fc800078e0019 */
[----:B------:R1:W-:Y:S01]  /*7dd0*/  STG.E [R8.64], R5 ;  /* 0x0000000508007986 */ /* 0x0003e2000c101924 */
[----:B------:R-:W-:Y:S05]  /*7de0*/  BRA `(.L_x_18310) ;  /* 0x00000ee000007947 */ /* 0x000fea0003800000 */
.L_x_18316:
[----:B------:R-:W-:Y:S01]  /*7df0*/  LOP3.LUT R3, R5, 0xff, RZ, 0xc0, !PT ;  /* 0x000000ff05037812 */ /* 0x000fe200078ec0ff */
[----:B------:R-:W-:-:S04]  /*7e00*/  IMAD.MOV.U32 R23, RZ, RZ, R25 ;  /* 0x000000ffff177224 */ /* 0x000fc800078e0019 */
[----:B------:R1:W-:Y:S01]  /*7e10*/  STG.E.U16 [R8.64], R3 ;  /* 0x0000000308007986 */ /* 0x0003e2000c101524 */
[----:B------:R-:W-:Y:S05]  /*7e20*/  BRA `(.L_x_18310) ;  /* 0x00000ea000007947 */ /* 0x000fea0003800000 */
.L_x_18312:
        /* <DEDUP_REMOVED lines=11> */
.L_x_18319:
[----:B------:R-:W-:Y:S01]  /*7ee0*/  LOP3.LUT R5, R5, 0xff, RZ, 0xc0, !PT ;  /* 0x000000ff05057812 */ /* 0x000fe200078ec0ff */
[----:B------:R-:W-:-:S03]  /*7ef0*/  IMAD.MOV.U32 R23, RZ, RZ, R25 ;  /* 0x000000ffff177224 */ /* 0x000fc600078e0019 */
[----:B------:R-:W1:Y:S02]  /*7f00*/  I2F.U16 R0, R5 ;  /* 0x0000000500007306 */ /* 0x000e640000101000 */
[----:B-1----:R-:W-:-:S05]  /*7f10*/  F2FP.PACK_AB R0, RZ, R0 ;  /* 0x00000000ff00723e */ /* 0x002fca00000000ff */
[----:B------:R1:W-:Y:S01]  /*7f20*/  STG.E.U16 [R8.64], R0 ;  /* 0x0000000008007986 */ /* 0x0003e2000c101524 */
[----:B------:R-:W-:Y:S05]  /*7f30*/  BRA `(.L_x_18310) ;  /* 0x00000d9000007947 */ /* 0x000fea0003800000 */
.L_x_18318:
        /* <DEDUP_REMOVED lines=12> */
.L_x_18321:
[----:B------:R-:W-:Y:S01]  /*8000*/  LOP3.LUT R5, R5, 0xff, RZ, 0xc0, !PT ;  /* 0x000000ff05057812 */ /* 0x000fe200078ec0ff */
[----:B------:R-:W-:-:S05]  /*8010*/  IMAD.MOV.U32 R23, RZ, RZ, R25 ;  /* 0x000000ffff177224 */ /* 0x000fca00078e0019 */
[----:B------:R-:W1:Y:S02]  /*8020*/  I2F.U16 R5, R5 ;  /* 0x0000000500057306 */ /* 0x000e640000101000 */
[----:B-1----:R-:W-:-:S04]  /*8030*/  F2FP.PACK_AB R3, RZ, R5 ;  /* 0x00000005ff03723e */ /* 0x002fc800000000ff */
[----:B------:R-:W-:-:S05]  /*8040*/  PRMT R3, R3, 0x5410, RZ ;  /* 0x0000541003037816 */ /* 0x000fca00000000ff */
[----:B------:R1:W-:Y:S01]  /*8050*/  STG.E [R8.64], R3 ;  /* 0x0000000308007986 */ /* 0x0003e2000c101924 */
[----:B------:R-:W-:Y:S05]  /*8060*/  BRA `(.L_x_18310) ;  /* 0x00000c6000007947 */ /* 0x000fea0003800000 */
.L_x_18320:
[----:B------:R-:W-:Y:S01]  /*8070*/  LOP3.LUT R5, R5, 0xff, RZ, 0xc0, !PT ;  /* 0x000000ff05057812 */ /* 0x000fe200078ec0ff */
[----:B------:R-:W-:-:S05]  /*8080*/  IMAD.MOV.U32 R23, RZ, RZ, R25 ;  /* 0x000000ffff177224 */ /* 0x000fca00078e0019 */
[----:B------:R-:W1:Y:S02]  /*8090*/  I2F.F64.U16 R4, R5 ;  /* 0x0000000500047312 */ /* 0x000e640000101800 */
[----:B-1----:R1:W-:Y:S01]  /*80a0*/  STG.E.64 [R8.64], R4 ;  /* 0x0000000408007986 */ /* 0x0023e2000c101b24 */
[----:B------:R-:W-:Y:S05]  /*80b0*/  BRA `(.L_x_18310) ;  /* 0x00000c1000007947 */ /* 0x000fea0003800000 */
.L_x_18311:
        /* <DEDUP_REMOVED lines=13> */
.L_x_18324:
[----:B------:R-:W-:Y:S01]  /*8190*/  LOP3.LUT R5, R5, 0xff, RZ, 0xc0, !PT ;  /* 0x000000ff05057812 */ /* 0x000fe200078ec0ff */
[----:B0-----:R-:W-:Y:S01]  /*81a0*/  CS2R R6, SRZ ;  /* 0x0000000000067805 */ /* 0x001fe2000001ff00 */
[----:B------:R-:W-:-:S04]  /*81b0*/  IMAD.MOV.U32 R23, RZ, RZ, R25 ;  /* 0x000000ffff177224 */ /* 0x000fc800078e0019 */
[----:B------:R-:W0:Y:S02]  /*81c0*/  I2F.F64.U16 R4, R5 ;  /* 0x0000000500047312 */ /* 0x000e240000101800 */
[----:B0-----:R0:W-:Y:S01]  /*81d0*/  STG.E.128 [R8.64], R4 ;  /* 0x0000000408007986 */ /* 0x0011e2000c101d24 */
[----:B------:R-:W-:Y:S05]  /*81e0*/  BRA `(.L_x_18310) ;  /* 0x00000ae000007947 */ /* 0x000fea0003800000 */
.L_x_18323:
        /* <DEDUP_REMOVED lines=22> */
.L_x_18328:
[----:B------:R-:W-:Y:S05]  /*8350*/  BSYNC B0 ;  /* 0x0000000000007941 */ /* 0x000fea0003800000 */
.L_x_18327:
[----:B------:R-:W-:Y:S01]  /*8360*/  LOP3.LUT R5, R0, R5, RZ, 0xfc, !PT ;  /* 0x0000000500057212 */ /* 0x000fe200078efcff */
[----:B------:R-:W-:-:S04]  /*8370*/  IMAD.MOV.U32 R23, RZ, RZ, R25 ;  /* 0x000000ffff177224 */ /* 0x000fc800078e0019 */
[----:B------:R0:W-:Y:S01]  /*8380*/  STG.E.U8 [R8.64], R5 ;  /* 0x0000000508007986 */ /* 0x0001e2000c101124 */
[----:B------:R-:W-:Y:S05]  /*8390*/  BRA `(.L_x_18310) ;  /* 0x0000093000007947 */ /* 0x000fea0003800000 */
.L_x_18326:
        /* <DEDUP_REMOVED lines=14> */
.L_x_18330:
[----:B------:R-:W-:Y:S01]  /*8480*/  IMAD.MOV.U32 R0, RZ, RZ, 0x7f ;  /* 0x0000007fff007424 */ /* 0x000fe200078e00ff */
[----:B------:R-:W-:-:S04]  /*8490*/  ISETP.GT.U32.AND P0, PT, R3, 0x7f800000, PT ;  /* 0x7f8000000300780c */ /* 0x000fc80003f04070 */
[----:B------:R-:W-:-:S04]  /*84a0*/  SEL R0, R0, 0x7c, P0 ;  /* 0x0000007c00007807 */ /* 0x000fc80000000000 */
.L_x_18331:
[----:B------:R-:W-:Y:S05]  /*84b0*/  BSYNC B0 ;  /* 0x0000000000007941 */ /* 0x000fea0003800000 */
.L_x_18329:
[----:B------:R-:W-:Y:S01]  /*84c0*/  LOP3.LUT R3, R5, 0x80000000, RZ, 0xc0, !PT ;  /* 0x8000000005037812 */ /* 0x000fe200078ec0ff */
[----:B------:R-:W-:-:S03]  /*84d0*/  IMAD.MOV.U32 R23, RZ, RZ, R25 ;  /* 0x000000ffff177224 */ /* 0x000fc600078e0019 */
[----:B------:R-:W-:-:S04]  /*84e0*/  SHF.R.U32.HI R3, RZ, 0x18, R3 ;  /* 0x00000018ff037819 */ /* 0x000fc80000011603 */
[----:B------:R-:W-:-:S05]  /*84f0*/  LOP3.LUT R3, R0, R3, RZ, 0xfc, !PT ;  /* 0x0000000300037212 */ /* 0x000fca00078efcff */
[----:B------:R1:W-:Y:S01]  /*8500*/  STG.E.U8 [R8.64], R3 ;  /* 0x0000000308007986 */ /* 0x0003e2000c101124 */
[----:B------:R-:W-:Y:S05]  /*8510*/  BRA `(.L_x_18310) ;  /* 0x000007b000007947 */ /* 0x000fea0003800000 */
.L_x_18325:
[----:B------:R-:W-:Y:S01]  /*8520*/  LOP3.LUT R5, R5, 0xff, RZ, 0xc0, !PT ;  /* 0x000000ff05057812 */ /* 0x000fe200078ec0ff */
[----:B------:R-:W-:-:S03]  /*8530*/  IMAD.MOV.U32 R23, RZ, RZ, R25 ;  /* 0x000000ffff177224 */ /* 0x000fc600078e0019 */
[----:B------:R-:W1:Y:S02]  /*8540*/  I2F.U16 R0, R5 ;  /* 0x0000000500007306 */ /* 0x000e640000101000 */
[----:B-1----:R-:W-:-:S05]  /*8550*/  F2FP.BF16.PACK_AB R0, RZ, R0 ;  /* 0x00000000ff00723e */ /* 0x002fca00000010ff */
[----:B------:R1:W-:Y:S01]  /*8560*/  STG.E.U16 [R8.64], R0 ;  /* 0x0000000008007986 */ /* 0x0003e2000c101524 */
[----:B------:R-:W-:Y:S05]  /*8570*/  BRA `(.L_x_18310) ;  /* 0x0000075000007947 */ /* 0x000fea0003800000 */
.L_x_18322:
        /* <DEDUP_REMOVED lines=12> */
.L_x_18334:
        /* <DEDUP_REMOVED lines=18> */
.L_x_18337:
[----:B------:R-:W-:-:S04]  /*8760*/  LOP3.LUT R3, R5, 0x80000000, RZ, 0xc0, !PT ;  /* 0x8000000005037812 */ /* 0x000fc800078ec0ff */
[----:B------:R-:W-:-:S04]  /*8770*/  SHF.R.U32.HI R3, RZ, 0x18, R3 ;  /* 0x00000018ff037819 */ /* 0x000fc80000011603 */
[----:B------:R-:W-:-:S04]  /*8780*/  LOP3.LUT R0, R0, R3, RZ, 0xfc, !PT ;  /* 0x0000000300007212 */ /* 0x000fc800078efcff */
[----:B------:R-:W-:Y:S02]  /*8790*/  PRMT R4, R0, 0x7610, R4 ;  /* 0x0000761000047816 */ /* 0x000fe40000000004 */
.L_x_18336:
[----:B------:R-:W-:Y:S05]  /*87a0*/  BSYNC B0 ;  /* 0x0000000000007941 */ /* 0x000fea0003800000 */
.L_x_18335:
[----:B------:R1:W-:Y:S01]  /*87b0*/  STG.E.U8 [R8.64], R4 ;  /* 0x0000000408007986 */ /* 0x0003e2000c101124 */
[----:B------:R-:W-:Y:S01]  /*87c0*/  IMAD.MOV.U32 R23, RZ, RZ, R25 ;  /* 0x000000ffff177224 */ /* 0x000fe200078e0019 */
[----:B------:R-:W-:Y:S05]  /*87d0*/  BRA `(.L_x_18310) ;  /* 0x000004f000007947 */ /* 0x000fea0003800000 */
.L_x_18333:
        /* <DEDUP_REMOVED lines=18> */
.L_x_18340:
[----:B------:R-:W-:-:S04]  /*8900*/  LOP3.LUT R3, R5, 0x80000000, RZ, 0xc0, !PT ;  /* 0x8000000005037812 */ /* 0x000fc800078ec0ff */
[----:B------:R-:W-:-:S04]  /*8910*/  SHF.R.U32.HI R3, RZ, 0x18, R3 ;  /* 0x00000018ff037819 */ /* 0x000fc80000011603 */
[----:B------:R-:W-:-:S04]  /*8920*/  LOP3.LUT R0, R0, R3, RZ, 0xfc, !PT ;  /* 0x0000000300007212 */ /* 0x000fc800078efcff */
[----:B------:R-:W-:Y:S02]  /*8930*/  PRMT R4, R0, 0x7610, R4 ;  /* 0x0000761000047816 */ /* 0x000fe40000000004 */
.L_x_18339:
[----:B------:R-:W-:Y:S05]  /*8940*/  BSYNC B0 ;  /* 0x0000000000007941 */ /* 0x000fea0003800000 */
.L_x_18338:
[----:B------:R1:W-:Y:S01]  /*8950*/  STG.E.U8 [R8.64], R4 ;  /* 0x0000000408007986 */ /* 0x0003e2000c101124 */
[----:B------:R-:W-:Y:S01]  /*8960*/  IMAD.MOV.U32 R23, RZ, RZ, R25 ;  /* 0x000000ffff177224 */ /* 0x000fe200078e0019 */
[----:B------:R-:W-:Y:S05]  /*8970*/  BRA `(.L_x_18310) ;  /* 0x0000035000007947 */ /* 0x000fea0003800000 */
.L_x_18332:
        /* <DEDUP_REMOVED lines=24> */
.L_x_18315:
        /* <DEDUP_REMOVED lines=21> */
.L_x_18342:
[----:B------:R-:W-:Y:S01]  /*8c50*/  LOP3.LUT R4, R5, 0xff, RZ, 0xc0, !PT ;  /* 0x000000ff05047812 */ /* 0x000fe200078ec0ff */
[----:B------:R-:W-:Y:S02]  /*8c60*/  IMAD.MOV.U32 R5, RZ, RZ, RZ ;  /* 0x000000ffff057224 */ /* 0x000fe400078e00ff */
[----:B------:R-:W-:-:S03]  /*8c70*/  IMAD.MOV.U32 R23, RZ, RZ, R25 ;  /* 0x000000ffff177224 */ /* 0x000fc600078e0019 */
[----:B------:R1:W-:Y:S01]  /*8c80*/  STG.E.64 [R8.64], R4 ;  /* 0x0000000408007986 */ /* 0x0003e2000c101b24 */
[----:B------:R-:W-:Y:S05]  /*8c90*/  BRA `(.L_x_18310) ;  /* 0x0000003000007947 */ /* 0x000fea0003800000 */
.L_x_18341:
[----:B------:R-:W-:Y:S01]  /*8ca0*/  LOP3.LUT R5, R5, 0xff, RZ, 0xc0, !PT ;  /* 0x000000ff05057812 */ /* 0x000fe200078ec0ff */
[----:B------:R-:W-:-:S04]  /*8cb0*/  IMAD.MOV.U32 R23, RZ, RZ, R25 ;  /* 0x000000ffff177224 */ /* 0x000fc800078e0019 */
[----:B------:R1:W-:Y:S03]  /*8cc0*/  STG.E [R8.64], R5 ;  /* 0x0000000508007986 */ /* 0x0003e6000c101924 */
.L_x_18310:
[----:B--2---:R-:W-:Y:S05]  /*8cd0*/  BSYNC B6 ;  /* 0x0000000000067941 */ /* 0x004fea0003800000 */
.L_x_18309:
        /* <DEDUP_REMOVED lines=21> */
.L_x_18348:
[----:B------:R0:W-:Y:S01]  /*8e30*/  STG.E.U8 [R8.64], R22 ;  /* 0x0000001608007986 */ /* 0x0001e2000c101124 */
[----:B------:R-:W-:Y:S05]  /*8e40*/  BRA `(.L_x_18350) ;  /* 0x00000e9000007947 */ /* 0x000fea0003800000 */
.L_x_18347:
        /* <DEDUP_REMOVED lines=10> */
.L_x_18352:
[----:B------:R-:W-:-:S05]  /*8ef0*/  LOP3.LUT R3, R22, 0xff, RZ, 0xc0, !PT ;  /* 0x000000ff16037812 */ /* 0x000fca00078ec0ff */
[----:B------:R0:W-:Y:S01]  /*8f00*/  STG.E [R8.64], R3 ;  /* 0x0000000308007986 */ /* 0x0001e2000c101924 */
[----:B------:R-:W-:Y:S05]  /*8f10*/  BRA `(.L_x_18350) ;  /* 0x00000dc000007947 */ /* 0x000fea0003800000 */
.L_x_18351:
[----:B------:R-:W-:-:S05]  /*8f20*/  LOP3.LUT R3, R22, 0xff, RZ, 0xc0, !PT ;  /* 0x000000ff16037812 */ /* 0x000fca00078ec0ff */
[----:B------:R0:W-:Y:S01]  /*8f30*/  STG.E.U16 [R8.64], R3 ;  /* 0x0000000308007986 */ /* 0x0001e2000c101524 */
[----:B------:R-:W-:Y:S05]  /*8f40*/  BRA `(.L_x_18350) ;  /* 0x00000d9000007947 */ /* 0x000fea0003800000 */
.L_x_18346:
        /* <DEDUP_REMOVED lines=10> */
.L_x_18354:
[----:B------:R-:W-:-:S04]  /*8ff0*/  LOP3.LUT R22, R22, 0xff, RZ, 0xc0, !PT ;  /* 0x000000ff16167812 */ /* 0x000fc800078ec0ff */
[----:B------:R-:W0:Y:S02]  /*9000*/  I2F.U16 R0, R22 ;  /* 0x0000001600007306 */ /* 0x000e240000101000 */
[----:B0-----:R-:W-:-:S05]  /*9010*/  F2FP.PACK_AB R0, RZ, R0 ;  /* 0x00000000ff00723e */ /* 0x001fca00000000ff */
[----:B------:R0:W-:Y:S01]  /*9020*/  STG.E.U16 [R8.64], R0 ;  /* 0x0000000008007986 */ /* 0x0001e2000c101524 */
[----:B------:R-:W-:Y:S05]  /*9030*/  BRA `(.L_x_18350) ;  /* 0x00000ca000007947 */ /* 0x000fea0003800000 */
.L_x_18353:
        /* <DEDUP_REMOVED lines=11> */
.L_x_18356:
[----:B------:R-:W-:-:S06]  /*90f0*/  LOP3.LUT R22, R22, 0xff, RZ, 0xc0, !PT ;  /* 0x000000ff16167812 */ /* 0x000fcc00078ec0ff */
[----:B------:R-:W0:Y:S02]  /*9100*/  I2F.U16 R22, R22 ;  /* 0x0000001600167306 */ /* 0x000e240000101000 */
[----:B0-----:R-:W-:-:S04]  /*9110*/  F2FP.PACK_AB R3, RZ, R22 ;  /* 0x00000016ff03723e */ /* 0x001fc800000000ff */
[----:B------:R-:W-:-:S05]  /*9120*/  PRMT R3, R3, 0x5410, RZ ;  /* 0x0000541003037816 */ /* 0x000fca00000000ff */
[----:B------:R0:W-:Y:S01]  /*9130*/  STG.E [R8.64], R3 ;  /* 0x0000000308007986 */ /* 0x0001e2000c101924 */
[----:B------:R-:W-:Y:S05]  /*9140*/  BRA `(.L_x_18350) ;  /* 0x00000b9000007947 */ /* 0x000fea0003800000 */
.L_x_18355:
[----:B------:R-:W-:-:S06]  /*9150*/  LOP3.LUT R4, R22, 0xff, RZ, 0xc0, !PT ;  /* 0x000000ff16047812 */ /* 0x000fcc00078ec0ff */
[----:B------:R-:W0:Y:S02]  /*9160*/  I2F.F64.U16 R4, R4 ;  /* 0x0000000400047312 */ /* 0x000e240000101800 */
[----:B0-----:R0:W-:Y:S01]  /*9170*/  STG.E.64 [R8.64], R4 ;  /* 0x0000000408007986 */ /* 0x0011e2000c101b24 */
[----:B------:R-:W-:Y:S05]  /*9180*/  BRA `(.L_x_18350) ;  /* 0x00000b5000007947 */ /* 0x000fea0003800000 */
.L_x_18345:
        /* <DEDUP_REMOVED lines=12> */
.L_x_18359:
[----:B------:R-:W-:Y:S01]  /*9250*/  LOP3.LUT R4, R22, 0xff, RZ, 0xc0, !PT ;  /* 0x000000ff16047812 */ /* 0x000fe200078ec0ff */
[----:B------:R-:W-:-:S05]  /*9260*/  CS2R R6, SRZ ;  /* 0x0000000000067805 */ /* 0x000fca000001ff00 */
[----:B------:R-:W0:Y:S02]  /*9270*/  I2F.F64.U16 R4, R4 ;  /* 0x0000000400047312 */ /* 0x000e240000101800 */
[----:B0-----:R0:W-:Y:S01]  /*9280*/  STG.E.128 [R8.64], R4 ;  /* 0x0000000408007986 */ /* 0x0011e2000c101d24 */
[----:B------:R-:W-:Y:S05]  /*9290*/  BRA `(.L_x_18350) ;  /* 0x00000a4000007947 */ /* 0x000fea0003800000 */
.L_x_18358:
        /* <DEDUP_REMOVED lines=22> */
.L_x_18363:
[----:B------:R-:W-:Y:S05]  /*9400*/  BSYNC B0 ;  /* 0x0000000000007941 */ /* 0x000fea0003800000 */
.L_x_18362:
[----:B------:R-:W-:-:S05]  /*9410*/  LOP3.LUT R5, R0, R5, RZ, 0xfc, !PT ;  /* 0x0000000500057212 */ /* 0x000fca00078efcff */
[----:B------:R0:W-:Y:S01]  /*9420*/  STG.E.U8 [R8.64], R5 ;  /* 0x0000000508007986 */ /* 0x0001e2000c101124 */
[----:B------:R-:W-:Y:S05]  /*9430*/  BRA `(.L_x_18350) ;  /* 0x000008a000007947 */ /* 0x000fea0003800000 */
.L_x_18361:
        /* <DEDUP_REMOVED lines=14> */
.L_x_18365:
[----:B------:R-:W-:Y:S01]  /*9520*/  IMAD.MOV.U32 R0, RZ, RZ, 0x7f ;  /* 0x0000007fff007424 */ /* 0x000fe200078e00ff */
[----:B------:R-:W-:-:S04]  /*9530*/  ISETP.GT.U32.AND P0, PT, R3, 0x7f800000, PT ;  /* 0x7f8000000300780c */ /* 0x000fc80003f04070 */
[----:B------:R-:W-:-:S04]  /*9540*/  SEL R0, R0, 0x7c, P0 ;  /* 0x0000007c00007807 */ /* 0x000fc80000000000 */
.L_x_18366:
[----:B------:R-:W-:Y:S05]  /*9550*/  BSYNC B0 ;  /* 0x0000000000007941 */ /* 0x000fea0003800000 */
.L_x_18364:
[----:B------:R-:W-:-:S04]  /*9560*/  LOP3.LUT R3, R5, 0x80000000, RZ, 0xc0, !PT ;  /* 0x8000000005037812 */ /* 0x000fc800078ec0ff */
[----:B------:R-:W-:-:S04]  /*9570*/  SHF.R.U32.HI R3, RZ, 0x18, R3 ;  /* 0x00000018ff037819 */ /* 0x000fc80000011603 */
[----:B------:R-:W-:-:S05]  /*9580*/  LOP3.LUT R3, R0, R3, RZ, 0xfc, !PT ;  /* 0x0000000300037212 */ /* 0x000fca00078efcff */
[----:B------:R0:W-:Y:S01]  /*9590*/  STG.E.U8 [R8.64], R3 ;  /* 0x0000000308007986 */ /* 0x0001e2000c101124 */
[----:B------:R-:W-:Y:S05]  /*95a0*/  BRA `(.L_x_18350) ;  /* 0x0000073000007947 */ /* 0x000fea0003800000 */
.L_x_18360:
[----:B------:R-:W-:-:S04]  /*95b0*/  LOP3.LUT R22, R22, 0xff, RZ, 0xc0, !PT ;  /* 0x000000ff16167812 */ /* 0x000fc800078ec0ff */
[----:B------:R-:W0:Y:S02]  /*95c0*/  I2F.U16 R0, R22 ;  /* 0x0000001600007306 */ /* 0x000e240000101000 */
[----:B0-----:R-:W-:-:S05]  /*95d0*/  F2FP.BF16.PACK_AB R0, RZ, R0 ;  /* 0x00000000ff00723e */ /* 0x001fca00000010ff */
[----:B------:R0:W-:Y:S01]  /*95e0*/  STG.E.U16 [R8.64], R0 ;  /* 0x0000000008007986 */ /* 0x0001e2000c101524 */
[----:B------:R-:W-:Y:S05]  /*95f0*/  BRA `(.L_x_18350) ;  /* 0x000006e000007947 */ /* 0x000fea0003800000 */
.L_x_18357:
        /* <DEDUP_REMOVED lines=11> */
.L_x_18369:
        /* <DEDUP_REMOVED lines=18> */
.L_x_18372:
[----:B------:R-:W-:-:S04]  /*97d0*/  LOP3.LUT R3, R5, 0x80000000, RZ, 0xc0, !PT ;  /* 0x8000000005037812 */ /* 0x000fc800078ec0ff */
[----:B------:R-:W-:-:S04]  /*97e0*/  SHF.R.U32.HI R3, RZ, 0x18, R3 ;  /* 0x00000018ff037819 */ /* 0x000fc80000011603 */
[----:B------:R-:W-:-:S04]  /*97f0*/  LOP3.LUT R0, R0, R3, RZ, 0xfc, !PT ;  /* 0x0000000300007212 */ /* 0x000fc800078efcff */
[----:B------:R-:W-:Y:S02]  /*9800*/  PRMT R4, R0, 0x7610, R4 ;  /* 0x0000761000047816 */ /* 0x000fe40000000004 */
.L_x_18371:
[----:B------:R-:W-:Y:S05]  /*9810*/  BSYNC B0 ;  /* 0x0000000000007941 */ /* 0x000fea0003800000 */
.L_x_18370:
[----:B------:R0:W-:Y:S01]  /*9820*/  STG.E.U8 [R8.64], R4 ;  /* 0x0000000408007986 */ /* 0x0001e2000c101124 */
[----:B------:R-:W-:Y:S05]  /*9830*/  BRA `(.L_x_18350) ;  /* 0x000004a000007947 */ /* 0x000fea0003800000 */
.L_x_18368:
        /* <DEDUP_REMOVED lines=18> */
.L_x_18375:
[----:B------:R-:W-:-:S04]  /*9960*/  LOP3.LUT R3, R5, 0x80000000, RZ, 0xc0, !PT ;  /* 0x8000000005037812 */ /* 0x000fc800078ec0ff */
[----:B------:R-:W-:-:S04]  /*9970*/  SHF.R.U32.HI R3, RZ, 0x18, R3 ;  /* 0x00000018ff037819 */ /* 0x000fc80000011603 */
[----:B------:R-:W-:-:S04]  /*9980*/  LOP3.LUT R0, R0, R3, RZ, 0xfc, !PT ;  /* 0x0000000300007212 */ /* 0x000fc800078efcff */
[----:B------:R-:W-:Y:S02]  /*9990*/  PRMT R4, R0, 0x7610, R4 ;  /* 0x0000761000047816 */ /* 0x000fe40000000004 */
.L_x_18374:
[----:B------:R-:W-:Y:S05]  /*99a0*/  BSYNC B0 ;  /* 0x0000000000007941 */ /* 0x000fea0003800000 */
.L_x_18373:
[----:B------:R0:W-:Y:S01]  /*99b0*/  STG.E.U8 [R8.64], R4 ;  /* 0x0000000408007986 */ /* 0x0001e2000c101124 */
[----:B------:R-:W-:Y:S05]  /*99c0*/  BRA `(.L_x_18350) ;  /* 0x0000031000007947 */ /* 0x000fea0003800000 */
.L_x_18367:
        /* <DEDUP_REMOVED lines=23> */
.L_x_18349:
        /* <DEDUP_REMOVED lines=20> */
.L_x_18377:
[----:B------:R-:W-:Y:S01]  /*9c80*/  LOP3.LUT R4, R22, 0xff, RZ, 0xc0, !PT ;  /* 0x000000ff16047812 */ /* 0x000fe200078ec0ff */
[----:B------:R-:W-:-:S05]  /*9c90*/  IMAD.MOV.U32 R5, RZ, RZ, RZ ;  /* 0x000000ffff057224 */ /* 0x000fca00078e00ff */
[----:B------:R0:W-:Y:S01]  /*9ca0*/  STG.E.64 [R8.64], R4 ;  /* 0x0000000408007986 */ /* 0x0001e2000c101b24 */
[----:B------:R-:W-:Y:S05]  /*9cb0*/  BRA `(.L_x_18350) ;  /* 0x0000002000007947 */ /* 0x000fea0003800000 */
.L_x_18376:
[----:B------:R-:W-:-:S05]  /*9cc0*/  LOP3.LUT R3, R22, 0xff, RZ, 0xc0, !PT ;  /* 0x000000ff16037812 */ /* 0x000fca00078ec0ff */
[----:B------:R0:W-:Y:S02]  /*9cd0*/  STG.E [R8.64], R3 ;  /* 0x0000000308007986 */ /* 0x0001e4000c101924 */
.L_x_18350:
        /* <DEDUP_REMOVED lines=21> */
.L_x_18381:
[----:B------:R0:W-:Y:S01]  /*9e30*/  STG.E.U8 [R8.64], R18 ;  /* 0x0000001208007986 */ /* 0x0001e2000c101124 */
[----:B------:R-:W-:Y:S05]  /*9e40*/  BRA `(.L_x_18383) ;  /* 0x00000e9000007947 */ /* 0x000fea0003800000 */
.L_x_18380:
        /* <DEDUP_REMOVED lines=10> */
.L_x_18385:
[----:B------:R-:W-:-:S05]  /*9ef0*/  LOP3.LUT R3, R18, 0xff, RZ, 0xc0, !PT ;  /* 0x000000ff12037812 */ /* 0x000fca00078ec0ff */
[----:B------:R0:W-:Y:S01]  /*9f00*/  STG.E [R8.64], R3 ;  /* 0x0000000308007986 */ /* 0x0001e2000c101924 */
[----:B------:R-:W-:Y:S05]  /*9f10*/  BRA `(.L_x_18383) ;  /* 0x00000dc000007947 */ /* 0x000fea0003800000 */
.L_x_18384:
[----:B------:R-:W-:-:S05]  /*9f20*/  LOP3.LUT R3, R18, 0xff, RZ, 0xc0, !PT ;  /* 0x000000ff12037812 */ /* 0x000fca00078ec0ff */
[----:B------:R0:W-:Y:S01]  /*9f30*/  STG.E.U16 [R8.64], R3 ;  /* 0x0000000308007986 */ /* 0x0001e2000c101524 */
[----:B------:R-:W-:Y:S05]  /*9f40*/  BRA `(.L_x_18383) ;  /* 0x00000d9000007947 */ /* 0x000fea0003800000 */
.L_x_18379:
        /* <DEDUP_REMOVED lines=10> */
.L_x_18387:
[----:B------:R-:W-:-:S04]  /*9ff0*/  LOP3.LUT R18, R18, 0xff, RZ, 0xc0, !PT ;  /* 0x000000ff12127812 */ /* 0x000fc800078ec0ff */
[----:B------:R-:W0:Y:S02]  /*a000*/  I2F.U16 R0, R18 ;  /* 0x0000001200007306 */ /* 0x000e240000101000 */
[----:B0-----:R-:W-:-:S05]  /*a010*/  F2FP.PACK_AB R0, RZ, R0 ;  /* 0x00000000ff00723e */ /* 0x001fca00000000ff */
[----:B------:R0:W-:Y:S01]  /*a020*/  STG.E.U16 [R8.64], R0 ;  /* 0x0000000008007986 */ /* 0x0001e2000c101524 */
[----:B------:R-:W-:Y:S05]  /*a030*/  BRA `(.L_x_18383) ;  /* 0x00000ca000007947 */ /* 0x000fea0003800000 */
.L_x_18386:
        /* <DEDUP_REMOVED lines=11> */
.L_x_18389:
[----:B------:R-:W-:-:S06]  /*a0f0*/  LOP3.LUT R18, R18, 0xff, RZ, 0xc0, !PT ;  /* 0x000000ff12127812 */ /* 0x000fcc00078ec0ff */
[----:B------:R-:W0:Y:S02]  /*a100*/  I2F.U16 R18, R18 ;  /* 0x0000001200127306 */ /* 0x000e240000101000 */
[----:B0-----:R-:W-:-:S04]  /*a110*/  F2FP.PACK_AB R3, RZ, R18 ;  /* 0x00000012ff03723e */ /* 0x001fc800000000ff */
[----:B------:R-:W-:-:S05]  /*a120*/  PRMT R3, R3, 0x5410, RZ ;  /* 0x0000541003037816 */ /* 0x000fca00000000ff */
[----:B------:R0:W-:Y:S01]  /*a130*/  STG.E [R8.64], R3 ;  /* 0x0000000308007986 */ /* 0x0001e2000c101924 */
[----:B------:R-:W-:Y:S05]  /*a140*/  BRA `(.L_x_18383) ;  /* 0x00000b9000007947 */ /* 0x000fea0003800000 */
.L_x_18388:
[----:B------:R-:W-:-:S06]  /*a150*/  LOP3.LUT R4, R18, 0xff, RZ, 0xc0, !PT ;  /* 0x000000ff12047812 */ /* 0x000fcc00078ec0ff */
[----:B------:R-:W0:Y:S02]  /*a160*/  I2F.F64.U16 R4, R4 ;  /* 0x0000000400047312 */ /* 0x000e240000101800 */
[----:B0-----:R0:W-:Y:S01]  /*a170*/  STG.E.64 [R8.64], R4 ;  /* 0x0000000408007986 */ /* 0x0011e2000c101b24 */
[----:B------:R-:W-:Y:S05]  /*a180*/  BRA `(.L_x_18383) ;  /* 0x00000b5000007947 */ /* 0x000fea0003800000 */
.L_x_18378:
        /* <DEDUP_REMOVED lines=12> */
.L_x_18392:
[----:B------:R-:W-:Y:S01]  /*a250*/  LOP3.LUT R4, R18, 0xff, RZ, 0xc0, !PT ;  /* 0x000000ff12047812 */ /* 0x000fe200078ec0ff */
[----:B------:R-:W-:-:S05]  /*a260*/  CS2R R6, SRZ ;  /* 0x0000000000067805 */ /* 0x000fca000001ff00 */
[----:B------:R-:W0:Y:S02]  /*a270*/  I2F.F64.U16 R4, R4 ;  /* 0x0000000400047312 */ /* 0x000e240000101800 */
[----:B0-----:R0:W-:Y:S01]  /*a280*/  STG.E.128 [R8.64], R4 ;  /* 0x0000000408007986 */ /* 0x0011e2000c101d24 */
[----:B------:R-:W-:Y:S05]  /*a290*/  BRA `(.L_x_18383) ;  /* 0x00000a4000007947 */ /* 0x000fea0003800000 */
.L_x_18391:
        /* <DEDUP_REMOVED lines=22> */
.L_x_18396:
[----:B------:R-:W-:Y:S05]  /*a400*/  BSYNC B0 ;  /* 0x0000000000007941 */ /* 0x000fea0003800000 */
.L_x_18395:
[----:B------:R-:W-:-:S05]  /*a410*/  LOP3.LUT R5, R0, R5, RZ, 0xfc, !PT ;  /* 0x0000000500057212 */ /* 0x000fca00078efcff */
[----:B------:R0:W-:Y:S01]  /*a420*/  STG.E.U8 [R8.64], R5 ;  /* 0x0000000508007986 */ /* 0x0001e2000c101124 */
[----:B------:R-:W-:Y:S05]  /*a430*/  BRA `(.L_x_18383) ;  /* 0x000008a000007947 */ /* 0x000fea0003800000 */
.L_x_18394:
        /* <DEDUP_REMOVED lines=14> */
.L_x_18398:
[----:B------:R-:W-:Y:S01]  /*a520*/  IMAD.MOV.U32 R0, RZ, RZ, 0x7f ;  /* 0x0000007fff007424 */ /* 0x000fe200078e00ff */
[----:B------:R-:W-:-:S04]  /*a530*/  ISETP.GT.U32.AND P0, PT, R3, 0x7f800000, PT ;  /* 0x7f8000000300780c */ /* 0x000fc80003f04070 */
[----:B------:R-:W-:-:S04]  /*a540*/  SEL R0, R0, 0x7c, P0 ;  /* 0x0000007c00007807 */ /* 0x000fc80000000000 */
.L_x_18399:
[----:B------:R-:W-:Y:S05]  /*a550*/  BSYNC B0 ;  /* 0x0000000000007941 */ /* 0x000fea0003800000 */
.L_x_18397:
[----:B------:R-:W-:-:S04]  /*a560*/  LOP3.LUT R3, R5, 0x80000000, RZ, 0xc0, !PT ;  /* 0x8000000005037812 */ /* 0x000fc800078ec0ff */
[----:B------:R-:W-:-:S04]  /*a570*/  SHF.R.U32.HI R3, RZ, 0x18, R3 ;  /* 0x00000018ff037819 */ /* 0x000fc80000011603 */
[----:B------:R-:W-:-:S05]  /*a580*/  LOP3.LUT R3, R0, R3, RZ, 0xfc, !PT ;  /* 0x0000000300037212 */ /* 0x000fca00078efcff */
[----:B------:R0:W-:Y:S01]  /*a590*/  STG.E.U8 [R8.64], R3 ;  /* 0x0000000308007986 */ /* 0x0001e2000c101124 */
[----:B------:R-:W-:Y:S05]  /*a5a0*/  BRA `(.L_x_18383) ;  /* 0x0000073000007947 */ /* 0x000fea0003800000 */
.L_x_18393:
[----:B------:R-:W-:-:S04]  /*a5b0*/  LOP3.LUT R18, R18, 0xff, RZ, 0xc0, !PT ;  /* 0x000000ff12127812 */ /* 0x000fc800078ec0ff */
[----:B------:R-:W0:Y:S02]  /*a5c0*/  I2F.U16 R0, R18 ;  /* 0x0000001200007306 */ /* 0x000e240000101000 */
[----:B0-----:R-:W-:-:S05]  /*a5d0*/  F2FP.BF16.PACK_AB R0, RZ, R0 ;  /* 0x00000000ff00723e */ /* 0x001fca00000010ff */
[----:B------:R0:W-:Y:S01]  /*a5e0*/  STG.E.U16 [R8.64], R0 ;  /* 0x0000000008007986 */ /* 0x0001e2000c101524 */
[----:B------:R-:W-:Y:S05]  /*a5f0*/  BRA `(.L_x_18383) ;  /* 0x000006e000007947 */ /* 0x000fea0003800000 */
.L_x_18390:
        /* <DEDUP_REMOVED lines=11> */
.L_x_18402:
        /* <DEDUP_REMOVED lines=18> */
.L_x_18405:
[----:B------:R-:W-:-:S04]  /*a7d0*/  LOP3.LUT R3, R5, 0x80000000, RZ, 0xc0, !PT ;  /* 0x8000000005037812 */ /* 0x000fc800078ec0ff */
[----:B------:R-:W-:-:S04]  /*a7e0*/  SHF.R.U32.HI R3, RZ, 0x18, R3 ;  /* 0x00000018ff037819 */ /* 0x000fc80000011603 */
[----:B------:R-:W-:-:S04]  /*a7f0*/  LOP3.LUT R0, R0, R3, RZ, 0xfc, !PT ;  /* 0x0000000300007212 */ /* 0x000fc800078efcff */
[----:B------:R-:W-:Y:S02]  /*a800*/  PRMT R4, R0, 0x7610, R4 ;  /* 0x0000761000047816 */ /* 0x000fe40000000004 */
.L_x_18404:
[----:B------:R-:W-:Y:S05]  /*a810*/  BSYNC B0 ;  /* 0x0000000000007941 */ /* 0x000fea0003800000 */
.L_x_18403:
[----:B------:R0:W-:Y:S01]  /*a820*/  STG.E.U8 [R8.64], R4 ;  /* 0x0000000408007986 */ /* 0x0001e2000c101124 */
[----:B------:R-:W-:Y:S05]  /*a830*/  BRA `(.L_x_18383) ;  /* 0x000004a000007947 */ /* 0x000fea0003800000 */
.L_x_18401:
        /* <DEDUP_REMOVED lines=18> */
.L_x_18408:
[----:B------:R-:W-:-:S04]  /*a960*/  LOP3.LUT R3, R5, 0x80000000, RZ, 0xc0, !PT ;  /* 0x8000000005037812 */ /* 0x000fc800078ec0ff */
[----:B------:R-:W-:-:S04]  /*a970*/  SHF.R.U32.HI R3, RZ, 0x18, R3 ;  /* 0x00000018ff037819 */ /* 0x000fc80000011603 */
[----:B------:R-:W-:-:S04]  /*a980*/  LOP3.LUT R0, R0, R3, RZ, 0xfc, !PT ;  /* 0x0000000300007212 */ /* 0x000fc800078efcff */
[----:B------:R-:W-:Y:S02]  /*a990*/  PRMT R4, R0, 0x7610, R4 ;  /* 0x0000761000047816 */ /* 0x000fe40000000004 */
.L_x_18407:
[----:B------:R-:W-:Y:S05]  /*a9a0*/  BSYNC B0 ;  /* 0x0000000000007941 */ /* 0x000fea0003800000 */
.L_x_18406:
[----:B------:R0:W-:Y:S01]  /*a9b0*/  STG.E.U8 [R8.64], R4 ;  /* 0x0000000408007986 */ /* 0x0001e2000c101124 */
[----:B------:R-:W-:Y:S05]  /*a9c0*/  BRA `(.L_x_18383) ;  /* 0x0000031000007947 */ /* 0x000fea0003800000 */
.L_x_18400:
        /* <DEDUP_REMOVED lines=23> */
.L_x_18382:
        /* <DEDUP_REMOVED lines=20> */
.L_x_18410:
[----:B------:R-:W-:Y:S01]  /*ac80*/  LOP3.LUT R4, R18, 0xff, RZ, 0xc0, !PT ;  /* 0x000000ff12047812 */ /* 0x000fe200078ec0ff */
[----:B------:R-:W-:-:S05]  /*ac90*/  IMAD.MOV.U32 R5, RZ, RZ, RZ ;  /* 0x000000ffff057224 */ /* 0x000fca00078e00ff */
[----:B------:R0:W-:Y:S01]  /*aca0*/  STG.E.64 [R8.64], R4 ;  /* 0x0000000408007986 */ /* 0x0001e2000c101b24 */
[----:B------:R-:W-:Y:S05]  /*acb0*/  BRA `(.L_x_18383) ;  /* 0x0000002000007947 */ /* 0x000fea0003800000 */
.L_x_18409:
[----:B------:R-:W-:-:S05]  /*acc0*/  LOP3.LUT R3, R18, 0xff, RZ, 0xc0, !PT ;  /* 0x000000ff12037812 */ /* 0x000fca00078ec0ff */
[----:B------:R0:W-:Y:S02]  /*acd0*/  STG.E [R8.64], R3 ;  /* 0x0000000308007986 */ /* 0x0001e4000c101924 */
.L_x_18383:
[----:B------:R-:W-:Y:S02]  /*ace0*/  IADD3 R23, R23, 0x80, RZ ;  /* 0x0000008017177810 */ /* 0x000fe40007ffe0ff */
.L_x_18344:
[----:B------:R-:W-:Y:S05]  /*acf0*/  BSYNC B6 ;  /* 0x0000000000067941 */ /* 0x000fea0003800000 */
.L_x_18343:
        /* <DEDUP_REMOVED lines=19> */
.L_x_18414:
[----:B------:R-:W-:Y:S01]  /*ae30*/  STG.E.U8 [R2.64], R19 ;  /* 0x0000001302007986 */ /* 0x000fe2000c101124 */
[----:B------:R-:W-:Y:S05]  /*ae40*/  EXIT ;  /* 0x000000000000794d */ /* 0x000fea0003800000 */
.L_x_18413:
        /* <DEDUP_REMOVED lines=10> */
.L_x_18417:
[----:B------:R-:W-:-:S05]  /*aef0*/  LOP3.LUT R19, R19, 0xff, RZ, 0xc0, !PT ;  /* 0x000000ff13137812 */ /* 0x000fca00078ec0ff */
[----:B------:R-:W-:Y:S01]  /*af00*/  STG.E [R2.64], R19 ;  /* 0x0000001302007986 */ /* 0x000fe2000c101924 */
[----:B------:R-:W-:Y:S05]  /*af10*/  EXIT ;  /* 0x000000000000794d */ /* 0x000fea0003800000 */
.L_x_18416:
[----:B------:R-:W-:-:S05]  /*af20*/  LOP3.LUT R19, R19, 0xff, RZ, 0xc0, !PT ;  /* 0x000000ff13137812 */ /* 0x000fca00078ec0ff */
[----:B------:R-:W-:Y:S01]  /*af30*/  STG.E.U16 [R2.64], R19 ;  /* 0x0000001302007986 */ /* 0x000fe2000c101524 */
[----:B------:R-:W-:Y:S05]  /*af40*/  EXIT ;  /* 0x000000000000794d */ /* 0x000fea0003800000 */
.L_x_18412:
        /* <DEDUP_REMOVED lines=10> */
.L_x_18419:
[----:B------:R-:W-:-:S04]  /*aff0*/  LOP3.LUT R19, R19, 0xff, RZ, 0xc0, !PT ;  /* 0x000000ff13137812 */ /* 0x000fc800078ec0ff */
[----:B------:R-:W0:Y:S02]  /*b000*/  I2F.U16 R0, R19 ;  /* 0x0000001300007306 */ /* 0x000e240000101000 */
[----:B0-----:R-:W-:-:S05]  /*b010*/  F2FP.PACK_AB R0, RZ, R0 ;  /* 0x00000000ff00723e */ /* 0x001fca00000000ff */
[----:B------:R-:W-:Y:S01]  /*b020*/  STG.E.U16 [R2.64], R0 ;  /* 0x0000000002007986 */ /* 0x000fe2000c101524 */
[----:B------:R-:W-:Y:S05]  /*b030*/  EXIT ;  /* 0x000000000000794d */ /* 0x000fea0003800000 */
.L_x_18418:
        /* <DEDUP_REMOVED lines=11> */
.L_x_18421:
[----:B------:R-:W-:-:S06]  /*b0f0*/  LOP3.LUT R19, R19, 0xff, RZ, 0xc0, !PT ;  /* 0x000000ff13137812 */ /* 0x000fcc00078ec0ff */
[----:B------:R-:W0:Y:S02]  /*b100*/  I2F.U16 R19, R19 ;  /* 0x0000001300137306 */ /* 0x000e240000101000 */
[----:B0-----:R-:W-:-:S04]  /*b110*/  F2FP.PACK_AB R5, RZ, R19 ;  /* 0x00000013ff05723e */ /* 0x001fc800000000ff */
[----:B------:R-:W-:-:S05]  /*b120*/  PRMT R5, R5, 0x5410, RZ ;  /* 0x0000541005057816 */ /* 0x000fca00000000ff */
[----:B------:R-:W-:Y:S01]  /*b130*/  STG.E [R2.64], R5 ;  /* 0x0000000502007986 */ /* 0x000fe2000c101924 */
[----:B------:R-:W-:Y:S05]  /*b140*/  EXIT ;  /* 0x000000000000794d */ /* 0x000fea0003800000 */
.L_x_18420:
[----:B------:R-:W-:-:S06]  /*b150*/  LOP3.LUT R4, R19, 0xff, RZ, 0xc0, !PT ;  /* 0x000000ff13047812 */ /* 0x000fcc00078ec0ff */
[----:B------:R-:W0:Y:S02]  /*b160*/  I2F.F64.U16 R4, R4 ;  /* 0x0000000400047312 */ /* 0x000e240000101800 */
[----:B0-----:R-:W-:Y:S01]  /*b170*/  STG.E.64 [R2.64], R4 ;  /* 0x0000000402007986 */ /* 0x001fe2000c101b24 */
[----:B------:R-:W-:Y:S05]  /*b180*/  EXIT ;  /* 0x000000000000794d */ /* 0x000fea0003800000 */
.L_x_18411:
        /* <DEDUP_REMOVED lines=12> */
.L_x_18424:
[----:B------:R-:W-:Y:S01]  /*b250*/  LOP3.LUT R4, R19, 0xff, RZ, 0xc0, !PT ;  /* 0x000000ff13047812 */ /* 0x000fe200078ec0ff */
[----:B------:R-:W-:-:S05]  /*b260*/  CS2R R6, SRZ ;  /* 0x0000000000067805 */ /* 0x000fca000001ff00 */
[----:B------:R-:W0:Y:S02]  /*b270*/  I2F.F64.U16 R4, R4 ;  /* 0x0000000400047312 */ /* 0x000e240000101800 */
[----:B0-----:R-:W-:Y:S01]  /*b280*/  STG.E.128 [R2.64], R4 ;  /* 0x0000000402007986 */ /* 0x001fe2000c101d24 */
[----:B------:R-:W-:Y:S05]  /*b290*/  EXIT ;  /* 0x000000000000794d */ /* 0x000fea0003800000 */
.L_x_18423:
        /* <DEDUP_REMOVED lines=22> */
.L_x_18428:
[----:B------:R-:W-:Y:S05]  /*b400*/  BSYNC B0 ;  /* 0x0000000000007941 */ /* 0x000fea0003800000 */
.L_x_18427:
[----:B------:R-:W-:-:S05]  /*b410*/  LOP3.LUT R5, R0, R5, RZ, 0xfc, !PT ;  /* 0x0000000500057212 */ /* 0x000fca00078efcff */
[----:B------:R-:W-:Y:S01]  /*b420*/  STG.E.U8 [R2.64], R5 ;  /* 0x0000000502007986 */ /* 0x000fe2000c101124 */
[----:B------:R-:W-:Y:S05]  /*b430*/  EXIT ;  /* 0x000000000000794d */ /* 0x000fea0003800000 */
.L_x_18426:
        /* <DEDUP_REMOVED lines=14> */
.L_x_18430:
[----:B------:R-:W-:Y:S01]  /*b520*/  IMAD.MOV.U32 R0, RZ, RZ, 0x7f ;  /* 0x0000007fff007424 */ /* 0x000fe200078e00ff */
[----:B------:R-:W-:-:S04]  /*b530*/  ISETP.GT.U32.AND P0, PT, R4, 0x7f800000, PT ;  /* 0x7f8000000400780c */ /* 0x000fc80003f04070 */
[----:B------:R-:W-:-:S04]  /*b540*/  SEL R0, R0, 0x7c, P0 ;  /* 0x0000007c00007807 */ /* 0x000fc80000000000 */
.L_x_18431:
[----:B------:R-:W-:Y:S05]  /*b550*/  BSYNC B0 ;  /* 0x0000000000007941 */ /* 0x000fea0003800000 */
.L_x_18429:
[----:B------:R-:W-:-:S04]  /*b560*/  LOP3.LUT R4, R19, 0x80000000, RZ, 0xc0, !PT ;  /* 0x8000000013047812 */ /* 0x000fc800078ec0ff */
[----:B------:R-:W-:-:S04]  /*b570*/  SHF.R.U32.HI R5, RZ, 0x18, R4 ;  /* 0x00000018ff057819 */ /* 0x000fc80000011604 */
[----:B------:R-:W-:-:S05]  /*b580*/  LOP3.LUT R5, R0, R5, RZ, 0xfc, !PT ;  /* 0x0000000500057212 */ /* 0x000fca00078efcff */
[----:B------:R-:W-:Y:S01]  /*b590*/  STG.E.U8 [R2.64], R5 ;  /* 0x0000000502007986 */ /* 0x000fe2000c101124 */
[----:B------:R-:W-:Y:S05]  /*b5a0*/  EXIT ;  /* 0x000000000000794d */ /* 0x000fea0003800000 */
.L_x_18425:
[----:B------:R-:W-:-:S04]  /*b5b0*/  LOP3.LUT R19, R19, 0xff, RZ, 0xc0, !PT ;  /* 0x000000ff13137812 */ /* 0x000fc800078ec0ff */
[----:B------:R-:W0:Y:S02]  /*b5c0*/  I2F.U16 R0, R19 ;  /* 0x0000001300007306 */ /* 0x000e240000101000 */
[----:B0-----:R-:W-:-:S05]  /*b5d0*/  F2FP.BF16.PACK_AB R0, RZ, R0 ;  /* 0x00000000ff00723e */ /* 0x001fca00000010ff */
[----:B------:R-:W-:Y:S01]  /*b5e0*/  STG.E.U16 [R2.64], R0 ;  /* 0x0000000002007986 */ /* 0x000fe2000c101524 */
[----:B------:R-:W-:Y:S05]  /*b5f0*/  EXIT ;  /* 0x000000000000794d */ /* 0x000fea0003800000 */
.L_x_18422:
        /* <DEDUP_REMOVED lines=11> */
.L_x_18434:
        /* <DEDUP_REMOVED lines=18> */
.L_x_18437:
[----:B------:R-:W-:-:S04]  /*b7d0*/  LOP3.LUT R0, R19, 0x80000000, RZ, 0xc0, !PT ;  /* 0x8000000013007812 */ /* 0x000fc800078ec0ff */
[----:B------:R-:W-:-:S04]  /*b7e0*/  SHF.R.U32.HI R5, RZ, 0x18, R0 ;  /* 0x00000018ff057819 */ /* 0x000fc80000011600 */
[----:B------:R-:W-:-:S04]  /*b7f0*/  LOP3.LUT R4, R4, R5, RZ, 0xfc, !PT ;  /* 0x0000000504047212 */ /* 0x000fc800078efcff */
[----:B------:R-:W-:Y:S02]  /*b800*/  PRMT R0, R4, 0x7610, R0 ;  /* 0x0000761004007816 */ /* 0x000fe40000000000 */
.L_x_18436:
[----:B------:R-:W-:Y:S05]  /*b810*/  BSYNC B0 ;  /* 0x0000000000007941 */ /* 0x000fea0003800000 */
.L_x_18435:
[----:B------:R-:W-:Y:S01]  /*b820*/  STG.E.U8 [R2.64], R0 ;  /* 0x0000000002007986 */ /* 0x000fe2000c101124 */
[----:B------:R-:W-:Y:S05]  /*b830*/  EXIT ;  /* 0x000000000000794d */ /* 0x000fea0003800000 */
.L_x_18433:
        /* <DEDUP_REMOVED lines=18> */
.L_x_18440:
[----:B------:R-:W-:-:S04]  /*b960*/  LOP3.LUT R0, R19, 0x80000000, RZ, 0xc0, !PT ;  /* 0x8000000013007812 */ /* 0x000fc800078ec0ff */
[----:B------:R-:W-:-:S04]  /*b970*/  SHF.R.U32.HI R5, RZ, 0x18, R0 ;  /* 0x00000018ff057819 */ /* 0x000fc80000011600 */
[----:B------:R-:W-:-:S04]  /*b980*/  LOP3.LUT R4, R4, R5, RZ, 0xfc, !PT ;  /* 0x0000000504047212 */ /* 0x000fc800078efcff */
[----:B------:R-:W-:Y:S02]  /*b990*/  PRMT R0, R4, 0x7610, R0 ;  /* 0x0000761004007816 */ /* 0x000fe40000000000 */
.L_x_18439:
[----:B------:R-:W-:Y:S05]  /*b9a0*/  BSYNC B0 ;  /* 0x0000000000007941 */ /* 0x000fea0003800000 */
.L_x_18438:
[----:B------:R-:W-:Y:S01]  /*b9b0*/  STG.E.U8 [R2.64], R0 ;  /* 0x0000000002007986 */ /* 0x000fe2000c101124 */
[----:B------:R-:W-:Y:S05]  /*b9c0*/  EXIT ;  /* 0x000000000000794d */ /* 0x000fea0003800000 */
.L_x_18432:
        /* <DEDUP_REMOVED lines=23> */
.L_x_18415:
        /* <DEDUP_REMOVED lines=20> */
.L_x_18442:
[----:B------:R-:W-:Y:S01]  /*bc80*/  LOP3.LUT R4, R19, 0xff, RZ, 0xc0, !PT ;  /* 0x000000ff13047812 */ /* 0x000fe200078ec0ff */
[----:B------:R-:W-:-:S05]  /*bc90*/  IMAD.MOV.U32 R5, RZ, RZ, RZ ;  /* 0x000000ffff057224 */ /* 0x000fca00078e00ff */
[----:B------:R-:W-:Y:S01]  /*bca0*/  STG.E.64 [R2.64], R4 ;  /* 0x0000000402007986 */ /* 0x000fe2000c101b24 */
[----:B------:R-:W-:Y:S05]  /*bcb0*/  EXIT ;  /* 0x000000000000794d */ /* 0x000fea0003800000 */
.L_x_18441:
[----:B------:R-:W-:-:S05]  /*bcc0*/  LOP3.LUT R19, R19, 0xff, RZ, 0xc0, !PT ;  /* 0x000000ff13137812 */ /* 0x000fca00078ec0ff */
[----:B------:R-:W-:Y:S01]  /*bcd0*/  STG.E [R2.64], R19 ;  /* 0x0000001302007986 */ /* 0x000fe2000c101924 */
[----:B------:R-:W-:Y:S05]  /*bce0*/  EXIT ;  /* 0x000000000000794d */ /* 0x000fea0003800000 */
.L_x_18443:
        /* <DEDUP_REMOVED lines=9> */
.L_x_19810:


//--------------------- .text._ZN2at6native18elementwise_kernelILi128ELi4EZNS0_22gpu_kernel_impl_nocastINS0_13BinaryFunctorIhhhZZZNS0_18lshift_kernel_cudaERNS_18TensorIteratorBaseEENKUlvE_clEvENKUlvE_clEvEUlhhE_EEEEvS5_RKT_EUliE_EEviT1_ --------------------------
	.section	.text._ZN2at6native18elementwise_kernelILi128ELi4EZNS0_22gpu_kernel_impl_nocastINS0_13BinaryFunctorIhhhZZZNS0_18lshift_kernel_cudaERNS_18TensorIteratorBaseEENKUlvE_clEvENKUlvE_clEvEUlhhE_EEEEvS5_RKT_EUliE_EEviT1_,"ax",@progbits
	.sectioninfo	@"SHI_REGISTERS=12"
	.align	128
        .global         _ZN2at6native18elementwise_kernelILi128ELi4EZNS0_22gpu_kernel_impl_nocastINS0_13BinaryFunctorIhhhZZZNS0_18lshift_kernel_cudaERNS_18TensorIteratorBaseEENKUlvE_clEvENKUlvE_clEvEUlhhE_EEEEvS5_RKT_EUliE_EEviT1_
        .type           _ZN2at6native18elementwise_kernelILi128ELi4EZNS0_22gpu_kernel_impl_nocastINS0_13BinaryFunctorIhhhZZZNS0_18lshift_kernel_cudaERNS_18TensorIteratorBaseEENKUlvE_clEvENKUlvE_clEvEUlhhE_EEEEvS5_RKT_EUliE_EEviT1_,@function
        .size           _ZN2at6native18elementwise_kernelILi128ELi4EZNS0_22gpu_kernel_impl_nocastINS0_13BinaryFunctorIhhhZZZNS0_18lshift_kernel_cudaERNS_18TensorIteratorBaseEENKUlvE_clEvENKUlvE_clEvEUlhhE_EEEEvS5_RKT_EUliE_EEviT1_,(.L_x_19811 - _ZN2at6native18elementwise_kernelILi128ELi4EZNS0_22gpu_kernel_impl_nocastINS0_13BinaryFunctorIhhhZZZNS0_18lshift_kernel_cudaERNS_18TensorIteratorBaseEENKUlvE_clEvENKUlvE_clEvEUlhhE_EEEEvS5_RKT_EUliE_EEviT1_)
        .other          _ZN2at6native18elementwise_kernelILi128ELi4EZNS0_22gpu_kernel_impl_nocastINS0_13BinaryFunctorIhhhZZZNS0_18lshift_kernel_cudaERNS_18TensorIteratorBaseEENKUlvE_clEvENKUlvE_clEvEUlhhE_EEEEvS5_RKT_EUliE_EEviT1_,@"STO_CUDA_ENTRY STV_DEFAULT"
_ZN2at6native18elementwise_kernelILi128ELi4EZNS0_22gpu_kernel_impl_nocastINS0_13BinaryFunctorIhhhZZZNS0_18lshift_kernel_cudaERNS_18TensorIteratorBaseEENKUlvE_clEvENKUlvE_clEvEUlhhE_EEEEvS5_RKT_EUliE_EEviT1_:
.text._ZN2at6native18elementwise_kernelILi128ELi4EZNS0_22gpu_kernel_impl_nocastINS0_13BinaryFunctorIhhhZZZNS0_18lshift_kernel_cudaERNS_18TensorIteratorBaseEENKUlvE_clEvENKUlvE_clEvEUlhhE_EEEEvS5_RKT_EUliE_EEviT1_:
        /* <DEDUP_REMOVED lines=261> */
.L_x_18446:
        /* <DEDUP_REMOVED lines=10> */
[----:B--2---:R-:W-:-:S04]  /*10f0*/  SHF.L.U32 R8, R7, R4, RZ ;  /* 0x0000000407087219 */ /* 0x004fc800000006ff */
[----:B------:R-:W-:-:S05]  /*1100*/  SEL R9, R8, RZ, !P0 ;  /* 0x000000ff08097207 */ /* 0x000fca0004000000 */
[----:B------:R0:W-:Y:S02]  /*1110*/  STG.E.U8 [R2.64], R9 ;  /* 0x0000000902007986 */ /* 0x0001e4000c101104 */
.L_x_18445:
[----:B------:R-:W-:Y:S05]  /*1120*/  BSYNC B0 ;  /* 0x0000000000007941 */ /* 0x000fea0003800000 */
.L_x_18444:
        /* <DEDUP_REMOVED lines=256> */
.L_x_18449:
        /* <DEDUP_REMOVED lines=268> */
.L_x_18450:
        /* <DEDUP_REMOVED lines=13> */
.L_x_18448:
[----:B0-----:R-:W-:Y:S05]  /*32c0*/  BSYNC B0 ;  /* 0x0000000000007941 */ /* 0x001fea0003800000 */
.L_x_18447:
        /* <DEDUP_REMOVED lines=255> */
.L_x_18451:
        /* <DEDUP_REMOVED lines=9> */
[----:B--2---:R-:W-:-:S04]  /*4350*/  SHF.L.U32 R0, R7, R4, RZ ;  /* 0x0000000407007219 */ /* 0x004fc800000006ff */
[----:B------:R-:W-:-:S05]  /*4360*/  SEL R9, R0, RZ, !P0 ;  /* 0x000000ff00097207 */ /* 0x000fca0004000000 */
[----:B------:R-:W-:Y:S01]  /*4370*/  STG.E.U8 [R2.64], R9 ;  /* 0x0000000902007986 */ /* 0x000fe2000c101104 */
[----:B------:R-:W-:Y:S05]  /*4380*/  EXIT ;  /* 0x000000000000794d */ /* 0x000fea0003800000 */
.L_x_18452:
        /* <DEDUP_REMOVED lines=15> */
.L_x_19811:


//--------------------- .text._ZN2at6native27unrolled_elementwise_kernelINS0_13BinaryFunctorIhhhZZZNS0_18lshift_kernel_cudaERNS_18TensorIteratorBaseEENKUlvE_clEvENKUlvE_clEvEUlhhE_EESt5arrayIPcLm3EELi4E23TrivialOffsetCalculatorILi2EjESC_ILi1EjENS0_6memory15LoadWithoutCastENSF_16StoreWithoutCastEEEviT_T0_T2_T3_T4_T5_ --------------------------
	.section	.text._ZN2at6native27unrolled_elementwise_kernelINS0_13BinaryFunctorIhhhZZZNS0_18lshift_kernel_cudaERNS_18TensorIteratorBaseEENKUlvE_clEvENKUlvE_clEvEUlhhE_EESt5arrayIPcLm3EELi4E23TrivialOffsetCalculatorILi2EjESC_ILi1EjENS0_6memory15LoadWithoutCastENSF_16StoreWithoutCastEEEviT_T0_T2_T3_T4_T5_,"ax",@progbits
	.sectioninfo	@"SHI_REGISTERS=24"
	.align	128
        .global         _ZN2at6native27unrolled_elementwise_kernelINS0_13BinaryFunctorIhhhZZZNS0_18lshift_kernel_cudaERNS_18TensorIteratorBaseEENKUlvE_clEvENKUlvE_clEvEUlhhE_EESt5arrayIPcLm3EELi4E23TrivialOffsetCalculatorILi2EjESC_ILi1EjENS0_6memory15LoadWithoutCastENSF_16StoreWithoutCastEEEviT_T0_T2_T3_T4_T5_
        .type           _ZN2at6native27unrolled_elementwise_kernelINS0_13BinaryFunctorIhhhZZZNS0_18lshift_kernel_cudaERNS_18TensorIteratorBaseEENKUlvE_clEvENKUlvE_clEvEUlhhE_EESt5arrayIPcLm3EELi4E23TrivialOffsetCalculatorILi2EjESC_ILi1EjENS0_6memory15LoadWithoutCastENSF_16StoreWithoutCastEEEviT_T0_T2_T3_T4_T5_,@function
        .size           _ZN2at6native27unrolled_elementwise_kernelINS0_13BinaryFunctorIhhhZZZNS0_18lshift_kernel_cudaERNS_18TensorIteratorBaseEENKUlvE_clEvENKUlvE_clEvEUlhhE_EESt5arrayIPcLm3EELi4E23TrivialOffsetCalculatorILi2EjESC_ILi1EjENS0_6memory15LoadWithoutCastENSF_16StoreWithoutCastEEEviT_T0_T2_T3_T4_T5_,(.L_x_19812 - _ZN2at6native27unrolled_elementwise_kernelINS0_13BinaryFunctorIhhhZZZNS0_18lshift_kernel_cudaERNS_18TensorIteratorBaseEENKUlvE_clEvENKUlvE_clEvEUlhhE_EESt5arrayIPcLm3EELi4E23TrivialOffsetCalculatorILi2EjESC_ILi1EjENS0_6memory15LoadWithoutCastENSF_16StoreWithoutCastEEEviT_T0_T2_T3_T4_T5_)
        .other          _ZN2at6native27unrolled_elementwise_kernelINS0_13BinaryFunctorIhhhZZZNS0_18lshift_kernel_cudaERNS_18TensorIteratorBaseEENKUlvE_clEvENKUlvE_clEvEUlhhE_EESt5arrayIPcLm3EELi4E23TrivialOffsetCalculatorILi2EjESC_ILi1EjENS0_6memory15LoadWithoutCastENSF_16StoreWithoutCastEEEviT_T0_T2_T3_T4_T5_,@"STO_CUDA_ENTRY STV_DEFAULT"
_ZN2at6native27unrolled_elementwise_kernelINS0_13BinaryFunctorIhhhZZZNS0_18lshift_kernel_cudaERNS_18TensorIteratorBaseEENKUlvE_clEvENKUlvE_clEvEUlhhE_EESt5arrayIPcLm3EELi4E23TrivialOffsetCalculatorILi2EjESC_ILi1EjENS0_6memory15LoadWithoutCastENSF_16StoreWithoutCastEEEviT_T0_T2_T3_T4_T5_:
.text._ZN2at6native27unrolled_elementwise_kernelINS0_13BinaryFunctorIhhhZZZNS0_18lshift_kernel_cudaERNS_18TensorIteratorBaseEENKUlvE_clEvENKUlvE_clEvEUlhhE_EESt5arrayIPcLm3EELi4E23TrivialOffsetCalculatorILi2EjESC_ILi1EjENS0_6memory15LoadWithoutCastENSF_16StoreWithoutCastEEEviT_T0_T2_T3_T4_T5_:
        /* <DEDUP_REMOVED lines=59> */
[----:B--2---:R-:W-:Y:S02]  /*03b0*/  SHF.L.U32 R5, R5, R14, RZ ;  /* 0x0000000e05057219 */ /* 0x004fe400000006ff */
        /* <DEDUP_REMOVED lines=8> */
[----:B------:R-:W-:-:S02]  /*0440*/  SHF.L.U32 R4, R9, R4, RZ ;  /* 0x0000000409047219 */ /* 0x000fc400000006ff */
[----:B------:R-:W-:Y:S02]  /*0450*/  ISETP.GT.U32.AND P1, PT, R7, 0x7, PT ;  /* 0x000000070700780c */ /* 0x000fe40003f24070 */
[----:B------:R-:W-:Y:S02]  /*0460*/  SHF.L.U32 R3, R8, R3, RZ ;  /* 0x0000000308037219 */ /* 0x000fe400000006ff */
        /* <DEDUP_REMOVED lines=14> */
.L_x_18454:
[----:B-1----:R-:W-:Y:S05]  /*0550*/  BSYNC B0 ;  /* 0x0000000000007941 */ /* 0x002fea0003800000 */
.L_x_18453:
[----:B------:R-:W-:Y:S02]  /*0560*/  ISETP.GE.AND P0, PT, R15, R2, PT ;  /* 0x000000020f00720c */ /* 0x000fe40003f06270 */
[----:B-----5:R-:W-:-:S11]  /*0570*/  LOP3.LUT R2, R10, 0xff, RZ, 0xc0, !PT ;  /* 0x000000ff0a027812 */ /* 0x020fd600078ec0ff */
[----:B------:R-:W-:Y:S05]  /*0580*/  @P0 EXIT ;  /* 0x000000000000094d */ /* 0x000fea0003800000 */
[----:B------:R-:W-:Y:S01]  /*0590*/  IMAD R0, R0, 0x200, R15 ;  /* 0x0000020000007824 */ /* 0x000fe200078e020f */
[----:B------:R-:W-:Y:S02]  /*05a0*/  LOP3.LUT R10, R10, 0xff, RZ, 0xc0, !PT ;  /* 0x000000ff0a0a7812 */ /* 0x000fe400078ec0ff */
[----:B------:R-:W-:Y:S02]  /*05b0*/  ISETP.GT.U32.AND P0, PT, R2, 0x7, PT ;  /* 0x000000070200780c */ /* 0x000fe40003f04070 */
[----:B------:R-:W-:Y:S02]  /*05c0*/  IADD3 R2, P1, R0, c[0x0][0x168], RZ ;  /* 0x00005a0000027a10 */ /* 0x000fe40007f3e0ff */
[----:B------:R-:W-:-:S03]  /*05d0*/  SHF.L.U32 R10, R11, R10, RZ ;  /* 0x0000000a0b0a7219 */ /* 0x000fc600000006ff */
[----:B0-----:R-:W-:Y:S01]  /*05e0*/  IMAD.X R3, RZ, RZ, c[0x0][0x16c], P1 ;  /* 0x00005b00ff037624 */ /* 0x001fe200008e06ff */
[----:B------:R-:W-:-:S05]  /*05f0*/  SEL R5, R10, RZ, !P0 ;  /* 0x000000ff0a057207 */ /* 0x000fca0004000000 */
[----:B------:R-:W-:Y:S01]  /*0600*/  STG.E.U8 [R2.64], R5 ;  /* 0x0000000502007986 */ /* 0x000fe2000c101104 */
[----:B------:R-:W-:Y:S05]  /*0610*/  EXIT ;  /* 0x000000000000794d */ /* 0x000fea0003800000 */
.L_x_18455:
        /* <DEDUP_REMOVED lines=14> */
.L_x_19812:


//--------------------- .text._ZN2at6native29vectorized_elementwise_kernelILi2ENS0_13BinaryFunctorIhhhZZZNS0_18lshift_kernel_cudaERNS_18TensorIteratorBaseEENKUlvE_clEvENKUlvE_clEvEUlhhE_EESt5arrayIPcLm3EEEEviT0_T1_ --------------------------
	.section	.text._ZN2at6native29vectorized_elementwise_kernelILi2ENS0_13BinaryFunctorIhhhZZZNS0_18lshift_kernel_cudaERNS_18TensorIteratorBaseEENKUlvE_clEvENKUlvE_clEvEUlhhE_EESt5arrayIPcLm3EEEEviT0_T1_,"ax",@progbits
	.sectioninfo	@"SHI_REGISTERS=32"
	.align	128
        .global         _ZN2at6native29vectorized_elementwise_kernelILi2ENS0_13BinaryFunctorIhhhZZZNS0_18lshift_kernel_cudaERNS_18TensorIteratorBaseEENKUlvE_clEvENKUlvE_clEvEUlhhE_EESt5arrayIPcLm3EEEEviT0_T1_
        .type           _ZN2at6native29vectorized_elementwise_kernelILi2ENS0_13BinaryFunctorIhhhZZZNS0_18lshift_kernel_cudaERNS_18TensorIteratorBaseEENKUlvE_clEvENKUlvE_clEvEUlhhE_EESt5arrayIPcLm3EEEEviT0_T1_,@function
        .size           _ZN2at6native29vectorized_elementwise_kernelILi2ENS0_13BinaryFunctorIhhhZZZNS0_18lshift_kernel_cudaERNS_18TensorIteratorBaseEENKUlvE_clEvENKUlvE_clEvEUlhhE_EESt5arrayIPcLm3EEEEviT0_T1_,(.L_x_19813 - _ZN2at6native29vectorized_elementwise_kernelILi2ENS0_13BinaryFunctorIhhhZZZNS0_18lshift_kernel_cudaERNS_18TensorIteratorBaseEENKUlvE_clEvENKUlvE_clEvEUlhhE_EESt5arrayIPcLm3EEEEviT0_T1_)
        .other          _ZN2at6native29vectorized_elementwise_kernelILi2ENS0_13BinaryFunctorIhhhZZZNS0_18lshift_kernel_cudaERNS_18TensorIteratorBaseEENKUlvE_clEvENKUlvE_clEvEUlhhE_EESt5arrayIPcLm3EEEEviT0_T1_,@"STO_CUDA_ENTRY STV_DEFAULT"
_ZN2at6native29vectorized_elementwise_kernelILi2ENS0_13BinaryFunctorIhhhZZZNS0_18lshift_kernel_cudaERNS_18TensorIteratorBaseEENKUlvE_clEvENKUlvE_clEvEUlhhE_EESt5arrayIPcLm3EEEEviT0_T1_:
.text._ZN2at6native29vectorized_elementwise_kernelILi2ENS0_13BinaryFunctorIhhhZZZNS0_18lshift_kernel_cudaERNS_18TensorIteratorBaseEENKUlvE_clEvENKUlvE_clEvEUlhhE_EESt5arrayIPcLm3EEEEviT0_T1_:
        /* <DEDUP_REMOVED lines=30> */
[----:B------:R-:W-:Y:S02]  /*01e0*/  SHF.L.U32 R13, R0, R13, RZ ;  /* 0x0000000d000d7219 */ /* 0x000fe400000006ff */
[----:B----4-:R-:W-:-:S02]  /*01f0*/  PRMT R9, R16, 0x7770, RZ ;  /* 0x0000777010097816 */ /* 0x010fc400000000ff */
[----:B-----5:R-:W-:Y:S02]  /*0200*/  PRMT R0, R14, 0x7770, RZ ;  /* 0x000077700e007816 */ /* 0x020fe400000000ff */
[----:B------:R-:W-:Y:S02]  /*0210*/  ISETP.GT.U32.AND P4, PT, R9, 0x7, PT ;  /* 0x000000070900780c */ /* 0x000fe40003f84070 */
[----:B0-----:R-:W-:Y:S02]  /*0220*/  SHF.L.U32 R10, R0, R9, RZ ;  /* 0x00000009000a7219 */ /* 0x001fe400000006ff */
[C---:B------:R-:W-:Y:S02]  /*0230*/  PRMT R9, R7.reuse, 0x7770, RZ ;  /* 0x0000777007097816 */ /* 0x040fe400000000ff */
[----:B------:R-:W-:Y:S02]  /*0240*/  PRMT R0, R6, 0x7770, RZ ;  /* 0x0000777006007816 */ /* 0x000fe400000000ff */
[----:B------:R-:W-:-:S02]  /*0250*/  PRMT R7, R7, 0x7771, RZ ;  /* 0x0000777107077816 */ /* 0x000fc400000000ff */
[----:B------:R-:W-:Y:S02]  /*0260*/  PRMT R6, R6, 0x7771, RZ ;  /* 0x0000777106067816 */ /* 0x000fe400000000ff */
[----:B------:R-:W-:Y:S02]  /*0270*/  ISETP.GT.U32.AND P2, PT, R9, 0x7, PT ;  /* 0x000000070900780c */ /* 0x000fe40003f44070 */
[----:B------:R-:W-:Y:S02]  /*0280*/  SHF.L.U32 R9, R0, R9, RZ ;  /* 0x0000000900097219 */ /* 0x000fe400000006ff */
[----:B------:R-:W-:Y:S02]  /*0290*/  ISETP.GT.U32.AND P1, PT, R7, 0x7, PT ;  /* 0x000000070700780c */ /* 0x000fe40003f24070 */
[----:B------:R-:W-:Y:S02]  /*02a0*/  SHF.L.U32 R6, R6, R7, RZ ;  /* 0x0000000706067219 */ /* 0x000fe400000006ff */
        /* <DEDUP_REMOVED lines=32> */
.L_x_18456:
        /* <DEDUP_REMOVED lines=97> */
[----:B--2---:R-:W-:-:S04]  /*0ac0*/  @!P0 SHF.L.U32 R18, R18, R19, RZ ;  /* 0x0000001312128219 */ /* 0x004fc800000006ff */
[----:B------:R-:W-:Y:S02]  /*0ad0*/  @!P0 SEL R9, R18, RZ, !P4 ;  /* 0x000000ff12098207 */ /* 0x000fe40006000000 */
[C---:B-----5:R-:W-:Y:S02]  /*0ae0*/  LOP3.LUT R4, R21.reuse, 0xff, RZ, 0xc0, !PT ;  /* 0x000000ff15047812 */ /* 0x060fe400078ec0ff */
[----:B------:R-:W-:Y:S02]  /*0af0*/  LOP3.LUT R21, R21, 0xff, RZ, 0xc0, !PT ;  /* 0x000000ff15157812 */ /* 0x000fe400078ec0ff */
[----:B------:R-:W-:Y:S02]  /*0b00*/  ISETP.GT.U32.AND P1, PT, R4, 0x7, PT ;  /* 0x000000070400780c */ /* 0x000fe40003f24070 */
[----:B------:R-:W-:-:S04]  /*0b10*/  LOP3.LUT R3, R15, 0xff, RZ, 0xc0, !PT ;  /* 0x000000ff0f037812 */ /* 0x000fc800078ec0ff */
[----:B------:R-:W-:Y:S01]  /*0b20*/  ISETP.GT.U32.AND P2, PT, R3, 0x7, PT ;  /* 0x000000070300780c */ /* 0x000fe20003f44070 */
[----:B------:R-:W-:Y:S01]  /*0b30*/  @!P0 IMAD.X R3, RZ, RZ, c[0x0][0x16c], P5 ;  /* 0x00005b00ff038624 */ /* 0x000fe200028e06ff */
[----:B------:R-:W-:-:S04]  /*0b40*/  SHF.L.U32 R22, R22, R21, RZ ;  /* 0x0000001516167219 */ /* 0x000fc800000006ff */
[----:B------:R0:W-:Y:S01]  /*0b50*/  @!P0 STG.E.U8 [R2.64], R9 ;  /* 0x0000000902008986 */ /* 0x0001e2000c101104 */
[----:B----4-:R-:W-:Y:S02]  /*0b60*/  LOP3.LUT R5, R14, 0xff, RZ, 0xc0, !PT ;  /* 0x000000ff0e057812 */ /* 0x010fe400078ec0ff */
[----:B0-----:R-:W-:Y:S02]  /*0b70*/  SEL R3, R22, RZ, !P1 ;  /* 0x000000ff16037207 */ /* 0x001fe40004800000 */
[----:B------:R-:W-:Y:S02]  /*0b80*/  SHF.L.U32 R20, R20, R5, RZ ;  /* 0x0000000514147219 */ /* 0x000fe400000006ff */
        /* <DEDUP_REMOVED lines=12> */
[----:B------:R-:W-:Y:S02]  /*0c50*/  SHF.L.U32 R16, R16, R15, RZ ;  /* 0x0000000f10107219 */ /* 0x000fe400000006ff */
[----:B------:R-:W-:Y:S02]  /*0c60*/  SHF.L.U32 R4, R27, R4, RZ ;  /* 0x000000041b047219 */ /* 0x000fe400000006ff */
[----:B------:R-:W-:-:S02]  /*0c70*/  LOP3.LUT R5, R23, 0xff, RZ, 0xc0, !PT ;  /* 0x000000ff17057812 */ /* 0x000fc400078ec0ff */
[----:B------:R-:W-:Y:S02]  /*0c80*/  LOP3.LUT R23, R23, 0xff, RZ, 0xc0, !PT ;  /* 0x000000ff17177812 */ /* 0x000fe400078ec0ff */
        /* <DEDUP_REMOVED lines=24> */
.L_x_18459:
[----:B------:R-:W-:-:S13]  /*0e10*/  ISETP.GE.AND P0, PT, R13, R12, PT ;  /* 0x0000000c0d00720c */ /* 0x000fda0003f06270 */
[----:B------:R-:W-:Y:S05]  /*0e20*/  @P0 BRA `(.L_x_18461) ;  /* 0x000000c000000947 */ /* 0x000fea0003800000 */
[----:B0-----:R-:W-:Y:S01]  /*0e30*/  IMAD.IADD R4, R0, 0x1, R13 ;  /* 0x0000000100047824 */ /* 0x001fe200078e020d */
[----:B------:R-:W-:-:S04]  /*0e40*/  IADD3 R13, R13, 0x80, RZ ;  /* 0x000000800d0d7810 */ /* 0x000fc80007ffe0ff */
[----:B------:R-:W-:-:S05]  /*0e50*/  IADD3 R4, P0, R4, c[0x0][0x168], RZ ;  /* 0x00005a0004047a10 */ /* 0x000fca0007f1e0ff */
[----:B------:R-:W-:-:S05]  /*0e60*/  IMAD.X R5, RZ, RZ, c[0x0][0x16c], P0 ;  /* 0x00005b00ff057624 */ /* 0x000fca00000e06ff */
[----:B------:R0:W-:Y:S03]  /*0e70*/  STG.E.U8 [R4.64], R11 ;  /* 0x0000000b04007986 */ /* 0x0001e6000c101104 */
.L_x_18460:
[----:B------:R-:W-:-:S13]  /*0e80*/  ISETP.GE.AND P0, PT, R13, R12, PT ;  /* 0x0000000c0d00720c */ /* 0x000fda0003f06270 */
[----:B------:R-:W-:Y:S05]  /*0e90*/  @P0 BRA `(.L_x_18462) ;  /* 0x000000d000000947 */ /* 0x000fea0003800000 */
[----:B0-----:R-:W-:Y:S01]  /*0ea0*/  IMAD.IADD R4, R0, 0x1, R13 ;  /* 0x0000000100047824 */ /* 0x001fe200078e020d */
[----:B------:R-:W-:-:S04]  /*0eb0*/  IADD3 R13, R13, 0x80, RZ ;  /* 0x000000800d0d7810 */ /* 0x000fc80007ffe0ff */
[----:B------:R-:W-:-:S05]  /*0ec0*/  IADD3 R4, P0, R4, c[0x0][0x168], RZ ;  /* 0x00005a0004047a10 */ /* 0x000fca0007f1e0ff */
[----:B------:R-:W-:-:S05]  /*0ed0*/  IMAD.X R5, RZ, RZ, c[0x0][0x16c], P0 ;  /* 0x00005b00ff057624 */ /* 0x000fca00000e06ff */
[----:B------:R0:W-:Y:S03]  /*0ee0*/  STG.E.U8 [R4.64], R15 ;  /* 0x0000000f04007986 */ /* 0x0001e6000c101104 */
.L_x_18461:
        /* <DEDUP_REMOVED lines=8> */
.L_x_18462:
[----:B------:R-:W-:Y:S05]  /*0f70*/  BSYNC B1 ;  /* 0x0000000000017941 */ /* 0x000fea0003800000 */
.L_x_18458:
[----:B------:R-:W-:-:S13]  /*0f80*/  ISETP.GE.AND P0, PT, R13, R12, PT ;  /* 0x0000000c0d00720c */ /* 0x000fda0003f06270 */
[----:B0-----:R-:W-:Y:S01]  /*0f90*/  @!P0 IMAD.IADD R4, R0, 0x1, R13 ;  /* 0x0000000100048824 */ /* 0x001fe200078e020d */
[----:B------:R-:W-:-:S04]  /*0fa0*/  @!P0 IADD3 R13, R13, 0x80, RZ ;  /* 0x000000800d0d8810 */ /* 0x000fc80007ffe0ff */
[----:B------:R-:W-:-:S05]  /*0fb0*/  @!P0 IADD3 R4, P1, R4, c[0x0][0x168], RZ ;  /* 0x00005a0004048a10 */ /* 0x000fca0007f3e0ff */
[----:B------:R-:W-:-:S05]  /*0fc0*/  @!P0 IMAD.X R5, RZ, RZ, c[0x0][0x16c], P1 ;  /* 0x00005b00ff058624 */ /* 0x000fca00008e06ff */
[----:B------:R0:W-:Y:S03]  /*0fd0*/  @!P0 STG.E.U8 [R4.64], R7 ;  /* 0x0000000704008986 */ /* 0x0001e6000c101104 */
.L_x_18463:
[----:B------:R-:W-:Y:S05]  /*0fe0*/  BSYNC B0 ;  /* 0x0000000000007941 */ /* 0x000fea0003800000 */
.L_x_18457:
        /* <DEDUP_REMOVED lines=8> */
.L_x_18464:
        /* <DEDUP_REMOVED lines=9> */
.L_x_19813:


//--------------------- .text._ZN2at6native29vectorized_elementwise_kernelILi4ENS0_13BinaryFunctorIhhhZZZNS0_18lshift_kernel_cudaERNS_18TensorIteratorBaseEENKUlvE_clEvENKUlvE_clEvEUlhhE_EESt5arrayIPcLm3EEEEviT0_T1_ --------------------------
	.section	.text._ZN2at6native29vectorized_elementwise_kernelILi4ENS0_13BinaryFunctorIhhhZZZNS0_18lshift_kernel_cudaERNS_18TensorIteratorBaseEENKUlvE_clEvENKUlvE_clEvEUlhhE_EESt5arrayIPcLm3EEEEviT0_T1_,"ax",@progbits
	.sectioninfo	@"SHI_REGISTERS=32"
	.align	128
        .global         _ZN2at6native29vectorized_elementwise_kernelILi4ENS0_13BinaryFunctorIhhhZZZNS0_18lshift_kernel_cudaERNS_18TensorIteratorBaseEENKUlvE_clEvENKUlvE_clEvEUlhhE_EESt5arrayIPcLm3EEEEviT0_T1_
        .type           _ZN2at6native29vectorized_elementwise_kernelILi4ENS0_13BinaryFunctorIhhhZZZNS0_18lshift_kernel_cudaERNS_18TensorIteratorBaseEENKUlvE_clEvENKUlvE_clEvEUlhhE_EESt5arrayIPcLm3EEEEviT0_T1_,@function
        .size           _ZN2at6native29vectorized_elementwise_kernelILi4ENS0_13BinaryFunctorIhhhZZZNS0_18lshift_kernel_cudaERNS_18TensorIteratorBaseEENKUlvE_clEvENKUlvE_clEvEUlhhE_EESt5arrayIPcLm3EEEEviT0_T1_,(.L_x_19814 - _ZN2at6native29vectorized_elementwise_kernelILi4ENS0_13BinaryFunctorIhhhZZZNS0_18lshift_kernel_cudaERNS_18TensorIteratorBaseEENKUlvE_clEvENKUlvE_clEvEUlhhE_EESt5arrayIPcLm3EEEEviT0_T1_)
        .other          _ZN2at6native29vectorized_elementwise_kernelILi4ENS0_13BinaryFunctorIhhhZZZNS0_18lshift_kernel_cudaERNS_18TensorIteratorBaseEENKUlvE_clEvENKUlvE_clEvEUlhhE_EESt5arrayIPcLm3EEEEviT0_T1_,@"STO_CUDA_ENTRY STV_DEFAULT"
_ZN2at6native29vectorized_elementwise_kernelILi4ENS0_13BinaryFunctorIhhhZZZNS0_18lshift_kernel_cudaERNS_18TensorIteratorBaseEENKUlvE_clEvENKUlvE_clEvEUlhhE_EESt5arrayIPcLm3EEEEviT0_T1_:
.text._ZN2at6native29vectorized_elementwise_kernelILi4ENS0_13BinaryFunctorIhhhZZZNS0_18lshift_kernel_cudaERNS_18TensorIteratorBaseEENKUlvE_clEvENKUlvE_clEvEUlhhE_EESt5arrayIPcLm3EEEEviT0_T1_:
        /* <DEDUP_REMOVED lines=25> */
[----:B------:R-:W-:-:S02]  /*0190*/  SHF.L.U32 R12, R5, R12, RZ ;  /* 0x0000000c050c7219 */ /* 0x000fc400000006ff */
[----:B------:R-:W-:Y:S02]  /*01a0*/  SHF.L.U32 R11, R10, R11, RZ ;  /* 0x0000000b0a0b7219 */ /* 0x000fe400000006ff */
[C---:B------:R-:W-:Y:S02]  /*01b0*/  PRMT R10, R14.reuse, 0x7772, RZ ;  /* 0x000077720e0a7816 */ /* 0x040fe400000000ff */
[C---:B------:R-:W-:Y:S02]  /*01c0*/  PRMT R5, R13.reuse, 0x7772, RZ ;  /* 0x000077720d057816 */ /* 0x040fe400000000ff */
[----:B-1----:R-:W-:Y:S02]  /*01d0*/  PRMT R6, R13, 0x7773, RZ ;  /* 0x000077730d067816 */ /* 0x002fe400000000ff */
[----:B------:R-:W-:Y:S02]  /*01e0*/  PRMT R7, R14, 0x7773, RZ ;  /* 0x000077730e077816 */ /* 0x000fe400000000ff */
[----:B------:R-:W-:-:S02]  /*01f0*/  SEL R12, R12, RZ, !P1 ;  /* 0x000000ff0c0c7207 */ /* 0x000fc40004800000 */
[----:B------:R-:W-:Y:S02]  /*0200*/  SEL R11, R11, RZ, !P2 ;  /* 0x000000ff0b0b7207 */ /* 0x000fe40005000000 */
[----:B0-----:R-:W-:Y:S02]  /*0210*/  SHF.L.U32 R9, R5, R10, RZ ;  /* 0x0000000a05097219 */ /* 0x001fe400000006ff */
[----:B----4-:R-:W-:Y:S02]  /*0220*/  PRMT R8, R4, 0x7770, RZ ;  /* 0x0000777004087816 */ /* 0x010fe400000000ff */
[----:B-----5:R-:W-:Y:S02]  /*0230*/  PRMT R5, R3, 0x7770, RZ ;  /* 0x0000777003057816 */ /* 0x020fe400000000ff */
[----:B------:R-:W-:Y:S02]  /*0240*/  ISETP.GT.U32.AND P0, PT, R10, 0x7, PT ;  /* 0x000000070a00780c */ /* 0x000fe40003f04070 */
[----:B------:R-:W-:-:S02]  /*0250*/  ISETP.GT.U32.AND P1, PT, R7, 0x7, PT ;  /* 0x000000070700780c */ /* 0x000fc40003f24070 */
[----:B------:R-:W-:Y:S02]  /*0260*/  SHF.L.U32 R6, R6, R7, RZ ;  /* 0x0000000706067219 */ /* 0x000fe400000006ff */
[----:B------:R-:W-:Y:S02]  /*0270*/  PRMT R10, R4, 0x7771, RZ ;  /* 0x00007771040a7816 */ /* 0x000fe400000000ff */
[----:B------:R-:W-:Y:S02]  /*0280*/  PRMT R7, R3, 0x7771, RZ ;  /* 0x0000777103077816 */ /* 0x000fe400000000ff */
[----:B------:R-:W-:Y:S02]  /*0290*/  PRMT R12, R11, 0x7604, R12 ;  /* 0x000076040b0c7816 */ /* 0x000fe4000000000c */
[----:B------:R-:W-:Y:S02]  /*02a0*/  ISETP.GT.U32.AND P2, PT, R8, 0x7, PT ;  /* 0x000000070800780c */ /* 0x000fe40003f44070 */
[----:B------:R-:W-:-:S02]  /*02b0*/  SHF.L.U32 R11, R5, R8, RZ ;  /* 0x00000008050b7219 */ /* 0x000fc400000006ff */
[----:B------:R-:W-:Y:S02]  /*02c0*/  PRMT R8, R4, 0x7772, RZ ;  /* 0x0000777204087816 */ /* 0x000fe400000000ff */
[----:B------:R-:W-:Y:S02]  /*02d0*/  PRMT R5, R3, 0x7772, RZ ;  /* 0x0000777203057816 */ /* 0x000fe400000000ff */
[----:B------:R-:W-:Y:S02]  /*02e0*/  ISETP.GT.U32.AND P3, PT, R10, 0x7, PT ;  /* 0x000000070a00780c */ /* 0x000fe40003f64070 */
[----:B------:R-:W-:Y:S02]  /*02f0*/  SHF.L.U32 R7, R7, R10, RZ ;  /* 0x0000000a07077219 */ /* 0x000fe400000006ff */
[----:B------:R-:W-:Y:S02]  /*0300*/  SEL R10, R11, RZ, !P2 ;  /* 0x000000ff0b0a7207 */ /* 0x000fe40005000000 */
[----:B------:R-:W-:-:S02]  /*0310*/  ISETP.GT.U32.AND P2, PT, R8, 0x7, PT ;  /* 0x000000070800780c */ /* 0x000fc40003f44070 */
[----:B------:R-:W-:Y:S02]  /*0320*/  SHF.L.U32 R5, R5, R8, RZ ;  /* 0x0000000805057219 */ /* 0x000fe400000006ff */
        /* <DEDUP_REMOVED lines=9> */
[----:B------:R-:W-:Y:S02]  /*03c0*/  SHF.L.U32 R3, R3, R8, RZ ;  /* 0x0000000803037219 */ /* 0x000fe400000006ff */
        /* <DEDUP_REMOVED lines=10> */
.L_x_18465:
        /* <DEDUP_REMOVED lines=150> */
.L_x_18468:
[----:B------:R-:W-:-:S13]  /*0dd0*/  ISETP.GE.AND P0, PT, R13, R12, PT ;  /* 0x0000000c0d00720c */ /* 0x000fda0003f06270 */
[----:B------:R-:W-:Y:S05]  /*0de0*/  @P0 BRA `(.L_x_18470) ;  /* 0x000000c000000947 */ /* 0x000fea0003800000 */
[----:B0-----:R-:W-:Y:S01]  /*0df0*/  IMAD.IADD R4, R0, 0x1, R13 ;  /* 0x0000000100047824 */ /* 0x001fe200078e020d */
[----:B------:R-:W-:-:S04]  /*0e00*/  IADD3 R13, R13, 0x80, RZ ;  /* 0x000000800d0d7810 */ /* 0x000fc80007ffe0ff */
[----:B------:R-:W-:-:S05]  /*0e10*/  IADD3 R4, P0, R4, c[0x0][0x168], RZ ;  /* 0x00005a0004047a10 */ /* 0x000fca0007f1e0ff */
[----:B------:R-:W-:-:S05]  /*0e20*/  IMAD.X R5, RZ, RZ, c[0x0][0x16c], P0 ;  /* 0x00005b00ff057624 */ /* 0x000fca00000e06ff */
[----:B------:R0:W-:Y:S03]  /*0e30*/  STG.E.U8 [R4.64], R11 ;  /* 0x0000000b04007986 */ /* 0x0001e6000c101104 */
.L_x_18469:
[----:B------:R-:W-:-:S13]  /*0e40*/  ISETP.GE.AND P0, PT, R13, R12, PT ;  /* 0x0000000c0d00720c */ /* 0x000fda0003f06270 */
[----:B------:R-:W-:Y:S05]  /*0e50*/  @P0 BRA `(.L_x_18471) ;  /* 0x000000d000000947 */ /* 0x000fea0003800000 */
[----:B0-----:R-:W-:Y:S01]  /*0e60*/  IMAD.IADD R4, R0, 0x1, R13 ;  /* 0x0000000100047824 */ /* 0x001fe200078e020d */
[----:B------:R-:W-:-:S04]  /*0e70*/  IADD3 R13, R13, 0x80, RZ ;  /* 0x000000800d0d7810 */ /* 0x000fc80007ffe0ff */
[----:B------:R-:W-:-:S05]  /*0e80*/  IADD3 R4, P0, R4, c[0x0][0x168], RZ ;  /* 0x00005a0004047a10 */ /* 0x000fca0007f1e0ff */
[----:B------:R-:W-:-:S05]  /*0e90*/  IMAD.X R5, RZ, RZ, c[0x0][0x16c], P0 ;  /* 0x00005b00ff057624 */ /* 0x000fca00000e06ff */
[----:B------:R0:W-:Y:S03]  /*0ea0*/  STG.E.U8 [R4.64], R15 ;  /* 0x0000000f04007986 */ /* 0x0001e6000c101104 */
.L_x_18470:
        /* <DEDUP_REMOVED lines=8> */
.L_x_18471:
[----:B------:R-:W-:Y:S05]  /*0f30*/  BSYNC B1 ;  /* 0x0000000000017941 */ /* 0x000fea0003800000 */
.L_x_18467:
[----:B------:R-:W-:-:S13]  /*0f40*/  ISETP.GE.AND P0, PT, R13, R12, PT ;  /* 0x0000000c0d00720c */ /* 0x000fda0003f06270 */
[----:B0-----:R-:W-:Y:S01]  /*0f50*/  @!P0 IMAD.IADD R4, R0, 0x1, R13 ;  /* 0x0000000100048824 */ /* 0x001fe200078e020d */
[----:B------:R-:W-:-:S04]  /*0f60*/  @!P0 IADD3 R13, R13, 0x80, RZ ;  /* 0x000000800d0d8810 */ /* 0x000fc80007ffe0ff */
[----:B------:R-:W-:-:S05]  /*0f70*/  @!P0 IADD3 R4, P1, R4, c[0x0][0x168], RZ ;  /* 0x00005a0004048a10 */ /* 0x000fca0007f3e0ff */
[----:B------:R-:W-:-:S05]  /*0f80*/  @!P0 IMAD.X R5, RZ, RZ, c[0x0][0x16c], P1 ;  /* 0x00005b00ff058624 */ /* 0x000fca00008e06ff */
[----:B------:R0:W-:Y:S03]  /*0f90*/  @!P0 STG.E.U8 [R4.64], R7 ;  /* 0x0000000704008986 */ /* 0x0001e6000c101104 */
.L_x_18472:
[----:B------:R-:W-:Y:S05]  /*0fa0*/  BSYNC B0 ;  /* 0x0000000000007941 */ /* 0x000fea0003800000 */
.L_x_18466:
        /* <DEDUP_REMOVED lines=8> */
.L_x_18473:
        /* <DEDUP_REMOVED lines=13> */
.L_x_19814:


//--------------------- .text._ZN2at6native29vectorized_elementwise_kernelILi8ENS0_13BinaryFunctorIhhhZZZNS0_18lshift_kernel_cudaERNS_18TensorIteratorBaseEENKUlvE_clEvENKUlvE_clEvEUlhhE_EESt5arrayIPcLm3EEEEviT0_T1_ --------------------------
	.section	.text._ZN2at6native29vectorized_elementwise_kernelILi8ENS0_13BinaryFunctorIhhhZZZNS0_18lshift_kernel_cudaERNS_18TensorIteratorBaseEENKUlvE_clEvENKUlvE_clEvEUlhhE_EESt5arrayIPcLm3EEEEviT0_T1_,"ax",@progbits
	.sectioninfo	@"SHI_REGISTERS=4"
	.align	128
        .global         _ZN2at6native29vectorized_elementwise_kernelILi8ENS0_13BinaryFunctorIhhhZZZNS0_18lshift_kernel_cudaERNS_18TensorIteratorBaseEENKUlvE_clEvENKUlvE_clEvEUlhhE_EESt5arrayIPcLm3EEEEviT0_T1_
        .type           _ZN2at6native29vectorized_elementwise_kernelILi8ENS0_13BinaryFunctorIhhhZZZNS0_18lshift_kernel_cudaERNS_18TensorIteratorBaseEENKUlvE_clEvENKUlvE_clEvEUlhhE_EESt5arrayIPcLm3EEEEviT0_T1_,@function
        .size           _ZN2at6native29vectorized_elementwise_kernelILi8ENS0_13BinaryFunctorIhhhZZZNS0_18lshift_kernel_cudaERNS_18TensorIteratorBaseEENKUlvE_clEvENKUlvE_clEvEUlhhE_EESt5arrayIPcLm3EEEEviT0_T1_,(.L_x_19815 - _ZN2at6native29vectorized_elementwise_kernelILi8ENS0_13BinaryFunctorIhhhZZZNS0_18lshift_kernel_cudaERNS_18TensorIteratorBaseEENKUlvE_clEvENKUlvE_clEvEUlhhE_EESt5arrayIPcLm3EEEEviT0_T1_)
        .other          _ZN2at6native29vectorized_elementwise_kernelILi8ENS0_13BinaryFunctorIhhhZZZNS0_18lshift_kernel_cudaERNS_18TensorIteratorBaseEENKUlvE_clEvENKUlvE_clEvEUlhhE_EESt5arrayIPcLm3EEEEviT0_T1_,@"STO_CUDA_ENTRY STV_DEFAULT"
_ZN2at6native29vectorized_elementwise_kernelILi8ENS0_13BinaryFunctorIhhhZZZNS0_18lshift_kernel_cudaERNS_18TensorIteratorBaseEENKUlvE_clEvENKUlvE_clEvEUlhhE_EESt5arrayIPcLm3EEEEviT0_T1_:
.text._ZN2at6native29vectorized_elementwise_kernelILi8ENS0_13BinaryFunctorIhhhZZZNS0_18lshift_kernel_cudaERNS_18TensorIteratorBaseEENKUlvE_clEvENKUlvE_clEvEUlhhE_EESt5arrayIPcLm3EEEEviT0_T1_:
[----:B------:R-:W-:Y:S02]  /*0000*/  MOV R1, c[0x0][0x28] ;  /* 0x00000a0000017a02 */ /* 0x000fe40000000f00 */
[----:B------:R-:W-:Y:S05]  /*0010*/  EXIT ;  /* 0x000000000000794d */ /* 0x000fea0003800000 */
.L_x_18474:
        /* <DEDUP_REMOVED lines=14> */
.L_x_19815:


//--------------------- .text._ZN2at6native18elementwise_kernelILi128ELi4EZNS0_15gpu_kernel_implINS0_13BUnaryFunctorIhhhZZZNS0_18lshift_kernel_cudaERNS_18TensorIteratorBaseEENKUlvE_clEvENKUlvE_clEvEUlhhE_EEEEvS5_RKT_EUliE_EEviT1_ --------------------------
	.section	.text._ZN2at6native18elementwise_kernelILi128ELi4EZNS0_15gpu_kernel_implINS0_13BUnaryFunctorIhhhZZZNS0_18lshift_kernel_cudaERNS_18TensorIteratorBaseEENKUlvE_clEvENKUlvE_clEvEUlhhE_EEEEvS5_RKT_EUliE_EEviT1_,"ax",@progbits
	.sectioninfo	@"SHI_REGISTERS=26"
	.align	128
        .global         _ZN2at6native18elementwise_kernelILi128ELi4EZNS0_15gpu_kernel_implINS0_13BUnaryFunctorIhhhZZZNS0_18lshift_kernel_cudaERNS_18TensorIteratorBaseEENKUlvE_clEvENKUlvE_clEvEUlhhE_EEEEvS5_RKT_EUliE_EEviT1_
        .type           _ZN2at6native18elementwise_kernelILi128ELi4EZNS0_15gpu_kernel_implINS0_13BUnaryFunctorIhhhZZZNS0_18lshift_kernel_cudaERNS_18TensorIteratorBaseEENKUlvE_clEvENKUlvE_clEvEUlhhE_EEEEvS5_RKT_EUliE_EEviT1_,@function
        .size           _ZN2at6native18elementwise_kernelILi128ELi4EZNS0_15gpu_kernel_implINS0_13BUnaryFunctorIhhhZZZNS0_18lshift_kernel_cudaERNS_18TensorIteratorBaseEENKUlvE_clEvENKUlvE_clEvEUlhhE_EEEEvS5_RKT_EUliE_EEviT1_,(.L_x_19816 - _ZN2at6native18elementwise_kernelILi128ELi4EZNS0_15gpu_kernel_implINS0_13BUnaryFunctorIhhhZZZNS0_18lshift_kernel_cudaERNS_18TensorIteratorBaseEENKUlvE_clEvENKUlvE_clEvEUlhhE_EEEEvS5_RKT_EUliE_EEviT1_)
        .other          _ZN2at6native18elementwise_kernelILi128ELi4EZNS0_15gpu_kernel_implINS0_13BUnaryFunctorIhhhZZZNS0_18lshift_kernel_cudaERNS_18TensorIteratorBaseEENKUlvE_clEvENKUlvE_clEvEUlhhE_EEEEvS5_RKT_EUliE_EEviT1_,@"STO_CUDA_ENTRY STV_DEFAULT"
_ZN2at6native18elementwise_kernelILi128ELi4EZNS0_15gpu_kernel_implINS0_13BUnaryFunctorIhhhZZZNS0_18lshift_kernel_cudaERNS_18TensorIteratorBaseEENKUlvE_clEvENKUlvE_clEvEUlhhE_EEEEvS5_RKT_EUliE_EEviT1_:
.text._ZN2at6native18elementwise_kernelILi128ELi4EZNS0_15gpu_kernel_implINS0_13BUnaryFunctorIhhhZZZNS0_18lshift_kernel_cudaERNS_18TensorIteratorBaseEENKUlvE_clEvENKUlvE_clEvEUlhhE_EEEEvS5_RKT_EUliE_EEviT1_:
        /* <DEDUP_REMOVED lines=237> */
.L_x_18477:
        /* <DEDUP_REMOVED lines=18> */
.L_x_18481:
[----:B------:R0:W5:Y:S01]  /*0ff0*/  LDG.E.U8 R0, [R4.64] ;  /* 0x0000002404007981 */ /* 0x000162000c1e1100 */
[----:B------:R-:W-:Y:S05]  /*1000*/  BRA `(.L_x_18483) ;  /* 0x00000dc000007947 */ /* 0x000fea0003800000 */
.L_x_18480:
        /* <DEDUP_REMOVED lines=8> */
.L_x_18485:
[----:B------:R0:W5:Y:S01]  /*1090*/  LDG.E.U8 R0, [R4.64] ;  /* 0x0000002404007981 */ /* 0x000162000c1e1100 */
[----:B------:R-:W-:Y:S05]  /*10a0*/  BRA `(.L_x_18483) ;  /* 0x00000d2000007947 */ /* 0x000fea0003800000 */
.L_x_18484:
[----:B------:R0:W5:Y:S01]  /*10b0*/  LDG.E.U16 R0, [R4.64] ;  /* 0x0000002404007981 */ /* 0x000162000c1e1500 */
[----:B------:R-:W-:Y:S05]  /*10c0*/  BRA `(.L_x_18483) ;  /* 0x00000d0000007947 */ /* 0x000fea0003800000 */
.L_x_18479:
        /* <DEDUP_REMOVED lines=10> */
.L_x_18487:
[----:B------:R-:W2:Y:S02]  /*1170*/  LDG.E.U16 R2, [R4.64] ;  /* 0x0000002404027981 */ /* 0x000ea4000c1e1500 */
[----:B--2---:R-:W-:-:S06]  /*1180*/  HADD2.F32 R2, -RZ, R2.H0_H0 ;  /* 0x20000002ff027230 */ /* 0x004fcc0000004100 */
[----:B------:R-:W0:Y:S02]  /*1190*/  F2I.S64.TRUNC R2, R2 ;  /* 0x0000000200027311 */ /* 0x000e24000020d900 */
[----:B0-----:R-:W-:Y:S01]  /*11a0*/  PRMT R0, R2, 0x7610, R0 ;  /* 0x0000761002007816 */ /* 0x001fe20000000000 */
[----:B------:R-:W-:Y:S05]  /*11b0*/  BRA `(.L_x_18483) ;  /* 0x00000c1000007947 */ /* 0x000fea0003800000 */
.L_x_18486:
        /* <DEDUP_REMOVED lines=10> */
.L_x_18489:
[----:B------:R-:W2:Y:S02]  /*1260*/  LDG.E.U16 R4, [R4.64] ;  /* 0x0000002404047981 */ /* 0x000ea4000c1e1500 */
[----:B--2---:R-:W-:-:S06]  /*1270*/  HADD2.F32 R2, -RZ, R4.H0_H0 ;  /* 0x20000004ff027230 */ /* 0x004fcc0000004100 */
[----:B------:R-:W0:Y:S02]  /*1280*/  F2I.S64.TRUNC R2, R2 ;  /* 0x0000000200027311 */ /* 0x000e24000020d900 */
[----:B0-----:R-:W-:Y:S01]  /*1290*/  PRMT R0, R2, 0x7610, R0 ;  /* 0x0000761002007816 */ /* 0x001fe20000000000 */
[----:B------:R-:W-:Y:S05]  /*12a0*/  BRA `(.L_x_18483) ;  /* 0x00000b2000007947 */ /* 0x000fea0003800000 */
.L_x_18488:
[----:B------:R-:W2:Y:S02]  /*12b0*/  LDG.E.64 R2, [R4.64] ;  /* 0x0000002404027981 */ /* 0x000ea4000c1e1b00 */
[----:B--2---:R-:W0:Y:S02]  /*12c0*/  F2I.S64.F64.TRUNC R2, R2 ;  /* 0x0000000200027311 */ /* 0x004e24000030d900 */
[----:B0-----:R-:W-:Y:S01]  /*12d0*/  PRMT R0, R2, 0x7610, R0 ;  /* 0x0000761002007816 */ /* 0x001fe20000000000 */
[----:B------:R-:W-:Y:S05]  /*12e0*/  BRA `(.L_x_18483) ;  /* 0x00000ae000007947 */ /* 0x000fea0003800000 */
.L_x_18478:
        /* <DEDUP_REMOVED lines=12> */
.L_x_18492:
[----:B------:R-:W2:Y:S02]  /*13b0*/  LDG.E.64 R4, [R4.64] ;  /* 0x0000002404047981 */ /* 0x000ea4000c1e1b00 */
[----:B--2---:R-:W0:Y:S02]  /*13c0*/  F2I.S64.F64.TRUNC R2, R4 ;  /* 0x0000000400027311 */ /* 0x004e24000030d900 */
[----:B0-----:R-:W-:Y:S01]  /*13d0*/  PRMT R0, R2, 0x7610, R0 ;  /* 0x0000761002007816 */ /* 0x001fe20000000000 */
[----:B------:R-:W-:Y:S05]  /*13e0*/  BRA `(.L_x_18483) ;  /* 0x000009e000007947 */ /* 0x000fea0003800000 */
.L_x_18491:
        /* <DEDUP_REMOVED lines=28> */
.L_x_18494:
        /* <DEDUP_REMOVED lines=15> */
.L_x_18493:
[----:B------:R-:W2:Y:S02]  /*16a0*/  LDG.E.U16 R2, [R4.64] ;  /* 0x0000002404027981 */ /* 0x000ea4000c1e1500 */
[----:B--2---:R-:W-:-:S06]  /*16b0*/  PRMT R2, RZ, 0x5410, R2 ;  /* 0x00005410ff027816 */ /* 0x004fcc0000000002 */
[----:B------:R-:W0:Y:S02]  /*16c0*/  F2I.S64.TRUNC R2, R2 ;  /* 0x0000000200027311 */ /* 0x000e24000020d900 */
[----:B0-----:R-:W-:Y:S01]  /*16d0*/  PRMT R0, R2, 0x7610, R0 ;  /* 0x0000761002007816 */ /* 0x001fe20000000000 */
[----:B------:R-:W-:Y:S05]  /*16e0*/  BRA `(.L_x_18483) ;  /* 0x000006e000007947 */ /* 0x000fea0003800000 */
.L_x_18490:
        /* <DEDUP_REMOVED lines=10> */
.L_x_18497:
        /* <DEDUP_REMOVED lines=21> */
.L_x_18501:
[----:B------:R-:W-:Y:S05]  /*18e0*/  BSYNC B1 ;  /* 0x0000000000017941 */ /* 0x000fea0003800000 */
.L_x_18500:
[----:B------:R-:W-:Y:S01]  /*18f0*/  IMAD.SHL.U32 R2, R2, 0x100000, RZ ;  /* 0x0010000002027824 */ /* 0x000fe200078e00ff */
[----:B------:R-:W-:-:S04]  /*1900*/  LEA R3, R0, 0x3b800000, 0x17 ;  /* 0x3b80000000037811 */ /* 0x000fc800078eb8ff */
[----:B------:R-:W-:Y:S02]  /*1910*/  LOP3.LUT R2, R3, R2, R4, 0xfe, !PT ;  /* 0x0000000203027212 */ /* 0x000fe400078efe04 */
.L_x_18499:
[----:B------:R-:W-:Y:S05]  /*1920*/  BSYNC B0 ;  /* 0x0000000000007941 */ /* 0x000fea0003800000 */
.L_x_18498:
[----:B------:R-:W0:Y:S02]  /*1930*/  F2I.S64.TRUNC R2, R2 ;  /* 0x0000000200027311 */ /* 0x000e24000020d900 */
[----:B0-----:R-:W-:Y:S01]  /*1940*/  PRMT R0, R2, 0x7610, R0 ;  /* 0x0000761002007816 */ /* 0x001fe20000000000 */
[----:B------:R-:W-:Y:S05]  /*1950*/  BRA `(.L_x_18483) ;  /* 0x0000047000007947 */ /* 0x000fea0003800000 */
.L_x_18496:
        /* <DEDUP_REMOVED lines=21> */
.L_x_18505:
[----:B------:R-:W-:Y:S05]  /*1ab0*/  BSYNC B1 ;  /* 0x0000000000017941 */ /* 0x000fea0003800000 */
.L_x_18504:
[----:B------:R-:W-:Y:S01]  /*1ac0*/  IMAD.SHL.U32 R2, R2, 0x200000, RZ ;  /* 0x0020000002027824 */ /* 0x000fe200078e00ff */
[----:B------:R-:W-:-:S04]  /*1ad0*/  LEA R3, R0, 0x37800000, 0x17 ;  /* 0x3780000000037811 */ /* 0x000fc800078eb8ff */
[----:B------:R-:W-:Y:S02]  /*1ae0*/  LOP3.LUT R2, R3, R2, R4, 0xfe, !PT ;  /* 0x0000000203027212 */ /* 0x000fe400078efe04 */
.L_x_18503:
[----:B------:R-:W-:Y:S05]  /*1af0*/  BSYNC B0 ;  /* 0x0000000000007941 */ /* 0x000fea0003800000 */
.L_x_18502:
[----:B------:R-:W0:Y:S02]  /*1b00*/  F2I.S64.TRUNC R2, R2 ;  /* 0x0000000200027311 */ /* 0x000e24000020d900 */
[----:B0-----:R-:W-:Y:S01]  /*1b10*/  PRMT R0, R2, 0x7610, R0 ;  /* 0x0000761002007816 */ /* 0x001fe20000000000 */
[----:B------:R-:W-:Y:S05]  /*1b20*/  BRA `(.L_x_18483) ;  /* 0x000002a000007947 */ /* 0x000fea0003800000 */
.L_x_18495:
        /* <DEDUP_REMOVED lines=14> */
.L_x_18509:
[----:B------:R-:W-:Y:S05]  /*1c10*/  BSYNC B0 ;  /* 0x0000000000007941 */ /* 0x000fea0003800000 */
.L_x_18508:
[----:B------:R-:W0:Y:S02]  /*1c20*/  F2I.S64.TRUNC R2, R2 ;  /* 0x0000000200027311 */ /* 0x000e24000020d900 */
[----:B0-----:R-:W-:Y:S01]  /*1c30*/  PRMT R0, R2, 0x7610, R0 ;  /* 0x0000761002007816 */ /* 0x001fe20000000000 */
[----:B------:R-:W-:Y:S05]  /*1c40*/  BRA `(.L_x_18483) ;  /* 0x0000018000007947 */ /* 0x000fea0003800000 */
.L_x_18482:
        /* <DEDUP_REMOVED lines=21> */
.L_x_18507:
[----:B------:R0:W5:Y:S01]  /*1da0*/  LDG.E.U8 R0, [R4.64] ;  /* 0x0000002404007981 */ /* 0x000162000c1e1100 */
[----:B------:R-:W-:Y:S05]  /*1db0*/  BRA `(.L_x_18483) ;  /* 0x0000001000007947 */ /* 0x000fea0003800000 */
.L_x_18506:
[----:B------:R0:W5:Y:S02]  /*1dc0*/  LDG.E.U8 R0, [R4.64] ;  /* 0x0000002404007981 */ /* 0x000164000c1e1100 */
.L_x_18483:
[----:B0-----:R-:W0:Y:S01]  /*1dd0*/  LDC.U8 R5, c[0x0][0x372] ;  /* 0x0000dc80ff057b82 */ /* 0x001e220000000000 */
[----:B-----5:R-:W-:-:S07]  /*1de0*/  LOP3.LUT R3, R0, 0xff, RZ, 0xc0, !PT ;  /* 0x000000ff00037812 */ /* 0x020fce00078ec0ff */
[----:B------:R-:W1:Y:S01]  /*1df0*/  LDC.U8 R2, c[0x0][0x371] ;  /* 0x0000dc40ff027b82 */ /* 0x000e620000000000 */
[----:B0-----:R-:W-:-:S04]  /*1e00*/  PRMT R4, R5, 0x9910, RZ ;  /* 0x0000991005047816 */ /* 0x001fc800000000ff */
[----:B------:R-:W-:Y:S02]  /*1e10*/  ISETP.GT.AND P1, PT, R4, 0x9, PT ;  /* 0x000000090400780c */ /* 0x000fe40003f24270 */
[----:B-1----:R-:W-:Y:S02]  /*1e20*/  ISETP.GT.U32.AND P0, PT, R2, 0x7, PT ;  /* 0x000000070200780c */ /* 0x002fe40003f04070 */
        /* <DEDUP_REMOVED lines=13> */
.L_x_18513:
[----:B------:R0:W-:Y:S01]  /*1f00*/  STG.E.U8 [R16.64], R3 ;  /* 0x0000000310007986 */ /* 0x0001e2000c101124 */
[----:B------:R-:W-:Y:S05]  /*1f10*/  BRA `(.L_x_18515) ;  /* 0x00000e9000007947 */ /* 0x000fea0003800000 */
.L_x_18512:
        /* <DEDUP_REMOVED lines=10> */
.L_x_18517:
[----:B------:R-:W-:-:S05]  /*1fc0*/  LOP3.LUT R3, R3, 0xff, RZ, 0xc0, !PT ;  /* 0x000000ff03037812 */ /* 0x000fca00078ec0ff */
[----:B------:R0:W-:Y:S01]  /*1fd0*/  STG.E [R16.64], R3 ;  /* 0x0000000310007986 */ /* 0x0001e2000c101924 */
[----:B------:R-:W-:Y:S05]  /*1fe0*/  BRA `(.L_x_18515) ;  /* 0x00000dc000007947 */ /* 0x000fea0003800000 */
.L_x_18516:
[----:B------:R-:W-:-:S05]  /*1ff0*/  LOP3.LUT R3, R3, 0xff, RZ, 0xc0, !PT ;  /* 0x000000ff03037812 */ /* 0x000fca00078ec0ff */
[----:B------:R0:W-:Y:S01]  /*2000*/  STG.E.U16 [R16.64], R3 ;  /* 0x0000000310007986 */ /* 0x0001e2000c101524 */
[----:B------:R-:W-:Y:S05]  /*2010*/  BRA `(.L_x_18515) ;  /* 0x00000d9000007947 */ /* 0x000fea0003800000 */
.L_x_18511:
        /* <DEDUP_REMOVED lines=10> */
.L_x_18519:
[----:B------:R-:W-:-:S04]  /*20c0*/  LOP3.LUT R3, R3, 0xff, RZ, 0xc0, !PT ;  /* 0x000000ff03037812 */ /* 0x000fc800078ec0ff */
[----:B------:R-:W0:Y:S02]  /*20d0*/  I2F.U16 R0, R3 ;  /* 0x0000000300007306 */ /* 0x000e240000101000 */
[----:B0-----:R-:W-:-:S05]  /*20e0*/  F2FP.PACK_AB R0, RZ, R0 ;  /* 0x00000000ff00723e */ /* 0x001fca00000000ff */
[----:B------:R0:W-:Y:S01]  /*20f0*/  STG.E.U16 [R16.64], R0 ;  /* 0x0000000010007986 */ /* 0x0001e2000c101524 */
[----:B------:R-:W-:Y:S05]  /*2100*/  BRA `(.L_x_18515) ;  /* 0x00000ca000007947 */ /* 0x000fea0003800000 */
.L_x_18518:
        /* <DEDUP_REMOVED lines=11> */
.L_x_18521:
[----:B------:R-:W-:-:S06]  /*21c0*/  LOP3.LUT R3, R3, 0xff, RZ, 0xc0, !PT ;  /* 0x000000ff03037812 */ /* 0x000fcc00078ec0ff */
[----:B------:R-:W0:Y:S02]  /*21d0*/  I2F.U16 R3, R3 ;  /* 0x0000000300037306 */ /* 0x000e240000101000 */
[----:B0-----:R-:W-:-:S04]  /*21e0*/  F2FP.PACK_AB R3, RZ, R3 ;  /* 0x00000003ff03723e */ /* 0x001fc800000000ff */
[----:B------:R-:W-:-:S05]  /*21f0*/  PRMT R3, R3, 0x5410, RZ ;  /* 0x0000541003037816 */ /* 0x000fca00000000ff */
[----:B------:R0:W-:Y:S01]  /*2200*/  STG.E [R16.64], R3 ;  /* 0x0000000310007986 */ /* 0x0001e2000c101924 */
[----:B------:R-:W-:Y:S05]  /*2210*/  BRA `(.L_x_18515) ;  /* 0x00000b9000007947 */ /* 0x000fea0003800000 */
.L_x_18520:
[----:B------:R-:W-:-:S06]  /*2220*/  LOP3.LUT R3, R3, 0xff, RZ, 0xc0, !PT ;  /* 0x000000ff03037812 */ /* 0x000fcc00078ec0ff */
[----:B------:R-:W0:Y:S02]  /*2230*/  I2F.F64.U16 R2, R3 ;  /* 0x0000000300027312 */ /* 0x000e240000101800 */
[----:B0-----:R0:W-:Y:S01]  /*2240*/  STG.E.64 [R16.64], R2 ;  /* 0x0000000210007986 */ /* 0x0011e2000c101b24 */
[----:B------:R-:W-:Y:S05]  /*2250*/  BRA `(.L_x_18515) ;  /* 0x00000b5000007947 */ /* 0x000fea0003800000 */
.L_x_18510:
        /* <DEDUP_REMOVED lines=12> */
.L_x_18524:
[----:B------:R-:W-:Y:S01]  /*2320*/  LOP3.LUT R4, R3, 0xff, RZ, 0xc0, !PT ;  /* 0x000000ff03047812 */ /* 0x000fe200078ec0ff */
[----:B------:R-:W-:-:S05]  /*2330*/  CS2R R6, SRZ ;  /* 0x0000000000067805 */ /* 0x000fca000001ff00 */
[----:B------:R-:W0:Y:S02]  /*2340*/  I2F.F64.U16 R4, R4 ;  /* 0x0000000400047312 */ /* 0x000e240000101800 */
[----:B0-----:R0:W-:Y:S01]  /*2350*/  STG.E.128 [R16.64], R4 ;  /* 0x0000000410007986 */ /* 0x0011e2000c101d24 */
[----:B------:R-:W-:Y:S05]  /*2360*/  BRA `(.L_x_18515) ;  /* 0x00000a4000007947 */ /* 0x000fea0003800000 */
.L_x_18523:
        /* <DEDUP_REMOVED lines=22> */
.L_x_18528:
[----:B------:R-:W-:Y:S05]  /*24d0*/  BSYNC B0 ;  /* 0x0000000000007941 */ /* 0x000fea0003800000 */
.L_x_18527:
[----:B------:R-:W-:-:S05]  /*24e0*/  LOP3.LUT R3, R0, R3, RZ, 0xfc, !PT ;  /* 0x0000000300037212 */ /* 0x000fca00078efcff */
[----:B------:R0:W-:Y:S01]  /*24f0*/  STG.E.U8 [R16.64], R3 ;  /* 0x0000000310007986 */ /* 0x0001e2000c101124 */
[----:B------:R-:W-:Y:S05]  /*2500*/  BRA `(.L_x_18515) ;  /* 0x000008a000007947 */ /* 0x000fea0003800000 */
.L_x_18526:
        /* <DEDUP_REMOVED lines=14> */
.L_x_18530:
[----:B------:R-:W-:Y:S01]  /*25f0*/  IMAD.MOV.U32 R0, RZ, RZ, 0x7f ;  /* 0x0000007fff007424 */ /* 0x000fe200078e00ff */
[----:B------:R-:W-:-:S04]  /*2600*/  ISETP.GT.U32.AND P0, PT, R2, 0x7f800000, PT ;  /* 0x7f8000000200780c */ /* 0x000fc80003f04070 */
[----:B------:R-:W-:-:S04]  /*2610*/  SEL R0, R0, 0x7c, P0 ;  /* 0x0000007c00007807 */ /* 0x000fc80000000000 */
.L_x_18531:
[----:B------:R-:W-:Y:S05]  /*2620*/  BSYNC B0 ;  /* 0x0000000000007941 */ /* 0x000fea0003800000 */
.L_x_18529:
[----:B------:R-:W-:-:S04]  /*2630*/  LOP3.LUT R2, R3, 0x80000000, RZ, 0xc0, !PT ;  /* 0x8000000003027812 */ /* 0x000fc800078ec0ff */
[----:B------:R-:W-:-:S04]  /*2640*/  SHF.R.U32.HI R3, RZ, 0x18, R2 ;  /* 0x00000018ff037819 */ /* 0x000fc80000011602 */
[----:B------:R-:W-:-:S05]  /*2650*/  LOP3.LUT R3, R0, R3, RZ, 0xfc, !PT ;  /* 0x0000000300037212 */ /* 0x000fca00078efcff */
[----:B------:R0:W-:Y:S01]  /*2660*/  STG.E.U8 [R16.64], R3 ;  /* 0x0000000310007986 */ /* 0x0001e2000c101124 */
[----:B------:R-:W-:Y:S05]  /*2670*/  BRA `(.L_x_18515) ;  /* 0x0000073000007947 */ /* 0x000fea0003800000 */
.L_x_18525:
[----:B------:R-:W-:-:S04]  /*2680*/  LOP3.LUT R3, R3, 0xff, RZ, 0xc0, !PT ;  /* 0x000000ff03037812 */ /* 0x000fc800078ec0ff */
[----:B------:R-:W0:Y:S02]  /*2690*/  I2F.U16 R0, R3 ;  /* 0x0000000300007306 */ /* 0x000e240000101000 */
[----:B0-----:R-:W-:-:S05]  /*26a0*/  F2FP.BF16.PACK_AB R0, RZ, R0 ;  /* 0x00000000ff00723e */ /* 0x001fca00000010ff */
[----:B------:R0:W-:Y:S01]  /*26b0*/  STG.E.U16 [R16.64], R0 ;  /* 0x0000000010007986 */ /* 0x0001e2000c101524 */
[----:B------:R-:W-:Y:S05]  /*26c0*/  BRA `(.L_x_18515) ;  /* 0x000006e000007947 */ /* 0x000fea0003800000 */
.L_x_18522:
        /* <DEDUP_REMOVED lines=11> */
.L_x_18534:
        /* <DEDUP_REMOVED lines=18> */
.L_x_18537:
[----:B------:R-:W-:-:S04]  /*28a0*/  LOP3.LUT R2, R3, 0x80000000, RZ, 0xc0, !PT ;  /* 0x8000000003027812 */ /* 0x000fc800078ec0ff */
[----:B------:R-:W-:-:S04]  /*28b0*/  SHF.R.U32.HI R3, RZ, 0x18, R2 ;  /* 0x00000018ff037819 */ /* 0x000fc80000011602 */
[----:B------:R-:W-:-:S04]  /*28c0*/  LOP3.LUT R0, R0, R3, RZ, 0xfc, !PT ;  /* 0x0000000300007212 */ /* 0x000fc800078efcff */
[----:B------:R-:W-:Y:S02]  /*28d0*/  PRMT R8, R0, 0x7610, R8 ;  /* 0x0000761000087816 */ /* 0x000fe40000000008 */
.L_x_18536:
[----:B------:R-:W-:Y:S05]  /*28e0*/  BSYNC B0 ;  /* 0x0000000000007941 */ /* 0x000fea0003800000 */
.L_x_18535:
[----:B------:R0:W-:Y:S01]  /*28f0*/  STG.E.U8 [R16.64], R8 ;  /* 0x0000000810007986 */ /* 0x0001e2000c101124 */
[----:B------:R-:W-:Y:S05]  /*2900*/  BRA `(.L_x_18515) ;  /* 0x000004a000007947 */ /* 0x000fea0003800000 */
.L_x_18533:
        /* <DEDUP_REMOVED lines=18> */
.L_x_18540:
[----:B------:R-:W-:-:S04]  /*2a30*/  LOP3.LUT R2, R3, 0x80000000, RZ, 0xc0, !PT ;  /* 0x8000000003027812 */ /* 0x000fc800078ec0ff */
[----:B------:R-:W-:-:S04]  /*2a40*/  SHF.R.U32.HI R3, RZ, 0x18, R2 ;  /* 0x00000018ff037819 */ /* 0x000fc80000011602 */
[----:B------:R-:W-:-:S04]  /*2a50*/  LOP3.LUT R0, R0, R3, RZ, 0xfc, !PT ;  /* 0x0000000300007212 */ /* 0x000fc800078efcff */
[----:B------:R-:W-:Y:S02]  /*2a60*/  PRMT R8, R0, 0x7610, R8 ;  /* 0x0000761000087816 */ /* 0x000fe40000000008 */
.L_x_18539:
[----:B------:R-:W-:Y:S05]  /*2a70*/  BSYNC B0 ;  /* 0x0000000000007941 */ /* 0x000fea0003800000 */
.L_x_18538:
[----:B------:R0:W-:Y:S01]  /*2a80*/  STG.E.U8 [R16.64], R8 ;  /* 0x0000000810007986 */ /* 0x0001e2000c101124 */
[----:B------:R-:W-:Y:S05]  /*2a90*/  BRA `(.L_x_18515) ;  /* 0x0000031000007947 */ /* 0x000fea0003800000 */
.L_x_18532:
        /* <DEDUP_REMOVED lines=23> */
.L_x_18514:
        /* <DEDUP_REMOVED lines=20> */
.L_x_18542:
[----:B------:R-:W-:Y:S01]  /*2d50*/  LOP3.LUT R2, R3, 0xff, RZ, 0xc0, !PT ;  /* 0x000000ff03027812 */ /* 0x000fe200078ec0ff */
[----:B------:R-:W-:-:S05]  /*2d60*/  IMAD.MOV.U32 R3, RZ, RZ, RZ ;  /* 0x000000ffff037224 */ /* 0x000fca00078e00ff */
[----:B------:R0:W-:Y:S01]  /*2d70*/  STG.E.64 [R16.64], R2 ;  /* 0x0000000210007986 */ /* 0x0001e2000c101b24 */
[----:B------:R-:W-:Y:S05]  /*2d80*/  BRA `(.L_x_18515) ;  /* 0x0000002000007947 */ /* 0x000fea0003800000 */
.L_x_18541:
[----:B------:R-:W-:-:S05]  /*2d90*/  LOP3.LUT R3, R3, 0xff, RZ, 0xc0, !PT ;  /* 0x000000ff03037812 */ /* 0x000fca00078ec0ff */
[----:B------:R0:W-:Y:S02]  /*2da0*/  STG.E [R16.64], R3 ;  /* 0x0000000310007986 */ /* 0x0001e4000c101924 */
.L_x_18515:
[----:B------:R-:W-:-:S05]  /*2db0*/  IMAD R18, R18, 0x200, R23 ;  /* 0x0000020012127824 */ /* 0x000fca00078e0217 */
[----:B------:R-:W-:Y:S02]  /*2dc0*/  IADD3 R19, R18, 0x80, RZ ;  /* 0x0000008012137810 */ /* 0x000fe40007ffe0ff */
.L_x_18476:
[----:B------:R-:W-:Y:S05]  /*2dd0*/  BSYNC B6 ;  /* 0x0000000000067941 */ /* 0x000fea0003800000 */
.L_x_18475:
        /* <DEDUP_REMOVED lines=231> */
.L_x_18545:
        /* <DEDUP_REMOVED lines=18> */
.L_x_18549:
[----:B------:R0:W5:Y:S01]  /*3d70*/  LDG.E.U8 R0, [R4.64] ;  /* 0x0000002404007981 */ /* 0x000162000c1e1100 */
[----:B------:R-:W-:Y:S05]  /*3d80*/  BRA `(.L_x_18551) ;  /* 0x00000dc000007947 */ /* 0x000fea0003800000 */
.L_x_18548:
        /* <DEDUP_REMOVED lines=8> */
.L_x_18553:
[----:B------:R0:W5:Y:S01]  /*3e10*/  LDG.E.U8 R0, [R4.64] ;  /* 0x0000002404007981 */ /* 0x000162000c1e1100 */
[----:B------:R-:W-:Y:S05]  /*3e20*/  BRA `(.L_x_18551) ;  /* 0x00000d2000007947 */ /* 0x000fea0003800000 */
.L_x_18552:
[----:B------:R0:W5:Y:S01]  /*3e30*/  LDG.E.U16 R0, [R4.64] ;  /* 0x0000002404007981 */ /* 0x000162000c1e1500 */
[----:B------:R-:W-:Y:S05]  /*3e40*/  BRA `(.L_x_18551) ;  /* 0x00000d0000007947 */ /* 0x000fea0003800000 */
.L_x_18547:
        /* <DEDUP_REMOVED lines=10> */
.L_x_18555:
[----:B------:R-:W2:Y:S02]  /*3ef0*/  LDG.E.U16 R2, [R4.64] ;  /* 0x0000002404027981 */ /* 0x000ea4000c1e1500 */
[----:B--2---:R-:W-:-:S06]  /*3f00*/  HADD2.F32 R2, -RZ, R2.H0_H0 ;  /* 0x20000002ff027230 */ /* 0x004fcc0000004100 */
[----:B------:R-:W0:Y:S02]  /*3f10*/  F2I.S64.TRUNC R2, R2 ;  /* 0x0000000200027311 */ /* 0x000e24000020d900 */
[----:B0-----:R-:W-:Y:S01]  /*3f20*/  PRMT R0, R2, 0x7610, R0 ;  /* 0x0000761002007816 */ /* 0x001fe20000000000 */
[----:B------:R-:W-:Y:S05]  /*3f30*/  BRA `(.L_x_18551) ;  /* 0x00000c1000007947 */ /* 0x000fea0003800000 */
.L_x_18554:
        /* <DEDUP_REMOVED lines=10> */
.L_x_18557:
[----:B------:R-:W2:Y:S02]  /*3fe0*/  LDG.E.U16 R4, [R4.64] ;  /* 0x0000002404047981 */ /* 0x000ea4000c1e1500 */
[----:B--2---:R-:W-:-:S06]  /*3ff0*/  HADD2.F32 R2, -RZ, R4.H0_H0 ;  /* 0x20000004ff027230 */ /* 0x004fcc0000004100 */
[----:B------:R-:W0:Y:S02]  /*4000*/  F2I.S64.TRUNC R2, R2 ;  /* 0x0000000200027311 */ /* 0x000e24000020d900 */
[----:B0-----:R-:W-:Y:S01]  /*4010*/  PRMT R0, R2, 0x7610, R0 ;  /* 0x0000761002007816 */ /* 0x001fe20000000000 */
[----:B------:R-:W-:Y:S05]  /*4020*/  BRA `(.L_x_18551) ;  /* 0x00000b2000007947 */ /* 0x000fea0003800000 */
.L_x_18556:
[----:B------:R-:W2:Y:S02]  /*4030*/  LDG.E.64 R2, [R4.64] ;  /* 0x0000002404027981 */ /* 0x000ea4000c1e1b00 */
[----:B--2---:R-:W0:Y:S02]  /*4040*/  F2I.S64.F64.TRUNC R2, R2 ;  /* 0x0000000200027311 */ /* 0x004e24000030d900 */
[----:B0-----:R-:W-:Y:S01]  /*4050*/  PRMT R0, R2, 0x7610, R0 ;  /* 0x0000761002007816 */ /* 0x001fe20000000000 */
[----:B------:R-:W-:Y:S05]  /*4060*/  BRA `(.L_x_18551) ;  /* 0x00000ae000007947 */ /* 0x000fea0003800000 */
.L_x_18546:
        /* <DEDUP_REMOVED lines=12> */
.L_x_18560:
[----:B------:R-:W2:Y:S02]  /*4130*/  LDG.E.64 R4, [R4.64] ;  /* 0x0000002404047981 */ /* 0x000ea4000c1e1b00 */
[----:B--2---:R-:W0:Y:S02]  /*4140*/  F2I.S64.F64.TRUNC R2, R4 ;  /* 0x0000000400027311 */ /* 0x004e24000030d900 */
[----:B0-----:R-:W-:Y:S01]  /*4150*/  PRMT R0, R2, 0x7610, R0 ;  /* 0x0000761002007816 */ /* 0x001fe20000000000 */
[----:B------:R-:W-:Y:S05]  /*4160*/  BRA `(.L_x_18551) ;  /* 0x000009e000007947 */ /* 0x000fea0003800000 */
.L_x_18559:
        /* <DEDUP_REMOVED lines=28> */
.L_x_18562:
        /* <DEDUP_REMOVED lines=15> */
.L_x_18561:
[----:B------:R-:W2:Y:S02]  /*4420*/  LDG.E.U16 R2, [R4.64] ;  /* 0x0000002404027981 */ /* 0x000ea4000c1e1500 */
[----:B--2---:R-:W-:-:S06]  /*4430*/  PRMT R2, RZ, 0x5410, R2 ;  /* 0x00005410ff027816 */ /* 0x004fcc0000000002 */
[----:B------:R-:W0:Y:S02]  /*4440*/  F2I.S64.TRUNC R2, R2 ;  /* 0x0000000200027311 */ /* 0x000e24000020d900 */
[----:B0-----:R-:W-:Y:S01]  /*4450*/  PRMT R0, R2, 0x7610, R0 ;  /* 0x0000761002007816 */ /* 0x001fe20000000000 */
[----:B------:R-:W-:Y:S05]  /*4460*/  BRA `(.L_x_18551) ;  /* 0x000006e000007947 */ /* 0x000fea0003800000 */
.L_x_18558:
        /* <DEDUP_REMOVED lines=10> */
.L_x_18565:
        /* <DEDUP_REMOVED lines=21> */
.L_x_18569:
[----:B------:R-:W-:Y:S05]  /*4660*/  BSYNC B1 ;  /* 0x0000000000017941 */ /* 0x000fea0003800000 */
.L_x_18568:
[----:B------:R-:W-:Y:S01]  /*4670*/  IMAD.SHL.U32 R2, R2, 0x100000, RZ ;  /* 0x0010000002027824 */ /* 0x000fe200078e00ff */
[----:B------:R-:W-:-:S04]  /*4680*/  LEA R3, R0, 0x3b800000, 0x17 ;  /* 0x3b80000000037811 */ /* 0x000fc800078eb8ff */
[----:B------:R-:W-:Y:S02]  /*4690*/  LOP3.LUT R2, R3, R2, R4, 0xfe, !PT ;  /* 0x0000000203027212 */ /* 0x000fe400078efe04 */
.L_x_18567:
[----:B------:R-:W-:Y:S05]  /*46a0*/  BSYNC B0 ;  /* 0x0000000000007941 */ /* 0x000fea0003800000 */
.L_x_18566:
[----:B------:R-:W0:Y:S02]  /*46b0*/  F2I.S64.TRUNC R2, R2 ;  /* 0x0000000200027311 */ /* 0x000e24000020d900 */
[----:B0-----:R-:W-:Y:S01]  /*46c0*/  PRMT R0, R2, 0x7610, R0 ;  /* 0x0000761002007816 */ /* 0x001fe20000000000 */
[----:B------:R-:W-:Y:S05]  /*46d0*/  BRA `(.L_x_18551) ;  /* 0x0000047000007947 */ /* 0x000fea0003800000 */
.L_x_18564:
        /* <DEDUP_REMOVED lines=21> */
.L_x_18573:
[----:B------:R-:W-:Y:S05]  /*4830*/  BSYNC B1 ;  /* 0x0000000000017941 */ /* 0x000fea0003800000 */
.L_x_18572:
[----:B------:R-:W-:Y:S01]  /*4840*/  IMAD.SHL.U32 R2, R2, 0x200000, RZ ;  /* 0x0020000002027824 */ /* 0x000fe200078e00ff */
[----:B------:R-:W-:-:S04]  /*4850*/  LEA R3, R0, 0x37800000, 0x17 ;  /* 0x3780000000037811 */ /* 0x000fc800078eb8ff */
[----:B------:R-:W-:Y:S02]  /*4860*/  LOP3.LUT R2, R3, R2, R4, 0xfe, !PT ;  /* 0x0000000203027212 */ /* 0x000fe400078efe04 */
.L_x_18571:
[----:B------:R-:W-:Y:S05]  /*4870*/  BSYNC B0 ;  /* 0x0000000000007941 */ /* 0x000fea0003800000 */
.L_x_18570:
[----:B------:R-:W0:Y:S02]  /*4880*/  F2I.S64.TRUNC R2, R2 ;  /* 0x0000000200027311 */ /* 0x000e24000020d900 */
[----:B0-----:R-:W-:Y:S01]  /*4890*/  PRMT R0, R2, 0x7610, R0 ;  /* 0x0000761002007816 */ /* 0x001fe20000000000 */
[----:B------:R-:W-:Y:S05]  /*48a0*/  BRA `(.L_x_18551) ;  /* 0x000002a000007947 */ /* 0x000fea0003800000 */
.L_x_18563:
        /* <DEDUP_REMOVED lines=14> */
.L_x_18577:
[----:B------:R-:W-:Y:S05]  /*4990*/  BSYNC B0 ;  /* 0x0000000000007941 */ /* 0x000fea0003800000 */
.L_x_18576:
[----:B------:R-:W0:Y:S02]  /*49a0*/  F2I.S64.TRUNC R2, R2 ;  /* 0x0000000200027311 */ /* 0x000e24000020d900 */
[----:B0-----:R-:W-:Y:S01]  /*49b0*/  PRMT R0, R2, 0x7610, R0 ;  /* 0x0000761002007816 */ /* 0x001fe20000000000 */
[----:B------:R-:W-:Y:S05]  /*49c0*/  BRA `(.L_x_18551) ;  /* 0x0000018000007947 */ /* 0x000fea0003800000 */
.L_x_18550:
        /* <DEDUP_REMOVED lines=21> */
.L_x_18575:
[----:B------:R0:W5:Y:S01]  /*4b20*/  LDG.E.U8 R0, [R4.64] ;  /* 0x0000002404007981 */ /* 0x000162000c1e1100 */
[----:B------:R-:W-:Y:S05]  /*4b30*/  BRA `(.L_x_18551) ;  /* 0x0000001000007947 */ /* 0x000fea0003800000 */
.L_x_18574:
[----:B------:R0:W5:Y:S02]  /*4b40*/  LDG.E.U8 R0, [R4.64] ;  /* 0x0000002404007981 */ /* 0x000164000c1e1100 */
.L_x_18551:
        /* <DEDUP_REMOVED lines=19> */
.L_x_18581:
[----:B------:R0:W-:Y:S01]  /*4c80*/  STG.E.U8 [R16.64], R3 ;  /* 0x0000000310007986 */ /* 0x0001e2000c101124 */
[----:B------:R-:W-:Y:S05]  /*4c90*/  BRA `(.L_x_18583) ;  /* 0x00000e9000007947 */ /* 0x000fea0003800000 */
.L_x_18580:
        /* <DEDUP_REMOVED lines=10> */
.L_x_18585:
[----:B------:R-:W-:-:S05]  /*4d40*/  LOP3.LUT R3, R3, 0xff, RZ, 0xc0, !PT ;  /* 0x000000ff03037812 */ /* 0x000fca00078ec0ff */
[----:B------:R0:W-:Y:S01]  /*4d50*/  STG.E [R16.64], R3 ;  /* 0x0000000310007986 */ /* 0x0001e2000c101924 */
[----:B------:R-:W-:Y:S05]  /*4d60*/  BRA `(.L_x_18583) ;  /* 0x00000dc000007947 */ /* 0x000fea0003800000 */
.L_x_18584:
[----:B------:R-:W-:-:S05]  /*4d70*/  LOP3.LUT R3, R3, 0xff, RZ, 0xc0, !PT ;  /* 0x000000ff03037812 */ /* 0x000fca00078ec0ff */
[----:B------:R0:W-:Y:S01]  /*4d80*/  STG.E.U16 [R16.64], R3 ;  /* 0x0000000310007986 */ /* 0x0001e2000c101524 */
[----:B------:R-:W-:Y:S05]  /*4d90*/  BRA `(.L_x_18583) ;  /* 0x00000d9000007947 */ /* 0x000fea0003800000 */
.L_x_18579:
        /* <DEDUP_REMOVED lines=10> */
.L_x_18587:
[----:B------:R-:W-:-:S04]  /*4e40*/  LOP3.LUT R3, R3, 0xff, RZ, 0xc0, !PT ;  /* 0x000000ff03037812 */ /* 0x000fc800078ec0ff */
[----:B------:R-:W0:Y:S02]  /*4e50*/  I2F.U16 R0, R3 ;  /* 0x0000000300007306 */ /* 0x000e240000101000 */
[----:B0-----:R-:W-:-:S05]  /*4e60*/  F2FP.PACK_AB R0, RZ, R0 ;  /* 0x00000000ff00723e */ /* 0x001fca00000000ff */
[----:B------:R0:W-:Y:S01]  /*4e70*/  STG.E.U16 [R16.64], R0 ;  /* 0x0000000010007986 */ /* 0x0001e2000c101524 */
[----:B------:R-:W-:Y:S05]  /*4e80*/  BRA `(.L_x_18583) ;  /* 0x00000ca000007947 */ /* 0x000fea0003800000 */
.L_x_18586:
        /* <DEDUP_REMOVED lines=11> */
.L_x_18589:
[----:B------:R-:W-:-:S06]  /*4f40*/  LOP3.LUT R3, R3, 0xff, RZ, 0xc0, !PT ;  /* 0x000000ff03037812 */ /* 0x000fcc00078ec0ff */
[----:B------:R-:W0:Y:S02]  /*4f50*/  I2F.U16 R3, R3 ;  /* 0x0000000300037306 */ /* 0x000e240000101000 */
[----:B0-----:R-:W-:-:S04]  /*4f60*/  F2FP.PACK_AB R3, RZ, R3 ;  /* 0x00000003ff03723e */ /* 0x001fc800000000ff */
[----:B------:R-:W-:-:S05]  /*4f70*/  PRMT R3, R3, 0x5410, RZ ;  /* 0x0000541003037816 */ /* 0x000fca00000000ff */
[----:B------:R0:W-:Y:S01]  /*4f80*/  STG.E [R16.64], R3 ;  /* 0x0000000310007986 */ /* 0x0001e2000c101924 */
[----:B------:R-:W-:Y:S05]  /*4f90*/  BRA `(.L_x_18583) ;  /* 0x00000b9000007947 */ /* 0x000fea0003800000 */
.L_x_18588:
[----:B------:R-:W-:-:S06]  /*4fa0*/  LOP3.LUT R3, R3, 0xff, RZ, 0xc0, !PT ;  /* 0x000000ff03037812 */ /* 0x000fcc00078ec0ff */
[----:B------:R-:W0:Y:S02]  /*4fb0*/  I2F.F64.U16 R2, R3 ;  /* 0x0000000300027312 */ /* 0x000e240000101800 */
[----:B0-----:R0:W-:Y:S01]  /*4fc0*/  STG.E.64 [R16.64], R2 ;  /* 0x0000000210007986 */ /* 0x0011e2000c101b24 */
[----:B------:R-:W-:Y:S05]  /*4fd0*/  BRA `(.L_x_18583) ;  /* 0x00000b5000007947 */ /* 0x000fea0003800000 */
.L_x_18578:
        /* <DEDUP_REMOVED lines=12> */
.L_x_18592:
[----:B------:R-:W-:Y:S01]  /*50a0*/  LOP3.LUT R4, R3, 0xff, RZ, 0xc0, !PT ;  /* 0x000000ff03047812 */ /* 0x000fe200078ec0ff */
[----:B------:R-:W-:-:S05]  /*50b0*/  CS2R R6, SRZ ;  /* 0x0000000000067805 */ /* 0x000fca000001ff00 */
[----:B------:R-:W0:Y:S02]  /*50c0*/  I2F.F64.U16 R4, R4 ;  /* 0x0000000400047312 */ /* 0x000e240000101800 */
[----:B0-----:R0:W-:Y:S01]  /*50d0*/  STG.E.128 [R16.64], R4 ;  /* 0x0000000410007986 */ /* 0x0011e2000c101d24 */
[----:B------:R-:W-:Y:S05]  /*50e0*/  BRA `(.L_x_18583) ;  /* 0x00000a4000007947 */ /* 0x000fea0003800000 */
.L_x_18591:
        /* <DEDUP_REMOVED lines=22> */
.L_x_18596:
[----:B------:R-:W-:Y:S05]  /*5250*/  BSYNC B0 ;  /* 0x0000000000007941 */ /* 0x000fea0003800000 */
.L_x_18595:
[----:B------:R-:W-:-:S05]  /*5260*/  LOP3.LUT R3, R0, R3, RZ, 0xfc, !PT ;  /* 0x0000000300037212 */ /* 0x000fca00078efcff */
[----:B------:R0:W-:Y:S01]  /*5270*/  STG.E.U8 [R16.64], R3 ;  /* 0x0000000310007986 */ /* 0x0001e2000c101124 */
[----:B------:R-:W-:Y:S05]  /*5280*/  BRA `(.L_x_18583) ;  /* 0x000008a000007947 */ /* 0x000fea0003800000 */
.L_x_18594:
        /* <DEDUP_REMOVED lines=14> */
.L_x_18598:
[----:B------:R-:W-:Y:S01]  /*5370*/  IMAD.MOV.U32 R0, RZ, RZ, 0x7f ;  /* 0x0000007fff007424 */ /* 0x000fe200078e00ff */
[----:B------:R-:W-:-:S04]  /*5380*/  ISETP.GT.U32.AND P0, PT, R2, 0x7f800000, PT ;  /* 0x7f8000000200780c */ /* 0x000fc80003f04070 */
[----:B------:R-:W-:-:S04]  /*5390*/  SEL R0, R0, 0x7c, P0 ;  /* 0x0000007c00007807 */ /* 0x000fc80000000000 */
.L_x_18599:
[----:B------:R-:W-:Y:S05]  /*53a0*/  BSYNC B0 ;  /* 0x0000000000007941 */ /* 0x000fea0003800000 */
.L_x_18597:
[----:B------:R-:W-:-:S04]  /*53b0*/  LOP3.LUT R2, R3, 0x80000000, RZ, 0xc0, !PT ;  /* 0x8000000003027812 */ /* 0x000fc800078ec0ff */
[----:B------:R-:W-:-:S04]  /*53c0*/  SHF.R.U32.HI R3, RZ, 0x18, R2 ;  /* 0x00000018ff037819 */ /* 0x000fc80000011602 */
[----:B------:R-:W-:-:S05]  /*53d0*/  LOP3.LUT R3, R0, R3, RZ, 0xfc, !PT ;  /* 0x0000000300037212 */ /* 0x000fca00078efcff */
[----:B------:R0:W-:Y:S01]  /*53e0*/  STG.E.U8 [R16.64], R3 ;  /* 0x0000000310007986 */ /* 0x0001e2000c101124 */
[----:B------:R-:W-:Y:S05]  /*53f0*/  BRA `(.L_x_18583) ;  /* 0x0000073000007947 */ /* 0x000fea0003800000 */
.L_x_18593:
[----:B------:R-:W-:-:S04]  /*5400*/  LOP3.LUT R3, R3, 0xff, RZ, 0xc0, !PT ;  /* 0x000000ff03037812 */ /* 0x000fc800078ec0ff */
[----:B------:R-:W0:Y:S02]  /*5410*/  I2F.U16 R0, R3 ;  /* 0x0000000300007306 */ /* 0x000e240000101000 */
[----:B0-----:R-:W-:-:S05]  /*5420*/  F2FP.BF16.PACK_AB R0, RZ, R0 ;  /* 0x00000000ff00723e */ /* 0x001fca00000010ff */
[----:B------:R0:W-:Y:S01]  /*5430*/  STG.E.U16 [R16.64], R0 ;  /* 0x0000000010007986 */ /* 0x0001e2000c101524 */
[----:B------:R-:W-:Y:S05]  /*5440*/  BRA `(.L_x_18583) ;  /* 0x000006e000007947 */ /* 0x000fea0003800000 */
.L_x_18590:
        /* <DEDUP_REMOVED lines=11> */
.L_x_18602:
        /* <DEDUP_REMOVED lines=18> */
.L_x_18605:
[----:B------:R-:W-:-:S04]  /*5620*/  LOP3.LUT R2, R3, 0x80000000, RZ, 0xc0, !PT ;  /* 0x8000000003027812 */ /* 0x000fc800078ec0ff */
[----:B------:R-:W-:-:S04]  /*5630*/  SHF.R.U32.HI R3, RZ, 0x18, R2 ;  /* 0x00000018ff037819 */ /* 0x000fc80000011602 */
[----:B------:R-:W-:-:S04]  /*5640*/  LOP3.LUT R0, R0, R3, RZ, 0xfc, !PT ;  /* 0x0000000300007212 */ /* 0x000fc800078efcff */
[----:B------:R-:W-:Y:S02]  /*5650*/  PRMT R8, R0, 0x7610, R8 ;  /* 0x0000761000087816 */ /* 0x000fe40000000008 */
.L_x_18604:
[----:B------:R-:W-:Y:S05]  /*5660*/  BSYNC B0 ;  /* 0x0000000000007941 */ /* 0x000fea0003800000 */
.L_x_18603:
[----:B------:R0:W-:Y:S01]  /*5670*/  STG.E.U8 [R16.64], R8 ;  /* 0x0000000810007986 */ /* 0x0001e2000c101124 */
[----:B------:R-:W-:Y:S05]  /*5680*/  BRA `(.L_x_18583) ;  /* 0x000004a000007947 */ /* 0x000fea0003800000 */
.L_x_18601:
        /* <DEDUP_REMOVED lines=18> */
.L_x_18608:
[----:B------:R-:W-:-:S04]  /*57b0*/  LOP3.LUT R2, R3, 0x80000000, RZ, 0xc0, !PT ;  /* 0x8000000003027812 */ /* 0x000fc800078ec0ff */
[----:B------:R-:W-:-:S04]  /*57c0*/  SHF.R.U32.HI R3, RZ, 0x18, R2 ;  /* 0x00000018ff037819 */ /* 0x000fc80000011602 */
[----:B------:R-:W-:-:S04]  /*57d0*/  LOP3.LUT R0, R0, R3, RZ, 0xfc, !PT ;  /* 0x0000000300007212 */ /* 0x000fc800078efcff */
[----:B------:R-:W-:Y:S02]  /*57e0*/  PRMT R8, R0, 0x7610, R8 ;  /* 0x0000761000087816 */ /* 0x000fe40000000008 */
.L_x_18607:
[----:B------:R-:W-:Y:S05]  /*57f0*/  BSYNC B0 ;  /* 0x0000000000007941 */ /* 0x000fea0003800000 */
.L_x_18606:
[----:B------:R0:W-:Y:S01]  /*5800*/  STG.E.U8 [R16.64], R8 ;  /* 0x0000000810007986 */ /* 0x0001e2000c101124 */
[----:B------:R-:W-:Y:S05]  /*5810*/  BRA `(.L_x_18583) ;  /* 0x0000031000007947 */ /* 0x000fea0003800000 */
.L_x_18600:
        /* <DEDUP_REMOVED lines=23> */
.L_x_18582:
        /* <DEDUP_REMOVED lines=20> */
.L_x_18610:
[----:B------:R-:W-:Y:S01]  /*5ad0*/  LOP3.LUT R2, R3, 0xff, RZ, 0xc0, !PT ;  /* 0x000000ff03027812 */ /* 0x000fe200078ec0ff */
[----:B------:R-:W-:-:S05]  /*5ae0*/  IMAD.MOV.U32 R3, RZ, RZ, RZ ;  /* 0x000000ffff037224 */ /* 0x000fca00078e00ff */
[----:B------:R0:W-:Y:S01]  /*5af0*/  STG.E.64 [R16.64], R2 ;  /* 0x0000000210007986 */ /* 0x0001e2000c101b24 */
[----:B------:R-:W-:Y:S05]  /*5b00*/  BRA `(.L_x_18583) ;  /* 0x0000002000007947 */ /* 0x000fea0003800000 */
.L_x_18609:
[----:B------:R-:W-:-:S05]  /*5b10*/  LOP3.LUT R3, R3, 0xff, RZ, 0xc0, !PT ;  /* 0x000000ff03037812 */ /* 0x000fca00078ec0ff */
[----:B------:R0:W-:Y:S02]  /*5b20*/  STG.E [R16.64], R3 ;  /* 0x0000000310007986 */ /* 0x0001e4000c101924 */
.L_x_18583:
        /* <DEDUP_REMOVED lines=231> */
.L_x_18611:
        /* <DEDUP_REMOVED lines=18> */
.L_x_18615:
[----:B------:R0:W5:Y:S01]  /*6ac0*/  LDG.E.U8 R0, [R4.64] ;  /* 0x0000002404007981 */ /* 0x000162000c1e1100 */
[----:B------:R-:W-:Y:S05]  /*6ad0*/  BRA `(.L_x_18617) ;  /* 0x00000dc000007947 */ /* 0x000fea0003800000 */
.L_x_18614:
        /* <DEDUP_REMOVED lines=8> */
.L_x_18619:
[----:B------:R0:W5:Y:S01]  /*6b60*/  LDG.E.U8 R0, [R4.64] ;  /* 0x0000002404007981 */ /* 0x000162000c1e1100 */
[----:B------:R-:W-:Y:S05]  /*6b70*/  BRA `(.L_x_18617) ;  /* 0x00000d2000007947 */ /* 0x000fea0003800000 */
.L_x_18618:
[----:B------:R0:W5:Y:S01]  /*6b80*/  LDG.E.U16 R0, [R4.64] ;  /* 0x0000002404007981 */ /* 0x000162000c1e1500 */
[----:B------:R-:W-:Y:S05]  /*6b90*/  BRA `(.L_x_18617) ;  /* 0x00000d0000007947 */ /* 0x000fea0003800000 */
.L_x_18613:
        /* <DEDUP_REMOVED lines=10> */
.L_x_18621:
[----:B------:R-:W2:Y:S02]  /*6c40*/  LDG.E.U16 R2, [R4.64] ;  /* 0x0000002404027981 */ /* 0x000ea4000c1e1500 */
[----:B--2---:R-:W-:-:S06]  /*6c50*/  HADD2.F32 R2, -RZ, R2.H0_H0 ;  /* 0x20000002ff027230 */ /* 0x004fcc0000004100 */
[----:B------:R-:W0:Y:S02]  /*6c60*/  F2I.S64.TRUNC R2, R2 ;  /* 0x0000000200027311 */ /* 0x000e24000020d900 */
[----:B0-----:R-:W-:Y:S01]  /*6c70*/  PRMT R0, R2, 0x7610, R0 ;  /* 0x0000761002007816 */ /* 0x001fe20000000000 */
[----:B------:R-:W-:Y:S05]  /*6c80*/  BRA `(.L_x_18617) ;  /* 0x00000c1000007947 */ /* 0x000fea0003800000 */
.L_x_18620:
        /* <DEDUP_REMOVED lines=10> */
.L_x_18623:
[----:B------:R-:W2:Y:S02]  /*6d30*/  LDG.E.U16 R4, [R4.64] ;  /* 0x0000002404047981 */ /* 0x000ea4000c1e1500 */
[----:B--2---:R-:W-:-:S06]  /*6d40*/  HADD2.F32 R2, -RZ, R4.H0_H0 ;  /* 0x20000004ff027230 */ /* 0x004fcc0000004100 */
[----:B------:R-:W0:Y:S02]  /*6d50*/  F2I.S64.TRUNC R2, R2 ;  /* 0x0000000200027311 */ /* 0x000e24000020d900 */
[----:B0-----:R-:W-:Y:S01]  /*6d60*/  PRMT R0, R2, 0x7610, R0 ;  /* 0x0000761002007816 */ /* 0x001fe20000000000 */
[----:B------:R-:W-:Y:S05]  /*6d70*/  BRA `(.L_x_18617) ;  /* 0x00000b2000007947 */ /* 0x000fea0003800000 */
.L_x_18622:
[----:B------:R-:W2:Y:S02]  /*6d80*/  LDG.E.64 R2, [R4.64] ;  /* 0x0000002404027981 */ /* 0x000ea4000c1e1b00 */
[----:B--2---:R-:W0:Y:S02]  /*6d90*/  F2I.S64.F64.TRUNC R2, R2 ;  /* 0x0000000200027311 */ /* 0x004e24000030d900 */
[----:B0-----:R-:W-:Y:S01]  /*6da0*/  PRMT R0, R2, 0x7610, R0 ;  /* 0x0000761002007816 */ /* 0x001fe20000000000 */
[----:B------:R-:W-:Y:S05]  /*6db0*/  BRA `(.L_x_18617) ;  /* 0x00000ae000007947 */ /* 0x000fea0003800000 */
.L_x_18612:
        /* <DEDUP_REMOVED lines=12> */
.L_x_18626:
[----:B------:R-:W2:Y:S02]  /*6e80*/  LDG.E.64 R4, [R4.64] ;  /* 0x0000002404047981 */ /* 0x000ea4000c1e1b00 */
[----:B--2---:R-:W0:Y:S02]  /*6e90*/  F2I.S64.F64.TRUNC R2, R4 ;  /* 0x0000000400027311 */ /* 0x004e24000030d900 */
[----:B0-----:R-:W-:Y:S01]  /*6ea0*/  PRMT R0, R2, 0x7610, R0 ;  /* 0x0000761002007816 */ /* 0x001fe20000000000 */
[----:B------:R-:W-:Y:S05]  /*6eb0*/  BRA `(.L_x_18617) ;  /* 0x000009e000007947 */ /* 0x000fea0003800000 */
.L_x_18625:
        /* <DEDUP_REMOVED lines=28> */
.L_x_18628:
        /* <DEDUP_REMOVED lines=15> */
.L_x_18627:
[----:B------:R-:W2:Y:S02]  /*7170*/  LDG.E.U16 R2, [R4.64] ;  /* 0x0000002404027981 */ /* 0x000ea4000c1e1500 */
[----:B--2---:R-:W-:-:S06]  /*7180*/  PRMT R2, RZ, 0x5410, R2 ;  /* 0x00005410ff027816 */ /* 0x004fcc0000000002 */
[----:B------:R-:W0:Y:S02]  /*7190*/  F2I.S64.TRUNC R2, R2 ;  /* 0x0000000200027311 */ /* 0x000e24000020d900 */
[----:B0-----:R-:W-:Y:S01]  /*71a0*/  PRMT R0, R2, 0x7610, R0 ;  /* 0x0000761002007816 */ /* 0x001fe20000000000 */
[----:B------:R-:W-:Y:S05]  /*71b0*/  BRA `(.L_x_18617) ;  /* 0x000006e000007947 */ /* 0x000fea0003800000 */
.L_x_18624:
        /* <DEDUP_REMOVED lines=10> */
.L_x_18631:
        /* <DEDUP_REMOVED lines=21> */
.L_x_18635:
[----:B------:R-:W-:Y:S05]  /*73b0*/  BSYNC B1 ;  /* 0x0000000000017941 */ /* 0x000fea0003800000 */
.L_x_18634:
[----:B------:R-:W-:Y:S01]  /*73c0*/  IMAD.SHL.U32 R2, R2, 0x100000, RZ ;  /* 0x0010000002027824 */ /* 0x000fe200078e00ff */
[----:B------:R-:W-:-:S04]  /*73d0*/  LEA R3, R0, 0x3b800000, 0x17 ;  /* 0x3b80000000037811 */ /* 0x000fc800078eb8ff */
[----:B------:R-:W-:Y:S02]  /*73e0*/  LOP3.LUT R2, R3, R2, R4, 0xfe, !PT ;  /* 0x0000000203027212 */ /* 0x000fe400078efe04 */
.L_x_18633:
[----:B------:R-:W-:Y:S05]  /*73f0*/  BSYNC B0 ;  /* 0x0000000000007941 */ /* 0x000fea0003800000 */
.L_x_18632:
[----:B------:R-:W0:Y:S02]  /*7400*/  F2I.S64.TRUNC R2, R2 ;  /* 0x0000000200027311 */ /* 0x000e24000020d900 */
[----:B0-----:R-:W-:Y:S01]  /*7410*/  PRMT R0, R2, 0x7610, R0 ;  /* 0x0000761002007816 */ /* 0x001fe20000000000 */
[----:B------:R-:W-:Y:S05]  /*7420*/  BRA `(.L_x_18617) ;  /* 0x0000047000007947 */ /* 0x000fea0003800000 */
.L_x_18630:
        /* <DEDUP_REMOVED lines=21> */
.L_x_18639:
[----:B------:R-:W-:Y:S05]  /*7580*/  BSYNC B1 ;  /* 0x0000000000017941 */ /* 0x000fea0003800000 */
.L_x_18638:
[----:B------:R-:W-:Y:S01]  /*7590*/  IMAD.SHL.U32 R2, R2, 0x200000, RZ ;  /* 0x0020000002027824 */ /* 0x000fe200078e00ff */
[----:B------:R-:W-:-:S04]  /*75a0*/  LEA R3, R0, 0x37800000, 0x17 ;  /* 0x3780000000037811 */ /* 0x000fc800078eb8ff */
[----:B------:R-:W-:Y:S02]  /*75b0*/  LOP3.LUT R2, R3, R2, R4, 0xfe, !PT ;  /* 0x0000000203027212 */ /* 0x000fe400078efe04 */
.L_x_18637:
[----:B------:R-:W-:Y:S05]  /*75c0*/  BSYNC B0 ;  /* 0x0000000000007941 */ /* 0x000fea0003800000 */
.L_x_18636:
[----:B------:R-:W0:Y:S02]  /*75d0*/  F2I.S64.TRUNC R2, R2 ;  /* 0x0000000200027311 */ /* 0x000e24000020d900 */
[----:B0-----:R-:W-:Y:S01]  /*75e0*/  PRMT R0, R2, 0x7610, R0 ;  /* 0x0000761002007816 */ /* 0x001fe20000000000 */
[----:B------:R-:W-:Y:S05]  /*75f0*/  BRA `(.L_x_18617) ;  /* 0x000002a000007947 */ /* 0x000fea0003800000 */
.L_x_18629:
        /* <DEDUP_REMOVED lines=14> */
.L_x_18643:
[----:B------:R-:W-:Y:S05]  /*76e0*/  BSYNC B0 ;  /* 0x0000000000007941 */ /* 0x000fea0003800000 */
.L_x_18642:
[----:B------:R-:W0:Y:S02]  /*76f0*/  F2I.S64.TRUNC R2, R2 ;  /* 0x0000000200027311 */ /* 0x000e24000020d900 */
[----:B0-----:R-:W-:Y:S01]  /*7700*/  PRMT R0, R2, 0x7610, R0 ;  /* 0x0000761002007816 */ /* 0x001fe20000000000 */
[----:B------:R-:W-:Y:S05]  /*7710*/  BRA `(.L_x_18617) ;  /* 0x0000018000007947 */ /* 0x000fea0003800000 */
.L_x_18616:
        /* <DEDUP_REMOVED lines=21> */
.L_x_18641:
[----:B------:R0:W5:Y:S01]  /*7870*/  LDG.E.U8 R0, [R4.64] ;  /* 0x0000002404007981 */ /* 0x000162000c1e1100 */
[----:B------:R-:W-:Y:S05]  /*7880*/  BRA `(.L_x_18617) ;  /* 0x0000001000007947 */ /* 0x000fea0003800000 */
.L_x_18640:
[----:B------:R0:W5:Y:S02]  /*7890*/  LDG.E.U8 R0, [R4.64] ;  /* 0x0000002404007981 */ /* 0x000164000c1e1100 */
.L_x_18617:
        /* <DEDUP_REMOVED lines=19> */
.L_x_18647:
[----:B------:R0:W-:Y:S01]  /*79d0*/  STG.E.U8 [R16.64], R3 ;  /* 0x0000000310007986 */ /* 0x0001e2000c101124 */
[----:B------:R-:W-:Y:S05]  /*79e0*/  BRA `(.L_x_18649) ;  /* 0x00000e9000007947 */ /* 0x000fea0003800000 */
.L_x_18646:
        /* <DEDUP_REMOVED lines=10> */
.L_x_18651:
[----:B------:R-:W-:-:S05]  /*7a90*/  LOP3.LUT R3, R3, 0xff, RZ, 0xc0, !PT ;  /* 0x000000ff03037812 */ /* 0x000fca00078ec0ff */
[----:B------:R0:W-:Y:S01]  /*7aa0*/  STG.E [R16.64], R3 ;  /* 0x0000000310007986 */ /* 0x0001e2000c101924 */
[----:B------:R-:W-:Y:S05]  /*7ab0*/  BRA `(.L_x_18649) ;  /* 0x00000dc000007947 */ /* 0x000fea0003800000 */
.L_x_18650:
[----:B------:R-:W-:-:S05]  /*7ac0*/  LOP3.LUT R3, R3, 0xff, RZ, 0xc0, !PT ;  /* 0x000000ff03037812 */ /* 0x000fca00078ec0ff */
[----:B------:R0:W-:Y:S01]  /*7ad0*/  STG.E.U16 [R16.64], R3 ;  /* 0x0000000310007986 */ /* 0x0001e2000c101524 */
[----:B------:R-:W-:Y:S05]  /*7ae0*/  BRA `(.L_x_18649) ;  /* 0x00000d9000007947 */ /* 0x000fea0003800000 */
.L_x_18645:
        /* <DEDUP_REMOVED lines=10> */
.L_x_18653:
[----:B------:R-:W-:-:S04]  /*7b90*/  LOP3.LUT R3, R3, 0xff, RZ, 0xc0, !PT ;  /* 0x000000ff03037812 */ /* 0x000fc800078ec0ff */
[----:B------:R-:W0:Y:S02]  /*7ba0*/  I2F.U16 R0, R3 ;  /* 0x0000000300007306 */ /* 0x000e240000101000 */
[----:B0-----:R-:W-:-:S05]  /*7bb0*/  F2FP.PACK_AB R0, RZ, R0 ;  /* 0x00000000ff00723e */ /* 0x001fca00000000ff */
[----:B------:R0:W-:Y:S01]  /*7bc0*/  STG.E.U16 [R16.64], R0 ;  /* 0x0000000010007986 */ /* 0x0001e2000c101524 */
[----:B------:R-:W-:Y:S05]  /*7bd0*/  BRA `(.L_x_18649) ;  /* 0x00000ca000007947 */ /* 0x000fea0003800000 */
.L_x_18652:
        /* <DEDUP_REMOVED lines=11> */
.L_x_18655:
[----:B------:R-:W-:-:S06]  /*7c90*/  LOP3.LUT R3, R3, 0xff, RZ, 0xc0, !PT ;  /* 0x000000ff03037812 */ /* 0x000fcc00078ec0ff */
[----:B------:R-:W0:Y:S02]  /*7ca0*/  I2F.U16 R3, R3 ;  /* 0x0000000300037306 */ /* 0x000e240000101000 */
[----:B0-----:R-:W-:-:S04]  /*7cb0*/  F2FP.PACK_AB R3, RZ, R3 ;  /* 0x00000003ff03723e */ /* 0x001fc800000000ff */
[----:B------:R-:W-:-:S05]  /*7cc0*/  PRMT R3, R3, 0x5410, RZ ;  /* 0x0000541003037816 */ /* 0x000fca00000000ff */
[----:B------:R0:W-:Y:S01]  /*7cd0*/  STG.E [R16.64], R3 ;  /* 0x0000000310007986 */ /* 0x0001e2000c101924 */
[----:B------:R-:W-:Y:S05]  /*7ce0*/  BRA `(.L_x_18649) ;  /* 0x00000b9000007947 */ /* 0x000fea0003800000 */
.L_x_18654:
[----:B------:R-:W-:-:S06]  /*7cf0*/  LOP3.LUT R3, R3, 0xff, RZ, 0xc0, !PT ;  /* 0x000000ff03037812 */ /* 0x000fcc00078ec0ff */
[----:B------:R-:W0:Y:S02]  /*7d00*/  I2F.F64.U16 R2, R3 ;  /* 0x0000000300027312 */ /* 0x000e240000101800 */
[----:B0-----:R0:W-:Y:S01]  /*7d10*/  STG.E.64 [R16.64], R2 ;  /* 0x0000000210007986 */ /* 0x0011e2000c101b24 */
[----:B------:R-:W-:Y:S05]  /*7d20*/  BRA `(.L_x_18649) ;  /* 0x00000b5000007947 */ /* 0x000fea0003800000 */
.L_x_18644:
        /* <DEDUP_REMOVED lines=12> */
.L_x_18658:
[----:B------:R-:W-:Y:S01]  /*7df0*/  LOP3.LUT R4, R3, 0xff, RZ, 0xc0, !PT ;  /* 0x000000ff03047812 */ /* 0x000fe200078ec0ff */
[----:B------:R-:W-:-:S05]  /*7e00*/  CS2R R6, SRZ ;  /* 0x0000000000067805 */ /* 0x000fca000001ff00 */
[----:B------:R-:W0:Y:S02]  /*7e10*/  I2F.F64.U16 R4, R4 ;  /* 0x0000000400047312 */ /* 0x000e240000101800 */
[----:B0-----:R0:W-:Y:S01]  /*7e20*/  STG.E.128 [R16.64], R4 ;  /* 0x0000000410007986 */ /* 0x0011e2000c101d24 */
[----:B------:R-:W-:Y:S05]  /*7e30*/  BRA `(.L_x_18649) ;  /* 0x00000a4000007947 */ /* 0x000fea0003800000 */
.L_x_18657:
        /* <DEDUP_REMOVED lines=22> */
.L_x_18662:
[----:B------:R-:W-:Y:S05]  /*7fa0*/  BSYNC B0 ;  /* 0x0000000000007941 */ /* 0x000fea0003800000 */
.L_x_18661:
[----:B------:R-:W-:-:S05]  /*7fb0*/  LOP3.LUT R3, R0, R3, RZ, 0xfc, !PT ;  /* 0x0000000300037212 */ /* 0x000fca00078efcff */
[----:B------:R0:W-:Y:S01]  /*7fc0*/  STG.E.U8 [R16.64], R3 ;  /* 0x0000000310007986 */ /* 0x0001e2000c101124 */
[----:B------:R-:W-:Y:S05]  /*7fd0*/  BRA `(.L_x_18649) ;  /* 0x000008a000007947 */ /* 0x000fea0003800000 */
.L_x_18660:
        /* <DEDUP_REMOVED lines=14> */
.L_x_18664:
[----:B------:R-:W-:Y:S01]  /*80c0*/  IMAD.MOV.U32 R0, RZ, RZ, 0x7f ;  /* 0x0000007fff007424 */ /* 0x000fe200078e00ff */
[----:B------:R-:W-:-:S04]  /*80d0*/  ISETP.GT.U32.AND P0, PT, R2, 0x7f800000, PT ;  /* 0x7f8000000200780c */ /* 0x000fc80003f04070 */
[----:B------:R-:W-:-:S04]  /*80e0*/  SEL R0, R0, 0x7c, P0 ;  /* 0x0000007c00007807 */ /* 0x000fc80000000000 */
.L_x_18665:
[----:B------:R-:W-:Y:S05]  /*80f0*/  BSYNC B0 ;  /* 0x0000000000007941 */ /* 0x000fea0003800000 */
.L_x_18663:
[----:B------:R-:W-:-:S04]  /*8100*/  LOP3.LUT R2, R3, 0x80000000, RZ, 0xc0, !PT ;  /* 0x8000000003027812 */ /* 0x000fc800078ec0ff */
[----:B------:R-:W-:-:S04]  /*8110*/  SHF.R.U32.HI R3, RZ, 0x18, R2 ;  /* 0x00000018ff037819 */ /* 0x000fc80000011602 */
[----:B------:R-:W-:-:S05]  /*8120*/  LOP3.LUT R3, R0, R3, RZ, 0xfc, !PT ;  /* 0x0000000300037212 */ /* 0x000fca00078efcff */
[----:B------:R0:W-:Y:S01]  /*8130*/  STG.E.U8 [R16.64], R3 ;  /* 0x0000000310007986 */ /* 0x0001e2000c101124 */
[----:B------:R-:W-:Y:S05]  /*8140*/  BRA `(.L_x_18649) ;  /* 0x0000073000007947 */ /* 0x000fea0003800000 */
.L_x_18659:
[----:B------:R-:W-:-:S04]  /*8150*/  LOP3.LUT R3, R3, 0xff, RZ, 0xc0, !PT ;  /* 0x000000ff03037812 */ /* 0x000fc800078ec0ff */
[----:B------:R-:W0:Y:S02]  /*8160*/  I2F.U16 R0, R3 ;  /* 0x0000000300007306 */ /* 0x000e240000101000 */
[----:B0-----:R-:W-:-:S05]  /*8170*/  F2FP.BF16.PACK_AB R0, RZ, R0 ;  /* 0x00000000ff00723e */ /* 0x001fca00000010ff */
[----:B------:R0:W-:Y:S01]  /*8180*/  STG.E.U16 [R16.64], R0 ;  /* 0x0000000010007986 */ /* 0x0001e2000c101524 */
[----:B------:R-:W-:Y:S05]  /*8190*/  BRA `(.L_x_18649) ;  /* 0x000006e000007947 */ /* 0x000fea0003800000 */
.L_x_18656:
        /* <DEDUP_REMOVED lines=11> */
.L_x_18668:
        /* <DEDUP_REMOVED lines=18> */
.L_x_18671:
[----:B------:R-:W-:-:S04]  /*8370*/  LOP3.LUT R2, R3, 0x80000000, RZ, 0xc0, !PT ;  /* 0x8000000003027812 */ /* 0x000fc800078ec0ff */
[----:B------:R-:W-:-:S04]  /*8380*/  SHF.R.U32.HI R3, RZ, 0x18, R2 ;  /* 0x00000018ff037819 */ /* 0x000fc80000011602 */
[----:B------:R-:W-:-:S04]  /*8390*/  LOP3.LUT R0, R0, R3, RZ, 0xfc, !PT ;  /* 0x0000000300007212 */ /* 0x000fc800078efcff */
[----:B------:R-:W-:Y:S02]  /*83a0*/  PRMT R8, R0, 0x7610, R8 ;  /* 0x0000761000087816 */ /* 0x000fe40000000008 */
.L_x_18670:
[----:B------:R-:W-:Y:S05]  /*83b0*/  BSYNC B0 ;  /* 0x0000000000007941 */ /* 0x000fea0003800000 */
.L_x_18669:
[----:B------:R0:W-:Y:S01]  /*83c0*/  STG.E.U8 [R16.64], R8 ;  /* 0x0000000810007986 */ /* 0x0001e2000c101124 */
[----:B------:R-:W-:Y:S05]  /*83d0*/  BRA `(.L_x_18649) ;  /* 0x000004a000007947 */ /* 0x000fea0003800000 */
.L_x_18667:
        /* <DEDUP_REMOVED lines=18> */
.L_x_18674:
[----:B------:R-:W-:-:S04]  /*8500*/  LOP3.LUT R2, R3, 0x80000000, RZ, 0xc0, !PT ;  /* 0x8000000003027812 */ /* 0x000fc800078ec0ff */
[----:B------:R-:W-:-:S04]  /*8510*/  SHF.R.U32.HI R3, RZ, 0x18, R2 ;  /* 0x00000018ff037819 */ /* 0x000fc80000011602 */
[----:B------:R-:W-:-:S04]  /*8520*/  LOP3.LUT R0, R0, R3, RZ, 0xfc, !PT ;  /* 0x0000000300007212 */ /* 0x000fc800078efcff */
[----:B------:R-:W-:Y:S02]  /*8530*/  PRMT R8, R0, 0x7610, R8 ;  /* 0x0000761000087816 */ /* 0x000fe40000000008 */
.L_x_18673:
[----:B------:R-:W-:Y:S05]  /*8540*/  BSYNC B0 ;  /* 0x0000000000007941 */ /* 0x000fea0003800000 */
.L_x_18672:
[----:B------:R0:W-:Y:S01]  /*8550*/  STG.E.U8 [R16.64], R8 ;  /* 0x0000000810007986 */ /* 0x0001e2000c101124 */
[----:B------:R-:W-:Y:S05]  /*8560*/  BRA `(.L_x_18649) ;  /* 0x0000031000007947 */ /* 0x000fea0003800000 */
.L_x_18666:
        /* <DEDUP_REMOVED lines=23> */
.L_x_18648:
        /* <DEDUP_REMOVED lines=20> */
.L_x_18676:
[----:B------:R-:W-:Y:S01]  /*8820*/  LOP3.LUT R2, R3, 0xff, RZ, 0xc0, !PT ;  /* 0x000000ff03027812 */ /* 0x000fe200078ec0ff */
[----:B------:R-:W-:-:S05]  /*8830*/  IMAD.MOV.U32 R3, RZ, RZ, RZ ;  /* 0x000000ffff037224 */ /* 0x000fca00078e00ff */
[----:B------:R0:W-:Y:S01]  /*8840*/  STG.E.64 [R16.64], R2 ;  /* 0x0000000210007986 */ /* 0x0001e2000c101b24 */
[----:B------:R-:W-:Y:S05]  /*8850*/  BRA `(.L_x_18649) ;  /* 0x0000002000007947 */ /* 0x000fea0003800000 */
.L_x_18675:
[----:B------:R-:W-:-:S05]  /*8860*/  LOP3.LUT R3, R3, 0xff, RZ, 0xc0, !PT ;  /* 0x000000ff03037812 */ /* 0x000fca00078ec0ff */
[----:B------:R0:W-:Y:S02]  /*8870*/  STG.E [R16.64], R3 ;  /* 0x0000000310007986 */ /* 0x0001e4000c101924 */
.L_x_18649:
[----:B------:R-:W-:Y:S02]  /*8880*/  IADD3 R19, R19, 0x80, RZ ;  /* 0x0000008013137810 */ /* 0x000fe40007ffe0ff */
.L_x_18544:
[----:B------:R-:W-:Y:S05]  /*8890*/  BSYNC B6 ;  /* 0x0000000000067941 */ /* 0x000fea0003800000 */
.L_x_18543:
        /* <DEDUP_REMOVED lines=230> */
.L_x_18677:
        /* <DEDUP_REMOVED lines=18> */
.L_x_18681:
[----:B------:R0:W5:Y:S01]  /*9820*/  LDG.E.U8 R0, [R4.64] ;  /* 0x0000002404007981 */ /* 0x000162000c1e1100 */
[----:B------:R-:W-:Y:S05]  /*9830*/  BRA `(.L_x_18683) ;  /* 0x00000dc000007947 */ /* 0x000fea0003800000 */
.L_x_18680:
        /* <DEDUP_REMOVED lines=8> */
.L_x_18685:
[----:B------:R0:W5:Y:S01]  /*98c0*/  LDG.E.U8 R0, [R4.64] ;  /* 0x0000002404007981 */ /* 0x000162000c1e1100 */
[----:B------:R-:W-:Y:S05]  /*98d0*/  BRA `(.L_x_18683) ;  /* 0x00000d2000007947 */ /* 0x000fea0003800000 */
.L_x_18684:
[----:B------:R0:W5:Y:S01]  /*98e0*/  LDG.E.U16 R0, [R4.64] ;  /* 0x0000002404007981 */ /* 0x000162000c1e1500 */
[----:B------:R-:W-:Y:S05]  /*98f0*/  BRA `(.L_x_18683) ;  /* 0x00000d0000007947 */ /* 0x000fea0003800000 */
.L_x_18679:
        /* <DEDUP_REMOVED lines=10> */
.L_x_18687:
[----:B------:R-:W2:Y:S02]  /*99a0*/  LDG.E.U16 R2, [R4.64] ;  /* 0x0000002404027981 */ /* 0x000ea4000c1e1500 */
[----:B--2---:R-:W-:-:S06]  /*99b0*/  HADD2.F32 R2, -RZ, R2.H0_H0 ;  /* 0x20000002ff027230 */ /* 0x004fcc0000004100 */
[----:B------:R-:W0:Y:S02]  /*99c0*/  F2I.S64.TRUNC R2, R2 ;  /* 0x0000000200027311 */ /* 0x000e24000020d900 */
[----:B0-----:R-:W-:Y:S01]  /*99d0*/  PRMT R0, R2, 0x7610, R0 ;  /* 0x0000761002007816 */ /* 0x001fe20000000000 */
[----:B------:R-:W-:Y:S05]  /*99e0*/  BRA `(.L_x_18683) ;  /* 0x00000c1000007947 */ /* 0x000fea0003800000 */
.L_x_18686:
        /* <DEDUP_REMOVED lines=10> */
.L_x_18689:
[----:B------:R-:W2:Y:S02]  /*9a90*/  LDG.E.U16 R4, [R4.64] ;  /* 0x0000002404047981 */ /* 0x000ea4000c1e1500 */
[----:B--2---:R-:W-:-:S06]  /*9aa0*/  HADD2.F32 R2, -RZ, R4.H0_H0 ;  /* 0x20000004ff027230 */ /* 0x004fcc0000004100 */
[----:B------:R-:W0:Y:S02]  /*9ab0*/  F2I.S64.TRUNC R2, R2 ;  /* 0x0000000200027311 */ /* 0x000e24000020d900 */
[----:B0-----:R-:W-:Y:S01]  /*9ac0*/  PRMT R0, R2, 0x7610, R0 ;  /* 0x0000761002007816 */ /* 0x001fe20000000000 */
[----:B------:R-:W-:Y:S05]  /*9ad0*/  BRA `(.L_x_18683) ;  /* 0x00000b2000007947 */ /* 0x000fea0003800000 */
.L_x_18688:
[----:B------:R-:W2:Y:S02]  /*9ae0*/  LDG.E.64 R2, [R4.64] ;  /* 0x0000002404027981 */ /* 0x000ea4000c1e1b00 */
[----:B--2---:R-:W0:Y:S02]  /*9af0*/  F2I.S64.F64.TRUNC R2, R2 ;  /* 0x0000000200027311 */ /* 0x004e24000030d900 */
[----:B0-----:R-:W-:Y:S01]  /*9b00*/  PRMT R0, R2, 0x7610, R0 ;  /* 0x0000761002007816 */ /* 0x001fe20000000000 */
[----:B------:R-:W-:Y:S05]  /*9b10*/  BRA `(.L_x_18683) ;  /* 0x00000ae000007947 */ /* 0x000fea0003800000 */
.L_x_18678:
        /* <DEDUP_REMOVED lines=12> */
.L_x_18692:
[----:B------:R-:W2:Y:S02]  /*9be0*/  LDG.E.64 R4, [R4.64] ;  /* 0x0000002404047981 */ /* 0x000ea4000c1e1b00 */
[----:B--2---:R-:W0:Y:S02]  /*9bf0*/  F2I.S64.F64.TRUNC R2, R4 ;  /* 0x0000000400027311 */ /* 0x004e24000030d900 */
[----:B0-----:R-:W-:Y:S01]  /*9c00*/  PRMT R0, R2, 0x7610, R0 ;  /* 0x0000761002007816 */ /* 0x001fe20000000000 */
[----:B------:R-:W-:Y:S05]  /*9c10*/  BRA `(.L_x_18683) ;  /* 0x000009e000007947 */ /* 0x000fea0003800000 */
.L_x_18691:
        /* <DEDUP_REMOVED lines=28> */
.L_x_18694:
        /* <DEDUP_REMOVED lines=15> */
.L_x_18693:
[----:B------:R-:W2:Y:S02]  /*9ed0*/  LDG.E.U16 R2, [R4.64] ;  /* 0x0000002404027981 */ /* 0x000ea4000c1e1500 */
[----:B--2---:R-:W-:-:S06]  /*9ee0*/  PRMT R2, RZ, 0x5410, R2 ;  /* 0x00005410ff027816 */ /* 0x004fcc0000000002 */
[----:B------:R-:W0:Y:S02]  /*9ef0*/  F2I.S64.TRUNC R2, R2 ;  /* 0x0000000200027311 */ /* 0x000e24000020d900 */
[----:B0-----:R-:W-:Y:S01]  /*9f00*/  PRMT R0, R2, 0x7610, R0 ;  /* 0x0000761002007816 */ /* 0x001fe20000000000 */
[----:B------:R-:W-:Y:S05]  /*9f10*/  BRA `(.L_x_18683) ;  /* 0x000006e000007947 */ /* 0x000fea0003800000 */
.L_x_18690:
        /* <DEDUP_REMOVED lines=10> */
.L_x_18697:
        /* <DEDUP_REMOVED lines=21> */
.L_x_18701:
[----:B------:R-:W-:Y:S05]  /*a110*/  BSYNC B1 ;  /* 0x0000000000017941 */ /* 0x000fea0003800000 */
.L_x_18700:
[----:B------:R-:W-:Y:S01]  /*a120*/  IMAD.SHL.U32 R2, R2, 0x100000, RZ ;  /* 0x0010000002027824 */ /* 0x000fe200078e00ff */
[----:B------:R-:W-:-:S04]  /*a130*/  LEA R3, R0, 0x3b800000, 0x17 ;  /* 0x3b80000000037811 */ /* 0x000fc800078eb8ff */
[----:B------:R-:W-:Y:S02]  /*a140*/  LOP3.LUT R2, R3, R2, R4, 0xfe, !PT ;  /* 0x0000000203027212 */ /* 0x000fe400078efe04 */
.L_x_18699:
[----:B------:R-:W-:Y:S05]  /*a150*/  BSYNC B0 ;  /* 0x0000000000007941 */ /* 0x000fea0003800000 */
.L_x_18698:
[----:B------:R-:W0:Y:S02]  /*a160*/  F2I.S64.TRUNC R2, R2 ;  /* 0x0000000200027311 */ /* 0x000e24000020d900 */
[----:B0-----:R-:W-:Y:S01]  /*a170*/  PRMT R0, R2, 0x7610, R0 ;  /* 0x0000761002007816 */ /* 0x001fe20000000000 */
[----:B------:R-:W-:Y:S05]  /*a180*/  BRA `(.L_x_18683) ;  /* 0x0000047000007947 */ /* 0x000fea0003800000 */
.L_x_18696:
        /* <DEDUP_REMOVED lines=21> */
.L_x_18705:
[----:B------:R-:W-:Y:S05]  /*a2e0*/  BSYNC B1 ;  /* 0x0000000000017941 */ /* 0x000fea0003800000 */
.L_x_18704:
[----:B------:R-:W-:Y:S01]  /*a2f0*/  IMAD.SHL.U32 R2, R2, 0x200000, RZ ;  /* 0x0020000002027824 */ /* 0x000fe200078e00ff */
[----:B------:R-:W-:-:S04]  /*a300*/  LEA R3, R0, 0x37800000, 0x17 ;  /* 0x3780000000037811 */ /* 0x000fc800078eb8ff */
[----:B------:R-:W-:Y:S02]  /*a310*/  LOP3.LUT R2, R3, R2, R4, 0xfe, !PT ;  /* 0x0000000203027212 */ /* 0x000fe400078efe04 */
.L_x_18703:
[----:B------:R-:W-:Y:S05]  /*a320*/  BSYNC B0 ;  /* 0x0000000000007941 */ /* 0x000fea0003800000 */
.L_x_18702:
[----:B------:R-:W0:Y:S02]  /*a330*/  F2I.S64.TRUNC R2, R2 ;  /* 0x0000000200027311 */ /* 0x000e24000020d900 */
[----:B0-----:R-:W-:Y:S01]  /*a340*/  PRMT R0, R2, 0x7610, R0 ;  /* 0x0000761002007816 */ /* 0x001fe20000000000 */
[----:B------:R-:W-:Y:S05]  /*a350*/  BRA `(.L_x_18683) ;  /* 0x000002a000007947 */ /* 0x000fea0003800000 */
.L_x_18695:
        /* <DEDUP_REMOVED lines=14> */
.L_x_18709:
[----:B------:R-:W-:Y:S05]  /*a440*/  BSYNC B0 ;  /* 0x0000000000007941 */ /* 0x000fea0003800000 */
.L_x_18708:
[----:B------:R-:W0:Y:S02]  /*a450*/  F2I.S64.TRUNC R2, R2 ;  /* 0x0000000200027311 */ /* 0x000e24000020d900 */
[----:B0-----:R-:W-:Y:S01]  /*a460*/  PRMT R0, R2, 0x7610, R0 ;  /* 0x0000761002007816 */ /* 0x001fe20000000000 */
[----:B------:R-:W-:Y:S05]  /*a470*/  BRA `(.L_x_18683) ;  /* 0x0000018000007947 */ /* 0x000fea0003800000 */
.L_x_18682:
        /* <DEDUP_REMOVED lines=21> */
.L_x_18707:
[----:B------:R0:W5:Y:S01]  /*a5d0*/  LDG.E.U8 R0, [R4.64] ;  /* 0x0000002404007981 */ /* 0x000162000c1e1100 */
[----:B------:R-:W-:Y:S05]  /*a5e0*/  BRA `(.L_x_18683) ;  /* 0x0000001000007947 */ /* 0x000fea0003800000 */
.L_x_18706:
[----:B------:R0:W5:Y:S02]  /*a5f0*/  LDG.E.U8 R0, [R4.64] ;  /* 0x0000002404007981 */ /* 0x000164000c1e1100 */
.L_x_18683:
        /* <DEDUP_REMOVED lines=19> */
.L_x_18713:
[----:B------:R-:W-:Y:S01]  /*a730*/  STG.E.U8 [R16.64], R3 ;  /* 0x0000000310007986 */ /* 0x000fe2000c101124 */
[----:B------:R-:W-:Y:S05]  /*a740*/  EXIT ;  /* 0x000000000000794d */ /* 0x000fea0003800000 */
.L_x_18712:
        /* <DEDUP_REMOVED lines=10> */
.L_x_18716:
[----:B------:R-:W-:-:S05]  /*a7f0*/  LOP3.LUT R3, R3, 0xff, RZ, 0xc0, !PT ;  /* 0x000000ff03037812 */ /* 0x000fca00078ec0ff */
[----:B------:R-:W-:Y:S01]  /*a800*/  STG.E [R16.64], R3 ;  /* 0x0000000310007986 */ /* 0x000fe2000c101924 */
[----:B------:R-:W-:Y:S05]  /*a810*/  EXIT ;  /* 0x000000000000794d */ /* 0x000fea0003800000 */
.L_x_18715:
[----:B------:R-:W-:-:S05]  /*a820*/  LOP3.LUT R3, R3, 0xff, RZ, 0xc0, !PT ;  /* 0x000000ff03037812 */ /* 0x000fca00078ec0ff */
[----:B------:R-:W-:Y:S01]  /*a830*/  STG.E.U16 [R16.64], R3 ;  /* 0x0000000310007986 */ /* 0x000fe2000c101524 */
[----:B------:R-:W-:Y:S05]  /*a840*/  EXIT ;  /* 0x000000000000794d */ /* 0x000fea0003800000 */
.L_x_18711:
        /* <DEDUP_REMOVED lines=10> */
.L_x_18718:
[----:B------:R-:W-:-:S04]  /*a8f0*/  LOP3.LUT R3, R3, 0xff, RZ, 0xc0, !PT ;  /* 0x000000ff03037812 */ /* 0x000fc800078ec0ff */
[----:B------:R-:W0:Y:S02]  /*a900*/  I2F.U16 R0, R3 ;  /* 0x0000000300007306 */ /* 0x000e240000101000 */
[----:B0-----:R-:W-:-:S05]  /*a910*/  F2FP.PACK_AB R0, RZ, R0 ;  /* 0x00000000ff00723e */ /* 0x001fca00000000ff */
[----:B------:R-:W-:Y:S01]  /*a920*/  STG.E.U16 [R16.64], R0 ;  /* 0x0000000010007986 */ /* 0x000fe2000c101524 */
[----:B------:R-:W-:Y:S05]  /*a930*/  EXIT ;  /* 0x000000000000794d */ /* 0x000fea0003800000 */
.L_x_18717:
        /* <DEDUP_REMOVED lines=11> */
.L_x_18720:
[----:B------:R-:W-:-:S06]  /*a9f0*/  LOP3.LUT R3, R3, 0xff, RZ, 0xc0, !PT ;  /* 0x000000ff03037812 */ /* 0x000fcc00078ec0ff */
[----:B------:R-:W0:Y:S02]  /*aa00*/  I2F.U16 R3, R3 ;  /* 0x0000000300037306 */ /* 0x000e240000101000 */
[----:B0-----:R-:W-:-:S04]  /*aa10*/  F2FP.PACK_AB R3, RZ, R3 ;  /* 0x00000003ff03723e */ /* 0x001fc800000000ff */
[----:B------:R-:W-:-:S05]  /*aa20*/  PRMT R3, R3, 0x5410, RZ ;  /* 0x0000541003037816 */ /* 0x000fca00000000ff */
[----:B------:R-:W-:Y:S01]  /*aa30*/  STG.E [R16.64], R3 ;  /* 0x0000000310007986 */ /* 0x000fe2000c101924 */
[----:B------:R-:W-:Y:S05]  /*aa40*/  EXIT ;  /* 0x000000000000794d */ /* 0x000fea0003800000 */
.L_x_18719:
[----:B------:R-:W-:-:S06]  /*aa50*/  LOP3.LUT R3, R3, 0xff, RZ, 0xc0, !PT ;  /* 0x000000ff03037812 */ /* 0x000fcc00078ec0ff */
[----:B------:R-:W0:Y:S02]  /*aa60*/  I2F.F64.U16 R2, R3 ;  /* 0x0000000300027312 */ /* 0x000e240000101800 */
[----:B0-----:R-:W-:Y:S01]  /*aa70*/  STG.E.64 [R16.64], R2 ;  /* 0x0000000210007986 */ /* 0x001fe2000c101b24 */
[----:B------:R-:W-:Y:S05]  /*aa80*/  EXIT ;  /* 0x000000000000794d */ /* 0x000fea0003800000 */
.L_x_18710:
        /* <DEDUP_REMOVED lines=12> */
.L_x_18723:
[----:B------:R-:W-:Y:S01]  /*ab50*/  LOP3.LUT R4, R3, 0xff, RZ, 0xc0, !PT ;  /* 0x000000ff03047812 */ /* 0x000fe200078ec0ff */
[----:B------:R-:W-:-:S05]  /*ab60*/  CS2R R6, SRZ ;  /* 0x0000000000067805 */ /* 0x000fca000001ff00 */
[----:B------:R-:W0:Y:S02]  /*ab70*/  I2F.F64.U16 R4, R4 ;  /* 0x0000000400047312 */ /* 0x000e240000101800 */
[----:B0-----:R-:W-:Y:S01]  /*ab80*/  STG.E.128 [R16.64], R4 ;  /* 0x0000000410007986 */ /* 0x001fe2000c101d24 */
[----:B------:R-:W-:Y:S05]  /*ab90*/  EXIT ;  /* 0x000000000000794d */ /* 0x000fea0003800000 */
.L_x_18722:
        /* <DEDUP_REMOVED lines=22> */
.L_x_18727:
[----:B------:R-:W-:Y:S05]  /*ad00*/  BSYNC B0 ;  /* 0x0000000000007941 */ /* 0x000fea0003800000 */
.L_x_18726:
[----:B------:R-:W-:-:S05]  /*ad10*/  LOP3.LUT R3, R0, R3, RZ, 0xfc, !PT ;  /* 0x0000000300037212 */ /* 0x000fca00078efcff */
[----:B------:R-:W-:Y:S01]  /*ad20*/  STG.E.U8 [R16.64], R3 ;  /* 0x0000000310007986 */ /* 0x000fe2000c101124 */
[----:B------:R-:W-:Y:S05]  /*ad30*/  EXIT ;  /* 0x000000000000794d */ /* 0x000fea0003800000 */
.L_x_18725:
        /* <DEDUP_REMOVED lines=14> */
.L_x_18729:
[----:B------:R-:W-:Y:S01]  /*ae20*/  IMAD.MOV.U32 R0, RZ, RZ, 0x7f ;  /* 0x0000007fff007424 */ /* 0x000fe200078e00ff */
[----:B------:R-:W-:-:S04]  /*ae30*/  ISETP.GT.U32.AND P0, PT, R2, 0x7f800000, PT ;  /* 0x7f8000000200780c */ /* 0x000fc80003f04070 */
[----:B------:R-:W-:-:S04]  /*ae40*/  SEL R0, R0, 0x7c, P0 ;  /* 0x0000007c00007807 */ /* 0x000fc80000000000 */
.L_x_18730:
[----:B------:R-:W-:Y:S05]  /*ae50*/  BSYNC B0 ;  /* 0x0000000000007941 */ /* 0x000fea0003800000 */
.L_x_18728:
[----:B------:R-:W-:-:S04]  /*ae60*/  LOP3.LUT R2, R3, 0x80000000, RZ, 0xc0, !PT ;  /* 0x8000000003027812 */ /* 0x000fc800078ec0ff */
[----:B------:R-:W-:-:S04]  /*ae70*/  SHF.R.U32.HI R3, RZ, 0x18, R2 ;  /* 0x00000018ff037819 */ /* 0x000fc80000011602 */
[----:B------:R-:W-:-:S05]  /*ae80*/  LOP3.LUT R3, R0, R3, RZ, 0xfc, !PT ;  /* 0x0000000300037212 */ /* 0x000fca00078efcff */
[----:B------:R-:W-:Y:S01]  /*ae90*/  STG.E.U8 [R16.64], R3 ;  /* 0x0000000310007986 */ /* 0x000fe2000c101124 */
[----:B------:R-:W-:Y:S05]  /*aea0*/  EXIT ;  /* 0x000000000000794d */ /* 0x000fea0003800000 */
.L_x_18724:
[----:B------:R-:W-:-:S04]  /*aeb0*/  LOP3.LUT R3, R3, 0xff, RZ, 0xc0, !PT ;  /* 0x000000ff03037812 */ /* 0x000fc800078ec0ff */
[----:B------:R-:W0:Y:S02]  /*aec0*/  I2F.U16 R0, R3 ;  /* 0x0000000300007306 */ /* 0x000e240000101000 */
[----:B0-----:R-:W-:-:S05]  /*aed0*/  F2FP.BF16.PACK_AB R0, RZ, R0 ;  /* 0x00000000ff00723e */ /* 0x001fca00000010ff */
[----:B------:R-:W-:Y:S01]  /*aee0*/  STG.E.U16 [R16.64], R0 ;  /* 0x0000000010007986 */ /* 0x000fe2000c101524 */
[----:B------:R-:W-:Y:S05]  /*aef0*/  EXIT ;  /* 0x000000000000794d */ /* 0x000fea0003800000 */
.L_x_18721:
        /* <DEDUP_REMOVED lines=11> */
.L_x_18733:
        /* <DEDUP_REMOVED lines=18> */
.L_x_18736:
[----:B------:R-:W-:-:S04]  /*b0d0*/  LOP3.LUT R2, R3, 0x80000000, RZ, 0xc0, !PT ;  /* 0x8000000003027812 */ /* 0x000fc800078ec0ff */
[----:B------:R-:W-:-:S04]  /*b0e0*/  SHF.R.U32.HI R3, RZ, 0x18, R2 ;  /* 0x00000018ff037819 */ /* 0x000fc80000011602 */
[----:B------:R-:W-:-:S04]  /*b0f0*/  LOP3.LUT R0, R0, R3, RZ, 0xfc, !PT ;  /* 0x0000000300007212 */ /* 0x000fc800078efcff */
[----:B------:R-:W-:Y:S02]  /*b100*/  PRMT R8, R0, 0x7610, R8 ;  /* 0x0000761000087816 */ /* 0x000fe40000000008 */
.L_x_18735:
[----:B------:R-:W-:Y:S05]  /*b110*/  BSYNC B0 ;  /* 0x0000000000007941 */ /* 0x000fea0003800000 */
.L_x_18734:
[----:B------:R-:W-:Y:S01]  /*b120*/  STG.E.U8 [R16.64], R8 ;  /* 0x0000000810007986 */ /* 0x000fe2000c101124 */
[----:B------:R-:W-:Y:S05]  /*b130*/  EXIT ;  /* 0x000000000000794d */ /* 0x000fea0003800000 */
.L_x_18732:
        /* <DEDUP_REMOVED lines=18> */
.L_x_18739:
[----:B------:R-:W-:-:S04]  /*b260*/  LOP3.LUT R2, R3, 0x80000000, RZ, 0xc0, !PT ;  /* 0x8000000003027812 */ /* 0x000fc800078ec0ff */
[----:B------:R-:W-:-:S04]  /*b270*/  SHF.R.U32.HI R3, RZ, 0x18, R2 ;  /* 0x00000018ff037819 */ /* 0x000fc80000011602 */
[----:B------:R-:W-:-:S04]  /*b280*/  LOP3.LUT R0, R0, R3, RZ, 0xfc, !PT ;  /* 0x0000000300007212 */ /* 0x000fc800078efcff */
[----:B------:R-:W-:Y:S02]  /*b290*/  PRMT R8, R0, 0x7610, R8 ;  /* 0x0000761000087816 */ /* 0x000fe40000000008 */
.L_x_18738:
[----:B------:R-:W-:Y:S05]  /*b2a0*/  BSYNC B0 ;  /* 0x0000000000007941 */ /* 0x000fea0003800000 */
.L_x_18737:
[----:B------:R-:W-:Y:S01]  /*b2b0*/  STG.E.U8 [R16.64], R8 ;  /* 0x0000000810007986 */ /* 0x000fe2000c101124 */
[----:B------:R-:W-:Y:S05]  /*b2c0*/  EXIT ;  /* 0x000000000000794d */ /* 0x000fea0003800000 */
.L_x_18731:
        /* <DEDUP_REMOVED lines=23> */
.L_x_18714:
        /* <DEDUP_REMOVED lines=20> */
.L_x_18741:
[----:B------:R-:W-:Y:S01]  /*b580*/  LOP3.LUT R2, R3, 0xff, RZ, 0xc0, !PT ;  /* 0x000000ff03027812 */ /* 0x000fe200078ec0ff */
[----:B------:R-:W-:-:S05]  /*b590*/  IMAD.MOV.U32 R3, RZ, RZ, RZ ;  /* 0x000000ffff037224 */ /* 0x000fca00078e00ff */
[----:B------:R-:W-:Y:S01]  /*b5a0*/  STG.E.64 [R16.64], R2 ;  /* 0x0000000210007986 */ /* 0x000fe2000c101b24 */
[----:B------:R-:W-:Y:S05]  /*b5b0*/  EXIT ;  /* 0x000000000000794d */ /* 0x000fea0003800000 */
.L_x_18740:
[----:B------:R-:W-:-:S05]  /*b5c0*/  LOP3.LUT R3, R3, 0xff, RZ, 0xc0, !PT ;  /* 0x000000ff03037812 */ /* 0x000fca00078ec0ff */
[----:B------:R-:W-:Y:S01]  /*b5d0*/  STG.E [R16.64], R3 ;  /* 0x0000000310007986 */ /* 0x000fe2000c101924 */
[----:B------:R-:W-:Y:S05]  /*b5e0*/  EXIT ;  /* 0x000000000000794d */ /* 0x000fea0003800000 */
.L_x_18742:
        /* <DEDUP_REMOVED lines=9> */
.L_x_19816:


//--------------------- .text._ZN2at6native27unrolled_elementwise_kernelINS0_13BUnaryFunctorIhhhZZZNS0_18lshift_kernel_cudaERNS_18TensorIteratorBaseEENKUlvE_clEvENKUlvE_clEvEUlhhE_EESt5arrayIPcLm2EELi4E23TrivialOffsetCalculatorILi1EjESD_NS0_6memory12LoadWithCastILi1EEENSE_13StoreWithCastILi1EEEEEviT_T0_T2_T3_T4_T5_ --------------------------
	.section	.text._ZN2at6native27unrolled_elementwise_kernelINS0_13BUnaryFunctorIhhhZZZNS0_18lshift_kernel_cudaERNS_18TensorIteratorBaseEENKUlvE_clEvENKUlvE_clEvEUlhhE_EESt5arrayIPcLm2EELi4E23TrivialOffsetCalculatorILi1EjESD_NS0_6memory12LoadWithCastILi1EEENSE_13StoreWithCastILi1EEEEEviT_T0_T2_T3_T4_T5_,"ax",@progbits
	.sectioninfo	@"SHI_REGISTERS=31"
	.align	128
        .global         _ZN2at6native27unrolled_elementwise_kernelINS0_13BUnaryFunctorIhhhZZZNS0_18lshift_kernel_cudaERNS_18TensorIteratorBaseEENKUlvE_clEvENKUlvE_clEvEUlhhE_EESt5arrayIPcLm2EELi4E23TrivialOffsetCalculatorILi1EjESD_NS0_6memory12LoadWithCastILi1EEENSE_13StoreWithCastILi1EEEEEviT_T0_T2_T3_T4_T5_
        .type           _ZN2at6native27unrolled_elementwise_kernelINS0_13BUnaryFunctorIhhhZZZNS0_18lshift_kernel_cudaERNS_18TensorIteratorBaseEENKUlvE_clEvENKUlvE_clEvEUlhhE_EESt5arrayIPcLm2EELi4E23TrivialOffsetCalculatorILi1EjESD_NS0_6memory12LoadWithCastILi1EEENSE_13StoreWithCastILi1EEEEEviT_T0_T2_T3_T4_T5_,@function
        .size           _ZN2at6native27unrolled_elementwise_kernelINS0_13BUnaryFunctorIhhhZZZNS0_18lshift_kernel_cudaERNS_18TensorIteratorBaseEENKUlvE_clEvENKUlvE_clEvEUlhhE_EESt5arrayIPcLm2EELi4E23TrivialOffsetCalculatorILi1EjESD_NS0_6memory12LoadWithCastILi1EEENSE_13StoreWithCastILi1EEEEEviT_T0_T2_T3_T4_T5_,(.L_x_19817 - _ZN2at6native27unrolled_elementwise_kernelINS0_13BUnaryFunctorIhhhZZZNS0_18lshift_kernel_cudaERNS_18TensorIteratorBaseEENKUlvE_clEvENKUlvE_clEvEUlhhE_EESt5arrayIPcLm2EELi4E23TrivialOffsetCalculatorILi1EjESD_NS0_6memory12LoadWithCastILi1EEENSE_13StoreWithCastILi1EEEEEviT_T0_T2_T3_T4_T5_)
        .other          _ZN2at6native27unrolled_elementwise_kernelINS0_13BUnaryFunctorIhhhZZZNS0_18lshift_kernel_cudaERNS_18TensorIteratorBaseEENKUlvE_clEvENKUlvE_clEvEUlhhE_EESt5arrayIPcLm2EELi4E23TrivialOffsetCalculatorILi1EjESD_NS0_6memory12LoadWithCastILi1EEENSE_13StoreWithCastILi1EEEEEviT_T0_T2_T3_T4_T5_,@"STO_CUDA_ENTRY STV_DEFAULT"
_ZN2at6native27unrolled_elementwise_kernelINS0_13BUnaryFunctorIhhhZZZNS0_18lshift_kernel_cudaERNS_18TensorIteratorBaseEENKUlvE_clEvENKUlvE_clEvEUlhhE_EESt5arrayIPcLm2EELi4E23TrivialOffsetCalculatorILi1EjESD_NS0_6memory12LoadWithCastILi1EEENSE_13StoreWithCastILi1EEEEEviT_T0_T2_T3_T4_T5_:
.text._ZN2at6native27unrolled_elementwise_kernelINS0_13BUnaryFunctorIhhhZZZNS0_18lshift_kernel_cudaERNS_18TensorIteratorBaseEENKUlvE_clEvENKUlvE_clEvEUlhhE_EESt5arrayIPcLm2EELi4E23TrivialOffsetCalculatorILi1EjESD_NS0_6memory12LoadWithCastILi1EEENSE_13StoreWithCastILi1EEEEEviT_T0_T2_T3_T4_T5_:
        /* <DEDUP_REMOVED lines=29> */
.L_x_18748:
[----:B------:R0:W5:Y:S01]  /*01d0*/  LDG.E.U8 R27, [R4.64] ;  /* 0x00000024041b7981 */ /* 0x000162000c1e1100 */
[----:B------:R-:W-:Y:S05]  /*01e0*/  BRA `(.L_x_18750) ;  /* 0x00000dd000007947 */ /* 0x000fea0003800000 */
.L_x_18747:
        /* <DEDUP_REMOVED lines=8> */
.L_x_18752:
[----:B------:R0:W5:Y:S01]  /*0270*/  LDG.E.U8 R27, [R4.64] ;  /* 0x00000024041b7981 */ /* 0x000162000c1e1100 */
[----:B------:R-:W-:Y:S05]  /*0280*/  BRA `(.L_x_18750) ;  /* 0x00000d3000007947 */ /* 0x000fea0003800000 */
.L_x_18751:
[----:B------:R0:W5:Y:S01]  /*0290*/  LDG.E.U16 R27, [R4.64] ;  /* 0x00000024041b7981 */ /* 0x000162000c1e1500 */
[----:B------:R-:W-:Y:S05]  /*02a0*/  BRA `(.L_x_18750) ;  /* 0x00000d1000007947 */ /* 0x000fea0003800000 */
.L_x_18746:
        /* <DEDUP_REMOVED lines=10> */
.L_x_18754:
[----:B------:R-:W2:Y:S02]  /*0350*/  LDG.E.U16 R2, [R4.64] ;  /* 0x0000002404027981 */ /* 0x000ea4000c1e1500 */
[----:B--2---:R-:W-:-:S06]  /*0360*/  HADD2.F32 R2, -RZ, R2.H0_H0 ;  /* 0x20000002ff027230 */ /* 0x004fcc0000004100 */
[----:B------:R-:W0:Y:S02]  /*0370*/  F2I.S64.TRUNC R2, R2 ;  /* 0x0000000200027311 */ /* 0x000e24000020d900 */
[----:B0-----:R-:W-:Y:S01]  /*0380*/  PRMT R27, R2, 0x7610, R27 ;  /* 0x00007610021b7816 */ /* 0x001fe2000000001b */
[----:B------:R-:W-:Y:S05]  /*0390*/  BRA `(.L_x_18750) ;  /* 0x00000c2000007947 */ /* 0x000fea0003800000 */
.L_x_18753:
        /* <DEDUP_REMOVED lines=10> */
.L_x_18756:
[----:B------:R-:W2:Y:S02]  /*0440*/  LDG.E.U16 R4, [R4.64] ;  /* 0x0000002404047981 */ /* 0x000ea4000c1e1500 */
[----:B--2---:R-:W-:-:S06]  /*0450*/  HADD2.F32 R2, -RZ, R4.H0_H0 ;  /* 0x20000004ff027230 */ /* 0x004fcc0000004100 */
[----:B------:R-:W0:Y:S02]  /*0460*/  F2I.S64.TRUNC R2, R2 ;  /* 0x0000000200027311 */ /* 0x000e24000020d900 */
[----:B0-----:R-:W-:Y:S01]  /*0470*/  PRMT R27, R2, 0x7610, R27 ;  /* 0x00007610021b7816 */ /* 0x001fe2000000001b */
[----:B------:R-:W-:Y:S05]  /*0480*/  BRA `(.L_x_18750) ;  /* 0x00000b3000007947 */ /* 0x000fea0003800000 */
.L_x_18755:
[----:B------:R-:W2:Y:S02]  /*0490*/  LDG.E.64 R2, [R4.64] ;  /* 0x0000002404027981 */ /* 0x000ea4000c1e1b00 */
[----:B--2---:R-:W0:Y:S02]  /*04a0*/  F2I.S64.F64.TRUNC R2, R2 ;  /* 0x0000000200027311 */ /* 0x004e24000030d900 */
[----:B0-----:R-:W-:Y:S01]  /*04b0*/  PRMT R27, R2, 0x7610, R27 ;  /* 0x00007610021b7816 */ /* 0x001fe2000000001b */
[----:B------:R-:W-:Y:S05]  /*04c0*/  BRA `(.L_x_18750) ;  /* 0x00000af000007947 */ /* 0x000fea0003800000 */
.L_x_18745:
        /* <DEDUP_REMOVED lines=12> */
.L_x_18759:
[----:B------:R-:W2:Y:S02]  /*0590*/  LDG.E.64 R4, [R4.64] ;  /* 0x0000002404047981 */ /* 0x000ea4000c1e1b00 */
[----:B--2---:R-:W0:Y:S02]  /*05a0*/  F2I.S64.F64.TRUNC R2, R4 ;  /* 0x0000000400027311 */ /* 0x004e24000030d900 */
[----:B0-----:R-:W-:Y:S01]  /*05b0*/  PRMT R27, R2, 0x7610, R27 ;  /* 0x00007610021b7816 */ /* 0x001fe2000000001b */
[----:B------:R-:W-:Y:S05]  /*05c0*/  BRA `(.L_x_18750) ;  /* 0x000009f000007947 */ /* 0x000fea0003800000 */
.L_x_18758:
        /* <DEDUP_REMOVED lines=28> */
.L_x_18761:
        /* <DEDUP_REMOVED lines=16> */
.L_x_18760:
[----:B------:R-:W2:Y:S02]  /*0890*/  LDG.E.U16 R2, [R4.64] ;  /* 0x0000002404027981 */ /* 0x000ea4000c1e1500 */
[----:B--2---:R-:W-:-:S06]  /*08a0*/  PRMT R2, RZ, 0x5410, R2 ;  /* 0x00005410ff027816 */ /* 0x004fcc0000000002 */
[----:B------:R-:W0:Y:S02]  /*08b0*/  F2I.S64.TRUNC R2, R2 ;  /* 0x0000000200027311 */ /* 0x000e24000020d900 */
[----:B0-----:R-:W-:Y:S01]  /*08c0*/  PRMT R27, R2, 0x7610, R27 ;  /* 0x00007610021b7816 */ /* 0x001fe2000000001b */
[----:B------:R-:W-:Y:S05]  /*08d0*/  BRA `(.L_x_18750) ;  /* 0x000006e000007947 */ /* 0x000fea0003800000 */
.L_x_18757:
        /* <DEDUP_REMOVED lines=10> */
.L_x_18764:
        /* <DEDUP_REMOVED lines=21> */
.L_x_18768:
[----:B------:R-:W-:Y:S05]  /*0ad0*/  BSYNC B1 ;  /* 0x0000000000017941 */ /* 0x000fea0003800000 */
.L_x_18767:
[----:B------:R-:W-:Y:S01]  /*0ae0*/  IMAD.SHL.U32 R2, R2, 0x100000, RZ ;  /* 0x0010000002027824 */ /* 0x000fe200078e00ff */
[----:B------:R-:W-:-:S04]  /*0af0*/  LEA R3, R0, 0x3b800000, 0x17 ;  /* 0x3b80000000037811 */ /* 0x000fc800078eb8ff */
[----:B------:R-:W-:Y:S02]  /*0b00*/  LOP3.LUT R2, R3, R2, R4, 0xfe, !PT ;  /* 0x0000000203027212 */ /* 0x000fe400078efe04 */
.L_x_18766:
[----:B------:R-:W-:Y:S05]  /*0b10*/  BSYNC B0 ;  /* 0x0000000000007941 */ /* 0x000fea0003800000 */
.L_x_18765:
[----:B------:R-:W0:Y:S02]  /*0b20*/  F2I.S64.TRUNC R2, R2 ;  /* 0x0000000200027311 */ /* 0x000e24000020d900 */
[----:B0-----:R-:W-:Y:S01]  /*0b30*/  PRMT R27, R2, 0x7610, R27 ;  /* 0x00007610021b7816 */ /* 0x001fe2000000001b */
[----:B------:R-:W-:Y:S05]  /*0b40*/  BRA `(.L_x_18750) ;  /* 0x0000047000007947 */ /* 0x000fea0003800000 */
.L_x_18763:
        /* <DEDUP_REMOVED lines=21> */
.L_x_18772:
[----:B------:R-:W-:Y:S05]  /*0ca0*/  BSYNC B1 ;  /* 0x0000000000017941 */ /* 0x000fea0003800000 */
.L_x_18771:
[----:B------:R-:W-:Y:S01]  /*0cb0*/  IMAD.SHL.U32 R2, R2, 0x200000, RZ ;  /* 0x0020000002027824 */ /* 0x000fe200078e00ff */
[----:B------:R-:W-:-:S04]  /*0cc0*/  LEA R3, R0, 0x37800000, 0x17 ;  /* 0x3780000000037811 */ /* 0x000fc800078eb8ff */
[----:B------:R-:W-:Y:S02]  /*0cd0*/  LOP3.LUT R2, R3, R2, R4, 0xfe, !PT ;  /* 0x0000000203027212 */ /* 0x000fe400078efe04 */
.L_x_18770:
[----:B------:R-:W-:Y:S05]  /*0ce0*/  BSYNC B0 ;  /* 0x0000000000007941 */ /* 0x000fea0003800000 */
.L_x_18769:
[----:B------:R-:W0:Y:S02]  /*0cf0*/  F2I.S64.TRUNC R2, R2 ;  /* 0x0000000200027311 */ /* 0x000e24000020d900 */
[----:B0-----:R-:W-:Y:S01]  /*0d00*/  PRMT R27, R2, 0x7610, R27 ;  /* 0x00007610021b7816 */ /* 0x001fe2000000001b */
[----:B------:R-:W-:Y:S05]  /*0d10*/  BRA `(.L_x_18750) ;  /* 0x000002a000007947 */ /* 0x000fea0003800000 */
.L_x_18762:
        /* <DEDUP_REMOVED lines=14> */
.L_x_18776:
[----:B------:R-:W-:Y:S05]  /*0e00*/  BSYNC B0 ;  /* 0x0000000000007941 */ /* 0x000fea0003800000 */
.L_x_18775:
[----:B------:R-:W0:Y:S02]  /*0e10*/  F2I.S64.TRUNC R2, R2 ;  /* 0x0000000200027311 */ /* 0x000e24000020d900 */
[----:B0-----:R-:W-:Y:S01]  /*0e20*/  PRMT R27, R2, 0x7610, R27 ;  /* 0x00007610021b7816 */ /* 0x001fe2000000001b */
[----:B------:R-:W-:Y:S05]  /*0e30*/  BRA `(.L_x_18750) ;  /* 0x0000018000007947 */ /* 0x000fea0003800000 */
.L_x_18749:
        /* <DEDUP_REMOVED lines=21> */
.L_x_18774:
[----:B------:R0:W5:Y:S01]  /*0f90*/  LDG.E.U8 R27, [R4.64] ;  /* 0x00000024041b7981 */ /* 0x000162000c1e1100 */
[----:B------:R-:W-:Y:S05]  /*0fa0*/  BRA `(.L_x_18750) ;  /* 0x0000001000007947 */ /* 0x000fea0003800000 */
.L_x_18773:
[----:B------:R0:W5:Y:S02]  /*0fb0*/  LDG.E.U8 R27, [R4.64] ;  /* 0x00000024041b7981 */ /* 0x000164000c1e1100 */
.L_x_18750:
[----:B------:R-:W1:Y:S02]  /*0fc0*/  S2R R18, SR_TID.X ;  /* 0x0000000000127919 */ /* 0x000e640000002100 */
[----:B-1----:R-:W-:Y:S02]  /*0fd0*/  IADD3 R18, R18, 0x80, RZ ;  /* 0x0000008012127810 */ /* 0x002fe40007ffe0ff */
.L_x_18744:
[----:B-1----:R-:W-:Y:S05]  /*0fe0*/  BSYNC B6 ;  /* 0x0000000000067941 */ /* 0x002fea0003800000 */
.L_x_18743:
        /* <DEDUP_REMOVED lines=21> */
.L_x_18782:
[----:B------:R0:W5:Y:S01]  /*1140*/  LDG.E.U8 R28, [R4.64] ;  /* 0x00000024041c7981 */ /* 0x000162000c1e1100 */
[----:B------:R-:W-:Y:S05]  /*1150*/  BRA `(.L_x_18784) ;  /* 0x00000dc000007947 */ /* 0x000fea0003800000 */
.L_x_18781:
        /* <DEDUP_REMOVED lines=8> */
.L_x_18786:
[----:B------:R0:W5:Y:S01]  /*11e0*/  LDG.E.U8 R28, [R4.64] ;  /* 0x00000024041c7981 */ /* 0x000162000c1e1100 */
[----:B------:R-:W-:Y:S05]  /*11f0*/  BRA `(.L_x_18784) ;  /* 0x00000d2000007947 */ /* 0x000fea0003800000 */
.L_x_18785:
[----:B------:R0:W5:Y:S01]  /*1200*/  LDG.E.U16 R28, [R4.64] ;  /* 0x00000024041c7981 */ /* 0x000162000c1e1500 */
[----:B------:R-:W-:Y:S05]  /*1210*/  BRA `(.L_x_18784) ;  /* 0x00000d0000007947 */ /* 0x000fea0003800000 */
.L_x_18780:
        /* <DEDUP_REMOVED lines=10> */
.L_x_18788:
[----:B------:R-:W2:Y:S02]  /*12c0*/  LDG.E.U16 R2, [R4.64] ;  /* 0x0000002404027981 */ /* 0x000ea4000c1e1500 */
[----:B--2---:R-:W-:-:S06]  /*12d0*/  HADD2.F32 R2, -RZ, R2.H0_H0 ;  /* 0x20000002ff027230 */ /* 0x004fcc0000004100 */
[----:B------:R-:W0:Y:S02]  /*12e0*/  F2I.S64.TRUNC R2, R2 ;  /* 0x0000000200027311 */ /* 0x000e24000020d900 */
[----:B0-----:R-:W-:Y:S01]  /*12f0*/  PRMT R28, R2, 0x7610, R28 ;  /* 0x00007610021c7816 */ /* 0x001fe2000000001c */
[----:B------:R-:W-:Y:S05]  /*1300*/  BRA `(.L_x_18784) ;  /* 0x00000c1000007947 */ /* 0x000fea0003800000 */
.L_x_18787:
        /* <DEDUP_REMOVED lines=10> */
.L_x_18790:
[----:B------:R-:W2:Y:S02]  /*13b0*/  LDG.E.U16 R4, [R4.64] ;  /* 0x0000002404047981 */ /* 0x000ea4000c1e1500 */
[----:B--2---:R-:W-:-:S06]  /*13c0*/  HADD2.F32 R2, -RZ, R4.H0_H0 ;  /* 0x20000004ff027230 */ /* 0x004fcc0000004100 */
[----:B------:R-:W0:Y:S02]  /*13d0*/  F2I.S64.TRUNC R2, R2 ;  /* 0x0000000200027311 */ /* 0x000e24000020d900 */
[----:B0-----:R-:W-:Y:S01]  /*13e0*/  PRMT R28, R2, 0x7610, R28 ;  /* 0x00007610021c7816 */ /* 0x001fe2000000001c */
[----:B------:R-:W-:Y:S05]  /*13f0*/  BRA `(.L_x_18784) ;  /* 0x00000b2000007947 */ /* 0x000fea0003800000 */
.L_x_18789:
[----:B------:R-:W2:Y:S02]  /*1400*/  LDG.E.64 R2, [R4.64] ;  /* 0x0000002404027981 */ /* 0x000ea4000c1e1b00 */
[----:B--2---:R-:W0:Y:S02]  /*1410*/  F2I.S64.F64.TRUNC R2, R2 ;  /* 0x0000000200027311 */ /* 0x004e24000030d900 */
[----:B0-----:R-:W-:Y:S01]  /*1420*/  PRMT R28, R2, 0x7610, R28 ;  /* 0x00007610021c7816 */ /* 0x001fe2000000001c */
[----:B------:R-:W-:Y:S05]  /*1430*/  BRA `(.L_x_18784) ;  /* 0x00000ae000007947 */ /* 0x000fea0003800000 */
.L_x_18779:
        /* <DEDUP_REMOVED lines=12> */
.L_x_18793:
[----:B------:R-:W2:Y:S02]  /*1500*/  LDG.E.64 R4, [R4.64] ;  /* 0x0000002404047981 */ /* 0x000ea4000c1e1b00 */
[----:B--2---:R-:W0:Y:S02]  /*1510*/  F2I.S64.F64.TRUNC R2, R4 ;  /* 0x0000000400027311 */ /* 0x004e24000030d900 */
[----:B0-----:R-:W-:Y:S01]  /*1520*/  PRMT R28, R2, 0x7610, R28 ;  /* 0x00007610021c7816 */ /* 0x001fe2000000001c */
[----:B------:R-:W-:Y:S05]  /*1530*/  BRA `(.L_x_18784) ;  /* 0x000009e000007947 */ /* 0x000fea0003800000 */
.L_x_18792:
        /* <DEDUP_REMOVED lines=28> */
.L_x_18795:
        /* <DEDUP_REMOVED lines=15> */
.L_x_18794:
[----:B------:R-:W2:Y:S02]  /*17f0*/  LDG.E.U16 R2, [R4.64] ;  /* 0x0000002404027981 */ /* 0x000ea4000c1e1500 */
[----:B--2---:R-:W-:-:S06]  /*1800*/  PRMT R2, RZ, 0x5410, R2 ;  /* 0x00005410ff027816 */ /* 0x004fcc0000000002 */
[----:B------:R-:W0:Y:S02]  /*1810*/  F2I.S64.TRUNC R2, R2 ;  /* 0x0000000200027311 */ /* 0x000e24000020d900 */
[----:B0-----:R-:W-:Y:S01]  /*1820*/  PRMT R28, R2, 0x7610, R28 ;  /* 0x00007610021c7816 */ /* 0x001fe2000000001c */
[----:B------:R-:W-:Y:S05]  /*1830*/  BRA `(.L_x_18784) ;  /* 0x000006e000007947 */ /* 0x000fea0003800000 */
.L_x_18791:
        /* <DEDUP_REMOVED lines=10> */
.L_x_18798:
        /* <DEDUP_REMOVED lines=21> */
.L_x_18802:
[----:B------:R-:W-:Y:S05]  /*1a30*/  BSYNC B1 ;  /* 0x0000000000017941 */ /* 0x000fea0003800000 */
.L_x_18801:
[----:B------:R-:W-:Y:S01]  /*1a40*/  IMAD.SHL.U32 R2, R2, 0x100000, RZ ;  /* 0x0010000002027824 */ /* 0x000fe200078e00ff */
[----:B------:R-:W-:-:S04]  /*1a50*/  LEA R3, R0, 0x3b800000, 0x17 ;  /* 0x3b80000000037811 */ /* 0x000fc800078eb8ff */
[----:B------:R-:W-:Y:S02]  /*1a60*/  LOP3.LUT R2, R3, R2, R4, 0xfe, !PT ;  /* 0x0000000203027212 */ /* 0x000fe400078efe04 */
.L_x_18800:
[----:B------:R-:W-:Y:S05]  /*1a70*/  BSYNC B0 ;  /* 0x0000000000007941 */ /* 0x000fea0003800000 */
.L_x_18799:
[----:B------:R-:W0:Y:S02]  /*1a80*/  F2I.S64.TRUNC R2, R2 ;  /* 0x0000000200027311 */ /* 0x000e24000020d900 */
[----:B0-----:R-:W-:Y:S01]  /*1a90*/  PRMT R28, R2, 0x7610, R28 ;  /* 0x00007610021c7816 */ /* 0x001fe2000000001c */
[----:B------:R-:W-:Y:S05]  /*1aa0*/  BRA `(.L_x_18784) ;  /* 0x0000047000007947 */ /* 0x000fea0003800000 */
.L_x_18797:
        /* <DEDUP_REMOVED lines=21> */
.L_x_18806:
[----:B------:R-:W-:Y:S05]  /*1c00*/  BSYNC B1 ;  /* 0x0000000000017941 */ /* 0x000fea0003800000 */
.L_x_18805:
[----:B------:R-:W-:Y:S01]  /*1c10*/  IMAD.SHL.U32 R2, R2, 0x200000, RZ ;  /* 0x0020000002027824 */ /* 0x000fe200078e00ff */
[----:B------:R-:W-:-:S04]  /*1c20*/  LEA R3, R0, 0x37800000, 0x17 ;  /* 0x3780000000037811 */ /* 0x000fc800078eb8ff */
[----:B------:R-:W-:Y:S02]  /*1c30*/  LOP3.LUT R2, R3, R2, R4, 0xfe, !PT ;  /* 0x0000000203027212 */ /* 0x000fe400078efe04 */
.L_x_18804:
[----:B------:R-:W-:Y:S05]  /*1c40*/  BSYNC B0 ;  /* 0x0000000000007941 */ /* 0x000fea0003800000 */
.L_x_18803:
[----:B------:R-:W0:Y:S02]  /*1c50*/  F2I.S64.TRUNC R2, R2 ;  /* 0x0000000200027311 */ /* 0x000e24000020d900 */
[----:B0-----:R-:W-:Y:S01]  /*1c60*/  PRMT R28, R2, 0x7610, R28 ;  /* 0x00007610021c7816 */ /* 0x001fe2000000001c */
[----:B------:R-:W-:Y:S05]  /*1c70*/  BRA `(.L_x_18784) ;  /* 0x000002a000007947 */ /* 0x000fea0003800000 */
.L_x_18796:
        /* <DEDUP_REMOVED lines=14> */
.L_x_18810:
[----:B------:R-:W-:Y:S05]  /*1d60*/  BSYNC B0 ;  /* 0x0000000000007941 */ /* 0x000fea0003800000 */
.L_x_18809:
[----:B------:R-:W0:Y:S02]  /*1d70*/  F2I.S64.TRUNC R2, R2 ;  /* 0x0000000200027311 */ /* 0x000e24000020d900 */
[----:B0-----:R-:W-:Y:S01]  /*1d80*/  PRMT R28, R2, 0x7610, R28 ;  /* 0x00007610021c7816 */ /* 0x001fe2000000001c */
[----:B------:R-:W-:Y:S05]  /*1d90*/  BRA `(.L_x_18784) ;  /* 0x0000018000007947 */ /* 0x000fea0003800000 */
.L_x_18783:
        /* <DEDUP_REMOVED lines=21> */
.L_x_18808:
[----:B------:R0:W5:Y:S01]  /*1ef0*/  LDG.E.U8 R28, [R4.64] ;  /* 0x00000024041c7981 */ /* 0x000162000c1e1100 */
[----:B------:R-:W-:Y:S05]  /*1f00*/  BRA `(.L_x_18784) ;  /* 0x0000001000007947 */ /* 0x000fea0003800000 */
.L_x_18807:
[----:B------:R0:W5:Y:S02]  /*1f10*/  LDG.E.U8 R28, [R4.64] ;  /* 0x00000024041c7981 */ /* 0x000164000c1e1100 */
.L_x_18784:
[----:B------:R-:W-:-:S03]  /*1f20*/  IADD3 R18, R18, 0x80, RZ ;  /* 0x0000008012127810 */ /* 0x000fc60007ffe0ff */
.L_x_18778:
[----:B------:R-:W-:Y:S05]  /*1f30*/  BSYNC B6 ;  /* 0x0000000000067941 */ /* 0x000fea0003800000 */
.L_x_18777:
        /* <DEDUP_REMOVED lines=23> */
.L_x_18816:
[----:B------:R0:W5:Y:S01]  /*20b0*/  LDG.E.U8 R25, [R4.64] ;  /* 0x0000002404197981 */ /* 0x000162000c1e1100 */
[----:B------:R-:W-:Y:S05]  /*20c0*/  BRA `(.L_x_18818) ;  /* 0x00000dc000007947 */ /* 0x000fea0003800000 */
.L_x_18815:
        /* <DEDUP_REMOVED lines=8> */
.L_x_18820:
[----:B------:R0:W5:Y:S01]  /*2150*/  LDG.E.U8 R25, [R4.64] ;  /* 0x0000002404197981 */ /* 0x000162000c1e1100 */
[----:B------:R-:W-:Y:S05]  /*2160*/  BRA `(.L_x_18818) ;  /* 0x00000d2000007947 */ /* 0x000fea0003800000 */
.L_x_18819:
[----:B------:R0:W5:Y:S01]  /*2170*/  LDG.E.U16 R25, [R4.64] ;  /* 0x0000002404197981 */ /* 0x000162000c1e1500 */
[----:B------:R-:W-:Y:S05]  /*2180*/  BRA `(.L_x_18818) ;  /* 0x00000d0000007947 */ /* 0x000fea0003800000 */
.L_x_18814:
        /* <DEDUP_REMOVED lines=10> */
.L_x_18822:
[----:B------:R-:W2:Y:S02]  /*2230*/  LDG.E.U16 R2, [R4.64] ;  /* 0x0000002404027981 */ /* 0x000ea4000c1e1500 */
[----:B--2---:R-:W-:-:S06]  /*2240*/  HADD2.F32 R2, -RZ, R2.H0_H0 ;  /* 0x20000002ff027230 */ /* 0x004fcc0000004100 */
[----:B------:R-:W0:Y:S02]  /*2250*/  F2I.S64.TRUNC R2, R2 ;  /* 0x0000000200027311 */ /* 0x000e24000020d900 */
[----:B0-----:R-:W-:Y:S01]  /*2260*/  PRMT R25, R2, 0x7610, R25 ;  /* 0x0000761002197816 */ /* 0x001fe20000000019 */
[----:B------:R-:W-:Y:S05]  /*2270*/  BRA `(.L_x_18818) ;  /* 0x00000c1000007947 */ /* 0x000fea0003800000 */
.L_x_18821:
        /* <DEDUP_REMOVED lines=10> */
.L_x_18824:
[----:B------:R-:W2:Y:S02]  /*2320*/  LDG.E.U16 R4, [R4.64] ;  /* 0x0000002404047981 */ /* 0x000ea4000c1e1500 */
[----:B--2---:R-:W-:-:S06]  /*2330*/  HADD2.F32 R2, -RZ, R4.H0_H0 ;  /* 0x20000004ff027230 */ /* 0x004fcc0000004100 */
[----:B------:R-:W0:Y:S02]  /*2340*/  F2I.S64.TRUNC R2, R2 ;  /* 0x0000000200027311 */ /* 0x000e24000020d900 */
[----:B0-----:R-:W-:Y:S01]  /*2350*/  PRMT R25, R2, 0x7610, R25 ;  /* 0x0000761002197816 */ /* 0x001fe20000000019 */
[----:B------:R-:W-:Y:S05]  /*2360*/  BRA `(.L_x_18818) ;  /* 0x00000b2000007947 */ /* 0x000fea0003800000 */
.L_x_18823:
[----:B------:R-:W2:Y:S02]  /*2370*/  LDG.E.64 R2, [R4.64] ;  /* 0x0000002404027981 */ /* 0x000ea4000c1e1b00 */
[----:B--2---:R-:W0:Y:S02]  /*2380*/  F2I.S64.F64.TRUNC R2, R2 ;  /* 0x0000000200027311 */ /* 0x004e24000030d900 */
[----:B0-----:R-:W-:Y:S01]  /*2390*/  PRMT R25, R2, 0x7610, R25 ;  /* 0x0000761002197816 */ /* 0x001fe20000000019 */
[----:B------:R-:W-:Y:S05]  /*23a0*/  BRA `(.L_x_18818) ;  /* 0x00000ae000007947 */ /* 0x000fea0003800000 */
.L_x_18813:
        /* <DEDUP_REMOVED lines=12> */
.L_x_18827:
[----:B------:R-:W2:Y:S02]  /*2470*/  LDG.E.64 R4, [R4.64] ;  /* 0x0000002404047981 */ /* 0x000ea4000c1e1b00 */
[----:B--2---:R-:W0:Y:S02]  /*2480*/  F2I.S64.F64.TRUNC R2, R4 ;  /* 0x0000000400027311 */ /* 0x004e24000030d900 */
[----:B0-----:R-:W-:Y:S01]  /*2490*/  PRMT R25, R2, 0x7610, R25 ;  /* 0x0000761002197816 */ /* 0x001fe20000000019 */
[----:B------:R-:W-:Y:S05]  /*24a0*/  BRA `(.L_x_18818) ;  /* 0x000009e000007947 */ /* 0x000fea0003800000 */
.L_x_18826:
        /* <DEDUP_REMOVED lines=28> */
.L_x_18829:
        /* <DEDUP_REMOVED lines=15> */
.L_x_18828:
[----:B------:R-:W2:Y:S02]  /*2760*/  LDG.E.U16 R2, [R4.64] ;  /* 0x0000002404027981 */ /* 0x000ea4000c1e1500 */
[----:B--2---:R-:W-:-:S06]  /*2770*/  PRMT R2, RZ, 0x5410, R2 ;  /* 0x00005410ff027816 */ /* 0x004fcc0000000002 */
[----:B------:R-:W0:Y:S02]  /*2780*/  F2I.S64.TRUNC R2, R2 ;  /* 0x0000000200027311 */ /* 0x000e24000020d900 */
[----:B0-----:R-:W-:Y:S01]  /*2790*/  PRMT R25, R2, 0x7610, R25 ;  /* 0x0000761002197816 */ /* 0x001fe20000000019 */
[----:B------:R-:W-:Y:S05]  /*27a0*/  BRA `(.L_x_18818) ;  /* 0x000006e000007947 */ /* 0x000fea0003800000 */
.L_x_18825:
        /* <DEDUP_REMOVED lines=10> */
.L_x_18832:
        /* <DEDUP_REMOVED lines=21> */
.L_x_18836:
[----:B------:R-:W-:Y:S05]  /*29a0*/  BSYNC B1 ;  /* 0x0000000000017941 */ /* 0x000fea0003800000 */
.L_x_18835:
[----:B------:R-:W-:Y:S01]  /*29b0*/  IMAD.SHL.U32 R2, R2, 0x100000, RZ ;  /* 0x0010000002027824 */ /* 0x000fe200078e00ff */
[----:B------:R-:W-:-:S04]  /*29c0*/  LEA R3, R0, 0x3b800000, 0x17 ;  /* 0x3b80000000037811 */ /* 0x000fc800078eb8ff */
[----:B------:R-:W-:Y:S02]  /*29d0*/  LOP3.LUT R2, R3, R2, R4, 0xfe, !PT ;  /* 0x0000000203027212 */ /* 0x000fe400078efe04 */
.L_x_18834:
[----:B------:R-:W-:Y:S05]  /*29e0*/  BSYNC B0 ;  /* 0x0000000000007941 */ /* 0x000fea0003800000 */
.L_x_18833:
[----:B------:R-:W0:Y:S02]  /*29f0*/  F2I.S64.TRUNC R2, R2 ;  /* 0x0000000200027311 */ /* 0x000e24000020d900 */
[----:B0-----:R-:W-:Y:S01]  /*2a00*/  PRMT R25, R2, 0x7610, R25 ;  /* 0x0000761002197816 */ /* 0x001fe20000000019 */
[----:B------:R-:W-:Y:S05]  /*2a10*/  BRA `(.L_x_18818) ;  /* 0x0000047000007947 */ /* 0x000fea0003800000 */
.L_x_18831:
        /* <DEDUP_REMOVED lines=21> */
.L_x_18840:
[----:B------:R-:W-:Y:S05]  /*2b70*/  BSYNC B1 ;  /* 0x0000000000017941 */ /* 0x000fea0003800000 */
.L_x_18839:
[----:B------:R-:W-:Y:S01]  /*2b80*/  IMAD.SHL.U32 R2, R2, 0x200000, RZ ;  /* 0x0020000002027824 */ /* 0x000fe200078e00ff */
[----:B------:R-:W-:-:S04]  /*2b90*/  LEA R3, R0, 0x37800000, 0x17 ;  /* 0x3780000000037811 */ /* 0x000fc800078eb8ff */
[----:B------:R-:W-:Y:S02]  /*2ba0*/  LOP3.LUT R2, R3, R2, R4, 0xfe, !PT ;  /* 0x0000000203027212 */ /* 0x000fe400078efe04 */
.L_x_18838:
[----:B------:R-:W-:Y:S05]  /*2bb0*/  BSYNC B0 ;  /* 0x0000000000007941 */ /* 0x000fea0003800000 */
.L_x_18837:
[----:B------:R-:W0:Y:S02]  /*2bc0*/  F2I.S64.TRUNC R2, R2 ;  /* 0x0000000200027311 */ /* 0x000e24000020d900 */
[----:B0-----:R-:W-:Y:S01]  /*2bd0*/  PRMT R25, R2, 0x7610, R25 ;  /* 0x0000761002197816 */ /* 0x001fe20000000019 */
[----:B------:R-:W-:Y:S05]  /*2be0*/  BRA `(.L_x_18818) ;  /* 0x000002a000007947 */ /* 0x000fea0003800000 */
.L_x_18830:
        /* <DEDUP_REMOVED lines=14> */
.L_x_18844:
[----:B------:R-:W-:Y:S05]  /*2cd0*/  BSYNC B0 ;  /* 0x0000000000007941 */ /* 0x000fea0003800000 */
.L_x_18843:
[----:B------:R-:W0:Y:S02]  /*2ce0*/  F2I.S64.TRUNC R2, R2 ;  /* 0x0000000200027311 */ /* 0x000e24000020d900 */
[----:B0-----:R-:W-:Y:S01]  /*2cf0*/  PRMT R25, R2, 0x7610, R25 ;  /* 0x0000761002197816 */ /* 0x001fe20000000019 */
[----:B------:R-:W-:Y:S05]  /*2d00*/  BRA `(.L_x_18818) ;  /* 0x0000018000007947 */ /* 0x000fea0003800000 */
.L_x_18817:
        /* <DEDUP_REMOVED lines=21> */
.L_x_18842:
[----:B------:R0:W5:Y:S01]  /*2e60*/  LDG.E.U8 R25, [R4.64] ;  /* 0x0000002404197981 */ /* 0x000162000c1e1100 */
[----:B------:R-:W-:Y:S05]  /*2e70*/  BRA `(.L_x_18818) ;  /* 0x0000001000007947 */ /* 0x000fea0003800000 */
.L_x_18841:
[----:B------:R0:W5:Y:S02]  /*2e80*/  LDG.E.U8 R25, [R4.64] ;  /* 0x0000002404197981 */ /* 0x000164000c1e1100 */
.L_x_18818:
[----:B------:R-:W-:-:S03]  /*2e90*/  IADD3 R18, R18, 0x80, RZ ;  /* 0x0000008012127810 */ /* 0x000fc60007ffe0ff */
.L_x_18812:
[----:B------:R-:W-:Y:S05]  /*2ea0*/  BSYNC B6 ;  /* 0x0000000000067941 */ /* 0x000fea0003800000 */
.L_x_18811:
        /* <DEDUP_REMOVED lines=21> */
.L_x_18850:
[----:B------:R2:W5:Y:S01]  /*3000*/  LDG.E.U8 R26, [R6.64] ;  /* 0x00000024061a7981 */ /* 0x000562000c1e1100 */
[----:B------:R-:W-:Y:S05]  /*3010*/  BRA `(.L_x_18846) ;  /* 0x00000db000007947 */ /* 0x000fea0003800000 */
.L_x_18849:
        /* <DEDUP_REMOVED lines=8> */
.L_x_18853:
[----:B------:R2:W5:Y:S01]  /*30a0*/  LDG.E.U8 R26, [R6.64] ;  /* 0x00000024061a7981 */ /* 0x000562000c1e1100 */
[----:B------:R-:W-:Y:S05]  /*30b0*/  BRA `(.L_x_18846) ;  /* 0x00000d1000007947 */ /* 0x000fea0003800000 */
.L_x_18852:
[----:B------:R2:W5:Y:S01]  /*30c0*/  LDG.E.U16 R26, [R6.64] ;  /* 0x00000024061a7981 */ /* 0x000562000c1e1500 */
[----:B------:R-:W-:Y:S05]  /*30d0*/  BRA `(.L_x_18846) ;  /* 0x00000cf000007947 */ /* 0x000fea0003800000 */
.L_x_18848:
        /* <DEDUP_REMOVED lines=10> */
.L_x_18855:
[----:B0-----:R-:W2:Y:S02]  /*3180*/  LDG.E.U16 R4, [R6.64] ;  /* 0x0000002406047981 */ /* 0x001ea4000c1e1500 */
[----:B--2---:R-:W-:-:S06]  /*3190*/  HADD2.F32 R4, -RZ, R4.H0_H0 ;  /* 0x20000004ff047230 */ /* 0x004fcc0000004100 */
[----:B------:R-:W0:Y:S02]  /*31a0*/  F2I.S64.TRUNC R4, R4 ;  /* 0x0000000400047311 */ /* 0x000e24000020d900 */
[----:B0-----:R-:W-:Y:S01]  /*31b0*/  PRMT R26, R4, 0x7610, R26 ;  /* 0x00007610041a7816 */ /* 0x001fe2000000001a */
[----:B------:R-:W-:Y:S05]  /*31c0*/  BRA `(.L_x_18846) ;  /* 0x00000c0000007947 */ /* 0x000fea0003800000 */
.L_x_18854:
        /* <DEDUP_REMOVED lines=10> */
.L_x_18857:
[----:B------:R-:W2:Y:S02]  /*3270*/  LDG.E.U16 R6, [R6.64] ;  /* 0x0000002406067981 */ /* 0x000ea4000c1e1500 */
[----:B0-2---:R-:W-:-:S06]  /*3280*/  HADD2.F32 R4, -RZ, R6.H0_H0 ;  /* 0x20000006ff047230 */ /* 0x005fcc0000004100 */
[----:B------:R-:W0:Y:S02]  /*3290*/  F2I.S64.TRUNC R4, R4 ;  /* 0x0000000400047311 */ /* 0x000e24000020d900 */
[----:B0-----:R-:W-:Y:S01]  /*32a0*/  PRMT R26, R4, 0x7610, R26 ;  /* 0x00007610041a7816 */ /* 0x001fe2000000001a */
[----:B------:R-:W-:Y:S05]  /*32b0*/  BRA `(.L_x_18846) ;  /* 0x00000b1000007947 */ /* 0x000fea0003800000 */
.L_x_18856:
[----:B0-----:R-:W2:Y:S02]  /*32c0*/  LDG.E.64 R4, [R6.64] ;  /* 0x0000002406047981 */ /* 0x001ea4000c1e1b00 */
[----:B--2---:R-:W0:Y:S02]  /*32d0*/  F2I.S64.F64.TRUNC R4, R4 ;  /* 0x0000000400047311 */ /* 0x004e24000030d900 */
[----:B0-----:R-:W-:Y:S01]  /*32e0*/  PRMT R26, R4, 0x7610, R26 ;  /* 0x00007610041a7816 */ /* 0x001fe2000000001a */
[----:B------:R-:W-:Y:S05]  /*32f0*/  BRA `(.L_x_18846) ;  /* 0x00000ad000007947 */ /* 0x000fea0003800000 */
.L_x_18847:
        /* <DEDUP_REMOVED lines=12> */
.L_x_18860:
[----:B------:R-:W2:Y:S02]  /*33c0*/  LDG.E.64 R6, [R6.64] ;  /* 0x0000002406067981 */ /* 0x000ea4000c1e1b00 */
[----:B0-2---:R-:W0:Y:S02]  /*33d0*/  F2I.S64.F64.TRUNC R4, R6 ;  /* 0x0000000600047311 */ /* 0x005e24000030d900 */
[----:B0-----:R-:W-:Y:S01]  /*33e0*/  PRMT R26, R4, 0x7610, R26 ;  /* 0x00007610041a7816 */ /* 0x001fe2000000001a */
[----:B------:R-:W-:Y:S05]  /*33f0*/  BRA `(.L_x_18846) ;  /* 0x000009d000007947 */ /* 0x000fea0003800000 */
.L_x_18859:
        /* <DEDUP_REMOVED lines=28> */
.L_x_18862:
        /* <DEDUP_REMOVED lines=15> */
.L_x_18861:
[----:B0-----:R-:W2:Y:S02]  /*36b0*/  LDG.E.U16 R4, [R6.64] ;  /* 0x0000002406047981 */ /* 0x001ea4000c1e1500 */
[----:B--2---:R-:W-:-:S06]  /*36c0*/  PRMT R4, RZ, 0x5410, R4 ;  /* 0x00005410ff047816 */ /* 0x004fcc0000000004 */
[----:B------:R-:W0:Y:S02]  /*36d0*/  F2I.S64.TRUNC R4, R4 ;  /* 0x0000000400047311 */ /* 0x000e24000020d900 */
[----:B0-----:R-:W-:Y:S01]  /*36e0*/  PRMT R26, R4, 0x7610, R26 ;  /* 0x00007610041a7816 */ /* 0x001fe2000000001a */
[----:B------:R-:W-:Y:S05]  /*36f0*/  BRA `(.L_x_18846) ;  /* 0x000006d000007947 */ /* 0x000fea0003800000 */
.L_x_18858:
        /* <DEDUP_REMOVED lines=10> */
.L_x_18865:
        /* <DEDUP_REMOVED lines=21> */
.L_x_18869:
[----:B------:R-:W-:Y:S05]  /*38f0*/  BSYNC B1 ;  /* 0x0000000000017941 */ /* 0x000fea0003800000 */
.L_x_18868:
[----:B------:R-:W-:Y:S01]  /*3900*/  IMAD.SHL.U32 R3, R3, 0x100000, RZ ;  /* 0x0010000003037824 */ /* 0x000fe200078e00ff */
[----:B------:R-:W-:-:S04]  /*3910*/  LEA R5, R0, 0x3b800000, 0x17 ;  /* 0x3b80000000057811 */ /* 0x000fc800078eb8ff */
[----:B------:R-:W-:Y:S02]  /*3920*/  LOP3.LUT R4, R5, R3, R6, 0xfe, !PT ;  /* 0x0000000305047212 */ /* 0x000fe400078efe06 */
.L_x_18867:
[----:B------:R-:W-:Y:S05]  /*3930*/  BSYNC B0 ;  /* 0x0000000000007941 */ /* 0x000fea0003800000 */
.L_x_18866:
[----:B------:R-:W0:Y:S02]  /*3940*/  F2I.S64.TRUNC R4, R4 ;  /* 0x0000000400047311 */ /* 0x000e24000020d900 */
[----:B0-----:R-:W-:Y:S01]  /*3950*/  PRMT R26, R4, 0x7610, R26 ;  /* 0x00007610041a7816 */ /* 0x001fe2000000001a */
[----:B------:R-:W-:Y:S05]  /*3960*/  BRA `(.L_x_18846) ;  /* 0x0000046000007947 */ /* 0x000fea0003800000 */
.L_x_18864:
        /* <DEDUP_REMOVED lines=21> */
.L_x_18873:
[----:B------:R-:W-:Y:S05]  /*3ac0*/  BSYNC B1 ;  /* 0x0000000000017941 */ /* 0x000fea0003800000 */
.L_x_18872:
[----:B------:R-:W-:Y:S01]  /*3ad0*/  IMAD.SHL.U32 R3, R3, 0x200000, RZ ;  /* 0x0020000003037824 */ /* 0x000fe200078e00ff */
[----:B------:R-:W-:-:S04]  /*3ae0*/  LEA R5, R0, 0x37800000, 0x17 ;  /* 0x3780000000057811 */ /* 0x000fc800078eb8ff */
[----:B------:R-:W-:Y:S02]  /*3af0*/  LOP3.LUT R4, R5, R3, R6, 0xfe, !PT ;  /* 0x0000000305047212 */ /* 0x000fe400078efe06 */
.L_x_18871:
[----:B------:R-:W-:Y:S05]  /*3b00*/  BSYNC B0 ;  /* 0x0000000000007941 */ /* 0x000fea0003800000 */
.L_x_18870:
[----:B------:R-:W0:Y:S02]  /*3b10*/  F2I.S64.TRUNC R4, R4 ;  /* 0x0000000400047311 */ /* 0x000e24000020d900 */
[----:B0-----:R-:W-:Y:S01]  /*3b20*/  PRMT R26, R4, 0x7610, R26 ;  /* 0x00007610041a7816 */ /* 0x001fe2000000001a */
[----:B------:R-:W-:Y:S05]  /*3b30*/  BRA `(.L_x_18846) ;  /* 0x0000029000007947 */ /* 0x000fea0003800000 */
.L_x_18863:
        /* <DEDUP_REMOVED lines=14> */
.L_x_18877:
[----:B------:R-:W-:Y:S05]  /*3c20*/  BSYNC B0 ;  /* 0x0000000000007941 */ /* 0x000fea0003800000 */
.L_x_18876:
[----:B------:R-:W0:Y:S02]  /*3c30*/  F2I.S64.TRUNC R4, R4 ;  /* 0x0000000400047311 */ /* 0x000e24000020d900 */
[----:B0-----:R-:W-:Y:S01]  /*3c40*/  PRMT R26, R4, 0x7610, R26 ;  /* 0x00007610041a7816 */ /* 0x001fe2000000001a */
[----:B------:R-:W-:Y:S05]  /*3c50*/  BRA `(.L_x_18846) ;  /* 0x0000017000007947 */ /* 0x000fea0003800000 */
.L_x_18851:
        /* <DEDUP_REMOVED lines=20> */
.L_x_18875:
[----:B------:R2:W5:Y:S01]  /*3da0*/  LDG.E.U8 R26, [R6.64] ;  /* 0x00000024061a7981 */ /* 0x000562000c1e1100 */
[----:B------:R-:W-:Y:S05]  /*3db0*/  BRA `(.L_x_18846) ;  /* 0x0000001000007947 */ /* 0x000fea0003800000 */
.L_x_18874:
[----:B------:R2:W5:Y:S02]  /*3dc0*/  LDG.E.U8 R26, [R6.64] ;  /* 0x00000024061a7981 */ /* 0x000564000c1e1100 */
.L_x_18846:
[----:B------:R-:W-:Y:S05]  /*3dd0*/  BSYNC B6 ;  /* 0x0000000000067941 */ /* 0x000fea0003800000 */
.L_x_18845:
        /* <DEDUP_REMOVED lines=13> */
[-C--:B------:R-:W-:Y:S02]  /*3eb0*/  SHF.L.U32 R27, R27, R2.reuse, RZ ;  /* 0x000000021b1b7219 */ /* 0x080fe400000006ff */
[-C--:B------:R-:W-:Y:S02]  /*3ec0*/  SHF.L.U32 R3, R3, R2.reuse, RZ ;  /* 0x0000000203037219 */ /* 0x080fe400000006ff */
[----:B------:R-:W-:-:S02]  /*3ed0*/  SHF.L.U32 R25, R25, R2, RZ ;  /* 0x0000000219197219 */ /* 0x000fc400000006ff */
[----:B------:R-:W-:Y:S02]  /*3ee0*/  PRMT R24, R3, 0x7610, R24 ;  /* 0x0000761003187816 */ /* 0x000fe40000000018 */
[----:B------:R-:W-:Y:S02]  /*3ef0*/  PRMT R23, R25, 0x7610, R23 ;  /* 0x0000761019177816 */ /* 0x000fe40000000017 */
[----:B0-----:R-:W-:-:S04]  /*3f00*/  IADD3 R0, R0, 0x180, RZ ;  /* 0x0000018000007810 */ /* 0x001fc80007ffe0ff */
[----:B------:R-:W-:-:S13]  /*3f10*/  ISETP.GE.AND P0, PT, R0, R17, PT ;  /* 0x000000110000720c */ /* 0x000fda0003f06270 */
[----:B------:R-:W-:-:S04]  /*3f20*/  @!P0 LOP3.LUT R5, R26, 0xff, RZ, 0xc0, !PT ;  /* 0x000000ff1a058812 */ /* 0x000fc800078ec0ff */
[----:B------:R-:W-:-:S04]  /*3f30*/  @!P0 SHF.L.U32 R5, R5, R2, RZ ;  /* 0x0000000205058219 */ /* 0x000fc800000006ff */
[----:B------:R-:W-:Y:S02]  /*3f40*/  @!P0 PRMT R22, R5, 0x7610, R22 ;  /* 0x0000761005168816 */ /* 0x000fe40000000016 */
[----:B------:R-:W-:Y:S02]  /*3f50*/  PRMT R5, R27, 0x7610, R5 ;  /* 0x000076101b057816 */ /* 0x000fe40000000005 */
.L_x_18878:
        /* <DEDUP_REMOVED lines=20> */
.L_x_18884:
[----:B------:R0:W-:Y:S01]  /*40a0*/  STG.E.U8 [R2.64], R5 ;  /* 0x0000000502007986 */ /* 0x0001e2000c101124 */
[----:B------:R-:W-:Y:S05]  /*40b0*/  BRA `(.L_x_18886) ;  /* 0x00000e9000007947 */ /* 0x000fea0003800000 */
.L_x_18883:
        /* <DEDUP_REMOVED lines=10> */
.L_x_18888:
[----:B------:R-:W-:-:S05]  /*4160*/  LOP3.LUT R5, R5, 0xff, RZ, 0xc0, !PT ;  /* 0x000000ff05057812 */ /* 0x000fca00078ec0ff */
[----:B------:R0:W-:Y:S01]  /*4170*/  STG.E [R2.64], R5 ;  /* 0x0000000502007986 */ /* 0x0001e2000c101924 */
[----:B------:R-:W-:Y:S05]  /*4180*/  BRA `(.L_x_18886) ;  /* 0x00000dc000007947 */ /* 0x000fea0003800000 */
.L_x_18887:
[----:B------:R-:W-:-:S05]  /*4190*/  LOP3.LUT R5, R5, 0xff, RZ, 0xc0, !PT ;  /* 0x000000ff05057812 */ /* 0x000fca00078ec0ff */
[----:B------:R0:W-:Y:S01]  /*41a0*/  STG.E.U16 [R2.64], R5 ;  /* 0x0000000502007986 */ /* 0x0001e2000c101524 */
[----:B------:R-:W-:Y:S05]  /*41b0*/  BRA `(.L_x_18886) ;  /* 0x00000d9000007947 */ /* 0x000fea0003800000 */
.L_x_18882:
        /* <DEDUP_REMOVED lines=10> */
.L_x_18890:
[----:B------:R-:W-:-:S04]  /*4260*/  LOP3.LUT R5, R5, 0xff, RZ, 0xc0, !PT ;  /* 0x000000ff05057812 */ /* 0x000fc800078ec0ff */
[----:B------:R-:W0:Y:S02]  /*4270*/  I2F.U16 R0, R5 ;  /* 0x0000000500007306 */ /* 0x000e240000101000 */
[----:B0-----:R-:W-:-:S05]  /*4280*/  F2FP.PACK_AB R0, RZ, R0 ;  /* 0x00000000ff00723e */ /* 0x001fca00000000ff */
[----:B------:R0:W-:Y:S01]  /*4290*/  STG.E.U16 [R2.64], R0 ;  /* 0x0000000002007986 */ /* 0x0001e2000c101524 */
[----:B------:R-:W-:Y:S05]  /*42a0*/  BRA `(.L_x_18886) ;  /* 0x00000ca000007947 */ /* 0x000fea0003800000 */
.L_x_18889:
        /* <DEDUP_REMOVED lines=11> */
.L_x_18892:
[----:B------:R-:W-:-:S06]  /*4360*/  LOP3.LUT R5, R5, 0xff, RZ, 0xc0, !PT ;  /* 0x000000ff05057812 */ /* 0x000fcc00078ec0ff */
[----:B------:R-:W0:Y:S02]  /*4370*/  I2F.U16 R5, R5 ;  /* 0x0000000500057306 */ /* 0x000e240000101000 */
[----:B0-----:R-:W-:-:S04]  /*4380*/  F2FP.PACK_AB R5, RZ, R5 ;  /* 0x00000005ff05723e */ /* 0x001fc800000000ff */
[----:B------:R-:W-:-:S05]  /*4390*/  PRMT R5, R5, 0x5410, RZ ;  /* 0x0000541005057816 */ /* 0x000fca00000000ff */
[----:B------:R0:W-:Y:S01]  /*43a0*/  STG.E [R2.64], R5 ;  /* 0x0000000502007986 */ /* 0x0001e2000c101924 */
[----:B------:R-:W-:Y:S05]  /*43b0*/  BRA `(.L_x_18886) ;  /* 0x00000b9000007947 */ /* 0x000fea0003800000 */
.L_x_18891:
[----:B------:R-:W-:-:S06]  /*43c0*/  LOP3.LUT R5, R5, 0xff, RZ, 0xc0, !PT ;  /* 0x000000ff05057812 */ /* 0x000fcc00078ec0ff */
[----:B------:R-:W0:Y:S02]  /*43d0*/  I2F.F64.U16 R4, R5 ;  /* 0x0000000500047312 */ /* 0x000e240000101800 */
[----:B0-----:R0:W-:Y:S01]  /*43e0*/  STG.E.64 [R2.64], R4 ;  /* 0x0000000402007986 */ /* 0x0011e2000c101b24 */
[----:B------:R-:W-:Y:S05]  /*43f0*/  BRA `(.L_x_18886) ;  /* 0x00000b5000007947 */ /* 0x000fea0003800000 */
.L_x_18881:
        /* <DEDUP_REMOVED lines=12> */
.L_x_18895:
[----:B------:R-:W-:Y:S01]  /*44c0*/  LOP3.LUT R5, R5, 0xff, RZ, 0xc0, !PT ;  /* 0x000000ff05057812 */ /* 0x000fe200078ec0ff */
[----:B--2---:R-:W-:-:S05]  /*44d0*/  CS2R R6, SRZ ;  /* 0x0000000000067805 */ /* 0x004fca000001ff00 */
[----:B------:R-:W0:Y:S02]  /*44e0*/  I2F.F64.U16 R4, R5 ;  /* 0x0000000500047312 */ /* 0x000e240000101800 */
[----:B0-----:R0:W-:Y:S01]  /*44f0*/  STG.E.128 [R2.64], R4 ;  /* 0x0000000402007986 */ /* 0x0011e2000c101d24 */
[----:B------:R-:W-:Y:S05]  /*4500*/  BRA `(.L_x_18886) ;  /* 0x00000a4000007947 */ /* 0x000fea0003800000 */
.L_x_18894:
        /* <DEDUP_REMOVED lines=22> */
.L_x_18899:
[----:B------:R-:W-:Y:S05]  /*4670*/  BSYNC B0 ;  /* 0x0000000000007941 */ /* 0x000fea0003800000 */
.L_x_18898:
[----:B------:R-:W-:-:S05]  /*4680*/  LOP3.LUT R5, R0, R5, RZ, 0xfc, !PT ;  /* 0x0000000500057212 */ /* 0x000fca00078efcff */
[----:B------:R0:W-:Y:S01]  /*4690*/  STG.E.U8 [R2.64], R5 ;  /* 0x0000000502007986 */ /* 0x0001e2000c101124 */
[----:B------:R-:W-:Y:S05]  /*46a0*/  BRA `(.L_x_18886) ;  /* 0x000008a000007947 */ /* 0x000fea0003800000 */
.L_x_18897:
        /* <DEDUP_REMOVED lines=14> */
.L_x_18901:
[----:B------:R-:W-:Y:S01]  /*4790*/  IMAD.MOV.U32 R0, RZ, RZ, 0x7f ;  /* 0x0000007fff007424 */ /* 0x000fe200078e00ff */
[----:B------:R-:W-:-:S04]  /*47a0*/  ISETP.GT.U32.AND P0, PT, R4, 0x7f800000, PT ;  /* 0x7f8000000400780c */ /* 0x000fc80003f04070 */
[----:B------:R-:W-:-:S04]  /*47b0*/  SEL R0, R0, 0x7c, P0 ;  /* 0x0000007c00007807 */ /* 0x000fc80000000000 */
.L_x_18902:
[----:B------:R-:W-:Y:S05]  /*47c0*/  BSYNC B0 ;  /* 0x0000000000007941 */ /* 0x000fea0003800000 */
.L_x_18900:
[----:B------:R-:W-:-:S04]  /*47d0*/  LOP3.LUT R4, R5, 0x80000000, RZ, 0xc0, !PT ;  /* 0x8000000005047812 */ /* 0x000fc800078ec0ff */
[----:B------:R-:W-:-:S04]  /*47e0*/  SHF.R.U32.HI R5, RZ, 0x18, R4 ;  /* 0x00000018ff057819 */ /* 0x000fc80000011604 */
[----:B------:R-:W-:-:S05]  /*47f0*/  LOP3.LUT R5, R0, R5, RZ, 0xfc, !PT ;  /* 0x0000000500057212 */ /* 0x000fca00078efcff */
[----:B------:R0:W-:Y:S01]  /*4800*/  STG.E.U8 [R2.64], R5 ;  /* 0x0000000502007986 */ /* 0x0001e2000c101124 */
[----:B------:R-:W-:Y:S05]  /*4810*/  BRA `(.L_x_18886) ;  /* 0x0000073000007947 */ /* 0x000fea0003800000 */
.L_x_18896:
[----:B------:R-:W-:-:S04]  /*4820*/  LOP3.LUT R5, R5, 0xff, RZ, 0xc0, !PT ;  /* 0x000000ff05057812 */ /* 0x000fc800078ec0ff */
[----:B------:R-:W0:Y:S02]  /*4830*/  I2F.U16 R0, R5 ;  /* 0x0000000500007306 */ /* 0x000e240000101000 */
[----:B0-----:R-:W-:-:S05]  /*4840*/  F2FP.BF16.PACK_AB R0, RZ, R0 ;  /* 0x00000000ff00723e */ /* 0x001fca00000010ff */
[----:B------:R0:W-:Y:S01]  /*4850*/  STG.E.U16 [R2.64], R0 ;  /* 0x0000000002007986 */ /* 0x0001e2000c101524 */
[----:B------:R-:W-:Y:S05]  /*4860*/  BRA `(.L_x_18886) ;  /* 0x000006e000007947 */ /* 0x000fea0003800000 */
.L_x_18893:
        /* <DEDUP_REMOVED lines=11> */
.L_x_18905:
        /* <DEDUP_REMOVED lines=18> */
.L_x_18908:
[----:B------:R-:W-:-:S04]  /*4a40*/  LOP3.LUT R0, R7, 0x80000000, RZ, 0xc0, !PT ;  /* 0x8000000007007812 */ /* 0x000fc800078ec0ff */
[----:B------:R-:W-:-:S04]  /*4a50*/  SHF.R.U32.HI R5, RZ, 0x18, R0 ;  /* 0x00000018ff057819 */ /* 0x000fc80000011600 */
[----:B------:R-:W-:-:S04]  /*4a60*/  LOP3.LUT R4, R4, R5, RZ, 0xfc, !PT ;  /* 0x0000000504047212 */ /* 0x000fc800078efcff */
[----:B------:R-:W-:Y:S02]  /*4a70*/  PRMT R0, R4, 0x7610, R0 ;  /* 0x0000761004007816 */ /* 0x000fe40000000000 */
.L_x_18907:
[----:B------:R-:W-:Y:S05]  /*4a80*/  BSYNC B0 ;  /* 0x0000000000007941 */ /* 0x000fea0003800000 */
.L_x_18906:
[----:B------:R0:W-:Y:S01]  /*4a90*/  STG.E.U8 [R2.64], R0 ;  /* 0x0000000002007986 */ /* 0x0001e2000c101124 */
[----:B------:R-:W-:Y:S05]  /*4aa0*/  BRA `(.L_x_18886) ;  /* 0x000004a000007947 */ /* 0x000fea0003800000 */
.L_x_18904:
        /* <DEDUP_REMOVED lines=18> */
.L_x_18911:
[----:B------:R-:W-:-:S04]  /*4bd0*/  LOP3.LUT R0, R7, 0x80000000, RZ, 0xc0, !PT ;  /* 0x8000000007007812 */ /* 0x000fc800078ec0ff */
[----:B------:R-:W-:-:S04]  /*4be0*/  SHF.R.U32.HI R5, RZ, 0x18, R0 ;  /* 0x00000018ff057819 */ /* 0x000fc80000011600 */
[----:B------:R-:W-:-:S04]  /*4bf0*/  LOP3.LUT R4, R4, R5, RZ, 0xfc, !PT ;  /* 0x0000000504047212 */ /* 0x000fc800078efcff */
[----:B------:R-:W-:Y:S02]  /*4c00*/  PRMT R0, R4, 0x7610, R0 ;  /* 0x0000761004007816 */ /* 0x000fe40000000000 */
.L_x_18910:
[----:B------:R-:W-:Y:S05]  /*4c10*/  BSYNC B0 ;  /* 0x0000000000007941 */ /* 0x000fea0003800000 */
.L_x_18909:
[----:B------:R0:W-:Y:S01]  /*4c20*/  STG.E.U8 [R2.64], R0 ;  /* 0x0000000002007986 */ /* 0x0001e2000c101124 */
[----:B------:R-:W-:Y:S05]  /*4c30*/  BRA `(.L_x_18886) ;  /* 0x0000031000007947 */ /* 0x000fea0003800000 */
.L_x_18903:
        /* <DEDUP_REMOVED lines=23> */
.L_x_18885:
        /* <DEDUP_REMOVED lines=20> */
.L_x_18913:
[----:B------:R-:W-:Y:S01]  /*4ef0*/  LOP3.LUT R4, R5, 0xff, RZ, 0xc0, !PT ;  /* 0x000000ff05047812 */ /* 0x000fe200078ec0ff */
[----:B------:R-:W-:-:S05]  /*4f00*/  IMAD.MOV.U32 R5, RZ, RZ, RZ ;  /* 0x000000ffff057224 */ /* 0x000fca00078e00ff */
[----:B------:R0:W-:Y:S01]  /*4f10*/  STG.E.64 [R2.64], R4 ;  /* 0x0000000402007986 */ /* 0x0001e2000c101b24 */
[----:B------:R-:W-:Y:S05]  /*4f20*/  BRA `(.L_x_18886) ;  /* 0x0000002000007947 */ /* 0x000fea0003800000 */
.L_x_18912:
[----:B------:R-:W-:-:S05]  /*4f30*/  LOP3.LUT R5, R5, 0xff, RZ, 0xc0, !PT ;  /* 0x000000ff05057812 */ /* 0x000fca00078ec0ff */
[----:B------:R0:W-:Y:S02]  /*4f40*/  STG.E [R2.64], R5 ;  /* 0x0000000502007986 */ /* 0x0001e4000c101924 */
.L_x_18886:
[----:B------:R-:W-:Y:S02]  /*4f50*/  IADD3 R18, R18, 0x80, RZ ;  /* 0x0000008012127810 */ /* 0x000fe40007ffe0ff */
.L_x_18880:
[----:B------:R-:W-:Y:S05]  /*4f60*/  BSYNC B6 ;  /* 0x0000000000067941 */ /* 0x000fea0003800000 */
.L_x_18879:
        /* <DEDUP_REMOVED lines=21> */
.L_x_18919:
[----:B------:R0:W-:Y:S01]  /*50c0*/  STG.E.U8 [R2.64], R24 ;  /* 0x0000001802007986 */ /* 0x0001e2000c101124 */
[----:B------:R-:W-:Y:S05]  /*50d0*/  BRA `(.L_x_18921) ;  /* 0x00000e9000007947 */ /* 0x000fea0003800000 */
.L_x_18918:
        /* <DEDUP_REMOVED lines=10> */
.L_x_18923:
[----:B------:R-:W-:-:S05]  /*5180*/  LOP3.LUT R5, R24, 0xff, RZ, 0xc0, !PT ;  /* 0x000000ff18057812 */ /* 0x000fca00078ec0ff */
[----:B------:R0:W-:Y:S01]  /*5190*/  STG.E [R2.64], R5 ;  /* 0x0000000502007986 */ /* 0x0001e2000c101924 */
[----:B------:R-:W-:Y:S05]  /*51a0*/  BRA `(.L_x_18921) ;  /* 0x00000dc000007947 */ /* 0x000fea0003800000 */
.L_x_18922:
[----:B------:R-:W-:-:S05]  /*51b0*/  LOP3.LUT R5, R24, 0xff, RZ, 0xc0, !PT ;  /* 0x000000ff18057812 */ /* 0x000fca00078ec0ff */
[----:B------:R0:W-:Y:S01]  /*51c0*/  STG.E.U16 [R2.64], R5 ;  /* 0x0000000502007986 */ /* 0x0001e2000c101524 */
[----:B------:R-:W-:Y:S05]  /*51d0*/  BRA `(.L_x_18921) ;  /* 0x00000d9000007947 */ /* 0x000fea0003800000 */
.L_x_18917:
        /* <DEDUP_REMOVED lines=10> */
.L_x_18925:
[----:B------:R-:W-:-:S04]  /*5280*/  LOP3.LUT R24, R24, 0xff, RZ, 0xc0, !PT ;  /* 0x000000ff18187812 */ /* 0x000fc800078ec0ff */
[----:B------:R-:W0:Y:S02]  /*5290*/  I2F.U16 R0, R24 ;  /* 0x0000001800007306 */ /* 0x000e240000101000 */
[----:B0-----:R-:W-:-:S05]  /*52a0*/  F2FP.PACK_AB R0, RZ, R0 ;  /* 0x00000000ff00723e */ /* 0x001fca00000000ff */
[----:B------:R0:W-:Y:S01]  /*52b0*/  STG.E.U16 [R2.64], R0 ;  /* 0x0000000002007986 */ /* 0x0001e2000c101524 */
[----:B------:R-:W-:Y:S05]  /*52c0*/  BRA `(.L_x_18921) ;  /* 0x00000ca000007947 */ /* 0x000fea0003800000 */
.L_x_18924:
        /* <DEDUP_REMOVED lines=11> */
.L_x_18927:
[----:B------:R-:W-:-:S06]  /*5380*/  LOP3.LUT R24, R24, 0xff, RZ, 0xc0, !PT ;  /* 0x000000ff18187812 */ /* 0x000fcc00078ec0ff */
[----:B------:R-:W0:Y:S02]  /*5390*/  I2F.U16 R24, R24 ;  /* 0x0000001800187306 */ /* 0x000e240000101000 */
[----:B0-----:R-:W-:-:S04]  /*53a0*/  F2FP.PACK_AB R5, RZ, R24 ;  /* 0x00000018ff05723e */ /* 0x001fc800000000ff */
[----:B------:R-:W-:-:S05]  /*53b0*/  PRMT R5, R5, 0x5410, RZ ;  /* 0x0000541005057816 */ /* 0x000fca00000000ff */
[----:B------:R0:W-:Y:S01]  /*53c0*/  STG.E [R2.64], R5 ;  /* 0x0000000502007986 */ /* 0x0001e2000c101924 */
[----:B------:R-:W-:Y:S05]  /*53d0*/  BRA `(.L_x_18921) ;  /* 0x00000b9000007947 */ /* 0x000fea0003800000 */
.L_x_18926:
[----:B------:R-:W-:-:S06]  /*53e0*/  LOP3.LUT R4, R24, 0xff, RZ, 0xc0, !PT ;  /* 0x000000ff18047812 */ /* 0x000fcc00078ec0ff */
[----:B------:R-:W0:Y:S02]  /*53f0*/  I2F.F64.U16 R4, R4 ;  /* 0x0000000400047312 */ /* 0x000e240000101800 */
[----:B0-----:R0:W-:Y:S01]  /*5400*/  STG.E.64 [R2.64], R4 ;  /* 0x0000000402007986 */ /* 0x0011e2000c101b24 */
[----:B------:R-:W-:Y:S05]  /*5410*/  BRA `(.L_x_18921) ;  /* 0x00000b5000007947 */ /* 0x000fea0003800000 */
.L_x_18916:
        /* <DEDUP_REMOVED lines=12> */
.L_x_18930:
[----:B------:R-:W-:Y:S01]  /*54e0*/  LOP3.LUT R4, R24, 0xff, RZ, 0xc0, !PT ;  /* 0x000000ff18047812 */ /* 0x000fe200078ec0ff */
[----:B--2---:R-:W-:-:S05]  /*54f0*/  CS2R R6, SRZ ;  /* 0x0000000000067805 */ /* 0x004fca000001ff00 */
[----:B------:R-:W0:Y:S02]  /*5500*/  I2F.F64.U16 R4, R4 ;  /* 0x0000000400047312 */ /* 0x000e240000101800 */
[----:B0-----:R0:W-:Y:S01]  /*5510*/  STG.E.128 [R2.64], R4 ;  /* 0x0000000402007986 */ /* 0x0011e2000c101d24 */
[----:B------:R-:W-:Y:S05]  /*5520*/  BRA `(.L_x_18921) ;  /* 0x00000a4000007947 */ /* 0x000fea0003800000 */
.L_x_18929:
        /* <DEDUP_REMOVED lines=22> */
.L_x_18934:
[----:B------:R-:W-:Y:S05]  /*5690*/  BSYNC B0 ;  /* 0x0000000000007941 */ /* 0x000fea0003800000 */
.L_x_18933:
[----:B------:R-:W-:-:S05]  /*56a0*/  LOP3.LUT R5, R0, R5, RZ, 0xfc, !PT ;  /* 0x0000000500057212 */ /* 0x000fca00078efcff */
[----:B------:R0:W-:Y:S01]  /*56b0*/  STG.E.U8 [R2.64], R5 ;  /* 0x0000000502007986 */ /* 0x0001e2000c101124 */
[----:B------:R-:W-:Y:S05]  /*56c0*/  BRA `(.L_x_18921) ;  /* 0x000008a000007947 */ /* 0x000fea0003800000 */
.L_x_18932:
        /* <DEDUP_REMOVED lines=14> */
.L_x_18936:
[----:B------:R-:W-:Y:S01]  /*57b0*/  IMAD.MOV.U32 R0, RZ, RZ, 0x7f ;  /* 0x0000007fff007424 */ /* 0x000fe200078e00ff */
[----:B------:R-:W-:-:S04]  /*57c0*/  ISETP.GT.U32.AND P0, PT, R4, 0x7f800000, PT ;  /* 0x7f8000000400780c */ /* 0x000fc80003f04070 */
[----:B------:R-:W-:-:S04]  /*57d0*/  SEL R0, R0, 0x7c, P0 ;  /* 0x0000007c00007807 */ /* 0x000fc80000000000 */
.L_x_18937:
[----:B------:R-:W-:Y:S05]  /*57e0*/  BSYNC B0 ;  /* 0x0000000000007941 */ /* 0x000fea0003800000 */
.L_x_18935:
[----:B------:R-:W-:-:S04]  /*57f0*/  LOP3.LUT R4, R5, 0x80000000, RZ, 0xc0, !PT ;  /* 0x8000000005047812 */ /* 0x000fc800078ec0ff */
[----:B------:R-:W-:-:S04]  /*5800*/  SHF.R.U32.HI R5, RZ, 0x18, R4 ;  /* 0x00000018ff057819 */ /* 0x000fc80000011604 */
[----:B------:R-:W-:-:S05]  /*5810*/  LOP3.LUT R5, R0, R5, RZ, 0xfc, !PT ;  /* 0x0000000500057212 */ /* 0x000fca00078efcff */
[----:B------:R0:W-:Y:S01]  /*5820*/  STG.E.U8 [R2.64], R5 ;  /* 0x0000000502007986 */ /* 0x0001e2000c101124 */
[----:B------:R-:W-:Y:S05]  /*5830*/  BRA `(.L_x_18921) ;  /* 0x0000073000007947 */ /* 0x000fea0003800000 */
.L_x_18931:
[----:B------:R-:W-:-:S04]  /*5840*/  LOP3.LUT R24, R24, 0xff, RZ, 0xc0, !PT ;  /* 0x000000ff18187812 */ /* 0x000fc800078ec0ff */
[----:B------:R-:W0:Y:S02]  /*5850*/  I2F.U16 R0, R24 ;  /* 0x0000001800007306 */ /* 0x000e240000101000 */
[----:B0-----:R-:W-:-:S05]  /*5860*/  F2FP.BF16.PACK_AB R0, RZ, R0 ;  /* 0x00000000ff00723e */ /* 0x001fca00000010ff */
[----:B------:R0:W-:Y:S01]  /*5870*/  STG.E.U16 [R2.64], R0 ;  /* 0x0000000002007986 */ /* 0x0001e2000c101524 */
[----:B------:R-:W-:Y:S05]  /*5880*/  BRA `(.L_x_18921) ;  /* 0x000006e000007947 */ /* 0x000fea0003800000 */
.L_x_18928:
        /* <DEDUP_REMOVED lines=11> */
.L_x_18940:
        /* <DEDUP_REMOVED lines=18> */
.L_x_18943:
[----:B------:R-:W-:-:S04]  /*5a60*/  LOP3.LUT R0, R7, 0x80000000, RZ, 0xc0, !PT ;  /* 0x8000000007007812 */ /* 0x000fc800078ec0ff */
[----:B------:R-:W-:-:S04]  /*5a70*/  SHF.R.U32.HI R5, RZ, 0x18, R0 ;  /* 0x00000018ff057819 */ /* 0x000fc80000011600 */
[----:B------:R-:W-:-:S04]  /*5a80*/  LOP3.LUT R4, R4, R5, RZ, 0xfc, !PT ;  /* 0x0000000504047212 */ /* 0x000fc800078efcff */
[----:B------:R-:W-:Y:S02]  /*5a90*/  PRMT R0, R4, 0x7610, R0 ;  /* 0x0000761004007816 */ /* 0x000fe40000000000 */
.L_x_18942:
[----:B------:R-:W-:Y:S05]  /*5aa0*/  BSYNC B0 ;  /* 0x0000000000007941 */ /* 0x000fea0003800000 */
.L_x_18941:
[----:B------:R0:W-:Y:S01]  /*5ab0*/  STG.E.U8 [R2.64], R0 ;  /* 0x0000000002007986 */ /* 0x0001e2000c101124 */
[----:B------:R-:W-:Y:S05]  /*5ac0*/  BRA `(.L_x_18921) ;  /* 0x000004a000007947 */ /* 0x000fea0003800000 */
.L_x_18939:
        /* <DEDUP_REMOVED lines=18> */
.L_x_18946:
[----:B------:R-:W-:-:S04]  /*5bf0*/  LOP3.LUT R0, R7, 0x80000000, RZ, 0xc0, !PT ;  /* 0x8000000007007812 */ /* 0x000fc800078ec0ff */
[----:B------:R-:W-:-:S04]  /*5c00*/  SHF.R.U32.HI R5, RZ, 0x18, R0 ;  /* 0x00000018ff057819 */ /* 0x000fc80000011600 */
[----:B------:R-:W-:-:S04]  /*5c10*/  LOP3.LUT R4, R4, R5, RZ, 0xfc, !PT ;  /* 0x0000000504047212 */ /* 0x000fc800078efcff */
[----:B------:R-:W-:Y:S02]  /*5c20*/  PRMT R0, R4, 0x7610, R0 ;  /* 0x0000761004007816 */ /* 0x000fe40000000000 */
.L_x_18945:
[----:B------:R-:W-:Y:S05]  /*5c30*/  BSYNC B0 ;  /* 0x0000000000007941 */ /* 0x000fea0003800000 */
.L_x_18944:
[----:B------:R0:W-:Y:S01]  /*5c40*/  STG.E.U8 [R2.64], R0 ;  /* 0x0000000002007986 */ /* 0x0001e2000c101124 */
[----:B------:R-:W-:Y:S05]  /*5c50*/  BRA `(.L_x_18921) ;  /* 0x0000031000007947 */ /* 0x000fea0003800000 */
.L_x_18938:
        /* <DEDUP_REMOVED lines=23> */
.L_x_18920:
        /* <DEDUP_REMOVED lines=20> */
.L_x_18948:
[----:B------:R-:W-:Y:S01]  /*5f10*/  LOP3.LUT R24, R24, 0xff, RZ, 0xc0, !PT ;  /* 0x000000ff18187812 */ /* 0x000fe200078ec0ff */
[----:B-----5:R-:W-:-:S05]  /*5f20*/  IMAD.MOV.U32 R25, RZ, RZ, RZ ;  /* 0x000000ffff197224 */ /* 0x020fca00078e00ff */
[----:B------:R0:W-:Y:S01]  /*5f30*/  STG.E.64 [R2.64], R24 ;  /* 0x0000001802007986 */ /* 0x0001e2000c101b24 */
[----:B------:R-:W-:Y:S05]  /*5f40*/  BRA `(.L_x_18921) ;  /* 0x0000002000007947 */ /* 0x000fea0003800000 */
.L_x_18947:
[----:B------:R-:W-:-:S05]  /*5f50*/  LOP3.LUT R5, R24, 0xff, RZ, 0xc0, !PT ;  /* 0x000000ff18057812 */ /* 0x000fca00078ec0ff */
[----:B------:R0:W-:Y:S02]  /*5f60*/  STG.E [R2.64], R5 ;  /* 0x0000000502007986 */ /* 0x0001e4000c101924 */
.L_x_18921:
        /* <DEDUP_REMOVED lines=21> */
.L_x_18952:
[----:B------:R0:W-:Y:S01]  /*60c0*/  STG.E.U8 [R2.64], R23 ;  /* 0x0000001702007986 */ /* 0x0001e2000c101124 */
[----:B------:R-:W-:Y:S05]  /*60d0*/  BRA `(.L_x_18954) ;  /* 0x00000e9000007947 */ /* 0x000fea0003800000 */
.L_x_18951:
        /* <DEDUP_REMOVED lines=10> */
.L_x_18956:
[----:B------:R-:W-:-:S05]  /*6180*/  LOP3.LUT R23, R23, 0xff, RZ, 0xc0, !PT ;  /* 0x000000ff17177812 */ /* 0x000fca00078ec0ff */
[----:B------:R0:W-:Y:S01]  /*6190*/  STG.E [R2.64], R23 ;  /* 0x0000001702007986 */ /* 0x0001e2000c101924 */
[----:B------:R-:W-:Y:S05]  /*61a0*/  BRA `(.L_x_18954) ;  /* 0x00000dc000007947 */ /* 0x000fea0003800000 */
.L_x_18955:
[----:B------:R-:W-:-:S05]  /*61b0*/  LOP3.LUT R23, R23, 0xff, RZ, 0xc0, !PT ;  /* 0x000000ff17177812 */ /* 0x000fca00078ec0ff */
[----:B------:R0:W-:Y:S01]  /*61c0*/  STG.E.U16 [R2.64], R23 ;  /* 0x0000001702007986 */ /* 0x0001e2000c101524 */
[----:B------:R-:W-:Y:S05]  /*61d0*/  BRA `(.L_x_18954) ;  /* 0x00000d9000007947 */ /* 0x000fea0003800000 */
.L_x_18950:
        /* <DEDUP_REMOVED lines=10> */
.L_x_18958:
[----:B------:R-:W-:-:S04]  /*6280*/  LOP3.LUT R23, R23, 0xff, RZ, 0xc0, !PT ;  /* 0x000000ff17177812 */ /* 0x000fc800078ec0ff */
[----:B------:R-:W0:Y:S02]  /*6290*/  I2F.U16 R0, R23 ;  /* 0x0000001700007306 */ /* 0x000e240000101000 */
[----:B0-----:R-:W-:-:S05]  /*62a0*/  F2FP.PACK_AB R0, RZ, R0 ;  /* 0x00000000ff00723e */ /* 0x001fca00000000ff */
[----:B------:R0:W-:Y:S01]  /*62b0*/  STG.E.U16 [R2.64], R0 ;  /* 0x0000000002007986 */ /* 0x0001e2000c101524 */
[----:B------:R-:W-:Y:S05]  /*62c0*/  BRA `(.L_x_18954) ;  /* 0x00000ca000007947 */ /* 0x000fea0003800000 */
.L_x_18957:
        /* <DEDUP_REMOVED lines=11> */
.L_x_18960:
[----:B------:R-:W-:-:S06]  /*6380*/  LOP3.LUT R23, R23, 0xff, RZ, 0xc0, !PT ;  /* 0x000000ff17177812 */ /* 0x000fcc00078ec0ff */
[----:B------:R-:W0:Y:S02]  /*6390*/  I2F.U16 R23, R23 ;  /* 0x0000001700177306 */ /* 0x000e240000101000 */
[----:B0-----:R-:W-:-:S04]  /*63a0*/  F2FP.PACK_AB R5, RZ, R23 ;  /* 0x00000017ff05723e */ /* 0x001fc800000000ff */
[----:B------:R-:W-:-:S05]  /*63b0*/  PRMT R5, R5, 0x5410, RZ ;  /* 0x0000541005057816 */ /* 0x000fca00000000ff */
[----:B------:R0:W-:Y:S01]  /*63c0*/  STG.E [R2.64], R5 ;  /* 0x0000000502007986 */ /* 0x0001e2000c101924 */
[----:B------:R-:W-:Y:S05]  /*63d0*/  BRA `(.L_x_18954) ;  /* 0x00000b9000007947 */ /* 0x000fea0003800000 */
.L_x_18959:
[----:B------:R-:W-:-:S06]  /*63e0*/  LOP3.LUT R4, R23, 0xff, RZ, 0xc0, !PT ;  /* 0x000000ff17047812 */ /* 0x000fcc00078ec0ff */
[----:B------:R-:W0:Y:S02]  /*63f0*/  I2F.F64.U16 R4, R4 ;  /* 0x0000000400047312 */ /* 0x000e240000101800 */
[----:B0-----:R0:W-:Y:S01]  /*6400*/  STG.E.64 [R2.64], R4 ;  /* 0x0000000402007986 */ /* 0x0011e2000c101b24 */
[----:B------:R-:W-:Y:S05]  /*6410*/  BRA `(.L_x_18954) ;  /* 0x00000b5000007947 */ /* 0x000fea0003800000 */
.L_x_18949:
        /* <DEDUP_REMOVED lines=12> */
.L_x_18963:
[----:B------:R-:W-:Y:S01]  /*64e0*/  LOP3.LUT R4, R23, 0xff, RZ, 0xc0, !PT ;  /* 0x000000ff17047812 */ /* 0x000fe200078ec0ff */
[----:B--2---:R-:W-:-:S05]  /*64f0*/  CS2R R6, SRZ ;  /* 0x0000000000067805 */ /* 0x004fca000001ff00 */
[----:B------:R-:W0:Y:S02]  /*6500*/  I2F.F64.U16 R4, R4 ;  /* 0x0000000400047312 */ /* 0x000e240000101800 */
[----:B0-----:R0:W-:Y:S01]  /*6510*/  STG.E.128 [R2.64], R4 ;  /* 0x0000000402007986 */ /* 0x0011e2000c101d24 */
[----:B------:R-:W-:Y:S05]  /*6520*/  BRA `(.L_x_18954) ;  /* 0x00000a4000007947 */ /* 0x000fea0003800000 */
.L_x_18962:
        /* <DEDUP_REMOVED lines=22> */
.L_x_18967:
[----:B------:R-:W-:Y:S05]  /*6690*/  BSYNC B0 ;  /* 0x0000000000007941 */ /* 0x000fea0003800000 */
.L_x_18966:
[----:B------:R-:W-:-:S05]  /*66a0*/  LOP3.LUT R5, R0, R5, RZ, 0xfc, !PT ;  /* 0x0000000500057212 */ /* 0x000fca00078efcff */
[----:B------:R0:W-:Y:S01]  /*66b0*/  STG.E.U8 [R2.64], R5 ;  /* 0x0000000502007986 */ /* 0x0001e2000c101124 */
[----:B------:R-:W-:Y:S05]  /*66c0*/  BRA `(.L_x_18954) ;  /* 0x000008a000007947 */ /* 0x000fea0003800000 */
.L_x_18965:
        /* <DEDUP_REMOVED lines=14> */
.L_x_18969:
[----:B------:R-:W-:Y:S01]  /*67b0*/  IMAD.MOV.U32 R0, RZ, RZ, 0x7f ;  /* 0x0000007fff007424 */ /* 0x000fe200078e00ff */
[----:B------:R-:W-:-:S04]  /*67c0*/  ISETP.GT.U32.AND P0, PT, R4, 0x7f800000, PT ;  /* 0x7f8000000400780c */ /* 0x000fc80003f04070 */
[----:B------:R-:W-:-:S04]  /*67d0*/  SEL R0, R0, 0x7c, P0 ;  /* 0x0000007c00007807 */ /* 0x000fc80000000000 */
.L_x_18970:
[----:B------:R-:W-:Y:S05]  /*67e0*/  BSYNC B0 ;  /* 0x0000000000007941 */ /* 0x000fea0003800000 */
.L_x_18968:
[----:B------:R-:W-:-:S04]  /*67f0*/  LOP3.LUT R4, R23, 0x80000000, RZ, 0xc0, !PT ;  /* 0x8000000017047812 */ /* 0x000fc800078ec0ff */
[----:B------:R-:W-:-:S04]  /*6800*/  SHF.R.U32.HI R5, RZ, 0x18, R4 ;  /* 0x00000018ff057819 */ /* 0x000fc80000011604 */
[----:B------:R-:W-:-:S05]  /*6810*/  LOP3.LUT R5, R0, R5, RZ, 0xfc, !PT ;  /* 0x0000000500057212 */ /* 0x000fca00078efcff */
[----:B------:R0:W-:Y:S01]  /*6820*/  STG.E.U8 [R2.64], R5 ;  /* 0x0000000502007986 */ /* 0x0001e2000c101124 */
[----:B------:R-:W-:Y:S05]  /*6830*/  BRA `(.L_x_18954) ;  /* 0x0000073000007947 */ /* 0x000fea0003800000 */
.L_x_18964:
[----:B------:R-:W-:-:S04]  /*6840*/  LOP3.LUT R23, R23, 0xff, RZ, 0xc0, !PT ;  /* 0x000000ff17177812 */ /* 0x000fc800078ec0ff */
[----:B------:R-:W0:Y:S02]  /*6850*/  I2F.U16 R0, R23 ;  /* 0x0000001700007306 */ /* 0x000e240000101000 */
[----:B0-----:R-:W-:-:S05]  /*6860*/  F2FP.BF16.PACK_AB R0, RZ, R0 ;  /* 0x00000000ff00723e */ /* 0x001fca00000010ff */
[----:B------:R0:W-:Y:S01]  /*6870*/  STG.E.U16 [R2.64], R0 ;  /* 0x0000000002007986 */ /* 0x0001e2000c101524 */
[----:B------:R-:W-:Y:S05]  /*6880*/  BRA `(.L_x_18954) ;  /* 0x000006e000007947 */ /* 0x000fea0003800000 */
.L_x_18961:
        /* <DEDUP_REMOVED lines=11> */
.L_x_18973:
        /* <DEDUP_REMOVED lines=18> */
.L_x_18976:
[----:B------:R-:W-:-:S04]  /*6a60*/  LOP3.LUT R0, R23, 0x80000000, RZ, 0xc0, !PT ;  /* 0x8000000017007812 */ /* 0x000fc800078ec0ff */
[----:B------:R-:W-:-:S04]  /*6a70*/  SHF.R.U32.HI R5, RZ, 0x18, R0 ;  /* 0x00000018ff057819 */ /* 0x000fc80000011600 */
[----:B------:R-:W-:-:S04]  /*6a80*/  LOP3.LUT R4, R4, R5, RZ, 0xfc, !PT ;  /* 0x0000000504047212 */ /* 0x000fc800078efcff */
[----:B------:R-:W-:Y:S02]  /*6a90*/  PRMT R0, R4, 0x7610, R0 ;  /* 0x0000761004007816 */ /* 0x000fe40000000000 */
.L_x_18975:
[----:B------:R-:W-:Y:S05]  /*6aa0*/  BSYNC B0 ;  /* 0x0000000000007941 */ /* 0x000fea0003800000 */
.L_x_18974:
[----:B------:R0:W-:Y:S01]  /*6ab0*/  STG.E.U8 [R2.64], R0 ;  /* 0x0000000002007986 */ /* 0x0001e2000c101124 */
[----:B------:R-:W-:Y:S05]  /*6ac0*/  BRA `(.L_x_18954) ;  /* 0x000004a000007947 */ /* 0x000fea0003800000 */
.L_x_18972:
        /* <DEDUP_REMOVED lines=18> */
.L_x_18979:
[----:B------:R-:W-:-:S04]  /*6bf0*/  LOP3.LUT R0, R23, 0x80000000, RZ, 0xc0, !PT ;  /* 0x8000000017007812 */ /* 0x000fc800078ec0ff */
[----:B------:R-:W-:-:S04]  /*6c00*/  SHF.R.U32.HI R5, RZ, 0x18, R0 ;  /* 0x00000018ff057819 */ /* 0x000fc80000011600 */
[----:B------:R-:W-:-:S04]  /*6c10*/  LOP3.LUT R4, R4, R5, RZ, 0xfc, !PT ;  /* 0x0000000504047212 */ /* 0x000fc800078efcff */
[----:B------:R-:W-:Y:S02]  /*6c20*/  PRMT R0, R4, 0x7610, R0 ;  /* 0x0000761004007816 */ /* 0x000fe40000000000 */
.L_x_18978:
[----:B------:R-:W-:Y:S05]  /*6c30*/  BSYNC B0 ;  /* 0x0000000000007941 */ /* 0x000fea0003800000 */
.L_x_18977:
[----:B------:R0:W-:Y:S01]  /*6c40*/  STG.E.U8 [R2.64], R0 ;  /* 0x0000000002007986 */ /* 0x0001e2000c101124 */
[----:B------:R-:W-:Y:S05]  /*6c50*/  BRA `(.L_x_18954) ;  /* 0x0000031000007947 */ /* 0x000fea0003800000 */
.L_x_18971:
        /* <DEDUP_REMOVED lines=23> */
.L_x_18953:
        /* <DEDUP_REMOVED lines=20> */
.L_x_18981:
[----:B------:R-:W-:Y:S01]  /*6f10*/  LOP3.LUT R4, R23, 0xff, RZ, 0xc0, !PT ;  /* 0x000000ff17047812 */ /* 0x000fe200078ec0ff */
[----:B------:R-:W-:-:S05]  /*6f20*/  IMAD.MOV.U32 R5, RZ, RZ, RZ ;  /* 0x000000ffff057224 */ /* 0x000fca00078e00ff */
[----:B------:R0:W-:Y:S01]  /*6f30*/  STG.E.64 [R2.64], R4 ;  /* 0x0000000402007986 */ /* 0x0001e2000c101b24 */
[----:B------:R-:W-:Y:S05]  /*6f40*/  BRA `(.L_x_18954) ;  /* 0x0000002000007947 */ /* 0x000fea0003800000 */
.L_x_18980:
[----:B------:R-:W-:-:S05]  /*6f50*/  LOP3.LUT R23, R23, 0xff, RZ, 0xc0, !PT ;  /* 0x000000ff17177812 */ /* 0x000fca00078ec0ff */
[----:B------:R0:W-:Y:S02]  /*6f60*/  STG.E [R2.64], R23 ;  /* 0x0000001702007986 */ /* 0x0001e4000c101924 */
.L_x_18954:
[----:B------:R-:W-:Y:S02]  /*6f70*/  IADD3 R18, R18, 0x80, RZ ;  /* 0x0000008012127810 */ /* 0x000fe40007ffe0ff */
.L_x_18915:
[----:B------:R-:W-:Y:S05]  /*6f80*/  BSYNC B6 ;  /* 0x0000000000067941 */ /* 0x000fea0003800000 */
.L_x_18914:
        /* <DEDUP_REMOVED lines=19> */
.L_x_18985:
[----:B------:R-:W-:Y:S01]  /*70c0*/  STG.E.U8 [R2.64], R22 ;  /* 0x0000001602007986 */ /* 0x000fe2000c101124 */
[----:B------:R-:W-:Y:S05]  /*70d0*/  EXIT ;  /* 0x000000000000794d */ /* 0x000fea0003800000 */
.L_x_18984:
        /* <DEDUP_REMOVED lines=10> */
.L_x_18988:
[----:B------:R-:W-:-:S05]  /*7180*/  LOP3.LUT R5, R22, 0xff, RZ, 0xc0, !PT ;  /* 0x000000ff16057812 */ /* 0x000fca00078ec0ff */
[----:B------:R-:W-:Y:S01]  /*7190*/  STG.E [R2.64], R5 ;  /* 0x0000000502007986 */ /* 0x000fe2000c101924 */
[----:B------:R-:W-:Y:S05]  /*71a0*/  EXIT ;  /* 0x000000000000794d */ /* 0x000fea0003800000 */
.L_x_18987:
[----:B------:R-:W-:-:S05]  /*71b0*/  LOP3.LUT R5, R22, 0xff, RZ, 0xc0, !PT ;  /* 0x000000ff16057812 */ /* 0x000fca00078ec0ff */
[----:B------:R-:W-:Y:S01]  /*71c0*/  STG.E.U16 [R2.64], R5 ;  /* 0x0000000502007986 */ /* 0x000fe2000c101524 */
[----:B------:R-:W-:Y:S05]  /*71d0*/  EXIT ;  /* 0x000000000000794d */ /* 0x000fea0003800000 */
.L_x_18983:
        /* <DEDUP_REMOVED lines=10> */
.L_x_18990:
[----:B------:R-:W-:-:S04]  /*7280*/  LOP3.LUT R22, R22, 0xff, RZ, 0xc0, !PT ;  /* 0x000000ff16167812 */ /* 0x000fc800078ec0ff */
[----:B------:R-:W0:Y:S02]  /*7290*/  I2F.U16 R0, R22 ;  /* 0x0000001600007306 */ /* 0x000e240000101000 */
[----:B0-----:R-:W-:-:S05]  /*72a0*/  F2FP.PACK_AB R0, RZ, R0 ;  /* 0x00000000ff00723e */ /* 0x001fca00000000ff */
[----:B------:R-:W-:Y:S01]  /*72b0*/  STG.E.U16 [R2.64], R0 ;  /* 0x0000000002007986 */ /* 0x000fe2000c101524 */
[----:B------:R-:W-:Y:S05]  /*72c0*/  EXIT ;  /* 0x000000000000794d */ /* 0x000fea0003800000 */
.L_x_18989:
        /* <DEDUP_REMOVED lines=11> */
.L_x_18992:
[----:B------:R-:W-:-:S06]  /*7380*/  LOP3.LUT R22, R22, 0xff, RZ, 0xc0, !PT ;  /* 0x000000ff16167812 */ /* 0x000fcc00078ec0ff */
[----:B------:R-:W0:Y:S02]  /*7390*/  I2F.U16 R22, R22 ;  /* 0x0000001600167306 */ /* 0x000e240000101000 */
[----:B0-----:R-:W-:-:S04]  /*73a0*/  F2FP.PACK_AB R5, RZ, R22 ;  /* 0x00000016ff05723e */ /* 0x001fc800000000ff */
[----:B------:R-:W-:-:S05]  /*73b0*/  PRMT R5, R5, 0x5410, RZ ;  /* 0x0000541005057816 */ /* 0x000fca00000000ff */
[----:B------:R-:W-:Y:S01]  /*73c0*/  STG.E [R2.64], R5 ;  /* 0x0000000502007986 */ /* 0x000fe2000c101924 */
[----:B------:R-:W-:Y:S05]  /*73d0*/  EXIT ;  /* 0x000000000000794d */ /* 0x000fea0003800000 */
.L_x_18991:
[----:B------:R-:W-:-:S06]  /*73e0*/  LOP3.LUT R4, R22, 0xff, RZ, 0xc0, !PT ;  /* 0x000000ff16047812 */ /* 0x000fcc00078ec0ff */
[----:B------:R-:W0:Y:S02]  /*73f0*/  I2F.F64.U16 R4, R4 ;  /* 0x0000000400047312 */ /* 0x000e240000101800 */
[----:B0-----:R-:W-:Y:S01]  /*7400*/  STG.E.64 [R2.64], R4 ;  /* 0x0000000402007986 */ /* 0x001fe2000c101b24 */
[----:B------:R-:W-:Y:S05]  /*7410*/  EXIT ;  /* 0x000000000000794d */ /* 0x000fea0003800000 */
.L_x_18982:
        /* <DEDUP_REMOVED lines=12> */
.L_x_18995:
[----:B------:R-:W-:Y:S01]  /*74e0*/  LOP3.LUT R4, R22, 0xff, RZ, 0xc0, !PT ;  /* 0x000000ff16047812 */ /* 0x000fe200078ec0ff */
[----:B--2---:R-:W-:-:S05]  /*74f0*/  CS2R R6, SRZ ;  /* 0x0000000000067805 */ /* 0x004fca000001ff00 */
[----:B------:R-:W0:Y:S02]  /*7500*/  I2F.F64.U16 R4, R4 ;  /* 0x0000000400047312 */ /* 0x000e240000101800 */
[----:B0-----:R-:W-:Y:S01]  /*7510*/  STG.E.128 [R2.64], R4 ;  /* 0x0000000402007986 */ /* 0x001fe2000c101d24 */
[----:B------:R-:W-:Y:S05]  /*7520*/  EXIT ;  /* 0x000000000000794d */ /* 0x000fea0003800000 */
.L_x_18994:
        /* <DEDUP_REMOVED lines=22> */
.L_x_18999:
[----:B------:R-:W-:Y:S05]  /*7690*/  BSYNC B0 ;  /* 0x0000000000007941 */ /* 0x000fea0003800000 */
.L_x_18998:
[----:B------:R-:W-:-:S05]  /*76a0*/  LOP3.LUT R5, R0, R5, RZ, 0xfc, !PT ;  /* 0x0000000500057212 */ /* 0x000fca00078efcff */
[----:B------:R-:W-:Y:S01]  /*76b0*/  STG.E.U8 [R2.64], R5 ;  /* 0x0000000502007986 */ /* 0x000fe2000c101124 */
[----:B------:R-:W-:Y:S05]  /*76c0*/  EXIT ;  /* 0x000000000000794d */ /* 0x000fea0003800000 */
.L_x_18997:
        /* <DEDUP_REMOVED lines=14> */
.L_x_19001:
[----:B------:R-:W-:Y:S01]  /*77b0*/  IMAD.MOV.U32 R0, RZ, RZ, 0x7f ;  /* 0x0000007fff007424 */ /* 0x000fe200078e00ff */
[----:B------:R-:W-:-:S04]  /*77c0*/  ISETP.GT.U32.AND P0, PT, R4, 0x7f800000, PT ;  /* 0x7f8000000400780c */ /* 0x000fc80003f04070 */
[----:B------:R-:W-:-:S04]  /*77d0*/  SEL R0, R0, 0x7c, P0 ;  /* 0x0000007c00007807 */ /* 0x000fc80000000000 */
.L_x_19002:
[----:B------:R-:W-:Y:S05]  /*77e0*/  BSYNC B0 ;  /* 0x0000000000007941 */ /* 0x000fea0003800000 */
.L_x_19000:
[----:B------:R-:W-:-:S04]  /*77f0*/  LOP3.LUT R4, R5, 0x80000000, RZ, 0xc0, !PT ;  /* 0x8000000005047812 */ /* 0x000fc800078ec0ff */
[----:B------:R-:W-:-:S04]  /*7800*/  SHF.R.U32.HI R5, RZ, 0x18, R4 ;  /* 0x00000018ff057819 */ /* 0x000fc80000011604 */
[----:B------:R-:W-:-:S05]  /*7810*/  LOP3.LUT R5, R0, R5, RZ, 0xfc, !PT ;  /* 0x0000000500057212 */ /* 0x000fca00078efcff */
[----:B------:R-:W-:Y:S01]  /*7820*/  STG.E.U8 [R2.64], R5 ;  /* 0x0000000502007986 */ /* 0x000fe2000c101124 */
[----:B------:R-:W-:Y:S05]  /*7830*/  EXIT ;  /* 0x000000000000794d */ /* 0x000fea0003800000 */
.L_x_18996:
[----:B------:R-:W-:-:S04]  /*7840*/  LOP3.LUT R22, R22, 0xff, RZ, 0xc0, !PT ;  /* 0x000000ff16167812 */ /* 0x000fc800078ec0ff */
[----:B------:R-:W0:Y:S02]  /*7850*/  I2F.U16 R0, R22 ;  /* 0x0000001600007306 */ /* 0x000e240000101000 */
[----:B0-----:R-:W-:-:S05]  /*7860*/  F2FP.BF16.PACK_AB R0, RZ, R0 ;  /* 0x00000000ff00723e */ /* 0x001fca00000010ff */
[----:B------:R-:W-:Y:S01]  /*7870*/  STG.E.U16 [R2.64], R0 ;  /* 0x0000000002007986 */ /* 0x000fe2000c101524 */
[----:B------:R-:W-:Y:S05]  /*7880*/  EXIT ;  /* 0x000000000000794d */ /* 0x000fea0003800000 */
.L_x_18993:
        /* <DEDUP_REMOVED lines=11> */
.L_x_19005:
        /* <DEDUP_REMOVED lines=18> */
.L_x_19008:
[----:B------:R-:W-:-:S04]  /*7a60*/  LOP3.LUT R0, R7, 0x80000000, RZ, 0xc0, !PT ;  /* 0x8000000007007812 */ /* 0x000fc800078ec0ff */
[----:B------:R-:W-:-:S04]  /*7a70*/  SHF.R.U32.HI R5, RZ, 0x18, R0 ;  /* 0x00000018ff057819 */ /* 0x000fc80000011600 */
[----:B------:R-:W-:-:S04]  /*7a80*/  LOP3.LUT R4, R4, R5, RZ, 0xfc, !PT ;  /* 0x0000000504047212 */ /* 0x000fc800078efcff */
[----:B------:R-:W-:Y:S02]  /*7a90*/  PRMT R0, R4, 0x7610, R0 ;  /* 0x0000761004007816 */ /* 0x000fe40000000000 */
.L_x_19007:
[----:B------:R-:W-:Y:S05]  /*7aa0*/  BSYNC B0 ;  /* 0x0000000000007941 */ /* 0x000fea0003800000 */
.L_x_19006:
[----:B------:R-:W-:Y:S01]  /*7ab0*/  STG.E.U8 [R2.64], R0 ;  /* 0x0000000002007986 */ /* 0x000fe2000c101124 */
[----:B------:R-:W-:Y:S05]  /*7ac0*/  EXIT ;  /* 0x000000000000794d */ /* 0x000fea0003800000 */
.L_x_19004:
        /* <DEDUP_REMOVED lines=18> */
.L_x_19011:
[----:B------:R-:W-:-:S04]  /*7bf0*/  LOP3.LUT R0, R7, 0x80000000, RZ, 0xc0, !PT ;  /* 0x8000000007007812 */ /* 0x000fc800078ec0ff */
[----:B------:R-:W-:-:S04]  /*7c00*/  SHF.R.U32.HI R5, RZ, 0x18, R0 ;  /* 0x00000018ff057819 */ /* 0x000fc80000011600 */
[----:B------:R-:W-:-:S04]  /*7c10*/  LOP3.LUT R4, R4, R5, RZ, 0xfc, !PT ;  /* 0x0000000504047212 */ /* 0x000fc800078efcff */
[----:B------:R-:W-:Y:S02]  /*7c20*/  PRMT R0, R4, 0x7610, R0 ;  /* 0x0000761004007816 */ /* 0x000fe40000000000 */
.L_x_19010:
[----:B------:R-:W-:Y:S05]  /*7c30*/  BSYNC B0 ;  /* 0x0000000000007941 */ /* 0x000fea0003800000 */
.L_x_19009:
[----:B------:R-:W-:Y:S01]  /*7c40*/  STG.E.U8 [R2.64], R0 ;  /* 0x0000000002007986 */ /* 0x000fe2000c101124 */
[----:B------:R-:W-:Y:S05]  /*7c50*/  EXIT ;  /* 0x000000000000794d */ /* 0x000fea0003800000 */
.L_x_19003:
        /* <DEDUP_REMOVED lines=23> */
.L_x_18986:
        /* <DEDUP_REMOVED lines=20> */
.L_x_19013:
[----:B------:R-:W-:Y:S01]  /*7f10*/  LOP3.LUT R22, R22, 0xff, RZ, 0xc0, !PT ;  /* 0x000000ff16167812 */ /* 0x000fe200078ec0ff */
[----:B------:R-:W-:-:S05]  /*7f20*/  IMAD.MOV.U32 R23, RZ, RZ, RZ ;  /* 0x000000ffff177224 */ /* 0x000fca00078e00ff */
[----:B------:R-:W-:Y:S01]  /*7f30*/  STG.E.64 [R2.64], R22 ;  /* 0x0000001602007986 */ /* 0x000fe2000c101b24 */
[----:B------:R-:W-:Y:S05]  /*7f40*/  EXIT ;  /* 0x000000000000794d */ /* 0x000fea0003800000 */
.L_x_19012:
[----:B------:R-:W-:-:S05]  /*7f50*/  LOP3.LUT R5, R22, 0xff, RZ, 0xc0, !PT ;  /* 0x000000ff16057812 */ /* 0x000fca00078ec0ff */
[----:B------:R-:W-:Y:S01]  /*7f60*/  STG.E [R2.64], R5 ;  /* 0x0000000502007986 */ /* 0x000fe2000c101924 */
[----:B------:R-:W-:Y:S05]  /*7f70*/  EXIT ;  /* 0x000000000000794d */ /* 0x000fea0003800000 */
.L_x_19014:
        /* <DEDUP_REMOVED lines=16> */
.L_x_19817:


//--------------------- .text._ZN2at6native18elementwise_kernelILi128ELi4EZNS0_22gpu_kernel_impl_nocastINS0_13BUnaryFunctorIhhhZZZNS0_18lshift_kernel_cudaERNS_18TensorIteratorBaseEENKUlvE_clEvENKUlvE_clEvEUlhhE_EEEEvS5_RKT_EUliE_EEviT1_ --------------------------
	.section	.text._ZN2at6native18elementwise_kernelILi128ELi4EZNS0_22gpu_kernel_impl_nocastINS0_13BUnaryFunctorIhhhZZZNS0_18lshift_kernel_cudaERNS_18TensorIteratorBaseEENKUlvE_clEvENKUlvE_clEvEUlhhE_EEEEvS5_RKT_EUliE_EEviT1_,"ax",@progbits
	.sectioninfo	@"SHI_REGISTERS=12"
	.align	128
        .global         _ZN2at6native18elementwise_kernelILi128ELi4EZNS0_22gpu_kernel_impl_nocastINS0_13BUnaryFunctorIhhhZZZNS0_18lshift_kernel_cudaERNS_18TensorIteratorBaseEENKUlvE_clEvENKUlvE_clEvEUlhhE_EEEEvS5_RKT_EUliE_EEviT1_
        .type           _ZN2at6native18elementwise_kernelILi128ELi4EZNS0_22gpu_kernel_impl_nocastINS0_13BUnaryFunctorIhhhZZZNS0_18lshift_kernel_cudaERNS_18TensorIteratorBaseEENKUlvE_clEvENKUlvE_clEvEUlhhE_EEEEvS5_RKT_EUliE_EEviT1_,@function
        .size           _ZN2at6native18elementwise_kernelILi128ELi4EZNS0_22gpu_kernel_impl_nocastINS0_13BUnaryFunctorIhhhZZZNS0_18lshift_kernel_cudaERNS_18TensorIteratorBaseEENKUlvE_clEvENKUlvE_clEvEUlhhE_EEEEvS5_RKT_EUliE_EEviT1_,(.L_x_19818 - _ZN2at6native18elementwise_kernelILi128ELi4EZNS0_22gpu_kernel_impl_nocastINS0_13BUnaryFunctorIhhhZZZNS0_18lshift_kernel_cudaERNS_18TensorIteratorBaseEENKUlvE_clEvENKUlvE_clEvEUlhhE_EEEEvS5_RKT_EUliE_EEviT1_)
        .other          _ZN2at6native18elementwise_kernelILi128ELi4EZNS0_22gpu_kernel_impl_nocastINS0_13BUnaryFunctorIhhhZZZNS0_18lshift_kernel_cudaERNS_18TensorIteratorBaseEENKUlvE_clEvENKUlvE_clEvEUlhhE_EEEEvS5_RKT_EUliE_EEviT1_,@"STO_CUDA_ENTRY STV_DEFAULT"
_ZN2at6native18elementwise_kernelILi128ELi4EZNS0_22gpu_kernel_impl_nocastINS0_13BUnaryFunctorIhhhZZZNS0_18lshift_kernel_cudaERNS_18TensorIteratorBaseEENKUlvE_clEvENKUlvE_clEvEUlhhE_EEEEvS5_RKT_EUliE_EEviT1_:
.text._ZN2at6native18elementwise_kernelILi128ELi4EZNS0_22gpu_kernel_impl_nocastINS0_13BUnaryFunctorIhhhZZZNS0_18lshift_kernel_cudaERNS_18TensorIteratorBaseEENKUlvE_clEvENKUlvE_clEvEUlhhE_EEEEvS5_RKT_EUliE_EEviT1_:
        /* <DEDUP_REMOVED lines=237> */
.L_x_19017:
[----:B------:R-:W-:-:S04]  /*0ed0*/  IADD3 R4, P0, R4, c[0x0][0x368], RZ ;  /* 0x0000da0004047a10 */ /* 0x000fc80007f1e0ff */
[----:B------:R-:W-:-:S06]  /*0ee0*/  IADD3.X R5, RZ, c[0x0][0x36c], RZ, P0, !PT ;  /* 0x0000db00ff057a10 */ /* 0x000fcc00007fe4ff */
[----:B------:R-:W2:Y:S01]  /*0ef0*/  LDG.E.U8 R5, [R4.64] ;  /* 0x0000000404057981 */ /* 0x000ea2000c1e1100 */
[----:B------:R-:W-:Y:S02]  /*0f00*/  IADD3 R6, P1, R3, c[0x0][0x360], RZ ;  /* 0x0000d80003067a10 */ /* 0x000fe40007f3e0ff */
[----:B------:R-:W-:Y:S02]  /*0f10*/  ISETP.GT.U32.AND P0, PT, R0, 0x7, PT ;  /* 0x000000070000780c */ /* 0x000fe40003f04070 */
[----:B------:R-:W-:Y:S02]  /*0f20*/  IADD3.X R7, RZ, c[0x0][0x364], RZ, P1, !PT ;  /* 0x0000d900ff077a10 */ /* 0x000fe40000ffe4ff */
[----:B------:R-:W-:Y:S02]  /*0f30*/  IADD3 R2, R2, 0x80, RZ ;  /* 0x0000008002027810 */ /* 0x000fe40007ffe0ff */
[----:B--2---:R-:W-:-:S04]  /*0f40*/  SHF.L.U32 R3, R5, R0, RZ ;  /* 0x0000000005037219 */ /* 0x004fc800000006ff */
[----:B------:R-:W-:-:S05]  /*0f50*/  SEL R3, R3, RZ, !P0 ;  /* 0x000000ff03037207 */ /* 0x000fca0004000000 */
[----:B------:R0:W-:Y:S02]  /*0f60*/  STG.E.U8 [R6.64], R3 ;  /* 0x0000000306007986 */ /* 0x0001e4000c101104 */
.L_x_19016:
[----:B-1----:R-:W-:Y:S05]  /*0f70*/  BSYNC B0 ;  /* 0x0000000000007941 */ /* 0x002fea0003800000 */
.L_x_19015:
        /* <DEDUP_REMOVED lines=231> */
.L_x_19020:
        /* <DEDUP_REMOVED lines=240> */
.L_x_19021:
        /* <DEDUP_REMOVED lines=10> */
.L_x_19019:
[----:B------:R-:W-:Y:S05]  /*2d90*/  BSYNC B0 ;  /* 0x0000000000007941 */ /* 0x000fea0003800000 */
.L_x_19018:
        /* <DEDUP_REMOVED lines=230> */
.L_x_19022:
[----:B------:R-:W-:-:S04]  /*3c00*/  IADD3 R4, P0, R4, c[0x0][0x368], RZ ;  /* 0x0000da0004047a10 */ /* 0x000fc80007f1e0ff */
[----:B------:R-:W-:-:S06]  /*3c10*/  IADD3.X R5, RZ, c[0x0][0x36c], RZ, P0, !PT ;  /* 0x0000db00ff057a10 */ /* 0x000fcc00007fe4ff */
[----:B------:R-:W2:Y:S01]  /*3c20*/  LDG.E.U8 R5, [R4.64] ;  /* 0x0000000404057981 */ /* 0x000ea2000c1e1100 */
[----:B------:R-:W-:Y:S02]  /*3c30*/  ISETP.GT.U32.AND P1, PT, R0, 0x7, PT ;  /* 0x000000070000780c */ /* 0x000fe40003f24070 */
[----:B------:R-:W-:-:S04]  /*3c40*/  IADD3 R2, P0, R3, c[0x0][0x360], RZ ;  /* 0x0000d80003027a10 */ /* 0x000fc80007f1e0ff */
[----:B------:R-:W-:Y:S02]  /*3c50*/  IADD3.X R3, RZ, c[0x0][0x364], RZ, P0, !PT ;  /* 0x0000d900ff037a10 */ /* 0x000fe400007fe4ff */
[----:B--2---:R-:W-:-:S04]  /*3c60*/  SHF.L.U32 R0, R5, R0, RZ ;  /* 0x0000000005007219 */ /* 0x004fc800000006ff */
[----:B------:R-:W-:-:S05]  /*3c70*/  SEL R7, R0, RZ, !P1 ;  /* 0x000000ff00077207 */ /* 0x000fca0004800000 */
[----:B------:R-:W-:Y:S01]  /*3c80*/  STG.E.U8 [R2.64], R7 ;  /* 0x0000000702007986 */ /* 0x000fe2000c101104 */
[----:B------:R-:W-:Y:S05]  /*3c90*/  EXIT ;  /* 0x000000000000794d */ /* 0x000fea0003800000 */
.L_x_19023:
        /* <DEDUP_REMOVED lines=14> */
.L_x_19818:


//--------------------- .text._ZN2at6native27unrolled_elementwise_kernelINS0_13BUnaryFunctorIhhhZZZNS0_18lshift_kernel_cudaERNS_18TensorIteratorBaseEENKUlvE_clEvENKUlvE_clEvEUlhhE_EESt5arrayIPcLm2EELi4E23TrivialOffsetCalculatorILi1EjESD_NS0_6memory15LoadWithoutCastENSE_16StoreWithoutCastEEEviT_T0_T2_T3_T4_T5_ --------------------------
	.section	.text._ZN2at6native27unrolled_elementwise_kernelINS0_13BUnaryFunctorIhhhZZZNS0_18lshift_kernel_cudaERNS_18TensorIteratorBaseEENKUlvE_clEvENKUlvE_clEvEUlhhE_EESt5arrayIPcLm2EELi4E23TrivialOffsetCalculatorILi1EjESD_NS0_6memory15LoadWithoutCastENSE_16StoreWithoutCastEEEviT_T0_T2_T3_T4_T5_,"ax",@progbits
	.sectioninfo	@"SHI_REGISTERS=20"
	.align	128
        .global         _ZN2at6native27unrolled_elementwise_kernelINS0_13BUnaryFunctorIhhhZZZNS0_18lshift_kernel_cudaERNS_18TensorIteratorBaseEENKUlvE_clEvENKUlvE_clEvEUlhhE_EESt5arrayIPcLm2EELi4E23TrivialOffsetCalculatorILi1EjESD_NS0_6memory15LoadWithoutCastENSE_16StoreWithoutCastEEEviT_T0_T2_T3_T4_T5_
        .type           _ZN2at6native27unrolled_elementwise_kernelINS0_13BUnaryFunctorIhhhZZZNS0_18lshift_kernel_cudaERNS_18TensorIteratorBaseEENKUlvE_clEvENKUlvE_clEvEUlhhE_EESt5arrayIPcLm2EELi4E23TrivialOffsetCalculatorILi1EjESD_NS0_6memory15LoadWithoutCastENSE_16StoreWithoutCastEEEviT_T0_T2_T3_T4_T5_,@function
        .size           _ZN2at6native27unrolled_elementwise_kernelINS0_13BUnaryFunctorIhhhZZZNS0_18lshift_kernel_cudaERNS_18TensorIteratorBaseEENKUlvE_clEvENKUlvE_clEvEUlhhE_EESt5arrayIPcLm2EELi4E23TrivialOffsetCalculatorILi1EjESD_NS0_6memory15LoadWithoutCastENSE_16StoreWithoutCastEEEviT_T0_T2_T3_T4_T5_,(.L_x_19819 - _ZN2at6native27unrolled_elementwise_kernelINS0_13BUnaryFunctorIhhhZZZNS0_18lshift_kernel_cudaERNS_18TensorIteratorBaseEENKUlvE_clEvENKUlvE_clEvEUlhhE_EESt5arrayIPcLm2EELi4E23TrivialOffsetCalculatorILi1EjESD_NS0_6memory15LoadWithoutCastENSE_16StoreWithoutCastEEEviT_T0_T2_T3_T4_T5_)
        .other          _ZN2at6native27unrolled_elementwise_kernelINS0_13BUnaryFunctorIhhhZZZNS0_18lshift_kernel_cudaERNS_18TensorIteratorBaseEENKUlvE_clEvENKUlvE_clEvEUlhhE_EESt5arrayIPcLm2EELi4E23TrivialOffsetCalculatorILi1EjESD_NS0_6memory15LoadWithoutCastENSE_16StoreWithoutCastEEEviT_T0_T2_T3_T4_T5_,@"STO_CUDA_ENTRY STV_DEFAULT"
_ZN2at6native27unrolled_elementwise_kernelINS0_13BUnaryFunctorIhhhZZZNS0_18lshift_kernel_cudaERNS_18TensorIteratorBaseEENKUlvE_clEvENKUlvE_clEvEUlhhE_EESt5arrayIPcLm2EELi4E23TrivialOffsetCalculatorILi1EjESD_NS0_6memory15LoadWithoutCastENSE_16StoreWithoutCastEEEviT_T0_T2_T3_T4_T5_:
.text._ZN2at6native27unrolled_elementwise_kernelINS0_13BUnaryFunctorIhhhZZZNS0_18lshift_kernel_cudaERNS_18TensorIteratorBaseEENKUlvE_clEvENKUlvE_clEvEUlhhE_EESt5arrayIPcLm2EELi4E23TrivialOffsetCalculatorILi1EjESD_NS0_6memory15LoadWithoutCastENSE_16StoreWithoutCastEEEviT_T0_T2_T3_T4_T5_:
        /* <DEDUP_REMOVED lines=46> */
[----:B-----5:R-:W-:Y:S02]  /*02e0*/  SHF.L.U32 R13, R13, R16, RZ ;  /* 0x000000100d0d7219 */ /* 0x020fe400000006ff */
[----:B------:R-:W-:Y:S02]  /*02f0*/  ISETP.GE.AND P1, PT, R3, R2, PT ;  /* 0x000000020300720c */ /* 0x000fe40003f26270 */
[----:B------:R-:W-:-:S02]  /*0300*/  SHF.L.U32 R12, R12, R16, RZ ;  /* 0x000000100c0c7219 */ /* 0x000fc400000006ff */
[----:B------:R-:W-:Y:S02]  /*0310*/  SHF.L.U32 R15, R15, R16, RZ ;  /* 0x000000100f0f7219 */ /* 0x000fe400000006ff */
[----:B------:R-:W-:Y:S02]  /*0320*/  PRMT R6, R13, 0x7610, R6 ;  /* 0x000076100d067816 */ /* 0x000fe40000000006 */
[----:B------:R-:W-:Y:S02]  /*0330*/  PRMT R8, R12, 0x7610, R8 ;  /* 0x000076100c087816 */ /* 0x000fe40000000008 */
[----:B------:R-:W-:-:S03]  /*0340*/  PRMT R10, R15, 0x7610, R10 ;  /* 0x000076100f0a7816 */ /* 0x000fc6000000000a */
[----:B------:R-:W-:-:S04]  /*0350*/  @!P1 SHF.L.U32 R14, R14, R16, RZ ;  /* 0x000000100e0e9219 */ /* 0x000fc800000006ff */
[----:B------:R-:W-:Y:S02]  /*0360*/  @!P1 PRMT R9, R14, 0x7610, R9 ;  /* 0x000076100e099816 */ /* 0x000fe40000000009 */
.L_x_19024:
        /* <DEDUP_REMOVED lines=14> */
.L_x_19026:
[----:B------:R-:W-:Y:S05]  /*0450*/  BSYNC B0 ;  /* 0x0000000000007941 */ /* 0x000fea0003800000 */
.L_x_19025:
[----:B------:R-:W-:-:S13]  /*0460*/  ISETP.GE.AND P0, PT, R17, R2, PT ;  /* 0x000000021100720c */ /* 0x000fda0003f06270 */
[----:B------:R-:W-:Y:S05]  /*0470*/  @P0 EXIT ;  /* 0x000000000000094d */ /* 0x000fea0003800000 */
[----:B------:R-:W-:-:S05]  /*0480*/  IMAD R0, R0, 0x200, R17 ;  /* 0x0000020000007824 */ /* 0x000fca00078e0211 */
[----:B------:R-:W-:-:S05]  /*0490*/  IADD3 R2, P0, R0, c[0x0][0x168], RZ ;  /* 0x00005a0000027a10 */ /* 0x000fca0007f1e0ff */
[----:B------:R-:W-:-:S05]  /*04a0*/  IMAD.X R3, RZ, RZ, c[0x0][0x16c], P0 ;  /* 0x00005b00ff037624 */ /* 0x000fca00000e06ff */
[----:B------:R-:W-:Y:S01]  /*04b0*/  STG.E.U8 [R2.64], R9 ;  /* 0x0000000902007986 */ /* 0x000fe2000c101104 */
[----:B------:R-:W-:Y:S05]  /*04c0*/  EXIT ;  /* 0x000000000000794d */ /* 0x000fea0003800000 */
.L_x_19027:
        /* <DEDUP_REMOVED lines=11> */
.L_x_19819:


//--------------------- .text._ZN2at6native29vectorized_elementwise_kernelILi2ENS0_13BUnaryFunctorIhhhZZZNS0_18lshift_kernel_cudaERNS_18TensorIteratorBaseEENKUlvE_clEvENKUlvE_clEvEUlhhE_EESt5arrayIPcLm2EEEEviT0_T1_ --------------------------
	.section	.text._ZN2at6native29vectorized_elementwise_kernelILi2ENS0_13BUnaryFunctorIhhhZZZNS0_18lshift_kernel_cudaERNS_18TensorIteratorBaseEENKUlvE_clEvENKUlvE_clEvEUlhhE_EESt5arrayIPcLm2EEEEviT0_T1_,"ax",@progbits
	.sectioninfo	@"SHI_REGISTERS=32"
	.align	128
        .global         _ZN2at6native29vectorized_elementwise_kernelILi2ENS0_13BUnaryFunctorIhhhZZZNS0_18lshift_kernel_cudaERNS_18TensorIteratorBaseEENKUlvE_clEvENKUlvE_clEvEUlhhE_EESt5arrayIPcLm2EEEEviT0_T1_
        .type           _ZN2at6native29vectorized_elementwise_kernelILi2ENS0_13BUnaryFunctorIhhhZZZNS0_18lshift_kernel_cudaERNS_18TensorIteratorBaseEENKUlvE_clEvENKUlvE_clEvEUlhhE_EESt5arrayIPcLm2EEEEviT0_T1_,@function
        .size           _ZN2at6native29vectorized_elementwise_kernelILi2ENS0_13BUnaryFunctorIhhhZZZNS0_18lshift_kernel_cudaERNS_18TensorIteratorBaseEENKUlvE_clEvENKUlvE_clEvEUlhhE_EESt5arrayIPcLm2EEEEviT0_T1_,(.L_x_19820 - _ZN2at6native29vectorized_elementwise_kernelILi2ENS0_13BUnaryFunctorIhhhZZZNS0_18lshift_kernel_cudaERNS_18TensorIteratorBaseEENKUlvE_clEvENKUlvE_clEvEUlhhE_EESt5arrayIPcLm2EEEEviT0_T1_)
        .other          _ZN2at6native29vectorized_elementwise_kernelILi2ENS0_13BUnaryFunctorIhhhZZZNS0_18lshift_kernel_cudaERNS_18TensorIteratorBaseEENKUlvE_clEvENKUlvE_clEvEUlhhE_EESt5arrayIPcLm2EEEEviT0_T1_,@"STO_CUDA_ENTRY STV_DEFAULT"
_ZN2at6native29vectorized_elementwise_kernelILi2ENS0_13BUnaryFunctorIhhhZZZNS0_18lshift_kernel_cudaERNS_18TensorIteratorBaseEENKUlvE_clEvENKUlvE_clEvEUlhhE_EESt5arrayIPcLm2EEEEviT0_T1_:
.text._ZN2at6native29vectorized_elementwise_kernelILi2ENS0_13BUnaryFunctorIhhhZZZNS0_18lshift_kernel_cudaERNS_18TensorIteratorBaseEENKUlvE_clEvENKUlvE_clEvEUlhhE_EESt5arrayIPcLm2EEEEviT0_T1_:
        /* <DEDUP_REMOVED lines=36> */
[-C--:B------:R-:W-:Y:S02]  /*0240*/  SHF.L.U32 R9, R9, R10.reuse, RZ ;  /* 0x0000000a09097219 */ /* 0x080fe400000006ff */
[-C--:B------:R-:W-:Y:S02]  /*0250*/  SHF.L.U32 R11, R11, R10.reuse, RZ ;  /* 0x0000000a0b0b7219 */ /* 0x080fe400000006ff */
[-C--:B------:R-:W-:Y:S02]  /*0260*/  SHF.L.U32 R0, R13, R10.reuse, RZ ;  /* 0x0000000a0d007219 */ /* 0x080fe400000006ff */
[-C--:B------:R-:W-:Y:S02]  /*0270*/  SHF.L.U32 R15, R15, R10.reuse, RZ ;  /* 0x0000000a0f0f7219 */ /* 0x080fe400000006ff */
[----:B------:R-:W-:-:S02]  /*0280*/  SHF.L.U32 R17, R17, R10, RZ ;  /* 0x0000000a11117219 */ /* 0x000fc400000006ff */
[-C--:B------:R-:W-:Y:S02]  /*0290*/  SHF.L.U32 R19, R19, R10.reuse, RZ ;  /* 0x0000000a13137219 */ /* 0x080fe400000006ff */
[-C--:B------:R-:W-:Y:S02]  /*02a0*/  SHF.L.U32 R21, R21, R10.reuse, RZ ;  /* 0x0000000a15157219 */ /* 0x080fe400000006ff */
[----:B------:R-:W-:Y:S02]  /*02b0*/  SHF.L.U32 R23, R23, R10, RZ ;  /* 0x0000000a17177219 */ /* 0x000fe400000006ff */
        /* <DEDUP_REMOVED lines=8> */
.L_x_19029:
        /* <DEDUP_REMOVED lines=10> */
.L_x_19028:
        /* <DEDUP_REMOVED lines=71> */
[----:B-----5:R-:W-:Y:S02]  /*0850*/  SHF.L.U32 R13, R13, R10, RZ ;  /* 0x0000000a0d0d7219 */ /* 0x020fe400000006ff */
[----:B------:R-:W-:Y:S02]  /*0860*/  ISETP.GE.AND P1, PT, R7, R12, PT ;  /* 0x0000000c0700720c */ /* 0x000fe40003f26270 */
[-C--:B------:R-:W-:Y:S02]  /*0870*/  SHF.L.U32 R19, R19, R10.reuse, RZ ;  /* 0x0000000a13137219 */ /* 0x080fe400000006ff */
[-C--:B------:R-:W-:Y:S02]  /*0880*/  SHF.L.U32 R21, R21, R10.reuse, RZ ;  /* 0x0000000a15157219 */ /* 0x080fe400000006ff */
[----:B------:R-:W-:-:S02]  /*0890*/  SHF.L.U32 R11, R11, R10, RZ ;  /* 0x0000000a0b0b7219 */ /* 0x000fc400000006ff */
[-C--:B------:R-:W-:Y:S02]  /*08a0*/  SHF.L.U32 R15, R15, R10.reuse, RZ ;  /* 0x0000000a0f0f7219 */ /* 0x080fe400000006ff */
[-C--:B------:R-:W-:Y:S02]  /*08b0*/  SHF.L.U32 R23, R23, R10.reuse, RZ ;  /* 0x0000000a17177219 */ /* 0x080fe400000006ff */
[-C--:B------:R-:W-:Y:S02]  /*08c0*/  SHF.L.U32 R25, R25, R10.reuse, RZ ;  /* 0x0000000a19197219 */ /* 0x080fe400000006ff */
[----:B------:R-:W-:Y:S02]  /*08d0*/  @!P1 SHF.L.U32 R27, R27, R10, RZ ;  /* 0x0000000a1b1b9219 */ /* 0x000fe400000006ff */
        /* <DEDUP_REMOVED lines=8> */
.L_x_19030:
        /* <DEDUP_REMOVED lines=18> */
.L_x_19033:
[----:B0-----:R-:W-:-:S13]  /*0a80*/  ISETP.GE.AND P0, PT, R17, R12, PT ;  /* 0x0000000c1100720c */ /* 0x001fda0003f06270 */
[----:B------:R-:W-:Y:S05]  /*0a90*/  @P0 BRA `(.L_x_19035) ;  /* 0x000000c000000947 */ /* 0x000fea0003800000 */
[----:B------:R-:W-:Y:S01]  /*0aa0*/  IMAD.IADD R2, R0, 0x1, R17 ;  /* 0x0000000100027824 */ /* 0x000fe200078e0211 */
[----:B------:R-:W-:-:S04]  /*0ab0*/  IADD3 R17, R17, 0x80, RZ ;  /* 0x0000008011117810 */ /* 0x000fc80007ffe0ff */
[----:B------:R-:W-:-:S05]  /*0ac0*/  IADD3 R2, P0, R2, c[0x0][0x168], RZ ;  /* 0x00005a0002027a10 */ /* 0x000fca0007f1e0ff */
[----:B------:R-:W-:-:S05]  /*0ad0*/  IMAD.X R3, RZ, RZ, c[0x0][0x16c], P0 ;  /* 0x00005b00ff037624 */ /* 0x000fca00000e06ff */
[----:B------:R0:W-:Y:S03]  /*0ae0*/  STG.E.U8 [R2.64], R4 ;  /* 0x0000000402007986 */ /* 0x0001e6000c101104 */
.L_x_19034:
[----:B------:R-:W-:-:S13]  /*0af0*/  ISETP.GE.AND P0, PT, R17, R12, PT ;  /* 0x0000000c1100720c */ /* 0x000fda0003f06270 */
[----:B------:R-:W-:Y:S05]  /*0b00*/  @P0 BRA `(.L_x_19036) ;  /* 0x000000d000000947 */ /* 0x000fea0003800000 */
[----:B0-----:R-:W-:Y:S01]  /*0b10*/  IMAD.IADD R2, R0, 0x1, R17 ;  /* 0x0000000100027824 */ /* 0x001fe200078e0211 */
[----:B------:R-:W-:-:S04]  /*0b20*/  IADD3 R17, R17, 0x80, RZ ;  /* 0x0000008011117810 */ /* 0x000fc80007ffe0ff */
[----:B------:R-:W-:-:S05]  /*0b30*/  IADD3 R2, P0, R2, c[0x0][0x168], RZ ;  /* 0x00005a0002027a10 */ /* 0x000fca0007f1e0ff */
[----:B------:R-:W-:-:S05]  /*0b40*/  IMAD.X R3, RZ, RZ, c[0x0][0x16c], P0 ;  /* 0x00005b00ff037624 */ /* 0x000fca00000e06ff */
[----:B------:R0:W-:Y:S03]  /*0b50*/  STG.E.U8 [R2.64], R14 ;  /* 0x0000000e02007986 */ /* 0x0001e6000c101104 */
.L_x_19035:
        /* <DEDUP_REMOVED lines=8> */
.L_x_19036:
[----:B------:R-:W-:Y:S05]  /*0be0*/  BSYNC B1 ;  /* 0x0000000000017941 */ /* 0x000fea0003800000 */
.L_x_19032:
[----:B------:R-:W-:-:S13]  /*0bf0*/  ISETP.GE.AND P0, PT, R17, R12, PT ;  /* 0x0000000c1100720c */ /* 0x000fda0003f06270 */
[----:B0-----:R-:W-:Y:S01]  /*0c00*/  @!P0 IMAD.IADD R2, R0, 0x1, R17 ;  /* 0x0000000100028824 */ /* 0x001fe200078e0211 */
[----:B------:R-:W-:-:S04]  /*0c10*/  @!P0 IADD3 R17, R17, 0x80, RZ ;  /* 0x0000008011118810 */ /* 0x000fc80007ffe0ff */
[----:B------:R-:W-:-:S05]  /*0c20*/  @!P0 IADD3 R2, P1, R2, c[0x0][0x168], RZ ;  /* 0x00005a0002028a10 */ /* 0x000fca0007f3e0ff */
[----:B------:R-:W-:-:S05]  /*0c30*/  @!P0 IMAD.X R3, RZ, RZ, c[0x0][0x16c], P1 ;  /* 0x00005b00ff038624 */ /* 0x000fca00008e06ff */
[----:B------:R0:W-:Y:S03]  /*0c40*/  @!P0 STG.E.U8 [R2.64], R7 ;  /* 0x0000000702008986 */ /* 0x0001e6000c101104 */
.L_x_19037:
[----:B------:R-:W-:Y:S05]  /*0c50*/  BSYNC B0 ;  /* 0x0000000000007941 */ /* 0x000fea0003800000 */
.L_x_19031:
        /* <DEDUP_REMOVED lines=8> */
.L_x_19038:
        /* <DEDUP_REMOVED lines=10> */
.L_x_19820:


//--------------------- .text._ZN2at6native29vectorized_elementwise_kernelILi4ENS0_13BUnaryFunctorIhhhZZZNS0_18lshift_kernel_cudaERNS_18TensorIteratorBaseEENKUlvE_clEvENKUlvE_clEvEUlhhE_EESt5arrayIPcLm2EEEEviT0_T1_ --------------------------
	.section	.text._ZN2at6native29vectorized_elementwise_kernelILi4ENS0_13BUnaryFunctorIhhhZZZNS0_18lshift_kernel_cudaERNS_18TensorIteratorBaseEENKUlvE_clEvENKUlvE_clEvEUlhhE_EESt5arrayIPcLm2EEEEviT0_T1_,"ax",@progbits
	.sectioninfo	@"SHI_REGISTERS=32"
	.align	128
        .global         _ZN2at6native29vectorized_elementwise_kernelILi4ENS0_13BUnaryFunctorIhhhZZZNS0_18lshift_kernel_cudaERNS_18TensorIteratorBaseEENKUlvE_clEvENKUlvE_clEvEUlhhE_EESt5arrayIPcLm2EEEEviT0_T1_
        .type           _ZN2at6native29vectorized_elementwise_kernelILi4ENS0_13BUnaryFunctorIhhhZZZNS0_18lshift_kernel_cudaERNS_18TensorIteratorBaseEENKUlvE_clEvENKUlvE_clEvEUlhhE_EESt5arrayIPcLm2EEEEviT0_T1_,@function
        .size           _ZN2at6native29vectorized_elementwise_kernelILi4ENS0_13BUnaryFunctorIhhhZZZNS0_18lshift_kernel_cudaERNS_18TensorIteratorBaseEENKUlvE_clEvENKUlvE_clEvEUlhhE_EESt5arrayIPcLm2EEEEviT0_T1_,(.L_x_19821 - _ZN2at6native29vectorized_elementwise_kernelILi4ENS0_13BUnaryFunctorIhhhZZZNS0_18lshift_kernel_cudaERNS_18TensorIteratorBaseEENKUlvE_clEvENKUlvE_clEvEUlhhE_EESt5arrayIPcLm2EEEEviT0_T1_)
        .other          _ZN2at6native29vectorized_elementwise_kernelILi4ENS0_13BUnaryFunctorIhhhZZZNS0_18lshift_kernel_cudaERNS_18TensorIteratorBaseEENKUlvE_clEvENKUlvE_clEvEUlhhE_EESt5arrayIPcLm2EEEEviT0_T1_,@"STO_CUDA_ENTRY STV_DEFAULT"
_ZN2at6native29vectorized_elementwise_kernelILi4ENS0_13BUnaryFunctorIhhhZZZNS0_18lshift_kernel_cudaERNS_18TensorIteratorBaseEENKUlvE_clEvENKUlvE_clEvEUlhhE_EESt5arrayIPcLm2EEEEviT0_T1_:
.text._ZN2at6native29vectorized_elementwise_kernelILi4ENS0_13BUnaryFunctorIhhhZZZNS0_18lshift_kernel_cudaERNS_18TensorIteratorBaseEENKUlvE_clEvENKUlvE_clEvEUlhhE_EESt5arrayIPcLm2EEEEviT0_T1_:
        /* <DEDUP_REMOVED lines=34> */
[-C--:B------:R-:W-:Y:S02]  /*0220*/  SHF.L.U32 R9, R9, R10.reuse, RZ ;  /* 0x0000000a09097219 */ /* 0x080fe400000006ff */
[----:B------:R-:W-:-:S02]  /*0230*/  SHF.L.U32 R11, R11, R10, RZ ;  /* 0x0000000a0b0b7219 */ /* 0x000fc400000006ff */
[-C--:B------:R-:W-:Y:S02]  /*0240*/  SHF.L.U32 R0, R13, R10.reuse, RZ ;  /* 0x0000000a0d007219 */ /* 0x080fe400000006ff */
[-C--:B------:R-:W-:Y:S02]  /*0250*/  SHF.L.U32 R15, R15, R10.reuse, RZ ;  /* 0x0000000a0f0f7219 */ /* 0x080fe400000006ff */
[-C--:B------:R-:W-:Y:S02]  /*0260*/  SHF.L.U32 R17, R17, R10.reuse, RZ ;  /* 0x0000000a11117219 */ /* 0x080fe400000006ff */
[-C--:B------:R-:W-:Y:S02]  /*0270*/  SHF.L.U32 R19, R19, R10.reuse, RZ ;  /* 0x0000000a13137219 */ /* 0x080fe400000006ff */
[-C--:B------:R-:W-:Y:S02]  /*0280*/  SHF.L.U32 R21, R21, R10.reuse, RZ ;  /* 0x0000000a15157219 */ /* 0x080fe400000006ff */
[----:B------:R-:W-:-:S02]  /*0290*/  SHF.L.U32 R23, R23, R10, RZ ;  /* 0x0000000a17177219 */ /* 0x000fc400000006ff */
        /* <DEDUP_REMOVED lines=8> */
.L_x_19040:
        /* <DEDUP_REMOVED lines=10> */
.L_x_19039:
        /* <DEDUP_REMOVED lines=88> */
.L_x_19041:
        /* <DEDUP_REMOVED lines=18> */
.L_x_19044:
[----:B0-----:R-:W-:-:S13]  /*0a60*/  ISETP.GE.AND P0, PT, R17, R12, PT ;  /* 0x0000000c1100720c */ /* 0x001fda0003f06270 */
[----:B------:R-:W-:Y:S05]  /*0a70*/  @P0 BRA `(.L_x_19046) ;  /* 0x000000c000000947 */ /* 0x000fea0003800000 */
[----:B------:R-:W-:Y:S01]  /*0a80*/  IMAD.IADD R2, R0, 0x1, R17 ;  /* 0x0000000100027824 */ /* 0x000fe200078e0211 */
[----:B------:R-:W-:-:S04]  /*0a90*/  IADD3 R17, R17, 0x80, RZ ;  /* 0x0000008011117810 */ /* 0x000fc80007ffe0ff */
[----:B------:R-:W-:-:S05]  /*0aa0*/  IADD3 R2, P0, R2, c[0x0][0x168], RZ ;  /* 0x00005a0002027a10 */ /* 0x000fca0007f1e0ff */
[----:B------:R-:W-:-:S05]  /*0ab0*/  IMAD.X R3, RZ, RZ, c[0x0][0x16c], P0 ;  /* 0x00005b00ff037624 */ /* 0x000fca00000e06ff */
[----:B------:R0:W-:Y:S03]  /*0ac0*/  STG.E.U8 [R2.64], R4 ;  /* 0x0000000402007986 */ /* 0x0001e6000c101104 */
.L_x_19045:
[----:B------:R-:W-:-:S13]  /*0ad0*/  ISETP.GE.AND P0, PT, R17, R12, PT ;  /* 0x0000000c1100720c */ /* 0x000fda0003f06270 */
[----:B------:R-:W-:Y:S05]  /*0ae0*/  @P0 BRA `(.L_x_19047) ;  /* 0x000000d000000947 */ /* 0x000fea0003800000 */
[----:B0-----:R-:W-:Y:S01]  /*0af0*/  IMAD.IADD R2, R0, 0x1, R17 ;  /* 0x0000000100027824 */ /* 0x001fe200078e0211 */
[----:B------:R-:W-:-:S04]  /*0b00*/  IADD3 R17, R17, 0x80, RZ ;  /* 0x0000008011117810 */ /* 0x000fc80007ffe0ff */
[----:B------:R-:W-:-:S05]  /*0b10*/  IADD3 R2, P0, R2, c[0x0][0x168], RZ ;  /* 0x00005a0002027a10 */ /* 0x000fca0007f1e0ff */
[----:B------:R-:W-:-:S05]  /*0b20*/  IMAD.X R3, RZ, RZ, c[0x0][0x16c], P0 ;  /* 0x00005b00ff037624 */ /* 0x000fca00000e06ff */
[----:B------:R0:W-:Y:S03]  /*0b30*/  STG.E.U8 [R2.64], R14 ;  /* 0x0000000e02007986 */ /* 0x0001e6000c101104 */
.L_x_19046:
        /* <DEDUP_REMOVED lines=8> */
.L_x_19047:
[----:B------:R-:W-:Y:S05]  /*0bc0*/  BSYNC B1 ;  /* 0x0000000000017941 */ /* 0x000fea0003800000 */
.L_x_19043:
[----:B------:R-:W-:-:S13]  /*0bd0*/  ISETP.GE.AND P0, PT, R17, R12, PT ;  /* 0x0000000c1100720c */ /* 0x000fda0003f06270 */
[----:B0-----:R-:W-:Y:S01]  /*0be0*/  @!P0 IMAD.IADD R2, R0, 0x1, R17 ;  /* 0x0000000100028824 */ /* 0x001fe200078e0211 */
[----:B------:R-:W-:-:S04]  /*0bf0*/  @!P0 IADD3 R17, R17, 0x80, RZ ;  /* 0x0000008011118810 */ /* 0x000fc80007ffe0ff */
[----:B------:R-:W-:-:S05]  /*0c00*/  @!P0 IADD3 R2, P1, R2, c[0x0][0x168], RZ ;  /* 0x00005a0002028a10 */ /* 0x000fca0007f3e0ff */
[----:B------:R-:W-:-:S05]  /*0c10*/  @!P0 IMAD.X R3, RZ, RZ, c[0x0][0x16c], P1 ;  /* 0x00005b00ff038624 */ /* 0x000fca00008e06ff */
[----:B------:R0:W-:Y:S03]  /*0c20*/  @!P0 STG.E.U8 [R2.64], R7 ;  /* 0x0000000702008986 */ /* 0x0001e6000c101104 */
.L_x_19048:
[----:B------:R-:W-:Y:S05]  /*0c30*/  BSYNC B0 ;  /* 0x0000000000007941 */ /* 0x000fea0003800000 */
.L_x_19042:
        /* <DEDUP_REMOVED lines=8> */
.L_x_19049:
        /* <DEDUP_REMOVED lines=12> */
.L_x_19821:


//--------------------- .text._ZN2at6native29vectorized_elementwise_kernelILi8ENS0_13BUnaryFunctorIhhhZZZNS0_18lshift_kernel_cudaERNS_18TensorIteratorBaseEENKUlvE_clEvENKUlvE_clEvEUlhhE_EESt5arrayIPcLm2EEEEviT0_T1_ --------------------------
	.section	.text._ZN2at6native29vectorized_elementwise_kernelILi8ENS0_13BUnaryFunctorIhhhZZZNS0_18lshift_kernel_cudaERNS_18TensorIteratorBaseEENKUlvE_clEvENKUlvE_clEvEUlhhE_EESt5arrayIPcLm2EEEEviT0_T1_,"ax",@progbits
	.sectioninfo	@"SHI_REGISTERS=4"
	.align	128
        .global         _ZN2at6native29vectorized_elementwise_kernelILi8ENS0_13BUnaryFunctorIhhhZZZNS0_18lshift_kernel_cudaERNS_18TensorIteratorBaseEENKUlvE_clEvENKUlvE_clEvEUlhhE_EESt5arrayIPcLm2EEEEviT0_T1_
        .type           _ZN2at6native29vectorized_elementwise_kernelILi8ENS0_13BUnaryFunctorIhhhZZZNS0_18lshift_kernel_cudaERNS_18TensorIteratorBaseEENKUlvE_clEvENKUlvE_clEvEUlhhE_EESt5arrayIPcLm2EEEEviT0_T1_,@function
        .size           _ZN2at6native29vectorized_elementwise_kernelILi8ENS0_13BUnaryFunctorIhhhZZZNS0_18lshift_kernel_cudaERNS_18TensorIteratorBaseEENKUlvE_clEvENKUlvE_clEvEUlhhE_EESt5arrayIPcLm2EEEEviT0_T1_,(.L_x_19822 - _ZN2at6native29vectorized_elementwise_kernelILi8ENS0_13BUnaryFunctorIhhhZZZNS0_18lshift_kernel_cudaERNS_18TensorIteratorBaseEENKUlvE_clEvENKUlvE_clEvEUlhhE_EESt5arrayIPcLm2EEEEviT0_T1_)
        .other          _ZN2at6native29vectorized_elementwise_kernelILi8ENS0_13BUnaryFunctorIhhhZZZNS0_18lshift_kernel_cudaERNS_18TensorIteratorBaseEENKUlvE_clEvENKUlvE_clEvEUlhhE_EESt5arrayIPcLm2EEEEviT0_T1_,@"STO_CUDA_ENTRY STV_DEFAULT"
_ZN2at6native29vectorized_elementwise_kernelILi8ENS0_13BUnaryFunctorIhhhZZZNS0_18lshift_kernel_cudaERNS_18TensorIteratorBaseEENKUlvE_clEvENKUlvE_clEvEUlhhE_EESt5arrayIPcLm2EEEEviT0_T1_:
.text._ZN2at6native29vectorized_elementwise_kernelILi8ENS0_13BUnaryFunctorIhhhZZZNS0_18lshift_kernel_cudaERNS_18TensorIteratorBaseEENKUlvE_clEvENKUlvE_clEvEUlhhE_EESt5arrayIPcLm2EEEEviT0_T1_:
[----:B------:R-:W-:Y:S02]  /*0000*/  MOV R1, c[0x0][0x28] ;  /* 0x00000a0000017a02 */ /* 0x000fe40000000f00 */
[----:B------:R-:W-:Y:S05]  /*0010*/  EXIT ;  /* 0x000000000000794d */ /* 0x000fea0003800000 */
.L_x_19050:
        /* <DEDUP_REMOVED lines=14> */
.L_x_19822:


//--------------------- .text._ZN2at6native18elementwise_kernelILi128ELi4EZNS0_15gpu_kernel_implINS0_13AUnaryFunctorIhhhZZZNS0_18lshift_kernel_cudaERNS_18TensorIteratorBaseEENKUlvE_clEvENKUlvE_clEvEUlhhE_EEEEvS5_RKT_EUliE_EEviT1_ --------------------------
	.section	.text._ZN2at6native18elementwise_kernelILi128ELi4EZNS0_15gpu_kernel_implINS0_13AUnaryFunctorIhhhZZZNS0_18lshift_kernel_cudaERNS_18TensorIteratorBaseEENKUlvE_clEvENKUlvE_clEvEUlhhE_EEEEvS5_RKT_EUliE_EEviT1_,"ax",@progbits
	.sectioninfo	@"SHI_REGISTERS=26"
	.align	128
        .global         _ZN2at6native18elementwise_kernelILi128ELi4EZNS0_15gpu_kernel_implINS0_13AUnaryFunctorIhhhZZZNS0_18lshift_kernel_cudaERNS_18TensorIteratorBaseEENKUlvE_clEvENKUlvE_clEvEUlhhE_EEEEvS5_RKT_EUliE_EEviT1_
        .type           _ZN2at6native18elementwise_kernelILi128ELi4EZNS0_15gpu_kernel_implINS0_13AUnaryFunctorIhhhZZZNS0_18lshift_kernel_cudaERNS_18TensorIteratorBaseEENKUlvE_clEvENKUlvE_clEvEUlhhE_EEEEvS5_RKT_EUliE_EEviT1_,@function
        .size           _ZN2at6native18elementwise_kernelILi128ELi4EZNS0_15gpu_kernel_implINS0_13AUnaryFunctorIhhhZZZNS0_18lshift_kernel_cudaERNS_18TensorIteratorBaseEENKUlvE_clEvENKUlvE_clEvEUlhhE_EEEEvS5_RKT_EUliE_EEviT1_,(.L_x_19823 - _ZN2at6native18elementwise_kernelILi128ELi4EZNS0_15gpu_kernel_implINS0_13AUnaryFunctorIhhhZZZNS0_18lshift_kernel_cudaERNS_18TensorIteratorBaseEENKUlvE_clEvENKUlvE_clEvEUlhhE_EEEEvS5_RKT_EUliE_EEviT1_)
        .other          _ZN2at6native18elementwise_kernelILi128ELi4EZNS0_15gpu_kernel_implINS0_13AUnaryFunctorIhhhZZZNS0_18lshift_kernel_cudaERNS_18TensorIteratorBaseEENKUlvE_clEvENKUlvE_clEvEUlhhE_EEEEvS5_RKT_EUliE_EEviT1_,@"STO_CUDA_ENTRY STV_DEFAULT"
_ZN2at6native18elementwise_kernelILi128ELi4EZNS0_15gpu_kernel_implINS0_13AUnaryFunctorIhhhZZZNS0_18lshift_kernel_cudaERNS_18TensorIteratorBaseEENKUlvE_clEvENKUlvE_clEvEUlhhE_EEEEvS5_RKT_EUliE_EEviT1_:
.text._ZN2at6native18elementwise_kernelILi128ELi4EZNS0_15gpu_kernel_implINS0_13AUnaryFunctorIhhhZZZNS0_18lshift_kernel_cudaERNS_18TensorIteratorBaseEENKUlvE_clEvENKUlvE_clEvEUlhhE_EEEEvS5_RKT_EUliE_EEviT1_:
        /* <DEDUP_REMOVED lines=237> */
.L_x_19053:
        /* <DEDUP_REMOVED lines=18> */
.L_x_19057:
[----:B------:R0:W5:Y:S01]  /*0ff0*/  LDG.E.U8 R0, [R4.64] ;  /* 0x0000002404007981 */ /* 0x000162000c1e1100 */
[----:B------:R-:W-:Y:S05]  /*1000*/  BRA `(.L_x_19059) ;  /* 0x00000dc000007947 */ /* 0x000fea0003800000 */
.L_x_19056:
        /* <DEDUP_REMOVED lines=8> */
.L_x_19061:
[----:B------:R0:W5:Y:S01]  /*1090*/  LDG.E.U8 R0, [R4.64] ;  /* 0x0000002404007981 */ /* 0x000162000c1e1100 */
[----:B------:R-:W-:Y:S05]  /*10a0*/  BRA `(.L_x_19059) ;  /* 0x00000d2000007947 */ /* 0x000fea0003800000 */
.L_x_19060:
[----:B------:R0:W5:Y:S01]  /*10b0*/  LDG.E.U16 R0, [R4.64] ;  /* 0x0000002404007981 */ /* 0x000162000c1e1500 */
[----:B------:R-:W-:Y:S05]  /*10c0*/  BRA `(.L_x_19059) ;  /* 0x00000d0000007947 */ /* 0x000fea0003800000 */
.L_x_19055:
        /* <DEDUP_REMOVED lines=10> */
.L_x_19063:
[----:B------:R-:W2:Y:S02]  /*1170*/  LDG.E.U16 R2, [R4.64] ;  /* 0x0000002404027981 */ /* 0x000ea4000c1e1500 */
[----:B--2---:R-:W-:-:S06]  /*1180*/  HADD2.F32 R2, -RZ, R2.H0_H0 ;  /* 0x20000002ff027230 */ /* 0x004fcc0000004100 */
[----:B------:R-:W0:Y:S02]  /*1190*/  F2I.S64.TRUNC R2, R2 ;  /* 0x0000000200027311 */ /* 0x000e24000020d900 */
[----:B0-----:R-:W-:Y:S01]  /*11a0*/  PRMT R0, R2, 0x7610, R0 ;  /* 0x0000761002007816 */ /* 0x001fe20000000000 */
[----:B------:R-:W-:Y:S05]  /*11b0*/  BRA `(.L_x_19059) ;  /* 0x00000c1000007947 */ /* 0x000fea0003800000 */
.L_x_19062:
        /* <DEDUP_REMOVED lines=10> */
.L_x_19065:
[----:B------:R-:W2:Y:S02]  /*1260*/  LDG.E.U16 R4, [R4.64] ;  /* 0x0000002404047981 */ /* 0x000ea4000c1e1500 */
[----:B--2---:R-:W-:-:S06]  /*1270*/  HADD2.F32 R2, -RZ, R4.H0_H0 ;  /* 0x20000004ff027230 */ /* 0x004fcc0000004100 */
[----:B------:R-:W0:Y:S02]  /*1280*/  F2I.S64.TRUNC R2, R2 ;  /* 0x0000000200027311 */ /* 0x000e24000020d900 */
[----:B0-----:R-:W-:Y:S01]  /*1290*/  PRMT R0, R2, 0x7610, R0 ;  /* 0x0000761002007816 */ /* 0x001fe20000000000 */
[----:B------:R-:W-:Y:S05]  /*12a0*/  BRA `(.L_x_19059) ;  /* 0x00000b2000007947 */ /* 0x000fea0003800000 */
.L_x_19064:
[----:B------:R-:W2:Y:S02]  /*12b0*/  LDG.E.64 R2, [R4.64] ;  /* 0x0000002404027981 */ /* 0x000ea4000c1e1b00 */
[----:B--2---:R-:W0:Y:S02]  /*12c0*/  F2I.S64.F64.TRUNC R2, R2 ;  /* 0x0000000200027311 */ /* 0x004e24000030d900 */
[----:B0-----:R-:W-:Y:S01]  /*12d0*/  PRMT R0, R2, 0x7610, R0 ;  /* 0x0000761002007816 */ /* 0x001fe20000000000 */
[----:B------:R-:W-:Y:S05]  /*12e0*/  BRA `(.L_x_19059) ;  /* 0x00000ae000007947 */ /* 0x000fea0003800000 */
.L_x_19054:
        /* <DEDUP_REMOVED lines=12> */
.L_x_19068:
[----:B------:R-:W2:Y:S02]  /*13b0*/  LDG.E.64 R4, [R4.64] ;  /* 0x0000002404047981 */ /* 0x000ea4000c1e1b00 */
[----:B--2---:R-:W0:Y:S02]  /*13c0*/  F2I.S64.F64.TRUNC R2, R4 ;  /* 0x0000000400027311 */ /* 0x004e24000030d900 */
[----:B0-----:R-:W-:Y:S01]  /*13d0*/  PRMT R0, R2, 0x7610, R0 ;  /* 0x0000761002007816 */ /* 0x001fe20000000000 */
[----:B------:R-:W-:Y:S05]  /*13e0*/  BRA `(.L_x_19059) ;  /* 0x000009e000007947 */ /* 0x000fea0003800000 */
.L_x_19067:
        /* <DEDUP_REMOVED lines=28> */
.L_x_19070:
        /* <DEDUP_REMOVED lines=15> */
.L_x_19069:
[----:B------:R-:W2:Y:S02]  /*16a0*/  LDG.E.U16 R2, [R4.64] ;  /* 0x0000002404027981 */ /* 0x000ea4000c1e1500 */
[----:B--2---:R-:W-:-:S06]  /*16b0*/  PRMT R2, RZ, 0x5410, R2 ;  /* 0x00005410ff027816 */ /* 0x004fcc0000000002 */
[----:B------:R-:W0:Y:S02]  /*16c0*/  F2I.S64.TRUNC R2, R2 ;  /* 0x0000000200027311 */ /* 0x000e24000020d900 */
[----:B0-----:R-:W-:Y:S01]  /*16d0*/  PRMT R0, R2, 0x7610, R0 ;  /* 0x0000761002007816 */ /* 0x001fe20000000000 */
[----:B------:R-:W-:Y:S05]  /*16e0*/  BRA `(.L_x_19059) ;  /* 0x000006e000007947 */ /* 0x000fea0003800000 */
.L_x_19066:
        /* <DEDUP_REMOVED lines=10> */
.L_x_19073:
        /* <DEDUP_REMOVED lines=21> */
.L_x_19077:
[----:B------:R-:W-:Y:S05]  /*18e0*/  BSYNC B1 ;  /* 0x0000000000017941 */ /* 0x000fea0003800000 */
.L_x_19076:
[----:B------:R-:W-:Y:S01]  /*18f0*/  IMAD.SHL.U32 R2, R2, 0x100000, RZ ;  /* 0x0010000002027824 */ /* 0x000fe200078e00ff */
[----:B------:R-:W-:-:S04]  /*1900*/  LEA R3, R0, 0x3b800000, 0x17 ;  /* 0x3b80000000037811 */ /* 0x000fc800078eb8ff */
[----:B------:R-:W-:Y:S02]  /*1910*/  LOP3.LUT R2, R3, R2, R4, 0xfe, !PT ;  /* 0x0000000203027212 */ /* 0x000fe400078efe04 */
.L_x_19075:
[----:B------:R-:W-:Y:S05]  /*1920*/  BSYNC B0 ;  /* 0x0000000000007941 */ /* 0x000fea0003800000 */
.L_x_19074:
[----:B------:R-:W0:Y:S02]  /*1930*/  F2I.S64.TRUNC R2, R2 ;  /* 0x0000000200027311 */ /* 0x000e24000020d900 */
[----:B0-----:R-:W-:Y:S01]  /*1940*/  PRMT R0, R2, 0x7610, R0 ;  /* 0x0000761002007816 */ /* 0x001fe20000000000 */
[----:B------:R-:W-:Y:S05]  /*1950*/  BRA `(.L_x_19059) ;  /* 0x0000047000007947 */ /* 0x000fea0003800000 */
.L_x_19072:
        /* <DEDUP_REMOVED lines=21> */
.L_x_19081:
[----:B------:R-:W-:Y:S05]  /*1ab0*/  BSYNC B1 ;  /* 0x0000000000017941 */ /* 0x000fea0003800000 */
.L_x_19080:
[----:B------:R-:W-:Y:S01]  /*1ac0*/  IMAD.SHL.U32 R2, R2, 0x200000, RZ ;  /* 0x0020000002027824 */ /* 0x000fe200078e00ff */
[----:B------:R-:W-:-:S04]  /*1ad0*/  LEA R3, R0, 0x37800000, 0x17 ;  /* 0x3780000000037811 */ /* 0x000fc800078eb8ff */
[----:B------:R-:W-:Y:S02]  /*1ae0*/  LOP3.LUT R2, R3, R2, R4, 0xfe, !PT ;  /* 0x0000000203027212 */ /* 0x000fe400078efe04 */
.L_x_19079:
[----:B------:R-:W-:Y:S05]  /*1af0*/  BSYNC B0 ;  /* 0x0000000000007941 */ /* 0x000fea0003800000 */
.L_x_19078:
[----:B------:R-:W0:Y:S02]  /*1b00*/  F2I.S64.TRUNC R2, R2 ;  /* 0x0000000200027311 */ /* 0x000e24000020d900 */
[----:B0-----:R-:W-:Y:S01]  /*1b10*/  PRMT R0, R2, 0x7610, R0 ;  /* 0x0000761002007816 */ /* 0x001fe20000000000 */
[----:B------:R-:W-:Y:S05]  /*1b20*/  BRA `(.L_x_19059) ;  /* 0x000002a000007947 */ /* 0x000fea0003800000 */
.L_x_19071:
        /* <DEDUP_REMOVED lines=14> */
.L_x_19085:
[----:B------:R-:W-:Y:S05]  /*1c10*/  BSYNC B0 ;  /* 0x0000000000007941 */ /* 0x000fea0003800000 */
.L_x_19084:
[----:B------:R-:W0:Y:S02]  /*1c20*/  F2I.S64.TRUNC R2, R2 ;  /* 0x0000000200027311 */ /* 0x000e24000020d900 */
[----:B0-----:R-:W-:Y:S01]  /*1c30*/  PRMT R0, R2, 0x7610, R0 ;  /* 0x0000761002007816 */ /* 0x001fe20000000000 */
[----:B------:R-:W-:Y:S05]  /*1c40*/  BRA `(.L_x_19059) ;  /* 0x0000018000007947 */ /* 0x000fea0003800000 */
.L_x_19058:
        /* <DEDUP_REMOVED lines=21> */
.L_x_19083:
[----:B------:R0:W5:Y:S01]  /*1da0*/  LDG.E.U8 R0, [R4.64] ;  /* 0x0000002404007981 */ /* 0x000162000c1e1100 */
[----:B------:R-:W-:Y:S05]  /*1db0*/  BRA `(.L_x_19059) ;  /* 0x0000001000007947 */ /* 0x000fea0003800000 */
.L_x_19082:
[----:B------:R0:W5:Y:S02]  /*1dc0*/  LDG.E.U8 R0, [R4.64] ;  /* 0x0000002404007981 */ /* 0x000164000c1e1100 */
.L_x_19059:
[----:B------:R-:W1:Y:S01]  /*1dd0*/  LDC.U8 R6, c[0x0][0x372] ;  /* 0x0000dc80ff067b82 */ /* 0x000e620000000000 */
[C---:B0----5:R-:W-:Y:S02]  /*1de0*/  LOP3.LUT R5, R0.reuse, 0xff, RZ, 0xc0, !PT ;  /* 0x000000ff00057812 */ /* 0x061fe400078ec0ff */
[----:B------:R-:W-:Y:S02]  /*1df0*/  LOP3.LUT R3, R0, 0xff, RZ, 0xc0, !PT ;  /* 0x000000ff00037812 */ /* 0x000fe400078ec0ff */
[----:B------:R-:W-:-:S03]  /*1e00*/  ISETP.GT.U32.AND P0, PT, R5, 0x7, PT ;  /* 0x000000070500780c */ /* 0x000fc60003f04070 */
[----:B------:R-:W0:Y:S01]  /*1e10*/  LDC.U8 R2, c[0x0][0x371] ;  /* 0x0000dc40ff027b82 */ /* 0x000e220000000000 */
[----:B-1----:R-:W-:-:S04]  /*1e20*/  PRMT R4, R6, 0x9910, RZ ;  /* 0x0000991006047816 */ /* 0x002fc800000000ff */
        /* <DEDUP_REMOVED lines=14> */
.L_x_19089:
[----:B------:R0:W-:Y:S01]  /*1f10*/  STG.E.U8 [R16.64], R3 ;  /* 0x0000000310007986 */ /* 0x0001e2000c101124 */
[----:B------:R-:W-:Y:S05]  /*1f20*/  BRA `(.L_x_19091) ;  /* 0x00000e9000007947 */ /* 0x000fea0003800000 */
.L_x_19088:
        /* <DEDUP_REMOVED lines=10> */
.L_x_19093:
[----:B------:R-:W-:-:S05]  /*1fd0*/  LOP3.LUT R3, R3, 0xff, RZ, 0xc0, !PT ;  /* 0x000000ff03037812 */ /* 0x000fca00078ec0ff */
[----:B------:R0:W-:Y:S01]  /*1fe0*/  STG.E [R16.64], R3 ;  /* 0x0000000310007986 */ /* 0x0001e2000c101924 */
[----:B------:R-:W-:Y:S05]  /*1ff0*/  BRA `(.L_x_19091) ;  /* 0x00000dc000007947 */ /* 0x000fea0003800000 */
.L_x_19092:
[----:B------:R-:W-:-:S05]  /*2000*/  LOP3.LUT R3, R3, 0xff, RZ, 0xc0, !PT ;  /* 0x000000ff03037812 */ /* 0x000fca00078ec0ff */
[----:B------:R0:W-:Y:S01]  /*2010*/  STG.E.U16 [R16.64], R3 ;  /* 0x0000000310007986 */ /* 0x0001e2000c101524 */
[----:B------:R-:W-:Y:S05]  /*2020*/  BRA `(.L_x_19091) ;  /* 0x00000d9000007947 */ /* 0x000fea0003800000 */
.L_x_19087:
        /* <DEDUP_REMOVED lines=10> */
.L_x_19095:
[----:B------:R-:W-:-:S04]  /*20d0*/  LOP3.LUT R3, R3, 0xff, RZ, 0xc0, !PT ;  /* 0x000000ff03037812 */ /* 0x000fc800078ec0ff */
[----:B------:R-:W0:Y:S02]  /*20e0*/  I2F.U16 R0, R3 ;  /* 0x0000000300007306 */ /* 0x000e240000101000 */
[----:B0-----:R-:W-:-:S05]  /*20f0*/  F2FP.PACK_AB R0, RZ, R0 ;  /* 0x00000000ff00723e */ /* 0x001fca00000000ff */
[----:B------:R0:W-:Y:S01]  /*2100*/  STG.E.U16 [R16.64], R0 ;  /* 0x0000000010007986 */ /* 0x0001e2000c101524 */
[----:B------:R-:W-:Y:S05]  /*2110*/  BRA `(.L_x_19091) ;  /* 0x00000ca000007947 */ /* 0x000fea0003800000 */
.L_x_19094:
        /* <DEDUP_REMOVED lines=11> */
.L_x_19097:
[----:B------:R-:W-:-:S06]  /*21d0*/  LOP3.LUT R3, R3, 0xff, RZ, 0xc0, !PT ;  /* 0x000000ff03037812 */ /* 0x000fcc00078ec0ff */
[----:B------:R-:W0:Y:S02]  /*21e0*/  I2F.U16 R3, R3 ;  /* 0x0000000300037306 */ /* 0x000e240000101000 */
[----:B0-----:R-:W-:-:S04]  /*21f0*/  F2FP.PACK_AB R3, RZ, R3 ;  /* 0x00000003ff03723e */ /* 0x001fc800000000ff */
[----:B------:R-:W-:-:S05]  /*2200*/  PRMT R3, R3, 0x5410, RZ ;  /* 0x0000541003037816 */ /* 0x000fca00000000ff */
[----:B------:R0:W-:Y:S01]  /*2210*/  STG.E [R16.64], R3 ;  /* 0x0000000310007986 */ /* 0x0001e2000c101924 */
[----:B------:R-:W-:Y:S05]  /*2220*/  BRA `(.L_x_19091) ;  /* 0x00000b9000007947 */ /* 0x000fea0003800000 */
.L_x_19096:
[----:B------:R-:W-:-:S06]  /*2230*/  LOP3.LUT R3, R3, 0xff, RZ, 0xc0, !PT ;  /* 0x000000ff03037812 */ /* 0x000fcc00078ec0ff */
[----:B------:R-:W0:Y:S02]  /*2240*/  I2F.F64.U16 R2, R3 ;  /* 0x0000000300027312 */ /* 0x000e240000101800 */
[----:B0-----:R0:W-:Y:S01]  /*2250*/  STG.E.64 [R16.64], R2 ;  /* 0x0000000210007986 */ /* 0x0011e2000c101b24 */
[----:B------:R-:W-:Y:S05]  /*2260*/  BRA `(.L_x_19091) ;  /* 0x00000b5000007947 */ /* 0x000fea0003800000 */
.L_x_19086:
        /* <DEDUP_REMOVED lines=12> */
.L_x_19100:
[----:B------:R-:W-:Y:S01]  /*2330*/  LOP3.LUT R4, R3, 0xff, RZ, 0xc0, !PT ;  /* 0x000000ff03047812 */ /* 0x000fe200078ec0ff */
[----:B------:R-:W-:-:S05]  /*2340*/  CS2R R6, SRZ ;  /* 0x0000000000067805 */ /* 0x000fca000001ff00 */
[----:B------:R-:W0:Y:S02]  /*2350*/  I2F.F64.U16 R4, R4 ;  /* 0x0000000400047312 */ /* 0x000e240000101800 */
[----:B0-----:R0:W-:Y:S01]  /*2360*/  STG.E.128 [R16.64], R4 ;  /* 0x0000000410007986 */ /* 0x0011e2000c101d24 */
[----:B------:R-:W-:Y:S05]  /*2370*/  BRA `(.L_x_19091) ;  /* 0x00000a4000007947 */ /* 0x000fea0003800000 */
.L_x_19099:
        /* <DEDUP_REMOVED lines=22> */
.L_x_19104:
[----:B------:R-:W-:Y:S05]  /*24e0*/  BSYNC B0 ;  /* 0x0000000000007941 */ /* 0x000fea0003800000 */
.L_x_19103:
[----:B------:R-:W-:-:S05]  /*24f0*/  LOP3.LUT R3, R0, R3, RZ, 0xfc, !PT ;  /* 0x0000000300037212 */ /* 0x000fca00078efcff */
[----:B------:R0:W-:Y:S01]  /*2500*/  STG.E.U8 [R16.64], R3 ;  /* 0x0000000310007986 */ /* 0x0001e2000c101124 */
[----:B------:R-:W-:Y:S05]  /*2510*/  BRA `(.L_x_19091) ;  /* 0x000008a000007947 */ /* 0x000fea0003800000 */
.L_x_19102:
        /* <DEDUP_REMOVED lines=14> */
.L_x_19106:
[----:B------:R-:W-:Y:S01]  /*2600*/  IMAD.MOV.U32 R0, RZ, RZ, 0x7f ;  /* 0x0000007fff007424 */ /* 0x000fe200078e00ff */
[----:B------:R-:W-:-:S04]  /*2610*/  ISETP.GT.U32.AND P0, PT, R2, 0x7f800000, PT ;  /* 0x7f8000000200780c */ /* 0x000fc80003f04070 */
[----:B------:R-:W-:-:S04]  /*2620*/  SEL R0, R0, 0x7c, P0 ;  /* 0x0000007c00007807 */ /* 0x000fc80000000000 */
.L_x_19107:
[----:B------:R-:W-:Y:S05]  /*2630*/  BSYNC B0 ;  /* 0x0000000000007941 */ /* 0x000fea0003800000 */
.L_x_19105:
[----:B------:R-:W-:-:S04]  /*2640*/  LOP3.LUT R2, R3, 0x80000000, RZ, 0xc0, !PT ;  /* 0x8000000003027812 */ /* 0x000fc800078ec0ff */
[----:B------:R-:W-:-:S04]  /*2650*/  SHF.R.U32.HI R3, RZ, 0x18, R2 ;  /* 0x00000018ff037819 */ /* 0x000fc80000011602 */
[----:B------:R-:W-:-:S05]  /*2660*/  LOP3.LUT R3, R0, R3, RZ, 0xfc, !PT ;  /* 0x0000000300037212 */ /* 0x000fca00078efcff */
[----:B------:R0:W-:Y:S01]  /*2670*/  STG.E.U8 [R16.64], R3 ;  /* 0x0000000310007986 */ /* 0x0001e2000c101124 */
[----:B------:R-:W-:Y:S05]  /*2680*/  BRA `(.L_x_19091) ;  /* 0x0000073000007947 */ /* 0x000fea0003800000 */
.L_x_19101:
[----:B------:R-:W-:-:S04]  /*2690*/  LOP3.LUT R3, R3, 0xff, RZ, 0xc0, !PT ;  /* 0x000000ff03037812 */ /* 0x000fc800078ec0ff */
[----:B------:R-:W0:Y:S02]  /*26a0*/  I2F.U16 R0, R3 ;  /* 0x0000000300007306 */ /* 0x000e240000101000 */
[----:B0-----:R-:W-:-:S05]  /*26b0*/  F2FP.BF16.PACK_AB R0, RZ, R0 ;  /* 0x00000000ff00723e */ /* 0x001fca00000010ff */
[----:B------:R0:W-:Y:S01]  /*26c0*/  STG.E.U16 [R16.64], R0 ;  /* 0x0000000010007986 */ /* 0x0001e2000c101524 */
[----:B------:R-:W-:Y:S05]  /*26d0*/  BRA `(.L_x_19091) ;  /* 0x000006e000007947 */ /* 0x000fea0003800000 */
.L_x_19098:
        /* <DEDUP_REMOVED lines=11> */
.L_x_19110:
        /* <DEDUP_REMOVED lines=18> */
.L_x_19113:
[----:B------:R-:W-:-:S04]  /*28b0*/  LOP3.LUT R2, R3, 0x80000000, RZ, 0xc0, !PT ;  /* 0x8000000003027812 */ /* 0x000fc800078ec0ff */
[----:B------:R-:W-:-:S04]  /*28c0*/  SHF.R.U32.HI R3, RZ, 0x18, R2 ;  /* 0x00000018ff037819 */ /* 0x000fc80000011602 */
[----:B------:R-:W-:-:S04]  /*28d0*/  LOP3.LUT R0, R0, R3, RZ, 0xfc, !PT ;  /* 0x0000000300007212 */ /* 0x000fc800078efcff */
[----:B------:R-:W-:Y:S02]  /*28e0*/  PRMT R8, R0, 0x7610, R8 ;  /* 0x0000761000087816 */ /* 0x000fe40000000008 */
.L_x_19112:
[----:B------:R-:W-:Y:S05]  /*28f0*/  BSYNC B0 ;  /* 0x0000000000007941 */ /* 0x000fea0003800000 */
.L_x_19111:
[----:B------:R0:W-:Y:S01]  /*2900*/  STG.E.U8 [R16.64], R8 ;  /* 0x0000000810007986 */ /* 0x0001e2000c101124 */
[----:B------:R-:W-:Y:S05]  /*2910*/  BRA `(.L_x_19091) ;  /* 0x000004a000007947 */ /* 0x000fea0003800000 */
.L_x_19109:
        /* <DEDUP_REMOVED lines=18> */
.L_x_19116:
[----:B------:R-:W-:-:S04]  /*2a40*/  LOP3.LUT R2, R3, 0x80000000, RZ, 0xc0, !PT ;  /* 0x8000000003027812 */ /* 0x000fc800078ec0ff */
[----:B------:R-:W-:-:S04]  /*2a50*/  SHF.R.U32.HI R3, RZ, 0x18, R2 ;  /* 0x00000018ff037819 */ /* 0x000fc80000011602 */
[----:B------:R-:W-:-:S04]  /*2a60*/  LOP3.LUT R0, R0, R3, RZ, 0xfc, !PT ;  /* 0x0000000300007212 */ /* 0x000fc800078efcff */
[----:B------:R-:W-:Y:S02]  /*2a70*/  PRMT R8, R0, 0x7610, R8 ;  /* 0x0000761000087816 */ /* 0x000fe40000000008 */
.L_x_19115:
[----:B------:R-:W-:Y:S05]  /*2a80*/  BSYNC B0 ;  /* 0x0000000000007941 */ /* 0x000fea0003800000 */
.L_x_19114:
[----:B------:R0:W-:Y:S01]  /*2a90*/  STG.E.U8 [R16.64], R8 ;  /* 0x0000000810007986 */ /* 0x0001e2000c101124 */
[----:B------:R-:W-:Y:S05]  /*2aa0*/  BRA `(.L_x_19091) ;  /* 0x0000031000007947 */ /* 0x000fea0003800000 */
.L_x_19108:
        /* <DEDUP_REMOVED lines=23> */
.L_x_19090:
        /* <DEDUP_REMOVED lines=20> */
.L_x_19118:
[----:B------:R-:W-:Y:S01]  /*2d60*/  LOP3.LUT R2, R3, 0xff, RZ, 0xc0, !PT ;  /* 0x000000ff03027812 */ /* 0x000fe200078ec0ff */
[----:B------:R-:W-:-:S05]  /*2d70*/  IMAD.MOV.U32 R3, RZ, RZ, RZ ;  /* 0x000000ffff037224 */ /* 0x000fca00078e00ff */
[----:B------:R0:W-:Y:S01]  /*2d80*/  STG.E.64 [R16.64], R2 ;  /* 0x0000000210007986 */ /* 0x0001e2000c101b24 */
[----:B------:R-:W-:Y:S05]  /*2d90*/  BRA `(.L_x_19091) ;  /* 0x0000002000007947 */ /* 0x000fea0003800000 */
.L_x_19117:
[----:B------:R-:W-:-:S05]  /*2da0*/  LOP3.LUT R3, R3, 0xff, RZ, 0xc0, !PT ;  /* 0x000000ff03037812 */ /* 0x000fca00078ec0ff */
[----:B------:R0:W-:Y:S02]  /*2db0*/  STG.E [R16.64], R3 ;  /* 0x0000000310007986 */ /* 0x0001e4000c101924 */
.L_x_19091:
[----:B------:R-:W-:-:S05]  /*2dc0*/  IMAD R18, R18, 0x200, R23 ;  /* 0x0000020012127824 */ /* 0x000fca00078e0217 */
[----:B------:R-:W-:Y:S02]  /*2dd0*/  IADD3 R19, R18, 0x80, RZ ;  /* 0x0000008012137810 */ /* 0x000fe40007ffe0ff */
.L_x_19052:
[----:B------:R-:W-:Y:S05]  /*2de0*/  BSYNC B6 ;  /* 0x0000000000067941 */ /* 0x000fea0003800000 */
.L_x_19051:
        /* <DEDUP_REMOVED lines=231> */
.L_x_19121:
        /* <DEDUP_REMOVED lines=18> */
.L_x_19125:
[----:B------:R0:W5:Y:S01]  /*3d80*/  LDG.E.U8 R0, [R4.64] ;  /* 0x0000002404007981 */ /* 0x000162000c1e1100 */
[----:B------:R-:W-:Y:S05]  /*3d90*/  BRA `(.L_x_19127) ;  /* 0x00000dc000007947 */ /* 0x000fea0003800000 */
.L_x_19124:
        /* <DEDUP_REMOVED lines=8> */
.L_x_19129:
[----:B------:R0:W5:Y:S01]  /*3e20*/  LDG.E.U8 R0, [R4.64] ;  /* 0x0000002404007981 */ /* 0x000162000c1e1100 */
[----:B------:R-:W-:Y:S05]  /*3e30*/  BRA `(.L_x_19127) ;  /* 0x00000d2000007947 */ /* 0x000fea0003800000 */
.L_x_19128:
[----:B------:R0:W5:Y:S01]  /*3e40*/  LDG.E.U16 R0, [R4.64] ;  /* 0x0000002404007981 */ /* 0x000162000c1e1500 */
[----:B------:R-:W-:Y:S05]  /*3e50*/  BRA `(.L_x_19127) ;  /* 0x00000d0000007947 */ /* 0x000fea0003800000 */
.L_x_19123:
        /* <DEDUP_REMOVED lines=10> */
.L_x_19131:
[----:B------:R-:W2:Y:S02]  /*3f00*/  LDG.E.U16 R2, [R4.64] ;  /* 0x0000002404027981 */ /* 0x000ea4000c1e1500 */
[----:B--2---:R-:W-:-:S06]  /*3f10*/  HADD2.F32 R2, -RZ, R2.H0_H0 ;  /* 0x20000002ff027230 */ /* 0x004fcc0000004100 */
[----:B------:R-:W0:Y:S02]  /*3f20*/  F2I.S64.TRUNC R2, R2 ;  /* 0x0000000200027311 */ /* 0x000e24000020d900 */
[----:B0-----:R-:W-:Y:S01]  /*3f30*/  PRMT R0, R2, 0x7610, R0 ;  /* 0x0000761002007816 */ /* 0x001fe20000000000 */
[----:B------:R-:W-:Y:S05]  /*3f40*/  BRA `(.L_x_19127) ;  /* 0x00000c1000007947 */ /* 0x000fea0003800000 */
.L_x_19130:
        /* <DEDUP_REMOVED lines=10> */
.L_x_19133:
[----:B------:R-:W2:Y:S02]  /*3ff0*/  LDG.E.U16 R4, [R4.64] ;  /* 0x0000002404047981 */ /* 0x000ea4000c1e1500 */
[----:B--2---:R-:W-:-:S06]  /*4000*/  HADD2.F32 R2, -RZ, R4.H0_H0 ;  /* 0x20000004ff027230 */ /* 0x004fcc0000004100 */
[----:B------:R-:W0:Y:S02]  /*4010*/  F2I.S64.TRUNC R2, R2 ;  /* 0x0000000200027311 */ /* 0x000e24000020d900 */
[----:B0-----:R-:W-:Y:S01]  /*4020*/  PRMT R0, R2, 0x7610, R0 ;  /* 0x0000761002007816 */ /* 0x001fe20000000000 */
[----:B------:R-:W-:Y:S05]  /*4030*/  BRA `(.L_x_19127) ;  /* 0x00000b2000007947 */ /* 0x000fea0003800000 */
.L_x_19132:
[----:B------:R-:W2:Y:S02]  /*4040*/  LDG.E.64 R2, [R4.64] ;  /* 0x0000002404027981 */ /* 0x000ea4000c1e1b00 */
[----:B--2---:R-:W0:Y:S02]  /*4050*/  F2I.S64.F64.TRUNC R2, R2 ;  /* 0x0000000200027311 */ /* 0x004e24000030d900 */
[----:B0-----:R-:W-:Y:S01]  /*4060*/  PRMT R0, R2, 0x7610, R0 ;  /* 0x0000761002007816 */ /* 0x001fe20000000000 */
[----:B------:R-:W-:Y:S05]  /*4070*/  BRA `(.L_x_19127) ;  /* 0x00000ae000007947 */ /* 0x000fea0003800000 */
.L_x_19122:
        /* <DEDUP_REMOVED lines=12> */
.L_x_19136:
[----:B------:R-:W2:Y:S02]  /*4140*/  LDG.E.64 R4, [R4.64] ;  /* 0x0000002404047981 */ /* 0x000ea4000c1e1b00 */
[----:B--2---:R-:W0:Y:S02]  /*4150*/  F2I.S64.F64.TRUNC R2, R4 ;  /* 0x0000000400027311 */ /* 0x004e24000030d900 */
[----:B0-----:R-:W-:Y:S01]  /*4160*/  PRMT R0, R2, 0x7610, R0 ;  /* 0x0000761002007816 */ /* 0x001fe20000000000 */
[----:B------:R-:W-:Y:S05]  /*4170*/  BRA `(.L_x_19127) ;  /* 0x000009e000007947 */ /* 0x000fea0003800000 */
.L_x_19135:
        /* <DEDUP_REMOVED lines=28> */
.L_x_19138:
        /* <DEDUP_REMOVED lines=15> */
.L_x_19137:
[----:B------:R-:W2:Y:S02]  /*4430*/  LDG.E.U16 R2, [R4.64] ;  /* 0x0000002404027981 */ /* 0x000ea4000c1e1500 */
[----:B--2---:R-:W-:-:S06]  /*4440*/  PRMT R2, RZ, 0x5410, R2 ;  /* 0x00005410ff027816 */ /* 0x004fcc0000000002 */
[----:B------:R-:W0:Y:S02]  /*4450*/  F2I.S64.TRUNC R2, R2 ;  /* 0x0000000200027311 */ /* 0x000e24000020d900 */
[----:B0-----:R-:W-:Y:S01]  /*4460*/  PRMT R0, R2, 0x7610, R0 ;  /* 0x0000761002007816 */ /* 0x001fe20000000000 */
[----:B------:R-:W-:Y:S05]  /*4470*/  BRA `(.L_x_19127) ;  /* 0x000006e000007947 */ /* 0x000fea0003800000 */
.L_x_19134:
        /* <DEDUP_REMOVED lines=10> */
.L_x_19141:
        /* <DEDUP_REMOVED lines=21> */
.L_x_19145:
[----:B------:R-:W-:Y:S05]  /*4670*/  BSYNC B1 ;  /* 0x0000000000017941 */ /* 0x000fea0003800000 */
.L_x_19144:
[----:B------:R-:W-:Y:S01]  /*4680*/  IMAD.SHL.U32 R2, R2, 0x100000, RZ ;  /* 0x0010000002027824 */ /* 0x000fe200078e00ff */
[----:B------:R-:W-:-:S04]  /*4690*/  LEA R3, R0, 0x3b800000, 0x17 ;  /* 0x3b80000000037811 */ /* 0x000fc800078eb8ff */
[----:B------:R-:W-:Y:S02]  /*46a0*/  LOP3.LUT R2, R3, R2, R4, 0xfe, !PT ;  /* 0x0000000203027212 */ /* 0x000fe400078efe04 */
.L_x_19143:
[----:B------:R-:W-:Y:S05]  /*46b0*/  BSYNC B0 ;  /* 0x0000000000007941 */ /* 0x000fea0003800000 */
.L_x_19142:
[----:B------:R-:W0:Y:S02]  /*46c0*/  F2I.S64.TRUNC R2, R2 ;  /* 0x0000000200027311 */ /* 0x000e24000020d900 */
[----:B0-----:R-:W-:Y:S01]  /*46d0*/  PRMT R0, R2, 0x7610, R0 ;  /* 0x0000761002007816 */ /* 0x001fe20000000000 */
[----:B------:R-:W-:Y:S05]  /*46e0*/  BRA `(.L_x_19127) ;  /* 0x0000047000007947 */ /* 0x000fea0003800000 */
.L_x_19140:
        /* <DEDUP_REMOVED lines=21> */
.L_x_19149:
[----:B------:R-:W-:Y:S05]  /*4840*/  BSYNC B1 ;  /* 0x0000000000017941 */ /* 0x000fea0003800000 */
.L_x_19148:
[----:B------:R-:W-:Y:S01]  /*4850*/  IMAD.SHL.U32 R2, R2, 0x200000, RZ ;  /* 0x0020000002027824 */ /* 0x000fe200078e00ff */
[----:B------:R-:W-:-:S04]  /*4860*/  LEA R3, R0, 0x37800000, 0x17 ;  /* 0x3780000000037811 */ /* 0x000fc800078eb8ff */
[----:B------:R-:W-:Y:S02]  /*4870*/  LOP3.LUT R2, R3, R2, R4, 0xfe, !PT ;  /* 0x0000000203027212 */ /* 0x000fe400078efe04 */
.L_x_19147:
[----:B------:R-:W-:Y:S05]  /*4880*/  BSYNC B0 ;  /* 0x0000000000007941 */ /* 0x000fea0003800000 */
.L_x_19146:
[----:B------:R-:W0:Y:S02]  /*4890*/  F2I.S64.TRUNC R2, R2 ;  /* 0x0000000200027311 */ /* 0x000e24000020d900 */
[----:B0-----:R-:W-:Y:S01]  /*48a0*/  PRMT R0, R2, 0x7610, R0 ;  /* 0x0000761002007816 */ /* 0x001fe20000000000 */
[----:B------:R-:W-:Y:S05]  /*48b0*/  BRA `(.L_x_19127) ;  /* 0x000002a000007947 */ /* 0x000fea0003800000 */
.L_x_19139:
        /* <DEDUP_REMOVED lines=14> */
.L_x_19153:
[----:B------:R-:W-:Y:S05]  /*49a0*/  BSYNC B0 ;  /* 0x0000000000007941 */ /* 0x000fea0003800000 */
.L_x_19152:
[----:B------:R-:W0:Y:S02]  /*49b0*/  F2I.S64.TRUNC R2, R2 ;  /* 0x0000000200027311 */ /* 0x000e24000020d900 */
[----:B0-----:R-:W-:Y:S01]  /*49c0*/  PRMT R0, R2, 0x7610, R0 ;  /* 0x0000761002007816 */ /* 0x001fe20000000000 */
[----:B------:R-:W-:Y:S05]  /*49d0*/  BRA `(.L_x_19127) ;  /* 0x0000018000007947 */ /* 0x000fea0003800000 */
.L_x_19126:
        /* <DEDUP_REMOVED lines=21> */
.L_x_19151:
[----:B------:R0:W5:Y:S01]  /*4b30*/  LDG.E.U8 R0, [R4.64] ;  /* 0x0000002404007981 */ /* 0x000162000c1e1100 */
[----:B------:R-:W-:Y:S05]  /*4b40*/  BRA `(.L_x_19127) ;  /* 0x0000001000007947 */ /* 0x000fea0003800000 */
.L_x_19150:
[----:B------:R0:W5:Y:S02]  /*4b50*/  LDG.E.U8 R0, [R4.64] ;  /* 0x0000002404007981 */ /* 0x000164000c1e1100 */
.L_x_19127:
[----:B0-----:R-:W0:Y:S01]  /*4b60*/  LDC.U8 R5, c[0x0][0x372] ;  /* 0x0000dc80ff057b82 */ /* 0x001e220000000000 */
[C---:B-----5:R-:W-:Y:S02]  /*4b70*/  LOP3.LUT R4, R0.reuse, 0xff, RZ, 0xc0, !PT ;  /* 0x000000ff00047812 */ /* 0x060fe400078ec0ff */
[----:B------:R-:W-:Y:S02]  /*4b80*/  LOP3.LUT R0, R0, 0xff, RZ, 0xc0, !PT ;  /* 0x000000ff00007812 */ /* 0x000fe400078ec0ff */
[----:B------:R-:W-:-:S03]  /*4b90*/  ISETP.GT.U32.AND P0, PT, R4, 0x7, PT ;  /* 0x000000070400780c */ /* 0x000fc60003f04070 */
[----:B------:R-:W1:Y:S01]  /*4ba0*/  LDC.U8 R3, c[0x0][0x371] ;  /* 0x0000dc40ff037b82 */ /* 0x000e620000000000 */
[----:B0-----:R-:W-:-:S04]  /*4bb0*/  PRMT R2, R5, 0x9910, RZ ;  /* 0x0000991005027816 */ /* 0x001fc800000000ff */
[----:B------:R-:W-:Y:S02]  /*4bc0*/  ISETP.GT.AND P1, PT, R2, 0x9, PT ;  /* 0x000000090200780c */ /* 0x000fe40003f24270 */
[----:B-1----:R-:W-:-:S04]  /*4bd0*/  SHF.L.U32 R0, R3, R0, RZ ;  /* 0x0000000003007219 */ /* 0x002fc800000006ff */
        /* <DEDUP_REMOVED lines=12> */
.L_x_19157:
[----:B------:R0:W-:Y:S01]  /*4ca0*/  STG.E.U8 [R16.64], R3 ;  /* 0x0000000310007986 */ /* 0x0001e2000c101124 */
[----:B------:R-:W-:Y:S05]  /*4cb0*/  BRA `(.L_x_19159) ;  /* 0x00000e9000007947 */ /* 0x000fea0003800000 */
.L_x_19156:
        /* <DEDUP_REMOVED lines=10> */
.L_x_19161:
[----:B------:R-:W-:-:S05]  /*4d60*/  LOP3.LUT R3, R3, 0xff, RZ, 0xc0, !PT ;  /* 0x000000ff03037812 */ /* 0x000fca00078ec0ff */
[----:B------:R0:W-:Y:S01]  /*4d70*/  STG.E [R16.64], R3 ;  /* 0x0000000310007986 */ /* 0x0001e2000c101924 */
[----:B------:R-:W-:Y:S05]  /*4d80*/  BRA `(.L_x_19159) ;  /* 0x00000dc000007947 */ /* 0x000fea0003800000 */
.L_x_19160:
[----:B------:R-:W-:-:S05]  /*4d90*/  LOP3.LUT R3, R3, 0xff, RZ, 0xc0, !PT ;  /* 0x000000ff03037812 */ /* 0x000fca00078ec0ff */
[----:B------:R0:W-:Y:S01]  /*4da0*/  STG.E.U16 [R16.64], R3 ;  /* 0x0000000310007986 */ /* 0x0001e2000c101524 */
[----:B------:R-:W-:Y:S05]  /*4db0*/  BRA `(.L_x_19159) ;  /* 0x00000d9000007947 */ /* 0x000fea0003800000 */
.L_x_19155:
        /* <DEDUP_REMOVED lines=10> */
.L_x_19163:
[----:B------:R-:W-:-:S04]  /*4e60*/  LOP3.LUT R3, R3, 0xff, RZ, 0xc0, !PT ;  /* 0x000000ff03037812 */ /* 0x000fc800078ec0ff */
[----:B------:R-:W0:Y:S02]  /*4e70*/  I2F.U16 R0, R3 ;  /* 0x0000000300007306 */ /* 0x000e240000101000 */
[----:B0-----:R-:W-:-:S05]  /*4e80*/  F2FP.PACK_AB R0, RZ, R0 ;  /* 0x00000000ff00723e */ /* 0x001fca00000000ff */
[----:B------:R0:W-:Y:S01]  /*4e90*/  STG.E.U16 [R16.64], R0 ;  /* 0x0000000010007986 */ /* 0x0001e2000c101524 */
[----:B------:R-:W-:Y:S05]  /*4ea0*/  BRA `(.L_x_19159) ;  /* 0x00000ca000007947 */ /* 0x000fea0003800000 */
.L_x_19162:
        /* <DEDUP_REMOVED lines=11> */
.L_x_19165:
[----:B------:R-:W-:-:S06]  /*4f60*/  LOP3.LUT R3, R3, 0xff, RZ, 0xc0, !PT ;  /* 0x000000ff03037812 */ /* 0x000fcc00078ec0ff */
[----:B------:R-:W0:Y:S02]  /*4f70*/  I2F.U16 R3, R3 ;  /* 0x0000000300037306 */ /* 0x000e240000101000 */
[----:B0-----:R-:W-:-:S04]  /*4f80*/  F2FP.PACK_AB R3, RZ, R3 ;  /* 0x00000003ff03723e */ /* 0x001fc800000000ff */
[----:B------:R-:W-:-:S05]  /*4f90*/  PRMT R3, R3, 0x5410, RZ ;  /* 0x0000541003037816 */ /* 0x000fca00000000ff */
[----:B------:R0:W-:Y:S01]  /*4fa0*/  STG.E [R16.64], R3 ;  /* 0x0000000310007986 */ /* 0x0001e2000c101924 */
[----:B------:R-:W-:Y:S05]  /*4fb0*/  BRA `(.L_x_19159) ;  /* 0x00000b9000007947 */ /* 0x000fea0003800000 */
.L_x_19164:
[----:B------:R-:W-:-:S06]  /*4fc0*/  LOP3.LUT R3, R3, 0xff, RZ, 0xc0, !PT ;  /* 0x000000ff03037812 */ /* 0x000fcc00078ec0ff */
[----:B------:R-:W0:Y:S02]  /*4fd0*/  I2F.F64.U16 R2, R3 ;  /* 0x0000000300027312 */ /* 0x000e240000101800 */
[----:B0-----:R0:W-:Y:S01]  /*4fe0*/  STG.E.64 [R16.64], R2 ;  /* 0x0000000210007986 */ /* 0x0011e2000c101b24 */
[----:B------:R-:W-:Y:S05]  /*4ff0*/  BRA `(.L_x_19159) ;  /* 0x00000b5000007947 */ /* 0x000fea0003800000 */
.L_x_19154:
        /* <DEDUP_REMOVED lines=12> */
.L_x_19168:
[----:B------:R-:W-:Y:S01]  /*50c0*/  LOP3.LUT R4, R3, 0xff, RZ, 0xc0, !PT ;  /* 0x000000ff03047812 */ /* 0x000fe200078ec0ff */
[----:B------:R-:W-:-:S05]  /*50d0*/  CS2R R6, SRZ ;  /* 0x0000000000067805 */ /* 0x000fca000001ff00 */
[----:B------:R-:W0:Y:S02]  /*50e0*/  I2F.F64.U16 R4, R4 ;  /* 0x0000000400047312 */ /* 0x000e240000101800 */
[----:B0-----:R0:W-:Y:S01]  /*50f0*/  STG.E.128 [R16.64], R4 ;  /* 0x0000000410007986 */ /* 0x0011e2000c101d24 */
[----:B------:R-:W-:Y:S05]  /*5100*/  BRA `(.L_x_19159) ;  /* 0x00000a4000007947 */ /* 0x000fea0003800000 */
.L_x_19167:
        /* <DEDUP_REMOVED lines=22> */
.L_x_19172:
[----:B------:R-:W-:Y:S05]  /*5270*/  BSYNC B0 ;  /* 0x0000000000007941 */ /* 0x000fea0003800000 */
.L_x_19171:
[----:B------:R-:W-:-:S05]  /*5280*/  LOP3.LUT R3, R0, R3, RZ, 0xfc, !PT ;  /* 0x0000000300037212 */ /* 0x000fca00078efcff */
[----:B------:R0:W-:Y:S01]  /*5290*/  STG.E.U8 [R16.64], R3 ;  /* 0x0000000310007986 */ /* 0x0001e2000c101124 */
[----:B------:R-:W-:Y:S05]  /*52a0*/  BRA `(.L_x_19159) ;  /* 0x000008a000007947 */ /* 0x000fea0003800000 */
.L_x_19170:
        /* <DEDUP_REMOVED lines=14> */
.L_x_19174:
[----:B------:R-:W-:Y:S01]  /*5390*/  IMAD.MOV.U32 R0, RZ, RZ, 0x7f ;  /* 0x0000007fff007424 */ /* 0x000fe200078e00ff */
[----:B------:R-:W-:-:S04]  /*53a0*/  ISETP.GT.U32.AND P0, PT, R2, 0x7f800000, PT ;  /* 0x7f8000000200780c */ /* 0x000fc80003f04070 */
[----:B------:R-:W-:-:S04]  /*53b0*/  SEL R0, R0, 0x7c, P0 ;  /* 0x0000007c00007807 */ /* 0x000fc80000000000 */
.L_x_19175:
[----:B------:R-:W-:Y:S05]  /*53c0*/  BSYNC B0 ;  /* 0x0000000000007941 */ /* 0x000fea0003800000 */
.L_x_19173:
[----:B------:R-:W-:-:S04]  /*53d0*/  LOP3.LUT R2, R3, 0x80000000, RZ, 0xc0, !PT ;  /* 0x8000000003027812 */ /* 0x000fc800078ec0ff */
[----:B------:R-:W-:-:S04]  /*53e0*/  SHF.R.U32.HI R3, RZ, 0x18, R2 ;  /* 0x00000018ff037819 */ /* 0x000fc80000011602 */
[----:B------:R-:W-:-:S05]  /*53f0*/  LOP3.LUT R3, R0, R3, RZ, 0xfc, !PT ;  /* 0x0000000300037212 */ /* 0x000fca00078efcff */
[----:B------:R0:W-:Y:S01]  /*5400*/  STG.E.U8 [R16.64], R3 ;  /* 0x0000000310007986 */ /* 0x0001e2000c101124 */
[----:B------:R-:W-:Y:S05]  /*5410*/  BRA `(.L_x_19159) ;  /* 0x0000073000007947 */ /* 0x000fea0003800000 */
.L_x_19169:
[----:B------:R-:W-:-:S04]  /*5420*/  LOP3.LUT R3, R3, 0xff, RZ, 0xc0, !PT ;  /* 0x000000ff03037812 */ /* 0x000fc800078ec0ff */
[----:B------:R-:W0:Y:S02]  /*5430*/  I2F.U16 R0, R3 ;  /* 0x0000000300007306 */ /* 0x000e240000101000 */
[----:B0-----:R-:W-:-:S05]  /*5440*/  F2FP.BF16.PACK_AB R0, RZ, R0 ;  /* 0x00000000ff00723e */ /* 0x001fca00000010ff */
[----:B------:R0:W-:Y:S01]  /*5450*/  STG.E.U16 [R16.64], R0 ;  /* 0x0000000010007986 */ /* 0x0001e2000c101524 */
[----:B------:R-:W-:Y:S05]  /*5460*/  BRA `(.L_x_19159) ;  /* 0x000006e000007947 */ /* 0x000fea0003800000 */
.L_x_19166:
        /* <DEDUP_REMOVED lines=11> */
.L_x_19178:
        /* <DEDUP_REMOVED lines=18> */
.L_x_19181:
[----:B------:R-:W-:-:S04]  /*5640*/  LOP3.LUT R2, R3, 0x80000000, RZ, 0xc0, !PT ;  /* 0x8000000003027812 */ /* 0x000fc800078ec0ff */
[----:B------:R-:W-:-:S04]  /*5650*/  SHF.R.U32.HI R3, RZ, 0x18, R2 ;  /* 0x00000018ff037819 */ /* 0x000fc80000011602 */
[----:B------:R-:W-:-:S04]  /*5660*/  LOP3.LUT R0, R0, R3, RZ, 0xfc, !PT ;  /* 0x0000000300007212 */ /* 0x000fc800078efcff */
[----:B------:R-:W-:Y:S02]  /*5670*/  PRMT R8, R0, 0x7610, R8 ;  /* 0x0000761000087816 */ /* 0x000fe40000000008 */
.L_x_19180:
[----:B------:R-:W-:Y:S05]  /*5680*/  BSYNC B0 ;  /* 0x0000000000007941 */ /* 0x000fea0003800000 */
.L_x_19179:
[----:B------:R0:W-:Y:S01]  /*5690*/  STG.E.U8 [R16.64], R8 ;  /* 0x0000000810007986 */ /* 0x0001e2000c101124 */
[----:B------:R-:W-:Y:S05]  /*56a0*/  BRA `(.L_x_19159) ;  /* 0x000004a000007947 */ /* 0x000fea0003800000 */
.L_x_19177:
        /* <DEDUP_REMOVED lines=18> */
.L_x_19184:
[----:B------:R-:W-:-:S04]  /*57d0*/  LOP3.LUT R2, R3, 0x80000000, RZ, 0xc0, !PT ;  /* 0x8000000003027812 */ /* 0x000fc800078ec0ff */
[----:B------:R-:W-:-:S04]  /*57e0*/  SHF.R.U32.HI R3, RZ, 0x18, R2 ;  /* 0x00000018ff037819 */ /* 0x000fc80000011602 */
[----:B------:R-:W-:-:S04]  /*57f0*/  LOP3.LUT R0, R0, R3, RZ, 0xfc, !PT ;  /* 0x0000000300007212 */ /* 0x000fc800078efcff */
[----:B------:R-:W-:Y:S02]  /*5800*/  PRMT R8, R0, 0x7610, R8 ;  /* 0x0000761000087816 */ /* 0x000fe40000000008 */
.L_x_19183:
[----:B------:R-:W-:Y:S05]  /*5810*/  BSYNC B0 ;  /* 0x0000000000007941 */ /* 0x000fea0003800000 */
.L_x_19182:
[----:B------:R0:W-:Y:S01]  /*5820*/  STG.E.U8 [R16.64], R8 ;  /* 0x0000000810007986 */ /* 0x0001e2000c101124 */
[----:B------:R-:W-:Y:S05]  /*5830*/  BRA `(.L_x_19159) ;  /* 0x0000031000007947 */ /* 0x000fea0003800000 */
.L_x_19176:
        /* <DEDUP_REMOVED lines=23> */
.L_x_19158:
        /* <DEDUP_REMOVED lines=20> */
.L_x_19186:
[----:B------:R-:W-:Y:S01]  /*5af0*/  LOP3.LUT R2, R3, 0xff, RZ, 0xc0, !PT ;  /* 0x000000ff03027812 */ /* 0x000fe200078ec0ff */
[----:B------:R-:W-:-:S05]  /*5b00*/  IMAD.MOV.U32 R3, RZ, RZ, RZ ;  /* 0x000000ffff037224 */ /* 0x000fca00078e00ff */
[----:B------:R0:W-:Y:S01]  /*5b10*/  STG.E.64 [R16.64], R2 ;  /* 0x0000000210007986 */ /* 0x0001e2000c101b24 */
[----:B------:R-:W-:Y:S05]  /*5b20*/  BRA `(.L_x_19159) ;  /* 0x0000002000007947 */ /* 0x000fea0003800000 */
.L_x_19185:
[----:B------:R-:W-:-:S05]  /*5b30*/  LOP3.LUT R3, R3, 0xff, RZ, 0xc0, !PT ;  /* 0x000000ff03037812 */ /* 0x000fca00078ec0ff */
[----:B------:R0:W-:Y:S02]  /*5b40*/  STG.E [R16.64], R3 ;  /* 0x0000000310007986 */ /* 0x0001e4000c101924 */
.L_x_19159:
        /* <DEDUP_REMOVED lines=231> */
.L_x_19187:
        /* <DEDUP_REMOVED lines=18> */
.L_x_19191:
[----:B------:R0:W5:Y:S01]  /*6ae0*/  LDG.E.U8 R0, [R4.64] ;  /* 0x0000002404007981 */ /* 0x000162000c1e1100 */
[----:B------:R-:W-:Y:S05]  /*6af0*/  BRA `(.L_x_19193) ;  /* 0x00000dc000007947 */ /* 0x000fea0003800000 */
.L_x_19190:
        /* <DEDUP_REMOVED lines=8> */
.L_x_19195:
[----:B------:R0:W5:Y:S01]  /*6b80*/  LDG.E.U8 R0, [R4.64] ;  /* 0x0000002404007981 */ /* 0x000162000c1e1100 */
[----:B------:R-:W-:Y:S05]  /*6b90*/  BRA `(.L_x_19193) ;  /* 0x00000d2000007947 */ /* 0x000fea0003800000 */
.L_x_19194:
[----:B------:R0:W5:Y:S01]  /*6ba0*/  LDG.E.U16 R0, [R4.64] ;  /* 0x0000002404007981 */ /* 0x000162000c1e1500 */
[----:B------:R-:W-:Y:S05]  /*6bb0*/  BRA `(.L_x_19193) ;  /* 0x00000d0000007947 */ /* 0x000fea0003800000 */
.L_x_19189:
        /* <DEDUP_REMOVED lines=10> */
.L_x_19197:
[----:B------:R-:W2:Y:S02]  /*6c60*/  LDG.E.U16 R2, [R4.64] ;  /* 0x0000002404027981 */ /* 0x000ea4000c1e1500 */
[----:B--2---:R-:W-:-:S06]  /*6c70*/  HADD2.F32 R2, -RZ, R2.H0_H0 ;  /* 0x20000002ff027230 */ /* 0x004fcc0000004100 */
[----:B------:R-:W0:Y:S02]  /*6c80*/  F2I.S64.TRUNC R2, R2 ;  /* 0x0000000200027311 */ /* 0x000e24000020d900 */
[----:B0-----:R-:W-:Y:S01]  /*6c90*/  PRMT R0, R2, 0x7610, R0 ;  /* 0x0000761002007816 */ /* 0x001fe20000000000 */
[----:B------:R-:W-:Y:S05]  /*6ca0*/  BRA `(.L_x_19193) ;  /* 0x00000c1000007947 */ /* 0x000fea0003800000 */
.L_x_19196:
        /* <DEDUP_REMOVED lines=10> */
.L_x_19199:
[----:B------:R-:W2:Y:S02]  /*6d50*/  LDG.E.U16 R4, [R4.64] ;  /* 0x0000002404047981 */ /* 0x000ea4000c1e1500 */
[----:B--2---:R-:W-:-:S06]  /*6d60*/  HADD2.F32 R2, -RZ, R4.H0_H0 ;  /* 0x20000004ff027230 */ /* 0x004fcc0000004100 */
[----:B------:R-:W0:Y:S02]  /*6d70*/  F2I.S64.TRUNC R2, R2 ;  /* 0x0000000200027311 */ /* 0x000e24000020d900 */
[----:B0-----:R-:W-:Y:S01]  /*6d80*/  PRMT R0, R2, 0x7610, R0 ;  /* 0x0000761002007816 */ /* 0x001fe20000000000 */
[----:B------:R-:W-:Y:S05]  /*6d90*/  BRA `(.L_x_19193) ;  /* 0x00000b2000007947 */ /* 0x000fea0003800000 */
.L_x_19198:
[----:B------:R-:W2:Y:S02]  /*6da0*/  LDG.E.64 R2, [R4.64] ;  /* 0x0000002404027981 */ /* 0x000ea4000c1e1b00 */
[----:B--2---:R-:W0:Y:S02]  /*6db0*/  F2I.S64.F64.TRUNC R2, R2 ;  /* 0x0000000200027311 */ /* 0x004e24000030d900 */
[----:B0-----:R-:W-:Y:S01]  /*6dc0*/  PRMT R0, R2, 0x7610, R0 ;  /* 0x0000761002007816 */ /* 0x001fe20000000000 */
[----:B------:R-:W-:Y:S05]  /*6dd0*/  BRA `(.L_x_19193) ;  /* 0x00000ae000007947 */ /* 0x000fea0003800000 */
.L_x_19188:
        /* <DEDUP_REMOVED lines=12> */
.L_x_19202:
[----:B------:R-:W2:Y:S02]  /*6ea0*/  LDG.E.64 R4, [R4.64] ;  /* 0x0000002404047981 */ /* 0x000ea4000c1e1b00 */
[----:B--2---:R-:W0:Y:S02]  /*6eb0*/  F2I.S64.F64.TRUNC R2, R4 ;  /* 0x0000000400027311 */ /* 0x004e24000030d900 */
[----:B0-----:R-:W-:Y:S01]  /*6ec0*/  PRMT R0, R2, 0x7610, R0 ;  /* 0x0000761002007816 */ /* 0x001fe20000000000 */
[----:B------:R-:W-:Y:S05]  /*6ed0*/  BRA `(.L_x_19193) ;  /* 0x000009e000007947 */ /* 0x000fea0003800000 */
.L_x_19201:
        /* <DEDUP_REMOVED lines=28> */
.L_x_19204:
        /* <DEDUP_REMOVED lines=15> */
.L_x_19203:
[----:B------:R-:W2:Y:S02]  /*7190*/  LDG.E.U16 R2, [R4.64] ;  /* 0x0000002404027981 */ /* 0x000ea4000c1e1500 */
[----:B--2---:R-:W-:-:S06]  /*71a0*/  PRMT R2, RZ, 0x5410, R2 ;  /* 0x00005410ff027816 */ /* 0x004fcc0000000002 */
[----:B------:R-:W0:Y:S02]  /*71b0*/  F2I.S64.TRUNC R2, R2 ;  /* 0x0000000200027311 */ /* 0x000e24000020d900 */
[----:B0-----:R-:W-:Y:S01]  /*71c0*/  PRMT R0, R2, 0x7610, R0 ;  /* 0x0000761002007816 */ /* 0x001fe20000000000 */
[----:B------:R-:W-:Y:S05]  /*71d0*/  BRA `(.L_x_19193) ;  /* 0x000006e000007947 */ /* 0x000fea0003800000 */
.L_x_19200:
        /* <DEDUP_REMOVED lines=10> */
.L_x_19207:
        /* <DEDUP_REMOVED lines=21> */
.L_x_19211:
[----:B------:R-:W-:Y:S05]  /*73d0*/  BSYNC B1 ;  /* 0x0000000000017941 */ /* 0x000fea0003800000 */
.L_x_19210:
[----:B------:R-:W-:Y:S01]  /*73e0*/  IMAD.SHL.U32 R2, R2, 0x100000, RZ ;  /* 0x0010000002027824 */ /* 0x000fe200078e00ff */
[----:B------:R-:W-:-:S04]  /*73f0*/  LEA R3, R0, 0x3b800000, 0x17 ;  /* 0x3b80000000037811 */ /* 0x000fc800078eb8ff */
[----:B------:R-:W-:Y:S02]  /*7400*/  LOP3.LUT R2, R3, R2, R4, 0xfe, !PT ;  /* 0x0000000203027212 */ /* 0x000fe400078efe04 */
.L_x_19209:
[----:B------:R-:W-:Y:S05]  /*7410*/  BSYNC B0 ;  /* 0x0000000000007941 */ /* 0x000fea0003800000 */
.L_x_19208:
[----:B------:R-:W0:Y:S02]  /*7420*/  F2I.S64.TRUNC R2, R2 ;  /* 0x0000000200027311 */ /* 0x000e24000020d900 */
[----:B0-----:R-:W-:Y:S01]  /*7430*/  PRMT R0, R2, 0x7610, R0 ;  /* 0x0000761002007816 */ /* 0x001fe20000000000 */
[----:B------:R-:W-:Y:S05]  /*7440*/  BRA `(.L_x_19193) ;  /* 0x0000047000007947 */ /* 0x000fea0003800000 */
.L_x_19206:
        /* <DEDUP_REMOVED lines=21> */
.L_x_19215:
[----:B------:R-:W-:Y:S05]  /*75a0*/  BSYNC B1 ;  /* 0x0000000000017941 */ /* 0x000fea0003800000 */
.L_x_19214:
[----:B------:R-:W-:Y:S01]  /*75b0*/  IMAD.SHL.U32 R2, R2, 0x200000, RZ ;  /* 0x0020000002027824 */ /* 0x000fe200078e00ff */
[----:B------:R-:W-:-:S04]  /*75c0*/  LEA R3, R0, 0x37800000, 0x17 ;  /* 0x3780000000037811 */ /* 0x000fc800078eb8ff */
[----:B------:R-:W-:Y:S02]  /*75d0*/  LOP3.LUT R2, R3, R2, R4, 0xfe, !PT ;  /* 0x0000000203027212 */ /* 0x000fe400078efe04 */
.L_x_19213:
[----:B------:R-:W-:Y:S05]  /*75e0*/  BSYNC B0 ;  /* 0x0000000000007941 */ /* 0x000fea0003800000 */
.L_x_19212:
[----:B------:R-:W0:Y:S02]  /*75f0*/  F2I.S64.TRUNC R2, R2 ;  /* 0x0000000200027311 */ /* 0x000e24000020d900 */
[----:B0-----:R-:W-:Y:S01]  /*7600*/  PRMT R0, R2, 0x7610, R0 ;  /* 0x0000761002007816 */ /* 0x001fe20000000000 */
[----:B------:R-:W-:Y:S05]  /*7610*/  BRA `(.L_x_19193) ;  /* 0x000002a000007947 */ /* 0x000fea0003800000 */
.L_x_19205:
        /* <DEDUP_REMOVED lines=14> */
.L_x_19219:
[----:B------:R-:W-:Y:S05]  /*7700*/  BSYNC B0 ;  /* 0x0000000000007941 */ /* 0x000fea0003800000 */
.L_x_19218:
[----:B------:R-:W0:Y:S02]  /*7710*/  F2I.S64.TRUNC R2, R2 ;  /* 0x0000000200027311 */ /* 0x000e24000020d900 */
[----:B0-----:R-:W-:Y:S01]  /*7720*/  PRMT R0, R2, 0x7610, R0 ;  /* 0x0000761002007816 */ /* 0x001fe20000000000 */
[----:B------:R-:W-:Y:S05]  /*7730*/  BRA `(.L_x_19193) ;  /* 0x0000018000007947 */ /* 0x000fea0003800000 */
.L_x_19192:
        /* <DEDUP_REMOVED lines=21> */
.L_x_19217:
[----:B------:R0:W5:Y:S01]  /*7890*/  LDG.E.U8 R0, [R4.64] ;  /* 0x0000002404007981 */ /* 0x000162000c1e1100 */
[----:B------:R-:W-:Y:S05]  /*78a0*/  BRA `(.L_x_19193) ;  /* 0x0000001000007947 */ /* 0x000fea0003800000 */
.L_x_19216:
[----:B------:R0:W5:Y:S02]  /*78b0*/  LDG.E.U8 R0, [R4.64] ;  /* 0x0000002404007981 */ /* 0x000164000c1e1100 */
.L_x_19193:
        /* <DEDUP_REMOVED lines=20> */
.L_x_19223:
[----:B------:R0:W-:Y:S01]  /*7a00*/  STG.E.U8 [R16.64], R3 ;  /* 0x0000000310007986 */ /* 0x0001e2000c101124 */
[----:B------:R-:W-:Y:S05]  /*7a10*/  BRA `(.L_x_19225) ;  /* 0x00000e9000007947 */ /* 0x000fea0003800000 */
.L_x_19222:
        /* <DEDUP_REMOVED lines=10> */
.L_x_19227:
[----:B------:R-:W-:-:S05]  /*7ac0*/  LOP3.LUT R3, R3, 0xff, RZ, 0xc0, !PT ;  /* 0x000000ff03037812 */ /* 0x000fca00078ec0ff */
[----:B------:R0:W-:Y:S01]  /*7ad0*/  STG.E [R16.64], R3 ;  /* 0x0000000310007986 */ /* 0x0001e2000c101924 */
[----:B------:R-:W-:Y:S05]  /*7ae0*/  BRA `(.L_x_19225) ;  /* 0x00000dc000007947 */ /* 0x000fea0003800000 */
.L_x_19226:
[----:B------:R-:W-:-:S05]  /*7af0*/  LOP3.LUT R3, R3, 0xff, RZ, 0xc0, !PT ;  /* 0x000000ff03037812 */ /* 0x000fca00078ec0ff */
[----:B------:R0:W-:Y:S01]  /*7b00*/  STG.E.U16 [R16.64], R3 ;  /* 0x0000000310007986 */ /* 0x0001e2000c101524 */
[----:B------:R-:W-:Y:S05]  /*7b10*/  BRA `(.L_x_19225) ;  /* 0x00000d9000007947 */ /* 0x000fea0003800000 */
.L_x_19221:
        /* <DEDUP_REMOVED lines=10> */
.L_x_19229:
[----:B------:R-:W-:-:S04]  /*7bc0*/  LOP3.LUT R3, R3, 0xff, RZ, 0xc0, !PT ;  /* 0x000000ff03037812 */ /* 0x000fc800078ec0ff */
[----:B------:R-:W0:Y:S02]  /*7bd0*/  I2F.U16 R0, R3 ;  /* 0x0000000300007306 */ /* 0x000e240000101000 */
[----:B0-----:R-:W-:-:S05]  /*7be0*/  F2FP.PACK_AB R0, RZ, R0 ;  /* 0x00000000ff00723e */ /* 0x001fca00000000ff */
[----:B------:R0:W-:Y:S01]  /*7bf0*/  STG.E.U16 [R16.64], R0 ;  /* 0x0000000010007986 */ /* 0x0001e2000c101524 */
[----:B------:R-:W-:Y:S05]  /*7c00*/  BRA `(.L_x_19225) ;  /* 0x00000ca000007947 */ /* 0x000fea0003800000 */
.L_x_19228:
        /* <DEDUP_REMOVED lines=11> */
.L_x_19231:
[----:B------:R-:W-:-:S06]  /*7cc0*/  LOP3.LUT R3, R3, 0xff, RZ, 0xc0, !PT ;  /* 0x000000ff03037812 */ /* 0x000fcc00078ec0ff */
[----:B------:R-:W0:Y:S02]  /*7cd0*/  I2F.U16 R3, R3 ;  /* 0x0000000300037306 */ /* 0x000e240000101000 */
[----:B0-----:R-:W-:-:S04]  /*7ce0*/  F2FP.PACK_AB R3, RZ, R3 ;  /* 0x00000003ff03723e */ /* 0x001fc800000000ff */
[----:B------:R-:W-:-:S05]  /*7cf0*/  PRMT R3, R3, 0x5410, RZ ;  /* 0x0000541003037816 */ /* 0x000fca00000000ff */
[----:B------:R0:W-:Y:S01]  /*7d00*/  STG.E [R16.64], R3 ;  /* 0x0000000310007986 */ /* 0x0001e2000c101924 */
[----:B------:R-:W-:Y:S05]  /*7d10*/  BRA `(.L_x_19225) ;  /* 0x00000b9000007947 */ /* 0x000fea0003800000 */
.L_x_19230:
[----:B------:R-:W-:-:S06]  /*7d20*/  LOP3.LUT R3, R3, 0xff, RZ, 0xc0, !PT ;  /* 0x000000ff03037812 */ /* 0x000fcc00078ec0ff */
[----:B------:R-:W0:Y:S02]  /*7d30*/  I2F.F64.U16 R2, R3 ;  /* 0x0000000300027312 */ /* 0x000e240000101800 */
[----:B0-----:R0:W-:Y:S01]  /*7d40*/  STG.E.64 [R16.64], R2 ;  /* 0x0000000210007986 */ /* 0x0011e2000c101b24 */
[----:B------:R-:W-:Y:S05]  /*7d50*/  BRA `(.L_x_19225) ;  /* 0x00000b5000007947 */ /* 0x000fea0003800000 */
.L_x_19220:
        /* <DEDUP_REMOVED lines=12> */
.L_x_19234:
[----:B------:R-:W-:Y:S01]  /*7e20*/  LOP3.LUT R4, R3, 0xff, RZ, 0xc0, !PT ;  /* 0x000000ff03047812 */ /* 0x000fe200078ec0ff */
[----:B------:R-:W-:-:S05]  /*7e30*/  CS2R R6, SRZ ;  /* 0x0000000000067805 */ /* 0x000fca000001ff00 */
[----:B------:R-:W0:Y:S02]  /*7e40*/  I2F.F64.U16 R4, R4 ;  /* 0x0000000400047312 */ /* 0x000e240000101800 */
[----:B0-----:R0:W-:Y:S01]  /*7e50*/  STG.E.128 [R16.64], R4 ;  /* 0x0000000410007986 */ /* 0x0011e2000c101d24 */
[----:B------:R-:W-:Y:S05]  /*7e60*/  BRA `(.L_x_19225) ;  /* 0x00000a4000007947 */ /* 0x000fea0003800000 */
.L_x_19233:
        /* <DEDUP_REMOVED lines=22> */
.L_x_19238:
[----:B------:R-:W-:Y:S05]  /*7fd0*/  BSYNC B0 ;  /* 0x0000000000007941 */ /* 0x000fea0003800000 */
.L_x_19237:
[----:B------:R-:W-:-:S05]  /*7fe0*/  LOP3.LUT R3, R0, R3, RZ, 0xfc, !PT ;  /* 0x0000000300037212 */ /* 0x000fca00078efcff */
[----:B------:R0:W-:Y:S01]  /*7ff0*/  STG.E.U8 [R16.64], R3 ;  /* 0x0000000310007986 */ /* 0x0001e2000c101124 */
[----:B------:R-:W-:Y:S05]  /*8000*/  BRA `(.L_x_19225) ;  /* 0x000008a000007947 */ /* 0x000fea0003800000 */
.L_x_19236:
        /* <DEDUP_REMOVED lines=14> */
.L_x_19240:
[----:B------:R-:W-:Y:S01]  /*80f0*/  IMAD.MOV.U32 R0, RZ, RZ, 0x7f ;  /* 0x0000007fff007424 */ /* 0x000fe200078e00ff */
[----:B------:R-:W-:-:S04]  /*8100*/  ISETP.GT.U32.AND P0, PT, R2, 0x7f800000, PT ;  /* 0x7f8000000200780c */ /* 0x000fc80003f04070 */
[----:B------:R-:W-:-:S04]  /*8110*/  SEL R0, R0, 0x7c, P0 ;  /* 0x0000007c00007807 */ /* 0x000fc80000000000 */
.L_x_19241:
[----:B------:R-:W-:Y:S05]  /*8120*/  BSYNC B0 ;  /* 0x0000000000007941 */ /* 0x000fea0003800000 */
.L_x_19239:
[----:B------:R-:W-:-:S04]  /*8130*/  LOP3.LUT R2, R3, 0x80000000, RZ, 0xc0, !PT ;  /* 0x8000000003027812 */ /* 0x000fc800078ec0ff */
[----:B------:R-:W-:-:S04]  /*8140*/  SHF.R.U32.HI R3, RZ, 0x18, R2 ;  /* 0x00000018ff037819 */ /* 0x000fc80000011602 */
[----:B------:R-:W-:-:S05]  /*8150*/  LOP3.LUT R3, R0, R3, RZ, 0xfc, !PT ;  /* 0x0000000300037212 */ /* 0x000fca00078efcff */
[----:B------:R0:W-:Y:S01]  /*8160*/  STG.E.U8 [R16.64], R3 ;  /* 0x0000000310007986 */ /* 0x0001e2000c101124 */
[----:B------:R-:W-:Y:S05]  /*8170*/  BRA `(.L_x_19225) ;  /* 0x0000073000007947 */ /* 0x000fea0003800000 */
.L_x_19235:
[----:B------:R-:W-:-:S04]  /*8180*/  LOP3.LUT R3, R3, 0xff, RZ, 0xc0, !PT ;  /* 0x000000ff03037812 */ /* 0x000fc800078ec0ff */
[----:B------:R-:W0:Y:S02]  /*8190*/  I2F.U16 R0, R3 ;  /* 0x0000000300007306 */ /* 0x000e240000101000 */
[----:B0-----:R-:W-:-:S05]  /*81a0*/  F2FP.BF16.PACK_AB R0, RZ, R0 ;  /* 0x00000000ff00723e */ /* 0x001fca00000010ff */
[----:B------:R0:W-:Y:S01]  /*81b0*/  STG.E.U16 [R16.64], R0 ;  /* 0x0000000010007986 */ /* 0x0001e2000c101524 */
[----:B------:R-:W-:Y:S05]  /*81c0*/  BRA `(.L_x_19225) ;  /* 0x000006e000007947 */ /* 0x000fea0003800000 */
.L_x_19232:
        /* <DEDUP_REMOVED lines=11> */
.L_x_19244:
        /* <DEDUP_REMOVED lines=18> */
.L_x_19247:
[----:B------:R-:W-:-:S04]  /*83a0*/  LOP3.LUT R2, R3, 0x80000000, RZ, 0xc0, !PT ;  /* 0x8000000003027812 */ /* 0x000fc800078ec0ff */
[----:B------:R-:W-:-:S04]  /*83b0*/  SHF.R.U32.HI R3, RZ, 0x18, R2 ;  /* 0x00000018ff037819 */ /* 0x000fc80000011602 */
[----:B------:R-:W-:-:S04]  /*83c0*/  LOP3.LUT R0, R0, R3, RZ, 0xfc, !PT ;  /* 0x0000000300007212 */ /* 0x000fc800078efcff */
[----:B------:R-:W-:Y:S02]  /*83d0*/  PRMT R8, R0, 0x7610, R8 ;  /* 0x0000761000087816 */ /* 0x000fe40000000008 */
.L_x_19246:
[----:B------:R-:W-:Y:S05]  /*83e0*/  BSYNC B0 ;  /* 0x0000000000007941 */ /* 0x000fea0003800000 */
.L_x_19245:
[----:B------:R0:W-:Y:S01]  /*83f0*/  STG.E.U8 [R16.64], R8 ;  /* 0x0000000810007986 */ /* 0x0001e2000c101124 */
[----:B------:R-:W-:Y:S05]  /*8400*/  BRA `(.L_x_19225) ;  /* 0x000004a000007947 */ /* 0x000fea0003800000 */
.L_x_19243:
        /* <DEDUP_REMOVED lines=18> */
.L_x_19250:
[----:B------:R-:W-:-:S04]  /*8530*/  LOP3.LUT R2, R3, 0x80000000, RZ, 0xc0, !PT ;  /* 0x8000000003027812 */ /* 0x000fc800078ec0ff */
[----:B------:R-:W-:-:S04]  /*8540*/  SHF.R.U32.HI R3, RZ, 0x18, R2 ;  /* 0x00000018ff037819 */ /* 0x000fc80000011602 */
[----:B------:R-:W-:-:S04]  /*8550*/  LOP3.LUT R0, R0, R3, RZ, 0xfc, !PT ;  /* 0x0000000300007212 */ /* 0x000fc800078efcff */
[----:B------:R-:W-:Y:S02]  /*8560*/  PRMT R8, R0, 0x7610, R8 ;  /* 0x0000761000087816 */ /* 0x000fe40000000008 */
.L_x_19249:
[----:B------:R-:W-:Y:S05]  /*8570*/  BSYNC B0 ;  /* 0x0000000000007941 */ /* 0x000fea0003800000 */
.L_x_19248:
[----:B------:R0:W-:Y:S01]  /*8580*/  STG.E.U8 [R16.64], R8 ;  /* 0x0000000810007986 */ /* 0x0001e2000c101124 */
[----:B------:R-:W-:Y:S05]  /*8590*/  BRA `(.L_x_19225) ;  /* 0x0000031000007947 */ /* 0x000fea0003800000 */
.L_x_19242:
        /* <DEDUP_REMOVED lines=23> */
.L_x_19224:
        /* <DEDUP_REMOVED lines=20> */
.L_x_19252:
[----:B------:R-:W-:Y:S01]  /*8850*/  LOP3.LUT R2, R3, 0xff, RZ, 0xc0, !PT ;  /* 0x000000ff03027812 */ /* 0x000fe200078ec0ff */
[----:B------:R-:W-:-:S05]  /*8860*/  IMAD.MOV.U32 R3, RZ, RZ, RZ ;  /* 0x000000ffff037224 */ /* 0x000fca00078e00ff */
[----:B------:R0:W-:Y:S01]  /*8870*/  STG.E.64 [R16.64], R2 ;  /* 0x0000000210007986 */ /* 0x0001e2000c101b24 */
[----:B------:R-:W-:Y:S05]  /*8880*/  BRA `(.L_x_19225) ;  /* 0x0000002000007947 */ /* 0x000fea0003800000 */
.L_x_19251:
[----:B------:R-:W-:-:S05]  /*8890*/  LOP3.LUT R3, R3, 0xff, RZ, 0xc0, !PT ;  /* 0x000000ff03037812 */ /* 0x000fca00078ec0ff */
[----:B------:R0:W-:Y:S02]  /*88a0*/  STG.E [R16.64], R3 ;  /* 0x0000000310007986 */ /* 0x0001e4000c101924 */
.L_x_19225:
[----:B------:R-:W-:Y:S02]  /*88b0*/  IADD3 R19, R19, 0x80, RZ ;  /* 0x0000008013137810 */ /* 0x000fe40007ffe0ff */
.L_x_19120:
[----:B------:R-:W-:Y:S05]  /*88c0*/  BSYNC B6 ;  /* 0x0000000000067941 */ /* 0x000fea0003800000 */
.L_x_19119:
        /* <DEDUP_REMOVED lines=230> */
.L_x_19253:
        /* <DEDUP_REMOVED lines=18> */
.L_x_19257:
[----:B------:R0:W5:Y:S01]  /*9850*/  LDG.E.U8 R0, [R4.64] ;  /* 0x0000002404007981 */ /* 0x000162000c1e1100 */
[----:B------:R-:W-:Y:S05]  /*9860*/  BRA `(.L_x_19259) ;  /* 0x00000dc000007947 */ /* 0x000fea0003800000 */
.L_x_19256:
        /* <DEDUP_REMOVED lines=8> */
.L_x_19261:
[----:B------:R0:W5:Y:S01]  /*98f0*/  LDG.E.U8 R0, [R4.64] ;  /* 0x0000002404007981 */ /* 0x000162000c1e1100 */
[----:B------:R-:W-:Y:S05]  /*9900*/  BRA `(.L_x_19259) ;  /* 0x00000d2000007947 */ /* 0x000fea0003800000 */
.L_x_19260:
[----:B------:R0:W5:Y:S01]  /*9910*/  LDG.E.U16 R0, [R4.64] ;  /* 0x0000002404007981 */ /* 0x000162000c1e1500 */
[----:B------:R-:W-:Y:S05]  /*9920*/  BRA `(.L_x_19259) ;  /* 0x00000d0000007947 */ /* 0x000fea0003800000 */
.L_x_19255:
        /* <DEDUP_REMOVED lines=10> */
.L_x_19263:
[----:B------:R-:W2:Y:S02]  /*99d0*/  LDG.E.U16 R2, [R4.64] ;  /* 0x0000002404027981 */ /* 0x000ea4000c1e1500 */
[----:B--2---:R-:W-:-:S06]  /*99e0*/  HADD2.F32 R2, -RZ, R2.H0_H0 ;  /* 0x20000002ff027230 */ /* 0x004fcc0000004100 */
[----:B------:R-:W0:Y:S02]  /*99f0*/  F2I.S64.TRUNC R2, R2 ;  /* 0x0000000200027311 */ /* 0x000e24000020d900 */
[----:B0-----:R-:W-:Y:S01]  /*9a00*/  PRMT R0, R2, 0x7610, R0 ;  /* 0x0000761002007816 */ /* 0x001fe20000000000 */
[----:B------:R-:W-:Y:S05]  /*9a10*/  BRA `(.L_x_19259) ;  /* 0x00000c1000007947 */ /* 0x000fea0003800000 */
.L_x_19262:
        /* <DEDUP_REMOVED lines=10> */
.L_x_19265:
[----:B------:R-:W2:Y:S02]  /*9ac0*/  LDG.E.U16 R4, [R4.64] ;  /* 0x0000002404047981 */ /* 0x000ea4000c1e1500 */
[----:B--2---:R-:W-:-:S06]  /*9ad0*/  HADD2.F32 R2, -RZ, R4.H0_H0 ;  /* 0x20000004ff027230 */ /* 0x004fcc0000004100 */
[----:B------:R-:W0:Y:S02]  /*9ae0*/  F2I.S64.TRUNC R2, R2 ;  /* 0x0000000200027311 */ /* 0x000e24000020d900 */
[----:B0-----:R-:W-:Y:S01]  /*9af0*/  PRMT R0, R2, 0x7610, R0 ;  /* 0x0000761002007816 */ /* 0x001fe20000000000 */
[----:B------:R-:W-:Y:S05]  /*9b00*/  BRA `(.L_x_19259) ;  /* 0x00000b2000007947 */ /* 0x000fea0003800000 */
.L_x_19264:
[----:B------:R-:W2:Y:S02]  /*9b10*/  LDG.E.64 R2, [R4.64] ;  /* 0x0000002404027981 */ /* 0x000ea4000c1e1b00 */
[----:B--2---:R-:W0:Y:S02]  /*9b20*/  F2I.S64.F64.TRUNC R2, R2 ;  /* 0x0000000200027311 */ /* 0x004e24000030d900 */
[----:B0-----:R-:W-:Y:S01]  /*9b30*/  PRMT R0, R2, 0x7610, R0 ;  /* 0x0000761002007816 */ /* 0x001fe20000000000 */
[----:B------:R-:W-:Y:S05]  /*9b40*/  BRA `(.L_x_19259) ;  /* 0x00000ae000007947 */ /* 0x000fea0003800000 */
.L_x_19254:
        /* <DEDUP_REMOVED lines=12> */
.L_x_19268:
[----:B------:R-:W2:Y:S02]  /*9c10*/  LDG.E.64 R4, [R4.64] ;  /* 0x0000002404047981 */ /* 0x000ea4000c1e1b00 */
[----:B--2---:R-:W0:Y:S02]  /*9c20*/  F2I.S64.F64.TRUNC R2, R4 ;  /* 0x0000000400027311 */ /* 0x004e24000030d900 */
[----:B0-----:R-:W-:Y:S01]  /*9c30*/  PRMT R0, R2, 0x7610, R0 ;  /* 0x0000761002007816 */ /* 0x001fe20000000000 */
[----:B------:R-:W-:Y:S05]  /*9c40*/  BRA `(.L_x_19259) ;  /* 0x000009e000007947 */ /* 0x000fea0003800000 */
.L_x_19267:
        /* <DEDUP_REMOVED lines=28> */
.L_x_19270:
        /* <DEDUP_REMOVED lines=15> */
.L_x_19269:
[----:B------:R-:W2:Y:S02]  /*9f00*/  LDG.E.U16 R2, [R4.64] ;  /* 0x0000002404027981 */ /* 0x000ea4000c1e1500 */
[----:B--2---:R-:W-:-:S06]  /*9f10*/  PRMT R2, RZ, 0x5410, R2 ;  /* 0x00005410ff027816 */ /* 0x004fcc0000000002 */
[----:B------:R-:W0:Y:S02]  /*9f20*/  F2I.S64.TRUNC R2, R2 ;  /* 0x0000000200027311 */ /* 0x000e24000020d900 */
[----:B0-----:R-:W-:Y:S01]  /*9f30*/  PRMT R0, R2, 0x7610, R0 ;  /* 0x0000761002007816 */ /* 0x001fe20000000000 */
[----:B------:R-:W-:Y:S05]  /*9f40*/  BRA `(.L_x_19259) ;  /* 0x000006e000007947 */ /* 0x000fea0003800000 */
.L_x_19266:
        /* <DEDUP_REMOVED lines=10> */
.L_x_19273:
        /* <DEDUP_REMOVED lines=21> */
.L_x_19277:
[----:B------:R-:W-:Y:S05]  /*a140*/  BSYNC B1 ;  /* 0x0000000000017941 */ /* 0x000fea0003800000 */
.L_x_19276:
[----:B------:R-:W-:Y:S01]  /*a150*/  IMAD.SHL.U32 R2, R2, 0x100000, RZ ;  /* 0x0010000002027824 */ /* 0x000fe200078e00ff */
[----:B------:R-:W-:-:S04]  /*a160*/  LEA R3, R0, 0x3b800000, 0x17 ;  /* 0x3b80000000037811 */ /* 0x000fc800078eb8ff */
[----:B------:R-:W-:Y:S02]  /*a170*/  LOP3.LUT R2, R3, R2, R4, 0xfe, !PT ;  /* 0x0000000203027212 */ /* 0x000fe400078efe04 */
.L_x_19275:
[----:B------:R-:W-:Y:S05]  /*a180*/  BSYNC B0 ;  /* 0x0000000000007941 */ /* 0x000fea0003800000 */
.L_x_19274:
[----:B------:R-:W0:Y:S02]  /*a190*/  F2I.S64.TRUNC R2, R2 ;  /* 0x0000000200027311 */ /* 0x000e24000020d900 */
[----:B0-----:R-:W-:Y:S01]  /*a1a0*/  PRMT R0, R2, 0x7610, R0 ;  /* 0x0000761002007816 */ /* 0x001fe20000000000 */
[----:B------:R-:W-:Y:S05]  /*a1b0*/  BRA `(.L_x_19259) ;  /* 0x0000047000007947 */ /* 0x000fea0003800000 */
.L_x_19272:
        /* <DEDUP_REMOVED lines=21> */
.L_x_19281:
[----:B------:R-:W-:Y:S05]  /*a310*/  BSYNC B1 ;  /* 0x0000000000017941 */ /* 0x000fea0003800000 */
.L_x_19280:
[----:B------:R-:W-:Y:S01]  /*a320*/  IMAD.SHL.U32 R2, R2, 0x200000, RZ ;  /* 0x0020000002027824 */ /* 0x000fe200078e00ff */
[----:B------:R-:W-:-:S04]  /*a330*/  LEA R3, R0, 0x37800000, 0x17 ;  /* 0x3780000000037811 */ /* 0x000fc800078eb8ff */
[----:B------:R-:W-:Y:S02]  /*a340*/  LOP3.LUT R2, R3, R2, R4, 0xfe, !PT ;  /* 0x0000000203027212 */ /* 0x000fe400078efe04 */
.L_x_19279:
[----:B------:R-:W-:Y:S05]  /*a350*/  BSYNC B0 ;  /* 0x0000000000007941 */ /* 0x000fea0003800000 */
.L_x_19278:
[----:B------:R-:W0:Y:S02]  /*a360*/  F2I.S64.TRUNC R2, R2 ;  /* 0x0000000200027311 */ /* 0x000e24000020d900 */
[----:B0-----:R-:W-:Y:S01]  /*a370*/  PRMT R0, R2, 0x7610, R0 ;  /* 0x0000761002007816 */ /* 0x001fe20000000000 */
[----:B------:R-:W-:Y:S05]  /*a380*/  BRA `(.L_x_19259) ;  /* 0x000002a000007947 */ /* 0x000fea0003800000 */
.L_x_19271:
        /* <DEDUP_REMOVED lines=14> */
.L_x_19285:
[----:B------:R-:W-:Y:S05]  /*a470*/  BSYNC B0 ;  /* 0x0000000000007941 */ /* 0x000fea0003800000 */
.L_x_19284:
[----:B------:R-:W0:Y:S02]  /*a480*/  F2I.S64.TRUNC R2, R2 ;  /* 0x0000000200027311 */ /* 0x000e24000020d900 */
[----:B0-----:R-:W-:Y:S01]  /*a490*/  PRMT R0, R2, 0x7610, R0 ;  /* 0x0000761002007816 */ /* 0x001fe20000000000 */
[----:B------:R-:W-:Y:S05]  /*a4a0*/  BRA `(.L_x_19259) ;  /* 0x0000018000007947 */ /* 0x000fea0003800000 */
.L_x_19258:
        /* <DEDUP_REMOVED lines=21> */
.L_x_19283:
[----:B------:R0:W5:Y:S01]  /*a600*/  LDG.E.U8 R0, [R4.64] ;  /* 0x0000002404007981 */ /* 0x000162000c1e1100 */
[----:B------:R-:W-:Y:S05]  /*a610*/  BRA `(.L_x_19259) ;  /* 0x0000001000007947 */ /* 0x000fea0003800000 */
.L_x_19282:
[----:B------:R0:W5:Y:S02]  /*a620*/  LDG.E.U8 R0, [R4.64] ;  /* 0x0000002404007981 */ /* 0x000164000c1e1100 */
.L_x_19259:
        /* <DEDUP_REMOVED lines=20> */
.L_x_19289:
[----:B------:R-:W-:Y:S01]  /*a770*/  STG.E.U8 [R16.64], R3 ;  /* 0x0000000310007986 */ /* 0x000fe2000c101124 */
[----:B------:R-:W-:Y:S05]  /*a780*/  EXIT ;  /* 0x000000000000794d */ /* 0x000fea0003800000 */
.L_x_19288:
        /* <DEDUP_REMOVED lines=10> */
.L_x_19292:
[----:B------:R-:W-:-:S05]  /*a830*/  LOP3.LUT R3, R3, 0xff, RZ, 0xc0, !PT ;  /* 0x000000ff03037812 */ /* 0x000fca00078ec0ff */
[----:B------:R-:W-:Y:S01]  /*a840*/  STG.E [R16.64], R3 ;  /* 0x0000000310007986 */ /* 0x000fe2000c101924 */
[----:B------:R-:W-:Y:S05]  /*a850*/  EXIT ;  /* 0x000000000000794d */ /* 0x000fea0003800000 */
.L_x_19291:
[----:B------:R-:W-:-:S05]  /*a860*/  LOP3.LUT R3, R3, 0xff, RZ, 0xc0, !PT ;  /* 0x000000ff03037812 */ /* 0x000fca00078ec0ff */
[----:B------:R-:W-:Y:S01]  /*a870*/  STG.E.U16 [R16.64], R3 ;  /* 0x0000000310007986 */ /* 0x000fe2000c101524 */
[----:B------:R-:W-:Y:S05]  /*a880*/  EXIT ;  /* 0x000000000000794d */ /* 0x000fea0003800000 */
.L_x_19287:
        /* <DEDUP_REMOVED lines=10> */
.L_x_19294:
[----:B------:R-:W-:-:S04]  /*a930*/  LOP3.LUT R3, R3, 0xff, RZ, 0xc0, !PT ;  /* 0x000000ff03037812 */ /* 0x000fc800078ec0ff */
[----:B------:R-:W0:Y:S02]  /*a940*/  I2F.U16 R0, R3 ;  /* 0x0000000300007306 */ /* 0x000e240000101000 */
[----:B0-----:R-:W-:-:S05]  /*a950*/  F2FP.PACK_AB R0, RZ, R0 ;  /* 0x00000000ff00723e */ /* 0x001fca00000000ff */
[----:B------:R-:W-:Y:S01]  /*a960*/  STG.E.U16 [R16.64], R0 ;  /* 0x0000000010007986 */ /* 0x000fe2000c101524 */
[----:B------:R-:W-:Y:S05]  /*a970*/  EXIT ;  /* 0x000000000000794d */ /* 0x000fea0003800000 */
.L_x_19293:
        /* <DEDUP_REMOVED lines=11> */
.L_x_19296:
[----:B------:R-:W-:-:S06]  /*aa30*/  LOP3.LUT R3, R3, 0xff, RZ, 0xc0, !PT ;  /* 0x000000ff03037812 */ /* 0x000fcc00078ec0ff */
[----:B------:R-:W0:Y:S02]  /*aa40*/  I2F.U16 R3, R3 ;  /* 0x0000000300037306 */ /* 0x000e240000101000 */
[----:B0-----:R-:W-:-:S04]  /*aa50*/  F2FP.PACK_AB R3, RZ, R3 ;  /* 0x00000003ff03723e */ /* 0x001fc800000000ff */
[----:B------:R-:W-:-:S05]  /*aa60*/  PRMT R3, R3, 0x5410, RZ ;  /* 0x0000541003037816 */ /* 0x000fca00000000ff */
[----:B------:R-:W-:Y:S01]  /*aa70*/  STG.E [R16.64], R3 ;  /* 0x0000000310007986 */ /* 0x000fe2000c101924 */
[----:B------:R-:W-:Y:S05]  /*aa80*/  EXIT ;  /* 0x000000000000794d */ /* 0x000fea0003800000 */
.L_x_19295:
[----:B------:R-:W-:-:S06]  /*aa90*/  LOP3.LUT R3, R3, 0xff, RZ, 0xc0, !PT ;  /* 0x000000ff03037812 */ /* 0x000fcc00078ec0ff */
[----:B------:R-:W0:Y:S02]  /*aaa0*/  I2F.F64.U16 R2, R3 ;  /* 0x0000000300027312 */ /* 0x000e240000101800 */
[----:B0-----:R-:W-:Y:S01]  /*aab0*/  STG.E.64 [R16.64], R2 ;  /* 0x0000000210007986 */ /* 0x001fe2000c101b24 */
[----:B------:R-:W-:Y:S05]  /*aac0*/  EXIT ;  /* 0x000000000000794d */ /* 0x000fea0003800000 */
.L_x_19286:
        /* <DEDUP_REMOVED lines=12> */
.L_x_19299:
[----:B------:R-:W-:Y:S01]  /*ab90*/  LOP3.LUT R4, R3, 0xff, RZ, 0xc0, !PT ;  /* 0x000000ff03047812 */ /* 0x000fe200078ec0ff */
[----:B------:R-:W-:-:S05]  /*aba0*/  CS2R R6, SRZ ;  /* 0x0000000000067805 */ /* 0x000fca000001ff00 */
[----:B------:R-:W0:Y:S02]  /*abb0*/  I2F.F64.U16 R4, R4 ;  /* 0x0000000400047312 */ /* 0x000e240000101800 */
[----:B0-----:R-:W-:Y:S01]  /*abc0*/  STG.E.128 [R16.64], R4 ;  /* 0x0000000410007986 */ /* 0x001fe2000c101d24 */
[----:B------:R-:W-:Y:S05]  /*abd0*/  EXIT ;  /* 0x000000000000794d */ /* 0x000fea0003800000 */
.L_x_19298:
        /* <DEDUP_REMOVED lines=22> */
.L_x_19303:
[----:B------:R-:W-:Y:S05]  /*ad40*/  BSYNC B0 ;  /* 0x0000000000007941 */ /* 0x000fea0003800000 */
.L_x_19302:
[----:B------:R-:W-:-:S05]  /*ad50*/  LOP3.LUT R3, R0, R3, RZ, 0xfc, !PT ;  /* 0x0000000300037212 */ /* 0x000fca00078efcff */
[----:B------:R-:W-:Y:S01]  /*ad60*/  STG.E.U8 [R16.64], R3 ;  /* 0x0000000310007986 */ /* 0x000fe2000c101124 */
[----:B------:R-:W-:Y:S05]  /*ad70*/  EXIT ;  /* 0x000000000000794d */ /* 0x000fea0003800000 */
.L_x_19301:
        /* <DEDUP_REMOVED lines=14> */
.L_x_19305:
[----:B------:R-:W-:Y:S01]  /*ae60*/  IMAD.MOV.U32 R0, RZ, RZ, 0x7f ;  /* 0x0000007fff007424 */ /* 0x000fe200078e00ff */
[----:B------:R-:W-:-:S04]  /*ae70*/  ISETP.GT.U32.AND P0, PT, R2, 0x7f800000, PT ;  /* 0x7f8000000200780c */ /* 0x000fc80003f04070 */
[----:B------:R-:W-:-:S04]  /*ae80*/  SEL R0, R0, 0x7c, P0 ;  /* 0x0000007c00007807 */ /* 0x000fc80000000000 */
.L_x_19306:
[----:B------:R-:W-:Y:S05]  /*ae90*/  BSYNC B0 ;  /* 0x0000000000007941 */ /* 0x000fea0003800000 */
.L_x_19304:
[----:B------:R-:W-:-:S04]  /*aea0*/  LOP3.LUT R2, R3, 0x80000000, RZ, 0xc0, !PT ;  /* 0x8000000003027812 */ /* 0x000fc800078ec0ff */
[----:B------:R-:W-:-:S04]  /*aeb0*/  SHF.R.U32.HI R3, RZ, 0x18, R2 ;  /* 0x00000018ff037819 */ /* 0x000fc80000011602 */
[----:B------:R-:W-:-:S05]  /*aec0*/  LOP3.LUT R3, R0, R3, RZ, 0xfc, !PT ;  /* 0x0000000300037212 */ /* 0x000fca00078efcff */
[----:B------:R-:W-:Y:S01]  /*aed0*/  STG.E.U8 [R16.64], R3 ;  /* 0x0000000310007986 */ /* 0x000fe2000c101124 */
[----:B------:R-:W-:Y:S05]  /*aee0*/  EXIT ;  /* 0x000000000000794d */ /* 0x000fea0003800000 */
.L_x_19300:
[----:B------:R-:W-:-:S04]  /*aef0*/  LOP3.LUT R3, R3, 0xff, RZ, 0xc0, !PT ;  /* 0x000000ff03037812 */ /* 0x000fc800078ec0ff */
[----:B------:R-:W0:Y:S02]  /*af00*/  I2F.U16 R0, R3 ;  /* 0x0000000300007306 */ /* 0x000e240000101000 */
[----:B0-----:R-:W-:-:S05]  /*af10*/  F2FP.BF16.PACK_AB R0, RZ, R0 ;  /* 0x00000000ff00723e */ /* 0x001fca00000010ff */
[----:B------:R-:W-:Y:S01]  /*af20*/  STG.E.U16 [R16.64], R0 ;  /* 0x0000000010007986 */ /* 0x000fe2000c101524 */
[----:B------:R-:W-:Y:S05]  /*af30*/  EXIT ;  /* 0x000000000000794d */ /* 0x000fea0003800000 */
.L_x_19297:
        /* <DEDUP_REMOVED lines=11> */
.L_x_19309:
        /* <DEDUP_REMOVED lines=18> */
.L_x_19312:
[----:B------:R-:W-:-:S04]  /*b110*/  LOP3.LUT R2, R3, 0x80000000, RZ, 0xc0, !PT ;  /* 0x8000000003027812 */ /* 0x000fc800078ec0ff */
[----:B------:R-:W-:-:S04]  /*b120*/  SHF.R.U32.HI R3, RZ, 0x18, R2 ;  /* 0x00000018ff037819 */ /* 0x000fc80000011602 */
[----:B------:R-:W-:-:S04]  /*b130*/  LOP3.LUT R0, R0, R3, RZ, 0xfc, !PT ;  /* 0x0000000300007212 */ /* 0x000fc800078efcff */
[----:B------:R-:W-:Y:S02]  /*b140*/  PRMT R8, R0, 0x7610, R8 ;  /* 0x0000761000087816 */ /* 0x000fe40000000008 */
.L_x_19311:
[----:B------:R-:W-:Y:S05]  /*b150*/  BSYNC B0 ;  /* 0x0000000000007941 */ /* 0x000fea0003800000 */
.L_x_19310:
[----:B------:R-:W-:Y:S01]  /*b160*/  STG.E.U8 [R16.64], R8 ;  /* 0x0000000810007986 */ /* 0x000fe2000c101124 */
[----:B------:R-:W-:Y:S05]  /*b170*/  EXIT ;  /* 0x000000000000794d */ /* 0x000fea0003800000 */
.L_x_19308:
        /* <DEDUP_REMOVED lines=18> */
.L_x_19315:
[----:B------:R-:W-:-:S04]  /*b2a0*/  LOP3.LUT R2, R3, 0x80000000, RZ, 0xc0, !PT ;  /* 0x8000000003027812 */ /* 0x000fc800078ec0ff */
[----:B------:R-:W-:-:S04]  /*b2b0*/  SHF.R.U32.HI R3, RZ, 0x18, R2 ;  /* 0x00000018ff037819 */ /* 0x000fc80000011602 */
[----:B------:R-:W-:-:S04]  /*b2c0*/  LOP3.LUT R0, R0, R3, RZ, 0xfc, !PT ;  /* 0x0000000300007212 */ /* 0x000fc800078efcff */
[----:B------:R-:W-:Y:S02]  /*b2d0*/  PRMT R8, R0, 0x7610, R8 ;  /* 0x0000761000087816 */ /* 0x000fe40000000008 */
.L_x_19314:
[----:B------:R-:W-:Y:S05]  /*b2e0*/  BSYNC B0 ;  /* 0x0000000000007941 */ /* 0x000fea0003800000 */
.L_x_19313:
[----:B------:R-:W-:Y:S01]  /*b2f0*/  STG.E.U8 [R16.64], R8 ;  /* 0x0000000810007986 */ /* 0x000fe2000c101124 */
[----:B------:R-:W-:Y:S05]  /*b300*/  EXIT ;  /* 0x000000000000794d */ /* 0x000fea0003800000 */
.L_x_19307:
        /* <DEDUP_REMOVED lines=23> */
.L_x_19290:
        /* <DEDUP_REMOVED lines=20> */
.L_x_19317:
[----:B------:R-:W-:Y:S01]  /*b5c0*/  LOP3.LUT R2, R3, 0xff, RZ, 0xc0, !PT ;  /* 0x000000ff03027812 */ /* 0x000fe200078ec0ff */
[----:B------:R-:W-:-:S05]  /*b5d0*/  IMAD.MOV.U32 R3, RZ, RZ, RZ ;  /* 0x000000ffff037224 */ /* 0x000fca00078e00ff */
[----:B------:R-:W-:Y:S01]  /*b5e0*/  STG.E.64 [R16.64], R2 ;  /* 0x0000000210007986 */ /* 0x000fe2000c101b24 */
[----:B------:R-:W-:Y:S05]  /*b5f0*/  EXIT ;  /* 0x000000000000794d */ /* 0x000fea0003800000 */
.L_x_19316:
[----:B------:R-:W-:-:S05]  /*b600*/  LOP3.LUT R3, R3, 0xff, RZ, 0xc0, !PT ;  /* 0x000000ff03037812 */ /* 0x000fca00078ec0ff */
[----:B------:R-:W-:Y:S01]  /*b610*/  STG.E [R16.64], R3 ;  /* 0x0000000310007986 */ /* 0x000fe2000c101924 */
[----:B------:R-:W-:Y:S05]  /*b620*/  EXIT ;  /* 0x000000000000794d */ /* 0x000fea0003800000 */
.L_x_19318:
        /* <DEDUP_REMOVED lines=13> */
.L_x_19823:


//--------------------- .text._ZN2at6native27unrolled_elementwise_kernelINS0_13AUnaryFunctorIhhhZZZNS0_18lshift_kernel_cudaERNS_18TensorIteratorBaseEENKUlvE_clEvENKUlvE_clEvEUlhhE_EESt5arrayIPcLm2EELi4E23TrivialOffsetCalculatorILi1EjESD_NS0_6memory12LoadWithCastILi1EEENSE_13StoreWithCastILi1EEEEEviT_T0_T2_T3_T4_T5_ --------------------------
	.section	.text._ZN2at6native27unrolled_elementwise_kernelINS0_13AUnaryFunctorIhhhZZZNS0_18lshift_kernel_cudaERNS_18TensorIteratorBaseEENKUlvE_clEvENKUlvE_clEvEUlhhE_EESt5arrayIPcLm2EELi4E23TrivialOffsetCalculatorILi1EjESD_NS0_6memory12LoadWithCastILi1EEENSE_13StoreWithCastILi1EEEEEviT_T0_T2_T3_T4_T5_,"ax",@progbits
	.sectioninfo	@"SHI_REGISTERS=29"
	.align	128
        .global         _ZN2at6native27unrolled_elementwise_kernelINS0_13AUnaryFunctorIhhhZZZNS0_18lshift_kernel_cudaERNS_18TensorIteratorBaseEENKUlvE_clEvENKUlvE_clEvEUlhhE_EESt5arrayIPcLm2EELi4E23TrivialOffsetCalculatorILi1EjESD_NS0_6memory12LoadWithCastILi1EEENSE_13StoreWithCastILi1EEEEEviT_T0_T2_T3_T4_T5_
        .type           _ZN2at6native27unrolled_elementwise_kernelINS0_13AUnaryFunctorIhhhZZZNS0_18lshift_kernel_cudaERNS_18TensorIteratorBaseEENKUlvE_clEvENKUlvE_clEvEUlhhE_EESt5arrayIPcLm2EELi4E23TrivialOffsetCalculatorILi1EjESD_NS0_6memory12LoadWithCastILi1EEENSE_13StoreWithCastILi1EEEEEviT_T0_T2_T3_T4_T5_,@function
        .size           _ZN2at6native27unrolled_elementwise_kernelINS0_13AUnaryFunctorIhhhZZZNS0_18lshift_kernel_cudaERNS_18TensorIteratorBaseEENKUlvE_clEvENKUlvE_clEvEUlhhE_EESt5arrayIPcLm2EELi4E23TrivialOffsetCalculatorILi1EjESD_NS0_6memory12LoadWithCastILi1EEENSE_13StoreWithCastILi1EEEEEviT_T0_T2_T3_T4_T5_,(.L_x_19824 - _ZN2at6native27unrolled_elementwise_kernelINS0_13AUnaryFunctorIhhhZZZNS0_18lshift_kernel_cudaERNS_18TensorIteratorBaseEENKUlvE_clEvENKUlvE_clEvEUlhhE_EESt5arrayIPcLm2EELi4E23TrivialOffsetCalculatorILi1EjESD_NS0_6memory12LoadWithCastILi1EEENSE_13StoreWithCastILi1EEEEEviT_T0_T2_T3_T4_T5_)
        .other          _ZN2at6native27unrolled_elementwise_kernelINS0_13AUnaryFunctorIhhhZZZNS0_18lshift_kernel_cudaERNS_18TensorIteratorBaseEENKUlvE_clEvENKUlvE_clEvEUlhhE_EESt5arrayIPcLm2EELi4E23TrivialOffsetCalculatorILi1EjESD_NS0_6memory12LoadWithCastILi1EEENSE_13StoreWithCastILi1EEEEEviT_T0_T2_T3_T4_T5_,@"STO_CUDA_ENTRY STV_DEFAULT"
_ZN2at6native27unrolled_elementwise_kernelINS0_13AUnaryFunctorIhhhZZZNS0_18lshift_kernel_cudaERNS_18TensorIteratorBaseEENKUlvE_clEvENKUlvE_clEvEUlhhE_EESt5arrayIPcLm2EELi4E23TrivialOffsetCalculatorILi1EjESD_NS0_6memory12LoadWithCastILi1EEENSE_13StoreWithCastILi1EEEEEviT_T0_T2_T3_T4_T5_:
.text._ZN2at6native27unrolled_elementwise_kernelINS0_13AUnaryFunctorIhhhZZZNS0_18lshift_kernel_cudaERNS_18TensorIteratorBaseEENKUlvE_clEvENKUlvE_clEvEUlhhE_EESt5arrayIPcLm2EELi4E23TrivialOffsetCalculatorILi1EjESD_NS0_6memory12LoadWithCastILi1EEENSE_13StoreWithCastILi1EEEEEviT_T0_T2_T3_T4_T5_:
        /* <DEDUP_REMOVED lines=29> */
.L_x_19324:
[----:B------:R0:W5:Y:S01]  /*01d0*/  LDG.E.U8 R22, [R4.64] ;  /* 0x0000002404167981 */ /* 0x000162000c1e1100 */
[----:B------:R-:W-:Y:S05]  /*01e0*/  BRA `(.L_x_19326) ;  /* 0x00000dd000007947 */ /* 0x000fea0003800000 */
.L_x_19323:
        /* <DEDUP_REMOVED lines=8> */
.L_x_19328:
[----:B------:R0:W5:Y:S01]  /*0270*/  LDG.E.U8 R22, [R4.64] ;  /* 0x0000002404167981 */ /* 0x000162000c1e1100 */
[----:B------:R-:W-:Y:S05]  /*0280*/  BRA `(.L_x_19326) ;  /* 0x00000d3000007947 */ /* 0x000fea0003800000 */
.L_x_19327:
[----:B------:R0:W5:Y:S01]  /*0290*/  LDG.E.U16 R22, [R4.64] ;  /* 0x0000002404167981 */ /* 0x000162000c1e1500 */
[----:B------:R-:W-:Y:S05]  /*02a0*/  BRA `(.L_x_19326) ;  /* 0x00000d1000007947 */ /* 0x000fea0003800000 */
.L_x_19322:
        /* <DEDUP_REMOVED lines=10> */
.L_x_19330:
[----:B------:R-:W2:Y:S02]  /*0350*/  LDG.E.U16 R2, [R4.64] ;  /* 0x0000002404027981 */ /* 0x000ea4000c1e1500 */
[----:B--2---:R-:W-:-:S06]  /*0360*/  HADD2.F32 R2, -RZ, R2.H0_H0 ;  /* 0x20000002ff027230 */ /* 0x004fcc0000004100 */
[----:B------:R-:W0:Y:S02]  /*0370*/  F2I.S64.TRUNC R2, R2 ;  /* 0x0000000200027311 */ /* 0x000e24000020d900 */
[----:B0-----:R-:W-:Y:S01]  /*0380*/  PRMT R22, R2, 0x7610, R22 ;  /* 0x0000761002167816 */ /* 0x001fe20000000016 */
[----:B------:R-:W-:Y:S05]  /*0390*/  BRA `(.L_x_19326) ;  /* 0x00000c2000007947 */ /* 0x000fea0003800000 */
.L_x_19329:
        /* <DEDUP_REMOVED lines=10> */
.L_x_19332:
[----:B------:R-:W2:Y:S02]  /*0440*/  LDG.E.U16 R4, [R4.64] ;  /* 0x0000002404047981 */ /* 0x000ea4000c1e1500 */
[----:B--2---:R-:W-:-:S06]  /*0450*/  HADD2.F32 R2, -RZ, R4.H0_H0 ;  /* 0x20000004ff027230 */ /* 0x004fcc0000004100 */
[----:B------:R-:W0:Y:S02]  /*0460*/  F2I.S64.TRUNC R2, R2 ;  /* 0x0000000200027311 */ /* 0x000e24000020d900 */
[----:B0-----:R-:W-:Y:S01]  /*0470*/  PRMT R22, R2, 0x7610, R22 ;  /* 0x0000761002167816 */ /* 0x001fe20000000016 */
[----:B------:R-:W-:Y:S05]  /*0480*/  BRA `(.L_x_19326) ;  /* 0x00000b3000007947 */ /* 0x000fea0003800000 */
.L_x_19331:
[----:B------:R-:W2:Y:S02]  /*0490*/  LDG.E.64 R2, [R4.64] ;  /* 0x0000002404027981 */ /* 0x000ea4000c1e1b00 */
[----:B--2---:R-:W0:Y:S02]  /*04a0*/  F2I.S64.F64.TRUNC R2, R2 ;  /* 0x0000000200027311 */ /* 0x004e24000030d900 */
[----:B0-----:R-:W-:Y:S01]  /*04b0*/  PRMT R22, R2, 0x7610, R22 ;  /* 0x0000761002167816 */ /* 0x001fe20000000016 */
[----:B------:R-:W-:Y:S05]  /*04c0*/  BRA `(.L_x_19326) ;  /* 0x00000af000007947 */ /* 0x000fea0003800000 */
.L_x_19321:
        /* <DEDUP_REMOVED lines=12> */
.L_x_19335:
[----:B------:R-:W2:Y:S02]  /*0590*/  LDG.E.64 R4, [R4.64] ;  /* 0x0000002404047981 */ /* 0x000ea4000c1e1b00 */
[----:B--2---:R-:W0:Y:S02]  /*05a0*/  F2I.S64.F64.TRUNC R2, R4 ;  /* 0x0000000400027311 */ /* 0x004e24000030d900 */
[----:B0-----:R-:W-:Y:S01]  /*05b0*/  PRMT R22, R2, 0x7610, R22 ;  /* 0x0000761002167816 */ /* 0x001fe20000000016 */
[----:B------:R-:W-:Y:S05]  /*05c0*/  BRA `(.L_x_19326) ;  /* 0x000009f000007947 */ /* 0x000fea0003800000 */
.L_x_19334:
        /* <DEDUP_REMOVED lines=28> */
.L_x_19337:
        /* <DEDUP_REMOVED lines=16> */
.L_x_19336:
[----:B------:R-:W2:Y:S02]  /*0890*/  LDG.E.U16 R2, [R4.64] ;  /* 0x0000002404027981 */ /* 0x000ea4000c1e1500 */
[----:B--2---:R-:W-:-:S06]  /*08a0*/  PRMT R2, RZ, 0x5410, R2 ;  /* 0x00005410ff027816 */ /* 0x004fcc0000000002 */
[----:B------:R-:W0:Y:S02]  /*08b0*/  F2I.S64.TRUNC R2, R2 ;  /* 0x0000000200027311 */ /* 0x000e24000020d900 */
[----:B0-----:R-:W-:Y:S01]  /*08c0*/  PRMT R22, R2, 0x7610, R22 ;  /* 0x0000761002167816 */ /* 0x001fe20000000016 */
[----:B------:R-:W-:Y:S05]  /*08d0*/  BRA `(.L_x_19326) ;  /* 0x000006e000007947 */ /* 0x000fea0003800000 */
.L_x_19333:
        /* <DEDUP_REMOVED lines=10> */
.L_x_19340:
        /* <DEDUP_REMOVED lines=21> */
.L_x_19344:
[----:B------:R-:W-:Y:S05]  /*0ad0*/  BSYNC B1 ;  /* 0x0000000000017941 */ /* 0x000fea0003800000 */
.L_x_19343:
[----:B------:R-:W-:Y:S01]  /*0ae0*/  IMAD.SHL.U32 R2, R2, 0x100000, RZ ;  /* 0x0010000002027824 */ /* 0x000fe200078e00ff */
[----:B------:R-:W-:-:S04]  /*0af0*/  LEA R3, R0, 0x3b800000, 0x17 ;  /* 0x3b80000000037811 */ /* 0x000fc800078eb8ff */
[----:B------:R-:W-:Y:S02]  /*0b00*/  LOP3.LUT R2, R3, R2, R4, 0xfe, !PT ;  /* 0x0000000203027212 */ /* 0x000fe400078efe04 */
.L_x_19342:
[----:B------:R-:W-:Y:S05]  /*0b10*/  BSYNC B0 ;  /* 0x0000000000007941 */ /* 0x000fea0003800000 */
.L_x_19341:
[----:B------:R-:W0:Y:S02]  /*0b20*/  F2I.S64.TRUNC R2, R2 ;  /* 0x0000000200027311 */ /* 0x000e24000020d900 */
[----:B0-----:R-:W-:Y:S01]  /*0b30*/  PRMT R22, R2, 0x7610, R22 ;  /* 0x0000761002167816 */ /* 0x001fe20000000016 */
[----:B------:R-:W-:Y:S05]  /*0b40*/  BRA `(.L_x_19326) ;  /* 0x0000047000007947 */ /* 0x000fea0003800000 */
.L_x_19339:
        /* <DEDUP_REMOVED lines=21> */
.L_x_19348:
[----:B------:R-:W-:Y:S05]  /*0ca0*/  BSYNC B1 ;  /* 0x0000000000017941 */ /* 0x000fea0003800000 */
.L_x_19347:
[----:B------:R-:W-:Y:S01]  /*0cb0*/  IMAD.SHL.U32 R2, R2, 0x200000, RZ ;  /* 0x0020000002027824 */ /* 0x000fe200078e00ff */
[----:B------:R-:W-:-:S04]  /*0cc0*/  LEA R3, R0, 0x37800000, 0x17 ;  /* 0x3780000000037811 */ /* 0x000fc800078eb8ff */
[----:B------:R-:W-:Y:S02]  /*0cd0*/  LOP3.LUT R2, R3, R2, R4, 0xfe, !PT ;  /* 0x0000000203027212 */ /* 0x000fe400078efe04 */
.L_x_19346:
[----:B------:R-:W-:Y:S05]  /*0ce0*/  BSYNC B0 ;  /* 0x0000000000007941 */ /* 0x000fea0003800000 */
.L_x_19345:
[----:B------:R-:W0:Y:S02]  /*0cf0*/  F2I.S64.TRUNC R2, R2 ;  /* 0x0000000200027311 */ /* 0x000e24000020d900 */
[----:B0-----:R-:W-:Y:S01]  /*0d00*/  PRMT R22, R2, 0x7610, R22 ;  /* 0x0000761002167816 */ /* 0x001fe20000000016 */
[----:B------:R-:W-:Y:S05]  /*0d10*/  BRA `(.L_x_19326) ;  /* 0x000002a000007947 */ /* 0x000fea0003800000 */
.L_x_19338:
        /* <DEDUP_REMOVED lines=14> */
.L_x_19352:
[----:B------:R-:W-:Y:S05]  /*0e00*/  BSYNC B0 ;  /* 0x0000000000007941 */ /* 0x000fea0003800000 */
.L_x_19351:
[----:B------:R-:W0:Y:S02]  /*0e10*/  F2I.S64.TRUNC R2, R2 ;  /* 0x0000000200027311 */ /* 0x000e24000020d900 */
[----:B0-----:R-:W-:Y:S01]  /*0e20*/  PRMT R22, R2, 0x7610, R22 ;  /* 0x0000761002167816 */ /* 0x001fe20000000016 */
[----:B------:R-:W-:Y:S05]  /*0e30*/  BRA `(.L_x_19326) ;  /* 0x0000018000007947 */ /* 0x000fea0003800000 */
.L_x_19325:
        /* <DEDUP_REMOVED lines=21> */
.L_x_19350:
[----:B------:R0:W5:Y:S01]  /*0f90*/  LDG.E.U8 R22, [R4.64] ;  /* 0x0000002404167981 */ /* 0x000162000c1e1100 */
[----:B------:R-:W-:Y:S05]  /*0fa0*/  BRA `(.L_x_19326) ;  /* 0x0000001000007947 */ /* 0x000fea0003800000 */
.L_x_19349:
[----:B------:R0:W5:Y:S02]  /*0fb0*/  LDG.E.U8 R22, [R4.64] ;  /* 0x0000002404167981 */ /* 0x000164000c1e1100 */
.L_x_19326:
[----:B------:R-:W1:Y:S02]  /*0fc0*/  S2R R18, SR_TID.X ;  /* 0x0000000000127919 */ /* 0x000e640000002100 */
[----:B-1----:R-:W-:Y:S02]  /*0fd0*/  IADD3 R18, R18, 0x80, RZ ;  /* 0x0000008012127810 */ /* 0x002fe40007ffe0ff */
.L_x_19320:
[----:B-1----:R-:W-:Y:S05]  /*0fe0*/  BSYNC B6 ;  /* 0x0000000000067941 */ /* 0x002fea0003800000 */
.L_x_19319:
        /* <DEDUP_REMOVED lines=21> */
.L_x_19358:
[----:B------:R0:W5:Y:S01]  /*1140*/  LDG.E.U8 R19, [R4.64] ;  /* 0x0000002404137981 */ /* 0x000162000c1e1100 */
[----:B------:R-:W-:Y:S05]  /*1150*/  BRA `(.L_x_19360) ;  /* 0x00000dc000007947 */ /* 0x000fea0003800000 */
.L_x_19357:
        /* <DEDUP_REMOVED lines=8> */
.L_x_19362:
[----:B------:R0:W5:Y:S01]  /*11e0*/  LDG.E.U8 R19, [R4.64] ;  /* 0x0000002404137981 */ /* 0x000162000c1e1100 */
[----:B------:R-:W-:Y:S05]  /*11f0*/  BRA `(.L_x_19360) ;  /* 0x00000d2000007947 */ /* 0x000fea0003800000 */
.L_x_19361:
[----:B------:R0:W5:Y:S01]  /*1200*/  LDG.E.U16 R19, [R4.64] ;  /* 0x0000002404137981 */ /* 0x000162000c1e1500 */
[----:B------:R-:W-:Y:S05]  /*1210*/  BRA `(.L_x_19360) ;  /* 0x00000d0000007947 */ /* 0x000fea0003800000 */
.L_x_19356:
        /* <DEDUP_REMOVED lines=10> */
.L_x_19364:
[----:B------:R-:W2:Y:S02]  /*12c0*/  LDG.E.U16 R2, [R4.64] ;  /* 0x0000002404027981 */ /* 0x000ea4000c1e1500 */
[----:B--2---:R-:W-:-:S06]  /*12d0*/  HADD2.F32 R2, -RZ, R2.H0_H0 ;  /* 0x20000002ff027230 */ /* 0x004fcc0000004100 */
[----:B------:R-:W0:Y:S02]  /*12e0*/  F2I.S64.TRUNC R2, R2 ;  /* 0x0000000200027311 */ /* 0x000e24000020d900 */
[----:B0-----:R-:W-:Y:S01]  /*12f0*/  PRMT R19, R2, 0x7610, R19 ;  /* 0x0000761002137816 */ /* 0x001fe20000000013 */
[----:B------:R-:W-:Y:S05]  /*1300*/  BRA `(.L_x_19360) ;  /* 0x00000c1000007947 */ /* 0x000fea0003800000 */
.L_x_19363:
        /* <DEDUP_REMOVED lines=10> */
.L_x_19366:
[----:B------:R-:W2:Y:S02]  /*13b0*/  LDG.E.U16 R4, [R4.64] ;  /* 0x0000002404047981 */ /* 0x000ea4000c1e1500 */
[----:B--2---:R-:W-:-:S06]  /*13c0*/  HADD2.F32 R2, -RZ, R4.H0_H0 ;  /* 0x20000004ff027230 */ /* 0x004fcc0000004100 */
[----:B------:R-:W0:Y:S02]  /*13d0*/  F2I.S64.TRUNC R2, R2 ;  /* 0x0000000200027311 */ /* 0x000e24000020d900 */
[----:B0-----:R-:W-:Y:S01]  /*13e0*/  PRMT R19, R2, 0x7610, R19 ;  /* 0x0000761002137816 */ /* 0x001fe20000000013 */
[----:B------:R-:W-:Y:S05]  /*13f0*/  BRA `(.L_x_19360) ;  /* 0x00000b2000007947 */ /* 0x000fea0003800000 */
.L_x_19365:
[----:B------:R-:W2:Y:S02]  /*1400*/  LDG.E.64 R2, [R4.64] ;  /* 0x0000002404027981 */ /* 0x000ea4000c1e1b00 */
[----:B--2---:R-:W0:Y:S02]  /*1410*/  F2I.S64.F64.TRUNC R2, R2 ;  /* 0x0000000200027311 */ /* 0x004e24000030d900 */
[----:B0-----:R-:W-:Y:S01]  /*1420*/  PRMT R19, R2, 0x7610, R19 ;  /* 0x0000761002137816 */ /* 0x001fe20000000013 */
[----:B------:R-:W-:Y:S05]  /*1430*/  BRA `(.L_x_19360) ;  /* 0x00000ae000007947 */ /* 0x000fea0003800000 */
.L_x_19355:
        /* <DEDUP_REMOVED lines=12> */
.L_x_19369:
[----:B------:R-:W2:Y:S02]  /*1500*/  LDG.E.64 R4, [R4.64] ;  /* 0x0000002404047981 */ /* 0x000ea4000c1e1b00 */
[----:B--2---:R-:W0:Y:S02]  /*1510*/  F2I.S64.F64.TRUNC R2, R4 ;  /* 0x0000000400027311 */ /* 0x004e24000030d900 */
[----:B0-----:R-:W-:Y:S01]  /*1520*/  PRMT R19, R2, 0x7610, R19 ;  /* 0x0000761002137816 */ /* 0x001fe20000000013 */
[----:B------:R-:W-:Y:S05]  /*1530*/  BRA `(.L_x_19360) ;  /* 0x000009e000007947 */ /* 0x000fea0003800000 */
.L_x_19368:
        /* <DEDUP_REMOVED lines=28> */
.L_x_19371:
        /* <DEDUP_REMOVED lines=15> */
.L_x_19370:
[----:B------:R-:W2:Y:S02]  /*17f0*/  LDG.E.U16 R2, [R4.64] ;  /* 0x0000002404027981 */ /* 0x000ea4000c1e1500 */
[----:B--2---:R-:W-:-:S06]  /*1800*/  PRMT R2, RZ, 0x5410, R2 ;  /* 0x00005410ff027816 */ /* 0x004fcc0000000002 */
[----:B------:R-:W0:Y:S02]  /*1810*/  F2I.S64.TRUNC R2, R2 ;  /* 0x0000000200027311 */ /* 0x000e24000020d900 */
[----:B0-----:R-:W-:Y:S01]  /*1820*/  PRMT R19, R2, 0x7610, R19 ;  /* 0x0000761002137816 */ /* 0x001fe20000000013 */
[----:B------:R-:W-:Y:S05]  /*1830*/  BRA `(.L_x_19360) ;  /* 0x000006e000007947 */ /* 0x000fea0003800000 */
.L_x_19367:
        /* <DEDUP_REMOVED lines=10> */
.L_x_19374:
        /* <DEDUP_REMOVED lines=21> */
.L_x_19378:
[----:B------:R-:W-:Y:S05]  /*1a30*/  BSYNC B1 ;  /* 0x0000000000017941 */ /* 0x000fea0003800000 */
.L_x_19377:
[----:B------:R-:W-:Y:S01]  /*1a40*/  IMAD.SHL.U32 R2, R2, 0x100000, RZ ;  /* 0x0010000002027824 */ /* 0x000fe200078e00ff */
[----:B------:R-:W-:-:S04]  /*1a50*/  LEA R3, R0, 0x3b800000, 0x17 ;  /* 0x3b80000000037811 */ /* 0x000fc800078eb8ff */
[----:B------:R-:W-:Y:S02]  /*1a60*/  LOP3.LUT R2, R3, R2, R4, 0xfe, !PT ;  /* 0x0000000203027212 */ /* 0x000fe400078efe04 */
.L_x_19376:
[----:B------:R-:W-:Y:S05]  /*1a70*/  BSYNC B0 ;  /* 0x0000000000007941 */ /* 0x000fea0003800000 */
.L_x_19375:
[----:B------:R-:W0:Y:S02]  /*1a80*/  F2I.S64.TRUNC R2, R2 ;  /* 0x0000000200027311 */ /* 0x000e24000020d900 */
[----:B0-----:R-:W-:Y:S01]  /*1a90*/  PRMT R19, R2, 0x7610, R19 ;  /* 0x0000761002137816 */ /* 0x001fe20000000013 */
[----:B------:R-:W-:Y:S05]  /*1aa0*/  BRA `(.L_x_19360) ;  /* 0x0000047000007947 */ /* 0x000fea0003800000 */
.L_x_19373:
        /* <DEDUP_REMOVED lines=21> */
.L_x_19382:
[----:B------:R-:W-:Y:S05]  /*1c00*/  BSYNC B1 ;  /* 0x0000000000017941 */ /* 0x000fea0003800000 */
.L_x_19381:
[----:B------:R-:W-:Y:S01]  /*1c10*/  IMAD.SHL.U32 R2, R2, 0x200000, RZ ;  /* 0x0020000002027824 */ /* 0x000fe200078e00ff */
[----:B------:R-:W-:-:S04]  /*1c20*/  LEA R3, R0, 0x37800000, 0x17 ;  /* 0x3780000000037811 */ /* 0x000fc800078eb8ff */
[----:B------:R-:W-:Y:S02]  /*1c30*/  LOP3.LUT R2, R3, R2, R4, 0xfe, !PT ;  /* 0x0000000203027212 */ /* 0x000fe400078efe04 */
.L_x_19380:
[----:B------:R-:W-:Y:S05]  /*1c40*/  BSYNC B0 ;  /* 0x0000000000007941 */ /* 0x000fea0003800000 */
.L_x_19379:
[----:B------:R-:W0:Y:S02]  /*1c50*/  F2I.S64.TRUNC R2, R2 ;  /* 0x0000000200027311 */ /* 0x000e24000020d900 */
[----:B0-----:R-:W-:Y:S01]  /*1c60*/  PRMT R19, R2, 0x7610, R19 ;  /* 0x0000761002137816 */ /* 0x001fe20000000013 */
[----:B------:R-:W-:Y:S05]  /*1c70*/  BRA `(.L_x_19360) ;  /* 0x000002a000007947 */ /* 0x000fea0003800000 */
.L_x_19372:
        /* <DEDUP_REMOVED lines=14> */
.L_x_19386:
[----:B------:R-:W-:Y:S05]  /*1d60*/  BSYNC B0 ;  /* 0x0000000000007941 */ /* 0x000fea0003800000 */
.L_x_19385:
[----:B------:R-:W0:Y:S02]  /*1d70*/  F2I.S64.TRUNC R2, R2 ;  /* 0x0000000200027311 */ /* 0x000e24000020d900 */
[----:B0-----:R-:W-:Y:S01]  /*1d80*/  PRMT R19, R2, 0x7610, R19 ;  /* 0x0000761002137816 */ /* 0x001fe20000000013 */
[----:B------:R-:W-:Y:S05]  /*1d90*/  BRA `(.L_x_19360) ;  /* 0x0000018000007947 */ /* 0x000fea0003800000 */
.L_x_19359:
        /* <DEDUP_REMOVED lines=21> */
.L_x_19384:
[----:B------:R0:W5:Y:S01]  /*1ef0*/  LDG.E.U8 R19, [R4.64] ;  /* 0x0000002404137981 */ /* 0x000162000c1e1100 */
[----:B------:R-:W-:Y:S05]  /*1f00*/  BRA `(.L_x_19360) ;  /* 0x0000001000007947 */ /* 0x000fea0003800000 */
.L_x_19383:
[----:B------:R0:W5:Y:S02]  /*1f10*/  LDG.E.U8 R19, [R4.64] ;  /* 0x0000002404137981 */ /* 0x000164000c1e1100 */
.L_x_19360:
[----:B------:R-:W-:-:S03]  /*1f20*/  IADD3 R18, R18, 0x80, RZ ;  /* 0x0000008012127810 */ /* 0x000fc60007ffe0ff */
.L_x_19354:
[----:B------:R-:W-:Y:S05]  /*1f30*/  BSYNC B6 ;  /* 0x0000000000067941 */ /* 0x000fea0003800000 */
.L_x_19353:
        /* <DEDUP_REMOVED lines=23> */
.L_x_19392:
[----:B------:R0:W5:Y:S01]  /*20b0*/  LDG.E.U8 R25, [R4.64] ;  /* 0x0000002404197981 */ /* 0x000162000c1e1100 */
[----:B------:R-:W-:Y:S05]  /*20c0*/  BRA `(.L_x_19394) ;  /* 0x00000dc000007947 */ /* 0x000fea0003800000 */
.L_x_19391:
        /* <DEDUP_REMOVED lines=8> */
.L_x_19396:
[----:B------:R0:W5:Y:S01]  /*2150*/  LDG.E.U8 R25, [R4.64] ;  /* 0x0000002404197981 */ /* 0x000162000c1e1100 */
[----:B------:R-:W-:Y:S05]  /*2160*/  BRA `(.L_x_19394) ;  /* 0x00000d2000007947 */ /* 0x000fea0003800000 */
.L_x_19395:
[----:B------:R0:W5:Y:S01]  /*2170*/  LDG.E.U16 R25, [R4.64] ;  /* 0x0000002404197981 */ /* 0x000162000c1e1500 */
[----:B------:R-:W-:Y:S05]  /*2180*/  BRA `(.L_x_19394) ;  /* 0x00000d0000007947 */ /* 0x000fea0003800000 */
.L_x_19390:
        /* <DEDUP_REMOVED lines=10> */
.L_x_19398:
[----:B------:R-:W2:Y:S02]  /*2230*/  LDG.E.U16 R2, [R4.64] ;  /* 0x0000002404027981 */ /* 0x000ea4000c1e1500 */
[----:B--2---:R-:W-:-:S06]  /*2240*/  HADD2.F32 R2, -RZ, R2.H0_H0 ;  /* 0x20000002ff027230 */ /* 0x004fcc0000004100 */
[----:B------:R-:W0:Y:S02]  /*2250*/  F2I.S64.TRUNC R2, R2 ;  /* 0x0000000200027311 */ /* 0x000e24000020d900 */
[----:B0-----:R-:W-:Y:S01]  /*2260*/  PRMT R25, R2, 0x7610, R25 ;  /* 0x0000761002197816 */ /* 0x001fe20000000019 */
[----:B------:R-:W-:Y:S05]  /*2270*/  BRA `(.L_x_19394) ;  /* 0x00000c1000007947 */ /* 0x000fea0003800000 */
.L_x_19397:
        /* <DEDUP_REMOVED lines=10> */
.L_x_19400:
[----:B------:R-:W2:Y:S02]  /*2320*/  LDG.E.U16 R4, [R4.64] ;  /* 0x0000002404047981 */ /* 0x000ea4000c1e1500 */
[----:B--2---:R-:W-:-:S06]  /*2330*/  HADD2.F32 R2, -RZ, R4.H0_H0 ;  /* 0x20000004ff027230 */ /* 0x004fcc0000004100 */
[----:B------:R-:W0:Y:S02]  /*2340*/  F2I.S64.TRUNC R2, R2 ;  /* 0x0000000200027311 */ /* 0x000e24000020d900 */
[----:B0-----:R-:W-:Y:S01]  /*2350*/  PRMT R25, R2, 0x7610, R25 ;  /* 0x0000761002197816 */ /* 0x001fe20000000019 */
[----:B------:R-:W-:Y:S05]  /*2360*/  BRA `(.L_x_19394) ;  /* 0x00000b2000007947 */ /* 0x000fea0003800000 */
.L_x_19399:
[----:B------:R-:W2:Y:S02]  /*2370*/  LDG.E.64 R2, [R4.64] ;  /* 0x0000002404027981 */ /* 0x000ea4000c1e1b00 */
[----:B--2---:R-:W0:Y:S02]  /*2380*/  F2I.S64.F64.TRUNC R2, R2 ;  /* 0x0000000200027311 */ /* 0x004e24000030d900 */
[----:B0-----:R-:W-:Y:S01]  /*2390*/  PRMT R25, R2, 0x7610, R25 ;  /* 0x0000761002197816 */ /* 0x001fe20000000019 */
[----:B------:R-:W-:Y:S05]  /*23a0*/  BRA `(.L_x_19394) ;  /* 0x00000ae000007947 */ /* 0x000fea0003800000 */
.L_x_19389:
        /* <DEDUP_REMOVED lines=12> */
.L_x_19403:
[----:B------:R-:W2:Y:S02]  /*2470*/  LDG.E.64 R4, [R4.64] ;  /* 0x0000002404047981 */ /* 0x000ea4000c1e1b00 */
[----:B--2---:R-:W0:Y:S02]  /*2480*/  F2I.S64.F64.TRUNC R2, R4 ;  /* 0x0000000400027311 */ /* 0x004e24000030d900 */
[----:B0-----:R-:W-:Y:S01]  /*2490*/  PRMT R25, R2, 0x7610, R25 ;  /* 0x0000761002197816 */ /* 0x001fe20000000019 */
[----:B------:R-:W-:Y:S05]  /*24a0*/  BRA `(.L_x_19394) ;  /* 0x000009e000007947 */ /* 0x000fea0003800000 */
.L_x_19402:
        /* <DEDUP_REMOVED lines=28> */
.L_x_19405:
        /* <DEDUP_REMOVED lines=15> */
.L_x_19404:
[----:B------:R-:W2:Y:S02]  /*2760*/  LDG.E.U16 R2, [R4.64] ;  /* 0x0000002404027981 */ /* 0x000ea4000c1e1500 */
[----:B--2---:R-:W-:-:S06]  /*2770*/  PRMT R2, RZ, 0x5410, R2 ;  /* 0x00005410ff027816 */ /* 0x004fcc0000000002 */
[----:B------:R-:W0:Y:S02]  /*2780*/  F2I.S64.TRUNC R2, R2 ;  /* 0x0000000200027311 */ /* 0x000e24000020d900 */
[----:B0-----:R-:W-:Y:S01]  /*2790*/  PRMT R25, R2, 0x7610, R25 ;  /* 0x0000761002197816 */ /* 0x001fe20000000019 */
[----:B------:R-:W-:Y:S05]  /*27a0*/  BRA `(.L_x_19394) ;  /* 0x000006e000007947 */ /* 0x000fea0003800000 */
.L_x_19401:
        /* <DEDUP_REMOVED lines=10> */
.L_x_19408:
        /* <DEDUP_REMOVED lines=21> */
.L_x_19412:
[----:B------:R-:W-:Y:S05]  /*29a0*/  BSYNC B1 ;  /* 0x0000000000017941 */ /* 0x000fea0003800000 */
.L_x_19411:
[----:B------:R-:W-:Y:S01]  /*29b0*/  IMAD.SHL.U32 R2, R2, 0x100000, RZ ;  /* 0x0010000002027824 */ /* 0x000fe200078e00ff */
[----:B------:R-:W-:-:S04]  /*29c0*/  LEA R3, R0, 0x3b800000, 0x17 ;  /* 0x3b80000000037811 */ /* 0x000fc800078eb8ff */
[----:B------:R-:W-:Y:S02]  /*29d0*/  LOP3.LUT R2, R3, R2, R4, 0xfe, !PT ;  /* 0x0000000203027212 */ /* 0x000fe400078efe04 */
.L_x_19410:
[----:B------:R-:W-:Y:S05]  /*29e0*/  BSYNC B0 ;  /* 0x0000000000007941 */ /* 0x000fea0003800000 */
.L_x_19409:
[----:B------:R-:W0:Y:S02]  /*29f0*/  F2I.S64.TRUNC R2, R2 ;  /* 0x0000000200027311 */ /* 0x000e24000020d900 */
[----:B0-----:R-:W-:Y:S01]  /*2a00*/  PRMT R25, R2, 0x7610, R25 ;  /* 0x0000761002197816 */ /* 0x001fe20000000019 */
[----:B------:R-:W-:Y:S05]  /*2a10*/  BRA `(.L_x_19394) ;  /* 0x0000047000007947 */ /* 0x000fea0003800000 */
.L_x_19407:
        /* <DEDUP_REMOVED lines=21> */
.L_x_19416:
[----:B------:R-:W-:Y:S05]  /*2b70*/  BSYNC B1 ;  /* 0x0000000000017941 */ /* 0x000fea0003800000 */
.L_x_19415:
[----:B------:R-:W-:Y:S01]  /*2b80*/  IMAD.SHL.U32 R2, R2, 0x200000, RZ ;  /* 0x0020000002027824 */ /* 0x000fe200078e00ff */
[----:B------:R-:W-:-:S04]  /*2b90*/  LEA R3, R0, 0x37800000, 0x17 ;  /* 0x3780000000037811 */ /* 0x000fc800078eb8ff */
[----:B------:R-:W-:Y:S02]  /*2ba0*/  LOP3.LUT R2, R3, R2, R4, 0xfe, !PT ;  /* 0x0000000203027212 */ /* 0x000fe400078efe04 */
.L_x_19414:
[----:B------:R-:W-:Y:S05]  /*2bb0*/  BSYNC B0 ;  /* 0x0000000000007941 */ /* 0x000fea0003800000 */
.L_x_19413:
[----:B------:R-:W0:Y:S02]  /*2bc0*/  F2I.S64.TRUNC R2, R2 ;  /* 0x0000000200027311 */ /* 0x000e24000020d900 */
[----:B0-----:R-:W-:Y:S01]  /*2bd0*/  PRMT R25, R2, 0x7610, R25 ;  /* 0x0000761002197816 */ /* 0x001fe20000000019 */
[----:B------:R-:W-:Y:S05]  /*2be0*/  BRA `(.L_x_19394) ;  /* 0x000002a000007947 */ /* 0x000fea0003800000 */
.L_x_19406:
        /* <DEDUP_REMOVED lines=14> */
.L_x_19420:
[----:B------:R-:W-:Y:S05]  /*2cd0*/  BSYNC B0 ;  /* 0x0000000000007941 */ /* 0x000fea0003800000 */
.L_x_19419:
[----:B------:R-:W0:Y:S02]  /*2ce0*/  F2I.S64.TRUNC R2, R2 ;  /* 0x0000000200027311 */ /* 0x000e24000020d900 */
[----:B0-----:R-:W-:Y:S01]  /*2cf0*/  PRMT R25, R2, 0x7610, R25 ;  /* 0x0000761002197816 */ /* 0x001fe20000000019 */
[----:B------:R-:W-:Y:S05]  /*2d00*/  BRA `(.L_x_19394) ;  /* 0x0000018000007947 */ /* 0x000fea0003800000 */
.L_x_19393:
        /* <DEDUP_REMOVED lines=21> */
.L_x_19418:
[----:B------:R0:W5:Y:S01]  /*2e60*/  LDG.E.U8 R25, [R4.64] ;  /* 0x0000002404197981 */ /* 0x000162000c1e1100 */
[----:B------:R-:W-:Y:S05]  /*2e70*/  BRA `(.L_x_19394) ;  /* 0x0000001000007947 */ /* 0x000fea0003800000 */
.L_x_19417:
[----:B------:R0:W5:Y:S02]  /*2e80*/  LDG.E.U8 R25, [R4.64] ;  /* 0x0000002404197981 */ /* 0x000164000c1e1100 */
.L_x_19394:
[----:B------:R-:W-:-:S03]  /*2e90*/  IADD3 R18, R18, 0x80, RZ ;  /* 0x0000008012127810 */ /* 0x000fc60007ffe0ff */
.L_x_19388:
[----:B------:R-:W-:Y:S05]  /*2ea0*/  BSYNC B6 ;  /* 0x0000000000067941 */ /* 0x000fea0003800000 */
.L_x_19387:
        /* <DEDUP_REMOVED lines=21> */
.L_x_19426:
[----:B------:R0:W5:Y:S01]  /*3000*/  LDG.E.U8 R23, [R4.64] ;  /* 0x0000002404177981 */ /* 0x000162000c1e1100 */
[----:B------:R-:W-:Y:S05]  /*3010*/  BRA `(.L_x_19422) ;  /* 0x00000db000007947 */ /* 0x000fea0003800000 */
.L_x_19425:
        /* <DEDUP_REMOVED lines=8> */
.L_x_19429:
[----:B------:R0:W5:Y:S01]  /*30a0*/  LDG.E.U8 R23, [R4.64] ;  /* 0x0000002404177981 */ /* 0x000162000c1e1100 */
[----:B------:R-:W-:Y:S05]  /*30b0*/  BRA `(.L_x_19422) ;  /* 0x00000d1000007947 */ /* 0x000fea0003800000 */
.L_x_19428:
[----:B------:R0:W5:Y:S01]  /*30c0*/  LDG.E.U16 R23, [R4.64] ;  /* 0x0000002404177981 */ /* 0x000162000c1e1500 */
[----:B------:R-:W-:Y:S05]  /*30d0*/  BRA `(.L_x_19422) ;  /* 0x00000cf000007947 */ /* 0x000fea0003800000 */
.L_x_19424:
        /* <DEDUP_REMOVED lines=10> */
.L_x_19431:
[----:B------:R-:W2:Y:S02]  /*3180*/  LDG.E.U16 R2, [R4.64] ;  /* 0x0000002404027981 */ /* 0x000ea4000c1e1500 */
[----:B--2---:R-:W-:-:S06]  /*3190*/  HADD2.F32 R2, -RZ, R2.H0_H0 ;  /* 0x20000002ff027230 */ /* 0x004fcc0000004100 */
[----:B------:R-:W0:Y:S02]  /*31a0*/  F2I.S64.TRUNC R2, R2 ;  /* 0x0000000200027311 */ /* 0x000e24000020d900 */
[----:B0-----:R-:W-:Y:S01]  /*31b0*/  PRMT R23, R2, 0x7610, R23 ;  /* 0x0000761002177816 */ /* 0x001fe20000000017 */
[----:B------:R-:W-:Y:S05]  /*31c0*/  BRA `(.L_x_19422) ;  /* 0x00000c0000007947 */ /* 0x000fea0003800000 */
.L_x_19430:
        /* <DEDUP_REMOVED lines=10> */
.L_x_19433:
[----:B------:R-:W2:Y:S02]  /*3270*/  LDG.E.U16 R4, [R4.64] ;  /* 0x0000002404047981 */ /* 0x000ea4000c1e1500 */
[----:B--2---:R-:W-:-:S06]  /*3280*/  HADD2.F32 R2, -RZ, R4.H0_H0 ;  /* 0x20000004ff027230 */ /* 0x004fcc0000004100 */
[----:B------:R-:W0:Y:S02]  /*3290*/  F2I.S64.TRUNC R2, R2 ;  /* 0x0000000200027311 */ /* 0x000e24000020d900 */
[----:B0-----:R-:W-:Y:S01]  /*32a0*/  PRMT R23, R2, 0x7610, R23 ;  /* 0x0000761002177816 */ /* 0x001fe20000000017 */
[----:B------:R-:W-:Y:S05]  /*32b0*/  BRA `(.L_x_19422) ;  /* 0x00000b1000007947 */ /* 0x000fea0003800000 */
.L_x_19432:
[----:B------:R-:W2:Y:S02]  /*32c0*/  LDG.E.64 R2, [R4.64] ;  /* 0x0000002404027981 */ /* 0x000ea4000c1e1b00 */
[----:B--2---:R-:W0:Y:S02]  /*32d0*/  F2I.S64.F64.TRUNC R2, R2 ;  /* 0x0000000200027311 */ /* 0x004e24000030d900 */
[----:B0-----:R-:W-:Y:S01]  /*32e0*/  PRMT R23, R2, 0x7610, R23 ;  /* 0x0000761002177816 */ /* 0x001fe20000000017 */
[----:B------:R-:W-:Y:S05]  /*32f0*/  BRA `(.L_x_19422) ;  /* 0x00000ad000007947 */ /* 0x000fea0003800000 */
.L_x_19423:
        /* <DEDUP_REMOVED lines=12> */
.L_x_19436:
[----:B------:R-:W2:Y:S02]  /*33c0*/  LDG.E.64 R4, [R4.64] ;  /* 0x0000002404047981 */ /* 0x000ea4000c1e1b00 */
[----:B--2---:R-:W0:Y:S02]  /*33d0*/  F2I.S64.F64.TRUNC R2, R4 ;  /* 0x0000000400027311 */ /* 0x004e24000030d900 */
[----:B0-----:R-:W-:Y:S01]  /*33e0*/  PRMT R23, R2, 0x7610, R23 ;  /* 0x0000761002177816 */ /* 0x001fe20000000017 */
[----:B------:R-:W-:Y:S05]  /*33f0*/  BRA `(.L_x_19422) ;  /* 0x000009d000007947 */ /* 0x000fea0003800000 */
.L_x_19435:
        /* <DEDUP_REMOVED lines=28> */
.L_x_19438:
        /* <DEDUP_REMOVED lines=15> */
.L_x_19437:
[----:B------:R-:W2:Y:S02]  /*36b0*/  LDG.E.U16 R2, [R4.64] ;  /* 0x0000002404027981 */ /* 0x000ea4000c1e1500 */
[----:B--2---:R-:W-:-:S06]  /*36c0*/  PRMT R2, RZ, 0x5410, R2 ;  /* 0x00005410ff027816 */ /* 0x004fcc0000000002 */
[----:B------:R-:W0:Y:S02]  /*36d0*/  F2I.S64.TRUNC R2, R2 ;  /* 0x0000000200027311 */ /* 0x000e24000020d900 */
[----:B0-----:R-:W-:Y:S01]  /*36e0*/  PRMT R23, R2, 0x7610, R23 ;  /* 0x0000761002177816 */ /* 0x001fe20000000017 */
[----:B------:R-:W-:Y:S05]  /*36f0*/  BRA `(.L_x_19422) ;  /* 0x000006d000007947 */ /* 0x000fea0003800000 */
.L_x_19434:
        /* <DEDUP_REMOVED lines=10> */
.L_x_19441:
        /* <DEDUP_REMOVED lines=21> */
.L_x_19445:
[----:B------:R-:W-:Y:S05]  /*38f0*/  BSYNC B1 ;  /* 0x0000000000017941 */ /* 0x000fea0003800000 */
.L_x_19444:
[----:B------:R-:W-:Y:S01]  /*3900*/  IMAD.SHL.U32 R2, R2, 0x100000, RZ ;  /* 0x0010000002027824 */ /* 0x000fe200078e00ff */
[----:B------:R-:W-:-:S04]  /*3910*/  LEA R3, R0, 0x3b800000, 0x17 ;  /* 0x3b80000000037811 */ /* 0x000fc800078eb8ff */
[----:B------:R-:W-:Y:S02]  /*3920*/  LOP3.LUT R2, R3, R2, R4, 0xfe, !PT ;  /* 0x0000000203027212 */ /* 0x000fe400078efe04 */
.L_x_19443:
[----:B------:R-:W-:Y:S05]  /*3930*/  BSYNC B0 ;  /* 0x0000000000007941 */ /* 0x000fea0003800000 */
.L_x_19442:
[----:B------:R-:W0:Y:S02]  /*3940*/  F2I.S64.TRUNC R2, R2 ;  /* 0x0000000200027311 */ /* 0x000e24000020d900 */
[----:B0-----:R-:W-:Y:S01]  /*3950*/  PRMT R23, R2, 0x7610, R23 ;  /* 0x0000761002177816 */ /* 0x001fe20000000017 */
[----:B------:R-:W-:Y:S05]  /*3960*/  BRA `(.L_x_19422) ;  /* 0x0000046000007947 */ /* 0x000fea0003800000 */
.L_x_19440:
        /* <DEDUP_REMOVED lines=21> */
.L_x_19449:
[----:B------:R-:W-:Y:S05]  /*3ac0*/  BSYNC B1 ;  /* 0x0000000000017941 */ /* 0x000fea0003800000 */
.L_x_19448:
[----:B------:R-:W-:Y:S01]  /*3ad0*/  IMAD.SHL.U32 R2, R2, 0x200000, RZ ;  /* 0x0020000002027824 */ /* 0x000fe200078e00ff */
[----:B------:R-:W-:-:S04]  /*3ae0*/  LEA R3, R0, 0x37800000, 0x17 ;  /* 0x3780000000037811 */ /* 0x000fc800078eb8ff */
[----:B------:R-:W-:Y:S02]  /*3af0*/  LOP3.LUT R2, R3, R2, R4, 0xfe, !PT ;  /* 0x0000000203027212 */ /* 0x000fe400078efe04 */
.L_x_19447:
[----:B------:R-:W-:Y:S05]  /*3b00*/  BSYNC B0 ;  /* 0x0000000000007941 */ /* 0x000fea0003800000 */
.L_x_19446:
[----:B------:R-:W0:Y:S02]  /*3b10*/  F2I.S64.TRUNC R2, R2 ;  /* 0x0000000200027311 */ /* 0x000e24000020d900 */
[----:B0-----:R-:W-:Y:S01]  /*3b20*/  PRMT R23, R2, 0x7610, R23 ;  /* 0x0000761002177816 */ /* 0x001fe20000000017 */
[----:B------:R-:W-:Y:S05]  /*3b30*/  BRA `(.L_x_19422) ;  /* 0x0000029000007947 */ /* 0x000fea0003800000 */
.L_x_19439:
        /* <DEDUP_REMOVED lines=14> */
.L_x_19453:
[----:B------:R-:W-:Y:S05]  /*3c20*/  BSYNC B0 ;  /* 0x0000000000007941 */ /* 0x000fea0003800000 */
.L_x_19452:
[----:B------:R-:W0:Y:S02]  /*3c30*/  F2I.S64.TRUNC R2, R2 ;  /* 0x0000000200027311 */ /* 0x000e24000020d900 */
[----:B0-----:R-:W-:Y:S01]  /*3c40*/  PRMT R23, R2, 0x7610, R23 ;  /* 0x0000761002177816 */ /* 0x001fe20000000017 */
[----:B------:R-:W-:Y:S05]  /*3c50*/  BRA `(.L_x_19422) ;  /* 0x0000017000007947 */ /* 0x000fea0003800000 */
.L_x_19427:
        /* <DEDUP_REMOVED lines=20> */
.L_x_19451:
[----:B------:R0:W5:Y:S01]  /*3da0*/  LDG.E.U8 R23, [R4.64] ;  /* 0x0000002404177981 */ /* 0x000162000c1e1100 */
[----:B------:R-:W-:Y:S05]  /*3db0*/  BRA `(.L_x_19422) ;  /* 0x0000001000007947 */ /* 0x000fea0003800000 */
.L_x_19450:
[----:B------:R0:W5:Y:S02]  /*3dc0*/  LDG.E.U8 R23, [R4.64] ;  /* 0x0000002404177981 */ /* 0x000164000c1e1100 */
.L_x_19422:
[----:B------:R-:W-:Y:S05]  /*3dd0*/  BSYNC B6 ;  /* 0x0000000000067941 */ /* 0x000fea0003800000 */
.L_x_19421:
        /* <DEDUP_REMOVED lines=16> */
[C---:B-1----:R-:W-:Y:S02]  /*3ee0*/  SHF.L.U32 R3, R26.reuse, R3, RZ ;  /* 0x000000031a037219 */ /* 0x042fe400000006ff */
        /* <DEDUP_REMOVED lines=27> */
.L_x_19459:
[----:B------:R0:W-:Y:S01]  /*40a0*/  STG.E.U8 [R2.64], R5 ;  /* 0x0000000502007986 */ /* 0x0001e2000c101124 */
[----:B------:R-:W-:Y:S05]  /*40b0*/  BRA `(.L_x_19455) ;  /* 0x00000e9000007947 */ /* 0x000fea0003800000 */
.L_x_19458:
        /* <DEDUP_REMOVED lines=10> */
.L_x_19462:
[----:B------:R-:W-:-:S05]  /*4160*/  LOP3.LUT R5, R5, 0xff, RZ, 0xc0, !PT ;  /* 0x000000ff05057812 */ /* 0x000fca00078ec0ff */
[----:B------:R0:W-:Y:S01]  /*4170*/  STG.E [R2.64], R5 ;  /* 0x0000000502007986 */ /* 0x0001e2000c101924 */
[----:B------:R-:W-:Y:S05]  /*4180*/  BRA `(.L_x_19455) ;  /* 0x00000dc000007947 */ /* 0x000fea0003800000 */
.L_x_19461:
[----:B------:R-:W-:-:S05]  /*4190*/  LOP3.LUT R5, R5, 0xff, RZ, 0xc0, !PT ;  /* 0x000000ff05057812 */ /* 0x000fca00078ec0ff */
[----:B------:R0:W-:Y:S01]  /*41a0*/  STG.E.U16 [R2.64], R5 ;  /* 0x0000000502007986 */ /* 0x0001e2000c101524 */
[----:B------:R-:W-:Y:S05]  /*41b0*/  BRA `(.L_x_19455) ;  /* 0x00000d9000007947 */ /* 0x000fea0003800000 */
.L_x_19457:
        /* <DEDUP_REMOVED lines=10> */
.L_x_19464:
[----:B------:R-:W-:-:S04]  /*4260*/  LOP3.LUT R5, R5, 0xff, RZ, 0xc0, !PT ;  /* 0x000000ff05057812 */ /* 0x000fc800078ec0ff */
[----:B------:R-:W0:Y:S02]  /*4270*/  I2F.U16 R0, R5 ;  /* 0x0000000500007306 */ /* 0x000e240000101000 */
[----:B0-----:R-:W-:-:S05]  /*4280*/  F2FP.PACK_AB R0, RZ, R0 ;  /* 0x00000000ff00723e */ /* 0x001fca00000000ff */
[----:B------:R0:W-:Y:S01]  /*4290*/  STG.E.U16 [R2.64], R0 ;  /* 0x0000000002007986 */ /* 0x0001e2000c101524 */
[----:B------:R-:W-:Y:S05]  /*42a0*/  BRA `(.L_x_19455) ;  /* 0x00000ca000007947 */ /* 0x000fea0003800000 */
.L_x_19463:
        /* <DEDUP_REMOVED lines=11> */
.L_x_19466:
[----:B------:R-:W-:-:S06]  /*4360*/  LOP3.LUT R5, R5, 0xff, RZ, 0xc0, !PT ;  /* 0x000000ff05057812 */ /* 0x000fcc00078ec0ff */
[----:B------:R-:W0:Y:S02]  /*4370*/  I2F.U16 R5, R5 ;  /* 0x0000000500057306 */ /* 0x000e240000101000 */
[----:B0-----:R-:W-:-:S04]  /*4380*/  F2FP.PACK_AB R5, RZ, R5 ;  /* 0x00000005ff05723e */ /* 0x001fc800000000ff */
[----:B------:R-:W-:-:S05]  /*4390*/  PRMT R5, R5, 0x5410, RZ ;  /* 0x0000541005057816 */ /* 0x000fca00000000ff */
[----:B------:R0:W-:Y:S01]  /*43a0*/  STG.E [R2.64], R5 ;  /* 0x0000000502007986 */ /* 0x0001e2000c101924 */
[----:B------:R-:W-:Y:S05]  /*43b0*/  BRA `(.L_x_19455) ;  /* 0x00000b9000007947 */ /* 0x000fea0003800000 */
.L_x_19465:
[----:B------:R-:W-:-:S06]  /*43c0*/  LOP3.LUT R5, R5, 0xff, RZ, 0xc0, !PT ;  /* 0x000000ff05057812 */ /* 0x000fcc00078ec0ff */
[----:B------:R-:W0:Y:S02]  /*43d0*/  I2F.F64.U16 R4, R5 ;  /* 0x0000000500047312 */ /* 0x000e240000101800 */
[----:B0-----:R0:W-:Y:S01]  /*43e0*/  STG.E.64 [R2.64], R4 ;  /* 0x0000000402007986 */ /* 0x0011e2000c101b24 */
[----:B------:R-:W-:Y:S05]  /*43f0*/  BRA `(.L_x_19455) ;  /* 0x00000b5000007947 */ /* 0x000fea0003800000 */
.L_x_19456:
        /* <DEDUP_REMOVED lines=12> */
.L_x_19469:
[----:B------:R-:W-:Y:S01]  /*44c0*/  LOP3.LUT R5, R5, 0xff, RZ, 0xc0, !PT ;  /* 0x000000ff05057812 */ /* 0x000fe200078ec0ff */
[----:B------:R-:W-:-:S05]  /*44d0*/  CS2R R6, SRZ ;  /* 0x0000000000067805 */ /* 0x000fca000001ff00 */
[----:B------:R-:W0:Y:S02]  /*44e0*/  I2F.F64.U16 R4, R5 ;  /* 0x0000000500047312 */ /* 0x000e240000101800 */
[----:B0-----:R0:W-:Y:S01]  /*44f0*/  STG.E.128 [R2.64], R4 ;  /* 0x0000000402007986 */ /* 0x0011e2000c101d24 */
[----:B------:R-:W-:Y:S05]  /*4500*/  BRA `(.L_x_19455) ;  /* 0x00000a4000007947 */ /* 0x000fea0003800000 */
.L_x_19468:
        /* <DEDUP_REMOVED lines=22> */
.L_x_19473:
[----:B------:R-:W-:Y:S05]  /*4670*/  BSYNC B0 ;  /* 0x0000000000007941 */ /* 0x000fea0003800000 */
.L_x_19472:
[----:B------:R-:W-:-:S05]  /*4680*/  LOP3.LUT R5, R0, R5, RZ, 0xfc, !PT ;  /* 0x0000000500057212 */ /* 0x000fca00078efcff */
[----:B------:R0:W-:Y:S01]  /*4690*/  STG.E.U8 [R2.64], R5 ;  /* 0x0000000502007986 */ /* 0x0001e2000c101124 */
[----:B------:R-:W-:Y:S05]  /*46a0*/  BRA `(.L_x_19455) ;  /* 0x000008a000007947 */ /* 0x000fea0003800000 */
.L_x_19471:
        /* <DEDUP_REMOVED lines=14> */
.L_x_19475:
[----:B------:R-:W-:Y:S01]  /*4790*/  IMAD.MOV.U32 R0, RZ, RZ, 0x7f ;  /* 0x0000007fff007424 */ /* 0x000fe200078e00ff */
[----:B------:R-:W-:-:S04]  /*47a0*/  ISETP.GT.U32.AND P0, PT, R4, 0x7f800000, PT ;  /* 0x7f8000000400780c */ /* 0x000fc80003f04070 */
[----:B------:R-:W-:-:S04]  /*47b0*/  SEL R0, R0, 0x7c, P0 ;  /* 0x0000007c00007807 */ /* 0x000fc80000000000 */
.L_x_19476:
[----:B------:R-:W-:Y:S05]  /*47c0*/  BSYNC B0 ;  /* 0x0000000000007941 */ /* 0x000fea0003800000 */
.L_x_19474:
[----:B------:R-:W-:-:S04]  /*47d0*/  LOP3.LUT R4, R5, 0x80000000, RZ, 0xc0, !PT ;  /* 0x8000000005047812 */ /* 0x000fc800078ec0ff */
[----:B------:R-:W-:-:S04]  /*47e0*/  SHF.R.U32.HI R5, RZ, 0x18, R4 ;  /* 0x00000018ff057819 */ /* 0x000fc80000011604 */
[----:B------:R-:W-:-:S05]  /*47f0*/  LOP3.LUT R5, R0, R5, RZ, 0xfc, !PT ;  /* 0x0000000500057212 */ /* 0x000fca00078efcff */
[----:B------:R0:W-:Y:S01]  /*4800*/  STG.E.U8 [R2.64], R5 ;  /* 0x0000000502007986 */ /* 0x0001e2000c101124 */
[----:B------:R-:W-:Y:S05]  /*4810*/  BRA `(.L_x_19455) ;  /* 0x0000073000007947 */ /* 0x000fea0003800000 */
.L_x_19470:
[----:B------:R-:W-:-:S04]  /*4820*/  LOP3.LUT R5, R5, 0xff, RZ, 0xc0, !PT ;  /* 0x000000ff05057812 */ /* 0x000fc800078ec0ff */
[----:B------:R-:W0:Y:S02]  /*4830*/  I2F.U16 R0, R5 ;  /* 0x0000000500007306 */ /* 0x000e240000101000 */
[----:B0-----:R-:W-:-:S05]  /*4840*/  F2FP.BF16.PACK_AB R0, RZ, R0 ;  /* 0x00000000ff00723e */ /* 0x001fca00000010ff */
[----:B------:R0:W-:Y:S01]  /*4850*/  STG.E.U16 [R2.64], R0 ;  /* 0x0000000002007986 */ /* 0x0001e2000c101524 */
[----:B------:R-:W-:Y:S05]  /*4860*/  BRA `(.L_x_19455) ;  /* 0x000006e000007947 */ /* 0x000fea0003800000 */
.L_x_19467:
        /* <DEDUP_REMOVED lines=11> */
.L_x_19479:
        /* <DEDUP_REMOVED lines=18> */
.L_x_19482:
[----:B------:R-:W-:-:S04]  /*4a40*/  LOP3.LUT R0, R7, 0x80000000, RZ, 0xc0, !PT ;  /* 0x8000000007007812 */ /* 0x000fc800078ec0ff */
[----:B------:R-:W-:-:S04]  /*4a50*/  SHF.R.U32.HI R5, RZ, 0x18, R0 ;  /* 0x00000018ff057819 */ /* 0x000fc80000011600 */
[----:B------:R-:W-:-:S04]  /*4a60*/  LOP3.LUT R4, R4, R5, RZ, 0xfc, !PT ;  /* 0x0000000504047212 */ /* 0x000fc800078efcff */
[----:B------:R-:W-:Y:S02]  /*4a70*/  PRMT R0, R4, 0x7610, R0 ;  /* 0x0000761004007816 */ /* 0x000fe40000000000 */
.L_x_19481:
[----:B------:R-:W-:Y:S05]  /*4a80*/  BSYNC B0 ;  /* 0x0000000000007941 */ /* 0x000fea0003800000 */
.L_x_19480:
[----:B------:R0:W-:Y:S01]  /*4a90*/  STG.E.U8 [R2.64], R0 ;  /* 0x0000000002007986 */ /* 0x0001e2000c101124 */
[----:B------:R-:W-:Y:S05]  /*4aa0*/  BRA `(.L_x_19455) ;  /* 0x000004a000007947 */ /* 0x000fea0003800000 */
.L_x_19478:
        /* <DEDUP_REMOVED lines=18> */
.L_x_19485:
[----:B------:R-:W-:-:S04]  /*4bd0*/  LOP3.LUT R0, R7, 0x80000000, RZ, 0xc0, !PT ;  /* 0x8000000007007812 */ /* 0x000fc800078ec0ff */
[----:B------:R-:W-:-:S04]  /*4be0*/  SHF.R.U32.HI R5, RZ, 0x18, R0 ;  /* 0x00000018ff057819 */ /* 0x000fc80000011600 */
[----:B------:R-:W-:-:S04]  /*4bf0*/  LOP3.LUT R4, R4, R5, RZ, 0xfc, !PT ;  /* 0x0000000504047212 */ /* 0x000fc800078efcff */
[----:B------:R-:W-:Y:S02]  /*4c00*/  PRMT R0, R4, 0x7610, R0 ;  /* 0x0000761004007816 */ /* 0x000fe40000000000 */
.L_x_19484:
[----:B------:R-:W-:Y:S05]  /*4c10*/  BSYNC B0 ;  /* 0x0000000000007941 */ /* 0x000fea0003800000 */
.L_x_19483:
[----:B------:R0:W-:Y:S01]  /*4c20*/  STG.E.U8 [R2.64], R0 ;  /* 0x0000000002007986 */ /* 0x0001e2000c101124 */
[----:B------:R-:W-:Y:S05]  /*4c30*/  BRA `(.L_x_19455) ;  /* 0x0000031000007947 */ /* 0x000fea0003800000 */
.L_x_19477:
        /* <DEDUP_REMOVED lines=23> */
.L_x_19460:
        /* <DEDUP_REMOVED lines=20> */
.L_x_19487:
[----:B------:R-:W-:Y:S01]  /*4ef0*/  LOP3.LUT R4, R5, 0xff, RZ, 0xc0, !PT ;  /* 0x000000ff05047812 */ /* 0x000fe200078ec0ff */
[----:B------:R-:W-:-:S05]  /*4f00*/  IMAD.MOV.U32 R5, RZ, RZ, RZ ;  /* 0x000000ffff057224 */ /* 0x000fca00078e00ff */
[----:B------:R0:W-:Y:S01]  /*4f10*/  STG.E.64 [R2.64], R4 ;  /* 0x0000000402007986 */ /* 0x0001e2000c101b24 */
[----:B------:R-:W-:Y:S05]  /*4f20*/  BRA `(.L_x_19455) ;  /* 0x0000002000007947 */ /* 0x000fea0003800000 */
.L_x_19486:
[----:B------:R-:W-:-:S05]  /*4f30*/  LOP3.LUT R5, R5, 0xff, RZ, 0xc0, !PT ;  /* 0x000000ff05057812 */ /* 0x000fca00078ec0ff */
[----:B------:R0:W-:Y:S02]  /*4f40*/  STG.E [R2.64], R5 ;  /* 0x0000000502007986 */ /* 0x0001e4000c101924 */
.L_x_19455:
[----:B---3--:R-:W-:Y:S05]  /*4f50*/  BSYNC B6 ;  /* 0x0000000000067941 */ /* 0x008fea0003800000 */
.L_x_19454:
        /* <DEDUP_REMOVED lines=21> */
.L_x_19493:
[----:B------:R0:W-:Y:S01]  /*50b0*/  STG.E.U8 [R2.64], R19 ;  /* 0x0000001302007986 */ /* 0x0001e2000c101124 */
[----:B------:R-:W-:Y:S05]  /*50c0*/  BRA `(.L_x_19495) ;  /* 0x00000e9000007947 */ /* 0x000fea0003800000 */
.L_x_19492:
        /* <DEDUP_REMOVED lines=10> */
.L_x_19497:
[----:B------:R-:W-:-:S05]  /*5170*/  LOP3.LUT R19, R19, 0xff, RZ, 0xc0, !PT ;  /* 0x000000ff13137812 */ /* 0x000fca00078ec0ff */
[----:B------:R0:W-:Y:S01]  /*5180*/  STG.E [R2.64], R19 ;  /* 0x0000001302007986 */ /* 0x0001e2000c101924 */
[----:B------:R-:W-:Y:S05]  /*5190*/  BRA `(.L_x_19495) ;  /* 0x00000dc000007947 */ /* 0x000fea0003800000 */
.L_x_19496:
[----:B------:R-:W-:-:S05]  /*51a0*/  LOP3.LUT R19, R19, 0xff, RZ, 0xc0, !PT ;  /* 0x000000ff13137812 */ /* 0x000fca00078ec0ff */
[----:B------:R0:W-:Y:S01]  /*51b0*/  STG.E.U16 [R2.64], R19 ;  /* 0x0000001302007986 */ /* 0x0001e2000c101524 */
[----:B------:R-:W-:Y:S05]  /*51c0*/  BRA `(.L_x_19495) ;  /* 0x00000d9000007947 */ /* 0x000fea0003800000 */
.L_x_19491:
        /* <DEDUP_REMOVED lines=10> */
.L_x_19499:
[----:B------:R-:W-:-:S04]  /*5270*/  LOP3.LUT R19, R19, 0xff, RZ, 0xc0, !PT ;  /* 0x000000ff13137812 */ /* 0x000fc800078ec0ff */
[----:B------:R-:W0:Y:S02]  /*5280*/  I2F.U16 R0, R19 ;  /* 0x0000001300007306 */ /* 0x000e240000101000 */
[----:B0-----:R-:W-:-:S05]  /*5290*/  F2FP.PACK_AB R0, RZ, R0 ;  /* 0x00000000ff00723e */ /* 0x001fca00000000ff */
[----:B------:R0:W-:Y:S01]  /*52a0*/  STG.E.U16 [R2.64], R0 ;  /* 0x0000000002007986 */ /* 0x0001e2000c101524 */
[----:B------:R-:W-:Y:S05]  /*52b0*/  BRA `(.L_x_19495) ;  /* 0x00000ca000007947 */ /* 0x000fea0003800000 */
.L_x_19498:
        /* <DEDUP_REMOVED lines=11> */
.L_x_19501:
[----:B------:R-:W-:-:S06]  /*5370*/  LOP3.LUT R19, R19, 0xff, RZ, 0xc0, !PT ;  /* 0x000000ff13137812 */ /* 0x000fcc00078ec0ff */
[----:B------:R-:W0:Y:S02]  /*5380*/  I2F.U16 R19, R19 ;  /* 0x0000001300137306 */ /* 0x000e240000101000 */
[----:B0-----:R-:W-:-:S04]  /*5390*/  F2FP.PACK_AB R5, RZ, R19 ;  /* 0x00000013ff05723e */ /* 0x001fc800000000ff */
[----:B------:R-:W-:-:S05]  /*53a0*/  PRMT R5, R5, 0x5410, RZ ;  /* 0x0000541005057816 */ /* 0x000fca00000000ff */
[----:B------:R0:W-:Y:S01]  /*53b0*/  STG.E [R2.64], R5 ;  /* 0x0000000502007986 */ /* 0x0001e2000c101924 */
[----:B------:R-:W-:Y:S05]  /*53c0*/  BRA `(.L_x_19495) ;  /* 0x00000b9000007947 */ /* 0x000fea0003800000 */
.L_x_19500:
[----:B------:R-:W-:-:S06]  /*53d0*/  LOP3.LUT R4, R19, 0xff, RZ, 0xc0, !PT ;  /* 0x000000ff13047812 */ /* 0x000fcc00078ec0ff */
[----:B------:R-:W0:Y:S02]  /*53e0*/  I2F.F64.U16 R4, R4 ;  /* 0x0000000400047312 */ /* 0x000e240000101800 */
[----:B0-----:R0:W-:Y:S01]  /*53f0*/  STG.E.64 [R2.64], R4 ;  /* 0x0000000402007986 */ /* 0x0011e2000c101b24 */
[----:B------:R-:W-:Y:S05]  /*5400*/  BRA `(.L_x_19495) ;  /* 0x00000b5000007947 */ /* 0x000fea0003800000 */
.L_x_19490:
        /* <DEDUP_REMOVED lines=12> */
.L_x_19504:
[----:B------:R-:W-:Y:S01]  /*54d0*/  LOP3.LUT R4, R19, 0xff, RZ, 0xc0, !PT ;  /* 0x000000ff13047812 */ /* 0x000fe200078ec0ff */
[----:B------:R-:W-:-:S05]  /*54e0*/  CS2R R6, SRZ ;  /* 0x0000000000067805 */ /* 0x000fca000001ff00 */
[----:B------:R-:W0:Y:S02]  /*54f0*/  I2F.F64.U16 R4, R4 ;  /* 0x0000000400047312 */ /* 0x000e240000101800 */
[----:B0-----:R0:W-:Y:S01]  /*5500*/  STG.E.128 [R2.64], R4 ;  /* 0x0000000402007986 */ /* 0x0011e2000c101d24 */
[----:B------:R-:W-:Y:S05]  /*5510*/  BRA `(.L_x_19495) ;  /* 0x00000a4000007947 */ /* 0x000fea0003800000 */
.L_x_19503:
        /* <DEDUP_REMOVED lines=22> */
.L_x_19508:
[----:B------:R-:W-:Y:S05]  /*5680*/  BSYNC B0 ;  /* 0x0000000000007941 */ /* 0x000fea0003800000 */
.L_x_19507:
[----:B------:R-:W-:-:S05]  /*5690*/  LOP3.LUT R5, R0, R5, RZ, 0xfc, !PT ;  /* 0x0000000500057212 */ /* 0x000fca00078efcff */
[----:B------:R0:W-:Y:S01]  /*56a0*/  STG.E.U8 [R2.64], R5 ;  /* 0x0000000502007986 */ /* 0x0001e2000c101124 */
[----:B------:R-:W-:Y:S05]  /*56b0*/  BRA `(.L_x_19495) ;  /* 0x000008a000007947 */ /* 0x000fea0003800000 */
.L_x_19506:
        /* <DEDUP_REMOVED lines=14> */
.L_x_19510:
[----:B------:R-:W-:Y:S01]  /*57a0*/  IMAD.MOV.U32 R0, RZ, RZ, 0x7f ;  /* 0x0000007fff007424 */ /* 0x000fe200078e00ff */
[----:B------:R-:W-:-:S04]  /*57b0*/  ISETP.GT.U32.AND P0, PT, R4, 0x7f800000, PT ;  /* 0x7f8000000400780c */ /* 0x000fc80003f04070 */
[----:B------:R-:W-:-:S04]  /*57c0*/  SEL R0, R0, 0x7c, P0 ;  /* 0x0000007c00007807 */ /* 0x000fc80000000000 */
.L_x_19511:
[----:B------:R-:W-:Y:S05]  /*57d0*/  BSYNC B0 ;  /* 0x0000000000007941 */ /* 0x000fea0003800000 */
.L_x_19509:
[----:B------:R-:W-:-:S04]  /*57e0*/  LOP3.LUT R4, R19, 0x80000000, RZ, 0xc0, !PT ;  /* 0x8000000013047812 */ /* 0x000fc800078ec0ff */
[----:B------:R-:W-:-:S04]  /*57f0*/  SHF.R.U32.HI R5, RZ, 0x18, R4 ;  /* 0x00000018ff057819 */ /* 0x000fc80000011604 */
[----:B------:R-:W-:-:S05]  /*5800*/  LOP3.LUT R5, R0, R5, RZ, 0xfc, !PT ;  /* 0x0000000500057212 */ /* 0x000fca00078efcff */
[----:B------:R0:W-:Y:S01]  /*5810*/  STG.E.U8 [R2.64], R5 ;  /* 0x0000000502007986 */ /* 0x0001e2000c101124 */
[----:B------:R-:W-:Y:S05]  /*5820*/  BRA `(.L_x_19495) ;  /* 0x0000073000007947 */ /* 0x000fea0003800000 */
.L_x_19505:
[----:B------:R-:W-:-:S04]  /*5830*/  LOP3.LUT R19, R19, 0xff, RZ, 0xc0, !PT ;  /* 0x000000ff13137812 */ /* 0x000fc800078ec0ff */
[----:B------:R-:W0:Y:S02]  /*5840*/  I2F.U16 R0, R19 ;  /* 0x0000001300007306 */ /* 0x000e240000101000 */
[----:B0-----:R-:W-:-:S05]  /*5850*/  F2FP.BF16.PACK_AB R0, RZ, R0 ;  /* 0x00000000ff00723e */ /* 0x001fca00000010ff */
[----:B------:R0:W-:Y:S01]  /*5860*/  STG.E.U16 [R2.64], R0 ;  /* 0x0000000002007986 */ /* 0x0001e2000c101524 */
[----:B------:R-:W-:Y:S05]  /*5870*/  BRA `(.L_x_19495) ;  /* 0x000006e000007947 */ /* 0x000fea0003800000 */
.L_x_19502:
        /* <DEDUP_REMOVED lines=11> */
.L_x_19514:
        /* <DEDUP_REMOVED lines=18> */
.L_x_19517:
[----:B------:R-:W-:-:S04]  /*5a50*/  LOP3.LUT R0, R19, 0x80000000, RZ, 0xc0, !PT ;  /* 0x8000000013007812 */ /* 0x000fc800078ec0ff */
[----:B------:R-:W-:-:S04]  /*5a60*/  SHF.R.U32.HI R5, RZ, 0x18, R0 ;  /* 0x00000018ff057819 */ /* 0x000fc80000011600 */
[----:B------:R-:W-:-:S04]  /*5a70*/  LOP3.LUT R4, R4, R5, RZ, 0xfc, !PT ;  /* 0x0000000504047212 */ /* 0x000fc800078efcff */
[----:B------:R-:W-:Y:S02]  /*5a80*/  PRMT R0, R4, 0x7610, R0 ;  /* 0x0000761004007816 */ /* 0x000fe40000000000 */
.L_x_19516:
[----:B------:R-:W-:Y:S05]  /*5a90*/  BSYNC B0 ;  /* 0x0000000000007941 */ /* 0x000fea0003800000 */
.L_x_19515:
[----:B------:R0:W-:Y:S01]  /*5aa0*/  STG.E.U8 [R2.64], R0 ;  /* 0x0000000002007986 */ /* 0x0001e2000c101124 */
[----:B------:R-:W-:Y:S05]  /*5ab0*/  BRA `(.L_x_19495) ;  /* 0x000004a000007947 */ /* 0x000fea0003800000 */
.L_x_19513:
        /* <DEDUP_REMOVED lines=18> */
.L_x_19520:
[----:B------:R-:W-:-:S04]  /*5be0*/  LOP3.LUT R0, R19, 0x80000000, RZ, 0xc0, !PT ;  /* 0x8000000013007812 */ /* 0x000fc800078ec0ff */
[----:B------:R-:W-:-:S04]  /*5bf0*/  SHF.R.U32.HI R5, RZ, 0x18, R0 ;  /* 0x00000018ff057819 */ /* 0x000fc80000011600 */
[----:B------:R-:W-:-:S04]  /*5c00*/  LOP3.LUT R4, R4, R5, RZ, 0xfc, !PT ;  /* 0x0000000504047212 */ /* 0x000fc800078efcff */
[----:B------:R-:W-:Y:S02]  /*5c10*/  PRMT R0, R4, 0x7610, R0 ;  /* 0x0000761004007816 */ /* 0x000fe40000000000 */
.L_x_19519:
[----:B------:R-:W-:Y:S05]  /*5c20*/  BSYNC B0 ;  /* 0x0000000000007941 */ /* 0x000fea0003800000 */
.L_x_19518:
[----:B------:R0:W-:Y:S01]  /*5c30*/  STG.E.U8 [R2.64], R0 ;  /* 0x0000000002007986 */ /* 0x0001e2000c101124 */
[----:B------:R-:W-:Y:S05]  /*5c40*/  BRA `(.L_x_19495) ;  /* 0x0000031000007947 */ /* 0x000fea0003800000 */
.L_x_19512:
        /* <DEDUP_REMOVED lines=23> */
.L_x_19494:
        /* <DEDUP_REMOVED lines=20> */
.L_x_19522:
[----:B------:R-:W-:Y:S01]  /*5f00*/  LOP3.LUT R4, R19, 0xff, RZ, 0xc0, !PT ;  /* 0x000000ff13047812 */ /* 0x000fe200078ec0ff */
[----:B------:R-:W-:-:S05]  /*5f10*/  IMAD.MOV.U32 R5, RZ, RZ, RZ ;  /* 0x000000ffff057224 */ /* 0x000fca00078e00ff */
[----:B------:R0:W-:Y:S01]  /*5f20*/  STG.E.64 [R2.64], R4 ;  /* 0x0000000402007986 */ /* 0x0001e2000c101b24 */
[----:B------:R-:W-:Y:S05]  /*5f30*/  BRA `(.L_x_19495) ;  /* 0x0000002000007947 */ /* 0x000fea0003800000 */
.L_x_19521:
[----:B------:R-:W-:-:S05]  /*5f40*/  LOP3.LUT R19, R19, 0xff, RZ, 0xc0, !PT ;  /* 0x000000ff13137812 */ /* 0x000fca00078ec0ff */
[----:B------:R0:W-:Y:S02]  /*5f50*/  STG.E [R2.64], R19 ;  /* 0x0000001302007986 */ /* 0x0001e4000c101924 */
.L_x_19495:
        /* <DEDUP_REMOVED lines=21> */
.L_x_19526:
[----:B------:R0:W-:Y:S01]  /*60b0*/  STG.E.U8 [R2.64], R22 ;  /* 0x0000001602007986 */ /* 0x0001e2000c101124 */
[----:B------:R-:W-:Y:S05]  /*60c0*/  BRA `(.L_x_19528) ;  /* 0x00000e9000007947 */ /* 0x000fea0003800000 */
.L_x_19525:
        /* <DEDUP_REMOVED lines=10> */
.L_x_19530:
[----:B------:R-:W-:-:S05]  /*6170*/  LOP3.LUT R5, R22, 0xff, RZ, 0xc0, !PT ;  /* 0x000000ff16057812 */ /* 0x000fca00078ec0ff */
[----:B------:R0:W-:Y:S01]  /*6180*/  STG.E [R2.64], R5 ;  /* 0x0000000502007986 */ /* 0x0001e2000c101924 */
[----:B------:R-:W-:Y:S05]  /*6190*/  BRA `(.L_x_19528) ;  /* 0x00000dc000007947 */ /* 0x000fea0003800000 */
.L_x_19529:
[----:B------:R-:W-:-:S05]  /*61a0*/  LOP3.LUT R5, R22, 0xff, RZ, 0xc0, !PT ;  /* 0x000000ff16057812 */ /* 0x000fca00078ec0ff */
[----:B------:R0:W-:Y:S01]  /*61b0*/  STG.E.U16 [R2.64], R5 ;  /* 0x0000000502007986 */ /* 0x0001e2000c101524 */
[----:B------:R-:W-:Y:S05]  /*61c0*/  BRA `(.L_x_19528) ;  /* 0x00000d9000007947 */ /* 0x000fea0003800000 */
.L_x_19524:
        /* <DEDUP_REMOVED lines=10> */
.L_x_19532:
[----:B------:R-:W-:-:S04]  /*6270*/  LOP3.LUT R22, R22, 0xff, RZ, 0xc0, !PT ;  /* 0x000000ff16167812 */ /* 0x000fc800078ec0ff */
[----:B------:R-:W0:Y:S02]  /*6280*/  I2F.U16 R0, R22 ;  /* 0x0000001600007306 */ /* 0x000e240000101000 */
[----:B0-----:R-:W-:-:S05]  /*6290*/  F2FP.PACK_AB R0, RZ, R0 ;  /* 0x00000000ff00723e */ /* 0x001fca00000000ff */
[----:B------:R0:W-:Y:S01]  /*62a0*/  STG.E.U16 [R2.64], R0 ;  /* 0x0000000002007986 */ /* 0x0001e2000c101524 */
[----:B------:R-:W-:Y:S05]  /*62b0*/  BRA `(.L_x_19528) ;  /* 0x00000ca000007947 */ /* 0x000fea0003800000 */
.L_x_19531:
        /* <DEDUP_REMOVED lines=11> */
.L_x_19534:
[----:B------:R-:W-:-:S06]  /*6370*/  LOP3.LUT R22, R22, 0xff, RZ, 0xc0, !PT ;  /* 0x000000ff16167812 */ /* 0x000fcc00078ec0ff */
[----:B------:R-:W0:Y:S02]  /*6380*/  I2F.U16 R22, R22 ;  /* 0x0000001600167306 */ /* 0x000e240000101000 */
[----:B0-----:R-:W-:-:S04]  /*6390*/  F2FP.PACK_AB R5, RZ, R22 ;  /* 0x00000016ff05723e */ /* 0x001fc800000000ff */
[----:B------:R-:W-:-:S05]  /*63a0*/  PRMT R5, R5, 0x5410, RZ ;  /* 0x0000541005057816 */ /* 0x000fca00000000ff */
[----:B------:R0:W-:Y:S01]  /*63b0*/  STG.E [R2.64], R5 ;  /* 0x0000000502007986 */ /* 0x0001e2000c101924 */
[----:B------:R-:W-:Y:S05]  /*63c0*/  BRA `(.L_x_19528) ;  /* 0x00000b9000007947 */ /* 0x000fea0003800000 */
.L_x_19533:
[----:B------:R-:W-:-:S06]  /*63d0*/  LOP3.LUT R4, R22, 0xff, RZ, 0xc0, !PT ;  /* 0x000000ff16047812 */ /* 0x000fcc00078ec0ff */
[----:B------:R-:W0:Y:S02]  /*63e0*/  I2F.F64.U16 R4, R4 ;  /* 0x0000000400047312 */ /* 0x000e240000101800 */
[----:B0-----:R0:W-:Y:S01]  /*63f0*/  STG.E.64 [R2.64], R4 ;  /* 0x0000000402007986 */ /* 0x0011e2000c101b24 */
[----:B------:R-:W-:Y:S05]  /*6400*/  BRA `(.L_x_19528) ;  /* 0x00000b5000007947 */ /* 0x000fea0003800000 */
.L_x_19523:
        /* <DEDUP_REMOVED lines=12> */
.L_x_19537:
[----:B------:R-:W-:Y:S01]  /*64d0*/  LOP3.LUT R4, R22, 0xff, RZ, 0xc0, !PT ;  /* 0x000000ff16047812 */ /* 0x000fe200078ec0ff */
[----:B------:R-:W-:-:S05]  /*64e0*/  CS2R R6, SRZ ;  /* 0x0000000000067805 */ /* 0x000fca000001ff00 */
[----:B------:R-:W0:Y:S02]  /*64f0*/  I2F.F64.U16 R4, R4 ;  /* 0x0000000400047312 */ /* 0x000e240000101800 */
[----:B0-----:R0:W-:Y:S01]  /*6500*/  STG.E.128 [R2.64], R4 ;  /* 0x0000000402007986 */ /* 0x0011e2000c101d24 */
[----:B------:R-:W-:Y:S05]  /*6510*/  BRA `(.L_x_19528) ;  /* 0x00000a4000007947 */ /* 0x000fea0003800000 */
.L_x_19536:
        /* <DEDUP_REMOVED lines=22> */
.L_x_19541:
[----:B------:R-:W-:Y:S05]  /*6680*/  BSYNC B0 ;  /* 0x0000000000007941 */ /* 0x000fea0003800000 */
.L_x_19540:
[----:B------:R-:W-:-:S05]  /*6690*/  LOP3.LUT R5, R0, R5, RZ, 0xfc, !PT ;  /* 0x0000000500057212 */ /* 0x000fca00078efcff */
[----:B------:R0:W-:Y:S01]  /*66a0*/  STG.E.U8 [R2.64], R5 ;  /* 0x0000000502007986 */ /* 0x0001e2000c101124 */
[----:B------:R-:W-:Y:S05]  /*66b0*/  BRA `(.L_x_19528) ;  /* 0x000008a000007947 */ /* 0x000fea0003800000 */
.L_x_19539:
        /* <DEDUP_REMOVED lines=14> */
.L_x_19543:
[----:B------:R-:W-:Y:S01]  /*67a0*/  IMAD.MOV.U32 R0, RZ, RZ, 0x7f ;  /* 0x0000007fff007424 */ /* 0x000fe200078e00ff */
[----:B------:R-:W-:-:S04]  /*67b0*/  ISETP.GT.U32.AND P0, PT, R4, 0x7f800000, PT ;  /* 0x7f8000000400780c */ /* 0x000fc80003f04070 */
[----:B------:R-:W-:-:S04]  /*67c0*/  SEL R0, R0, 0x7c, P0 ;  /* 0x0000007c00007807 */ /* 0x000fc80000000000 */
.L_x_19544:
[----:B------:R-:W-:Y:S05]  /*67d0*/  BSYNC B0 ;  /* 0x0000000000007941 */ /* 0x000fea0003800000 */
.L_x_19542:
[----:B------:R-:W-:-:S04]  /*67e0*/  LOP3.LUT R4, R5, 0x80000000, RZ, 0xc0, !PT ;  /* 0x8000000005047812 */ /* 0x000fc800078ec0ff */
[----:B------:R-:W-:-:S04]  /*67f0*/  SHF.R.U32.HI R5, RZ, 0x18, R4 ;  /* 0x00000018ff057819 */ /* 0x000fc80000011604 */
[----:B------:R-:W-:-:S05]  /*6800*/  LOP3.LUT R5, R0, R5, RZ, 0xfc, !PT ;  /* 0x0000000500057212 */ /* 0x000fca00078efcff */
[----:B------:R0:W-:Y:S01]  /*6810*/  STG.E.U8 [R2.64], R5 ;  /* 0x0000000502007986 */ /* 0x0001e2000c101124 */
[----:B------:R-:W-:Y:S05]  /*6820*/  BRA `(.L_x_19528) ;  /* 0x0000073000007947 */ /* 0x000fea0003800000 */
.L_x_19538:
[----:B------:R-:W-:-:S04]  /*6830*/  LOP3.LUT R22, R22, 0xff, RZ, 0xc0, !PT ;  /* 0x000000ff16167812 */ /* 0x000fc800078ec0ff */
[----:B------:R-:W0:Y:S02]  /*6840*/  I2F.U16 R0, R22 ;  /* 0x0000001600007306 */ /* 0x000e240000101000 */
[----:B0-----:R-:W-:-:S05]  /*6850*/  F2FP.BF16.PACK_AB R0, RZ, R0 ;  /* 0x00000000ff00723e */ /* 0x001fca00000010ff */
[----:B------:R0:W-:Y:S01]  /*6860*/  STG.E.U16 [R2.64], R0 ;  /* 0x0000000002007986 */ /* 0x0001e2000c101524 */
[----:B------:R-:W-:Y:S05]  /*6870*/  BRA `(.L_x_19528) ;  /* 0x000006e000007947 */ /* 0x000fea0003800000 */
.L_x_19535:
        /* <DEDUP_REMOVED lines=11> */
.L_x_19547:
        /* <DEDUP_REMOVED lines=18> */
.L_x_19550:
[----:B------:R-:W-:-:S04]  /*6a50*/  LOP3.LUT R0, R7, 0x80000000, RZ, 0xc0, !PT ;  /* 0x8000000007007812 */ /* 0x000fc800078ec0ff */
[----:B------:R-:W-:-:S04]  /*6a60*/  SHF.R.U32.HI R5, RZ, 0x18, R0 ;  /* 0x00000018ff057819 */ /* 0x000fc80000011600 */
[----:B------:R-:W-:-:S04]  /*6a70*/  LOP3.LUT R4, R4, R5, RZ, 0xfc, !PT ;  /* 0x0000000504047212 */ /* 0x000fc800078efcff */
[----:B------:R-:W-:Y:S02]  /*6a80*/  PRMT R0, R4, 0x7610, R0 ;  /* 0x0000761004007816 */ /* 0x000fe40000000000 */
.L_x_19549:
[----:B------:R-:W-:Y:S05]  /*6a90*/  BSYNC B0 ;  /* 0x0000000000007941 */ /* 0x000fea0003800000 */
.L_x_19548:
[----:B------:R0:W-:Y:S01]  /*6aa0*/  STG.E.U8 [R2.64], R0 ;  /* 0x0000000002007986 */ /* 0x0001e2000c101124 */
[----:B------:R-:W-:Y:S05]  /*6ab0*/  BRA `(.L_x_19528) ;  /* 0x000004a000007947 */ /* 0x000fea0003800000 */
.L_x_19546:
        /* <DEDUP_REMOVED lines=18> */
.L_x_19553:
[----:B------:R-:W-:-:S04]  /*6be0*/  LOP3.LUT R0, R7, 0x80000000, RZ, 0xc0, !PT ;  /* 0x8000000007007812 */ /* 0x000fc800078ec0ff */
[----:B------:R-:W-:-:S04]  /*6bf0*/  SHF.R.U32.HI R5, RZ, 0x18, R0 ;  /* 0x00000018ff057819 */ /* 0x000fc80000011600 */
[----:B------:R-:W-:-:S04]  /*6c00*/  LOP3.LUT R4, R4, R5, RZ, 0xfc, !PT ;  /* 0x0000000504047212 */ /* 0x000fc800078efcff */
[----:B------:R-:W-:Y:S02]  /*6c10*/  PRMT R0, R4, 0x7610, R0 ;  /* 0x0000761004007816 */ /* 0x000fe40000000000 */
.L_x_19552:
[----:B------:R-:W-:Y:S05]  /*6c20*/  BSYNC B0 ;  /* 0x0000000000007941 */ /* 0x000fea0003800000 */
.L_x_19551:
[----:B------:R0:W-:Y:S01]  /*6c30*/  STG.E.U8 [R2.64], R0 ;  /* 0x0000000002007986 */ /* 0x0001e2000c101124 */
[----:B------:R-:W-:Y:S05]  /*6c40*/  BRA `(.L_x_19528) ;  /* 0x0000031000007947 */ /* 0x000fea0003800000 */
.L_x_19545:
        /* <DEDUP_REMOVED lines=23> */
.L_x_19527:
        /* <DEDUP_REMOVED lines=20> */
.L_x_19555:
[----:B------:R-:W-:Y:S01]  /*6f00*/  LOP3.LUT R4, R22, 0xff, RZ, 0xc0, !PT ;  /* 0x000000ff16047812 */ /* 0x000fe200078ec0ff */
[----:B------:R-:W-:-:S05]  /*6f10*/  IMAD.MOV.U32 R5, RZ, RZ, RZ ;  /* 0x000000ffff057224 */ /* 0x000fca00078e00ff */
[----:B------:R0:W-:Y:S01]  /*6f20*/  STG.E.64 [R2.64], R4 ;  /* 0x0000000402007986 */ /* 0x0001e2000c101b24 */
[----:B------:R-:W-:Y:S05]  /*6f30*/  BRA `(.L_x_19528) ;  /* 0x0000002000007947 */ /* 0x000fea0003800000 */
.L_x_19554:
[----:B------:R-:W-:-:S05]  /*6f40*/  LOP3.LUT R5, R22, 0xff, RZ, 0xc0, !PT ;  /* 0x000000ff16057812 */ /* 0x000fca00078ec0ff */
[----:B------:R0:W-:Y:S02]  /*6f50*/  STG.E [R2.64], R5 ;  /* 0x0000000502007986 */ /* 0x0001e4000c101924 */
.L_x_19528:
[----:B------:R-:W-:Y:S02]  /*6f60*/  IADD3 R24, R24, 0x80, RZ ;  /* 0x0000008018187810 */ /* 0x000fe40007ffe0ff */
.L_x_19489:
[----:B------:R-:W-:Y:S05]  /*6f70*/  BSYNC B6 ;  /* 0x0000000000067941 */ /* 0x000fea0003800000 */
.L_x_19488:
        /* <DEDUP_REMOVED lines=19> */
.L_x_19559:
[----:B------:R-:W-:Y:S01]  /*70b0*/  STG.E.U8 [R2.64], R23 ;  /* 0x0000001702007986 */ /* 0x000fe2000c101124 */
[----:B------:R-:W-:Y:S05]  /*70c0*/  EXIT ;  /* 0x000000000000794d */ /* 0x000fea0003800000 */
.L_x_19558:
        /* <DEDUP_REMOVED lines=10> */
.L_x_19562:
[----:B------:R-:W-:-:S05]  /*7170*/  LOP3.LUT R23, R23, 0xff, RZ, 0xc0, !PT ;  /* 0x000000ff17177812 */ /* 0x000fca00078ec0ff */
[----:B------:R-:W-:Y:S01]  /*7180*/  STG.E [R2.64], R23 ;  /* 0x0000001702007986 */ /* 0x000fe2000c101924 */
[----:B------:R-:W-:Y:S05]  /*7190*/  EXIT ;  /* 0x000000000000794d */ /* 0x000fea0003800000 */
.L_x_19561:
[----:B------:R-:W-:-:S05]  /*71a0*/  LOP3.LUT R23, R23, 0xff, RZ, 0xc0, !PT ;  /* 0x000000ff17177812 */ /* 0x000fca00078ec0ff */
[----:B------:R-:W-:Y:S01]  /*71b0*/  STG.E.U16 [R2.64], R23 ;  /* 0x0000001702007986 */ /* 0x000fe2000c101524 */
[----:B------:R-:W-:Y:S05]  /*71c0*/  EXIT ;  /* 0x000000000000794d */ /* 0x000fea0003800000 */
.L_x_19557:
        /* <DEDUP_REMOVED lines=10> */
.L_x_19564:
[----:B------:R-:W-:-:S04]  /*7270*/  LOP3.LUT R23, R23, 0xff, RZ, 0xc0, !PT ;  /* 0x000000ff17177812 */ /* 0x000fc800078ec0ff */
[----:B------:R-:W0:Y:S02]  /*7280*/  I2F.U16 R0, R23 ;  /* 0x0000001700007306 */ /* 0x000e240000101000 */
[----:B0-----:R-:W-:-:S05]  /*7290*/  F2FP.PACK_AB R0, RZ, R0 ;  /* 0x00000000ff00723e */ /* 0x001fca00000000ff */
[----:B------:R-:W-:Y:S01]  /*72a0*/  STG.E.U16 [R2.64], R0 ;  /* 0x0000000002007986 */ /* 0x000fe2000c101524 */
[----:B------:R-:W-:Y:S05]  /*72b0*/  EXIT ;  /* 0x000000000000794d */ /* 0x000fea0003800000 */
.L_x_19563:
        /* <DEDUP_REMOVED lines=11> */
.L_x_19566:
[----:B------:R-:W-:-:S06]  /*7370*/  LOP3.LUT R23, R23, 0xff, RZ, 0xc0, !PT ;  /* 0x000000ff17177812 */ /* 0x000fcc00078ec0ff */
[----:B------:R-:W0:Y:S02]  /*7380*/  I2F.U16 R23, R23 ;  /* 0x0000001700177306 */ /* 0x000e240000101000 */
[----:B0-----:R-:W-:-:S04]  /*7390*/  F2FP.PACK_AB R5, RZ, R23 ;  /* 0x00000017ff05723e */ /* 0x001fc800000000ff */
[----:B------:R-:W-:-:S05]  /*73a0*/  PRMT R5, R5, 0x5410, RZ ;  /* 0x0000541005057816 */ /* 0x000fca00000000ff */
[----:B------:R-:W-:Y:S01]  /*73b0*/  STG.E [R2.64], R5 ;  /* 0x0000000502007986 */ /* 0x000fe2000c101924 */
[----:B------:R-:W-:Y:S05]  /*73c0*/  EXIT ;  /* 0x000000000000794d */ /* 0x000fea0003800000 */
.L_x_19565:
[----:B------:R-:W-:-:S06]  /*73d0*/  LOP3.LUT R4, R23, 0xff, RZ, 0xc0, !PT ;  /* 0x000000ff17047812 */ /* 0x000fcc00078ec0ff */
[----:B------:R-:W0:Y:S02]  /*73e0*/  I2F.F64.U16 R4, R4 ;  /* 0x0000000400047312 */ /* 0x000e240000101800 */
[----:B0-----:R-:W-:Y:S01]  /*73f0*/  STG.E.64 [R2.64], R4 ;  /* 0x0000000402007986 */ /* 0x001fe2000c101b24 */
[----:B------:R-:W-:Y:S05]  /*7400*/  EXIT ;  /* 0x000000000000794d */ /* 0x000fea0003800000 */
.L_x_19556:
        /* <DEDUP_REMOVED lines=12> */
.L_x_19569:
[----:B------:R-:W-:Y:S01]  /*74d0*/  LOP3.LUT R4, R23, 0xff, RZ, 0xc0, !PT ;  /* 0x000000ff17047812 */ /* 0x000fe200078ec0ff */
[----:B------:R-:W-:-:S05]  /*74e0*/  CS2R R6, SRZ ;  /* 0x0000000000067805 */ /* 0x000fca000001ff00 */
[----:B------:R-:W0:Y:S02]  /*74f0*/  I2F.F64.U16 R4, R4 ;  /* 0x0000000400047312 */ /* 0x000e240000101800 */
[----:B0-----:R-:W-:Y:S01]  /*7500*/  STG.E.128 [R2.64], R4 ;  /* 0x0000000402007986 */ /* 0x001fe2000c101d24 */
[----:B------:R-:W-:Y:S05]  /*7510*/  EXIT ;  /* 0x000000000000794d */ /* 0x000fea0003800000 */
.L_x_19568:
        /* <DEDUP_REMOVED lines=22> */
.L_x_19573:
[----:B------:R-:W-:Y:S05]  /*7680*/  BSYNC B0 ;  /* 0x0000000000007941 */ /* 0x000fea0003800000 */
.L_x_19572:
[----:B------:R-:W-:-:S05]  /*7690*/  LOP3.LUT R5, R0, R5, RZ, 0xfc, !PT ;  /* 0x0000000500057212 */ /* 0x000fca00078efcff */
[----:B------:R-:W-:Y:S01]  /*76a0*/  STG.E.U8 [R2.64], R5 ;  /* 0x0000000502007986 */ /* 0x000fe2000c101124 */
[----:B------:R-:W-:Y:S05]  /*76b0*/  EXIT ;  /* 0x000000000000794d */ /* 0x000fea0003800000 */
.L_x_19571:
        /* <DEDUP_REMOVED lines=14> */
.L_x_19575:
[----:B------:R-:W-:Y:S01]  /*77a0*/  IMAD.MOV.U32 R0, RZ, RZ, 0x7f ;  /* 0x0000007fff007424 */ /* 0x000fe200078e00ff */
[----:B------:R-:W-:-:S04]  /*77b0*/  ISETP.GT.U32.AND P0, PT, R4, 0x7f800000, PT ;  /* 0x7f8000000400780c */ /* 0x000fc80003f04070 */
[----:B------:R-:W-:-:S04]  /*77c0*/  SEL R0, R0, 0x7c, P0 ;  /* 0x0000007c00007807 */ /* 0x000fc80000000000 */
.L_x_19576:
[----:B------:R-:W-:Y:S05]  /*77d0*/  BSYNC B0 ;  /* 0x0000000000007941 */ /* 0x000fea0003800000 */
.L_x_19574:
[----:B------:R-:W-:-:S04]  /*77e0*/  LOP3.LUT R4, R23, 0x80000000, RZ, 0xc0, !PT ;  /* 0x8000000017047812 */ /* 0x000fc800078ec0ff */
[----:B------:R-:W-:-:S04]  /*77f0*/  SHF.R.U32.HI R5, RZ, 0x18, R4 ;  /* 0x00000018ff057819 */ /* 0x000fc80000011604 */
[----:B------:R-:W-:-:S05]  /*7800*/  LOP3.LUT R5, R0, R5, RZ, 0xfc, !PT ;  /* 0x0000000500057212 */ /* 0x000fca00078efcff */
[----:B------:R-:W-:Y:S01]  /*7810*/  STG.E.U8 [R2.64], R5 ;  /* 0x0000000502007986 */ /* 0x000fe2000c101124 */
[----:B------:R-:W-:Y:S05]  /*7820*/  EXIT ;  /* 0x000000000000794d */ /* 0x000fea0003800000 */
.L_x_19570:
[----:B------:R-:W-:-:S04]  /*7830*/  LOP3.LUT R23, R23, 0xff, RZ, 0xc0, !PT ;  /* 0x000000ff17177812 */ /* 0x000fc800078ec0ff */
[----:B------:R-:W0:Y:S02]  /*7840*/  I2F.U16 R0, R23 ;  /* 0x0000001700007306 */ /* 0x000e240000101000 */
[----:B0-----:R-:W-:-:S05]  /*7850*/  F2FP.BF16.PACK_AB R0, RZ, R0 ;  /* 0x00000000ff00723e */ /* 0x001fca00000010ff */
[----:B------:R-:W-:Y:S01]  /*7860*/  STG.E.U16 [R2.64], R0 ;  /* 0x0000000002007986 */ /* 0x000fe2000c101524 */
[----:B------:R-:W-:Y:S05]  /*7870*/  EXIT ;  /* 0x000000000000794d */ /* 0x000fea0003800000 */
.L_x_19567:
        /* <DEDUP_REMOVED lines=11> */
.L_x_19579:
        /* <DEDUP_REMOVED lines=18> */
.L_x_19582:
[----:B------:R-:W-:-:S04]  /*7a50*/  LOP3.LUT R0, R23, 0x80000000, RZ, 0xc0, !PT ;  /* 0x8000000017007812 */ /* 0x000fc800078ec0ff */
[----:B------:R-:W-:-:S04]  /*7a60*/  SHF.R.U32.HI R5, RZ, 0x18, R0 ;  /* 0x00000018ff057819 */ /* 0x000fc80000011600 */
[----:B------:R-:W-:-:S04]  /*7a70*/  LOP3.LUT R4, R4, R5, RZ, 0xfc, !PT ;  /* 0x0000000504047212 */ /* 0x000fc800078efcff */
[----:B------:R-:W-:Y:S02]  /*7a80*/  PRMT R0, R4, 0x7610, R0 ;  /* 0x0000761004007816 */ /* 0x000fe40000000000 */
.L_x_19581:
[----:B------:R-:W-:Y:S05]  /*7a90*/  BSYNC B0 ;  /* 0x0000000000007941 */ /* 0x000fea0003800000 */
.L_x_19580:
[----:B------:R-:W-:Y:S01]  /*7aa0*/  STG.E.U8 [R2.64], R0 ;  /* 0x0000000002007986 */ /* 0x000fe2000c101124 */
[----:B------:R-:W-:Y:S05]  /*7ab0*/  EXIT ;  /* 0x000000000000794d */ /* 0x000fea0003800000 */
.L_x_19578:
        /* <DEDUP_REMOVED lines=18> */
.L_x_19585:
[----:B------:R-:W-:-:S04]  /*7be0*/  LOP3.LUT R0, R23, 0x80000000, RZ, 0xc0, !PT ;  /* 0x8000000017007812 */ /* 0x000fc800078ec0ff */
[----:B------:R-:W-:-:S04]  /*7bf0*/  SHF.R.U32.HI R5, RZ, 0x18, R0 ;  /* 0x00000018ff057819 */ /* 0x000fc80000011600 */
[----:B------:R-:W-:-:S04]  /*7c00*/  LOP3.LUT R4, R4, R5, RZ, 0xfc, !PT ;  /* 0x0000000504047212 */ /* 0x000fc800078efcff */
[----:B------:R-:W-:Y:S02]  /*7c10*/  PRMT R0, R4, 0x7610, R0 ;  /* 0x0000761004007816 */ /* 0x000fe40000000000 */
.L_x_19584:
[----:B------:R-:W-:Y:S05]  /*7c20*/  BSYNC B0 ;  /* 0x0000000000007941 */ /* 0x000fea0003800000 */
.L_x_19583:
[----:B------:R-:W-:Y:S01]  /*7c30*/  STG.E.U8 [R2.64], R0 ;  /* 0x0000000002007986 */ /* 0x000fe2000c101124 */
[----:B------:R-:W-:Y:S05]  /*7c40*/  EXIT ;  /* 0x000000000000794d */ /* 0x000fea0003800000 */
.L_x_19577:
        /* <DEDUP_REMOVED lines=23> */
.L_x_19560:
        /* <DEDUP_REMOVED lines=20> */
.L_x_19587:
[----:B------:R-:W-:Y:S01]  /*7f00*/  LOP3.LUT R4, R23, 0xff, RZ, 0xc0, !PT ;  /* 0x000000ff17047812 */ /* 0x000fe200078ec0ff */
[----:B------:R-:W-:-:S05]  /*7f10*/  IMAD.MOV.U32 R5, RZ, RZ, RZ ;  /* 0x000000ffff057224 */ /* 0x000fca00078e00ff */
[----:B------:R-:W-:Y:S01]  /*7f20*/  STG.E.64 [R2.64], R4 ;  /* 0x0000000402007986 */ /* 0x000fe2000c101b24 */
[----:B------:R-:W-:Y:S05]  /*7f30*/  EXIT ;  /* 0x000000000000794d */ /* 0x000fea0003800000 */
.L_x_19586:
[----:B------:R-:W-:-:S05]  /*7f40*/  LOP3.LUT R23, R23, 0xff, RZ, 0xc0, !PT ;  /* 0x000000ff17177812 */ /* 0x000fca00078ec0ff */
[----:B------:R-:W-:Y:S01]  /*7f50*/  STG.E [R2.64], R23 ;  /* 0x0000001702007986 */ /* 0x000fe2000c101924 */
[----:B------:R-:W-:Y:S05]  /*7f60*/  EXIT ;  /* 0x000000000000794d */ /* 0x000fea0003800000 */
.L_x_19588:
        /* <DEDUP_REMOVED lines=9> */
.L_x_19824:


//--------------------- .text._ZN2at6native18elementwise_kernelILi128ELi4EZNS0_22gpu_kernel_impl_nocastINS0_13AUnaryFunctorIhhhZZZNS0_18lshift_kernel_cudaERNS_18TensorIteratorBaseEENKUlvE_clEvENKUlvE_clEvEUlhhE_EEEEvS5_RKT_EUliE_EEviT1_ --------------------------
	.section	.text._ZN2at6native18elementwise_kernelILi128ELi4EZNS0_22gpu_kernel_impl_nocastINS0_13AUnaryFunctorIhhhZZZNS0_18lshift_kernel_cudaERNS_18TensorIteratorBaseEENKUlvE_clEvENKUlvE_clEvEUlhhE_EEEEvS5_RKT_EUliE_EEviT1_,"ax",@progbits
	.sectioninfo	@"SHI_REGISTERS=12"
	.align	128
        .global         _ZN2at6native18elementwise_kernelILi128ELi4EZNS0_22gpu_kernel_impl_nocastINS0_13AUnaryFunctorIhhhZZZNS0_18lshift_kernel_cudaERNS_18TensorIteratorBaseEENKUlvE_clEvENKUlvE_clEvEUlhhE_EEEEvS5_RKT_EUliE_EEviT1_
        .type           _ZN2at6native18elementwise_kernelILi128ELi4EZNS0_22gpu_kernel_impl_nocastINS0_13AUnaryFunctorIhhhZZZNS0_18lshift_kernel_cudaERNS_18TensorIteratorBaseEENKUlvE_clEvENKUlvE_clEvEUlhhE_EEEEvS5_RKT_EUliE_EEviT1_,@function
        .size           _ZN2at6native18elementwise_kernelILi128ELi4EZNS0_22gpu_kernel_impl_nocastINS0_13AUnaryFunctorIhhhZZZNS0_18lshift_kernel_cudaERNS_18TensorIteratorBaseEENKUlvE_clEvENKUlvE_clEvEUlhhE_EEEEvS5_RKT_EUliE_EEviT1_,(.L_x_19825 - _ZN2at6native18elementwise_kernelILi128ELi4EZNS0_22gpu_kernel_impl_nocastINS0_13AUnaryFunctorIhhhZZZNS0_18lshift_kernel_cudaERNS_18TensorIteratorBaseEENKUlvE_clEvENKUlvE_clEvEUlhhE_EEEEvS5_RKT_EUliE_EEviT1_)
        .other          _ZN2at6native18elementwise_kernelILi128ELi4EZNS0_22gpu_kernel_impl_nocastINS0_13AUnaryFunctorIhhhZZZNS0_18lshift_kernel_cudaERNS_18TensorIteratorBaseEENKUlvE_clEvENKUlvE_clEvEUlhhE_EEEEvS5_RKT_EUliE_EEviT1_,@"STO_CUDA_ENTRY STV_DEFAULT"
_ZN2at6native18elementwise_kernelILi128ELi4EZNS0_22gpu_kernel_impl_nocastINS0_13AUnaryFunctorIhhhZZZNS0_18lshift_kernel_cudaERNS_18TensorIteratorBaseEENKUlvE_clEvENKUlvE_clEvEUlhhE_EEEEvS5_RKT_EUliE_EEviT1_:
.text._ZN2at6native18elementwise_kernelILi128ELi4EZNS0_22gpu_kernel_impl_nocastINS0_13AUnaryFunctorIhhhZZZNS0_18lshift_kernel_cudaERNS_18TensorIteratorBaseEENKUlvE_clEvENKUlvE_clEvEUlhhE_EEEEvS5_RKT_EUliE_EEviT1_:
        /* <DEDUP_REMOVED lines=237> */
.L_x_19591:
[----:B------:R-:W-:-:S04]  /*0ed0*/  IADD3 R4, P0, R4, c[0x0][0x368], RZ ;  /* 0x0000da0004047a10 */ /* 0x000fc80007f1e0ff */
[----:B------:R-:W-:-:S06]  /*0ee0*/  IADD3.X R5, RZ, c[0x0][0x36c], RZ, P0, !PT ;  /* 0x0000db00ff057a10 */ /* 0x000fcc00007fe4ff */
[----:B------:R-:W2:Y:S01]  /*0ef0*/  LDG.E.U8 R5, [R4.64] ;  /* 0x0000000404057981 */ /* 0x000ea2000c1e1100 */
[----:B------:R-:W-:Y:S02]  /*0f00*/  IADD3 R6, P1, R3, c[0x0][0x360], RZ ;  /* 0x0000d80003067a10 */ /* 0x000fe40007f3e0ff */
[----:B------:R-:W-:Y:S02]  /*0f10*/  IADD3 R2, R2, 0x80, RZ ;  /* 0x0000008002027810 */ /* 0x000fe40007ffe0ff */
[----:B------:R-:W-:Y:S02]  /*0f20*/  IADD3.X R7, RZ, c[0x0][0x364], RZ, P1, !PT ;  /* 0x0000d900ff077a10 */ /* 0x000fe40000ffe4ff */
[----:B--2---:R-:W-:Y:S02]  /*0f30*/  ISETP.GT.U32.AND P0, PT, R5, 0x7, PT ;  /* 0x000000070500780c */ /* 0x004fe40003f04070 */
[----:B------:R-:W-:-:S04]  /*0f40*/  SHF.L.U32 R3, R0, R5, RZ ;  /* 0x0000000500037219 */ /* 0x000fc800000006ff */
[----:B------:R-:W-:-:S05]  /*0f50*/  SEL R3, R3, RZ, !P0 ;  /* 0x000000ff03037207 */ /* 0x000fca0004000000 */
[----:B------:R0:W-:Y:S02]  /*0f60*/  STG.E.U8 [R6.64], R3 ;  /* 0x0000000306007986 */ /* 0x0001e4000c101104 */
.L_x_19590:
[----:B-1----:R-:W-:Y:S05]  /*0f70*/  BSYNC B0 ;  /* 0x0000000000007941 */ /* 0x002fea0003800000 */
.L_x_19589:
        /* <DEDUP_REMOVED lines=231> */
.L_x_19594:
        /* <DEDUP_REMOVED lines=240> */
.L_x_19595:
        /* <DEDUP_REMOVED lines=10> */
.L_x_19593:
[----:B------:R-:W-:Y:S05]  /*2d90*/  BSYNC B0 ;  /* 0x0000000000007941 */ /* 0x000fea0003800000 */
.L_x_19592:
        /* <DEDUP_REMOVED lines=230> */
.L_x_19596:
[----:B------:R-:W-:-:S04]  /*3c00*/  IADD3 R4, P0, R4, c[0x0][0x368], RZ ;  /* 0x0000da0004047a10 */ /* 0x000fc80007f1e0ff */
[----:B------:R-:W-:-:S06]  /*3c10*/  IADD3.X R5, RZ, c[0x0][0x36c], RZ, P0, !PT ;  /* 0x0000db00ff057a10 */ /* 0x000fcc00007fe4ff */
[----:B------:R-:W2:Y:S01]  /*3c20*/  LDG.E.U8 R5, [R4.64] ;  /* 0x0000000404057981 */ /* 0x000ea2000c1e1100 */
[----:B------:R-:W-:-:S04]  /*3c30*/  IADD3 R2, P1, R3, c[0x0][0x360], RZ ;  /* 0x0000d80003027a10 */ /* 0x000fc80007f3e0ff */
[----:B------:R-:W-:Y:S02]  /*3c40*/  IADD3.X R3, RZ, c[0x0][0x364], RZ, P1, !PT ;  /* 0x0000d900ff037a10 */ /* 0x000fe40000ffe4ff */
[----:B--2---:R-:W-:Y:S02]  /*3c50*/  ISETP.GT.U32.AND P0, PT, R5, 0x7, PT ;  /* 0x000000070500780c */ /* 0x004fe40003f04070 */
[----:B------:R-:W-:-:S04]  /*3c60*/  SHF.L.U32 R0, R0, R5, RZ ;  /* 0x0000000500007219 */ /* 0x000fc800000006ff */
[----:B------:R-:W-:-:S05]  /*3c70*/  SEL R7, R0, RZ, !P0 ;  /* 0x000000ff00077207 */ /* 0x000fca0004000000 */
[----:B------:R-:W-:Y:S01]  /*3c80*/  STG.E.U8 [R2.64], R7 ;  /* 0x0000000702007986 */ /* 0x000fe2000c101104 */
[----:B------:R-:W-:Y:S05]  /*3c90*/  EXIT ;  /* 0x000000000000794d */ /* 0x000fea0003800000 */
.L_x_19597:
        /* <DEDUP_REMOVED lines=14> */
.L_x_19825:


//--------------------- .text._ZN2at6native27unrolled_elementwise_kernelINS0_13AUnaryFunctorIhhhZZZNS0_18lshift_kernel_cudaERNS_18TensorIteratorBaseEENKUlvE_clEvENKUlvE_clEvEUlhhE_EESt5arrayIPcLm2EELi4E23TrivialOffsetCalculatorILi1EjESD_NS0_6memory15LoadWithoutCastENSE_16StoreWithoutCastEEEviT_T0_T2_T3_T4_T5_ --------------------------
	.section	.text._ZN2at6native27unrolled_elementwise_kernelINS0_13AUnaryFunctorIhhhZZZNS0_18lshift_kernel_cudaERNS_18TensorIteratorBaseEENKUlvE_clEvENKUlvE_clEvEUlhhE_EESt5arrayIPcLm2EELi4E23TrivialOffsetCalculatorILi1EjESD_NS0_6memory15LoadWithoutCastENSE_16StoreWithoutCastEEEviT_T0_T2_T3_T4_T5_,"ax",@progbits
	.sectioninfo	@"SHI_REGISTERS=19"
	.align	128
        .global         _ZN2at6native27unrolled_elementwise_kernelINS0_13AUnaryFunctorIhhhZZZNS0_18lshift_kernel_cudaERNS_18TensorIteratorBaseEENKUlvE_clEvENKUlvE_clEvEUlhhE_EESt5arrayIPcLm2EELi4E23TrivialOffsetCalculatorILi1EjESD_NS0_6memory15LoadWithoutCastENSE_16StoreWithoutCastEEEviT_T0_T2_T3_T4_T5_
        .type           _ZN2at6native27unrolled_elementwise_kernelINS0_13AUnaryFunctorIhhhZZZNS0_18lshift_kernel_cudaERNS_18TensorIteratorBaseEENKUlvE_clEvENKUlvE_clEvEUlhhE_EESt5arrayIPcLm2EELi4E23TrivialOffsetCalculatorILi1EjESD_NS0_6memory15LoadWithoutCastENSE_16StoreWithoutCastEEEviT_T0_T2_T3_T4_T5_,@function
        .size           _ZN2at6native27unrolled_elementwise_kernelINS0_13AUnaryFunctorIhhhZZZNS0_18lshift_kernel_cudaERNS_18TensorIteratorBaseEENKUlvE_clEvENKUlvE_clEvEUlhhE_EESt5arrayIPcLm2EELi4E23TrivialOffsetCalculatorILi1EjESD_NS0_6memory15LoadWithoutCastENSE_16StoreWithoutCastEEEviT_T0_T2_T3_T4_T5_,(.L_x_19826 - _ZN2at6native27unrolled_elementwise_kernelINS0_13AUnaryFunctorIhhhZZZNS0_18lshift_kernel_cudaERNS_18TensorIteratorBaseEENKUlvE_clEvENKUlvE_clEvEUlhhE_EESt5arrayIPcLm2EELi4E23TrivialOffsetCalculatorILi1EjESD_NS0_6memory15LoadWithoutCastENSE_16StoreWithoutCastEEEviT_T0_T2_T3_T4_T5_)
        .other          _ZN2at6native27unrolled_elementwise_kernelINS0_13AUnaryFunctorIhhhZZZNS0_18lshift_kernel_cudaERNS_18TensorIteratorBaseEENKUlvE_clEvENKUlvE_clEvEUlhhE_EESt5arrayIPcLm2EELi4E23TrivialOffsetCalculatorILi1EjESD_NS0_6memory15LoadWithoutCastENSE_16StoreWithoutCastEEEviT_T0_T2_T3_T4_T5_,@"STO_CUDA_ENTRY STV_DEFAULT"
_ZN2at6native27unrolled_elementwise_kernelINS0_13AUnaryFunctorIhhhZZZNS0_18lshift_kernel_cudaERNS_18TensorIteratorBaseEENKUlvE_clEvENKUlvE_clEvEUlhhE_EESt5arrayIPcLm2EELi4E23TrivialOffsetCalculatorILi1EjESD_NS0_6memory15LoadWithoutCastENSE_16StoreWithoutCastEEEviT_T0_T2_T3_T4_T5_:
.text._ZN2at6native27unrolled_elementwise_kernelINS0_13AUnaryFunctorIhhhZZZNS0_18lshift_kernel_cudaERNS_18TensorIteratorBaseEENKUlvE_clEvENKUlvE_clEvEUlhhE_EESt5arrayIPcLm2EELi4E23TrivialOffsetCalculatorILi1EjESD_NS0_6memory15LoadWithoutCastENSE_16StoreWithoutCastEEEviT_T0_T2_T3_T4_T5_:
        /* <DEDUP_REMOVED lines=44> */
[----:B------:R-:W-:Y:S02]  /*02c0*/  SHF.L.U32 R10, R3, R10, RZ ;  /* 0x0000000a030a7219 */ /* 0x000fe400000006ff */
        /* <DEDUP_REMOVED lines=10> */
[C---:B------:R-:W-:Y:S02]  /*0370*/  SHF.L.U32 R12, R3.reuse, R12, RZ ;  /* 0x0000000c030c7219 */ /* 0x040fe400000006ff */
        /* <DEDUP_REMOVED lines=15> */
.L_x_19599:
[----:B0-----:R-:W-:Y:S05]  /*0470*/  BSYNC B0 ;  /* 0x0000000000007941 */ /* 0x001fea0003800000 */
.L_x_19598:
        /* <DEDUP_REMOVED lines=8> */
[----:B------:R-:W-:Y:S01]  /*0500*/  IMAD.X R3, RZ, RZ, c[0x0][0x16c], P1 ;  /* 0x00005b00ff037624 */ /* 0x000fe200008e06ff */
[----:B------:R-:W-:-:S05]  /*0510*/  SEL R5, R6, RZ, !P0 ;  /* 0x000000ff06057207 */ /* 0x000fca0004000000 */
[----:B------:R-:W-:Y:S01]  /*0520*/  STG.E.U8 [R2.64], R5 ;  /* 0x0000000502007986 */ /* 0x000fe2000c101104 */
[----:B------:R-:W-:Y:S05]  /*0530*/  EXIT ;  /* 0x000000000000794d */ /* 0x000fea0003800000 */
.L_x_19600:
        /* <DEDUP_REMOVED lines=12> */
.L_x_19826:


//--------------------- .text._ZN2at6native29vectorized_elementwise_kernelILi2ENS0_13AUnaryFunctorIhhhZZZNS0_18lshift_kernel_cudaERNS_18TensorIteratorBaseEENKUlvE_clEvENKUlvE_clEvEUlhhE_EESt5arrayIPcLm2EEEEviT0_T1_ --------------------------
	.section	.text._ZN2at6native29vectorized_elementwise_kernelILi2ENS0_13AUnaryFunctorIhhhZZZNS0_18lshift_kernel_cudaERNS_18TensorIteratorBaseEENKUlvE_clEvENKUlvE_clEvEUlhhE_EESt5arrayIPcLm2EEEEviT0_T1_,"ax",@progbits
	.sectioninfo	@"SHI_REGISTERS=27"
	.align	128
        .global         _ZN2at6native29vectorized_elementwise_kernelILi2ENS0_13AUnaryFunctorIhhhZZZNS0_18lshift_kernel_cudaERNS_18TensorIteratorBaseEENKUlvE_clEvENKUlvE_clEvEUlhhE_EESt5arrayIPcLm2EEEEviT0_T1_
        .type           _ZN2at6native29vectorized_elementwise_kernelILi2ENS0_13AUnaryFunctorIhhhZZZNS0_18lshift_kernel_cudaERNS_18TensorIteratorBaseEENKUlvE_clEvENKUlvE_clEvEUlhhE_EESt5arrayIPcLm2EEEEviT0_T1_,@function
        .size           _ZN2at6native29vectorized_elementwise_kernelILi2ENS0_13AUnaryFunctorIhhhZZZNS0_18lshift_kernel_cudaERNS_18TensorIteratorBaseEENKUlvE_clEvENKUlvE_clEvEUlhhE_EESt5arrayIPcLm2EEEEviT0_T1_,(.L_x_19827 - _ZN2at6native29vectorized_elementwise_kernelILi2ENS0_13AUnaryFunctorIhhhZZZNS0_18lshift_kernel_cudaERNS_18TensorIteratorBaseEENKUlvE_clEvENKUlvE_clEvEUlhhE_EESt5arrayIPcLm2EEEEviT0_T1_)
        .other          _ZN2at6native29vectorized_elementwise_kernelILi2ENS0_13AUnaryFunctorIhhhZZZNS0_18lshift_kernel_cudaERNS_18TensorIteratorBaseEENKUlvE_clEvENKUlvE_clEvEUlhhE_EESt5arrayIPcLm2EEEEviT0_T1_,@"STO_CUDA_ENTRY STV_DEFAULT"
_ZN2at6native29vectorized_elementwise_kernelILi2ENS0_13AUnaryFunctorIhhhZZZNS0_18lshift_kernel_cudaERNS_18TensorIteratorBaseEENKUlvE_clEvENKUlvE_clEvEUlhhE_EESt5arrayIPcLm2EEEEviT0_T1_:
.text._ZN2at6native29vectorized_elementwise_kernelILi2ENS0_13AUnaryFunctorIhhhZZZNS0_18lshift_kernel_cudaERNS_18TensorIteratorBaseEENKUlvE_clEvENKUlvE_clEvEUlhhE_EESt5arrayIPcLm2EEEEviT0_T1_:
        /* <DEDUP_REMOVED lines=25> */
[----:B-----5:R-:W-:Y:S02]  /*0190*/  PRMT R19, R6, 0x7770, RZ ;  /* 0x0000777006137816 */ /* 0x020fe400000000ff */
[----:B------:R-:W-:Y:S02]  /*01a0*/  ISETP.GT.U32.AND P6, PT, R7, 0x7, PT ;  /* 0x000000070700780c */ /* 0x000fe40003fc4070 */
[----:B------:R-:W-:Y:S02]  /*01b0*/  SHF.L.U32 R7, R0, R7, RZ ;  /* 0x0000000700077219 */ /* 0x000fe400000006ff */
[----:B------:R-:W-:Y:S02]  /*01c0*/  PRMT R5, R6, 0x7771, RZ ;  /* 0x0000777106057816 */ /* 0x000fe400000000ff */
[----:B------:R-:W-:Y:S02]  /*01d0*/  ISETP.GT.U32.AND P5, PT, R9, 0x7, PT ;  /* 0x000000070900780c */ /* 0x000fe40003fa4070 */
[----:B------:R-:W-:-:S02]  /*01e0*/  ISETP.GT.U32.AND P4, PT, R11, 0x7, PT ;  /* 0x000000070b00780c */ /* 0x000fc40003f84070 */
[----:B------:R-:W-:Y:S02]  /*01f0*/  ISETP.GT.U32.AND P3, PT, R13, 0x7, PT ;  /* 0x000000070d00780c */ /* 0x000fe40003f64070 */
[----:B------:R-:W-:Y:S02]  /*0200*/  ISETP.GT.U32.AND P2, PT, R15, 0x7, PT ;  /* 0x000000070f00780c */ /* 0x000fe40003f44070 */
[----:B------:R-:W-:Y:S02]  /*0210*/  ISETP.GT.U32.AND P1, PT, R17, 0x7, PT ;  /* 0x000000071100780c */ /* 0x000fe40003f24070 */
[----:B------:R-:W-:Y:S02]  /*0220*/  ISETP.GT.U32.AND P0, PT, R19, 0x7, PT ;  /* 0x000000071300780c */ /* 0x000fe40003f04070 */
[C---:B------:R-:W-:Y:S02]  /*0230*/  SHF.L.U32 R9, R0.reuse, R9, RZ ;  /* 0x0000000900097219 */ /* 0x040fe400000006ff */
[----:B------:R-:W-:-:S02]  /*0240*/  SHF.L.U32 R11, R0, R11, RZ ;  /* 0x0000000b000b7219 */ /* 0x000fc400000006ff */
[C---:B------:R-:W-:Y:S02]  /*0250*/  SHF.L.U32 R13, R0.reuse, R13, RZ ;  /* 0x0000000d000d7219 */ /* 0x040fe400000006ff */
[C---:B------:R-:W-:Y:S02]  /*0260*/  SHF.L.U32 R15, R0.reuse, R15, RZ ;  /* 0x0000000f000f7219 */ /* 0x040fe400000006ff */
[C---:B------:R-:W-:Y:S02]  /*0270*/  SHF.L.U32 R17, R0.reuse, R17, RZ ;  /* 0x0000001100117219 */ /* 0x040fe400000006ff */
[----:B------:R-:W-:Y:S02]  /*0280*/  SHF.L.U32 R19, R0, R19, RZ ;  /* 0x0000001300137219 */ /* 0x000fe400000006ff */
[----:B------:R-:W-:Y:S02]  /*0290*/  SEL R4, R7, RZ, !P6 ;  /* 0x000000ff07047207 */ /* 0x000fe40007000000 */
[----:B------:R-:W-:-:S02]  /*02a0*/  ISETP.GT.U32.AND P6, PT, R5, 0x7, PT ;  /* 0x000000070500780c */ /* 0x000fc40003fc4070 */
[----:B------:R-:W-:Y:S02]  /*02b0*/  SHF.L.U32 R0, R0, R5, RZ ;  /* 0x0000000500007219 */ /* 0x000fe400000006ff */
        /* <DEDUP_REMOVED lines=16> */
.L_x_19601:
        /* <DEDUP_REMOVED lines=69> */
[----:B------:R-:W-:-:S02]  /*0810*/  SHF.L.U32 R17, R0, R17, RZ ;  /* 0x0000001100117219 */ /* 0x000fc400000006ff */
[----:B-----5:R-:W-:Y:S02]  /*0820*/  LOP3.LUT R5, R18, 0xff, RZ, 0xc0, !PT ;  /* 0x000000ff12057812 */ /* 0x020fe400078ec0ff */
[----:B------:R-:W-:Y:S02]  /*0830*/  LOP3.LUT R2, R15, 0xff, RZ, 0xc0, !PT ;  /* 0x000000ff0f027812 */ /* 0x000fe400078ec0ff */
[----:B------:R-:W-:Y:S02]  /*0840*/  SEL R17, R17, RZ, !P3 ;  /* 0x000000ff11117207 */ /* 0x000fe40005800000 */
[----:B------:R-:W-:Y:S02]  /*0850*/  ISETP.GT.U32.AND P3, PT, R5, 0x7, PT ;  /* 0x000000070500780c */ /* 0x000fe40003f64070 */
[----:B------:R-:W-:Y:S02]  /*0860*/  LOP3.LUT R5, R10, 0xff, RZ, 0xc0, !PT ;  /* 0x000000ff0a057812 */ /* 0x000fe400078ec0ff */
[----:B------:R-:W-:-:S02]  /*0870*/  ISETP.GT.U32.AND P5, PT, R2, 0x7, PT ;  /* 0x000000070200780c */ /* 0x000fc40003fa4070 */
[----:B------:R-:W-:Y:S02]  /*0880*/  @!P0 IADD3 R2, P4, R6, c[0x0][0x168], RZ ;  /* 0x00005a0006028a10 */ /* 0x000fe40007f9e0ff */
[----:B------:R-:W-:Y:S02]  /*0890*/  SHF.L.U32 R5, R0, R5, RZ ;  /* 0x0000000500057219 */ /* 0x000fe400000006ff */
        /* <DEDUP_REMOVED lines=15> */
[C---:B------:R-:W-:Y:S02]  /*0990*/  SHF.L.U32 R7, R0.reuse, R7, RZ ;  /* 0x0000000700077219 */ /* 0x040fe400000006ff */
[C---:B------:R-:W-:Y:S02]  /*09a0*/  SHF.L.U32 R15, R0.reuse, R15, RZ ;  /* 0x0000000f000f7219 */ /* 0x040fe400000006ff */
[----:B------:R-:W-:-:S02]  /*09b0*/  SHF.L.U32 R11, R0, R11, RZ ;  /* 0x0000000b000b7219 */ /* 0x000fc400000006ff */
[C---:B------:R-:W-:Y:S02]  /*09c0*/  SHF.L.U32 R3, R0.reuse, R3, RZ ;  /* 0x0000000300037219 */ /* 0x040fe400000006ff */
[----:B------:R-:W-:Y:S02]  /*09d0*/  SHF.L.U32 R19, R0, R19, RZ ;  /* 0x0000001300137219 */ /* 0x000fe400000006ff */
        /* <DEDUP_REMOVED lines=22> */
.L_x_19604:
[----:B------:R-:W-:-:S13]  /*0b40*/  ISETP.GE.AND P0, PT, R12, R9, PT ;  /* 0x000000090c00720c */ /* 0x000fda0003f06270 */
[----:B------:R-:W-:Y:S05]  /*0b50*/  @P0 BRA `(.L_x_19606) ;  /* 0x000000c000000947 */ /* 0x000fea0003800000 */
[----:B0-----:R-:W-:Y:S01]  /*0b60*/  IMAD.IADD R2, R8, 0x1, R12 ;  /* 0x0000000108027824 */ /* 0x001fe200078e020c */
[----:B------:R-:W-:-:S04]  /*0b70*/  IADD3 R12, R12, 0x80, RZ ;  /* 0x000000800c0c7810 */ /* 0x000fc80007ffe0ff */
[----:B------:R-:W-:-:S05]  /*0b80*/  IADD3 R2, P0, R2, c[0x0][0x168], RZ ;  /* 0x00005a0002027a10 */ /* 0x000fca0007f1e0ff */
[----:B------:R-:W-:-:S05]  /*0b90*/  IMAD.X R3, RZ, RZ, c[0x0][0x16c], P0 ;  /* 0x00005b00ff037624 */ /* 0x000fca00000e06ff */
[----:B------:R0:W-:Y:S03]  /*0ba0*/  STG.E.U8 [R2.64], R15 ;  /* 0x0000000f02007986 */ /* 0x0001e6000c101104 */
.L_x_19605:
[----:B------:R-:W-:-:S13]  /*0bb0*/  ISETP.GE.AND P0, PT, R12, R9, PT ;  /* 0x000000090c00720c */ /* 0x000fda0003f06270 */
[----:B------:R-:W-:Y:S05]  /*0bc0*/  @P0 BRA `(.L_x_19607) ;  /* 0x000000d000000947 */ /* 0x000fea0003800000 */
[----:B0-----:R-:W-:Y:S01]  /*0bd0*/  IMAD.IADD R2, R8, 0x1, R12 ;  /* 0x0000000108027824 */ /* 0x001fe200078e020c */
[----:B------:R-:W-:-:S04]  /*0be0*/  IADD3 R12, R12, 0x80, RZ ;  /* 0x000000800c0c7810 */ /* 0x000fc80007ffe0ff */
[----:B------:R-:W-:-:S05]  /*0bf0*/  IADD3 R2, P0, R2, c[0x0][0x168], RZ ;  /* 0x00005a0002027a10 */ /* 0x000fca0007f1e0ff */
[----:B------:R-:W-:-:S05]  /*0c00*/  IMAD.X R3, RZ, RZ, c[0x0][0x16c], P0 ;  /* 0x00005b00ff037624 */ /* 0x000fca00000e06ff */
[----:B------:R0:W-:Y:S03]  /*0c10*/  STG.E.U8 [R2.64], R11 ;  /* 0x0000000b02007986 */ /* 0x0001e6000c101104 */
.L_x_19606:
        /* <DEDUP_REMOVED lines=8> */
.L_x_19607:
[----:B------:R-:W-:Y:S05]  /*0ca0*/  BSYNC B1 ;  /* 0x0000000000017941 */ /* 0x000fea0003800000 */
.L_x_19603:
[----:B------:R-:W-:-:S13]  /*0cb0*/  ISETP.GE.AND P0, PT, R12, R9, PT ;  /* 0x000000090c00720c */ /* 0x000fda0003f06270 */
[----:B0-----:R-:W-:Y:S01]  /*0cc0*/  @!P0 IMAD.IADD R2, R8, 0x1, R12 ;  /* 0x0000000108028824 */ /* 0x001fe200078e020c */
[----:B------:R-:W-:-:S04]  /*0cd0*/  @!P0 IADD3 R12, R12, 0x80, RZ ;  /* 0x000000800c0c8810 */ /* 0x000fc80007ffe0ff */
[----:B------:R-:W-:-:S05]  /*0ce0*/  @!P0 IADD3 R2, P1, R2, c[0x0][0x168], RZ ;  /* 0x00005a0002028a10 */ /* 0x000fca0007f3e0ff */
[----:B------:R-:W-:-:S05]  /*0cf0*/  @!P0 IMAD.X R3, RZ, RZ, c[0x0][0x16c], P1 ;  /* 0x00005b00ff038624 */ /* 0x000fca00008e06ff */
[----:B------:R0:W-:Y:S03]  /*0d00*/  @!P0 STG.E.U8 [R2.64], R19 ;  /* 0x0000001302008986 */ /* 0x0001e6000c101104 */
.L_x_19608:
[----:B------:R-:W-:Y:S05]  /*0d10*/  BSYNC B0 ;  /* 0x0000000000007941 */ /* 0x000fea0003800000 */
.L_x_19602:
        /* <DEDUP_REMOVED lines=8> */
.L_x_19609:
        /* <DEDUP_REMOVED lines=14> */
.L_x_19827:


//--------------------- .text._ZN2at6native29vectorized_elementwise_kernelILi4ENS0_13AUnaryFunctorIhhhZZZNS0_18lshift_kernel_cudaERNS_18TensorIteratorBaseEENKUlvE_clEvENKUlvE_clEvEUlhhE_EESt5arrayIPcLm2EEEEviT0_T1_ --------------------------
	.section	.text._ZN2at6native29vectorized_elementwise_kernelILi4ENS0_13AUnaryFunctorIhhhZZZNS0_18lshift_kernel_cudaERNS_18TensorIteratorBaseEENKUlvE_clEvENKUlvE_clEvEUlhhE_EESt5arrayIPcLm2EEEEviT0_T1_,"ax",@progbits
	.sectioninfo	@"SHI_REGISTERS=27"
	.align	128
        .global         _ZN2at6native29vectorized_elementwise_kernelILi4ENS0_13AUnaryFunctorIhhhZZZNS0_18lshift_kernel_cudaERNS_18TensorIteratorBaseEENKUlvE_clEvENKUlvE_clEvEUlhhE_EESt5arrayIPcLm2EEEEviT0_T1_
        .type           _ZN2at6native29vectorized_elementwise_kernelILi4ENS0_13AUnaryFunctorIhhhZZZNS0_18lshift_kernel_cudaERNS_18TensorIteratorBaseEENKUlvE_clEvENKUlvE_clEvEUlhhE_EESt5arrayIPcLm2EEEEviT0_T1_,@function
        .size           _ZN2at6native29vectorized_elementwise_kernelILi4ENS0_13AUnaryFunctorIhhhZZZNS0_18lshift_kernel_cudaERNS_18TensorIteratorBaseEENKUlvE_clEvENKUlvE_clEvEUlhhE_EESt5arrayIPcLm2EEEEviT0_T1_,(.L_x_19828 - _ZN2at6native29vectorized_elementwise_kernelILi4ENS0_13AUnaryFunctorIhhhZZZNS0_18lshift_kernel_cudaERNS_18TensorIteratorBaseEENKUlvE_clEvENKUlvE_clEvEUlhhE_EESt5arrayIPcLm2EEEEviT0_T1_)
        .other          _ZN2at6native29vectorized_elementwise_kernelILi4ENS0_13AUnaryFunctorIhhhZZZNS0_18lshift_kernel_cudaERNS_18TensorIteratorBaseEENKUlvE_clEvENKUlvE_clEvEUlhhE_EESt5arrayIPcLm2EEEEviT0_T1_,@"STO_CUDA_ENTRY STV_DEFAULT"
_ZN2at6native29vectorized_elementwise_kernelILi4ENS0_13AUnaryFunctorIhhhZZZNS0_18lshift_kernel_cudaERNS_18TensorIteratorBaseEENKUlvE_clEvENKUlvE_clEvEUlhhE_EESt5arrayIPcLm2EEEEviT0_T1_:
.text._ZN2at6native29vectorized_elementwise_kernelILi4ENS0_13AUnaryFunctorIhhhZZZNS0_18lshift_kernel_cudaERNS_18TensorIteratorBaseEENKUlvE_clEvENKUlvE_clEvEUlhhE_EESt5arrayIPcLm2EEEEviT0_T1_:
        /* <DEDUP_REMOVED lines=19> */
[C---:B------:R-:W-:Y:S02]  /*0130*/  SHF.L.U32 R3, R0.reuse, R3, RZ ;  /* 0x0000000300037219 */ /* 0x040fe400000006ff */
[----:B------:R-:W-:Y:S02]  /*0140*/  SHF.L.U32 R7, R0, R7, RZ ;  /* 0x0000000700077219 */ /* 0x000fe400000006ff */
[----:B---3--:R-:W-:Y:S02]  /*0150*/  PRMT R9, R12, 0x7770, RZ ;  /* 0x000077700c097816 */ /* 0x008fe400000000ff */
[----:B------:R-:W-:Y:S02]  /*0160*/  SEL R4, R3, RZ, !P0 ;  /* 0x000000ff03047207 */ /* 0x000fe40004000000 */
[----:B------:R-:W-:-:S02]  /*0170*/  SEL R7, R7, RZ, !P1 ;  /* 0x000000ff07077207 */ /* 0x000fc40004800000 */
[----:B------:R-:W-:Y:S02]  /*0180*/  PRMT R11, R12, 0x7771, RZ ;  /* 0x000077710c0b7816 */ /* 0x000fe400000000ff */
[----:B------:R-:W-:Y:S02]  /*0190*/  ISETP.GT.U32.AND P2, PT, R9, 0x7, PT ;  /* 0x000000070900780c */ /* 0x000fe40003f44070 */
[----:B------:R-:W-:Y:S02]  /*01a0*/  SHF.L.U32 R9, R0, R9, RZ ;  /* 0x0000000900097219 */ /* 0x000fe400000006ff */
[----:B------:R-:W-:Y:S02]  /*01b0*/  PRMT R4, R7, 0x7604, R4 ;  /* 0x0000760407047816 */ /* 0x000fe40000000004 */
[----:B------:R-:W-:Y:S02]  /*01c0*/  ISETP.GT.U32.AND P3, PT, R11, 0x7, PT ;  /* 0x000000070b00780c */ /* 0x000fe40003f64070 */
[----:B------:R-:W-:-:S02]  /*01d0*/  PRMT R3, R10, 0x7772, RZ ;  /* 0x000077720a037816 */ /* 0x000fc400000000ff */
[----:B------:R-:W-:Y:S02]  /*01e0*/  PRMT R7, R12, 0x7772, RZ ;  /* 0x000077720c077816 */ /* 0x000fe400000000ff */
[----:B------:R-:W-:Y:S02]  /*01f0*/  SHF.L.U32 R11, R0, R11, RZ ;  /* 0x0000000b000b7219 */ /* 0x000fe400000006ff */
[----:B------:R-:W-:Y:S02]  /*0200*/  SEL R6, R9, RZ, !P2 ;  /* 0x000000ff09067207 */ /* 0x000fe40005000000 */
[----:B------:R-:W-:Y:S02]  /*0210*/  PRMT R5, R10, 0x7773, RZ ;  /* 0x000077730a057816 */ /* 0x000fe400000000ff */
[----:B------:R-:W-:Y:S02]  /*0220*/  ISETP.GT.U32.AND P0, PT, R3, 0x7, PT ;  /* 0x000000070300780c */ /* 0x000fe40003f04070 */
[----:B------:R-:W-:-:S02]  /*0230*/  ISETP.GT.U32.AND P2, PT, R7, 0x7, PT ;  /* 0x000000070700780c */ /* 0x000fc40003f44070 */
[----:B------:R-:W-:Y:S02]  /*0240*/  SEL R11, R11, RZ, !P3 ;  /* 0x000000ff0b0b7207 */ /* 0x000fe40005800000 */
[----:B------:R-:W-:Y:S02]  /*0250*/  PRMT R9, R12, 0x7773, RZ ;  /* 0x000077730c097816 */ /* 0x000fe400000000ff */
[C---:B------:R-:W-:Y:S02]  /*0260*/  SHF.L.U32 R3, R0.reuse, R3, RZ ;  /* 0x0000000300037219 */ /* 0x040fe400000006ff */
[C---:B------:R-:W-:Y:S02]  /*0270*/  SHF.L.U32 R7, R0.reuse, R7, RZ ;  /* 0x0000000700077219 */ /* 0x040fe400000006ff */
[----:B------:R-:W-:Y:S02]  /*0280*/  ISETP.GT.U32.AND P1, PT, R5, 0x7, PT ;  /* 0x000000070500780c */ /* 0x000fe40003f24070 */
[----:B------:R-:W-:-:S02]  /*0290*/  SHF.L.U32 R5, R0, R5, RZ ;  /* 0x0000000500057219 */ /* 0x000fc400000006ff */
[----:B------:R-:W-:Y:S02]  /*02a0*/  PRMT R6, R11, 0x7604, R6 ;  /* 0x000076040b067816 */ /* 0x000fe40000000006 */
[----:B------:R-:W-:Y:S02]  /*02b0*/  ISETP.GT.U32.AND P3, PT, R9, 0x7, PT ;  /* 0x000000070900780c */ /* 0x000fe40003f64070 */
[----:B------:R-:W-:Y:S02]  /*02c0*/  SEL R3, R3, RZ, !P0 ;  /* 0x000000ff03037207 */ /* 0x000fe40004000000 */
[----:B------:R-:W-:Y:S02]  /*02d0*/  SEL R7, R7, RZ, !P2 ;  /* 0x000000ff07077207 */ /* 0x000fe40005000000 */
[----:B------:R-:W-:Y:S01]  /*02e0*/  SHF.L.U32 R0, R0, R9, RZ ;  /* 0x0000000900007219 */ /* 0x000fe200000006ff */
        /* <DEDUP_REMOVED lines=11> */
.L_x_19610:
        /* <DEDUP_REMOVED lines=120> */
.L_x_19613:
[----:B------:R-:W-:-:S13]  /*0b20*/  ISETP.GE.AND P0, PT, R12, R9, PT ;  /* 0x000000090c00720c */ /* 0x000fda0003f06270 */
[----:B------:R-:W-:Y:S05]  /*0b30*/  @P0 BRA `(.L_x_19615) ;  /* 0x000000c000000947 */ /* 0x000fea0003800000 */
[----:B0-----:R-:W-:Y:S01]  /*0b40*/  IMAD.IADD R2, R8, 0x1, R12 ;  /* 0x0000000108027824 */ /* 0x001fe200078e020c */
[----:B------:R-:W-:-:S04]  /*0b50*/  IADD3 R12, R12, 0x80, RZ ;  /* 0x000000800c0c7810 */ /* 0x000fc80007ffe0ff */
[----:B------:R-:W-:-:S05]  /*0b60*/  IADD3 R2, P0, R2, c[0x0][0x168], RZ ;  /* 0x00005a0002027a10 */ /* 0x000fca0007f1e0ff */
[----:B------:R-:W-:-:S05]  /*0b70*/  IMAD.X R3, RZ, RZ, c[0x0][0x16c], P0 ;  /* 0x00005b00ff037624 */ /* 0x000fca00000e06ff */
[----:B------:R0:W-:Y:S03]  /*0b80*/  STG.E.U8 [R2.64], R15 ;  /* 0x0000000f02007986 */ /* 0x0001e6000c101104 */
.L_x_19614:
[----:B------:R-:W-:-:S13]  /*0b90*/  ISETP.GE.AND P0, PT, R12, R9, PT ;  /* 0x000000090c00720c */ /* 0x000fda0003f06270 */
[----:B------:R-:W-:Y:S05]  /*0ba0*/  @P0 BRA `(.L_x_19616) ;  /* 0x000000d000000947 */ /* 0x000fea0003800000 */
[----:B0-----:R-:W-:Y:S01]  /*0bb0*/  IMAD.IADD R2, R8, 0x1, R12 ;  /* 0x0000000108027824 */ /* 0x001fe200078e020c */
[----:B------:R-:W-:-:S04]  /*0bc0*/  IADD3 R12, R12, 0x80, RZ ;  /* 0x000000800c0c7810 */ /* 0x000fc80007ffe0ff */
[----:B------:R-:W-:-:S05]  /*0bd0*/  IADD3 R2, P0, R2, c[0x0][0x168], RZ ;  /* 0x00005a0002027a10 */ /* 0x000fca0007f1e0ff */
[----:B------:R-:W-:-:S05]  /*0be0*/  IMAD.X R3, RZ, RZ, c[0x0][0x16c], P0 ;  /* 0x00005b00ff037624 */ /* 0x000fca00000e06ff */
[----:B------:R0:W-:Y:S03]  /*0bf0*/  STG.E.U8 [R2.64], R11 ;  /* 0x0000000b02007986 */ /* 0x0001e6000c101104 */
.L_x_19615:
        /* <DEDUP_REMOVED lines=8> */
.L_x_19616:
[----:B------:R-:W-:Y:S05]  /*0c80*/  BSYNC B1 ;  /* 0x0000000000017941 */ /* 0x000fea0003800000 */
.L_x_19612:
[----:B------:R-:W-:-:S13]  /*0c90*/  ISETP.GE.AND P0, PT, R12, R9, PT ;  /* 0x000000090c00720c */ /* 0x000fda0003f06270 */
[----:B0-----:R-:W-:Y:S01]  /*0ca0*/  @!P0 IMAD.IADD R2, R8, 0x1, R12 ;  /* 0x0000000108028824 */ /* 0x001fe200078e020c */
[----:B------:R-:W-:-:S04]  /*0cb0*/  @!P0 IADD3 R12, R12, 0x80, RZ ;  /* 0x000000800c0c8810 */ /* 0x000fc80007ffe0ff */
[----:B------:R-:W-:-:S05]  /*0cc0*/  @!P0 IADD3 R2, P1, R2, c[0x0][0x168], RZ ;  /* 0x00005a0002028a10 */ /* 0x000fca0007f3e0ff */
[----:B------:R-:W-:-:S05]  /*0cd0*/  @!P0 IMAD.X R3, RZ, RZ, c[0x0][0x16c], P1 ;  /* 0x00005b00ff038624 */ /* 0x000fca00008e06ff */
[----:B------:R0:W-:Y:S03]  /*0ce0*/  @!P0 STG.E.U8 [R2.64], R19 ;  /* 0x0000001302008986 */ /* 0x0001e6000c101104 */
.L_x_19617:
[----:B------:R-:W-:Y:S05]  /*0cf0*/  BSYNC B0 ;  /* 0x0000000000007941 */ /* 0x000fea0003800000 */
.L_x_19611:
        /* <DEDUP_REMOVED lines=8> */
.L_x_19618:
        /* <DEDUP_REMOVED lines=16> */
.L_x_19828:


//--------------------- .text._ZN2at6native29vectorized_elementwise_kernelILi8ENS0_13AUnaryFunctorIhhhZZZNS0_18lshift_kernel_cudaERNS_18TensorIteratorBaseEENKUlvE_clEvENKUlvE_clEvEUlhhE_EESt5arrayIPcLm2EEEEviT0_T1_ --------------------------
	.section	.text._ZN2at6native29vectorized_elementwise_kernelILi8ENS0_13AUnaryFunctorIhhhZZZNS0_18lshift_kernel_cudaERNS_18TensorIteratorBaseEENKUlvE_clEvENKUlvE_clEvEUlhhE_EESt5arrayIPcLm2EEEEviT0_T1_,"ax",@progbits
	.sectioninfo	@"SHI_REGISTERS=4"
	.align	128
        .global         _ZN2at6native29vectorized_elementwise_kernelILi8ENS0_13AUnaryFunctorIhhhZZZNS0_18lshift_kernel_cudaERNS_18TensorIteratorBaseEENKUlvE_clEvENKUlvE_clEvEUlhhE_EESt5arrayIPcLm2EEEEviT0_T1_
        .type           _ZN2at6native29vectorized_elementwise_kernelILi8ENS0_13AUnaryFunctorIhhhZZZNS0_18lshift_kernel_cudaERNS_18TensorIteratorBaseEENKUlvE_clEvENKUlvE_clEvEUlhhE_EESt5arrayIPcLm2EEEEviT0_T1_,@function
        .size           _ZN2at6native29vectorized_elementwise_kernelILi8ENS0_13AUnaryFunctorIhhhZZZNS0_18lshift_kernel_cudaERNS_18TensorIteratorBaseEENKUlvE_clEvENKUlvE_clEvEUlhhE_EESt5arrayIPcLm2EEEEviT0_T1_,(.L_x_19829 - _ZN2at6native29vectorized_elementwise_kernelILi8ENS0_13AUnaryFunctorIhhhZZZNS0_18lshift_kernel_cudaERNS_18TensorIteratorBaseEENKUlvE_clEvENKUlvE_clEvEUlhhE_EESt5arrayIPcLm2EEEEviT0_T1_)
        .other          _ZN2at6native29vectorized_elementwise_kernelILi8ENS0_13AUnaryFunctorIhhhZZZNS0_18lshift_kernel_cudaERNS_18TensorIteratorBaseEENKUlvE_clEvENKUlvE_clEvEUlhhE_EESt5arrayIPcLm2EEEEviT0_T1_,@"STO_CUDA_ENTRY STV_DEFAULT"
_ZN2at6native29vectorized_elementwise_kernelILi8ENS0_13AUnaryFunctorIhhhZZZNS0_18lshift_kernel_cudaERNS_18TensorIteratorBaseEENKUlvE_clEvENKUlvE_clEvEUlhhE_EESt5arrayIPcLm2EEEEviT0_T1_:
.text._ZN2at6native29vectorized_elementwise_kernelILi8ENS0_13AUnaryFunctorIhhhZZZNS0_18lshift_kernel_cudaERNS_18TensorIteratorBaseEENKUlvE_clEvENKUlvE_clEvEUlhhE_EESt5arrayIPcLm2EEEEviT0_T1_:
[----:B------:R-:W-:Y:S02]  /*0000*/  MOV R1, c[0x0][0x28] ;  /* 0x00000a0000017a02 */ /* 0x000fe40000000f00 */
[----:B------:R-:W-:Y:S05]  /*0010*/  EXIT ;  /* 0x000000000000794d */ /* 0x000fea0003800000 */
.L_x_19619:
        /* <DEDUP_REMOVED lines=14> */
.L_x_19829:


//--------------------- .nv.global.init           --------------------------
	.section	.nv.global.init,"aw",@progbits
.nv.global.init:
	.type		$str$6,@object
	.size		$str$6,(__unnamed_3 - $str$6)
$str$6:
        /*0000*/ 	.byte	0x66, 0x61, 0x6c, 0x73, 0x65, 0x00
	.type		__unnamed_3,@object
	.size		__unnamed_3,(__unnamed_7 - __unnamed_3)
__unnamed_3:
        /*0006*/ 	.byte	0x66, 0x65, 0x74, 0x63, 0x68, 0x5f, 0x61, 0x6e, 0x64, 0x5f, 0x63, 0x61, 0x73, 0x74, 0x00
	.type		__unnamed_7,@object
	.size		__unnamed_7,(__unnamed_9 - __unnamed_7)
__unnamed_7:
        /*0015*/ 	.byte	0x66, 0x65, 0x74, 0x63, 0x68, 0x5f, 0x61, 0x6e, 0x64, 0x5f, 0x63, 0x61, 0x73, 0x74, 0x00
	.type		__unnamed_9,@object
	.size		__unnamed_9,(__unnamed_1 - __unnamed_9)
__unnamed_9:
        /*0024*/ 	.byte	0x66, 0x65, 0x74, 0x63, 0x68, 0x5f, 0x61, 0x6e, 0x64, 0x5f, 0x63, 0x61, 0x73, 0x74, 0x00
	.type		__unnamed_1,@object
	.size		__unnamed_1,(__unnamed_5 - __unnamed_1)
__unnamed_1:
        /*0033*/ 	.byte	0x66, 0x65, 0x74, 0x63, 0x68, 0x5f, 0x61, 0x6e, 0x64, 0x5f, 0x63, 0x61, 0x73, 0x74, 0x00
	.type		__unnamed_5,@object
	.size		__unnamed_5,(__unnamed_4 - __unnamed_5)
__unnamed_5:
        /*0042*/ 	.byte	0x66, 0x65, 0x74, 0x63, 0x68, 0x5f, 0x61, 0x6e, 0x64, 0x5f, 0x63, 0x61, 0x73, 0x74, 0x00
	.type		__unnamed_4,@object
	.size		__unnamed_4,(__unnamed_8 - __unnamed_4)
__unnamed_4:
        /*0051*/ 	.byte	0x63, 0x61, 0x73, 0x74, 0x5f, 0x61, 0x6e, 0x64, 0x5f, 0x73, 0x74, 0x6f, 0x72, 0x65, 0x00
	.type		__unnamed_8,@object
	.size		__unnamed_8,(__unnamed_10 - __unnamed_8)
__unnamed_8:
        /*0060*/ 	.byte	0x63, 0x61, 0x73, 0x74, 0x5f, 0x61, 0x6e, 0x64, 0x5f, 0x73, 0x74, 0x6f, 0x72, 0x65, 0x00
	.type		__unnamed_10,@object
	.size		__unnamed_10,(__unnamed_2 - __unnamed_10)
__unnamed_10:
        /*006f*/ 	.byte	0x63, 0x61, 0x73, 0x74, 0x5f, 0x61, 0x6e, 0x64, 0x5f, 0x73, 0x74, 0x6f, 0x72, 0x65, 0x00
	.type		__unnamed_2,@object
	.size		__unnamed_2,(__unnamed_6 - __unnamed_2)
__unnamed_2:
        /*007e*/ 	.byte	0x63, 0x61, 0x73, 0x74, 0x5f, 0x61, 0x6e, 0x64, 0x5f, 0x73, 0x74, 0x6f, 0x72, 0x65, 0x00
	.type		__unnamed_6,@object
	.size		__unnamed_6,($str$7 - __unnamed_6)
__unnamed_6:
        /*008d*/ 	.byte	0x63, 0x61, 0x73, 0x74, 0x5f, 0x61, 0x6e, 0x64, 0x5f, 0x73, 0x74, 0x6f, 0x72, 0x65, 0x00
	.type		$str$7,@object
	.size		$str$7,(.L_39 - $str$7)
$str$7:
        /*009c*/ 	.byte	0x2f, 0x72, 0x6f, 0x6f, 0x74, 0x2f, 0x2e, 0x70, 0x79, 0x65, 0x6e, 0x76, 0x2f, 0x76, 0x65, 0x72
        /*00ac*/ 	.byte	0x73, 0x69, 0x6f, 0x6e, 0x73, 0x2f, 0x33, 0x2e, 0x31, 0x33, 0x2e, 0x31, 0x32, 0x2f, 0x6c, 0x69
        /*00bc*/ 	.byte	0x62, 0x2f, 0x70, 0x79, 0x74, 0x68, 0x6f, 0x6e, 0x33, 0x2e, 0x31, 0x33, 0x2f, 0x73, 0x69, 0x74
        /*00cc*/ 	.byte	0x65, 0x2d, 0x70, 0x61, 0x63, 0x6b, 0x61, 0x67, 0x65, 0x73, 0x2f, 0x74, 0x6f, 0x72, 0x63, 0x68
        /*00dc*/ 	.byte	0x2f, 0x69, 0x6e, 0x63, 0x6c, 0x75, 0x64, 0x65, 0x2f, 0x63, 0x31, 0x30, 0x2f, 0x63, 0x6f, 0x72
        /*00ec*/ 	.byte	0x65, 0x2f, 0x44, 0x79, 0x6e, 0x61, 0x6d, 0x69, 0x63, 0x43, 0x61, 0x73, 0x74, 0x2e, 0x68, 0x00
.L_39:


//--------------------- .nv.global                --------------------------
	.section	.nv.global,"aw",@nobits
.nv.global:
	.type		_ZN55_INTERNAL_a41f8c43_24_BinaryShiftOpsKernels_cu_56459f8e4cuda3std3__48in_placeE,@object
	.size		_ZN55_INTERNAL_a41f8c43_24_BinaryShiftOpsKernels_cu_56459f8e4cuda3std3__48in_placeE,(_ZN55_INTERNAL_a41f8c43_24_BinaryShiftOpsKernels_cu_56459f8e4cuda3std6ranges3__45__cpo8distanceE - _ZN55_INTERNAL_a41f8c43_24_BinaryShiftOpsKernels_cu_56459f8e4cuda3std3__48in_placeE)
_ZN55_INTERNAL_a41f8c43_24_BinaryShiftOpsKernels_cu_56459f8e4cuda3std3__48in_placeE:
	.zero		1
	.type		_ZN55_INTERNAL_a41f8c43_24_BinaryShiftOpsKernels_cu_56459f8e4cuda3std6ranges3__45__cpo8distanceE,@object
	.size		_ZN55_INTERNAL_a41f8c43_24_BinaryShiftOpsKernels_cu_56459f8e4cuda3std6ranges3__45__cpo8distanceE,(_ZN55_INTERNAL_a41f8c43_24_BinaryShiftOpsKernels_cu_56459f8e4cuda3std3__45__cpo6cbeginE - _ZN55_INTERNAL_a41f8c43_24_BinaryShiftOpsKernels_cu_56459f8e4cuda3std6ranges3__45__cpo8distanceE)
_ZN55_INTERNAL_a41f8c43_24_BinaryShiftOpsKernels_cu_56459f8e4cuda3std6ranges3__45__cpo8distanceE:
	.zero		1
	.type		_ZN55_INTERNAL_a41f8c43_24_BinaryShiftOpsKernels_cu_56459f8e4cuda3std3__45__cpo6cbeginE,@object
	.size		_ZN55_INTERNAL_a41f8c43_24_BinaryShiftOpsKernels_cu_56459f8e4cuda3std3__45__cpo6cbeginE,(_ZN55_INTERNAL_a41f8c43_24_BinaryShiftOpsKernels_cu_56459f8e4cuda3std6ranges3__45__cpo7advanceE - _ZN55_INTERNAL_a41f8c43_24_BinaryShiftOpsKernels_cu_56459f8e4cuda3std3__45__cpo6cbeginE)
_ZN55_INTERNAL_a41f8c43_24_BinaryShiftOpsKernels_cu_56459f8e4cuda3std3__45__cpo6cbeginE:
	.zero		1
	.type		_ZN55_INTERNAL_a41f8c43_24_BinaryShiftOpsKernels_cu_56459f8e4cuda3std6ranges3__45__cpo7advanceE,@object
	.size		_ZN55_INTERNAL_a41f8c43_24_BinaryShiftOpsKernels_cu_56459f8e4cuda3std6ranges3__45__cpo7advanceE,(_ZN55_INTERNAL_a41f8c43_24_BinaryShiftOpsKernels_cu_56459f8e4cuda3std3__45__cpo7crbeginE - _ZN55_INTERNAL_a41f8c43_24_BinaryShiftOpsKernels_cu_56459f8e4cuda3std6ranges3__45__cpo7advanceE)
_ZN55_INTERNAL_a41f8c43_24_BinaryShiftOpsKernels_cu_56459f8e4cuda3std6ranges3__45__cpo7advanceE:
	.zero		1
	.type		_ZN55_INTERNAL_a41f8c43_24_BinaryShiftOpsKernels_cu_56459f8e4cuda3std3__45__cpo7crbeginE,@object
	.size		_ZN55_INTERNAL_a41f8c43_24_BinaryShiftOpsKernels_cu_56459f8e4cuda3std3__45__cpo7crbeginE,(_ZN55_INTERNAL_a41f8c43_24_BinaryShiftOpsKernels_cu_56459f8e4cuda3std6ranges3__45__cpo4dataE - _ZN55_INTERNAL_a41f8c43_24_BinaryShiftOpsKernels_cu_56459f8e4cuda3std3__45__cpo7crbeginE)
_ZN55_INTERNAL_a41f8c43_24_BinaryShiftOpsKernels_cu_56459f8e4cuda3std3__45__cpo7crbeginE:
	.zero		1
	.type		_ZN55_INTERNAL_a41f8c43_24_BinaryShiftOpsKernels_cu_56459f8e4cuda3std6ranges3__45__cpo4dataE,@object
	.size		_ZN55_INTERNAL_a41f8c43_24_BinaryShiftOpsKernels_cu_56459f8e4cuda3std6ranges3__45__cpo4dataE,(_ZN55_INTERNAL_a41f8c43_24_BinaryShiftOpsKernels_cu_56459f8e4cuda3std6ranges3__45__cpo5beginE - _ZN55_INTERNAL_a41f8c43_24_BinaryShiftOpsKernels_cu_56459f8e4cuda3std6ranges3__45__cpo4dataE)
_ZN55_INTERNAL_a41f8c43_24_BinaryShiftOpsKernels_cu_56459f8e4cuda3std6ranges3__45__cpo4dataE:
	.zero		1
	.type		_ZN55_INTERNAL_a41f8c43_24_BinaryShiftOpsKernels_cu_56459f8e4cuda3std6ranges3__45__cpo5beginE,@object
	.size		_ZN55_INTERNAL_a41f8c43_24_BinaryShiftOpsKernels_cu_56459f8e4cuda3std6ranges3__45__cpo5beginE,(_ZN55_INTERNAL_a41f8c43_24_BinaryShiftOpsKernels_cu_56459f8e4cuda3std3__457_GLOBAL__N__a41f8c43_24_BinaryShiftOpsKernels_cu_56459f8e6ignoreE - _ZN55_INTERNAL_a41f8c43_24_BinaryShiftOpsKernels_cu_56459f8e4cuda3std6ranges3__45__cpo5beginE)
_ZN55_INTERNAL_a41f8c43_24_BinaryShiftOpsKernels_cu_56459f8e4cuda3std6ranges3__45__cpo5beginE:
	.zero		1
	.type		_ZN55_INTERNAL_a41f8c43_24_BinaryShiftOpsKernels_cu_56459f8e4cuda3std3__457_GLOBAL__N__a41f8c43_24_BinaryShiftOpsKernels_cu_56459f8e6ignoreE,@object
	.size		_ZN55_INTERNAL_a41f8c43_24_BinaryShiftOpsKernels_cu_56459f8e4cuda3std3__457_GLOBAL__N__a41f8c43_24_BinaryShiftOpsKernels_cu_56459f8e6ignoreE,(_ZN55_INTERNAL_a41f8c43_24_BinaryShiftOpsKernels_cu_56459f8e4cuda3std6ranges3__45__cpo4sizeE - _ZN55_INTERNAL_a41f8c43_24_BinaryShiftOpsKernels_cu_56459f8e4cuda3std3__457_GLOBAL__N__a41f8c43_24_BinaryShiftOpsKernels_cu_56459f8e6ignoreE)
_ZN55_INTERNAL_a41f8c43_24_BinaryShiftOpsKernels_cu_56459f8e4cuda3std3__457_GLOBAL__N__a41f8c43_24_BinaryShiftOpsKernels_cu_56459f8e6ignoreE:
	.zero		1
	.type		_ZN55_INTERNAL_a41f8c43_24_BinaryShiftOpsKernels_cu_56459f8e4cuda3std6ranges3__45__cpo4sizeE,@object
	.size		_ZN55_INTERNAL_a41f8c43_24_BinaryShiftOpsKernels_cu_56459f8e4cuda3std6ranges3__45__cpo4sizeE,(_ZN55_INTERNAL_a41f8c43_24_BinaryShiftOpsKernels_cu_56459f8e4cuda3std3__45__cpo5beginE - _ZN55_INTERNAL_a41f8c43_24_BinaryShiftOpsKernels_cu_56459f8e4cuda3std6ranges3__45__cpo4sizeE)
_ZN55_INTERNAL_a41f8c43_24_BinaryShiftOpsKernels_cu_56459f8e4cuda3std6ranges3__45__cpo4sizeE:
	.zero		1
	.type		_ZN55_INTERNAL_a41f8c43_24_BinaryShiftOpsKernels_cu_56459f8e4cuda3std3__45__cpo5beginE,@object
	.size		_ZN55_INTERNAL_a41f8c43_24_BinaryShiftOpsKernels_cu_56459f8e4cuda3std3__45__cpo5beginE,(_ZN55_INTERNAL_a41f8c43_24_BinaryShiftOpsKernels_cu_56459f8e4cuda3std6ranges3__45__cpo6cbeginE - _ZN55_INTERNAL_a41f8c43_24_BinaryShiftOpsKernels_cu_56459f8e4cuda3std3__45__cpo5beginE)
_ZN55_INTERNAL_a41f8c43_24_BinaryShiftOpsKernels_cu_56459f8e4cuda3std3__45__cpo5beginE:
	.zero		1
	.type		_ZN55_INTERNAL_a41f8c43_24_BinaryShiftOpsKernels_cu_56459f8e4cuda3std6ranges3__45__cpo6cbeginE,@object
	.size		_ZN55_INTERNAL_a41f8c43_24_BinaryShiftOpsKernels_cu_56459f8e4cuda3std6ranges3__45__cpo6cbeginE,(_ZN55_INTERNAL_a41f8c43_24_BinaryShiftOpsKernels_cu_56459f8e4cuda3std3__45__cpo6rbeginE - _ZN55_INTERNAL_a41f8c43_24_BinaryShiftOpsKernels_cu_56459f8e4cuda3std6ranges3__45__cpo6cbeginE)
_ZN55_INTERNAL_a41f8c43_24_BinaryShiftOpsKernels_cu_56459f8e4cuda3std6ranges3__45__cpo6cbeginE:
	.zero		1
	.type		_ZN55_INTERNAL_a41f8c43_24_BinaryShiftOpsKernels_cu_56459f8e4cuda3std3__45__cpo6rbeginE,@object
	.size		_ZN55_INTERNAL_a41f8c43_24_BinaryShiftOpsKernels_cu_56459f8e4cuda3std3__45__cpo6rbeginE,(_ZN55_INTERNAL_a41f8c43_24_BinaryShiftOpsKernels_cu_56459f8e4cuda3std6ranges3__45__cpo4nextE - _ZN55_INTERNAL_a41f8c43_24_BinaryShiftOpsKernels_cu_56459f8e4cuda3std3__45__cpo6rbeginE)
_ZN55_INTERNAL_a41f8c43_24_BinaryShiftOpsKernels_cu_56459f8e4cuda3std3__45__cpo6rbeginE:
	.zero		1
	.type		_ZN55_INTERNAL_a41f8c43_24_BinaryShiftOpsKernels_cu_56459f8e4cuda3std6ranges3__45__cpo4nextE,@object
	.size		_ZN55_INTERNAL_a41f8c43_24_BinaryShiftOpsKernels_cu_56459f8e4cuda3std6ranges3__45__cpo4nextE,(_ZN55_INTERNAL_a41f8c43_24_BinaryShiftOpsKernels_cu_56459f8e4cuda3std6ranges3__45__cpo4swapE - _ZN55_INTERNAL_a41f8c43_24_BinaryShiftOpsKernels_cu_56459f8e4cuda3std6ranges3__45__cpo4nextE)
_ZN55_INTERNAL_a41f8c43_24_BinaryShiftOpsKernels_cu_56459f8e4cuda3std6ranges3__45__cpo4nextE:
	.zero		1
	.type		_ZN55_INTERNAL_a41f8c43_24_BinaryShiftOpsKernels_cu_56459f8e4cuda3std6ranges3__45__cpo4swapE,@object
	.size		_ZN55_INTERNAL_a41f8c43_24_BinaryShiftOpsKernels_cu_56459f8e4cuda3std6ranges3__45__cpo4swapE,(_ZN55_INTERNAL_a41f8c43_24_BinaryShiftOpsKernels_cu_56459f8e4cuda3std3__420unreachable_sentinelE - _ZN55_INTERNAL_a41f8c43_24_BinaryShiftOpsKernels_cu_56459f8e4cuda3std6ranges3__45__cpo4swapE)
_ZN55_INTERNAL_a41f8c43_24_BinaryShiftOpsKernels_cu_56459f8e4cuda3std6ranges3__45__cpo4swapE:
	.zero		1
	.type		_ZN55_INTERNAL_a41f8c43_24_BinaryShiftOpsKernels_cu_56459f8e4cuda3std3__420unreachable_sentinelE,@object
	.size		_ZN55_INTERNAL_a41f8c43_24_BinaryShiftOpsKernels_cu_56459f8e4cuda3std3__420unreachable_sentinelE,(_ZN55_INTERNAL_a41f8c43_24_BinaryShiftOpsKernels_cu_56459f8e6thrust23THRUST_300001_SM_800_NS6system6detail10sequential3seqE - _ZN55_INTERNAL_a41f8c43_24_BinaryShiftOpsKernels_cu_56459f8e4cuda3std3__420unreachable_sentinelE)
_ZN55_INTERNAL_a41f8c43_24_BinaryShiftOpsKernels_cu_56459f8e4cuda3std3__420unreachable_sentinelE:
	.zero		1
	.type		_ZN55_INTERNAL_a41f8c43_24_BinaryShiftOpsKernels_cu_56459f8e6thrust23THRUST_300001_SM_800_NS6system6detail10sequential3seqE,@object
	.size		_ZN55_INTERNAL_a41f8c43_24_BinaryShiftOpsKernels_cu_56459f8e6thrust23THRUST_300001_SM_800_NS6system6detail10sequential3seqE,(_ZN55_INTERNAL_a41f8c43_24_BinaryShiftOpsKernels_cu_56459f8e4cuda3std3__45__cpo4cendE - _ZN55_INTERNAL_a41f8c43_24_BinaryShiftOpsKernels_cu_56459f8e6thrust23THRUST_300001_SM_800_NS6system6detail10sequential3seqE)
_ZN55_INTERNAL_a41f8c43_24_BinaryShiftOpsKernels_cu_56459f8e6thrust23THRUST_300001_SM_800_NS6system6detail10sequential3seqE:
	.zero		1
	.type		_ZN55_INTERNAL_a41f8c43_24_BinaryShiftOpsKernels_cu_56459f8e4cuda3std3__45__cpo4cendE,@object
	.size		_ZN55_INTERNAL_a41f8c43_24_BinaryShiftOpsKernels_cu_56459f8e4cuda3std3__45__cpo4cendE,(_ZN55_INTERNAL_a41f8c43_24_BinaryShiftOpsKernels_cu_56459f8e4cuda3std6ranges3__45__cpo9iter_swapE - _ZN55_INTERNAL_a41f8c43_24_BinaryShiftOpsKernels_cu_56459f8e4cuda3std3__45__cpo4cendE)
_ZN55_INTERNAL_a41f8c43_24_BinaryShiftOpsKernels_cu_56459f8e4cuda3std3__45__cpo4cendE:
	.zero		1
	.type		_ZN55_INTERNAL_a41f8c43_24_BinaryShiftOpsKernels_cu_56459f8e4cuda3std6ranges3__45__cpo9iter_swapE,@object
	.size		_ZN55_INTERNAL_a41f8c43_24_BinaryShiftOpsKernels_cu_56459f8e4cuda3std6ranges3__45__cpo9iter_swapE,(_ZN55_INTERNAL_a41f8c43_24_BinaryShiftOpsKernels_cu_56459f8e4cuda3std3__45__cpo5crendE - _ZN55_INTERNAL_a41f8c43_24_BinaryShiftOpsKernels_cu_56459f8e4cuda3std6ranges3__45__cpo9iter_swapE)
_ZN55_INTERNAL_a41f8c43_24_BinaryShiftOpsKernels_cu_56459f8e4cuda3std6ranges3__45__cpo9iter_swapE:
	.zero		1
	.type		_ZN55_INTERNAL_a41f8c43_24_BinaryShiftOpsKernels_cu_56459f8e4cuda3std3__45__cpo5crendE,@object
	.size		_ZN55_INTERNAL_a41f8c43_24_BinaryShiftOpsKernels_cu_56459f8e4cuda3std3__45__cpo5crendE,(_ZN55_INTERNAL_a41f8c43_24_BinaryShiftOpsKernels_cu_56459f8e4cuda3std6ranges3__45__cpo5cdataE - _ZN55_INTERNAL_a41f8c43_24_BinaryShiftOpsKernels_cu_56459f8e4cuda3std3__45__cpo5crendE)
_ZN55_INTERNAL_a41f8c43_24_BinaryShiftOpsKernels_cu_56459f8e4cuda3std3__45__cpo5crendE:
	.zero		1
	.type		_ZN55_INTERNAL_a41f8c43_24_BinaryShiftOpsKernels_cu_56459f8e4cuda3std6ranges3__45__cpo5cdataE,@object
	.size		_ZN55_INTERNAL_a41f8c43_24_BinaryShiftOpsKernels_cu_56459f8e4cuda3std6ranges3__45__cpo5cdataE,(_ZN55_INTERNAL_a41f8c43_24_BinaryShiftOpsKernels_cu_56459f8e4cuda3std6ranges3__45__cpo3endE - _ZN55_INTERNAL_a41f8c43_24_BinaryShiftOpsKernels_cu_56459f8e4cuda3std6ranges3__45__cpo5cdataE)
_ZN55_INTERNAL_a41f8c43_24_BinaryShiftOpsKernels_cu_56459f8e4cuda3std6ranges3__45__cpo5cdataE:
	.zero		1
	.type		_ZN55_INTERNAL_a41f8c43_24_BinaryShiftOpsKernels_cu_56459f8e4cuda3std6ranges3__45__cpo3endE,@object
	.size		_ZN55_INTERNAL_a41f8c43_24_BinaryShiftOpsKernels_cu_56459f8e4cuda3std6ranges3__45__cpo3endE,(_ZN55_INTERNAL_a41f8c43_24_BinaryShiftOpsKernels_cu_56459f8e4cuda3std3__419piecewise_constructE - _ZN55_INTERNAL_a41f8c43_24_BinaryShiftOpsKernels_cu_56459f8e4cuda3std6ranges3__45__cpo3endE)
_ZN55_INTERNAL_a41f8c43_24_BinaryShiftOpsKernels_cu_56459f8e4cuda3std6ranges3__45__cpo3endE:
	.zero		1
	.type		_ZN55_INTERNAL_a41f8c43_24_BinaryShiftOpsKernels_cu_56459f8e4cuda3std3__419piecewise_constructE,@object
	.size		_ZN55_INTERNAL_a41f8c43_24_BinaryShiftOpsKernels_cu_56459f8e4cuda3std3__419piecewise_constructE,(_ZN55_INTERNAL_a41f8c43_24_BinaryShiftOpsKernels_cu_56459f8e4cuda3std6ranges3__45__cpo5ssizeE - _ZN55_INTERNAL_a41f8c43_24_BinaryShiftOpsKernels_cu_56459f8e4cuda3std3__419piecewise_constructE)
_ZN55_INTERNAL_a41f8c43_24_BinaryShiftOpsKernels_cu_56459f8e4cuda3std3__419piecewise_constructE:
	.zero		1
	.type		_ZN55_INTERNAL_a41f8c43_24_BinaryShiftOpsKernels_cu_56459f8e4cuda3std6ranges3__45__cpo5ssizeE,@object
	.size		_ZN55_INTERNAL_a41f8c43_24_BinaryShiftOpsKernels_cu_56459f8e4cuda3std6ranges3__45__cpo5ssizeE,(_ZN55_INTERNAL_a41f8c43_24_BinaryShiftOpsKernels_cu_56459f8e4cuda3std3__45__cpo3endE - _ZN55_INTERNAL_a41f8c43_24_BinaryShiftOpsKernels_cu_56459f8e4cuda3std6ranges3__45__cpo5ssizeE)
_ZN55_INTERNAL_a41f8c43_24_BinaryShiftOpsKernels_cu_56459f8e4cuda3std6ranges3__45__cpo5ssizeE:
	.zero		1
	.type		_ZN55_INTERNAL_a41f8c43_24_BinaryShiftOpsKernels_cu_56459f8e4cuda3std3__45__cpo3endE,@object
	.size		_ZN55_INTERNAL_a41f8c43_24_BinaryShiftOpsKernels_cu_56459f8e4cuda3std3__45__cpo3endE,(_ZN55_INTERNAL_a41f8c43_24_BinaryShiftOpsKernels_cu_56459f8e4cuda3std6ranges3__45__cpo4cendE - _ZN55_INTERNAL_a41f8c43_24_BinaryShiftOpsKernels_cu_56459f8e4cuda3std3__45__cpo3endE)
_ZN55_INTERNAL_a41f8c43_24_BinaryShiftOpsKernels_cu_56459f8e4cuda3std3__45__cpo3endE:
	.zero		1
	.type		_ZN55_INTERNAL_a41f8c43_24_BinaryShiftOpsKernels_cu_56459f8e4cuda3std6ranges3__45__cpo4cendE,@object
	.size		_ZN55_INTERNAL_a41f8c43_24_BinaryShiftOpsKernels_cu_56459f8e4cuda3std6ranges3__45__cpo4cendE,(_ZN55_INTERNAL_a41f8c43_24_BinaryShiftOpsKernels_cu_56459f8e4cuda3std3__45__cpo4rendE - _ZN55_INTERNAL_a41f8c43_24_BinaryShiftOpsKernels_cu_56459f8e4cuda3std6ranges3__45__cpo4cendE)
_ZN55_INTERNAL_a41f8c43_24_BinaryShiftOpsKernels_cu_56459f8e4cuda3std6ranges3__45__cpo4cendE:
	.zero		1
	.type		_ZN55_INTERNAL_a41f8c43_24_BinaryShiftOpsKernels_cu_56459f8e4cuda3std3__45__cpo4rendE,@object
	.size		_ZN55_INTERNAL_a41f8c43_24_BinaryShiftOpsKernels_cu_56459f8e4cuda3std3__45__cpo4rendE,(_ZN55_INTERNAL_a41f8c43_24_BinaryShiftOpsKernels_cu_56459f8e4cuda3std6ranges3__45__cpo4prevE - _ZN55_INTERNAL_a41f8c43_24_BinaryShiftOpsKernels_cu_56459f8e4cuda3std3__45__cpo4rendE)
_ZN55_INTERNAL_a41f8c43_24_BinaryShiftOpsKernels_cu_56459f8e4cuda3std3__45__cpo4rendE:
	.zero		1
	.type		_ZN55_INTERNAL_a41f8c43_24_BinaryShiftOpsKernels_cu_56459f8e4cuda3std6ranges3__45__cpo4prevE,@object
	.size		_ZN55_INTERNAL_a41f8c43_24_BinaryShiftOpsKernels_cu_56459f8e4cuda3std6ranges3__45__cpo4prevE,(_ZN55_INTERNAL_a41f8c43_24_BinaryShiftOpsKernels_cu_56459f8e4cuda3std6ranges3__45__cpo9iter_moveE - _ZN55_INTERNAL_a41f8c43_24_BinaryShiftOpsKernels_cu_56459f8e4cuda3std6ranges3__45__cpo4prevE)
_ZN55_INTERNAL_a41f8c43_24_BinaryShiftOpsKernels_cu_56459f8e4cuda3std6ranges3__45__cpo4prevE:
	.zero		1
	.type		_ZN55_INTERNAL_a41f8c43_24_BinaryShiftOpsKernels_cu_56459f8e4cuda3std6ranges3__45__cpo9iter_moveE,@object
	.size		_ZN55_INTERNAL_a41f8c43_24_BinaryShiftOpsKernels_cu_56459f8e4cuda3std6ranges3__45__cpo9iter_moveE,(.L_23 - _ZN55_INTERNAL_a41f8c43_24_BinaryShiftOpsKernels_cu_56459f8e4cuda3std6ranges3__45__cpo9iter_moveE)
_ZN55_INTERNAL_a41f8c43_24_BinaryShiftOpsKernels_cu_56459f8e4cuda3std6ranges3__45__cpo9iter_moveE:
	.zero		1
.L_23:


//--------------------- SYMBOLS --------------------------

	.type		__assertfail,@function
